	.target	sm_103a

	.elftype	@"ET_EXEC"


//--------------------- .note.nv.tkinfo           --------------------------
	.section	.note.nv.tkinfo,"",@"SHT_NOTE"
	.sectionflags	@"SHF_NOTE_NV_TKINFO"
	.tkinfo
        /*0018*/ 	.word	0x00000002
        /*0030*/ 	.string	""
        /*0030*/ 	.string	"ptxas"
        /*0030*/ 	.string	"Cuda compilation tools, release 13.0, V13.0.88"
        /*0030*/ 	.string	"Build cuda_13.0.r13.0/compiler.36424714_0"
        /*0030*/ 	.string	"-arch sm_103a -m 64 "



//--------------------- .note.nv.cuinfo           --------------------------
	.section	.note.nv.cuinfo,"",@"SHT_NOTE"
	.sectionflags	@"SHF_NOTE_NV_CUINFO"
        /*0018*/ 	.short	0x0002
        /*001a*/ 	.short	0x0067
        /*001c*/ 	.short	0x0082
	.zero		2


//--------------------- .nv.info                  --------------------------
	.section	.nv.info,"",@"SHT_CUDA_INFO"
	.align	4


	//----- nvinfo : EIATTR_REGCOUNT
	.align		4
        /*0000*/ 	.byte	0x04, 0x2f
        /*0002*/ 	.short	(.L_12 - .L_11)
	.align		4
.L_11:
        /*0004*/ 	.word	index@(_ZN5flash24flash_fwd_splitkv_kernelI23Flash_fwd_kernel_traitsILi192ELi64ELi64ELi4ELb0ELb0EN7cutlass10bfloat16_tE19Flash_kernel_traitsILi192ELi64ELi64ELi4ES3_EELb0ELb1ELb1ELb0ELb0ELb1ELb1ELb1EEEvNS_16Flash_fwd_paramsE)
        /*0008*/ 	.word	0x000000e0


	//----- nvinfo : EIATTR_FRAME_SIZE
	.align		4
.L_12:
        /*000c*/ 	.byte	0x04, 0x11
        /*000e*/ 	.short	(.L_14 - .L_13)
	.align		4
.L_13:
        /*0010*/ 	.word	index@(_ZN5flash24flash_fwd_splitkv_kernelI23Flash_fwd_kernel_traitsILi192ELi64ELi64ELi4ELb0ELb0EN7cutlass10bfloat16_tE19Flash_kernel_traitsILi192ELi64ELi64ELi4ES3_EELb0ELb1ELb1ELb0ELb0ELb1ELb1ELb1EEEvNS_16Flash_fwd_paramsE)
        /*0014*/ 	.word	0x00000000


	//----- nvinfo : EIATTR_REGCOUNT
	.align		4
.L_14:
        /*0018*/ 	.byte	0x04, 0x2f
        /*001a*/ 	.short	(.L_16 - .L_15)
	.align		4
.L_15:
        /*001c*/ 	.word	index@(_ZN5flash24flash_fwd_splitkv_kernelI23Flash_fwd_kernel_traitsILi192ELi64ELi64ELi4ELb0ELb0EN7cutlass10bfloat16_tE19Flash_kernel_traitsILi192ELi64ELi64ELi4ES3_EELb0ELb1ELb1ELb0ELb0ELb0ELb1ELb1EEEvNS_16Flash_fwd_paramsE)
        /*0020*/ 	.word	0x000000e0


	//----- nvinfo : EIATTR_FRAME_SIZE
	.align		4
.L_16:
        /*0024*/ 	.byte	0x04, 0x11
        /*0026*/ 	.short	(.L_18 - .L_17)
	.align		4
.L_17:
        /*0028*/ 	.word	index@(_ZN5flash24flash_fwd_splitkv_kernelI23Flash_fwd_kernel_traitsILi192ELi64ELi64ELi4ELb0ELb0EN7cutlass10bfloat16_tE19Flash_kernel_traitsILi192ELi64ELi64ELi4ES3_EELb0ELb1ELb1ELb0ELb0ELb0ELb1ELb1EEEvNS_16Flash_fwd_paramsE)
        /*002c*/ 	.word	0x00000000


	//----- nvinfo : EIATTR_REGCOUNT
	.align		4
.L_18:
        /*0030*/ 	.byte	0x04, 0x2f
        /*0032*/ 	.short	(.L_20 - .L_19)
	.align		4
.L_19:
        /*0034*/ 	.word	index@(_ZN5flash24flash_fwd_splitkv_kernelI23Flash_fwd_kernel_traitsILi192ELi64ELi64ELi4ELb0ELb0EN7cutlass10bfloat16_tE19Flash_kernel_traitsILi192ELi64ELi64ELi4ES3_EELb0ELb1ELb0ELb0ELb1ELb1ELb1ELb1EEEvNS_16Flash_fwd_paramsE)
        /*0038*/ 	.word	0x000000e2


	//----- nvinfo : EIATTR_FRAME_SIZE
	.align		4
.L_20:
        /*003c*/ 	.byte	0x04, 0x11
        /*003e*/ 	.short	(.L_22 - .L_21)
	.align		4
.L_21:
        /*0040*/ 	.word	index@(_ZN5flash24flash_fwd_splitkv_kernelI23Flash_fwd_kernel_traitsILi192ELi64ELi64ELi4ELb0ELb0EN7cutlass10bfloat16_tE19Flash_kernel_traitsILi192ELi64ELi64ELi4ES3_EELb0ELb1ELb0ELb0ELb1ELb1ELb1ELb1EEEvNS_16Flash_fwd_paramsE)
        /*0044*/ 	.word	0x00000000


	//----- nvinfo : EIATTR_REGCOUNT
	.align		4
.L_22:
        /*0048*/ 	.byte	0x04, 0x2f
        /*004a*/ 	.short	(.L_24 - .L_23)
	.align		4
.L_23:
        /*004c*/ 	.word	index@(_ZN5flash24flash_fwd_splitkv_kernelI23Flash_fwd_kernel_traitsILi192ELi64ELi64ELi4ELb0ELb0EN7cutlass10bfloat16_tE19Flash_kernel_traitsILi192ELi64ELi64ELi4ES3_EELb0ELb1ELb0ELb0ELb1ELb0ELb1ELb1EEEvNS_16Flash_fwd_paramsE)
        /*0050*/ 	.word	0x000000e3


	//----- nvinfo : EIATTR_FRAME_SIZE
	.align		4
.L_24:
        /*0054*/ 	.byte	0x04, 0x11
        /*0056*/ 	.short	(.L_26 - .L_25)
	.align		4
.L_25:
        /*0058*/ 	.word	index@(_ZN5flash24flash_fwd_splitkv_kernelI23Flash_fwd_kernel_traitsILi192ELi64ELi64ELi4ELb0ELb0EN7cutlass10bfloat16_tE19Flash_kernel_traitsILi192ELi64ELi64ELi4ES3_EELb0ELb1ELb0ELb0ELb1ELb0ELb1ELb1EEEvNS_16Flash_fwd_paramsE)
        /*005c*/ 	.word	0x00000000


	//----- nvinfo : EIATTR_REGCOUNT
	.align		4
.L_26:
        /*0060*/ 	.byte	0x04, 0x2f
        /*0062*/ 	.short	(.L_28 - .L_27)
	.align		4
.L_27:
        /*0064*/ 	.word	index@(_ZN5flash24flash_fwd_splitkv_kernelI23Flash_fwd_kernel_traitsILi192ELi64ELi64ELi4ELb0ELb0EN7cutlass10bfloat16_tE19Flash_kernel_traitsILi192ELi64ELi64ELi4ES3_EELb0ELb1ELb1ELb0ELb0ELb1ELb1ELb0EEEvNS_16Flash_fwd_paramsE)
        /*0068*/ 	.word	0x000000f2


	//----- nvinfo : EIATTR_FRAME_SIZE
	.align		4
.L_28:
        /*006c*/ 	.byte	0x04, 0x11
        /*006e*/ 	.short	(.L_30 - .L_29)
	.align		4
.L_29:
        /*0070*/ 	.word	index@(_ZN5flash24flash_fwd_splitkv_kernelI23Flash_fwd_kernel_traitsILi192ELi64ELi64ELi4ELb0ELb0EN7cutlass10bfloat16_tE19Flash_kernel_traitsILi192ELi64ELi64ELi4ES3_EELb0ELb1ELb1ELb0ELb0ELb1ELb1ELb0EEEvNS_16Flash_fwd_paramsE)
        /*0074*/ 	.word	0x00000000


	//----- nvinfo : EIATTR_REGCOUNT
	.align		4
.L_30:
        /*0078*/ 	.byte	0x04, 0x2f
        /*007a*/ 	.short	(.L_32 - .L_31)
	.align		4
.L_31:
        /*007c*/ 	.word	index@(_ZN5flash24flash_fwd_splitkv_kernelI23Flash_fwd_kernel_traitsILi192ELi64ELi64ELi4ELb0ELb0EN7cutlass10bfloat16_tE19Flash_kernel_traitsILi192ELi64ELi64ELi4ES3_EELb0ELb1ELb1ELb0ELb0ELb0ELb1ELb0EEEvNS_16Flash_fwd_paramsE)
        /*0080*/ 	.word	0x000000de


	//----- nvinfo : EIATTR_FRAME_SIZE
	.align		4
.L_32:
        /*0084*/ 	.byte	0x04, 0x11
        /*0086*/ 	.short	(.L_34 - .L_33)
	.align		4
.L_33:
        /*0088*/ 	.word	index@(_ZN5flash24flash_fwd_splitkv_kernelI23Flash_fwd_kernel_traitsILi192ELi64ELi64ELi4ELb0ELb0EN7cutlass10bfloat16_tE19Flash_kernel_traitsILi192ELi64ELi64ELi4ES3_EELb0ELb1ELb1ELb0ELb0ELb0ELb1ELb0EEEvNS_16Flash_fwd_paramsE)
        /*008c*/ 	.word	0x00000000


	//----- nvinfo : EIATTR_REGCOUNT
	.align		4
.L_34:
        /*0090*/ 	.byte	0x04, 0x2f
        /*0092*/ 	.short	(.L_36 - .L_35)
	.align		4
.L_35:
        /*0094*/ 	.word	index@(_ZN5flash24flash_fwd_splitkv_kernelI23Flash_fwd_kernel_traitsILi192ELi64ELi64ELi4ELb0ELb0EN7cutlass10bfloat16_tE19Flash_kernel_traitsILi192ELi64ELi64ELi4ES3_EELb0ELb1ELb0ELb0ELb1ELb1ELb1ELb0EEEvNS_16Flash_fwd_paramsE)
        /*0098*/ 	.word	0x000000f6


	//----- nvinfo : EIATTR_FRAME_SIZE
	.align		4
.L_36:
        /*009c*/ 	.byte	0x04, 0x11
        /*009e*/ 	.short	(.L_38 - .L_37)
	.align		4
.L_37:
        /*00a0*/ 	.word	index@(_ZN5flash24flash_fwd_splitkv_kernelI23Flash_fwd_kernel_traitsILi192ELi64ELi64ELi4ELb0ELb0EN7cutlass10bfloat16_tE19Flash_kernel_traitsILi192ELi64ELi64ELi4ES3_EELb0ELb1ELb0ELb0ELb1ELb1ELb1ELb0EEEvNS_16Flash_fwd_paramsE)
        /*00a4*/ 	.word	0x00000000


	//----- nvinfo : EIATTR_REGCOUNT
	.align		4
.L_38:
        /*00a8*/ 	.byte	0x04, 0x2f
        /*00aa*/ 	.short	(.L_40 - .L_39)
	.align		4
.L_39:
        /*00ac*/ 	.word	index@(_ZN5flash24flash_fwd_splitkv_kernelI23Flash_fwd_kernel_traitsILi192ELi64ELi64ELi4ELb0ELb0EN7cutlass10bfloat16_tE19Flash_kernel_traitsILi192ELi64ELi64ELi4ES3_EELb0ELb1ELb0ELb0ELb1ELb0ELb1ELb0EEEvNS_16Flash_fwd_paramsE)
        /*00b0*/ 	.word	0x000000e6


	//----- nvinfo : EIATTR_FRAME_SIZE
	.align		4
.L_40:
        /*00b4*/ 	.byte	0x04, 0x11
        /*00b6*/ 	.short	(.L_42 - .L_41)
	.align		4
.L_41:
        /*00b8*/ 	.word	index@(_ZN5flash24flash_fwd_splitkv_kernelI23Flash_fwd_kernel_traitsILi192ELi64ELi64ELi4ELb0ELb0EN7cutlass10bfloat16_tE19Flash_kernel_traitsILi192ELi64ELi64ELi4ES3_EELb0ELb1ELb0ELb0ELb1ELb0ELb1ELb0EEEvNS_16Flash_fwd_paramsE)
        /*00bc*/ 	.word	0x00000000


	//----- nvinfo : EIATTR_REGCOUNT
	.align		4
.L_42:
        /*00c0*/ 	.byte	0x04, 0x2f
        /*00c2*/ 	.short	(.L_44 - .L_43)
	.align		4
.L_43:
        /*00c4*/ 	.word	index@(_ZN5flash24flash_fwd_splitkv_kernelI23Flash_fwd_kernel_traitsILi192ELi64ELi64ELi4ELb0ELb0EN7cutlass10bfloat16_tE19Flash_kernel_traitsILi192ELi64ELi64ELi4ES3_EELb0ELb1ELb1ELb0ELb0ELb1ELb0ELb1EEEvNS_16Flash_fwd_paramsE)
        /*00c8*/ 	.word	0x000000e2


	//----- nvinfo : EIATTR_FRAME_SIZE
	.align		4
.L_44:
        /*00cc*/ 	.byte	0x04, 0x11
        /*00ce*/ 	.short	(.L_46 - .L_45)
	.align		4
.L_45:
        /*00d0*/ 	.word	index@(_ZN5flash24flash_fwd_splitkv_kernelI23Flash_fwd_kernel_traitsILi192ELi64ELi64ELi4ELb0ELb0EN7cutlass10bfloat16_tE19Flash_kernel_traitsILi192ELi64ELi64ELi4ES3_EELb0ELb1ELb1ELb0ELb0ELb1ELb0ELb1EEEvNS_16Flash_fwd_paramsE)
        /*00d4*/ 	.word	0x00000000


	//----- nvinfo : EIATTR_REGCOUNT
	.align		4
.L_46:
        /*00d8*/ 	.byte	0x04, 0x2f
        /*00da*/ 	.short	(.L_48 - .L_47)
	.align		4
.L_47:
        /*00dc*/ 	.word	index@(_ZN5flash24flash_fwd_splitkv_kernelI23Flash_fwd_kernel_traitsILi192ELi64ELi64ELi4ELb0ELb0EN7cutlass10bfloat16_tE19Flash_kernel_traitsILi192ELi64ELi64ELi4ES3_EELb0ELb1ELb1ELb0ELb0ELb0ELb0ELb1EEEvNS_16Flash_fwd_paramsE)
        /*00e0*/ 	.word	0x000000e2


	//----- nvinfo : EIATTR_FRAME_SIZE
	.align		4
.L_48:
        /*00e4*/ 	.byte	0x04, 0x11
        /*00e6*/ 	.short	(.L_50 - .L_49)
	.align		4
.L_49:
        /*00e8*/ 	.word	index@(_ZN5flash24flash_fwd_splitkv_kernelI23Flash_fwd_kernel_traitsILi192ELi64ELi64ELi4ELb0ELb0EN7cutlass10bfloat16_tE19Flash_kernel_traitsILi192ELi64ELi64ELi4ES3_EELb0ELb1ELb1ELb0ELb0ELb0ELb0ELb1EEEvNS_16Flash_fwd_paramsE)
        /*00ec*/ 	.word	0x00000000


	//----- nvinfo : EIATTR_REGCOUNT
	.align		4
.L_50:
        /*00f0*/ 	.byte	0x04, 0x2f
        /*00f2*/ 	.short	(.L_52 - .L_51)
	.align		4
.L_51:
        /*00f4*/ 	.word	index@(_ZN5flash24flash_fwd_splitkv_kernelI23Flash_fwd_kernel_traitsILi192ELi64ELi64ELi4ELb0ELb0EN7cutlass10bfloat16_tE19Flash_kernel_traitsILi192ELi64ELi64ELi4ES3_EELb0ELb1ELb0ELb0ELb1ELb1ELb0ELb1EEEvNS_16Flash_fwd_paramsE)
        /*00f8*/ 	.word	0x000000e4


	//----- nvinfo : EIATTR_FRAME_SIZE
	.align		4
.L_52:
        /*00fc*/ 	.byte	0x04, 0x11
        /*00fe*/ 	.short	(.L_54 - .L_53)
	.align		4
.L_53:
        /*0100*/ 	.word	index@(_ZN5flash24flash_fwd_splitkv_kernelI23Flash_fwd_kernel_traitsILi192ELi64ELi64ELi4ELb0ELb0EN7cutlass10bfloat16_tE19Flash_kernel_traitsILi192ELi64ELi64ELi4ES3_EELb0ELb1ELb0ELb0ELb1ELb1ELb0ELb1EEEvNS_16Flash_fwd_paramsE)
        /*0104*/ 	.word	0x00000000


	//----- nvinfo : EIATTR_REGCOUNT
	.align		4
.L_54:
        /*0108*/ 	.byte	0x04, 0x2f
        /*010a*/ 	.short	(.L_56 - .L_55)
	.align		4
.L_55:
        /*010c*/ 	.word	index@(_ZN5flash24flash_fwd_splitkv_kernelI23Flash_fwd_kernel_traitsILi192ELi64ELi64ELi4ELb0ELb0EN7cutlass10bfloat16_tE19Flash_kernel_traitsILi192ELi64ELi64ELi4ES3_EELb0ELb1ELb0ELb0ELb1ELb0ELb0ELb1EEEvNS_16Flash_fwd_paramsE)
        /*0110*/ 	.word	0x000000e4


	//----- nvinfo : EIATTR_FRAME_SIZE
	.align		4
.L_56:
        /*0114*/ 	.byte	0x04, 0x11
        /*0116*/ 	.short	(.L_58 - .L_57)
	.align		4
.L_57:
        /*0118*/ 	.word	index@(_ZN5flash24flash_fwd_splitkv_kernelI23Flash_fwd_kernel_traitsILi192ELi64ELi64ELi4ELb0ELb0EN7cutlass10bfloat16_tE19Flash_kernel_traitsILi192ELi64ELi64ELi4ES3_EELb0ELb1ELb0ELb0ELb1ELb0ELb0ELb1EEEvNS_16Flash_fwd_paramsE)
        /*011c*/ 	.word	0x00000000


	//----- nvinfo : EIATTR_REGCOUNT
	.align		4
.L_58:
        /*0120*/ 	.byte	0x04, 0x2f
        /*0122*/ 	.short	(.L_60 - .L_59)
	.align		4
.L_59:
        /*0124*/ 	.word	index@(_ZN5flash24flash_fwd_splitkv_kernelI23Flash_fwd_kernel_traitsILi192ELi64ELi64ELi4ELb0ELb0EN7cutlass10bfloat16_tE19Flash_kernel_traitsILi192ELi64ELi64ELi4ES3_EELb0ELb1ELb1ELb0ELb0ELb1ELb0ELb0EEEvNS_16Flash_fwd_paramsE)
        /*0128*/ 	.word	0x000000f4


	//----- nvinfo : EIATTR_FRAME_SIZE
	.align		4
.L_60:
        /*012c*/ 	.byte	0x04, 0x11
        /*012e*/ 	.short	(.L_62 - .L_61)
	.align		4
.L_61:
        /*0130*/ 	.word	index@(_ZN5flash24flash_fwd_splitkv_kernelI23Flash_fwd_kernel_traitsILi192ELi64ELi64ELi4ELb0ELb0EN7cutlass10bfloat16_tE19Flash_kernel_traitsILi192ELi64ELi64ELi4ES3_EELb0ELb1ELb1ELb0ELb0ELb1ELb0ELb0EEEvNS_16Flash_fwd_paramsE)
        /*0134*/ 	.word	0x00000000


	//----- nvinfo : EIATTR_REGCOUNT
	.align		4
.L_62:
        /*0138*/ 	.byte	0x04, 0x2f
        /*013a*/ 	.short	(.L_64 - .L_63)
	.align		4
.L_63:
        /*013c*/ 	.word	index@(_ZN5flash24flash_fwd_splitkv_kernelI23Flash_fwd_kernel_traitsILi192ELi64ELi64ELi4ELb0ELb0EN7cutlass10bfloat16_tE19Flash_kernel_traitsILi192ELi64ELi64ELi4ES3_EELb0ELb1ELb1ELb0ELb0ELb0ELb0ELb0EEEvNS_16Flash_fwd_paramsE)
        /*0140*/ 	.word	0x000000e2


	//----- nvinfo : EIATTR_FRAME_SIZE
	.align		4
.L_64:
        /*0144*/ 	.byte	0x04, 0x11
        /*0146*/ 	.short	(.L_66 - .L_65)
	.align		4
.L_65:
        /*0148*/ 	.word	index@(_ZN5flash24flash_fwd_splitkv_kernelI23Flash_fwd_kernel_traitsILi192ELi64ELi64ELi4ELb0ELb0EN7cutlass10bfloat16_tE19Flash_kernel_traitsILi192ELi64ELi64ELi4ES3_EELb0ELb1ELb1ELb0ELb0ELb0ELb0ELb0EEEvNS_16Flash_fwd_paramsE)
        /*014c*/ 	.word	0x00000000


	//----- nvinfo : EIATTR_REGCOUNT
	.align		4
.L_66:
        /*0150*/ 	.byte	0x04, 0x2f
        /*0152*/ 	.short	(.L_68 - .L_67)
	.align		4
.L_67:
        /*0154*/ 	.word	index@(_ZN5flash24flash_fwd_splitkv_kernelI23Flash_fwd_kernel_traitsILi192ELi64ELi64ELi4ELb0ELb0EN7cutlass10bfloat16_tE19Flash_kernel_traitsILi192ELi64ELi64ELi4ES3_EELb0ELb1ELb0ELb0ELb1ELb1ELb0ELb0EEEvNS_16Flash_fwd_paramsE)
        /*0158*/ 	.word	0x000000f6


	//----- nvinfo : EIATTR_FRAME_SIZE
	.align		4
.L_68:
        /*015c*/ 	.byte	0x04, 0x11
        /*015e*/ 	.short	(.L_70 - .L_69)
	.align		4
.L_69:
        /*0160*/ 	.word	index@(_ZN5flash24flash_fwd_splitkv_kernelI23Flash_fwd_kernel_traitsILi192ELi64ELi64ELi4ELb0ELb0EN7cutlass10bfloat16_tE19Flash_kernel_traitsILi192ELi64ELi64ELi4ES3_EELb0ELb1ELb0ELb0ELb1ELb1ELb0ELb0EEEvNS_16Flash_fwd_paramsE)
        /*0164*/ 	.word	0x00000000


	//----- nvinfo : EIATTR_REGCOUNT
	.align		4
.L_70:
        /*0168*/ 	.byte	0x04, 0x2f
        /*016a*/ 	.short	(.L_72 - .L_71)
	.align		4
.L_71:
        /*016c*/ 	.word	index@(_ZN5flash24flash_fwd_splitkv_kernelI23Flash_fwd_kernel_traitsILi192ELi64ELi64ELi4ELb0ELb0EN7cutlass10bfloat16_tE19Flash_kernel_traitsILi192ELi64ELi64ELi4ES3_EELb0ELb1ELb0ELb0ELb1ELb0ELb0ELb0EEEvNS_16Flash_fwd_paramsE)
        /*0170*/ 	.word	0x000000e3


	//----- nvinfo : EIATTR_FRAME_SIZE
	.align		4
.L_72:
        /*0174*/ 	.byte	0x04, 0x11
        /*0176*/ 	.short	(.L_74 - .L_73)
	.align		4
.L_73:
        /*0178*/ 	.word	index@(_ZN5flash24flash_fwd_splitkv_kernelI23Flash_fwd_kernel_traitsILi192ELi64ELi64ELi4ELb0ELb0EN7cutlass10bfloat16_tE19Flash_kernel_traitsILi192ELi64ELi64ELi4ES3_EELb0ELb1ELb0ELb0ELb1ELb0ELb0ELb0EEEvNS_16Flash_fwd_paramsE)
        /*017c*/ 	.word	0x00000000


	//----- nvinfo : EIATTR_REGCOUNT
	.align		4
.L_74:
        /*0180*/ 	.byte	0x04, 0x2f
        /*0182*/ 	.short	(.L_76 - .L_75)
	.align		4
.L_75:
        /*0184*/ 	.word	index@(_ZN5flash24flash_fwd_splitkv_kernelI23Flash_fwd_kernel_traitsILi192ELi64ELi64ELi4ELb0ELb0EN7cutlass10bfloat16_tE19Flash_kernel_traitsILi192ELi64ELi64ELi4ES3_EELb0ELb0ELb1ELb0ELb0ELb1ELb1ELb1EEEvNS_16Flash_fwd_paramsE)
        /*0188*/ 	.word	0x000000de


	//----- nvinfo : EIATTR_FRAME_SIZE
	.align		4
.L_76:
        /*018c*/ 	.byte	0x04, 0x11
        /*018e*/ 	.short	(.L_78 - .L_77)
	.align		4
.L_77:
        /*0190*/ 	.word	index@(_ZN5flash24flash_fwd_splitkv_kernelI23Flash_fwd_kernel_traitsILi192ELi64ELi64ELi4ELb0ELb0EN7cutlass10bfloat16_tE19Flash_kernel_traitsILi192ELi64ELi64ELi4ES3_EELb0ELb0ELb1ELb0ELb0ELb1ELb1ELb1EEEvNS_16Flash_fwd_paramsE)
        /*0194*/ 	.word	0x00000000


	//----- nvinfo : EIATTR_REGCOUNT
	.align		4
.L_78:
        /*0198*/ 	.byte	0x04, 0x2f
        /*019a*/ 	.short	(.L_80 - .L_79)
	.align		4
.L_79:
        /*019c*/ 	.word	index@(_ZN5flash24flash_fwd_splitkv_kernelI23Flash_fwd_kernel_traitsILi192ELi64ELi64ELi4ELb0ELb0EN7cutlass10bfloat16_tE19Flash_kernel_traitsILi192ELi64ELi64ELi4ES3_EELb0ELb0ELb1ELb0ELb0ELb0ELb1ELb1EEEvNS_16Flash_fwd_paramsE)
        /*01a0*/ 	.word	0x000000da


	//----- nvinfo : EIATTR_FRAME_SIZE
	.align		4
.L_80:
        /*01a4*/ 	.byte	0x04, 0x11
        /*01a6*/ 	.short	(.L_82 - .L_81)
	.align		4
.L_81:
        /*01a8*/ 	.word	index@(_ZN5flash24flash_fwd_splitkv_kernelI23Flash_fwd_kernel_traitsILi192ELi64ELi64ELi4ELb0ELb0EN7cutlass10bfloat16_tE19Flash_kernel_traitsILi192ELi64ELi64ELi4ES3_EELb0ELb0ELb1ELb0ELb0ELb0ELb1ELb1EEEvNS_16Flash_fwd_paramsE)
        /*01ac*/ 	.word	0x00000000


	//----- nvinfo : EIATTR_REGCOUNT
	.align		4
.L_82:
        /*01b0*/ 	.byte	0x04, 0x2f
        /*01b2*/ 	.short	(.L_84 - .L_83)
	.align		4
.L_83:
        /*01b4*/ 	.word	index@(_ZN5flash24flash_fwd_splitkv_kernelI23Flash_fwd_kernel_traitsILi192ELi64ELi64ELi4ELb0ELb0EN7cutlass10bfloat16_tE19Flash_kernel_traitsILi192ELi64ELi64ELi4ES3_EELb0ELb0ELb0ELb0ELb1ELb1ELb1ELb1EEEvNS_16Flash_fwd_paramsE)
        /*01b8*/ 	.word	0x000000e0


	//----- nvinfo : EIATTR_FRAME_SIZE
	.align		4
.L_84:
        /*01bc*/ 	.byte	0x04, 0x11
        /*01be*/ 	.short	(.L_86 - .L_85)
	.align		4
.L_85:
        /*01c0*/ 	.word	index@(_ZN5flash24flash_fwd_splitkv_kernelI23Flash_fwd_kernel_traitsILi192ELi64ELi64ELi4ELb0ELb0EN7cutlass10bfloat16_tE19Flash_kernel_traitsILi192ELi64ELi64ELi4ES3_EELb0ELb0ELb0ELb0ELb1ELb1ELb1ELb1EEEvNS_16Flash_fwd_paramsE)
        /*01c4*/ 	.word	0x00000000


	//----- nvinfo : EIATTR_REGCOUNT
	.align		4
.L_86:
        /*01c8*/ 	.byte	0x04, 0x2f
        /*01ca*/ 	.short	(.L_88 - .L_87)
	.align		4
.L_87:
        /*01cc*/ 	.word	index@(_ZN5flash24flash_fwd_splitkv_kernelI23Flash_fwd_kernel_traitsILi192ELi64ELi64ELi4ELb0ELb0EN7cutlass10bfloat16_tE19Flash_kernel_traitsILi192ELi64ELi64ELi4ES3_EELb0ELb0ELb0ELb0ELb1ELb0ELb1ELb1EEEvNS_16Flash_fwd_paramsE)
        /*01d0*/ 	.word	0x000000d8


	//----- nvinfo : EIATTR_FRAME_SIZE
	.align		4
.L_88:
        /*01d4*/ 	.byte	0x04, 0x11
        /*01d6*/ 	.short	(.L_90 - .L_89)
	.align		4
.L_89:
        /*01d8*/ 	.word	index@(_ZN5flash24flash_fwd_splitkv_kernelI23Flash_fwd_kernel_traitsILi192ELi64ELi64ELi4ELb0ELb0EN7cutlass10bfloat16_tE19Flash_kernel_traitsILi192ELi64ELi64ELi4ES3_EELb0ELb0ELb0ELb0ELb1ELb0ELb1ELb1EEEvNS_16Flash_fwd_paramsE)
        /*01dc*/ 	.word	0x00000000


	//----- nvinfo : EIATTR_REGCOUNT
	.align		4
.L_90:
        /*01e0*/ 	.byte	0x04, 0x2f
        /*01e2*/ 	.short	(.L_92 - .L_91)
	.align		4
.L_91:
        /*01e4*/ 	.word	index@(_ZN5flash24flash_fwd_splitkv_kernelI23Flash_fwd_kernel_traitsILi192ELi64ELi64ELi4ELb0ELb0EN7cutlass10bfloat16_tE19Flash_kernel_traitsILi192ELi64ELi64ELi4ES3_EELb0ELb0ELb1ELb0ELb0ELb1ELb1ELb0EEEvNS_16Flash_fwd_paramsE)
        /*01e8*/ 	.word	0x000000ec


	//----- nvinfo : EIATTR_FRAME_SIZE
	.align		4
.L_92:
        /*01ec*/ 	.byte	0x04, 0x11
        /*01ee*/ 	.short	(.L_94 - .L_93)
	.align		4
.L_93:
        /*01f0*/ 	.word	index@(_ZN5flash24flash_fwd_splitkv_kernelI23Flash_fwd_kernel_traitsILi192ELi64ELi64ELi4ELb0ELb0EN7cutlass10bfloat16_tE19Flash_kernel_traitsILi192ELi64ELi64ELi4ES3_EELb0ELb0ELb1ELb0ELb0ELb1ELb1ELb0EEEvNS_16Flash_fwd_paramsE)
        /*01f4*/ 	.word	0x00000000


	//----- nvinfo : EIATTR_REGCOUNT
	.align		4
.L_94:
        /*01f8*/ 	.byte	0x04, 0x2f
        /*01fa*/ 	.short	(.L_96 - .L_95)
	.align		4
.L_95:
        /*01fc*/ 	.word	index@(_ZN5flash24flash_fwd_splitkv_kernelI23Flash_fwd_kernel_traitsILi192ELi64ELi64ELi4ELb0ELb0EN7cutlass10bfloat16_tE19Flash_kernel_traitsILi192ELi64ELi64ELi4ES3_EELb0ELb0ELb1ELb0ELb0ELb0ELb1ELb0EEEvNS_16Flash_fwd_paramsE)
        /*0200*/ 	.word	0x000000da


	//----- nvinfo : EIATTR_FRAME_SIZE
	.align		4
.L_96:
        /*0204*/ 	.byte	0x04, 0x11
        /*0206*/ 	.short	(.L_98 - .L_97)
	.align		4
.L_97:
        /*0208*/ 	.word	index@(_ZN5flash24flash_fwd_splitkv_kernelI23Flash_fwd_kernel_traitsILi192ELi64ELi64ELi4ELb0ELb0EN7cutlass10bfloat16_tE19Flash_kernel_traitsILi192ELi64ELi64ELi4ES3_EELb0ELb0ELb1ELb0ELb0ELb0ELb1ELb0EEEvNS_16Flash_fwd_paramsE)
        /*020c*/ 	.word	0x00000000


	//----- nvinfo : EIATTR_REGCOUNT
	.align		4
.L_98:
        /*0210*/ 	.byte	0x04, 0x2f
        /*0212*/ 	.short	(.L_100 - .L_99)
	.align		4
.L_99:
        /*0214*/ 	.word	index@(_ZN5flash24flash_fwd_splitkv_kernelI23Flash_fwd_kernel_traitsILi192ELi64ELi64ELi4ELb0ELb0EN7cutlass10bfloat16_tE19Flash_kernel_traitsILi192ELi64ELi64ELi4ES3_EELb0ELb0ELb0ELb0ELb1ELb1ELb1ELb0EEEvNS_16Flash_fwd_paramsE)
        /*0218*/ 	.word	0x000000f4


	//----- nvinfo : EIATTR_FRAME_SIZE
	.align		4
.L_100:
        /*021c*/ 	.byte	0x04, 0x11
        /*021e*/ 	.short	(.L_102 - .L_101)
	.align		4
.L_101:
        /*0220*/ 	.word	index@(_ZN5flash24flash_fwd_splitkv_kernelI23Flash_fwd_kernel_traitsILi192ELi64ELi64ELi4ELb0ELb0EN7cutlass10bfloat16_tE19Flash_kernel_traitsILi192ELi64ELi64ELi4ES3_EELb0ELb0ELb0ELb0ELb1ELb1ELb1ELb0EEEvNS_16Flash_fwd_paramsE)
        /*0224*/ 	.word	0x00000000


	//----- nvinfo : EIATTR_REGCOUNT
	.align		4
.L_102:
        /*0228*/ 	.byte	0x04, 0x2f
        /*022a*/ 	.short	(.L_104 - .L_103)
	.align		4
.L_103:
        /*022c*/ 	.word	index@(_ZN5flash24flash_fwd_splitkv_kernelI23Flash_fwd_kernel_traitsILi192ELi64ELi64ELi4ELb0ELb0EN7cutlass10bfloat16_tE19Flash_kernel_traitsILi192ELi64ELi64ELi4ES3_EELb0ELb0ELb0ELb0ELb1ELb0ELb1ELb0EEEvNS_16Flash_fwd_paramsE)
        /*0230*/ 	.word	0x000000d8


	//----- nvinfo : EIATTR_FRAME_SIZE
	.align		4
.L_104:
        /*0234*/ 	.byte	0x04, 0x11
        /*0236*/ 	.short	(.L_106 - .L_105)
	.align		4
.L_105:
        /*0238*/ 	.word	index@(_ZN5flash24flash_fwd_splitkv_kernelI23Flash_fwd_kernel_traitsILi192ELi64ELi64ELi4ELb0ELb0EN7cutlass10bfloat16_tE19Flash_kernel_traitsILi192ELi64ELi64ELi4ES3_EELb0ELb0ELb0ELb0ELb1ELb0ELb1ELb0EEEvNS_16Flash_fwd_paramsE)
        /*023c*/ 	.word	0x00000000


	//----- nvinfo : EIATTR_REGCOUNT
	.align		4
.L_106:
        /*0240*/ 	.byte	0x04, 0x2f
        /*0242*/ 	.short	(.L_108 - .L_107)
	.align		4
.L_107:
        /*0244*/ 	.word	index@(_ZN5flash24flash_fwd_splitkv_kernelI23Flash_fwd_kernel_traitsILi192ELi64ELi64ELi4ELb0ELb0EN7cutlass10bfloat16_tE19Flash_kernel_traitsILi192ELi64ELi64ELi4ES3_EELb0ELb0ELb1ELb0ELb0ELb1ELb0ELb1EEEvNS_16Flash_fwd_paramsE)
        /*0248*/ 	.word	0x000000da


	//----- nvinfo : EIATTR_FRAME_SIZE
	.align		4
.L_108:
        /*024c*/ 	.byte	0x04, 0x11
        /*024e*/ 	.short	(.L_110 - .L_109)
	.align		4
.L_109:
        /*0250*/ 	.word	index@(_ZN5flash24flash_fwd_splitkv_kernelI23Flash_fwd_kernel_traitsILi192ELi64ELi64ELi4ELb0ELb0EN7cutlass10bfloat16_tE19Flash_kernel_traitsILi192ELi64ELi64ELi4ES3_EELb0ELb0ELb1ELb0ELb0ELb1ELb0ELb1EEEvNS_16Flash_fwd_paramsE)
        /*0254*/ 	.word	0x00000000


	//----- nvinfo : EIATTR_REGCOUNT
	.align		4
.L_110:
        /*0258*/ 	.byte	0x04, 0x2f
        /*025a*/ 	.short	(.L_112 - .L_111)
	.align		4
.L_111:
        /*025c*/ 	.word	index@(_ZN5flash24flash_fwd_splitkv_kernelI23Flash_fwd_kernel_traitsILi192ELi64ELi64ELi4ELb0ELb0EN7cutlass10bfloat16_tE19Flash_kernel_traitsILi192ELi64ELi64ELi4ES3_EELb0ELb0ELb1ELb0ELb0ELb0ELb0ELb1EEEvNS_16Flash_fwd_paramsE)
        /*0260*/ 	.word	0x000000d4


	//----- nvinfo : EIATTR_FRAME_SIZE
	.align		4
.L_112:
        /*0264*/ 	.byte	0x04, 0x11
        /*0266*/ 	.short	(.L_114 - .L_113)
	.align		4
.L_113:
        /*0268*/ 	.word	index@(_ZN5flash24flash_fwd_splitkv_kernelI23Flash_fwd_kernel_traitsILi192ELi64ELi64ELi4ELb0ELb0EN7cutlass10bfloat16_tE19Flash_kernel_traitsILi192ELi64ELi64ELi4ES3_EELb0ELb0ELb1ELb0ELb0ELb0ELb0ELb1EEEvNS_16Flash_fwd_paramsE)
        /*026c*/ 	.word	0x00000000


	//----- nvinfo : EIATTR_REGCOUNT
	.align		4
.L_114:
        /*0270*/ 	.byte	0x04, 0x2f
        /*0272*/ 	.short	(.L_116 - .L_115)
	.align		4
.L_115:
        /*0274*/ 	.word	index@(_ZN5flash24flash_fwd_splitkv_kernelI23Flash_fwd_kernel_traitsILi192ELi64ELi64ELi4ELb0ELb0EN7cutlass10bfloat16_tE19Flash_kernel_traitsILi192ELi64ELi64ELi4ES3_EELb0ELb0ELb0ELb0ELb1ELb1ELb0ELb1EEEvNS_16Flash_fwd_paramsE)
        /*0278*/ 	.word	0x000000e0


	//----- nvinfo : EIATTR_FRAME_SIZE
	.align		4
.L_116:
        /*027c*/ 	.byte	0x04, 0x11
        /*027e*/ 	.short	(.L_118 - .L_117)
	.align		4
.L_117:
        /*0280*/ 	.word	index@(_ZN5flash24flash_fwd_splitkv_kernelI23Flash_fwd_kernel_traitsILi192ELi64ELi64ELi4ELb0ELb0EN7cutlass10bfloat16_tE19Flash_kernel_traitsILi192ELi64ELi64ELi4ES3_EELb0ELb0ELb0ELb0ELb1ELb1ELb0ELb1EEEvNS_16Flash_fwd_paramsE)
        /*0284*/ 	.word	0x00000000


	//----- nvinfo : EIATTR_REGCOUNT
	.align		4
.L_118:
        /*0288*/ 	.byte	0x04, 0x2f
        /*028a*/ 	.short	(.L_120 - .L_119)
	.align		4
.L_119:
        /*028c*/ 	.word	index@(_ZN5flash24flash_fwd_splitkv_kernelI23Flash_fwd_kernel_traitsILi192ELi64ELi64ELi4ELb0ELb0EN7cutlass10bfloat16_tE19Flash_kernel_traitsILi192ELi64ELi64ELi4ES3_EELb0ELb0ELb0ELb0ELb1ELb0ELb0ELb1EEEvNS_16Flash_fwd_paramsE)
        /*0290*/ 	.word	0x000000d6


	//----- nvinfo : EIATTR_FRAME_SIZE
	.align		4
.L_120:
        /*0294*/ 	.byte	0x04, 0x11
        /*0296*/ 	.short	(.L_122 - .L_121)
	.align		4
.L_121:
        /*0298*/ 	.word	index@(_ZN5flash24flash_fwd_splitkv_kernelI23Flash_fwd_kernel_traitsILi192ELi64ELi64ELi4ELb0ELb0EN7cutlass10bfloat16_tE19Flash_kernel_traitsILi192ELi64ELi64ELi4ES3_EELb0ELb0ELb0ELb0ELb1ELb0ELb0ELb1EEEvNS_16Flash_fwd_paramsE)
        /*029c*/ 	.word	0x00000000


	//----- nvinfo : EIATTR_REGCOUNT
	.align		4
.L_122:
        /*02a0*/ 	.byte	0x04, 0x2f
        /*02a2*/ 	.short	(.L_124 - .L_123)
	.align		4
.L_123:
        /*02a4*/ 	.word	index@(_ZN5flash24flash_fwd_splitkv_kernelI23Flash_fwd_kernel_traitsILi192ELi64ELi64ELi4ELb0ELb0EN7cutlass10bfloat16_tE19Flash_kernel_traitsILi192ELi64ELi64ELi4ES3_EELb0ELb0ELb1ELb0ELb0ELb1ELb0ELb0EEEvNS_16Flash_fwd_paramsE)
        /*02a8*/ 	.word	0x000000e4


	//----- nvinfo : EIATTR_FRAME_SIZE
	.align		4
.L_124:
        /*02ac*/ 	.byte	0x04, 0x11
        /*02ae*/ 	.short	(.L_126 - .L_125)
	.align		4
.L_125:
        /*02b0*/ 	.word	index@(_ZN5flash24flash_fwd_splitkv_kernelI23Flash_fwd_kernel_traitsILi192ELi64ELi64ELi4ELb0ELb0EN7cutlass10bfloat16_tE19Flash_kernel_traitsILi192ELi64ELi64ELi4ES3_EELb0ELb0ELb1ELb0ELb0ELb1ELb0ELb0EEEvNS_16Flash_fwd_paramsE)
        /*02b4*/ 	.word	0x00000000


	//----- nvinfo : EIATTR_REGCOUNT
	.align		4
.L_126:
        /*02b8*/ 	.byte	0x04, 0x2f
        /*02ba*/ 	.short	(.L_128 - .L_127)
	.align		4
.L_127:
        /*02bc*/ 	.word	index@(_ZN5flash24flash_fwd_splitkv_kernelI23Flash_fwd_kernel_traitsILi192ELi64ELi64ELi4ELb0ELb0EN7cutlass10bfloat16_tE19Flash_kernel_traitsILi192ELi64ELi64ELi4ES3_EELb0ELb0ELb1ELb0ELb0ELb0ELb0ELb0EEEvNS_16Flash_fwd_paramsE)
        /*02c0*/ 	.word	0x000000d4


	//----- nvinfo : EIATTR_FRAME_SIZE
	.align		4
.L_128:
        /*02c4*/ 	.byte	0x04, 0x11
        /*02c6*/ 	.short	(.L_130 - .L_129)
	.align		4
.L_129:
        /*02c8*/ 	.word	index@(_ZN5flash24flash_fwd_splitkv_kernelI23Flash_fwd_kernel_traitsILi192ELi64ELi64ELi4ELb0ELb0EN7cutlass10bfloat16_tE19Flash_kernel_traitsILi192ELi64ELi64ELi4ES3_EELb0ELb0ELb1ELb0ELb0ELb0ELb0ELb0EEEvNS_16Flash_fwd_paramsE)
        /*02cc*/ 	.word	0x00000000


	//----- nvinfo : EIATTR_REGCOUNT
	.align		4
.L_130:
        /*02d0*/ 	.byte	0x04, 0x2f
        /*02d2*/ 	.short	(.L_132 - .L_131)
	.align		4
.L_131:
        /*02d4*/ 	.word	index@(_ZN5flash24flash_fwd_splitkv_kernelI23Flash_fwd_kernel_traitsILi192ELi64ELi64ELi4ELb0ELb0EN7cutlass10bfloat16_tE19Flash_kernel_traitsILi192ELi64ELi64ELi4ES3_EELb0ELb0ELb0ELb0ELb1ELb1ELb0ELb0EEEvNS_16Flash_fwd_paramsE)
        /*02d8*/ 	.word	0x000000f3


	//----- nvinfo : EIATTR_FRAME_SIZE
	.align		4
.L_132:
        /*02dc*/ 	.byte	0x04, 0x11
        /*02de*/ 	.short	(.L_134 - .L_133)
	.align		4
.L_133:
        /*02e0*/ 	.word	index@(_ZN5flash24flash_fwd_splitkv_kernelI23Flash_fwd_kernel_traitsILi192ELi64ELi64ELi4ELb0ELb0EN7cutlass10bfloat16_tE19Flash_kernel_traitsILi192ELi64ELi64ELi4ES3_EELb0ELb0ELb0ELb0ELb1ELb1ELb0ELb0EEEvNS_16Flash_fwd_paramsE)
        /*02e4*/ 	.word	0x00000000


	//----- nvinfo : EIATTR_REGCOUNT
	.align		4
.L_134:
        /*02e8*/ 	.byte	0x04, 0x2f
        /*02ea*/ 	.short	(.L_136 - .L_135)
	.align		4
.L_135:
        /*02ec*/ 	.word	index@(_ZN5flash24flash_fwd_splitkv_kernelI23Flash_fwd_kernel_traitsILi192ELi64ELi64ELi4ELb0ELb0EN7cutlass10bfloat16_tE19Flash_kernel_traitsILi192ELi64ELi64ELi4ES3_EELb0ELb0ELb0ELb0ELb1ELb0ELb0ELb0EEEvNS_16Flash_fwd_paramsE)
        /*02f0*/ 	.word	0x000000d8


	//----- nvinfo : EIATTR_FRAME_SIZE
	.align		4
.L_136:
        /*02f4*/ 	.byte	0x04, 0x11
        /*02f6*/ 	.short	(.L_138 - .L_137)
	.align		4
.L_137:
        /*02f8*/ 	.word	index@(_ZN5flash24flash_fwd_splitkv_kernelI23Flash_fwd_kernel_traitsILi192ELi64ELi64ELi4ELb0ELb0EN7cutlass10bfloat16_tE19Flash_kernel_traitsILi192ELi64ELi64ELi4ES3_EELb0ELb0ELb0ELb0ELb1ELb0ELb0ELb0EEEvNS_16Flash_fwd_paramsE)
        /*02fc*/ 	.word	0x00000000


	//----- nvinfo : EIATTR_REGCOUNT
	.align		4
.L_138:
        /*0300*/ 	.byte	0x04, 0x2f
        /*0302*/ 	.short	(.L_140 - .L_139)
	.align		4
.L_139:
        /*0304*/ 	.word	index@(_ZN5flash24flash_fwd_splitkv_kernelI23Flash_fwd_kernel_traitsILi192ELi64ELi64ELi4ELb0ELb0EN7cutlass10bfloat16_tE19Flash_kernel_traitsILi192ELi64ELi64ELi4ES3_EELb0ELb1ELb0ELb0ELb0ELb1ELb1ELb1EEEvNS_16Flash_fwd_paramsE)
        /*0308*/ 	.word	0x000000e5


	//----- nvinfo : EIATTR_FRAME_SIZE
	.align		4
.L_140:
        /*030c*/ 	.byte	0x04, 0x11
        /*030e*/ 	.short	(.L_142 - .L_141)
	.align		4
.L_141:
        /*0310*/ 	.word	index@(_ZN5flash24flash_fwd_splitkv_kernelI23Flash_fwd_kernel_traitsILi192ELi64ELi64ELi4ELb0ELb0EN7cutlass10bfloat16_tE19Flash_kernel_traitsILi192ELi64ELi64ELi4ES3_EELb0ELb1ELb0ELb0ELb0ELb1ELb1ELb1EEEvNS_16Flash_fwd_paramsE)
        /*0314*/ 	.word	0x00000000


	//----- nvinfo : EIATTR_REGCOUNT
	.align		4
.L_142:
        /*0318*/ 	.byte	0x04, 0x2f
        /*031a*/ 	.short	(.L_144 - .L_143)
	.align		4
.L_143:
        /*031c*/ 	.word	index@(_ZN5flash24flash_fwd_splitkv_kernelI23Flash_fwd_kernel_traitsILi192ELi64ELi64ELi4ELb0ELb0EN7cutlass10bfloat16_tE19Flash_kernel_traitsILi192ELi64ELi64ELi4ES3_EELb0ELb1ELb0ELb0ELb0ELb0ELb1ELb1EEEvNS_16Flash_fwd_paramsE)
        /*0320*/ 	.word	0x000000e5


	//----- nvinfo : EIATTR_FRAME_SIZE
	.align		4
.L_144:
        /*0324*/ 	.byte	0x04, 0x11
        /*0326*/ 	.short	(.L_146 - .L_145)
	.align		4
.L_145:
        /*0328*/ 	.word	index@(_ZN5flash24flash_fwd_splitkv_kernelI23Flash_fwd_kernel_traitsILi192ELi64ELi64ELi4ELb0ELb0EN7cutlass10bfloat16_tE19Flash_kernel_traitsILi192ELi64ELi64ELi4ES3_EELb0ELb1ELb0ELb0ELb0ELb0ELb1ELb1EEEvNS_16Flash_fwd_paramsE)
        /*032c*/ 	.word	0x00000000


	//----- nvinfo : EIATTR_REGCOUNT
	.align		4
.L_146:
        /*0330*/ 	.byte	0x04, 0x2f
        /*0332*/ 	.short	(.L_148 - .L_147)
	.align		4
.L_147:
        /*0334*/ 	.word	index@(_ZN5flash24flash_fwd_splitkv_kernelI23Flash_fwd_kernel_traitsILi192ELi64ELi64ELi4ELb0ELb0EN7cutlass10bfloat16_tE19Flash_kernel_traitsILi192ELi64ELi64ELi4ES3_EELb0ELb1ELb0ELb0ELb0ELb1ELb1ELb0EEEvNS_16Flash_fwd_paramsE)
        /*0338*/ 	.word	0x000000f6


	//----- nvinfo : EIATTR_FRAME_SIZE
	.align		4
.L_148:
        /*033c*/ 	.byte	0x04, 0x11
        /*033e*/ 	.short	(.L_150 - .L_149)
	.align		4
.L_149:
        /*0340*/ 	.word	index@(_ZN5flash24flash_fwd_splitkv_kernelI23Flash_fwd_kernel_traitsILi192ELi64ELi64ELi4ELb0ELb0EN7cutlass10bfloat16_tE19Flash_kernel_traitsILi192ELi64ELi64ELi4ES3_EELb0ELb1ELb0ELb0ELb0ELb1ELb1ELb0EEEvNS_16Flash_fwd_paramsE)
        /*0344*/ 	.word	0x00000000


	//----- nvinfo : EIATTR_REGCOUNT
	.align		4
.L_150:
        /*0348*/ 	.byte	0x04, 0x2f
        /*034a*/ 	.short	(.L_152 - .L_151)
	.align		4
.L_151:
        /*034c*/ 	.word	index@(_ZN5flash24flash_fwd_splitkv_kernelI23Flash_fwd_kernel_traitsILi192ELi64ELi64ELi4ELb0ELb0EN7cutlass10bfloat16_tE19Flash_kernel_traitsILi192ELi64ELi64ELi4ES3_EELb0ELb1ELb0ELb0ELb0ELb0ELb1ELb0EEEvNS_16Flash_fwd_paramsE)
        /*0350*/ 	.word	0x000000e7


	//----- nvinfo : EIATTR_FRAME_SIZE
	.align		4
.L_152:
        /*0354*/ 	.byte	0x04, 0x11
        /*0356*/ 	.short	(.L_154 - .L_153)
	.align		4
.L_153:
        /*0358*/ 	.word	index@(_ZN5flash24flash_fwd_splitkv_kernelI23Flash_fwd_kernel_traitsILi192ELi64ELi64ELi4ELb0ELb0EN7cutlass10bfloat16_tE19Flash_kernel_traitsILi192ELi64ELi64ELi4ES3_EELb0ELb1ELb0ELb0ELb0ELb0ELb1ELb0EEEvNS_16Flash_fwd_paramsE)
        /*035c*/ 	.word	0x00000000


	//----- nvinfo : EIATTR_REGCOUNT
	.align		4
.L_154:
        /*0360*/ 	.byte	0x04, 0x2f
        /*0362*/ 	.short	(.L_156 - .L_155)
	.align		4
.L_155:
        /*0364*/ 	.word	index@(_ZN5flash24flash_fwd_splitkv_kernelI23Flash_fwd_kernel_traitsILi192ELi64ELi64ELi4ELb0ELb0EN7cutlass10bfloat16_tE19Flash_kernel_traitsILi192ELi64ELi64ELi4ES3_EELb0ELb1ELb0ELb0ELb0ELb1ELb0ELb1EEEvNS_16Flash_fwd_paramsE)
        /*0368*/ 	.word	0x000000e4


	//----- nvinfo : EIATTR_FRAME_SIZE
	.align		4
.L_156:
        /*036c*/ 	.byte	0x04, 0x11
        /*036e*/ 	.short	(.L_158 - .L_157)
	.align		4
.L_157:
        /*0370*/ 	.word	index@(_ZN5flash24flash_fwd_splitkv_kernelI23Flash_fwd_kernel_traitsILi192ELi64ELi64ELi4ELb0ELb0EN7cutlass10bfloat16_tE19Flash_kernel_traitsILi192ELi64ELi64ELi4ES3_EELb0ELb1ELb0ELb0ELb0ELb1ELb0ELb1EEEvNS_16Flash_fwd_paramsE)
        /*0374*/ 	.word	0x00000000


	//----- nvinfo : EIATTR_REGCOUNT
	.align		4
.L_158:
        /*0378*/ 	.byte	0x04, 0x2f
        /*037a*/ 	.short	(.L_160 - .L_159)
	.align		4
.L_159:
        /*037c*/ 	.word	index@(_ZN5flash24flash_fwd_splitkv_kernelI23Flash_fwd_kernel_traitsILi192ELi64ELi64ELi4ELb0ELb0EN7cutlass10bfloat16_tE19Flash_kernel_traitsILi192ELi64ELi64ELi4ES3_EELb0ELb1ELb0ELb0ELb0ELb0ELb0ELb1EEEvNS_16Flash_fwd_paramsE)
        /*0380*/ 	.word	0x000000e2


	//----- nvinfo : EIATTR_FRAME_SIZE
	.align		4
.L_160:
        /*0384*/ 	.byte	0x04, 0x11
        /*0386*/ 	.short	(.L_162 - .L_161)
	.align		4
.L_161:
        /*0388*/ 	.word	index@(_ZN5flash24flash_fwd_splitkv_kernelI23Flash_fwd_kernel_traitsILi192ELi64ELi64ELi4ELb0ELb0EN7cutlass10bfloat16_tE19Flash_kernel_traitsILi192ELi64ELi64ELi4ES3_EELb0ELb1ELb0ELb0ELb0ELb0ELb0ELb1EEEvNS_16Flash_fwd_paramsE)
        /*038c*/ 	.word	0x00000000


	//----- nvinfo : EIATTR_REGCOUNT
	.align		4
.L_162:
        /*0390*/ 	.byte	0x04, 0x2f
        /*0392*/ 	.short	(.L_164 - .L_163)
	.align		4
.L_163:
        /*0394*/ 	.word	index@(_ZN5flash24flash_fwd_splitkv_kernelI23Flash_fwd_kernel_traitsILi192ELi64ELi64ELi4ELb0ELb0EN7cutlass10bfloat16_tE19Flash_kernel_traitsILi192ELi64ELi64ELi4ES3_EELb0ELb1ELb0ELb0ELb0ELb1ELb0ELb0EEEvNS_16Flash_fwd_paramsE)
        /*0398*/ 	.word	0x000000f8


	//----- nvinfo : EIATTR_FRAME_SIZE
	.align		4
.L_164:
        /*039c*/ 	.byte	0x04, 0x11
        /*039e*/ 	.short	(.L_166 - .L_165)
	.align		4
.L_165:
        /*03a0*/ 	.word	index@(_ZN5flash24flash_fwd_splitkv_kernelI23Flash_fwd_kernel_traitsILi192ELi64ELi64ELi4ELb0ELb0EN7cutlass10bfloat16_tE19Flash_kernel_traitsILi192ELi64ELi64ELi4ES3_EELb0ELb1ELb0ELb0ELb0ELb1ELb0ELb0EEEvNS_16Flash_fwd_paramsE)
        /*03a4*/ 	.word	0x00000000


	//----- nvinfo : EIATTR_REGCOUNT
	.align		4
.L_166:
        /*03a8*/ 	.byte	0x04, 0x2f
        /*03aa*/ 	.short	(.L_168 - .L_167)
	.align		4
.L_167:
        /*03ac*/ 	.word	index@(_ZN5flash24flash_fwd_splitkv_kernelI23Flash_fwd_kernel_traitsILi192ELi64ELi64ELi4ELb0ELb0EN7cutlass10bfloat16_tE19Flash_kernel_traitsILi192ELi64ELi64ELi4ES3_EELb0ELb1ELb0ELb0ELb0ELb0ELb0ELb0EEEvNS_16Flash_fwd_paramsE)
        /*03b0*/ 	.word	0x000000e5


	//----- nvinfo : EIATTR_FRAME_SIZE
	.align		4
.L_168:
        /*03b4*/ 	.byte	0x04, 0x11
        /*03b6*/ 	.short	(.L_170 - .L_169)
	.align		4
.L_169:
        /*03b8*/ 	.word	index@(_ZN5flash24flash_fwd_splitkv_kernelI23Flash_fwd_kernel_traitsILi192ELi64ELi64ELi4ELb0ELb0EN7cutlass10bfloat16_tE19Flash_kernel_traitsILi192ELi64ELi64ELi4ES3_EELb0ELb1ELb0ELb0ELb0ELb0ELb0ELb0EEEvNS_16Flash_fwd_paramsE)
        /*03bc*/ 	.word	0x00000000


	//----- nvinfo : EIATTR_REGCOUNT
	.align		4
.L_170:
        /*03c0*/ 	.byte	0x04, 0x2f
        /*03c2*/ 	.short	(.L_172 - .L_171)
	.align		4
.L_171:
        /*03c4*/ 	.word	index@(_ZN5flash24flash_fwd_splitkv_kernelI23Flash_fwd_kernel_traitsILi192ELi64ELi64ELi4ELb0ELb0EN7cutlass10bfloat16_tE19Flash_kernel_traitsILi192ELi64ELi64ELi4ES3_EELb0ELb0ELb0ELb0ELb0ELb1ELb1ELb1EEEvNS_16Flash_fwd_paramsE)
        /*03c8*/ 	.word	0x000000ef


	//----- nvinfo : EIATTR_FRAME_SIZE
	.align		4
.L_172:
        /*03cc*/ 	.byte	0x04, 0x11
        /*03ce*/ 	.short	(.L_174 - .L_173)
	.align		4
.L_173:
        /*03d0*/ 	.word	index@(_ZN5flash24flash_fwd_splitkv_kernelI23Flash_fwd_kernel_traitsILi192ELi64ELi64ELi4ELb0ELb0EN7cutlass10bfloat16_tE19Flash_kernel_traitsILi192ELi64ELi64ELi4ES3_EELb0ELb0ELb0ELb0ELb0ELb1ELb1ELb1EEEvNS_16Flash_fwd_paramsE)
        /*03d4*/ 	.word	0x00000000


	//----- nvinfo : EIATTR_REGCOUNT
	.align		4
.L_174:
        /*03d8*/ 	.byte	0x04, 0x2f
        /*03da*/ 	.short	(.L_176 - .L_175)
	.align		4
.L_175:
        /*03dc*/ 	.word	index@(_ZN5flash24flash_fwd_splitkv_kernelI23Flash_fwd_kernel_traitsILi192ELi64ELi64ELi4ELb0ELb0EN7cutlass10bfloat16_tE19Flash_kernel_traitsILi192ELi64ELi64ELi4ES3_EELb0ELb0ELb0ELb0ELb0ELb0ELb1ELb1EEEvNS_16Flash_fwd_paramsE)
        /*03e0*/ 	.word	0x000000d8


	//----- nvinfo : EIATTR_FRAME_SIZE
	.align		4
.L_176:
        /*03e4*/ 	.byte	0x04, 0x11
        /*03e6*/ 	.short	(.L_178 - .L_177)
	.align		4
.L_177:
        /*03e8*/ 	.word	index@(_ZN5flash24flash_fwd_splitkv_kernelI23Flash_fwd_kernel_traitsILi192ELi64ELi64ELi4ELb0ELb0EN7cutlass10bfloat16_tE19Flash_kernel_traitsILi192ELi64ELi64ELi4ES3_EELb0ELb0ELb0ELb0ELb0ELb0ELb1ELb1EEEvNS_16Flash_fwd_paramsE)
        /*03ec*/ 	.word	0x00000000


	//----- nvinfo : EIATTR_REGCOUNT
	.align		4
.L_178:
        /*03f0*/ 	.byte	0x04, 0x2f
        /*03f2*/ 	.short	(.L_180 - .L_179)
	.align		4
.L_179:
        /*03f4*/ 	.word	index@(_ZN5flash24flash_fwd_splitkv_kernelI23Flash_fwd_kernel_traitsILi192ELi64ELi64ELi4ELb0ELb0EN7cutlass10bfloat16_tE19Flash_kernel_traitsILi192ELi64ELi64ELi4ES3_EELb0ELb0ELb0ELb0ELb0ELb1ELb1ELb0EEEvNS_16Flash_fwd_paramsE)
        /*03f8*/ 	.word	0x000000f4


	//----- nvinfo : EIATTR_FRAME_SIZE
	.align		4
.L_180:
        /*03fc*/ 	.byte	0x04, 0x11
        /*03fe*/ 	.short	(.L_182 - .L_181)
	.align		4
.L_181:
        /*0400*/ 	.word	index@(_ZN5flash24flash_fwd_splitkv_kernelI23Flash_fwd_kernel_traitsILi192ELi64ELi64ELi4ELb0ELb0EN7cutlass10bfloat16_tE19Flash_kernel_traitsILi192ELi64ELi64ELi4ES3_EELb0ELb0ELb0ELb0ELb0ELb1ELb1ELb0EEEvNS_16Flash_fwd_paramsE)
        /*0404*/ 	.word	0x00000000


	//----- nvinfo : EIATTR_REGCOUNT
	.align		4
.L_182:
        /*0408*/ 	.byte	0x04, 0x2f
        /*040a*/ 	.short	(.L_184 - .L_183)
	.align		4
.L_183:
        /*040c*/ 	.word	index@(_ZN5flash24flash_fwd_splitkv_kernelI23Flash_fwd_kernel_traitsILi192ELi64ELi64ELi4ELb0ELb0EN7cutlass10bfloat16_tE19Flash_kernel_traitsILi192ELi64ELi64ELi4ES3_EELb0ELb0ELb0ELb0ELb0ELb0ELb1ELb0EEEvNS_16Flash_fwd_paramsE)
        /*0410*/ 	.word	0x000000d8


	//----- nvinfo : EIATTR_FRAME_SIZE
	.align		4
.L_184:
        /*0414*/ 	.byte	0x04, 0x11
        /*0416*/ 	.short	(.L_186 - .L_185)
	.align		4
.L_185:
        /*0418*/ 	.word	index@(_ZN5flash24flash_fwd_splitkv_kernelI23Flash_fwd_kernel_traitsILi192ELi64ELi64ELi4ELb0ELb0EN7cutlass10bfloat16_tE19Flash_kernel_traitsILi192ELi64ELi64ELi4ES3_EELb0ELb0ELb0ELb0ELb0ELb0ELb1ELb0EEEvNS_16Flash_fwd_paramsE)
        /*041c*/ 	.word	0x00000000


	//----- nvinfo : EIATTR_REGCOUNT
	.align		4
.L_186:
        /*0420*/ 	.byte	0x04, 0x2f
        /*0422*/ 	.short	(.L_188 - .L_187)
	.align		4
.L_187:
        /*0424*/ 	.word	index@(_ZN5flash24flash_fwd_splitkv_kernelI23Flash_fwd_kernel_traitsILi192ELi64ELi64ELi4ELb0ELb0EN7cutlass10bfloat16_tE19Flash_kernel_traitsILi192ELi64ELi64ELi4ES3_EELb0ELb0ELb0ELb0ELb0ELb1ELb0ELb1EEEvNS_16Flash_fwd_paramsE)
        /*0428*/ 	.word	0x000000ef


	//----- nvinfo : EIATTR_FRAME_SIZE
	.align		4
.L_188:
        /*042c*/ 	.byte	0x04, 0x11
        /*042e*/ 	.short	(.L_190 - .L_189)
	.align		4
.L_189:
        /*0430*/ 	.word	index@(_ZN5flash24flash_fwd_splitkv_kernelI23Flash_fwd_kernel_traitsILi192ELi64ELi64ELi4ELb0ELb0EN7cutlass10bfloat16_tE19Flash_kernel_traitsILi192ELi64ELi64ELi4ES3_EELb0ELb0ELb0ELb0ELb0ELb1ELb0ELb1EEEvNS_16Flash_fwd_paramsE)
        /*0434*/ 	.word	0x00000000


	//----- nvinfo : EIATTR_REGCOUNT
	.align		4
.L_190:
        /*0438*/ 	.byte	0x04, 0x2f
        /*043a*/ 	.short	(.L_192 - .L_191)
	.align		4
.L_191:
        /*043c*/ 	.word	index@(_ZN5flash24flash_fwd_splitkv_kernelI23Flash_fwd_kernel_traitsILi192ELi64ELi64ELi4ELb0ELb0EN7cutlass10bfloat16_tE19Flash_kernel_traitsILi192ELi64ELi64ELi4ES3_EELb0ELb0ELb0ELb0ELb0ELb0ELb0ELb1EEEvNS_16Flash_fwd_paramsE)
        /*0440*/ 	.word	0x000000d6


	//----- nvinfo : EIATTR_FRAME_SIZE
	.align		4
.L_192:
        /*0444*/ 	.byte	0x04, 0x11
        /*0446*/ 	.short	(.L_194 - .L_193)
	.align		4
.L_193:
        /*0448*/ 	.word	index@(_ZN5flash24flash_fwd_splitkv_kernelI23Flash_fwd_kernel_traitsILi192ELi64ELi64ELi4ELb0ELb0EN7cutlass10bfloat16_tE19Flash_kernel_traitsILi192ELi64ELi64ELi4ES3_EELb0ELb0ELb0ELb0ELb0ELb0ELb0ELb1EEEvNS_16Flash_fwd_paramsE)
        /*044c*/ 	.word	0x00000000


	//----- nvinfo : EIATTR_REGCOUNT
	.align		4
.L_194:
        /*0450*/ 	.byte	0x04, 0x2f
        /*0452*/ 	.short	(.L_196 - .L_195)
	.align		4
.L_195:
        /*0454*/ 	.word	index@(_ZN5flash24flash_fwd_splitkv_kernelI23Flash_fwd_kernel_traitsILi192ELi64ELi64ELi4ELb0ELb0EN7cutlass10bfloat16_tE19Flash_kernel_traitsILi192ELi64ELi64ELi4ES3_EELb0ELb0ELb0ELb0ELb0ELb1ELb0ELb0EEEvNS_16Flash_fwd_paramsE)
        /*0458*/ 	.word	0x000000fe


	//----- nvinfo : EIATTR_FRAME_SIZE
	.align		4
.L_196:
        /*045c*/ 	.byte	0x04, 0x11
        /*045e*/ 	.short	(.L_198 - .L_197)
	.align		4
.L_197:
        /*0460*/ 	.word	index@(_ZN5flash24flash_fwd_splitkv_kernelI23Flash_fwd_kernel_traitsILi192ELi64ELi64ELi4ELb0ELb0EN7cutlass10bfloat16_tE19Flash_kernel_traitsILi192ELi64ELi64ELi4ES3_EELb0ELb0ELb0ELb0ELb0ELb1ELb0ELb0EEEvNS_16Flash_fwd_paramsE)
        /*0464*/ 	.word	0x00000000


	//----- nvinfo : EIATTR_REGCOUNT
	.align		4
.L_198:
        /*0468*/ 	.byte	0x04, 0x2f
        /*046a*/ 	.short	(.L_200 - .L_199)
	.align		4
.L_199:
        /*046c*/ 	.word	index@(_ZN5flash24flash_fwd_splitkv_kernelI23Flash_fwd_kernel_traitsILi192ELi64ELi64ELi4ELb0ELb0EN7cutlass10bfloat16_tE19Flash_kernel_traitsILi192ELi64ELi64ELi4ES3_EELb0ELb0ELb0ELb0ELb0ELb0ELb0ELb0EEEvNS_16Flash_fwd_paramsE)
        /*0470*/ 	.word	0x000000d8


	//----- nvinfo : EIATTR_FRAME_SIZE
	.align		4
.L_200:
        /*0474*/ 	.byte	0x04, 0x11
        /*0476*/ 	.short	(.L_202 - .L_201)
	.align		4
.L_201:
        /*0478*/ 	.word	index@(_ZN5flash24flash_fwd_splitkv_kernelI23Flash_fwd_kernel_traitsILi192ELi64ELi64ELi4ELb0ELb0EN7cutlass10bfloat16_tE19Flash_kernel_traitsILi192ELi64ELi64ELi4ES3_EELb0ELb0ELb0ELb0ELb0ELb0ELb0ELb0EEEvNS_16Flash_fwd_paramsE)
        /*047c*/ 	.word	0x00000000


	//----- nvinfo : EIATTR_REGCOUNT
	.align		4
.L_202:
        /*0480*/ 	.byte	0x04, 0x2f
        /*0482*/ 	.short	(.L_204 - .L_203)
	.align		4
.L_203:
        /*0484*/ 	.word	index@(_ZN5flash32flash_fwd_splitkv_combine_kernelI23Flash_fwd_kernel_traitsILi192ELi64ELi64ELi4ELb0ELb0EN7cutlass10bfloat16_tE19Flash_kernel_traitsILi192ELi64ELi64ELi4ES3_EELi8ELi1ELb1EEEvNS_16Flash_fwd_paramsE)
        /*0488*/ 	.word	0x0000002a


	//----- nvinfo : EIATTR_FRAME_SIZE
	.align		4
.L_204:
        /*048c*/ 	.byte	0x04, 0x11
        /*048e*/ 	.short	(.L_206 - .L_205)
	.align		4
.L_205:
        /*0490*/ 	.word	index@($__internal_13_$__cuda_sm20_div_s64)
        /*0494*/ 	.word	0x00000000


	//----- nvinfo : EIATTR_FRAME_SIZE
	.align		4
.L_206:
        /*0498*/ 	.byte	0x04, 0x11
        /*049a*/ 	.short	(.L_208 - .L_207)
	.align		4
.L_207:
        /*049c*/ 	.word	index@(_ZN5flash32flash_fwd_splitkv_combine_kernelI23Flash_fwd_kernel_traitsILi192ELi64ELi64ELi4ELb0ELb0EN7cutlass10bfloat16_tE19Flash_kernel_traitsILi192ELi64ELi64ELi4ES3_EELi8ELi1ELb1EEEvNS_16Flash_fwd_paramsE)
        /*04a0*/ 	.word	0x00000000


	//----- nvinfo : EIATTR_REGCOUNT
	.align		4
.L_208:
        /*04a4*/ 	.byte	0x04, 0x2f
        /*04a6*/ 	.short	(.L_210 - .L_209)
	.align		4
.L_209:
        /*04a8*/ 	.word	index@(_ZN5flash32flash_fwd_splitkv_combine_kernelI23Flash_fwd_kernel_traitsILi192ELi64ELi64ELi4ELb0ELb0EN7cutlass10bfloat16_tE19Flash_kernel_traitsILi192ELi64ELi64ELi4ES3_EELi8ELi2ELb1EEEvNS_16Flash_fwd_paramsE)
        /*04ac*/ 	.word	0x0000002a


	//----- nvinfo : EIATTR_FRAME_SIZE
	.align		4
.L_210:
        /*04b0*/ 	.byte	0x04, 0x11
        /*04b2*/ 	.short	(.L_212 - .L_211)
	.align		4
.L_211:
        /*04b4*/ 	.word	index@($__internal_12_$__cuda_sm20_div_s64)
        /*04b8*/ 	.word	0x00000000


	//----- nvinfo : EIATTR_FRAME_SIZE
	.align		4
.L_212:
        /*04bc*/ 	.byte	0x04, 0x11
        /*04be*/ 	.short	(.L_214 - .L_213)
	.align		4
.L_213:
        /*04c0*/ 	.word	index@(_ZN5flash32flash_fwd_splitkv_combine_kernelI23Flash_fwd_kernel_traitsILi192ELi64ELi64ELi4ELb0ELb0EN7cutlass10bfloat16_tE19Flash_kernel_traitsILi192ELi64ELi64ELi4ES3_EELi8ELi2ELb1EEEvNS_16Flash_fwd_paramsE)
        /*04c4*/ 	.word	0x00000000


	//----- nvinfo : EIATTR_REGCOUNT
	.align		4
.L_214:
        /*04c8*/ 	.byte	0x04, 0x2f
        /*04ca*/ 	.short	(.L_216 - .L_215)
	.align		4
.L_215:
        /*04cc*/ 	.word	index@(_ZN5flash32flash_fwd_splitkv_combine_kernelI23Flash_fwd_kernel_traitsILi192ELi64ELi64ELi4ELb0ELb0EN7cutlass10bfloat16_tE19Flash_kernel_traitsILi192ELi64ELi64ELi4ES3_EELi8ELi3ELb1EEEvNS_16Flash_fwd_paramsE)
        /*04d0*/ 	.word	0x0000002a


	//----- nvinfo : EIATTR_FRAME_SIZE
	.align		4
.L_216:
        /*04d4*/ 	.byte	0x04, 0x11
        /*04d6*/ 	.short	(.L_218 - .L_217)
	.align		4
.L_217:
        /*04d8*/ 	.word	index@($__internal_11_$__cuda_sm20_div_s64)
        /*04dc*/ 	.word	0x00000000


	//----- nvinfo : EIATTR_FRAME_SIZE
	.align		4
.L_218:
        /*04e0*/ 	.byte	0x04, 0x11
        /*04e2*/ 	.short	(.L_220 - .L_219)
	.align		4
.L_219:
        /*04e4*/ 	.word	index@(_ZN5flash32flash_fwd_splitkv_combine_kernelI23Flash_fwd_kernel_traitsILi192ELi64ELi64ELi4ELb0ELb0EN7cutlass10bfloat16_tE19Flash_kernel_traitsILi192ELi64ELi64ELi4ES3_EELi8ELi3ELb1EEEvNS_16Flash_fwd_paramsE)
        /*04e8*/ 	.word	0x00000000


	//----- nvinfo : EIATTR_REGCOUNT
	.align		4
.L_220:
        /*04ec*/ 	.byte	0x04, 0x2f
        /*04ee*/ 	.short	(.L_222 - .L_221)
	.align		4
.L_221:
        /*04f0*/ 	.word	index@(_ZN5flash32flash_fwd_splitkv_combine_kernelI23Flash_fwd_kernel_traitsILi192ELi64ELi64ELi4ELb0ELb0EN7cutlass10bfloat16_tE19Flash_kernel_traitsILi192ELi64ELi64ELi4ES3_EELi8ELi4ELb1EEEvNS_16Flash_fwd_paramsE)
        /*04f4*/ 	.word	0x0000002a


	//----- nvinfo : EIATTR_FRAME_SIZE
	.align		4
.L_222:
        /*04f8*/ 	.byte	0x04, 0x11
        /*04fa*/ 	.short	(.L_224 - .L_223)
	.align		4
.L_223:
        /*04fc*/ 	.word	index@($__internal_10_$__cuda_sm20_div_s64)
        /*0500*/ 	.word	0x00000000


	//----- nvinfo : EIATTR_FRAME_SIZE
	.align		4
.L_224:
        /*0504*/ 	.byte	0x04, 0x11
        /*0506*/ 	.short	(.L_226 - .L_225)
	.align		4
.L_225:
        /*0508*/ 	.word	index@(_ZN5flash32flash_fwd_splitkv_combine_kernelI23Flash_fwd_kernel_traitsILi192ELi64ELi64ELi4ELb0ELb0EN7cutlass10bfloat16_tE19Flash_kernel_traitsILi192ELi64ELi64ELi4ES3_EELi8ELi4ELb1EEEvNS_16Flash_fwd_paramsE)
        /*050c*/ 	.word	0x00000000


	//----- nvinfo : EIATTR_REGCOUNT
	.align		4
.L_226:
        /*0510*/ 	.byte	0x04, 0x2f
        /*0512*/ 	.short	(.L_228 - .L_227)
	.align		4
.L_227:
        /*0514*/ 	.word	index@(_ZN5flash32flash_fwd_splitkv_combine_kernelI23Flash_fwd_kernel_traitsILi192ELi64ELi64ELi4ELb0ELb0EN7cutlass10bfloat16_tE19Flash_kernel_traitsILi192ELi64ELi64ELi4ES3_EELi8ELi5ELb1EEEvNS_16Flash_fwd_paramsE)
        /*0518*/ 	.word	0x0000002a


	//----- nvinfo : EIATTR_FRAME_SIZE
	.align		4
.L_228:
        /*051c*/ 	.byte	0x04, 0x11
        /*051e*/ 	.short	(.L_230 - .L_229)
	.align		4
.L_229:
        /*0520*/ 	.word	index@($__internal_9_$__cuda_sm20_div_s64)
        /*0524*/ 	.word	0x00000000


	//----- nvinfo : EIATTR_FRAME_SIZE
	.align		4
.L_230:
        /*0528*/ 	.byte	0x04, 0x11
        /*052a*/ 	.short	(.L_232 - .L_231)
	.align		4
.L_231:
        /*052c*/ 	.word	index@(_ZN5flash32flash_fwd_splitkv_combine_kernelI23Flash_fwd_kernel_traitsILi192ELi64ELi64ELi4ELb0ELb0EN7cutlass10bfloat16_tE19Flash_kernel_traitsILi192ELi64ELi64ELi4ES3_EELi8ELi5ELb1EEEvNS_16Flash_fwd_paramsE)
        /*0530*/ 	.word	0x00000000


	//----- nvinfo : EIATTR_REGCOUNT
	.align		4
.L_232:
        /*0534*/ 	.byte	0x04, 0x2f
        /*0536*/ 	.short	(.L_234 - .L_233)
	.align		4
.L_233:
        /*0538*/ 	.word	index@(_ZN5flash32flash_fwd_splitkv_combine_kernelI23Flash_fwd_kernel_traitsILi192ELi64ELi64ELi4ELb0ELb0EN7cutlass10bfloat16_tE19Flash_kernel_traitsILi192ELi64ELi64ELi4ES3_EELi8ELi6ELb1EEEvNS_16Flash_fwd_paramsE)
        /*053c*/ 	.word	0x00000032


	//----- nvinfo : EIATTR_FRAME_SIZE
	.align		4
.L_234:
        /*0540*/ 	.byte	0x04, 0x11
        /*0542*/ 	.short	(.L_236 - .L_235)
	.align		4
.L_235:
        /*0544*/ 	.word	index@($__internal_8_$__cuda_sm20_div_s64)
        /*0548*/ 	.word	0x00000000


	//----- nvinfo : EIATTR_FRAME_SIZE
	.align		4
.L_236:
        /*054c*/ 	.byte	0x04, 0x11
        /*054e*/ 	.short	(.L_238 - .L_237)
	.align		4
.L_237:
        /*0550*/ 	.word	index@(_ZN5flash32flash_fwd_splitkv_combine_kernelI23Flash_fwd_kernel_traitsILi192ELi64ELi64ELi4ELb0ELb0EN7cutlass10bfloat16_tE19Flash_kernel_traitsILi192ELi64ELi64ELi4ES3_EELi8ELi6ELb1EEEvNS_16Flash_fwd_paramsE)
        /*0554*/ 	.word	0x00000000


	//----- nvinfo : EIATTR_REGCOUNT
	.align		4
.L_238:
        /*0558*/ 	.byte	0x04, 0x2f
        /*055a*/ 	.short	(.L_240 - .L_239)
	.align		4
.L_239:
        /*055c*/ 	.word	index@(_ZN5flash32flash_fwd_splitkv_combine_kernelI23Flash_fwd_kernel_traitsILi192ELi64ELi64ELi4ELb0ELb0EN7cutlass10bfloat16_tE19Flash_kernel_traitsILi192ELi64ELi64ELi4ES3_EELi8ELi7ELb1EEEvNS_16Flash_fwd_paramsE)
        /*0560*/ 	.word	0x00000036


	//----- nvinfo : EIATTR_FRAME_SIZE
	.align		4
.L_240:
        /*0564*/ 	.byte	0x04, 0x11
        /*0566*/ 	.short	(.L_242 - .L_241)
	.align		4
.L_241:
        /*0568*/ 	.word	index@($__internal_7_$__cuda_sm20_div_s64)
        /*056c*/ 	.word	0x00000000


	//----- nvinfo : EIATTR_FRAME_SIZE
	.align		4
.L_242:
        /*0570*/ 	.byte	0x04, 0x11
        /*0572*/ 	.short	(.L_244 - .L_243)
	.align		4
.L_243:
        /*0574*/ 	.word	index@(_ZN5flash32flash_fwd_splitkv_combine_kernelI23Flash_fwd_kernel_traitsILi192ELi64ELi64ELi4ELb0ELb0EN7cutlass10bfloat16_tE19Flash_kernel_traitsILi192ELi64ELi64ELi4ES3_EELi8ELi7ELb1EEEvNS_16Flash_fwd_paramsE)
        /*0578*/ 	.word	0x00000000


	//----- nvinfo : EIATTR_REGCOUNT
	.align		4
.L_244:
        /*057c*/ 	.byte	0x04, 0x2f
        /*057e*/ 	.short	(.L_246 - .L_245)
	.align		4
.L_245:
        /*0580*/ 	.word	index@(_ZN5flash32flash_fwd_splitkv_combine_kernelI23Flash_fwd_kernel_traitsILi192ELi64ELi64ELi4ELb0ELb0EN7cutlass10bfloat16_tE19Flash_kernel_traitsILi192ELi64ELi64ELi4ES3_EELi8ELi1ELb0EEEvNS_16Flash_fwd_paramsE)
        /*0584*/ 	.word	0x0000002a


	//----- nvinfo : EIATTR_FRAME_SIZE
	.align		4
.L_246:
        /*0588*/ 	.byte	0x04, 0x11
        /*058a*/ 	.short	(.L_248 - .L_247)
	.align		4
.L_247:
        /*058c*/ 	.word	index@($__internal_6_$__cuda_sm20_div_s64)
        /*0590*/ 	.word	0x00000000


	//----- nvinfo : EIATTR_FRAME_SIZE
	.align		4
.L_248:
        /*0594*/ 	.byte	0x04, 0x11
        /*0596*/ 	.short	(.L_250 - .L_249)
	.align		4
.L_249:
        /*0598*/ 	.word	index@(_ZN5flash32flash_fwd_splitkv_combine_kernelI23Flash_fwd_kernel_traitsILi192ELi64ELi64ELi4ELb0ELb0EN7cutlass10bfloat16_tE19Flash_kernel_traitsILi192ELi64ELi64ELi4ES3_EELi8ELi1ELb0EEEvNS_16Flash_fwd_paramsE)
        /*059c*/ 	.word	0x00000000


	//----- nvinfo : EIATTR_REGCOUNT
	.align		4
.L_250:
        /*05a0*/ 	.byte	0x04, 0x2f
        /*05a2*/ 	.short	(.L_252 - .L_251)
	.align		4
.L_251:
        /*05a4*/ 	.word	index@(_ZN5flash32flash_fwd_splitkv_combine_kernelI23Flash_fwd_kernel_traitsILi192ELi64ELi64ELi4ELb0ELb0EN7cutlass10bfloat16_tE19Flash_kernel_traitsILi192ELi64ELi64ELi4ES3_EELi8ELi2ELb0EEEvNS_16Flash_fwd_paramsE)
        /*05a8*/ 	.word	0x0000002a


	//----- nvinfo : EIATTR_FRAME_SIZE
	.align		4
.L_252:
        /*05ac*/ 	.byte	0x04, 0x11
        /*05ae*/ 	.short	(.L_254 - .L_253)
	.align		4
.L_253:
        /*05b0*/ 	.word	index@($__internal_5_$__cuda_sm20_div_s64)
        /*05b4*/ 	.word	0x00000000


	//----- nvinfo : EIATTR_FRAME_SIZE
	.align		4
.L_254:
        /*05b8*/ 	.byte	0x04, 0x11
        /*05ba*/ 	.short	(.L_256 - .L_255)
	.align		4
.L_255:
        /*05bc*/ 	.word	index@(_ZN5flash32flash_fwd_splitkv_combine_kernelI23Flash_fwd_kernel_traitsILi192ELi64ELi64ELi4ELb0ELb0EN7cutlass10bfloat16_tE19Flash_kernel_traitsILi192ELi64ELi64ELi4ES3_EELi8ELi2ELb0EEEvNS_16Flash_fwd_paramsE)
        /*05c0*/ 	.word	0x00000000


	//----- nvinfo : EIATTR_REGCOUNT
	.align		4
.L_256:
        /*05c4*/ 	.byte	0x04, 0x2f
        /*05c6*/ 	.short	(.L_258 - .L_257)
	.align		4
.L_257:
        /*05c8*/ 	.word	index@(_ZN5flash32flash_fwd_splitkv_combine_kernelI23Flash_fwd_kernel_traitsILi192ELi64ELi64ELi4ELb0ELb0EN7cutlass10bfloat16_tE19Flash_kernel_traitsILi192ELi64ELi64ELi4ES3_EELi8ELi3ELb0EEEvNS_16Flash_fwd_paramsE)
        /*05cc*/ 	.word	0x0000002a


	//----- nvinfo : EIATTR_FRAME_SIZE
	.align		4
.L_258:
        /*05d0*/ 	.byte	0x04, 0x11
        /*05d2*/ 	.short	(.L_260 - .L_259)
	.align		4
.L_259:
        /*05d4*/ 	.word	index@($__internal_4_$__cuda_sm20_div_s64)
        /*05d8*/ 	.word	0x00000000


	//----- nvinfo : EIATTR_FRAME_SIZE
	.align		4
.L_260:
        /*05dc*/ 	.byte	0x04, 0x11
        /*05de*/ 	.short	(.L_262 - .L_261)
	.align		4
.L_261:
        /*05e0*/ 	.word	index@(_ZN5flash32flash_fwd_splitkv_combine_kernelI23Flash_fwd_kernel_traitsILi192ELi64ELi64ELi4ELb0ELb0EN7cutlass10bfloat16_tE19Flash_kernel_traitsILi192ELi64ELi64ELi4ES3_EELi8ELi3ELb0EEEvNS_16Flash_fwd_paramsE)
        /*05e4*/ 	.word	0x00000000


	//----- nvinfo : EIATTR_REGCOUNT
	.align		4
.L_262:
        /*05e8*/ 	.byte	0x04, 0x2f
        /*05ea*/ 	.short	(.L_264 - .L_263)
	.align		4
.L_263:
        /*05ec*/ 	.word	index@(_ZN5flash32flash_fwd_splitkv_combine_kernelI23Flash_fwd_kernel_traitsILi192ELi64ELi64ELi4ELb0ELb0EN7cutlass10bfloat16_tE19Flash_kernel_traitsILi192ELi64ELi64ELi4ES3_EELi8ELi4ELb0EEEvNS_16Flash_fwd_paramsE)
        /*05f0*/ 	.word	0x0000002c


	//----- nvinfo : EIATTR_FRAME_SIZE
	.align		4
.L_264:
        /*05f4*/ 	.byte	0x04, 0x11
        /*05f6*/ 	.short	(.L_266 - .L_265)
	.align		4
.L_265:
        /*05f8*/ 	.word	index@($__internal_3_$__cuda_sm20_div_s64)
        /*05fc*/ 	.word	0x00000000


	//----- nvinfo : EIATTR_FRAME_SIZE
	.align		4
.L_266:
        /*0600*/ 	.byte	0x04, 0x11
        /*0602*/ 	.short	(.L_268 - .L_267)
	.align		4
.L_267:
        /*0604*/ 	.word	index@(_ZN5flash32flash_fwd_splitkv_combine_kernelI23Flash_fwd_kernel_traitsILi192ELi64ELi64ELi4ELb0ELb0EN7cutlass10bfloat16_tE19Flash_kernel_traitsILi192ELi64ELi64ELi4ES3_EELi8ELi4ELb0EEEvNS_16Flash_fwd_paramsE)
        /*0608*/ 	.word	0x00000000


	//----- nvinfo : EIATTR_REGCOUNT
	.align		4
.L_268:
        /*060c*/ 	.byte	0x04, 0x2f
        /*060e*/ 	.short	(.L_270 - .L_269)
	.align		4
.L_269:
        /*0610*/ 	.word	index@(_ZN5flash32flash_fwd_splitkv_combine_kernelI23Flash_fwd_kernel_traitsILi192ELi64ELi64ELi4ELb0ELb0EN7cutlass10bfloat16_tE19Flash_kernel_traitsILi192ELi64ELi64ELi4ES3_EELi8ELi5ELb0EEEvNS_16Flash_fwd_paramsE)
        /*0614*/ 	.word	0x0000002c


	//----- nvinfo : EIATTR_FRAME_SIZE
	.align		4
.L_270:
        /*0618*/ 	.byte	0x04, 0x11
        /*061a*/ 	.short	(.L_272 - .L_271)
	.align		4
.L_271:
        /*061c*/ 	.word	index@($__internal_2_$__cuda_sm20_div_s64)
        /*0620*/ 	.word	0x00000000


	//----- nvinfo : EIATTR_FRAME_SIZE
	.align		4
.L_272:
        /*0624*/ 	.byte	0x04, 0x11
        /*0626*/ 	.short	(.L_274 - .L_273)
	.align		4
.L_273:
        /*0628*/ 	.word	index@(_ZN5flash32flash_fwd_splitkv_combine_kernelI23Flash_fwd_kernel_traitsILi192ELi64ELi64ELi4ELb0ELb0EN7cutlass10bfloat16_tE19Flash_kernel_traitsILi192ELi64ELi64ELi4ES3_EELi8ELi5ELb0EEEvNS_16Flash_fwd_paramsE)
        /*062c*/ 	.word	0x00000000


	//----- nvinfo : EIATTR_REGCOUNT
	.align		4
.L_274:
        /*0630*/ 	.byte	0x04, 0x2f
        /*0632*/ 	.short	(.L_276 - .L_275)
	.align		4
.L_275:
        /*0634*/ 	.word	index@(_ZN5flash32flash_fwd_splitkv_combine_kernelI23Flash_fwd_kernel_traitsILi192ELi64ELi64ELi4ELb0ELb0EN7cutlass10bfloat16_tE19Flash_kernel_traitsILi192ELi64ELi64ELi4ES3_EELi8ELi6ELb0EEEvNS_16Flash_fwd_paramsE)
        /*0638*/ 	.word	0x0000002e


	//----- nvinfo : EIATTR_FRAME_SIZE
	.align		4
.L_276:
        /*063c*/ 	.byte	0x04, 0x11
        /*063e*/ 	.short	(.L_278 - .L_277)
	.align		4
.L_277:
        /*0640*/ 	.word	index@($__internal_1_$__cuda_sm20_div_s64)
        /*0644*/ 	.word	0x00000000


	//----- nvinfo : EIATTR_FRAME_SIZE
	.align		4
.L_278:
        /*0648*/ 	.byte	0x04, 0x11
        /*064a*/ 	.short	(.L_280 - .L_279)
	.align		4
.L_279:
        /*064c*/ 	.word	index@(_ZN5flash32flash_fwd_splitkv_combine_kernelI23Flash_fwd_kernel_traitsILi192ELi64ELi64ELi4ELb0ELb0EN7cutlass10bfloat16_tE19Flash_kernel_traitsILi192ELi64ELi64ELi4ES3_EELi8ELi6ELb0EEEvNS_16Flash_fwd_paramsE)
        /*0650*/ 	.word	0x00000000


	//----- nvinfo : EIATTR_REGCOUNT
	.align		4
.L_280:
        /*0654*/ 	.byte	0x04, 0x2f
        /*0656*/ 	.short	(.L_282 - .L_281)
	.align		4
.L_281:
        /*0658*/ 	.word	index@(_ZN5flash32flash_fwd_splitkv_combine_kernelI23Flash_fwd_kernel_traitsILi192ELi64ELi64ELi4ELb0ELb0EN7cutlass10bfloat16_tE19Flash_kernel_traitsILi192ELi64ELi64ELi4ES3_EELi8ELi7ELb0EEEvNS_16Flash_fwd_paramsE)
        /*065c*/ 	.word	0x00000030


	//----- nvinfo : EIATTR_FRAME_SIZE
	.align		4
.L_282:
        /*0660*/ 	.byte	0x04, 0x11
        /*0662*/ 	.short	(.L_284 - .L_283)
	.align		4
.L_283:
        /*0664*/ 	.word	index@($__internal_0_$__cuda_sm20_div_s64)
        /*0668*/ 	.word	0x00000000


	//----- nvinfo : EIATTR_FRAME_SIZE
	.align		4
.L_284:
        /*066c*/ 	.byte	0x04, 0x11
        /*066e*/ 	.short	(.L_286 - .L_285)
	.align		4
.L_285:
        /*0670*/ 	.word	index@(_ZN5flash32flash_fwd_splitkv_combine_kernelI23Flash_fwd_kernel_traitsILi192ELi64ELi64ELi4ELb0ELb0EN7cutlass10bfloat16_tE19Flash_kernel_traitsILi192ELi64ELi64ELi4ES3_EELi8ELi7ELb0EEEvNS_16Flash_fwd_paramsE)
        /*0674*/ 	.word	0x00000000


	//----- nvinfo : EIATTR_MIN_STACK_SIZE
	.align		4
.L_286:
        /*0678*/ 	.byte	0x04, 0x12
        /*067a*/ 	.short	(.L_288 - .L_287)
	.align		4
.L_287:
        /*067c*/ 	.word	index@(_ZN5flash32flash_fwd_splitkv_combine_kernelI23Flash_fwd_kernel_traitsILi192ELi64ELi64ELi4ELb0ELb0EN7cutlass10bfloat16_tE19Flash_kernel_traitsILi192ELi64ELi64ELi4ES3_EELi8ELi7ELb0EEEvNS_16Flash_fwd_paramsE)
        /*0680*/ 	.word	0x00000000


	//----- nvinfo : EIATTR_MIN_STACK_SIZE
	.align		4
.L_288:
        /*0684*/ 	.byte	0x04, 0x12
        /*0686*/ 	.short	(.L_290 - .L_289)
	.align		4
.L_289:
        /*0688*/ 	.word	index@(_ZN5flash32flash_fwd_splitkv_combine_kernelI23Flash_fwd_kernel_traitsILi192ELi64ELi64ELi4ELb0ELb0EN7cutlass10bfloat16_tE19Flash_kernel_traitsILi192ELi64ELi64ELi4ES3_EELi8ELi6ELb0EEEvNS_16Flash_fwd_paramsE)
        /*068c*/ 	.word	0x00000000


	//----- nvinfo : EIATTR_MIN_STACK_SIZE
	.align		4
.L_290:
        /*0690*/ 	.byte	0x04, 0x12
        /*0692*/ 	.short	(.L_292 - .L_291)
	.align		4
.L_291:
        /*0694*/ 	.word	index@(_ZN5flash32flash_fwd_splitkv_combine_kernelI23Flash_fwd_kernel_traitsILi192ELi64ELi64ELi4ELb0ELb0EN7cutlass10bfloat16_tE19Flash_kernel_traitsILi192ELi64ELi64ELi4ES3_EELi8ELi5ELb0EEEvNS_16Flash_fwd_paramsE)
        /*0698*/ 	.word	0x00000000


	//----- nvinfo : EIATTR_MIN_STACK_SIZE
	.align		4
.L_292:
        /*069c*/ 	.byte	0x04, 0x12
        /*069e*/ 	.short	(.L_294 - .L_293)
	.align		4
.L_293:
        /*06a0*/ 	.word	index@(_ZN5flash32flash_fwd_splitkv_combine_kernelI23Flash_fwd_kernel_traitsILi192ELi64ELi64ELi4ELb0ELb0EN7cutlass10bfloat16_tE19Flash_kernel_traitsILi192ELi64ELi64ELi4ES3_EELi8ELi4ELb0EEEvNS_16Flash_fwd_paramsE)
        /*06a4*/ 	.word	0x00000000


	//----- nvinfo : EIATTR_MIN_STACK_SIZE
	.align		4
.L_294:
        /*06a8*/ 	.byte	0x04, 0x12
        /*06aa*/ 	.short	(.L_296 - .L_295)
	.align		4
.L_295:
        /*06ac*/ 	.word	index@(_ZN5flash32flash_fwd_splitkv_combine_kernelI23Flash_fwd_kernel_traitsILi192ELi64ELi64ELi4ELb0ELb0EN7cutlass10bfloat16_tE19Flash_kernel_traitsILi192ELi64ELi64ELi4ES3_EELi8ELi3ELb0EEEvNS_16Flash_fwd_paramsE)
        /*06b0*/ 	.word	0x00000000


	//----- nvinfo : EIATTR_MIN_STACK_SIZE
	.align		4
.L_296:
        /*06b4*/ 	.byte	0x04, 0x12
        /*06b6*/ 	.short	(.L_298 - .L_297)
	.align		4
.L_297:
        /*06b8*/ 	.word	index@(_ZN5flash32flash_fwd_splitkv_combine_kernelI23Flash_fwd_kernel_traitsILi192ELi64ELi64ELi4ELb0ELb0EN7cutlass10bfloat16_tE19Flash_kernel_traitsILi192ELi64ELi64ELi4ES3_EELi8ELi2ELb0EEEvNS_16Flash_fwd_paramsE)
        /*06bc*/ 	.word	0x00000000


	//----- nvinfo : EIATTR_MIN_STACK_SIZE
	.align		4
.L_298:
        /*06c0*/ 	.byte	0x04, 0x12
        /*06c2*/ 	.short	(.L_300 - .L_299)
	.align		4
.L_299:
        /*06c4*/ 	.word	index@(_ZN5flash32flash_fwd_splitkv_combine_kernelI23Flash_fwd_kernel_traitsILi192ELi64ELi64ELi4ELb0ELb0EN7cutlass10bfloat16_tE19Flash_kernel_traitsILi192ELi64ELi64ELi4ES3_EELi8ELi1ELb0EEEvNS_16Flash_fwd_paramsE)
        /*06c8*/ 	.word	0x00000000


	//----- nvinfo : EIATTR_MIN_STACK_SIZE
	.align		4
.L_300:
        /*06cc*/ 	.byte	0x04, 0x12
        /*06ce*/ 	.short	(.L_302 - .L_301)
	.align		4
.L_301:
        /*06d0*/ 	.word	index@(_ZN5flash32flash_fwd_splitkv_combine_kernelI23Flash_fwd_kernel_traitsILi192ELi64ELi64ELi4ELb0ELb0EN7cutlass10bfloat16_tE19Flash_kernel_traitsILi192ELi64ELi64ELi4ES3_EELi8ELi7ELb1EEEvNS_16Flash_fwd_paramsE)
        /*06d4*/ 	.word	0x00000000


	//----- nvinfo : EIATTR_MIN_STACK_SIZE
	.align		4
.L_302:
        /*06d8*/ 	.byte	0x04, 0x12
        /*06da*/ 	.short	(.L_304 - .L_303)
	.align		4
.L_303:
        /*06dc*/ 	.word	index@(_ZN5flash32flash_fwd_splitkv_combine_kernelI23Flash_fwd_kernel_traitsILi192ELi64ELi64ELi4ELb0ELb0EN7cutlass10bfloat16_tE19Flash_kernel_traitsILi192ELi64ELi64ELi4ES3_EELi8ELi6ELb1EEEvNS_16Flash_fwd_paramsE)
        /*06e0*/ 	.word	0x00000000


	//----- nvinfo : EIATTR_MIN_STACK_SIZE
	.align		4
.L_304:
        /*06e4*/ 	.byte	0x04, 0x12
        /*06e6*/ 	.short	(.L_306 - .L_305)
	.align		4
.L_305:
        /*06e8*/ 	.word	index@(_ZN5flash32flash_fwd_splitkv_combine_kernelI23Flash_fwd_kernel_traitsILi192ELi64ELi64ELi4ELb0ELb0EN7cutlass10bfloat16_tE19Flash_kernel_traitsILi192ELi64ELi64ELi4ES3_EELi8ELi5ELb1EEEvNS_16Flash_fwd_paramsE)
        /*06ec*/ 	.word	0x00000000


	//----- nvinfo : EIATTR_MIN_STACK_SIZE
	.align		4
.L_306:
        /*06f0*/ 	.byte	0x04, 0x12
        /*06f2*/ 	.short	(.L_308 - .L_307)
	.align		4
.L_307:
        /*06f4*/ 	.word	index@(_ZN5flash32flash_fwd_splitkv_combine_kernelI23Flash_fwd_kernel_traitsILi192ELi64ELi64ELi4ELb0ELb0EN7cutlass10bfloat16_tE19Flash_kernel_traitsILi192ELi64ELi64ELi4ES3_EELi8ELi4ELb1EEEvNS_16Flash_fwd_paramsE)
        /*06f8*/ 	.word	0x00000000


	//----- nvinfo : EIATTR_MIN_STACK_SIZE
	.align		4
.L_308:
        /*06fc*/ 	.byte	0x04, 0x12
        /*06fe*/ 	.short	(.L_310 - .L_309)
	.align		4
.L_309:
        /*0700*/ 	.word	index@(_ZN5flash32flash_fwd_splitkv_combine_kernelI23Flash_fwd_kernel_traitsILi192ELi64ELi64ELi4ELb0ELb0EN7cutlass10bfloat16_tE19Flash_kernel_traitsILi192ELi64ELi64ELi4ES3_EELi8ELi3ELb1EEEvNS_16Flash_fwd_paramsE)
        /*0704*/ 	.word	0x00000000


	//----- nvinfo : EIATTR_MIN_STACK_SIZE
	.align		4
.L_310:
        /*0708*/ 	.byte	0x04, 0x12
        /*070a*/ 	.short	(.L_312 - .L_311)
	.align		4
.L_311:
        /*070c*/ 	.word	index@(_ZN5flash32flash_fwd_splitkv_combine_kernelI23Flash_fwd_kernel_traitsILi192ELi64ELi64ELi4ELb0ELb0EN7cutlass10bfloat16_tE19Flash_kernel_traitsILi192ELi64ELi64ELi4ES3_EELi8ELi2ELb1EEEvNS_16Flash_fwd_paramsE)
        /*0710*/ 	.word	0x00000000


	//----- nvinfo : EIATTR_MIN_STACK_SIZE
	.align		4
.L_312:
        /*0714*/ 	.byte	0x04, 0x12
        /*0716*/ 	.short	(.L_314 - .L_313)
	.align		4
.L_313:
        /*0718*/ 	.word	index@(_ZN5flash32flash_fwd_splitkv_combine_kernelI23Flash_fwd_kernel_traitsILi192ELi64ELi64ELi4ELb0ELb0EN7cutlass10bfloat16_tE19Flash_kernel_traitsILi192ELi64ELi64ELi4ES3_EELi8ELi1ELb1EEEvNS_16Flash_fwd_paramsE)
        /*071c*/ 	.word	0x00000000


	//----- nvinfo : EIATTR_MIN_STACK_SIZE
	.align		4
.L_314:
        /*0720*/ 	.byte	0x04, 0x12
        /*0722*/ 	.short	(.L_316 - .L_315)
	.align		4
.L_315:
        /*0724*/ 	.word	index@(_ZN5flash24flash_fwd_splitkv_kernelI23Flash_fwd_kernel_traitsILi192ELi64ELi64ELi4ELb0ELb0EN7cutlass10bfloat16_tE19Flash_kernel_traitsILi192ELi64ELi64ELi4ES3_EELb0ELb0ELb0ELb0ELb0ELb0ELb0ELb0EEEvNS_16Flash_fwd_paramsE)
        /*0728*/ 	.word	0x00000000


	//----- nvinfo : EIATTR_MIN_STACK_SIZE
	.align		4
.L_316:
        /*072c*/ 	.byte	0x04, 0x12
        /*072e*/ 	.short	(.L_318 - .L_317)
	.align		4
.L_317:
        /*0730*/ 	.word	index@(_ZN5flash24flash_fwd_splitkv_kernelI23Flash_fwd_kernel_traitsILi192ELi64ELi64ELi4ELb0ELb0EN7cutlass10bfloat16_tE19Flash_kernel_traitsILi192ELi64ELi64ELi4ES3_EELb0ELb0ELb0ELb0ELb0ELb1ELb0ELb0EEEvNS_16Flash_fwd_paramsE)
        /*0734*/ 	.word	0x00000000


	//----- nvinfo : EIATTR_MIN_STACK_SIZE
	.align		4
.L_318:
        /*0738*/ 	.byte	0x04, 0x12
        /*073a*/ 	.short	(.L_320 - .L_319)
	.align		4
.L_319:
        /*073c*/ 	.word	index@(_ZN5flash24flash_fwd_splitkv_kernelI23Flash_fwd_kernel_traitsILi192ELi64ELi64ELi4ELb0ELb0EN7cutlass10bfloat16_tE19Flash_kernel_traitsILi192ELi64ELi64ELi4ES3_EELb0ELb0ELb0ELb0ELb0ELb0ELb0ELb1EEEvNS_16Flash_fwd_paramsE)
        /*0740*/ 	.word	0x00000000


	//----- nvinfo : EIATTR_MIN_STACK_SIZE
	.align		4
.L_320:
        /*0744*/ 	.byte	0x04, 0x12
        /*0746*/ 	.short	(.L_322 - .L_321)
	.align		4
.L_321:
        /*0748*/ 	.word	index@(_ZN5flash24flash_fwd_splitkv_kernelI23Flash_fwd_kernel_traitsILi192ELi64ELi64ELi4ELb0ELb0EN7cutlass10bfloat16_tE19Flash_kernel_traitsILi192ELi64ELi64ELi4ES3_EELb0ELb0ELb0ELb0ELb0ELb1ELb0ELb1EEEvNS_16Flash_fwd_paramsE)
        /*074c*/ 	.word	0x00000000


	//----- nvinfo : EIATTR_MIN_STACK_SIZE
	.align		4
.L_322:
        /*0750*/ 	.byte	0x04, 0x12
        /*0752*/ 	.short	(.L_324 - .L_323)
	.align		4
.L_323:
        /*0754*/ 	.word	index@(_ZN5flash24flash_fwd_splitkv_kernelI23Flash_fwd_kernel_traitsILi192ELi64ELi64ELi4ELb0ELb0EN7cutlass10bfloat16_tE19Flash_kernel_traitsILi192ELi64ELi64ELi4ES3_EELb0ELb0ELb0ELb0ELb0ELb0ELb1ELb0EEEvNS_16Flash_fwd_paramsE)
        /*0758*/ 	.word	0x00000000


	//----- nvinfo : EIATTR_MIN_STACK_SIZE
	.align		4
.L_324:
        /*075c*/ 	.byte	0x04, 0x12
        /*075e*/ 	.short	(.L_326 - .L_325)
	.align		4
.L_325:
        /*0760*/ 	.word	index@(_ZN5flash24flash_fwd_splitkv_kernelI23Flash_fwd_kernel_traitsILi192ELi64ELi64ELi4ELb0ELb0EN7cutlass10bfloat16_tE19Flash_kernel_traitsILi192ELi64ELi64ELi4ES3_EELb0ELb0ELb0ELb0ELb0ELb1ELb1ELb0EEEvNS_16Flash_fwd_paramsE)
        /*0764*/ 	.word	0x00000000


	//----- nvinfo : EIATTR_MIN_STACK_SIZE
	.align		4
.L_326:
        /*0768*/ 	.byte	0x04, 0x12
        /*076a*/ 	.short	(.L_328 - .L_327)
	.align		4
.L_327:
        /*076c*/ 	.word	index@(_ZN5flash24flash_fwd_splitkv_kernelI23Flash_fwd_kernel_traitsILi192ELi64ELi64ELi4ELb0ELb0EN7cutlass10bfloat16_tE19Flash_kernel_traitsILi192ELi64ELi64ELi4ES3_EELb0ELb0ELb0ELb0ELb0ELb0ELb1ELb1EEEvNS_16Flash_fwd_paramsE)
        /*0770*/ 	.word	0x00000000


	//----- nvinfo : EIATTR_MIN_STACK_SIZE
	.align		4
.L_328:
        /*0774*/ 	.byte	0x04, 0x12
        /*0776*/ 	.short	(.L_330 - .L_329)
	.align		4
.L_329:
        /*0778*/ 	.word	index@(_ZN5flash24flash_fwd_splitkv_kernelI23Flash_fwd_kernel_traitsILi192ELi64ELi64ELi4ELb0ELb0EN7cutlass10bfloat16_tE19Flash_kernel_traitsILi192ELi64ELi64ELi4ES3_EELb0ELb0ELb0ELb0ELb0ELb1ELb1ELb1EEEvNS_16Flash_fwd_paramsE)
        /*077c*/ 	.word	0x00000000


	//----- nvinfo : EIATTR_MIN_STACK_SIZE
	.align		4
.L_330:
        /*0780*/ 	.byte	0x04, 0x12
        /*0782*/ 	.short	(.L_332 - .L_331)
	.align		4
.L_331:
        /*0784*/ 	.word	index@(_ZN5flash24flash_fwd_splitkv_kernelI23Flash_fwd_kernel_traitsILi192ELi64ELi64ELi4ELb0ELb0EN7cutlass10bfloat16_tE19Flash_kernel_traitsILi192ELi64ELi64ELi4ES3_EELb0ELb1ELb0ELb0ELb0ELb0ELb0ELb0EEEvNS_16Flash_fwd_paramsE)
        /*0788*/ 	.word	0x00000000


	//----- nvinfo : EIATTR_MIN_STACK_SIZE
	.align		4
.L_332:
        /*078c*/ 	.byte	0x04, 0x12
        /*078e*/ 	.short	(.L_334 - .L_333)
	.align		4
.L_333:
        /*0790*/ 	.word	index@(_ZN5flash24flash_fwd_splitkv_kernelI23Flash_fwd_kernel_traitsILi192ELi64ELi64ELi4ELb0ELb0EN7cutlass10bfloat16_tE19Flash_kernel_traitsILi192ELi64ELi64ELi4ES3_EELb0ELb1ELb0ELb0ELb0ELb1ELb0ELb0EEEvNS_16Flash_fwd_paramsE)
        /*0794*/ 	.word	0x00000000


	//----- nvinfo : EIATTR_MIN_STACK_SIZE
	.align		4
.L_334:
        /*0798*/ 	.byte	0x04, 0x12
        /*079a*/ 	.short	(.L_336 - .L_335)
	.align		4
.L_335:
        /*079c*/ 	.word	index@(_ZN5flash24flash_fwd_splitkv_kernelI23Flash_fwd_kernel_traitsILi192ELi64ELi64ELi4ELb0ELb0EN7cutlass10bfloat16_tE19Flash_kernel_traitsILi192ELi64ELi64ELi4ES3_EELb0ELb1ELb0ELb0ELb0ELb0ELb0ELb1EEEvNS_16Flash_fwd_paramsE)
        /*07a0*/ 	.word	0x00000000


	//----- nvinfo : EIATTR_MIN_STACK_SIZE
	.align		4
.L_336:
        /*07a4*/ 	.byte	0x04, 0x12
        /*07a6*/ 	.short	(.L_338 - .L_337)
	.align		4
.L_337:
        /*07a8*/ 	.word	index@(_ZN5flash24flash_fwd_splitkv_kernelI23Flash_fwd_kernel_traitsILi192ELi64ELi64ELi4ELb0ELb0EN7cutlass10bfloat16_tE19Flash_kernel_traitsILi192ELi64ELi64ELi4ES3_EELb0ELb1ELb0ELb0ELb0ELb1ELb0ELb1EEEvNS_16Flash_fwd_paramsE)
        /*07ac*/ 	.word	0x00000000


	//----- nvinfo : EIATTR_MIN_STACK_SIZE
	.align		4
.L_338:
        /*07b0*/ 	.byte	0x04, 0x12
        /*07b2*/ 	.short	(.L_340 - .L_339)
	.align		4
.L_339:
        /*07b4*/ 	.word	index@(_ZN5flash24flash_fwd_splitkv_kernelI23Flash_fwd_kernel_traitsILi192ELi64ELi64ELi4ELb0ELb0EN7cutlass10bfloat16_tE19Flash_kernel_traitsILi192ELi64ELi64ELi4ES3_EELb0ELb1ELb0ELb0ELb0ELb0ELb1ELb0EEEvNS_16Flash_fwd_paramsE)
        /*07b8*/ 	.word	0x00000000


	//----- nvinfo : EIATTR_MIN_STACK_SIZE
	.align		4
.L_340:
        /*07bc*/ 	.byte	0x04, 0x12
        /*07be*/ 	.short	(.L_342 - .L_341)
	.align		4
.L_341:
        /*07c0*/ 	.word	index@(_ZN5flash24flash_fwd_splitkv_kernelI23Flash_fwd_kernel_traitsILi192ELi64ELi64ELi4ELb0ELb0EN7cutlass10bfloat16_tE19Flash_kernel_traitsILi192ELi64ELi64ELi4ES3_EELb0ELb1ELb0ELb0ELb0ELb1ELb1ELb0EEEvNS_16Flash_fwd_paramsE)
        /*07c4*/ 	.word	0x00000000


	//----- nvinfo : EIATTR_MIN_STACK_SIZE
	.align		4
.L_342:
        /*07c8*/ 	.byte	0x04, 0x12
        /*07ca*/ 	.short	(.L_344 - .L_343)
	.align		4
.L_343:
        /*07cc*/ 	.word	index@(_ZN5flash24flash_fwd_splitkv_kernelI23Flash_fwd_kernel_traitsILi192ELi64ELi64ELi4ELb0ELb0EN7cutlass10bfloat16_tE19Flash_kernel_traitsILi192ELi64ELi64ELi4ES3_EELb0ELb1ELb0ELb0ELb0ELb0ELb1ELb1EEEvNS_16Flash_fwd_paramsE)
        /*07d0*/ 	.word	0x00000000


	//----- nvinfo : EIATTR_MIN_STACK_SIZE
	.align		4
.L_344:
        /*07d4*/ 	.byte	0x04, 0x12
        /*07d6*/ 	.short	(.L_346 - .L_345)
	.align		4
.L_345:
        /*07d8*/ 	.word	index@(_ZN5flash24flash_fwd_splitkv_kernelI23Flash_fwd_kernel_traitsILi192ELi64ELi64ELi4ELb0ELb0EN7cutlass10bfloat16_tE19Flash_kernel_traitsILi192ELi64ELi64ELi4ES3_EELb0ELb1ELb0ELb0ELb0ELb1ELb1ELb1EEEvNS_16Flash_fwd_paramsE)
        /*07dc*/ 	.word	0x00000000


	//----- nvinfo : EIATTR_MIN_STACK_SIZE
	.align		4
.L_346:
        /*07e0*/ 	.byte	0x04, 0x12
        /*07e2*/ 	.short	(.L_348 - .L_347)
	.align		4
.L_347:
        /*07e4*/ 	.word	index@(_ZN5flash24flash_fwd_splitkv_kernelI23Flash_fwd_kernel_traitsILi192ELi64ELi64ELi4ELb0ELb0EN7cutlass10bfloat16_tE19Flash_kernel_traitsILi192ELi64ELi64ELi4ES3_EELb0ELb0ELb0ELb0ELb1ELb0ELb0ELb0EEEvNS_16Flash_fwd_paramsE)
        /*07e8*/ 	.word	0x00000000


	//----- nvinfo : EIATTR_MIN_STACK_SIZE
	.align		4
.L_348:
        /*07ec*/ 	.byte	0x04, 0x12
        /*07ee*/ 	.short	(.L_350 - .L_349)
	.align		4
.L_349:
        /*07f0*/ 	.word	index@(_ZN5flash24flash_fwd_splitkv_kernelI23Flash_fwd_kernel_traitsILi192ELi64ELi64ELi4ELb0ELb0EN7cutlass10bfloat16_tE19Flash_kernel_traitsILi192ELi64ELi64ELi4ES3_EELb0ELb0ELb0ELb0ELb1ELb1ELb0ELb0EEEvNS_16Flash_fwd_paramsE)
        /*07f4*/ 	.word	0x00000000


	//----- nvinfo : EIATTR_MIN_STACK_SIZE
	.align		4
.L_350:
        /*07f8*/ 	.byte	0x04, 0x12
        /*07fa*/ 	.short	(.L_352 - .L_351)
	.align		4
.L_351:
        /*07fc*/ 	.word	index@(_ZN5flash24flash_fwd_splitkv_kernelI23Flash_fwd_kernel_traitsILi192ELi64ELi64ELi4ELb0ELb0EN7cutlass10bfloat16_tE19Flash_kernel_traitsILi192ELi64ELi64ELi4ES3_EELb0ELb0ELb1ELb0ELb0ELb0ELb0ELb0EEEvNS_16Flash_fwd_paramsE)
        /*0800*/ 	.word	0x00000000


	//----- nvinfo : EIATTR_MIN_STACK_SIZE
	.align		4
.L_352:
        /*0804*/ 	.byte	0x04, 0x12
        /*0806*/ 	.short	(.L_354 - .L_353)
	.align		4
.L_353:
        /*0808*/ 	.word	index@(_ZN5flash24flash_fwd_splitkv_kernelI23Flash_fwd_kernel_traitsILi192ELi64ELi64ELi4ELb0ELb0EN7cutlass10bfloat16_tE19Flash_kernel_traitsILi192ELi64ELi64ELi4ES3_EELb0ELb0ELb1ELb0ELb0ELb1ELb0ELb0EEEvNS_16Flash_fwd_paramsE)
        /*080c*/ 	.word	0x00000000


	//----- nvinfo : EIATTR_MIN_STACK_SIZE
	.align		4
.L_354:
        /*0810*/ 	.byte	0x04, 0x12
        /*0812*/ 	.short	(.L_356 - .L_355)
	.align		4
.L_355:
        /*0814*/ 	.word	index@(_ZN5flash24flash_fwd_splitkv_kernelI23Flash_fwd_kernel_traitsILi192ELi64ELi64ELi4ELb0ELb0EN7cutlass10bfloat16_tE19Flash_kernel_traitsILi192ELi64ELi64ELi4ES3_EELb0ELb0ELb0ELb0ELb1ELb0ELb0ELb1EEEvNS_16Flash_fwd_paramsE)
        /*0818*/ 	.word	0x00000000


	//----- nvinfo : EIATTR_MIN_STACK_SIZE
	.align		4
.L_356:
        /*081c*/ 	.byte	0x04, 0x12
        /*081e*/ 	.short	(.L_358 - .L_357)
	.align		4
.L_357:
        /*0820*/ 	.word	index@(_ZN5flash24flash_fwd_splitkv_kernelI23Flash_fwd_kernel_traitsILi192ELi64ELi64ELi4ELb0ELb0EN7cutlass10bfloat16_tE19Flash_kernel_traitsILi192ELi64ELi64ELi4ES3_EELb0ELb0ELb0ELb0ELb1ELb1ELb0ELb1EEEvNS_16Flash_fwd_paramsE)
        /*0824*/ 	.word	0x00000000


	//----- nvinfo : EIATTR_MIN_STACK_SIZE
	.align		4
.L_358:
        /*0828*/ 	.byte	0x04, 0x12
        /*082a*/ 	.short	(.L_360 - .L_359)
	.align		4
.L_359:
        /*082c*/ 	.word	index@(_ZN5flash24flash_fwd_splitkv_kernelI23Flash_fwd_kernel_traitsILi192ELi64ELi64ELi4ELb0ELb0EN7cutlass10bfloat16_tE19Flash_kernel_traitsILi192ELi64ELi64ELi4ES3_EELb0ELb0ELb1ELb0ELb0ELb0ELb0ELb1EEEvNS_16Flash_fwd_paramsE)
        /*0830*/ 	.word	0x00000000


	//----- nvinfo : EIATTR_MIN_STACK_SIZE
	.align		4
.L_360:
        /*0834*/ 	.byte	0x04, 0x12
        /*0836*/ 	.short	(.L_362 - .L_361)
	.align		4
.L_361:
        /*0838*/ 	.word	index@(_ZN5flash24flash_fwd_splitkv_kernelI23Flash_fwd_kernel_traitsILi192ELi64ELi64ELi4ELb0ELb0EN7cutlass10bfloat16_tE19Flash_kernel_traitsILi192ELi64ELi64ELi4ES3_EELb0ELb0ELb1ELb0ELb0ELb1ELb0ELb1EEEvNS_16Flash_fwd_paramsE)
        /*083c*/ 	.word	0x00000000


	//----- nvinfo : EIATTR_MIN_STACK_SIZE
	.align		4
.L_362:
        /*0840*/ 	.byte	0x04, 0x12
        /*0842*/ 	.short	(.L_364 - .L_363)
	.align		4
.L_363:
        /*0844*/ 	.word	index@(_ZN5flash24flash_fwd_splitkv_kernelI23Flash_fwd_kernel_traitsILi192ELi64ELi64ELi4ELb0ELb0EN7cutlass10bfloat16_tE19Flash_kernel_traitsILi192ELi64ELi64ELi4ES3_EELb0ELb0ELb0ELb0ELb1ELb0ELb1ELb0EEEvNS_16Flash_fwd_paramsE)
        /*0848*/ 	.word	0x00000000


	//----- nvinfo : EIATTR_MIN_STACK_SIZE
	.align		4
.L_364:
        /*084c*/ 	.byte	0x04, 0x12
        /*084e*/ 	.short	(.L_366 - .L_365)
	.align		4
.L_365:
        /*0850*/ 	.word	index@(_ZN5flash24flash_fwd_splitkv_kernelI23Flash_fwd_kernel_traitsILi192ELi64ELi64ELi4ELb0ELb0EN7cutlass10bfloat16_tE19Flash_kernel_traitsILi192ELi64ELi64ELi4ES3_EELb0ELb0ELb0ELb0ELb1ELb1ELb1ELb0EEEvNS_16Flash_fwd_paramsE)
        /*0854*/ 	.word	0x00000000


	//----- nvinfo : EIATTR_MIN_STACK_SIZE
	.align		4
.L_366:
        /*0858*/ 	.byte	0x04, 0x12
        /*085a*/ 	.short	(.L_368 - .L_367)
	.align		4
.L_367:
        /*085c*/ 	.word	index@(_ZN5flash24flash_fwd_splitkv_kernelI23Flash_fwd_kernel_traitsILi192ELi64ELi64ELi4ELb0ELb0EN7cutlass10bfloat16_tE19Flash_kernel_traitsILi192ELi64ELi64ELi4ES3_EELb0ELb0ELb1ELb0ELb0ELb0ELb1ELb0EEEvNS_16Flash_fwd_paramsE)
        /*0860*/ 	.word	0x00000000


	//----- nvinfo : EIATTR_MIN_STACK_SIZE
	.align		4
.L_368:
        /*0864*/ 	.byte	0x04, 0x12
        /*0866*/ 	.short	(.L_370 - .L_369)
	.align		4
.L_369:
        /*0868*/ 	.word	index@(_ZN5flash24flash_fwd_splitkv_kernelI23Flash_fwd_kernel_traitsILi192ELi64ELi64ELi4ELb0ELb0EN7cutlass10bfloat16_tE19Flash_kernel_traitsILi192ELi64ELi64ELi4ES3_EELb0ELb0ELb1ELb0ELb0ELb1ELb1ELb0EEEvNS_16Flash_fwd_paramsE)
        /*086c*/ 	.word	0x00000000


	//----- nvinfo : EIATTR_MIN_STACK_SIZE
	.align		4
.L_370:
        /*0870*/ 	.byte	0x04, 0x12
        /*0872*/ 	.short	(.L_372 - .L_371)
	.align		4
.L_371:
        /*0874*/ 	.word	index@(_ZN5flash24flash_fwd_splitkv_kernelI23Flash_fwd_kernel_traitsILi192ELi64ELi64ELi4ELb0ELb0EN7cutlass10bfloat16_tE19Flash_kernel_traitsILi192ELi64ELi64ELi4ES3_EELb0ELb0ELb0ELb0ELb1ELb0ELb1ELb1EEEvNS_16Flash_fwd_paramsE)
        /*0878*/ 	.word	0x00000000


	//----- nvinfo : EIATTR_MIN_STACK_SIZE
	.align		4
.L_372:
        /*087c*/ 	.byte	0x04, 0x12
        /*087e*/ 	.short	(.L_374 - .L_373)
	.align		4
.L_373:
        /*0880*/ 	.word	index@(_ZN5flash24flash_fwd_splitkv_kernelI23Flash_fwd_kernel_traitsILi192ELi64ELi64ELi4ELb0ELb0EN7cutlass10bfloat16_tE19Flash_kernel_traitsILi192ELi64ELi64ELi4ES3_EELb0ELb0ELb0ELb0ELb1ELb1ELb1ELb1EEEvNS_16Flash_fwd_paramsE)
        /*0884*/ 	.word	0x00000000


	//----- nvinfo : EIATTR_MIN_STACK_SIZE
	.align		4
.L_374:
        /*0888*/ 	.byte	0x04, 0x12
        /*088a*/ 	.short	(.L_376 - .L_375)
	.align		4
.L_375:
        /*088c*/ 	.word	index@(_ZN5flash24flash_fwd_splitkv_kernelI23Flash_fwd_kernel_traitsILi192ELi64ELi64ELi4ELb0ELb0EN7cutlass10bfloat16_tE19Flash_kernel_traitsILi192ELi64ELi64ELi4ES3_EELb0ELb0ELb1ELb0ELb0ELb0ELb1ELb1EEEvNS_16Flash_fwd_paramsE)
        /*0890*/ 	.word	0x00000000


	//----- nvinfo : EIATTR_MIN_STACK_SIZE
	.align		4
.L_376:
        /*0894*/ 	.byte	0x04, 0x12
        /*0896*/ 	.short	(.L_378 - .L_377)
	.align		4
.L_377:
        /*0898*/ 	.word	index@(_ZN5flash24flash_fwd_splitkv_kernelI23Flash_fwd_kernel_traitsILi192ELi64ELi64ELi4ELb0ELb0EN7cutlass10bfloat16_tE19Flash_kernel_traitsILi192ELi64ELi64ELi4ES3_EELb0ELb0ELb1ELb0ELb0ELb1ELb1ELb1EEEvNS_16Flash_fwd_paramsE)
        /*089c*/ 	.word	0x00000000


	//----- nvinfo : EIATTR_MIN_STACK_SIZE
	.align		4
.L_378:
        /*08a0*/ 	.byte	0x04, 0x12
        /*08a2*/ 	.short	(.L_380 - .L_379)
	.align		4
.L_379:
        /*08a4*/ 	.word	index@(_ZN5flash24flash_fwd_splitkv_kernelI23Flash_fwd_kernel_traitsILi192ELi64ELi64ELi4ELb0ELb0EN7cutlass10bfloat16_tE19Flash_kernel_traitsILi192ELi64ELi64ELi4ES3_EELb0ELb1ELb0ELb0ELb1ELb0ELb0ELb0EEEvNS_16Flash_fwd_paramsE)
        /*08a8*/ 	.word	0x00000000


	//----- nvinfo : EIATTR_MIN_STACK_SIZE
	.align		4
.L_380:
        /*08ac*/ 	.byte	0x04, 0x12
        /*08ae*/ 	.short	(.L_382 - .L_381)
	.align		4
.L_381:
        /*08b0*/ 	.word	index@(_ZN5flash24flash_fwd_splitkv_kernelI23Flash_fwd_kernel_traitsILi192ELi64ELi64ELi4ELb0ELb0EN7cutlass10bfloat16_tE19Flash_kernel_traitsILi192ELi64ELi64ELi4ES3_EELb0ELb1ELb0ELb0ELb1ELb1ELb0ELb0EEEvNS_16Flash_fwd_paramsE)
        /*08b4*/ 	.word	0x00000000


	//----- nvinfo : EIATTR_MIN_STACK_SIZE
	.align		4
.L_382:
        /*08b8*/ 	.byte	0x04, 0x12
        /*08ba*/ 	.short	(.L_384 - .L_383)
	.align		4
.L_383:
        /*08bc*/ 	.word	index@(_ZN5flash24flash_fwd_splitkv_kernelI23Flash_fwd_kernel_traitsILi192ELi64ELi64ELi4ELb0ELb0EN7cutlass10bfloat16_tE19Flash_kernel_traitsILi192ELi64ELi64ELi4ES3_EELb0ELb1ELb1ELb0ELb0ELb0ELb0ELb0EEEvNS_16Flash_fwd_paramsE)
        /*08c0*/ 	.word	0x00000000


	//----- nvinfo : EIATTR_MIN_STACK_SIZE
	.align		4
.L_384:
        /*08c4*/ 	.byte	0x04, 0x12
        /*08c6*/ 	.short	(.L_386 - .L_385)
	.align		4
.L_385:
        /*08c8*/ 	.word	index@(_ZN5flash24flash_fwd_splitkv_kernelI23Flash_fwd_kernel_traitsILi192ELi64ELi64ELi4ELb0ELb0EN7cutlass10bfloat16_tE19Flash_kernel_traitsILi192ELi64ELi64ELi4ES3_EELb0ELb1ELb1ELb0ELb0ELb1ELb0ELb0EEEvNS_16Flash_fwd_paramsE)
        /*08cc*/ 	.word	0x00000000


	//----- nvinfo : EIATTR_MIN_STACK_SIZE
	.align		4
.L_386:
        /*08d0*/ 	.byte	0x04, 0x12
        /*08d2*/ 	.short	(.L_388 - .L_387)
	.align		4
.L_387:
        /*08d4*/ 	.word	index@(_ZN5flash24flash_fwd_splitkv_kernelI23Flash_fwd_kernel_traitsILi192ELi64ELi64ELi4ELb0ELb0EN7cutlass10bfloat16_tE19Flash_kernel_traitsILi192ELi64ELi64ELi4ES3_EELb0ELb1ELb0ELb0ELb1ELb0ELb0ELb1EEEvNS_16Flash_fwd_paramsE)
        /*08d8*/ 	.word	0x00000000


	//----- nvinfo : EIATTR_MIN_STACK_SIZE
	.align		4
.L_388:
        /*08dc*/ 	.byte	0x04, 0x12
        /*08de*/ 	.short	(.L_390 - .L_389)
	.align		4
.L_389:
        /*08e0*/ 	.word	index@(_ZN5flash24flash_fwd_splitkv_kernelI23Flash_fwd_kernel_traitsILi192ELi64ELi64ELi4ELb0ELb0EN7cutlass10bfloat16_tE19Flash_kernel_traitsILi192ELi64ELi64ELi4ES3_EELb0ELb1ELb0ELb0ELb1ELb1ELb0ELb1EEEvNS_16Flash_fwd_paramsE)
        /*08e4*/ 	.word	0x00000000


	//----- nvinfo : EIATTR_MIN_STACK_SIZE
	.align		4
.L_390:
        /*08e8*/ 	.byte	0x04, 0x12
        /*08ea*/ 	.short	(.L_392 - .L_391)
	.align		4
.L_391:
        /*08ec*/ 	.word	index@(_ZN5flash24flash_fwd_splitkv_kernelI23Flash_fwd_kernel_traitsILi192ELi64ELi64ELi4ELb0ELb0EN7cutlass10bfloat16_tE19Flash_kernel_traitsILi192ELi64ELi64ELi4ES3_EELb0ELb1ELb1ELb0ELb0ELb0ELb0ELb1EEEvNS_16Flash_fwd_paramsE)
        /*08f0*/ 	.word	0x00000000


	//----- nvinfo : EIATTR_MIN_STACK_SIZE
	.align		4
.L_392:
        /*08f4*/ 	.byte	0x04, 0x12
        /*08f6*/ 	.short	(.L_394 - .L_393)
	.align		4
.L_393:
        /*08f8*/ 	.word	index@(_ZN5flash24flash_fwd_splitkv_kernelI23Flash_fwd_kernel_traitsILi192ELi64ELi64ELi4ELb0ELb0EN7cutlass10bfloat16_tE19Flash_kernel_traitsILi192ELi64ELi64ELi4ES3_EELb0ELb1ELb1ELb0ELb0ELb1ELb0ELb1EEEvNS_16Flash_fwd_paramsE)
        /*08fc*/ 	.word	0x00000000


	//----- nvinfo : EIATTR_MIN_STACK_SIZE
	.align		4
.L_394:
        /*0900*/ 	.byte	0x04, 0x12
        /*0902*/ 	.short	(.L_396 - .L_395)
	.align		4
.L_395:
        /*0904*/ 	.word	index@(_ZN5flash24flash_fwd_splitkv_kernelI23Flash_fwd_kernel_traitsILi192ELi64ELi64ELi4ELb0ELb0EN7cutlass10bfloat16_tE19Flash_kernel_traitsILi192ELi64ELi64ELi4ES3_EELb0ELb1ELb0ELb0ELb1ELb0ELb1ELb0EEEvNS_16Flash_fwd_paramsE)
        /*0908*/ 	.word	0x00000000


	//----- nvinfo : EIATTR_MIN_STACK_SIZE
	.align		4
.L_396:
        /*090c*/ 	.byte	0x04, 0x12
        /*090e*/ 	.short	(.L_398 - .L_397)
	.align		4
.L_397:
        /*0910*/ 	.word	index@(_ZN5flash24flash_fwd_splitkv_kernelI23Flash_fwd_kernel_traitsILi192ELi64ELi64ELi4ELb0ELb0EN7cutlass10bfloat16_tE19Flash_kernel_traitsILi192ELi64ELi64ELi4ES3_EELb0ELb1ELb0ELb0ELb1ELb1ELb1ELb0EEEvNS_16Flash_fwd_paramsE)
        /*0914*/ 	.word	0x00000000


	//----- nvinfo : EIATTR_MIN_STACK_SIZE
	.align		4
.L_398:
        /*0918*/ 	.byte	0x04, 0x12
        /*091a*/ 	.short	(.L_400 - .L_399)
	.align		4
.L_399:
        /*091c*/ 	.word	index@(_ZN5flash24flash_fwd_splitkv_kernelI23Flash_fwd_kernel_traitsILi192ELi64ELi64ELi4ELb0ELb0EN7cutlass10bfloat16_tE19Flash_kernel_traitsILi192ELi64ELi64ELi4ES3_EELb0ELb1ELb1ELb0ELb0ELb0ELb1ELb0EEEvNS_16Flash_fwd_paramsE)
        /*0920*/ 	.word	0x00000000


	//----- nvinfo : EIATTR_MIN_STACK_SIZE
	.align		4
.L_400:
        /*0924*/ 	.byte	0x04, 0x12
        /*0926*/ 	.short	(.L_402 - .L_401)
	.align		4
.L_401:
        /*0928*/ 	.word	index@(_ZN5flash24flash_fwd_splitkv_kernelI23Flash_fwd_kernel_traitsILi192ELi64ELi64ELi4ELb0ELb0EN7cutlass10bfloat16_tE19Flash_kernel_traitsILi192ELi64ELi64ELi4ES3_EELb0ELb1ELb1ELb0ELb0ELb1ELb1ELb0EEEvNS_16Flash_fwd_paramsE)
        /*092c*/ 	.word	0x00000000


	//----- nvinfo : EIATTR_MIN_STACK_SIZE
	.align		4
.L_402:
        /*0930*/ 	.byte	0x04, 0x12
        /*0932*/ 	.short	(.L_404 - .L_403)
	.align		4
.L_403:
        /*0934*/ 	.word	index@(_ZN5flash24flash_fwd_splitkv_kernelI23Flash_fwd_kernel_traitsILi192ELi64ELi64ELi4ELb0ELb0EN7cutlass10bfloat16_tE19Flash_kernel_traitsILi192ELi64ELi64ELi4ES3_EELb0ELb1ELb0ELb0ELb1ELb0ELb1ELb1EEEvNS_16Flash_fwd_paramsE)
        /*0938*/ 	.word	0x00000000


	//----- nvinfo : EIATTR_MIN_STACK_SIZE
	.align		4
.L_404:
        /*093c*/ 	.byte	0x04, 0x12
        /*093e*/ 	.short	(.L_406 - .L_405)
	.align		4
.L_405:
        /*0940*/ 	.word	index@(_ZN5flash24flash_fwd_splitkv_kernelI23Flash_fwd_kernel_traitsILi192ELi64ELi64ELi4ELb0ELb0EN7cutlass10bfloat16_tE19Flash_kernel_traitsILi192ELi64ELi64ELi4ES3_EELb0ELb1ELb0ELb0ELb1ELb1ELb1ELb1EEEvNS_16Flash_fwd_paramsE)
        /*0944*/ 	.word	0x00000000


	//----- nvinfo : EIATTR_MIN_STACK_SIZE
	.align		4
.L_406:
        /*0948*/ 	.byte	0x04, 0x12
        /*094a*/ 	.short	(.L_408 - .L_407)
	.align		4
.L_407:
        /*094c*/ 	.word	index@(_ZN5flash24flash_fwd_splitkv_kernelI23Flash_fwd_kernel_traitsILi192ELi64ELi64ELi4ELb0ELb0EN7cutlass10bfloat16_tE19Flash_kernel_traitsILi192ELi64ELi64ELi4ES3_EELb0ELb1ELb1ELb0ELb0ELb0ELb1ELb1EEEvNS_16Flash_fwd_paramsE)
        /*0950*/ 	.word	0x00000000


	//----- nvinfo : EIATTR_MIN_STACK_SIZE
	.align		4
.L_408:
        /*0954*/ 	.byte	0x04, 0x12
        /*0956*/ 	.short	(.L_410 - .L_409)
	.align		4
.L_409:
        /*0958*/ 	.word	index@(_ZN5flash24flash_fwd_splitkv_kernelI23Flash_fwd_kernel_traitsILi192ELi64ELi64ELi4ELb0ELb0EN7cutlass10bfloat16_tE19Flash_kernel_traitsILi192ELi64ELi64ELi4ES3_EELb0ELb1ELb1ELb0ELb0ELb1ELb1ELb1EEEvNS_16Flash_fwd_paramsE)
        /*095c*/ 	.word	0x00000000
.L_410:


//--------------------- .nv.compat                --------------------------
	.section	.nv.compat,"",@"SHT_CUDA_COMPAT_INFO"
	.align	4
        /*0000*/ 	.byte	0x02, 0x09, 0x01, 0x00, 0x02, 0x02, 0x01, 0x00, 0x02, 0x05, 0x05, 0x00, 0x03, 0x07, 0x01, 0x01
        /*0010*/ 	.byte	0x02, 0x03, 0x00, 0x00, 0x02, 0x06, 0x01, 0x00, 0x04, 0x0b, 0x08, 0x00, 0x00, 0x00, 0x00, 0x00
        /*0020*/ 	.byte	0x00, 0x00, 0x00, 0x00


//--------------------- .nv.info._ZN5flash32flash_fwd_splitkv_combine_kernelI23Flash_fwd_kernel_traitsILi192ELi64ELi64ELi4ELb0ELb0EN7cutlass10bfloat16_tE19Flash_kernel_traitsILi192ELi64ELi64ELi4ES3_EELi8ELi7ELb0EEEvNS_16Flash_fwd_paramsE --------------------------
	.section	.nv.info._ZN5flash32flash_fwd_splitkv_combine_kernelI23Flash_fwd_kernel_traitsILi192ELi64ELi64ELi4ELb0ELb0EN7cutlass10bfloat16_tE19Flash_kernel_traitsILi192ELi64ELi64ELi4ES3_EELi8ELi7ELb0EEEvNS_16Flash_fwd_paramsE,"",@"SHT_CUDA_INFO"
	.sectionflags	@""
	.align	4


	//----- nvinfo : EIATTR_CUDA_API_VERSION
	.align		4
        /*0000*/ 	.byte	0x04, 0x37
        /*0002*/ 	.short	(.L_412 - .L_411)
.L_411:
        /*0004*/ 	.word	0x00000082


	//----- nvinfo : EIATTR_KPARAM_INFO
	.align		4
.L_412:
        /*0008*/ 	.byte	0x04, 0x17
        /*000a*/ 	.short	(.L_414 - .L_413)
.L_413:
        /*000c*/ 	.word	0x00000000
        /*0010*/ 	.short	0x0000
        /*0012*/ 	.short	0x0000
        /*0014*/ 	.byte	0x00, 0xf0, 0x41, 0x07


	//----- nvinfo : EIATTR_SPARSE_MMA_MASK
	.align		4
.L_414:
        /*0018*/ 	.byte	0x03, 0x50
        /*001a*/ 	.short	0x0000


	//----- nvinfo : EIATTR_MAXREG_COUNT
	.align		4
        /*001c*/ 	.byte	0x03, 0x1b
        /*001e*/ 	.short	0x00ff


	//----- nvinfo : EIATTR_NUM_BARRIERS
	.align		4
        /*0020*/ 	.byte	0x02, 0x4c
        /*0022*/ 	.byte	0x01
	.zero		1


	//----- nvinfo : EIATTR_MERCURY_ISA_VERSION
	.align		4
        /*0024*/ 	.byte	0x03, 0x5f
        /*0026*/ 	.short	0x0101


	//----- nvinfo : EIATTR_COOP_GROUP_MASK_REGIDS
	.align		4
        /*0028*/ 	.byte	0x04, 0x29
        /*002a*/ 	.short	(.L_416 - .L_415)


	//   ....[0]....
.L_415:
        /*002c*/ 	.word	0xffffffff


	//   ....[1]....
        /*0030*/ 	.word	0xffffffff


	//   ....[2]....
        /*0034*/ 	.word	0xffffffff


	//   ....[3]....
        /*0038*/ 	.word	0xffffffff


	//   ....[4]....
        /*003c*/ 	.word	0xffffffff


	//   ....[5]....
        /*0040*/ 	.word	0xffffffff


	//   ....[6]....
        /*0044*/ 	.word	0xffffffff


	//   ....[7]....
        /*0048*/ 	.word	0xffffffff


	//----- nvinfo : EIATTR_COOP_GROUP_INSTR_OFFSETS
	.align		4
.L_416:
        /*004c*/ 	.byte	0x04, 0x28
        /*004e*/ 	.short	(.L_418 - .L_417)


	//   ....[0]....
.L_417:
        /*0050*/ 	.word	0x00001ee0


	//   ....[1]....
        /*0054*/ 	.word	0x00001f00


	//   ....[2]....
        /*0058*/ 	.word	0x00001f50


	//   ....[3]....
        /*005c*/ 	.word	0x00001f90


	//   ....[4]....
        /*0060*/ 	.word	0x00002330


	//   ....[5]....
        /*0064*/ 	.word	0x000023c0


	//   ....[6]....
        /*0068*/ 	.word	0x00002430


	//   ....[7]....
        /*006c*/ 	.word	0x00002560


	//----- nvinfo : EIATTR_VRC_CTA_INIT_COUNT
	.align		4
.L_418:
        /*0070*/ 	.byte	0x02, 0x4a
	.zero		1
	.zero		1


	//----- nvinfo : EIATTR_EXIT_INSTR_OFFSETS
	.align		4
        /*0074*/ 	.byte	0x04, 0x1c
        /*0076*/ 	.short	(.L_420 - .L_419)


	//   ....[0]....
.L_419:
        /*0078*/ 	.word	0x000047b0


	//   ....[1]....
        /*007c*/ 	.word	0x00004d80


	//   ....[2]....
        /*0080*/ 	.word	0x00004da0


	//----- nvinfo : EIATTR_CRS_STACK_SIZE
	.align		4
.L_420:
        /*0084*/ 	.byte	0x04, 0x1e
        /*0086*/ 	.short	(.L_422 - .L_421)
.L_421:
        /*0088*/ 	.word	0x00000000


	//----- nvinfo : EIATTR_CBANK_PARAM_SIZE
	.align		4
.L_422:
        /*008c*/ 	.byte	0x03, 0x19
        /*008e*/ 	.short	0x01d0


	//----- nvinfo : EIATTR_PARAM_CBANK
	.align		4
        /*0090*/ 	.byte	0x04, 0x0a
        /*0092*/ 	.short	(.L_424 - .L_423)
	.align		4
.L_423:
        /*0094*/ 	.word	index@(.nv.constant0._ZN5flash32flash_fwd_splitkv_combine_kernelI23Flash_fwd_kernel_traitsILi192ELi64ELi64ELi4ELb0ELb0EN7cutlass10bfloat16_tE19Flash_kernel_traitsILi192ELi64ELi64ELi4ES3_EELi8ELi7ELb0EEEvNS_16Flash_fwd_paramsE)
        /*0098*/ 	.short	0x0380
        /*009a*/ 	.short	0x01d0


	//----- nvinfo : EIATTR_SW_WAR
	.align		4
.L_424:
        /*009c*/ 	.byte	0x04, 0x36
        /*009e*/ 	.short	(.L_426 - .L_425)
.L_425:
        /*00a0*/ 	.word	0x00000008
.L_426:


//--------------------- .nv.info._ZN5flash32flash_fwd_splitkv_combine_kernelI23Flash_fwd_kernel_traitsILi192ELi64ELi64ELi4ELb0ELb0EN7cutlass10bfloat16_tE19Flash_kernel_traitsILi192ELi64ELi64ELi4ES3_EELi8ELi6ELb0EEEvNS_16Flash_fwd_paramsE --------------------------
	.section	.nv.info._ZN5flash32flash_fwd_splitkv_combine_kernelI23Flash_fwd_kernel_traitsILi192ELi64ELi64ELi4ELb0ELb0EN7cutlass10bfloat16_tE19Flash_kernel_traitsILi192ELi64ELi64ELi4ES3_EELi8ELi6ELb0EEEvNS_16Flash_fwd_paramsE,"",@"SHT_CUDA_INFO"
	.sectionflags	@""
	.align	4


	//----- nvinfo : EIATTR_CUDA_API_VERSION
	.align		4
        /*0000*/ 	.byte	0x04, 0x37
        /*0002*/ 	.short	(.L_428 - .L_427)
.L_427:
        /*0004*/ 	.word	0x00000082


	//----- nvinfo : EIATTR_KPARAM_INFO
	.align		4
.L_428:
        /*0008*/ 	.byte	0x04, 0x17
        /*000a*/ 	.short	(.L_430 - .L_429)
.L_429:
        /*000c*/ 	.word	0x00000000
        /*0010*/ 	.short	0x0000
        /*0012*/ 	.short	0x0000
        /*0014*/ 	.byte	0x00, 0xf0, 0x41, 0x07


	//----- nvinfo : EIATTR_SPARSE_MMA_MASK
	.align		4
.L_430:
        /*0018*/ 	.byte	0x03, 0x50
        /*001a*/ 	.short	0x0000


	//----- nvinfo : EIATTR_MAXREG_COUNT
	.align		4
        /*001c*/ 	.byte	0x03, 0x1b
        /*001e*/ 	.short	0x00ff


	//----- nvinfo : EIATTR_NUM_BARRIERS
	.align		4
        /*0020*/ 	.byte	0x02, 0x4c
        /*0022*/ 	.byte	0x01
	.zero		1


	//----- nvinfo : EIATTR_MERCURY_ISA_VERSION
	.align		4
        /*0024*/ 	.byte	0x03, 0x5f
        /*0026*/ 	.short	0x0101


	//----- nvinfo : EIATTR_COOP_GROUP_MASK_REGIDS
	.align		4
        /*0028*/ 	.byte	0x04, 0x29
        /*002a*/ 	.short	(.L_432 - .L_431)


	//   ....[0]....
.L_431:
        /*002c*/ 	.word	0xffffffff


	//   ....[1]....
        /*0030*/ 	.word	0xffffffff


	//   ....[2]....
        /*0034*/ 	.word	0xffffffff


	//   ....[3]....
        /*0038*/ 	.word	0xffffffff


	//   ....[4]....
        /*003c*/ 	.word	0xffffffff


	//   ....[5]....
        /*0040*/ 	.word	0xffffffff


	//   ....[6]....
        /*0044*/ 	.word	0xffffffff


	//   ....[7]....
        /*0048*/ 	.word	0xffffffff


	//----- nvinfo : EIATTR_COOP_GROUP_INSTR_OFFSETS
	.align		4
.L_432:
        /*004c*/ 	.byte	0x04, 0x28
        /*004e*/ 	.short	(.L_434 - .L_433)


	//   ....[0]....
.L_433:
        /*0050*/ 	.word	0x00001a20


	//   ....[1]....
        /*0054*/ 	.word	0x00001a70


	//   ....[2]....
        /*0058*/ 	.word	0x00001aa0


	//   ....[3]....
        /*005c*/ 	.word	0x00001af0


	//   ....[4]....
        /*0060*/ 	.word	0x00001d70


	//   ....[5]....
        /*0064*/ 	.word	0x00001de0


	//   ....[6]....
        /*0068*/ 	.word	0x00001e50


	//   ....[7]....
        /*006c*/ 	.word	0x00001f80


	//----- nvinfo : EIATTR_VRC_CTA_INIT_COUNT
	.align		4
.L_434:
        /*0070*/ 	.byte	0x02, 0x4a
	.zero		1
	.zero		1


	//----- nvinfo : EIATTR_EXIT_INSTR_OFFSETS
	.align		4
        /*0074*/ 	.byte	0x04, 0x1c
        /*0076*/ 	.short	(.L_436 - .L_435)


	//   ....[0]....
.L_435:
        /*0078*/ 	.word	0x00003ff0


	//   ....[1]....
        /*007c*/ 	.word	0x00004550


	//   ....[2]....
        /*0080*/ 	.word	0x00004570


	//----- nvinfo : EIATTR_CRS_STACK_SIZE
	.align		4
.L_436:
        /*0084*/ 	.byte	0x04, 0x1e
        /*0086*/ 	.short	(.L_438 - .L_437)
.L_437:
        /*0088*/ 	.word	0x00000000


	//----- nvinfo : EIATTR_CBANK_PARAM_SIZE
	.align		4
.L_438:
        /*008c*/ 	.byte	0x03, 0x19
        /*008e*/ 	.short	0x01d0


	//----- nvinfo : EIATTR_PARAM_CBANK
	.align		4
        /*0090*/ 	.byte	0x04, 0x0a
        /*0092*/ 	.short	(.L_440 - .L_439)
	.align		4
.L_439:
        /*0094*/ 	.word	index@(.nv.constant0._ZN5flash32flash_fwd_splitkv_combine_kernelI23Flash_fwd_kernel_traitsILi192ELi64ELi64ELi4ELb0ELb0EN7cutlass10bfloat16_tE19Flash_kernel_traitsILi192ELi64ELi64ELi4ES3_EELi8ELi6ELb0EEEvNS_16Flash_fwd_paramsE)
        /*0098*/ 	.short	0x0380
        /*009a*/ 	.short	0x01d0


	//----- nvinfo : EIATTR_SW_WAR
	.align		4
.L_440:
        /*009c*/ 	.byte	0x04, 0x36
        /*009e*/ 	.short	(.L_442 - .L_441)
.L_441:
        /*00a0*/ 	.word	0x00000008
.L_442:


//--------------------- .nv.info._ZN5flash32flash_fwd_splitkv_combine_kernelI23Flash_fwd_kernel_traitsILi192ELi64ELi64ELi4ELb0ELb0EN7cutlass10bfloat16_tE19Flash_kernel_traitsILi192ELi64ELi64ELi4ES3_EELi8ELi5ELb0EEEvNS_16Flash_fwd_paramsE --------------------------
	.section	.nv.info._ZN5flash32flash_fwd_splitkv_combine_kernelI23Flash_fwd_kernel_traitsILi192ELi64ELi64ELi4ELb0ELb0EN7cutlass10bfloat16_tE19Flash_kernel_traitsILi192ELi64ELi64ELi4ES3_EELi8ELi5ELb0EEEvNS_16Flash_fwd_paramsE,"",@"SHT_CUDA_INFO"
	.sectionflags	@""
	.align	4


	//----- nvinfo : EIATTR_CUDA_API_VERSION
	.align		4
        /*0000*/ 	.byte	0x04, 0x37
        /*0002*/ 	.short	(.L_444 - .L_443)
.L_443:
        /*0004*/ 	.word	0x00000082


	//----- nvinfo : EIATTR_KPARAM_INFO
	.align		4
.L_444:
        /*0008*/ 	.byte	0x04, 0x17
        /*000a*/ 	.short	(.L_446 - .L_445)
.L_445:
        /*000c*/ 	.word	0x00000000
        /*0010*/ 	.short	0x0000
        /*0012*/ 	.short	0x0000
        /*0014*/ 	.byte	0x00, 0xf0, 0x41, 0x07


	//----- nvinfo : EIATTR_SPARSE_MMA_MASK
	.align		4
.L_446:
        /*0018*/ 	.byte	0x03, 0x50
        /*001a*/ 	.short	0x0000


	//----- nvinfo : EIATTR_MAXREG_COUNT
	.align		4
        /*001c*/ 	.byte	0x03, 0x1b
        /*001e*/ 	.short	0x00ff


	//----- nvinfo : EIATTR_NUM_BARRIERS
	.align		4
        /*0020*/ 	.byte	0x02, 0x4c
        /*0022*/ 	.byte	0x01
	.zero		1


	//----- nvinfo : EIATTR_MERCURY_ISA_VERSION
	.align		4
        /*0024*/ 	.byte	0x03, 0x5f
        /*0026*/ 	.short	0x0101


	//----- nvinfo : EIATTR_COOP_GROUP_MASK_REGIDS
	.align		4
        /*0028*/ 	.byte	0x04, 0x29
        /*002a*/ 	.short	(.L_448 - .L_447)


	//   ....[0]....
.L_447:
        /*002c*/ 	.word	0xffffffff


	//   ....[1]....
        /*0030*/ 	.word	0xffffffff


	//   ....[2]....
        /*0034*/ 	.word	0xffffffff


	//   ....[3]....
        /*0038*/ 	.word	0xffffffff


	//   ....[4]....
        /*003c*/ 	.word	0xffffffff


	//   ....[5]....
        /*0040*/ 	.word	0xffffffff


	//   ....[6]....
        /*0044*/ 	.word	0xffffffff


	//   ....[7]....
        /*0048*/ 	.word	0xffffffff


	//----- nvinfo : EIATTR_COOP_GROUP_INSTR_OFFSETS
	.align		4
.L_448:
        /*004c*/ 	.byte	0x04, 0x28
        /*004e*/ 	.short	(.L_450 - .L_449)


	//   ....[0]....
.L_449:
        /*0050*/ 	.word	0x000018c0


	//   ....[1]....
        /*0054*/ 	.word	0x000018e0


	//   ....[2]....
        /*0058*/ 	.word	0x00001940


	//   ....[3]....
        /*005c*/ 	.word	0x000019a0


	//   ....[4]....
        /*0060*/ 	.word	0x00001b20


	//   ....[5]....
        /*0064*/ 	.word	0x00001b90


	//   ....[6]....
        /*0068*/ 	.word	0x00001c00


	//   ....[7]....
        /*006c*/ 	.word	0x00001d10


	//----- nvinfo : EIATTR_VRC_CTA_INIT_COUNT
	.align		4
.L_450:
        /*0070*/ 	.byte	0x02, 0x4a
	.zero		1
	.zero		1


	//----- nvinfo : EIATTR_EXIT_INSTR_OFFSETS
	.align		4
        /*0074*/ 	.byte	0x04, 0x1c
        /*0076*/ 	.short	(.L_452 - .L_451)


	//   ....[0]....
.L_451:
        /*0078*/ 	.word	0x00003ca0


	//   ....[1]....
        /*007c*/ 	.word	0x00004200


	//   ....[2]....
        /*0080*/ 	.word	0x00004220


	//----- nvinfo : EIATTR_CRS_STACK_SIZE
	.align		4
.L_452:
        /*0084*/ 	.byte	0x04, 0x1e
        /*0086*/ 	.short	(.L_454 - .L_453)
.L_453:
        /*0088*/ 	.word	0x00000000


	//----- nvinfo : EIATTR_CBANK_PARAM_SIZE
	.align		4
.L_454:
        /*008c*/ 	.byte	0x03, 0x19
        /*008e*/ 	.short	0x01d0


	//----- nvinfo : EIATTR_PARAM_CBANK
	.align		4
        /*0090*/ 	.byte	0x04, 0x0a
        /*0092*/ 	.short	(.L_456 - .L_455)
	.align		4
.L_455:
        /*0094*/ 	.word	index@(.nv.constant0._ZN5flash32flash_fwd_splitkv_combine_kernelI23Flash_fwd_kernel_traitsILi192ELi64ELi64ELi4ELb0ELb0EN7cutlass10bfloat16_tE19Flash_kernel_traitsILi192ELi64ELi64ELi4ES3_EELi8ELi5ELb0EEEvNS_16Flash_fwd_paramsE)
        /*0098*/ 	.short	0x0380
        /*009a*/ 	.short	0x01d0


	//----- nvinfo : EIATTR_SW_WAR
	.align		4
.L_456:
        /*009c*/ 	.byte	0x04, 0x36
        /*009e*/ 	.short	(.L_458 - .L_457)
.L_457:
        /*00a0*/ 	.word	0x00000008
.L_458:


//--------------------- .nv.info._ZN5flash32flash_fwd_splitkv_combine_kernelI23Flash_fwd_kernel_traitsILi192ELi64ELi64ELi4ELb0ELb0EN7cutlass10bfloat16_tE19Flash_kernel_traitsILi192ELi64ELi64ELi4ES3_EELi8ELi4ELb0EEEvNS_16Flash_fwd_paramsE --------------------------
	.section	.nv.info._ZN5flash32flash_fwd_splitkv_combine_kernelI23Flash_fwd_kernel_traitsILi192ELi64ELi64ELi4ELb0ELb0EN7cutlass10bfloat16_tE19Flash_kernel_traitsILi192ELi64ELi64ELi4ES3_EELi8ELi4ELb0EEEvNS_16Flash_fwd_paramsE,"",@"SHT_CUDA_INFO"
	.sectionflags	@""
	.align	4


	//----- nvinfo : EIATTR_CUDA_API_VERSION
	.align		4
        /*0000*/ 	.byte	0x04, 0x37
        /*0002*/ 	.short	(.L_460 - .L_459)
.L_459:
        /*0004*/ 	.word	0x00000082


	//----- nvinfo : EIATTR_KPARAM_INFO
	.align		4
.L_460:
        /*0008*/ 	.byte	0x04, 0x17
        /*000a*/ 	.short	(.L_462 - .L_461)
.L_461:
        /*000c*/ 	.word	0x00000000
        /*0010*/ 	.short	0x0000
        /*0012*/ 	.short	0x0000
        /*0014*/ 	.byte	0x00, 0xf0, 0x41, 0x07


	//----- nvinfo : EIATTR_SPARSE_MMA_MASK
	.align		4
.L_462:
        /*0018*/ 	.byte	0x03, 0x50
        /*001a*/ 	.short	0x0000


	//----- nvinfo : EIATTR_MAXREG_COUNT
	.align		4
        /*001c*/ 	.byte	0x03, 0x1b
        /*001e*/ 	.short	0x00ff


	//----- nvinfo : EIATTR_NUM_BARRIERS
	.align		4
        /*0020*/ 	.byte	0x02, 0x4c
        /*0022*/ 	.byte	0x01
	.zero		1


	//----- nvinfo : EIATTR_MERCURY_ISA_VERSION
	.align		4
        /*0024*/ 	.byte	0x03, 0x5f
        /*0026*/ 	.short	0x0101


	//----- nvinfo : EIATTR_COOP_GROUP_MASK_REGIDS
	.align		4
        /*0028*/ 	.byte	0x04, 0x29
        /*002a*/ 	.short	(.L_464 - .L_463)


	//   ....[0]....
.L_463:
        /*002c*/ 	.word	0xffffffff


	//   ....[1]....
        /*0030*/ 	.word	0xffffffff


	//   ....[2]....
        /*0034*/ 	.word	0xffffffff


	//   ....[3]....
        /*0038*/ 	.word	0xffffffff


	//   ....[4]....
        /*003c*/ 	.word	0xffffffff


	//   ....[5]....
        /*0040*/ 	.word	0xffffffff


	//   ....[6]....
        /*0044*/ 	.word	0xffffffff


	//   ....[7]....
        /*0048*/ 	.word	0xffffffff


	//----- nvinfo : EIATTR_COOP_GROUP_INSTR_OFFSETS
	.align		4
.L_464:
        /*004c*/ 	.byte	0x04, 0x28
        /*004e*/ 	.short	(.L_466 - .L_465)


	//   ....[0]....
.L_465:
        /*0050*/ 	.word	0x00001980


	//   ....[1]....
        /*0054*/ 	.word	0x000019a0


	//   ....[2]....
        /*0058*/ 	.word	0x000019c0


	//   ....[3]....
        /*005c*/ 	.word	0x000019e0


	//   ....[4]....
        /*0060*/ 	.word	0x00001ac0


	//   ....[5]....
        /*0064*/ 	.word	0x00001b40


	//   ....[6]....
        /*0068*/ 	.word	0x00001bb0


	//   ....[7]....
        /*006c*/ 	.word	0x00001c90


	//----- nvinfo : EIATTR_VRC_CTA_INIT_COUNT
	.align		4
.L_466:
        /*0070*/ 	.byte	0x02, 0x4a
	.zero		1
	.zero		1


	//----- nvinfo : EIATTR_EXIT_INSTR_OFFSETS
	.align		4
        /*0074*/ 	.byte	0x04, 0x1c
        /*0076*/ 	.short	(.L_468 - .L_467)


	//   ....[0]....
.L_467:
        /*0078*/ 	.word	0x00003b90


	//   ....[1]....
        /*007c*/ 	.word	0x000040f0


	//   ....[2]....
        /*0080*/ 	.word	0x00004110


	//----- nvinfo : EIATTR_CRS_STACK_SIZE
	.align		4
.L_468:
        /*0084*/ 	.byte	0x04, 0x1e
        /*0086*/ 	.short	(.L_470 - .L_469)
.L_469:
        /*0088*/ 	.word	0x00000000


	//----- nvinfo : EIATTR_CBANK_PARAM_SIZE
	.align		4
.L_470:
        /*008c*/ 	.byte	0x03, 0x19
        /*008e*/ 	.short	0x01d0


	//----- nvinfo : EIATTR_PARAM_CBANK
	.align		4
        /*0090*/ 	.byte	0x04, 0x0a
        /*0092*/ 	.short	(.L_472 - .L_471)
	.align		4
.L_471:
        /*0094*/ 	.word	index@(.nv.constant0._ZN5flash32flash_fwd_splitkv_combine_kernelI23Flash_fwd_kernel_traitsILi192ELi64ELi64ELi4ELb0ELb0EN7cutlass10bfloat16_tE19Flash_kernel_traitsILi192ELi64ELi64ELi4ES3_EELi8ELi4ELb0EEEvNS_16Flash_fwd_paramsE)
        /*0098*/ 	.short	0x0380
        /*009a*/ 	.short	0x01d0


	//----- nvinfo : EIATTR_SW_WAR
	.align		4
.L_472:
        /*009c*/ 	.byte	0x04, 0x36
        /*009e*/ 	.short	(.L_474 - .L_473)
.L_473:
        /*00a0*/ 	.word	0x00000008
.L_474:


//--------------------- .nv.info._ZN5flash32flash_fwd_splitkv_combine_kernelI23Flash_fwd_kernel_traitsILi192ELi64ELi64ELi4ELb0ELb0EN7cutlass10bfloat16_tE19Flash_kernel_traitsILi192ELi64ELi64ELi4ES3_EELi8ELi3ELb0EEEvNS_16Flash_fwd_paramsE --------------------------
	.section	.nv.info._ZN5flash32flash_fwd_splitkv_combine_kernelI23Flash_fwd_kernel_traitsILi192ELi64ELi64ELi4ELb0ELb0EN7cutlass10bfloat16_tE19Flash_kernel_traitsILi192ELi64ELi64ELi4ES3_EELi8ELi3ELb0EEEvNS_16Flash_fwd_paramsE,"",@"SHT_CUDA_INFO"
	.sectionflags	@""
	.align	4


	//----- nvinfo : EIATTR_CUDA_API_VERSION
	.align		4
        /*0000*/ 	.byte	0x04, 0x37
        /*0002*/ 	.short	(.L_476 - .L_475)
.L_475:
        /*0004*/ 	.word	0x00000082


	//----- nvinfo : EIATTR_KPARAM_INFO
	.align		4
.L_476:
        /*0008*/ 	.byte	0x04, 0x17
        /*000a*/ 	.short	(.L_478 - .L_477)
.L_477:
        /*000c*/ 	.word	0x00000000
        /*0010*/ 	.short	0x0000
        /*0012*/ 	.short	0x0000
        /*0014*/ 	.byte	0x00, 0xf0, 0x41, 0x07


	//----- nvinfo : EIATTR_SPARSE_MMA_MASK
	.align		4
.L_478:
        /*0018*/ 	.byte	0x03, 0x50
        /*001a*/ 	.short	0x0000


	//----- nvinfo : EIATTR_MAXREG_COUNT
	.align		4
        /*001c*/ 	.byte	0x03, 0x1b
        /*001e*/ 	.short	0x00ff


	//----- nvinfo : EIATTR_NUM_BARRIERS
	.align		4
        /*0020*/ 	.byte	0x02, 0x4c
        /*0022*/ 	.byte	0x01
	.zero		1


	//----- nvinfo : EIATTR_MERCURY_ISA_VERSION
	.align		4
        /*0024*/ 	.byte	0x03, 0x5f
        /*0026*/ 	.short	0x0101


	//----- nvinfo : EIATTR_COOP_GROUP_MASK_REGIDS
	.align		4
        /*0028*/ 	.byte	0x04, 0x29
        /*002a*/ 	.short	(.L_480 - .L_479)


	//   ....[0]....
.L_479:
        /*002c*/ 	.word	0xffffffff


	//   ....[1]....
        /*0030*/ 	.word	0xffffffff


	//   ....[2]....
        /*0034*/ 	.word	0xffffffff


	//   ....[3]....
        /*0038*/ 	.word	0xffffffff


	//   ....[4]....
        /*003c*/ 	.word	0xffffffff


	//   ....[5]....
        /*0040*/ 	.word	0xffffffff


	//----- nvinfo : EIATTR_COOP_GROUP_INSTR_OFFSETS
	.align		4
.L_480:
        /*0044*/ 	.byte	0x04, 0x28
        /*0046*/ 	.short	(.L_482 - .L_481)


	//   ....[0]....
.L_481:
        /*0048*/ 	.word	0x00001a10


	//   ....[1]....
        /*004c*/ 	.word	0x00001a50


	//   ....[2]....
        /*0050*/ 	.word	0x00001a70


	//   ....[3]....
        /*0054*/ 	.word	0x00001b10


	//   ....[4]....
        /*0058*/ 	.word	0x00001b50


	//   ....[5]....
        /*005c*/ 	.word	0x00001c30


	//----- nvinfo : EIATTR_VRC_CTA_INIT_COUNT
	.align		4
.L_482:
        /*0060*/ 	.byte	0x02, 0x4a
	.zero		1
	.zero		1


	//----- nvinfo : EIATTR_EXIT_INSTR_OFFSETS
	.align		4
        /*0064*/ 	.byte	0x04, 0x1c
        /*0066*/ 	.short	(.L_484 - .L_483)


	//   ....[0]....
.L_483:
        /*0068*/ 	.word	0x00003b20


	//   ....[1]....
        /*006c*/ 	.word	0x00004080


	//   ....[2]....
        /*0070*/ 	.word	0x000040a0


	//----- nvinfo : EIATTR_CRS_STACK_SIZE
	.align		4
.L_484:
        /*0074*/ 	.byte	0x04, 0x1e
        /*0076*/ 	.short	(.L_486 - .L_485)
.L_485:
        /*0078*/ 	.word	0x00000000


	//----- nvinfo : EIATTR_CBANK_PARAM_SIZE
	.align		4
.L_486:
        /*007c*/ 	.byte	0x03, 0x19
        /*007e*/ 	.short	0x01d0


	//----- nvinfo : EIATTR_PARAM_CBANK
	.align		4
        /*0080*/ 	.byte	0x04, 0x0a
        /*0082*/ 	.short	(.L_488 - .L_487)
	.align		4
.L_487:
        /*0084*/ 	.word	index@(.nv.constant0._ZN5flash32flash_fwd_splitkv_combine_kernelI23Flash_fwd_kernel_traitsILi192ELi64ELi64ELi4ELb0ELb0EN7cutlass10bfloat16_tE19Flash_kernel_traitsILi192ELi64ELi64ELi4ES3_EELi8ELi3ELb0EEEvNS_16Flash_fwd_paramsE)
        /*0088*/ 	.short	0x0380
        /*008a*/ 	.short	0x01d0


	//----- nvinfo : EIATTR_SW_WAR
	.align		4
.L_488:
        /*008c*/ 	.byte	0x04, 0x36
        /*008e*/ 	.short	(.L_490 - .L_489)
.L_489:
        /*0090*/ 	.word	0x00000008
.L_490:


//--------------------- .nv.info._ZN5flash32flash_fwd_splitkv_combine_kernelI23Flash_fwd_kernel_traitsILi192ELi64ELi64ELi4ELb0ELb0EN7cutlass10bfloat16_tE19Flash_kernel_traitsILi192ELi64ELi64ELi4ES3_EELi8ELi2ELb0EEEvNS_16Flash_fwd_paramsE --------------------------
	.section	.nv.info._ZN5flash32flash_fwd_splitkv_combine_kernelI23Flash_fwd_kernel_traitsILi192ELi64ELi64ELi4ELb0ELb0EN7cutlass10bfloat16_tE19Flash_kernel_traitsILi192ELi64ELi64ELi4ES3_EELi8ELi2ELb0EEEvNS_16Flash_fwd_paramsE,"",@"SHT_CUDA_INFO"
	.sectionflags	@""
	.align	4


	//----- nvinfo : EIATTR_CUDA_API_VERSION
	.align		4
        /*0000*/ 	.byte	0x04, 0x37
        /*0002*/ 	.short	(.L_492 - .L_491)
.L_491:
        /*0004*/ 	.word	0x00000082


	//----- nvinfo : EIATTR_KPARAM_INFO
	.align		4
.L_492:
        /*0008*/ 	.byte	0x04, 0x17
        /*000a*/ 	.short	(.L_494 - .L_493)
.L_493:
        /*000c*/ 	.word	0x00000000
        /*0010*/ 	.short	0x0000
        /*0012*/ 	.short	0x0000
        /*0014*/ 	.byte	0x00, 0xf0, 0x41, 0x07


	//----- nvinfo : EIATTR_SPARSE_MMA_MASK
	.align		4
.L_494:
        /*0018*/ 	.byte	0x03, 0x50
        /*001a*/ 	.short	0x0000


	//----- nvinfo : EIATTR_MAXREG_COUNT
	.align		4
        /*001c*/ 	.byte	0x03, 0x1b
        /*001e*/ 	.short	0x00ff


	//----- nvinfo : EIATTR_NUM_BARRIERS
	.align		4
        /*0020*/ 	.byte	0x02, 0x4c
        /*0022*/ 	.byte	0x01
	.zero		1


	//----- nvinfo : EIATTR_MERCURY_ISA_VERSION
	.align		4
        /*0024*/ 	.byte	0x03, 0x5f
        /*0026*/ 	.short	0x0101


	//----- nvinfo : EIATTR_COOP_GROUP_MASK_REGIDS
	.align		4
        /*0028*/ 	.byte	0x04, 0x29
        /*002a*/ 	.short	(.L_496 - .L_495)


	//   ....[0]....
.L_495:
        /*002c*/ 	.word	0xffffffff


	//   ....[1]....
        /*0030*/ 	.word	0xffffffff


	//   ....[2]....
        /*0034*/ 	.word	0xffffffff


	//   ....[3]....
        /*0038*/ 	.word	0xffffffff


	//----- nvinfo : EIATTR_COOP_GROUP_INSTR_OFFSETS
	.align		4
.L_496:
        /*003c*/ 	.byte	0x04, 0x28
        /*003e*/ 	.short	(.L_498 - .L_497)


	//   ....[0]....
.L_497:
        /*0040*/ 	.word	0x00001a20


	//   ....[1]....
        /*0044*/ 	.word	0x00001a40


	//   ....[2]....
        /*0048*/ 	.word	0x00001ae0


	//   ....[3]....
        /*004c*/ 	.word	0x00001be0


	//----- nvinfo : EIATTR_VRC_CTA_INIT_COUNT
	.align		4
.L_498:
        /*0050*/ 	.byte	0x02, 0x4a
	.zero		1
	.zero		1


	//----- nvinfo : EIATTR_EXIT_INSTR_OFFSETS
	.align		4
        /*0054*/ 	.byte	0x04, 0x1c
        /*0056*/ 	.short	(.L_500 - .L_499)


	//   ....[0]....
.L_499:
        /*0058*/ 	.word	0x00003ae0


	//   ....[1]....
        /*005c*/ 	.word	0x00004040


	//   ....[2]....
        /*0060*/ 	.word	0x00004060


	//----- nvinfo : EIATTR_CRS_STACK_SIZE
	.align		4
.L_500:
        /*0064*/ 	.byte	0x04, 0x1e
        /*0066*/ 	.short	(.L_502 - .L_501)
.L_501:
        /*0068*/ 	.word	0x00000000


	//----- nvinfo : EIATTR_CBANK_PARAM_SIZE
	.align		4
.L_502:
        /*006c*/ 	.byte	0x03, 0x19
        /*006e*/ 	.short	0x01d0


	//----- nvinfo : EIATTR_PARAM_CBANK
	.align		4
        /*0070*/ 	.byte	0x04, 0x0a
        /*0072*/ 	.short	(.L_504 - .L_503)
	.align		4
.L_503:
        /*0074*/ 	.word	index@(.nv.constant0._ZN5flash32flash_fwd_splitkv_combine_kernelI23Flash_fwd_kernel_traitsILi192ELi64ELi64ELi4ELb0ELb0EN7cutlass10bfloat16_tE19Flash_kernel_traitsILi192ELi64ELi64ELi4ES3_EELi8ELi2ELb0EEEvNS_16Flash_fwd_paramsE)
        /*0078*/ 	.short	0x0380
        /*007a*/ 	.short	0x01d0


	//----- nvinfo : EIATTR_SW_WAR
	.align		4
.L_504:
        /*007c*/ 	.byte	0x04, 0x36
        /*007e*/ 	.short	(.L_506 - .L_505)
.L_505:
        /*0080*/ 	.word	0x00000008
.L_506:


//--------------------- .nv.info._ZN5flash32flash_fwd_splitkv_combine_kernelI23Flash_fwd_kernel_traitsILi192ELi64ELi64ELi4ELb0ELb0EN7cutlass10bfloat16_tE19Flash_kernel_traitsILi192ELi64ELi64ELi4ES3_EELi8ELi1ELb0EEEvNS_16Flash_fwd_paramsE --------------------------
	.section	.nv.info._ZN5flash32flash_fwd_splitkv_combine_kernelI23Flash_fwd_kernel_traitsILi192ELi64ELi64ELi4ELb0ELb0EN7cutlass10bfloat16_tE19Flash_kernel_traitsILi192ELi64ELi64ELi4ES3_EELi8ELi1ELb0EEEvNS_16Flash_fwd_paramsE,"",@"SHT_CUDA_INFO"
	.sectionflags	@""
	.align	4


	//----- nvinfo : EIATTR_CUDA_API_VERSION
	.align		4
        /*0000*/ 	.byte	0x04, 0x37
        /*0002*/ 	.short	(.L_508 - .L_507)
.L_507:
        /*0004*/ 	.word	0x00000082


	//----- nvinfo : EIATTR_KPARAM_INFO
	.align		4
.L_508:
        /*0008*/ 	.byte	0x04, 0x17
        /*000a*/ 	.short	(.L_510 - .L_509)
.L_509:
        /*000c*/ 	.word	0x00000000
        /*0010*/ 	.short	0x0000
        /*0012*/ 	.short	0x0000
        /*0014*/ 	.byte	0x00, 0xf0, 0x41, 0x07


	//----- nvinfo : EIATTR_SPARSE_MMA_MASK
	.align		4
.L_510:
        /*0018*/ 	.byte	0x03, 0x50
        /*001a*/ 	.short	0x0000


	//----- nvinfo : EIATTR_MAXREG_COUNT
	.align		4
        /*001c*/ 	.byte	0x03, 0x1b
        /*001e*/ 	.short	0x00ff


	//----- nvinfo : EIATTR_NUM_BARRIERS
	.align		4
        /*0020*/ 	.byte	0x02, 0x4c
        /*0022*/ 	.byte	0x01
	.zero		1


	//----- nvinfo : EIATTR_MERCURY_ISA_VERSION
	.align		4
        /*0024*/ 	.byte	0x03, 0x5f
        /*0026*/ 	.short	0x0101


	//----- nvinfo : EIATTR_COOP_GROUP_MASK_REGIDS
	.align		4
        /*0028*/ 	.byte	0x04, 0x29
        /*002a*/ 	.short	(.L_512 - .L_511)


	//   ....[0]....
.L_511:
        /*002c*/ 	.word	0xffffffff


	//   ....[1]....
        /*0030*/ 	.word	0xffffffff


	//----- nvinfo : EIATTR_COOP_GROUP_INSTR_OFFSETS
	.align		4
.L_512:
        /*0034*/ 	.byte	0x04, 0x28
        /*0036*/ 	.short	(.L_514 - .L_513)


	//   ....[0]....
.L_513:
        /*0038*/ 	.word	0x00001ab0


	//   ....[1]....
        /*003c*/ 	.word	0x00001cb0


	//----- nvinfo : EIATTR_VRC_CTA_INIT_COUNT
	.align		4
.L_514:
        /*0040*/ 	.byte	0x02, 0x4a
	.zero		1
	.zero		1


	//----- nvinfo : EIATTR_EXIT_INSTR_OFFSETS
	.align		4
        /*0044*/ 	.byte	0x04, 0x1c
        /*0046*/ 	.short	(.L_516 - .L_515)


	//   ....[0]....
.L_515:
        /*0048*/ 	.word	0x00003ab0


	//   ....[1]....
        /*004c*/ 	.word	0x00004010


	//   ....[2]....
        /*0050*/ 	.word	0x00004030


	//----- nvinfo : EIATTR_CRS_STACK_SIZE
	.align		4
.L_516:
        /*0054*/ 	.byte	0x04, 0x1e
        /*0056*/ 	.short	(.L_518 - .L_517)
.L_517:
        /*0058*/ 	.word	0x00000000


	//----- nvinfo : EIATTR_CBANK_PARAM_SIZE
	.align		4
.L_518:
        /*005c*/ 	.byte	0x03, 0x19
        /*005e*/ 	.short	0x01d0


	//----- nvinfo : EIATTR_PARAM_CBANK
	.align		4
        /*0060*/ 	.byte	0x04, 0x0a
        /*0062*/ 	.short	(.L_520 - .L_519)
	.align		4
.L_519:
        /*0064*/ 	.word	index@(.nv.constant0._ZN5flash32flash_fwd_splitkv_combine_kernelI23Flash_fwd_kernel_traitsILi192ELi64ELi64ELi4ELb0ELb0EN7cutlass10bfloat16_tE19Flash_kernel_traitsILi192ELi64ELi64ELi4ES3_EELi8ELi1ELb0EEEvNS_16Flash_fwd_paramsE)
        /*0068*/ 	.short	0x0380
        /*006a*/ 	.short	0x01d0


	//----- nvinfo : EIATTR_SW_WAR
	.align		4
.L_520:
        /*006c*/ 	.byte	0x04, 0x36
        /*006e*/ 	.short	(.L_522 - .L_521)
.L_521:
        /*0070*/ 	.word	0x00000008
.L_522:


//--------------------- .nv.info._ZN5flash32flash_fwd_splitkv_combine_kernelI23Flash_fwd_kernel_traitsILi192ELi64ELi64ELi4ELb0ELb0EN7cutlass10bfloat16_tE19Flash_kernel_traitsILi192ELi64ELi64ELi4ES3_EELi8ELi7ELb1EEEvNS_16Flash_fwd_paramsE --------------------------
	.section	.nv.info._ZN5flash32flash_fwd_splitkv_combine_kernelI23Flash_fwd_kernel_traitsILi192ELi64ELi64ELi4ELb0ELb0EN7cutlass10bfloat16_tE19Flash_kernel_traitsILi192ELi64ELi64ELi4ES3_EELi8ELi7ELb1EEEvNS_16Flash_fwd_paramsE,"",@"SHT_CUDA_INFO"
	.sectionflags	@""
	.align	4


	//----- nvinfo : EIATTR_CUDA_API_VERSION
	.align		4
        /*0000*/ 	.byte	0x04, 0x37
        /*0002*/ 	.short	(.L_524 - .L_523)
.L_523:
        /*0004*/ 	.word	0x00000082


	//----- nvinfo : EIATTR_KPARAM_INFO
	.align		4
.L_524:
        /*0008*/ 	.byte	0x04, 0x17
        /*000a*/ 	.short	(.L_526 - .L_525)
.L_525:
        /*000c*/ 	.word	0x00000000
        /*0010*/ 	.short	0x0000
        /*0012*/ 	.short	0x0000
        /*0014*/ 	.byte	0x00, 0xf0, 0x41, 0x07


	//----- nvinfo : EIATTR_SPARSE_MMA_MASK
	.align		4
.L_526:
        /*0018*/ 	.byte	0x03, 0x50
        /*001a*/ 	.short	0x0000


	//----- nvinfo : EIATTR_MAXREG_COUNT
	.align		4
        /*001c*/ 	.byte	0x03, 0x1b
        /*001e*/ 	.short	0x00ff


	//----- nvinfo : EIATTR_NUM_BARRIERS
	.align		4
        /*0020*/ 	.byte	0x02, 0x4c
        /*0022*/ 	.byte	0x01
	.zero		1


	//----- nvinfo : EIATTR_MERCURY_ISA_VERSION
	.align		4
        /*0024*/ 	.byte	0x03, 0x5f
        /*0026*/ 	.short	0x0101


	//----- nvinfo : EIATTR_COOP_GROUP_MASK_REGIDS
	.align		4
        /*0028*/ 	.byte	0x04, 0x29
        /*002a*/ 	.short	(.L_528 - .L_527)


	//   ....[0]....
.L_527:
        /*002c*/ 	.word	0xffffffff


	//   ....[1]....
        /*0030*/ 	.word	0xffffffff


	//   ....[2]....
        /*0034*/ 	.word	0xffffffff


	//   ....[3]....
        /*0038*/ 	.word	0xffffffff


	//   ....[4]....
        /*003c*/ 	.word	0xffffffff


	//   ....[5]....
        /*0040*/ 	.word	0xffffffff


	//   ....[6]....
        /*0044*/ 	.word	0xffffffff


	//   ....[7]....
        /*0048*/ 	.word	0xffffffff


	//----- nvinfo : EIATTR_COOP_GROUP_INSTR_OFFSETS
	.align		4
.L_528:
        /*004c*/ 	.byte	0x04, 0x28
        /*004e*/ 	.short	(.L_530 - .L_529)


	//   ....[0]....
.L_529:
        /*0050*/ 	.word	0x00001fd0


	//   ....[1]....
        /*0054*/ 	.word	0x00002050


	//   ....[2]....
        /*0058*/ 	.word	0x00002090


	//   ....[3]....
        /*005c*/ 	.word	0x00002100


	//   ....[4]....
        /*0060*/ 	.word	0x000025c0


	//   ....[5]....
        /*0064*/ 	.word	0x000025e0


	//   ....[6]....
        /*0068*/ 	.word	0x00002600


	//   ....[7]....
        /*006c*/ 	.word	0x00002620


	//----- nvinfo : EIATTR_VRC_CTA_INIT_COUNT
	.align		4
.L_530:
        /*0070*/ 	.byte	0x02, 0x4a
	.zero		1
	.zero		1


	//----- nvinfo : EIATTR_EXIT_INSTR_OFFSETS
	.align		4
        /*0074*/ 	.byte	0x04, 0x1c
        /*0076*/ 	.short	(.L_532 - .L_531)


	//   ....[0]....
.L_531:
        /*0078*/ 	.word	0x00004620


	//   ....[1]....
        /*007c*/ 	.word	0x00004b50


	//----- nvinfo : EIATTR_CRS_STACK_SIZE
	.align		4
.L_532:
        /*0080*/ 	.byte	0x04, 0x1e
        /*0082*/ 	.short	(.L_534 - .L_533)
.L_533:
        /*0084*/ 	.word	0x00000000


	//----- nvinfo : EIATTR_CBANK_PARAM_SIZE
	.align		4
.L_534:
        /*0088*/ 	.byte	0x03, 0x19
        /*008a*/ 	.short	0x01d0


	//----- nvinfo : EIATTR_PARAM_CBANK
	.align		4
        /*008c*/ 	.byte	0x04, 0x0a
        /*008e*/ 	.short	(.L_536 - .L_535)
	.align		4
.L_535:
        /*0090*/ 	.word	index@(.nv.constant0._ZN5flash32flash_fwd_splitkv_combine_kernelI23Flash_fwd_kernel_traitsILi192ELi64ELi64ELi4ELb0ELb0EN7cutlass10bfloat16_tE19Flash_kernel_traitsILi192ELi64ELi64ELi4ES3_EELi8ELi7ELb1EEEvNS_16Flash_fwd_paramsE)
        /*0094*/ 	.short	0x0380
        /*0096*/ 	.short	0x01d0


	//----- nvinfo : EIATTR_SW_WAR
	.align		4
.L_536:
        /*0098*/ 	.byte	0x04, 0x36
        /*009a*/ 	.short	(.L_538 - .L_537)
.L_537:
        /*009c*/ 	.word	0x00000008
.L_538:


//--------------------- .nv.info._ZN5flash32flash_fwd_splitkv_combine_kernelI23Flash_fwd_kernel_traitsILi192ELi64ELi64ELi4ELb0ELb0EN7cutlass10bfloat16_tE19Flash_kernel_traitsILi192ELi64ELi64ELi4ES3_EELi8ELi6ELb1EEEvNS_16Flash_fwd_paramsE --------------------------
	.section	.nv.info._ZN5flash32flash_fwd_splitkv_combine_kernelI23Flash_fwd_kernel_traitsILi192ELi64ELi64ELi4ELb0ELb0EN7cutlass10bfloat16_tE19Flash_kernel_traitsILi192ELi64ELi64ELi4ES3_EELi8ELi6ELb1EEEvNS_16Flash_fwd_paramsE,"",@"SHT_CUDA_INFO"
	.sectionflags	@""
	.align	4


	//----- nvinfo : EIATTR_CUDA_API_VERSION
	.align		4
        /*0000*/ 	.byte	0x04, 0x37
        /*0002*/ 	.short	(.L_540 - .L_539)
.L_539:
        /*0004*/ 	.word	0x00000082


	//----- nvinfo : EIATTR_KPARAM_INFO
	.align		4
.L_540:
        /*0008*/ 	.byte	0x04, 0x17
        /*000a*/ 	.short	(.L_542 - .L_541)
.L_541:
        /*000c*/ 	.word	0x00000000
        /*0010*/ 	.short	0x0000
        /*0012*/ 	.short	0x0000
        /*0014*/ 	.byte	0x00, 0xf0, 0x41, 0x07


	//----- nvinfo : EIATTR_SPARSE_MMA_MASK
	.align		4
.L_542:
        /*0018*/ 	.byte	0x03, 0x50
        /*001a*/ 	.short	0x0000


	//----- nvinfo : EIATTR_MAXREG_COUNT
	.align		4
        /*001c*/ 	.byte	0x03, 0x1b
        /*001e*/ 	.short	0x00ff


	//----- nvinfo : EIATTR_NUM_BARRIERS
	.align		4
        /*0020*/ 	.byte	0x02, 0x4c
        /*0022*/ 	.byte	0x01
	.zero		1


	//----- nvinfo : EIATTR_MERCURY_ISA_VERSION
	.align		4
        /*0024*/ 	.byte	0x03, 0x5f
        /*0026*/ 	.short	0x0101


	//----- nvinfo : EIATTR_COOP_GROUP_MASK_REGIDS
	.align		4
        /*0028*/ 	.byte	0x04, 0x29
        /*002a*/ 	.short	(.L_544 - .L_543)


	//   ....[0]....
.L_543:
        /*002c*/ 	.word	0xffffffff


	//   ....[1]....
        /*0030*/ 	.word	0xffffffff


	//   ....[2]....
        /*0034*/ 	.word	0xffffffff


	//   ....[3]....
        /*0038*/ 	.word	0xffffffff


	//   ....[4]....
        /*003c*/ 	.word	0xffffffff


	//   ....[5]....
        /*0040*/ 	.word	0xffffffff


	//   ....[6]....
        /*0044*/ 	.word	0xffffffff


	//   ....[7]....
        /*0048*/ 	.word	0xffffffff


	//----- nvinfo : EIATTR_COOP_GROUP_INSTR_OFFSETS
	.align		4
.L_544:
        /*004c*/ 	.byte	0x04, 0x28
        /*004e*/ 	.short	(.L_546 - .L_545)


	//   ....[0]....
.L_545:
        /*0050*/ 	.word	0x00001990


	//   ....[1]....
        /*0054*/ 	.word	0x000019c0


	//   ....[2]....
        /*0058*/ 	.word	0x00001a00


	//   ....[3]....
        /*005c*/ 	.word	0x00001ab0


	//   ....[4]....
        /*0060*/ 	.word	0x00001ce0


	//   ....[5]....
        /*0064*/ 	.word	0x00001d50


	//   ....[6]....
        /*0068*/ 	.word	0x00001dc0


	//   ....[7]....
        /*006c*/ 	.word	0x00001ef0


	//----- nvinfo : EIATTR_VRC_CTA_INIT_COUNT
	.align		4
.L_546:
        /*0070*/ 	.byte	0x02, 0x4a
	.zero		1
	.zero		1


	//----- nvinfo : EIATTR_EXIT_INSTR_OFFSETS
	.align		4
        /*0074*/ 	.byte	0x04, 0x1c
        /*0076*/ 	.short	(.L_548 - .L_547)


	//   ....[0]....
.L_547:
        /*0078*/ 	.word	0x00003f60


	//   ....[1]....
        /*007c*/ 	.word	0x00004490


	//----- nvinfo : EIATTR_CRS_STACK_SIZE
	.align		4
.L_548:
        /*0080*/ 	.byte	0x04, 0x1e
        /*0082*/ 	.short	(.L_550 - .L_549)
.L_549:
        /*0084*/ 	.word	0x00000000


	//----- nvinfo : EIATTR_CBANK_PARAM_SIZE
	.align		4
.L_550:
        /*0088*/ 	.byte	0x03, 0x19
        /*008a*/ 	.short	0x01d0


	//----- nvinfo : EIATTR_PARAM_CBANK
	.align		4
        /*008c*/ 	.byte	0x04, 0x0a
        /*008e*/ 	.short	(.L_552 - .L_551)
	.align		4
.L_551:
        /*0090*/ 	.word	index@(.nv.constant0._ZN5flash32flash_fwd_splitkv_combine_kernelI23Flash_fwd_kernel_traitsILi192ELi64ELi64ELi4ELb0ELb0EN7cutlass10bfloat16_tE19Flash_kernel_traitsILi192ELi64ELi64ELi4ES3_EELi8ELi6ELb1EEEvNS_16Flash_fwd_paramsE)
        /*0094*/ 	.short	0x0380
        /*0096*/ 	.short	0x01d0


	//----- nvinfo : EIATTR_SW_WAR
	.align		4
.L_552:
        /*0098*/ 	.byte	0x04, 0x36
        /*009a*/ 	.short	(.L_554 - .L_553)
.L_553:
        /*009c*/ 	.word	0x00000008
.L_554:


//--------------------- .nv.info._ZN5flash32flash_fwd_splitkv_combine_kernelI23Flash_fwd_kernel_traitsILi192ELi64ELi64ELi4ELb0ELb0EN7cutlass10bfloat16_tE19Flash_kernel_traitsILi192ELi64ELi64ELi4ES3_EELi8ELi5ELb1EEEvNS_16Flash_fwd_paramsE --------------------------
	.section	.nv.info._ZN5flash32flash_fwd_splitkv_combine_kernelI23Flash_fwd_kernel_traitsILi192ELi64ELi64ELi4ELb0ELb0EN7cutlass10bfloat16_tE19Flash_kernel_traitsILi192ELi64ELi64ELi4ES3_EELi8ELi5ELb1EEEvNS_16Flash_fwd_paramsE,"",@"SHT_CUDA_INFO"
	.sectionflags	@""
	.align	4


	//----- nvinfo : EIATTR_CUDA_API_VERSION
	.align		4
        /*0000*/ 	.byte	0x04, 0x37
        /*0002*/ 	.short	(.L_556 - .L_555)
.L_555:
        /*0004*/ 	.word	0x00000082


	//----- nvinfo : EIATTR_KPARAM_INFO
	.align		4
.L_556:
        /*0008*/ 	.byte	0x04, 0x17
        /*000a*/ 	.short	(.L_558 - .L_557)
.L_557:
        /*000c*/ 	.word	0x00000000
        /*0010*/ 	.short	0x0000
        /*0012*/ 	.short	0x0000
        /*0014*/ 	.byte	0x00, 0xf0, 0x41, 0x07


	//----- nvinfo : EIATTR_SPARSE_MMA_MASK
	.align		4
.L_558:
        /*0018*/ 	.byte	0x03, 0x50
        /*001a*/ 	.short	0x0000


	//----- nvinfo : EIATTR_MAXREG_COUNT
	.align		4
        /*001c*/ 	.byte	0x03, 0x1b
        /*001e*/ 	.short	0x00ff


	//----- nvinfo : EIATTR_NUM_BARRIERS
	.align		4
        /*0020*/ 	.byte	0x02, 0x4c
        /*0022*/ 	.byte	0x01
	.zero		1


	//----- nvinfo : EIATTR_MERCURY_ISA_VERSION
	.align		4
        /*0024*/ 	.byte	0x03, 0x5f
        /*0026*/ 	.short	0x0101


	//----- nvinfo : EIATTR_COOP_GROUP_MASK_REGIDS
	.align		4
        /*0028*/ 	.byte	0x04, 0x29
        /*002a*/ 	.short	(.L_560 - .L_559)


	//   ....[0]....
.L_559:
        /*002c*/ 	.word	0xffffffff


	//   ....[1]....
        /*0030*/ 	.word	0xffffffff


	//   ....[2]....
        /*0034*/ 	.word	0xffffffff


	//   ....[3]....
        /*0038*/ 	.word	0xffffffff


	//   ....[4]....
        /*003c*/ 	.word	0xffffffff


	//   ....[5]....
        /*0040*/ 	.word	0xffffffff


	//   ....[6]....
        /*0044*/ 	.word	0xffffffff


	//   ....[7]....
        /*0048*/ 	.word	0xffffffff


	//----- nvinfo : EIATTR_COOP_GROUP_INSTR_OFFSETS
	.align		4
.L_560:
        /*004c*/ 	.byte	0x04, 0x28
        /*004e*/ 	.short	(.L_562 - .L_561)


	//   ....[0]....
.L_561:
        /*0050*/ 	.word	0x000018c0


	//   ....[1]....
        /*0054*/ 	.word	0x000018e0


	//   ....[2]....
        /*0058*/ 	.word	0x00001940


	//   ....[3]....
        /*005c*/ 	.word	0x000019a0


	//   ....[4]....
        /*0060*/ 	.word	0x00001b20


	//   ....[5]....
        /*0064*/ 	.word	0x00001b90


	//   ....[6]....
        /*0068*/ 	.word	0x00001c00


	//   ....[7]....
        /*006c*/ 	.word	0x00001d10


	//----- nvinfo : EIATTR_VRC_CTA_INIT_COUNT
	.align		4
.L_562:
        /*0070*/ 	.byte	0x02, 0x4a
	.zero		1
	.zero		1


	//----- nvinfo : EIATTR_EXIT_INSTR_OFFSETS
	.align		4
        /*0074*/ 	.byte	0x04, 0x1c
        /*0076*/ 	.short	(.L_564 - .L_563)


	//   ....[0]....
.L_563:
        /*0078*/ 	.word	0x00003d60


	//   ....[1]....
        /*007c*/ 	.word	0x00004290


	//----- nvinfo : EIATTR_CRS_STACK_SIZE
	.align		4
.L_564:
        /*0080*/ 	.byte	0x04, 0x1e
        /*0082*/ 	.short	(.L_566 - .L_565)
.L_565:
        /*0084*/ 	.word	0x00000000


	//----- nvinfo : EIATTR_CBANK_PARAM_SIZE
	.align		4
.L_566:
        /*0088*/ 	.byte	0x03, 0x19
        /*008a*/ 	.short	0x01d0


	//----- nvinfo : EIATTR_PARAM_CBANK
	.align		4
        /*008c*/ 	.byte	0x04, 0x0a
        /*008e*/ 	.short	(.L_568 - .L_567)
	.align		4
.L_567:
        /*0090*/ 	.word	index@(.nv.constant0._ZN5flash32flash_fwd_splitkv_combine_kernelI23Flash_fwd_kernel_traitsILi192ELi64ELi64ELi4ELb0ELb0EN7cutlass10bfloat16_tE19Flash_kernel_traitsILi192ELi64ELi64ELi4ES3_EELi8ELi5ELb1EEEvNS_16Flash_fwd_paramsE)
        /*0094*/ 	.short	0x0380
        /*0096*/ 	.short	0x01d0


	//----- nvinfo : EIATTR_SW_WAR
	.align		4
.L_568:
        /*0098*/ 	.byte	0x04, 0x36
        /*009a*/ 	.short	(.L_570 - .L_569)
.L_569:
        /*009c*/ 	.word	0x00000008
.L_570:


//--------------------- .nv.info._ZN5flash32flash_fwd_splitkv_combine_kernelI23Flash_fwd_kernel_traitsILi192ELi64ELi64ELi4ELb0ELb0EN7cutlass10bfloat16_tE19Flash_kernel_traitsILi192ELi64ELi64ELi4ES3_EELi8ELi4ELb1EEEvNS_16Flash_fwd_paramsE --------------------------
	.section	.nv.info._ZN5flash32flash_fwd_splitkv_combine_kernelI23Flash_fwd_kernel_traitsILi192ELi64ELi64ELi4ELb0ELb0EN7cutlass10bfloat16_tE19Flash_kernel_traitsILi192ELi64ELi64ELi4ES3_EELi8ELi4ELb1EEEvNS_16Flash_fwd_paramsE,"",@"SHT_CUDA_INFO"
	.sectionflags	@""
	.align	4


	//----- nvinfo : EIATTR_CUDA_API_VERSION
	.align		4
        /*0000*/ 	.byte	0x04, 0x37
        /*0002*/ 	.short	(.L_572 - .L_571)
.L_571:
        /*0004*/ 	.word	0x00000082


	//----- nvinfo : EIATTR_KPARAM_INFO
	.align		4
.L_572:
        /*0008*/ 	.byte	0x04, 0x17
        /*000a*/ 	.short	(.L_574 - .L_573)
.L_573:
        /*000c*/ 	.word	0x00000000
        /*0010*/ 	.short	0x0000
        /*0012*/ 	.short	0x0000
        /*0014*/ 	.byte	0x00, 0xf0, 0x41, 0x07


	//----- nvinfo : EIATTR_SPARSE_MMA_MASK
	.align		4
.L_574:
        /*0018*/ 	.byte	0x03, 0x50
        /*001a*/ 	.short	0x0000


	//----- nvinfo : EIATTR_MAXREG_COUNT
	.align		4
        /*001c*/ 	.byte	0x03, 0x1b
        /*001e*/ 	.short	0x00ff


	//----- nvinfo : EIATTR_NUM_BARRIERS
	.align		4
        /*0020*/ 	.byte	0x02, 0x4c
        /*0022*/ 	.byte	0x01
	.zero		1


	//----- nvinfo : EIATTR_MERCURY_ISA_VERSION
	.align		4
        /*0024*/ 	.byte	0x03, 0x5f
        /*0026*/ 	.short	0x0101


	//----- nvinfo : EIATTR_COOP_GROUP_MASK_REGIDS
	.align		4
        /*0028*/ 	.byte	0x04, 0x29
        /*002a*/ 	.short	(.L_576 - .L_575)


	//   ....[0]....
.L_575:
        /*002c*/ 	.word	0xffffffff


	//   ....[1]....
        /*0030*/ 	.word	0xffffffff


	//   ....[2]....
        /*0034*/ 	.word	0xffffffff


	//   ....[3]....
        /*0038*/ 	.word	0xffffffff


	//   ....[4]....
        /*003c*/ 	.word	0xffffffff


	//   ....[5]....
        /*0040*/ 	.word	0xffffffff


	//   ....[6]....
        /*0044*/ 	.word	0xffffffff


	//   ....[7]....
        /*0048*/ 	.word	0xffffffff


	//----- nvinfo : EIATTR_COOP_GROUP_INSTR_OFFSETS
	.align		4
.L_576:
        /*004c*/ 	.byte	0x04, 0x28
        /*004e*/ 	.short	(.L_578 - .L_577)


	//   ....[0]....
.L_577:
        /*0050*/ 	.word	0x00001970


	//   ....[1]....
        /*0054*/ 	.word	0x00001990


	//   ....[2]....
        /*0058*/ 	.word	0x000019b0


	//   ....[3]....
        /*005c*/ 	.word	0x000019d0


	//   ....[4]....
        /*0060*/ 	.word	0x00001ae0


	//   ....[5]....
        /*0064*/ 	.word	0x00001b70


	//   ....[6]....
        /*0068*/ 	.word	0x00001c40


	//   ....[7]....
        /*006c*/ 	.word	0x00001d50


	//----- nvinfo : EIATTR_VRC_CTA_INIT_COUNT
	.align		4
.L_578:
        /*0070*/ 	.byte	0x02, 0x4a
	.zero		1
	.zero		1


	//----- nvinfo : EIATTR_EXIT_INSTR_OFFSETS
	.align		4
        /*0074*/ 	.byte	0x04, 0x1c
        /*0076*/ 	.short	(.L_580 - .L_579)


	//   ....[0]....
.L_579:
        /*0078*/ 	.word	0x00003bc0


	//   ....[1]....
        /*007c*/ 	.word	0x000040f0


	//----- nvinfo : EIATTR_CRS_STACK_SIZE
	.align		4
.L_580:
        /*0080*/ 	.byte	0x04, 0x1e
        /*0082*/ 	.short	(.L_582 - .L_581)
.L_581:
        /*0084*/ 	.word	0x00000000


	//----- nvinfo : EIATTR_CBANK_PARAM_SIZE
	.align		4
.L_582:
        /*0088*/ 	.byte	0x03, 0x19
        /*008a*/ 	.short	0x01d0


	//----- nvinfo : EIATTR_PARAM_CBANK
	.align		4
        /*008c*/ 	.byte	0x04, 0x0a
        /*008e*/ 	.short	(.L_584 - .L_583)
	.align		4
.L_583:
        /*0090*/ 	.word	index@(.nv.constant0._ZN5flash32flash_fwd_splitkv_combine_kernelI23Flash_fwd_kernel_traitsILi192ELi64ELi64ELi4ELb0ELb0EN7cutlass10bfloat16_tE19Flash_kernel_traitsILi192ELi64ELi64ELi4ES3_EELi8ELi4ELb1EEEvNS_16Flash_fwd_paramsE)
        /*0094*/ 	.short	0x0380
        /*0096*/ 	.short	0x01d0


	//----- nvinfo : EIATTR_SW_WAR
	.align		4
.L_584:
        /*0098*/ 	.byte	0x04, 0x36
        /*009a*/ 	.short	(.L_586 - .L_585)
.L_585:
        /*009c*/ 	.word	0x00000008
.L_586:


//--------------------- .nv.info._ZN5flash32flash_fwd_splitkv_combine_kernelI23Flash_fwd_kernel_traitsILi192ELi64ELi64ELi4ELb0ELb0EN7cutlass10bfloat16_tE19Flash_kernel_traitsILi192ELi64ELi64ELi4ES3_EELi8ELi3ELb1EEEvNS_16Flash_fwd_paramsE --------------------------
	.section	.nv.info._ZN5flash32flash_fwd_splitkv_combine_kernelI23Flash_fwd_kernel_traitsILi192ELi64ELi64ELi4ELb0ELb0EN7cutlass10bfloat16_tE19Flash_kernel_traitsILi192ELi64ELi64ELi4ES3_EELi8ELi3ELb1EEEvNS_16Flash_fwd_paramsE,"",@"SHT_CUDA_INFO"
	.sectionflags	@""
	.align	4


	//----- nvinfo : EIATTR_CUDA_API_VERSION
	.align		4
        /*0000*/ 	.byte	0x04, 0x37
        /*0002*/ 	.short	(.L_588 - .L_587)
.L_587:
        /*0004*/ 	.word	0x00000082


	//----- nvinfo : EIATTR_KPARAM_INFO
	.align		4
.L_588:
        /*0008*/ 	.byte	0x04, 0x17
        /*000a*/ 	.short	(.L_590 - .L_589)
.L_589:
        /*000c*/ 	.word	0x00000000
        /*0010*/ 	.short	0x0000
        /*0012*/ 	.short	0x0000
        /*0014*/ 	.byte	0x00, 0xf0, 0x41, 0x07


	//----- nvinfo : EIATTR_SPARSE_MMA_MASK
	.align		4
.L_590:
        /*0018*/ 	.byte	0x03, 0x50
        /*001a*/ 	.short	0x0000


	//----- nvinfo : EIATTR_MAXREG_COUNT
	.align		4
        /*001c*/ 	.byte	0x03, 0x1b
        /*001e*/ 	.short	0x00ff


	//----- nvinfo : EIATTR_NUM_BARRIERS
	.align		4
        /*0020*/ 	.byte	0x02, 0x4c
        /*0022*/ 	.byte	0x01
	.zero		1


	//----- nvinfo : EIATTR_MERCURY_ISA_VERSION
	.align		4
        /*0024*/ 	.byte	0x03, 0x5f
        /*0026*/ 	.short	0x0101


	//----- nvinfo : EIATTR_COOP_GROUP_MASK_REGIDS
	.align		4
        /*0028*/ 	.byte	0x04, 0x29
        /*002a*/ 	.short	(.L_592 - .L_591)


	//   ....[0]....
.L_591:
        /*002c*/ 	.word	0xffffffff


	//   ....[1]....
        /*0030*/ 	.word	0xffffffff


	//   ....[2]....
        /*0034*/ 	.word	0xffffffff


	//   ....[3]....
        /*0038*/ 	.word	0xffffffff


	//   ....[4]....
        /*003c*/ 	.word	0xffffffff


	//   ....[5]....
        /*0040*/ 	.word	0xffffffff


	//----- nvinfo : EIATTR_COOP_GROUP_INSTR_OFFSETS
	.align		4
.L_592:
        /*0044*/ 	.byte	0x04, 0x28
        /*0046*/ 	.short	(.L_594 - .L_593)


	//   ....[0]....
.L_593:
        /*0048*/ 	.word	0x000019c0


	//   ....[1]....
        /*004c*/ 	.word	0x00001a30


	//   ....[2]....
        /*0050*/ 	.word	0x00001a50


	//   ....[3]....
        /*0054*/ 	.word	0x00001af0


	//   ....[4]....
        /*0058*/ 	.word	0x00001b30


	//   ....[5]....
        /*005c*/ 	.word	0x00001c20


	//----- nvinfo : EIATTR_VRC_CTA_INIT_COUNT
	.align		4
.L_594:
        /*0060*/ 	.byte	0x02, 0x4a
	.zero		1
	.zero		1


	//----- nvinfo : EIATTR_EXIT_INSTR_OFFSETS
	.align		4
        /*0064*/ 	.byte	0x04, 0x1c
        /*0066*/ 	.short	(.L_596 - .L_595)


	//   ....[0]....
.L_595:
        /*0068*/ 	.word	0x00003b70


	//   ....[1]....
        /*006c*/ 	.word	0x000040a0


	//----- nvinfo : EIATTR_CRS_STACK_SIZE
	.align		4
.L_596:
        /*0070*/ 	.byte	0x04, 0x1e
        /*0072*/ 	.short	(.L_598 - .L_597)
.L_597:
        /*0074*/ 	.word	0x00000000


	//----- nvinfo : EIATTR_CBANK_PARAM_SIZE
	.align		4
.L_598:
        /*0078*/ 	.byte	0x03, 0x19
        /*007a*/ 	.short	0x01d0


	//----- nvinfo : EIATTR_PARAM_CBANK
	.align		4
        /*007c*/ 	.byte	0x04, 0x0a
        /*007e*/ 	.short	(.L_600 - .L_599)
	.align		4
.L_599:
        /*0080*/ 	.word	index@(.nv.constant0._ZN5flash32flash_fwd_splitkv_combine_kernelI23Flash_fwd_kernel_traitsILi192ELi64ELi64ELi4ELb0ELb0EN7cutlass10bfloat16_tE19Flash_kernel_traitsILi192ELi64ELi64ELi4ES3_EELi8ELi3ELb1EEEvNS_16Flash_fwd_paramsE)
        /*0084*/ 	.short	0x0380
        /*0086*/ 	.short	0x01d0


	//----- nvinfo : EIATTR_SW_WAR
	.align		4
.L_600:
        /*0088*/ 	.byte	0x04, 0x36
        /*008a*/ 	.short	(.L_602 - .L_601)
.L_601:
        /*008c*/ 	.word	0x00000008
.L_602:


//--------------------- .nv.info._ZN5flash32flash_fwd_splitkv_combine_kernelI23Flash_fwd_kernel_traitsILi192ELi64ELi64ELi4ELb0ELb0EN7cutlass10bfloat16_tE19Flash_kernel_traitsILi192ELi64ELi64ELi4ES3_EELi8ELi2ELb1EEEvNS_16Flash_fwd_paramsE --------------------------
	.section	.nv.info._ZN5flash32flash_fwd_splitkv_combine_kernelI23Flash_fwd_kernel_traitsILi192ELi64ELi64ELi4ELb0ELb0EN7cutlass10bfloat16_tE19Flash_kernel_traitsILi192ELi64ELi64ELi4ES3_EELi8ELi2ELb1EEEvNS_16Flash_fwd_paramsE,"",@"SHT_CUDA_INFO"
	.sectionflags	@""
	.align	4


	//----- nvinfo : EIATTR_CUDA_API_VERSION
	.align		4
        /*0000*/ 	.byte	0x04, 0x37
        /*0002*/ 	.short	(.L_604 - .L_603)
.L_603:
        /*0004*/ 	.word	0x00000082


	//----- nvinfo : EIATTR_KPARAM_INFO
	.align		4
.L_604:
        /*0008*/ 	.byte	0x04, 0x17
        /*000a*/ 	.short	(.L_606 - .L_605)
.L_605:
        /*000c*/ 	.word	0x00000000
        /*0010*/ 	.short	0x0000
        /*0012*/ 	.short	0x0000
        /*0014*/ 	.byte	0x00, 0xf0, 0x41, 0x07


	//----- nvinfo : EIATTR_SPARSE_MMA_MASK
	.align		4
.L_606:
        /*0018*/ 	.byte	0x03, 0x50
        /*001a*/ 	.short	0x0000


	//----- nvinfo : EIATTR_MAXREG_COUNT
	.align		4
        /*001c*/ 	.byte	0x03, 0x1b
        /*001e*/ 	.short	0x00ff


	//----- nvinfo : EIATTR_NUM_BARRIERS
	.align		4
        /*0020*/ 	.byte	0x02, 0x4c
        /*0022*/ 	.byte	0x01
	.zero		1


	//----- nvinfo : EIATTR_MERCURY_ISA_VERSION
	.align		4
        /*0024*/ 	.byte	0x03, 0x5f
        /*0026*/ 	.short	0x0101


	//----- nvinfo : EIATTR_COOP_GROUP_MASK_REGIDS
	.align		4
        /*0028*/ 	.byte	0x04, 0x29
        /*002a*/ 	.short	(.L_608 - .L_607)


	//   ....[0]....
.L_607:
        /*002c*/ 	.word	0xffffffff


	//   ....[1]....
        /*0030*/ 	.word	0xffffffff


	//   ....[2]....
        /*0034*/ 	.word	0xffffffff


	//   ....[3]....
        /*0038*/ 	.word	0xffffffff


	//----- nvinfo : EIATTR_COOP_GROUP_INSTR_OFFSETS
	.align		4
.L_608:
        /*003c*/ 	.byte	0x04, 0x28
        /*003e*/ 	.short	(.L_610 - .L_609)


	//   ....[0]....
.L_609:
        /*0040*/ 	.word	0x000019b0


	//   ....[1]....
        /*0044*/ 	.word	0x00001a00


	//   ....[2]....
        /*0048*/ 	.word	0x00001ac0


	//   ....[3]....
        /*004c*/ 	.word	0x00001bb0


	//----- nvinfo : EIATTR_VRC_CTA_INIT_COUNT
	.align		4
.L_610:
        /*0050*/ 	.byte	0x02, 0x4a
	.zero		1
	.zero		1


	//----- nvinfo : EIATTR_EXIT_INSTR_OFFSETS
	.align		4
        /*0054*/ 	.byte	0x04, 0x1c
        /*0056*/ 	.short	(.L_612 - .L_611)


	//   ....[0]....
.L_611:
        /*0058*/ 	.word	0x00003b30


	//   ....[1]....
        /*005c*/ 	.word	0x00004060


	//----- nvinfo : EIATTR_CRS_STACK_SIZE
	.align		4
.L_612:
        /*0060*/ 	.byte	0x04, 0x1e
        /*0062*/ 	.short	(.L_614 - .L_613)
.L_613:
        /*0064*/ 	.word	0x00000000


	//----- nvinfo : EIATTR_CBANK_PARAM_SIZE
	.align		4
.L_614:
        /*0068*/ 	.byte	0x03, 0x19
        /*006a*/ 	.short	0x01d0


	//----- nvinfo : EIATTR_PARAM_CBANK
	.align		4
        /*006c*/ 	.byte	0x04, 0x0a
        /*006e*/ 	.short	(.L_616 - .L_615)
	.align		4
.L_615:
        /*0070*/ 	.word	index@(.nv.constant0._ZN5flash32flash_fwd_splitkv_combine_kernelI23Flash_fwd_kernel_traitsILi192ELi64ELi64ELi4ELb0ELb0EN7cutlass10bfloat16_tE19Flash_kernel_traitsILi192ELi64ELi64ELi4ES3_EELi8ELi2ELb1EEEvNS_16Flash_fwd_paramsE)
        /*0074*/ 	.short	0x0380
        /*0076*/ 	.short	0x01d0


	//----- nvinfo : EIATTR_SW_WAR
	.align		4
.L_616:
        /*0078*/ 	.byte	0x04, 0x36
        /*007a*/ 	.short	(.L_618 - .L_617)
.L_617:
        /*007c*/ 	.word	0x00000008
.L_618:


//--------------------- .nv.info._ZN5flash32flash_fwd_splitkv_combine_kernelI23Flash_fwd_kernel_traitsILi192ELi64ELi64ELi4ELb0ELb0EN7cutlass10bfloat16_tE19Flash_kernel_traitsILi192ELi64ELi64ELi4ES3_EELi8ELi1ELb1EEEvNS_16Flash_fwd_paramsE --------------------------
	.section	.nv.info._ZN5flash32flash_fwd_splitkv_combine_kernelI23Flash_fwd_kernel_traitsILi192ELi64ELi64ELi4ELb0ELb0EN7cutlass10bfloat16_tE19Flash_kernel_traitsILi192ELi64ELi64ELi4ES3_EELi8ELi1ELb1EEEvNS_16Flash_fwd_paramsE,"",@"SHT_CUDA_INFO"
	.sectionflags	@""
	.align	4


	//----- nvinfo : EIATTR_CUDA_API_VERSION
	.align		4
        /*0000*/ 	.byte	0x04, 0x37
        /*0002*/ 	.short	(.L_620 - .L_619)
.L_619:
        /*0004*/ 	.word	0x00000082


	//----- nvinfo : EIATTR_KPARAM_INFO
	.align		4
.L_620:
        /*0008*/ 	.byte	0x04, 0x17
        /*000a*/ 	.short	(.L_622 - .L_621)
.L_621:
        /*000c*/ 	.word	0x00000000
        /*0010*/ 	.short	0x0000
        /*0012*/ 	.short	0x0000
        /*0014*/ 	.byte	0x00, 0xf0, 0x41, 0x07


	//----- nvinfo : EIATTR_SPARSE_MMA_MASK
	.align		4
.L_622:
        /*0018*/ 	.byte	0x03, 0x50
        /*001a*/ 	.short	0x0000


	//----- nvinfo : EIATTR_MAXREG_COUNT
	.align		4
        /*001c*/ 	.byte	0x03, 0x1b
        /*001e*/ 	.short	0x00ff


	//----- nvinfo : EIATTR_NUM_BARRIERS
	.align		4
        /*0020*/ 	.byte	0x02, 0x4c
        /*0022*/ 	.byte	0x01
	.zero		1


	//----- nvinfo : EIATTR_MERCURY_ISA_VERSION
	.align		4
        /*0024*/ 	.byte	0x03, 0x5f
        /*0026*/ 	.short	0x0101


	//----- nvinfo : EIATTR_COOP_GROUP_MASK_REGIDS
	.align		4
        /*0028*/ 	.byte	0x04, 0x29
        /*002a*/ 	.short	(.L_624 - .L_623)


	//   ....[0]....
.L_623:
        /*002c*/ 	.word	0xffffffff


	//   ....[1]....
        /*0030*/ 	.word	0xffffffff


	//----- nvinfo : EIATTR_COOP_GROUP_INSTR_OFFSETS
	.align		4
.L_624:
        /*0034*/ 	.byte	0x04, 0x28
        /*0036*/ 	.short	(.L_626 - .L_625)


	//   ....[0]....
.L_625:
        /*0038*/ 	.word	0x00001a60


	//   ....[1]....
        /*003c*/ 	.word	0x00001c50


	//----- nvinfo : EIATTR_VRC_CTA_INIT_COUNT
	.align		4
.L_626:
        /*0040*/ 	.byte	0x02, 0x4a
	.zero		1
	.zero		1


	//----- nvinfo : EIATTR_EXIT_INSTR_OFFSETS
	.align		4
        /*0044*/ 	.byte	0x04, 0x1c
        /*0046*/ 	.short	(.L_628 - .L_627)


	//   ....[0]....
.L_627:
        /*0048*/ 	.word	0x00003b00


	//   ....[1]....
        /*004c*/ 	.word	0x00004030


	//----- nvinfo : EIATTR_CRS_STACK_SIZE
	.align		4
.L_628:
        /*0050*/ 	.byte	0x04, 0x1e
        /*0052*/ 	.short	(.L_630 - .L_629)
.L_629:
        /*0054*/ 	.word	0x00000000


	//----- nvinfo : EIATTR_CBANK_PARAM_SIZE
	.align		4
.L_630:
        /*0058*/ 	.byte	0x03, 0x19
        /*005a*/ 	.short	0x01d0


	//----- nvinfo : EIATTR_PARAM_CBANK
	.align		4
        /*005c*/ 	.byte	0x04, 0x0a
        /*005e*/ 	.short	(.L_632 - .L_631)
	.align		4
.L_631:
        /*0060*/ 	.word	index@(.nv.constant0._ZN5flash32flash_fwd_splitkv_combine_kernelI23Flash_fwd_kernel_traitsILi192ELi64ELi64ELi4ELb0ELb0EN7cutlass10bfloat16_tE19Flash_kernel_traitsILi192ELi64ELi64ELi4ES3_EELi8ELi1ELb1EEEvNS_16Flash_fwd_paramsE)
        /*0064*/ 	.short	0x0380
        /*0066*/ 	.short	0x01d0


	//----- nvinfo : EIATTR_SW_WAR
	.align		4
.L_632:
        /*0068*/ 	.byte	0x04, 0x36
        /*006a*/ 	.short	(.L_634 - .L_633)
.L_633:
        /*006c*/ 	.word	0x00000008
.L_634:


//--------------------- .nv.info._ZN5flash24flash_fwd_splitkv_kernelI23Flash_fwd_kernel_traitsILi192ELi64ELi64ELi4ELb0ELb0EN7cutlass10bfloat16_tE19Flash_kernel_traitsILi192ELi64ELi64ELi4ES3_EELb0ELb0ELb0ELb0ELb0ELb0ELb0ELb0EEEvNS_16Flash_fwd_paramsE --------------------------
	.section	.nv.info._ZN5flash24flash_fwd_splitkv_kernelI23Flash_fwd_kernel_traitsILi192ELi64ELi64ELi4ELb0ELb0EN7cutlass10bfloat16_tE19Flash_kernel_traitsILi192ELi64ELi64ELi4ES3_EELb0ELb0ELb0ELb0ELb0ELb0ELb0ELb0EEEvNS_16Flash_fwd_paramsE,"",@"SHT_CUDA_INFO"
	.sectionflags	@""
	.align	4


	//----- nvinfo : EIATTR_CUDA_API_VERSION
	.align		4
        /*0000*/ 	.byte	0x04, 0x37
        /*0002*/ 	.short	(.L_636 - .L_635)
.L_635:
        /*0004*/ 	.word	0x00000082


	//----- nvinfo : EIATTR_KPARAM_INFO
	.align		4
.L_636:
        /*0008*/ 	.byte	0x04, 0x17
        /*000a*/ 	.short	(.L_638 - .L_637)
.L_637:
        /*000c*/ 	.word	0x00000000
        /*0010*/ 	.short	0x0000
        /*0012*/ 	.short	0x0000
        /*0014*/ 	.byte	0x00, 0xf0, 0x41, 0x07


	//----- nvinfo : EIATTR_SPARSE_MMA_MASK
	.align		4
.L_638:
        /*0018*/ 	.byte	0x03, 0x50
        /*001a*/ 	.short	0x0000


	//----- nvinfo : EIATTR_MAXREG_COUNT
	.align		4
        /*001c*/ 	.byte	0x03, 0x1b
        /*001e*/ 	.short	0x00ff


	//----- nvinfo : EIATTR_NUM_BARRIERS
	.align		4
        /*0020*/ 	.byte	0x02, 0x4c
        /*0022*/ 	.byte	0x01
	.zero		1


	//----- nvinfo : EIATTR_MERCURY_ISA_VERSION
	.align		4
        /*0024*/ 	.byte	0x03, 0x5f
        /*0026*/ 	.short	0x0101


	//----- nvinfo : EIATTR_COOP_GROUP_MASK_REGIDS
	.align		4
        /*0028*/ 	.byte	0x04, 0x29
        /*002a*/ 	.short	(.L_640 - .L_639)


	//   ....[0]....
.L_639:
        /*002c*/ 	.word	0xffffffff


	//   ....[1]....
        /*0030*/ 	.word	0xffffffff


	//   ....[2]....
        /*0034*/ 	.word	0xffffffff


	//   ....[3]....
        /*0038*/ 	.word	0xffffffff


	//   ....[4]....
        /*003c*/ 	.word	0xffffffff


	//   ....[5]....
        /*0040*/ 	.word	0xffffffff


	//   ....[6]....
        /*0044*/ 	.word	0xffffffff


	//   ....[7]....
        /*0048*/ 	.word	0xffffffff


	//   ....[8]....
        /*004c*/ 	.word	0xffffffff


	//   ....[9]....
        /*0050*/ 	.word	0xffffffff


	//   ....[10]....
        /*0054*/ 	.word	0xffffffff


	//   ....[11]....
        /*0058*/ 	.word	0xffffffff


	//----- nvinfo : EIATTR_COOP_GROUP_INSTR_OFFSETS
	.align		4
.L_640:
        /*005c*/ 	.byte	0x04, 0x28
        /*005e*/ 	.short	(.L_642 - .L_641)


	//   ....[0]....
.L_641:
        /*0060*/ 	.word	0x00004e10


	//   ....[1]....
        /*0064*/ 	.word	0x00004e30


	//   ....[2]....
        /*0068*/ 	.word	0x00004ee0


	//   ....[3]....
        /*006c*/ 	.word	0x00004ef0


	//   ....[4]....
        /*0070*/ 	.word	0x00008040


	//   ....[5]....
        /*0074*/ 	.word	0x00008060


	//   ....[6]....
        /*0078*/ 	.word	0x00008090


	//   ....[7]....
        /*007c*/ 	.word	0x000080a0


	//   ....[8]....
        /*0080*/ 	.word	0x000097e0


	//   ....[9]....
        /*0084*/ 	.word	0x00009820


	//   ....[10]....
        /*0088*/ 	.word	0x000098a0


	//   ....[11]....
        /*008c*/ 	.word	0x000098c0


	//----- nvinfo : EIATTR_VRC_CTA_INIT_COUNT
	.align		4
.L_642:
        /*0090*/ 	.byte	0x02, 0x4a
	.zero		1
	.zero		1


	//----- nvinfo : EIATTR_EXIT_INSTR_OFFSETS
	.align		4
        /*0094*/ 	.byte	0x04, 0x1c
        /*0096*/ 	.short	(.L_644 - .L_643)


	//   ....[0]....
.L_643:
        /*0098*/ 	.word	0x00000330


	//   ....[1]....
        /*009c*/ 	.word	0x00000c70


	//   ....[2]....
        /*00a0*/ 	.word	0x00000ca0


	//   ....[3]....
        /*00a4*/ 	.word	0x0000ae90


	//   ....[4]....
        /*00a8*/ 	.word	0x0000afb0


	//   ....[5]....
        /*00ac*/ 	.word	0x0000afd0


	//----- nvinfo : EIATTR_CRS_STACK_SIZE
	.align		4
.L_644:
        /*00b0*/ 	.byte	0x04, 0x1e
        /*00b2*/ 	.short	(.L_646 - .L_645)
.L_645:
        /*00b4*/ 	.word	0x00000000


	//----- nvinfo : EIATTR_CBANK_PARAM_SIZE
	.align		4
.L_646:
        /*00b8*/ 	.byte	0x03, 0x19
        /*00ba*/ 	.short	0x01d0


	//----- nvinfo : EIATTR_PARAM_CBANK
	.align		4
        /*00bc*/ 	.byte	0x04, 0x0a
        /*00be*/ 	.short	(.L_648 - .L_647)
	.align		4
.L_647:
        /*00c0*/ 	.word	index@(.nv.constant0._ZN5flash24flash_fwd_splitkv_kernelI23Flash_fwd_kernel_traitsILi192ELi64ELi64ELi4ELb0ELb0EN7cutlass10bfloat16_tE19Flash_kernel_traitsILi192ELi64ELi64ELi4ES3_EELb0ELb0ELb0ELb0ELb0ELb0ELb0ELb0EEEvNS_16Flash_fwd_paramsE)
        /*00c4*/ 	.short	0x0380
        /*00c6*/ 	.short	0x01d0


	//----- nvinfo : EIATTR_SW_WAR
	.align		4
.L_648:
        /*00c8*/ 	.byte	0x04, 0x36
        /*00ca*/ 	.short	(.L_650 - .L_649)
.L_649:
        /*00cc*/ 	.word	0x00000008
.L_650:


//--------------------- .nv.info._ZN5flash24flash_fwd_splitkv_kernelI23Flash_fwd_kernel_traitsILi192ELi64ELi64ELi4ELb0ELb0EN7cutlass10bfloat16_tE19Flash_kernel_traitsILi192ELi64ELi64ELi4ES3_EELb0ELb0ELb0ELb0ELb0ELb1ELb0ELb0EEEvNS_16Flash_fwd_paramsE --------------------------
	.section	.nv.info._ZN5flash24flash_fwd_splitkv_kernelI23Flash_fwd_kernel_traitsILi192ELi64ELi64ELi4ELb0ELb0EN7cutlass10bfloat16_tE19Flash_kernel_traitsILi192ELi64ELi64ELi4ES3_EELb0ELb0ELb0ELb0ELb0ELb1ELb0ELb0EEEvNS_16Flash_fwd_paramsE,"",@"SHT_CUDA_INFO"
	.sectionflags	@""
	.align	4


	//----- nvinfo : EIATTR_CUDA_API_VERSION
	.align		4
        /*0000*/ 	.byte	0x04, 0x37
        /*0002*/ 	.short	(.L_652 - .L_651)
.L_651:
        /*0004*/ 	.word	0x00000082


	//----- nvinfo : EIATTR_KPARAM_INFO
	.align		4
.L_652:
        /*0008*/ 	.byte	0x04, 0x17
        /*000a*/ 	.short	(.L_654 - .L_653)
.L_653:
        /*000c*/ 	.word	0x00000000
        /*0010*/ 	.short	0x0000
        /*0012*/ 	.short	0x0000
        /*0014*/ 	.byte	0x00, 0xf0, 0x41, 0x07


	//----- nvinfo : EIATTR_SPARSE_MMA_MASK
	.align		4
.L_654:
        /*0018*/ 	.byte	0x03, 0x50
        /*001a*/ 	.short	0x0000


	//----- nvinfo : EIATTR_MAXREG_COUNT
	.align		4
        /*001c*/ 	.byte	0x03, 0x1b
        /*001e*/ 	.short	0x00ff


	//----- nvinfo : EIATTR_NUM_BARRIERS
	.align		4
        /*0020*/ 	.byte	0x02, 0x4c
        /*0022*/ 	.byte	0x01
	.zero		1


	//----- nvinfo : EIATTR_MERCURY_ISA_VERSION
	.align		4
        /*0024*/ 	.byte	0x03, 0x5f
        /*0026*/ 	.short	0x0101


	//----- nvinfo : EIATTR_COOP_GROUP_MASK_REGIDS
	.align		4
        /*0028*/ 	.byte	0x04, 0x29
        /*002a*/ 	.short	(.L_656 - .L_655)


	//   ....[0]....
.L_655:
        /*002c*/ 	.word	0xffffffff


	//   ....[1]....
        /*0030*/ 	.word	0xffffffff


	//   ....[2]....
        /*0034*/ 	.word	0xffffffff


	//   ....[3]....
        /*0038*/ 	.word	0xffffffff


	//   ....[4]....
        /*003c*/ 	.word	0xffffffff


	//   ....[5]....
        /*0040*/ 	.word	0xffffffff


	//   ....[6]....
        /*0044*/ 	.word	0xffffffff


	//   ....[7]....
        /*0048*/ 	.word	0xffffffff


	//   ....[8]....
        /*004c*/ 	.word	0xffffffff


	//   ....[9]....
        /*0050*/ 	.word	0xffffffff


	//   ....[10]....
        /*0054*/ 	.word	0xffffffff


	//   ....[11]....
        /*0058*/ 	.word	0xffffffff


	//----- nvinfo : EIATTR_COOP_GROUP_INSTR_OFFSETS
	.align		4
.L_656:
        /*005c*/ 	.byte	0x04, 0x28
        /*005e*/ 	.short	(.L_658 - .L_657)


	//   ....[0]....
.L_657:
        /*0060*/ 	.word	0x00005260


	//   ....[1]....
        /*0064*/ 	.word	0x00005280


	//   ....[2]....
        /*0068*/ 	.word	0x00005330


	//   ....[3]....
        /*006c*/ 	.word	0x00005340


	//   ....[4]....
        /*0070*/ 	.word	0x000088d0


	//   ....[5]....
        /*0074*/ 	.word	0x00008900


	//   ....[6]....
        /*0078*/ 	.word	0x000089a0


	//   ....[7]....
        /*007c*/ 	.word	0x000089b0


	//   ....[8]....
        /*0080*/ 	.word	0x0000a060


	//   ....[9]....
        /*0084*/ 	.word	0x0000a0a0


	//   ....[10]....
        /*0088*/ 	.word	0x0000a120


	//   ....[11]....
        /*008c*/ 	.word	0x0000a140


	//----- nvinfo : EIATTR_VRC_CTA_INIT_COUNT
	.align		4
.L_658:
        /*0090*/ 	.byte	0x02, 0x4a
	.zero		1
	.zero		1


	//----- nvinfo : EIATTR_EXIT_INSTR_OFFSETS
	.align		4
        /*0094*/ 	.byte	0x04, 0x1c
        /*0096*/ 	.short	(.L_660 - .L_659)


	//   ....[0]....
.L_659:
        /*0098*/ 	.word	0x00000330


	//   ....[1]....
        /*009c*/ 	.word	0x00000c70


	//   ....[2]....
        /*00a0*/ 	.word	0x00000ca0


	//   ....[3]....
        /*00a4*/ 	.word	0x0000b710


	//   ....[4]....
        /*00a8*/ 	.word	0x0000b830


	//   ....[5]....
        /*00ac*/ 	.word	0x0000b850


	//----- nvinfo : EIATTR_CRS_STACK_SIZE
	.align		4
.L_660:
        /*00b0*/ 	.byte	0x04, 0x1e
        /*00b2*/ 	.short	(.L_662 - .L_661)
.L_661:
        /*00b4*/ 	.word	0x00000000


	//----- nvinfo : EIATTR_CBANK_PARAM_SIZE
	.align		4
.L_662:
        /*00b8*/ 	.byte	0x03, 0x19
        /*00ba*/ 	.short	0x01d0


	//----- nvinfo : EIATTR_PARAM_CBANK
	.align		4
        /*00bc*/ 	.byte	0x04, 0x0a
        /*00be*/ 	.short	(.L_664 - .L_663)
	.align		4
.L_663:
        /*00c0*/ 	.word	index@(.nv.constant0._ZN5flash24flash_fwd_splitkv_kernelI23Flash_fwd_kernel_traitsILi192ELi64ELi64ELi4ELb0ELb0EN7cutlass10bfloat16_tE19Flash_kernel_traitsILi192ELi64ELi64ELi4ES3_EELb0ELb0ELb0ELb0ELb0ELb1ELb0ELb0EEEvNS_16Flash_fwd_paramsE)
        /*00c4*/ 	.short	0x0380
        /*00c6*/ 	.short	0x01d0


	//----- nvinfo : EIATTR_SW_WAR
	.align		4
.L_664:
        /*00c8*/ 	.byte	0x04, 0x36
        /*00ca*/ 	.short	(.L_666 - .L_665)
.L_665:
        /*00cc*/ 	.word	0x00000008
.L_666:


//--------------------- .nv.info._ZN5flash24flash_fwd_splitkv_kernelI23Flash_fwd_kernel_traitsILi192ELi64ELi64ELi4ELb0ELb0EN7cutlass10bfloat16_tE19Flash_kernel_traitsILi192ELi64ELi64ELi4ES3_EELb0ELb0ELb0ELb0ELb0ELb0ELb0ELb1EEEvNS_16Flash_fwd_paramsE --------------------------
	.section	.nv.info._ZN5flash24flash_fwd_splitkv_kernelI23Flash_fwd_kernel_traitsILi192ELi64ELi64ELi4ELb0ELb0EN7cutlass10bfloat16_tE19Flash_kernel_traitsILi192ELi64ELi64ELi4ES3_EELb0ELb0ELb0ELb0ELb0ELb0ELb0ELb1EEEvNS_16Flash_fwd_paramsE,"",@"SHT_CUDA_INFO"
	.sectionflags	@""
	.align	4


	//----- nvinfo : EIATTR_CUDA_API_VERSION
	.align		4
        /*0000*/ 	.byte	0x04, 0x37
        /*0002*/ 	.short	(.L_668 - .L_667)
.L_667:
        /*0004*/ 	.word	0x00000082


	//----- nvinfo : EIATTR_KPARAM_INFO
	.align		4
.L_668:
        /*0008*/ 	.byte	0x04, 0x17
        /*000a*/ 	.short	(.L_670 - .L_669)
.L_669:
        /*000c*/ 	.word	0x00000000
        /*0010*/ 	.short	0x0000
        /*0012*/ 	.short	0x0000
        /*0014*/ 	.byte	0x00, 0xf0, 0x41, 0x07


	//----- nvinfo : EIATTR_SPARSE_MMA_MASK
	.align		4
.L_670:
        /*0018*/ 	.byte	0x03, 0x50
        /*001a*/ 	.short	0x0000


	//----- nvinfo : EIATTR_MAXREG_COUNT
	.align		4
        /*001c*/ 	.byte	0x03, 0x1b
        /*001e*/ 	.short	0x00ff


	//----- nvinfo : EIATTR_NUM_BARRIERS
	.align		4
        /*0020*/ 	.byte	0x02, 0x4c
        /*0022*/ 	.byte	0x01
	.zero		1


	//----- nvinfo : EIATTR_MERCURY_ISA_VERSION
	.align		4
        /*0024*/ 	.byte	0x03, 0x5f
        /*0026*/ 	.short	0x0101


	//----- nvinfo : EIATTR_COOP_GROUP_MASK_REGIDS
	.align		4
        /*0028*/ 	.byte	0x04, 0x29
        /*002a*/ 	.short	(.L_672 - .L_671)


	//   ....[0]....
.L_671:
        /*002c*/ 	.word	0xffffffff


	//   ....[1]....
        /*0030*/ 	.word	0xffffffff


	//   ....[2]....
        /*0034*/ 	.word	0xffffffff


	//   ....[3]....
        /*0038*/ 	.word	0xffffffff


	//   ....[4]....
        /*003c*/ 	.word	0xffffffff


	//   ....[5]....
        /*0040*/ 	.word	0xffffffff


	//   ....[6]....
        /*0044*/ 	.word	0xffffffff


	//   ....[7]....
        /*0048*/ 	.word	0xffffffff


	//   ....[8]....
        /*004c*/ 	.word	0xffffffff


	//   ....[9]....
        /*0050*/ 	.word	0xffffffff


	//   ....[10]....
        /*0054*/ 	.word	0xffffffff


	//   ....[11]....
        /*0058*/ 	.word	0xffffffff


	//----- nvinfo : EIATTR_COOP_GROUP_INSTR_OFFSETS
	.align		4
.L_672:
        /*005c*/ 	.byte	0x04, 0x28
        /*005e*/ 	.short	(.L_674 - .L_673)


	//   ....[0]....
.L_673:
        /*0060*/ 	.word	0x00014000


	//   ....[1]....
        /*0064*/ 	.word	0x00014030


	//   ....[2]....
        /*0068*/ 	.word	0x00014090


	//   ....[3]....
        /*006c*/ 	.word	0x000140b0


	//   ....[4]....
        /*0070*/ 	.word	0x00017280


	//   ....[5]....
        /*0074*/ 	.word	0x00017290


	//   ....[6]....
        /*0078*/ 	.word	0x000172c0


	//   ....[7]....
        /*007c*/ 	.word	0x000172d0


	//   ....[8]....
        /*0080*/ 	.word	0x00018a20


	//   ....[9]....
        /*0084*/ 	.word	0x00018a60


	//   ....[10]....
        /*0088*/ 	.word	0x00018af0


	//   ....[11]....
        /*008c*/ 	.word	0x00018b10


	//----- nvinfo : EIATTR_VRC_CTA_INIT_COUNT
	.align		4
.L_674:
        /*0090*/ 	.byte	0x02, 0x4a
	.zero		1
	.zero		1


	//----- nvinfo : EIATTR_EXIT_INSTR_OFFSETS
	.align		4
        /*0094*/ 	.byte	0x04, 0x1c
        /*0096*/ 	.short	(.L_676 - .L_675)


	//   ....[0]....
.L_675:
        /*0098*/ 	.word	0x00000330


	//   ....[1]....
        /*009c*/ 	.word	0x00000c80


	//   ....[2]....
        /*00a0*/ 	.word	0x00000cb0


	//   ....[3]....
        /*00a4*/ 	.word	0x0001a120


	//   ....[4]....
        /*00a8*/ 	.word	0x0001a250


	//   ....[5]....
        /*00ac*/ 	.word	0x0001a270


	//----- nvinfo : EIATTR_CRS_STACK_SIZE
	.align		4
.L_676:
        /*00b0*/ 	.byte	0x04, 0x1e
        /*00b2*/ 	.short	(.L_678 - .L_677)
.L_677:
        /*00b4*/ 	.word	0x00000000


	//----- nvinfo : EIATTR_CBANK_PARAM_SIZE
	.align		4
.L_678:
        /*00b8*/ 	.byte	0x03, 0x19
        /*00ba*/ 	.short	0x01d0


	//----- nvinfo : EIATTR_PARAM_CBANK
	.align		4
        /*00bc*/ 	.byte	0x04, 0x0a
        /*00be*/ 	.short	(.L_680 - .L_679)
	.align		4
.L_679:
        /*00c0*/ 	.word	index@(.nv.constant0._ZN5flash24flash_fwd_splitkv_kernelI23Flash_fwd_kernel_traitsILi192ELi64ELi64ELi4ELb0ELb0EN7cutlass10bfloat16_tE19Flash_kernel_traitsILi192ELi64ELi64ELi4ES3_EELb0ELb0ELb0ELb0ELb0ELb0ELb0ELb1EEEvNS_16Flash_fwd_paramsE)
        /*00c4*/ 	.short	0x0380
        /*00c6*/ 	.short	0x01d0


	//----- nvinfo : EIATTR_SW_WAR
	.align		4
.L_680:
        /*00c8*/ 	.byte	0x04, 0x36
        /*00ca*/ 	.short	(.L_682 - .L_681)
.L_681:
        /*00cc*/ 	.word	0x00000008
.L_682:


//--------------------- .nv.info._ZN5flash24flash_fwd_splitkv_kernelI23Flash_fwd_kernel_traitsILi192ELi64ELi64ELi4ELb0ELb0EN7cutlass10bfloat16_tE19Flash_kernel_traitsILi192ELi64ELi64ELi4ES3_EELb0ELb0ELb0ELb0ELb0ELb1ELb0ELb1EEEvNS_16Flash_fwd_paramsE --------------------------
	.section	.nv.info._ZN5flash24flash_fwd_splitkv_kernelI23Flash_fwd_kernel_traitsILi192ELi64ELi64ELi4ELb0ELb0EN7cutlass10bfloat16_tE19Flash_kernel_traitsILi192ELi64ELi64ELi4ES3_EELb0ELb0ELb0ELb0ELb0ELb1ELb0ELb1EEEvNS_16Flash_fwd_paramsE,"",@"SHT_CUDA_INFO"
	.sectionflags	@""
	.align	4


	//----- nvinfo : EIATTR_CUDA_API_VERSION
	.align		4
        /*0000*/ 	.byte	0x04, 0x37
        /*0002*/ 	.short	(.L_684 - .L_683)
.L_683:
        /*0004*/ 	.word	0x00000082


	//----- nvinfo : EIATTR_KPARAM_INFO
	.align		4
.L_684:
        /*0008*/ 	.byte	0x04, 0x17
        /*000a*/ 	.short	(.L_686 - .L_685)
.L_685:
        /*000c*/ 	.word	0x00000000
        /*0010*/ 	.short	0x0000
        /*0012*/ 	.short	0x0000
        /*0014*/ 	.byte	0x00, 0xf0, 0x41, 0x07


	//----- nvinfo : EIATTR_SPARSE_MMA_MASK
	.align		4
.L_686:
        /*0018*/ 	.byte	0x03, 0x50
        /*001a*/ 	.short	0x0000


	//----- nvinfo : EIATTR_MAXREG_COUNT
	.align		4
        /*001c*/ 	.byte	0x03, 0x1b
        /*001e*/ 	.short	0x00ff


	//----- nvinfo : EIATTR_NUM_BARRIERS
	.align		4
        /*0020*/ 	.byte	0x02, 0x4c
        /*0022*/ 	.byte	0x01
	.zero		1


	//----- nvinfo : EIATTR_MERCURY_ISA_VERSION
	.align		4
        /*0024*/ 	.byte	0x03, 0x5f
        /*0026*/ 	.short	0x0101


	//----- nvinfo : EIATTR_COOP_GROUP_MASK_REGIDS
	.align		4
        /*0028*/ 	.byte	0x04, 0x29
        /*002a*/ 	.short	(.L_688 - .L_687)


	//   ....[0]....
.L_687:
        /*002c*/ 	.word	0xffffffff


	//   ....[1]....
        /*0030*/ 	.word	0xffffffff


	//   ....[2]....
        /*0034*/ 	.word	0xffffffff


	//   ....[3]....
        /*0038*/ 	.word	0xffffffff


	//   ....[4]....
        /*003c*/ 	.word	0xffffffff


	//   ....[5]....
        /*0040*/ 	.word	0xffffffff


	//   ....[6]....
        /*0044*/ 	.word	0xffffffff


	//   ....[7]....
        /*0048*/ 	.word	0xffffffff


	//   ....[8]....
        /*004c*/ 	.word	0xffffffff


	//   ....[9]....
        /*0050*/ 	.word	0xffffffff


	//   ....[10]....
        /*0054*/ 	.word	0xffffffff


	//   ....[11]....
        /*0058*/ 	.word	0xffffffff


	//----- nvinfo : EIATTR_COOP_GROUP_INSTR_OFFSETS
	.align		4
.L_688:
        /*005c*/ 	.byte	0x04, 0x28
        /*005e*/ 	.short	(.L_690 - .L_689)


	//   ....[0]....
.L_689:
        /*0060*/ 	.word	0x000144a0


	//   ....[1]....
        /*0064*/ 	.word	0x000144d0


	//   ....[2]....
        /*0068*/ 	.word	0x00014530


	//   ....[3]....
        /*006c*/ 	.word	0x00014550


	//   ....[4]....
        /*0070*/ 	.word	0x00017b80


	//   ....[5]....
        /*0074*/ 	.word	0x00017bb0


	//   ....[6]....
        /*0078*/ 	.word	0x00017c30


	//   ....[7]....
        /*007c*/ 	.word	0x00017c40


	//   ....[8]....
        /*0080*/ 	.word	0x00019320


	//   ....[9]....
        /*0084*/ 	.word	0x00019360


	//   ....[10]....
        /*0088*/ 	.word	0x000193f0


	//   ....[11]....
        /*008c*/ 	.word	0x00019410


	//----- nvinfo : EIATTR_VRC_CTA_INIT_COUNT
	.align		4
.L_690:
        /*0090*/ 	.byte	0x02, 0x4a
	.zero		1
	.zero		1


	//----- nvinfo : EIATTR_EXIT_INSTR_OFFSETS
	.align		4
        /*0094*/ 	.byte	0x04, 0x1c
        /*0096*/ 	.short	(.L_692 - .L_691)


	//   ....[0]....
.L_691:
        /*0098*/ 	.word	0x00000330


	//   ....[1]....
        /*009c*/ 	.word	0x00000c80


	//   ....[2]....
        /*00a0*/ 	.word	0x00000cb0


	//   ....[3]....
        /*00a4*/ 	.word	0x0001aa20


	//   ....[4]....
        /*00a8*/ 	.word	0x0001ab50


	//   ....[5]....
        /*00ac*/ 	.word	0x0001ab70


	//----- nvinfo : EIATTR_CRS_STACK_SIZE
	.align		4
.L_692:
        /*00b0*/ 	.byte	0x04, 0x1e
        /*00b2*/ 	.short	(.L_694 - .L_693)
.L_693:
        /*00b4*/ 	.word	0x00000000


	//----- nvinfo : EIATTR_CBANK_PARAM_SIZE
	.align		4
.L_694:
        /*00b8*/ 	.byte	0x03, 0x19
        /*00ba*/ 	.short	0x01d0


	//----- nvinfo : EIATTR_PARAM_CBANK
	.align		4
        /*00bc*/ 	.byte	0x04, 0x0a
        /*00be*/ 	.short	(.L_696 - .L_695)
	.align		4
.L_695:
        /*00c0*/ 	.word	index@(.nv.constant0._ZN5flash24flash_fwd_splitkv_kernelI23Flash_fwd_kernel_traitsILi192ELi64ELi64ELi4ELb0ELb0EN7cutlass10bfloat16_tE19Flash_kernel_traitsILi192ELi64ELi64ELi4ES3_EELb0ELb0ELb0ELb0ELb0ELb1ELb0ELb1EEEvNS_16Flash_fwd_paramsE)
        /*00c4*/ 	.short	0x0380
        /*00c6*/ 	.short	0x01d0


	//----- nvinfo : EIATTR_SW_WAR
	.align		4
.L_696:
        /*00c8*/ 	.byte	0x04, 0x36
        /*00ca*/ 	.short	(.L_698 - .L_697)
.L_697:
        /*00cc*/ 	.word	0x00000008
.L_698:


//--------------------- .nv.info._ZN5flash24flash_fwd_splitkv_kernelI23Flash_fwd_kernel_traitsILi192ELi64ELi64ELi4ELb0ELb0EN7cutlass10bfloat16_tE19Flash_kernel_traitsILi192ELi64ELi64ELi4ES3_EELb0ELb0ELb0ELb0ELb0ELb0ELb1ELb0EEEvNS_16Flash_fwd_paramsE --------------------------
	.section	.nv.info._ZN5flash24flash_fwd_splitkv_kernelI23Flash_fwd_kernel_traitsILi192ELi64ELi64ELi4ELb0ELb0EN7cutlass10bfloat16_tE19Flash_kernel_traitsILi192ELi64ELi64ELi4ES3_EELb0ELb0ELb0ELb0ELb0ELb0ELb1ELb0EEEvNS_16Flash_fwd_paramsE,"",@"SHT_CUDA_INFO"
	.sectionflags	@""
	.align	4


	//----- nvinfo : EIATTR_CUDA_API_VERSION
	.align		4
        /*0000*/ 	.byte	0x04, 0x37
        /*0002*/ 	.short	(.L_700 - .L_699)
.L_699:
        /*0004*/ 	.word	0x00000082


	//----- nvinfo : EIATTR_KPARAM_INFO
	.align		4
.L_700:
        /*0008*/ 	.byte	0x04, 0x17
        /*000a*/ 	.short	(.L_702 - .L_701)
.L_701:
        /*000c*/ 	.word	0x00000000
        /*0010*/ 	.short	0x0000
        /*0012*/ 	.short	0x0000
        /*0014*/ 	.byte	0x00, 0xf0, 0x41, 0x07


	//----- nvinfo : EIATTR_SPARSE_MMA_MASK
	.align		4
.L_702:
        /*0018*/ 	.byte	0x03, 0x50
        /*001a*/ 	.short	0x0000


	//----- nvinfo : EIATTR_MAXREG_COUNT
	.align		4
        /*001c*/ 	.byte	0x03, 0x1b
        /*001e*/ 	.short	0x00ff


	//----- nvinfo : EIATTR_NUM_BARRIERS
	.align		4
        /*0020*/ 	.byte	0x02, 0x4c
        /*0022*/ 	.byte	0x01
	.zero		1


	//----- nvinfo : EIATTR_MERCURY_ISA_VERSION
	.align		4
        /*0024*/ 	.byte	0x03, 0x5f
        /*0026*/ 	.short	0x0101


	//----- nvinfo : EIATTR_COOP_GROUP_MASK_REGIDS
	.align		4
        /*0028*/ 	.byte	0x04, 0x29
        /*002a*/ 	.short	(.L_704 - .L_703)


	//   ....[0]....
.L_703:
        /*002c*/ 	.word	0xffffffff


	//   ....[1]....
        /*0030*/ 	.word	0xffffffff


	//   ....[2]....
        /*0034*/ 	.word	0xffffffff


	//   ....[3]....
        /*0038*/ 	.word	0xffffffff


	//   ....[4]....
        /*003c*/ 	.word	0xffffffff


	//   ....[5]....
        /*0040*/ 	.word	0xffffffff


	//   ....[6]....
        /*0044*/ 	.word	0xffffffff


	//   ....[7]....
        /*0048*/ 	.word	0xffffffff


	//   ....[8]....
        /*004c*/ 	.word	0xffffffff


	//   ....[9]....
        /*0050*/ 	.word	0xffffffff


	//   ....[10]....
        /*0054*/ 	.word	0xffffffff


	//   ....[11]....
        /*0058*/ 	.word	0xffffffff


	//----- nvinfo : EIATTR_COOP_GROUP_INSTR_OFFSETS
	.align		4
.L_704:
        /*005c*/ 	.byte	0x04, 0x28
        /*005e*/ 	.short	(.L_706 - .L_705)


	//   ....[0]....
.L_705:
        /*0060*/ 	.word	0x000055d0


	//   ....[1]....
        /*0064*/ 	.word	0x00005600


	//   ....[2]....
        /*0068*/ 	.word	0x000056b0


	//   ....[3]....
        /*006c*/ 	.word	0x000056c0


	//   ....[4]....
        /*0070*/ 	.word	0x000087d0


	//   ....[5]....
        /*0074*/ 	.word	0x000087e0


	//   ....[6]....
        /*0078*/ 	.word	0x00008810


	//   ....[7]....
        /*007c*/ 	.word	0x00008820


	//   ....[8]....
        /*0080*/ 	.word	0x00009f60


	//   ....[9]....
        /*0084*/ 	.word	0x00009fa0


	//   ....[10]....
        /*0088*/ 	.word	0x0000a090


	//   ....[11]....
        /*008c*/ 	.word	0x0000a0c0


	//----- nvinfo : EIATTR_VRC_CTA_INIT_COUNT
	.align		4
.L_706:
        /*0090*/ 	.byte	0x02, 0x4a
	.zero		1
	.zero		1


	//----- nvinfo : EIATTR_EXIT_INSTR_OFFSETS
	.align		4
        /*0094*/ 	.byte	0x04, 0x1c
        /*0096*/ 	.short	(.L_708 - .L_707)


	//   ....[0]....
.L_707:
        /*0098*/ 	.word	0x00000440


	//   ....[1]....
        /*009c*/ 	.word	0x00001430


	//   ....[2]....
        /*00a0*/ 	.word	0x00001460


	//   ....[3]....
        /*00a4*/ 	.word	0x0000b860


	//   ....[4]....
        /*00a8*/ 	.word	0x0000b930


	//   ....[5]....
        /*00ac*/ 	.word	0x0000b980


	//----- nvinfo : EIATTR_CRS_STACK_SIZE
	.align		4
.L_708:
        /*00b0*/ 	.byte	0x04, 0x1e
        /*00b2*/ 	.short	(.L_710 - .L_709)
.L_709:
        /*00b4*/ 	.word	0x00000000


	//----- nvinfo : EIATTR_CBANK_PARAM_SIZE
	.align		4
.L_710:
        /*00b8*/ 	.byte	0x03, 0x19
        /*00ba*/ 	.short	0x01d0


	//----- nvinfo : EIATTR_PARAM_CBANK
	.align		4
        /*00bc*/ 	.byte	0x04, 0x0a
        /*00be*/ 	.short	(.L_712 - .L_711)
	.align		4
.L_711:
        /*00c0*/ 	.word	index@(.nv.constant0._ZN5flash24flash_fwd_splitkv_kernelI23Flash_fwd_kernel_traitsILi192ELi64ELi64ELi4ELb0ELb0EN7cutlass10bfloat16_tE19Flash_kernel_traitsILi192ELi64ELi64ELi4ES3_EELb0ELb0ELb0ELb0ELb0ELb0ELb1ELb0EEEvNS_16Flash_fwd_paramsE)
        /*00c4*/ 	.short	0x0380
        /*00c6*/ 	.short	0x01d0


	//----- nvinfo : EIATTR_SW_WAR
	.align		4
.L_712:
        /*00c8*/ 	.byte	0x04, 0x36
        /*00ca*/ 	.short	(.L_714 - .L_713)
.L_713:
        /*00cc*/ 	.word	0x00000008
.L_714:


//--------------------- .nv.info._ZN5flash24flash_fwd_splitkv_kernelI23Flash_fwd_kernel_traitsILi192ELi64ELi64ELi4ELb0ELb0EN7cutlass10bfloat16_tE19Flash_kernel_traitsILi192ELi64ELi64ELi4ES3_EELb0ELb0ELb0ELb0ELb0ELb1ELb1ELb0EEEvNS_16Flash_fwd_paramsE --------------------------
	.section	.nv.info._ZN5flash24flash_fwd_splitkv_kernelI23Flash_fwd_kernel_traitsILi192ELi64ELi64ELi4ELb0ELb0EN7cutlass10bfloat16_tE19Flash_kernel_traitsILi192ELi64ELi64ELi4ES3_EELb0ELb0ELb0ELb0ELb0ELb1ELb1ELb0EEEvNS_16Flash_fwd_paramsE,"",@"SHT_CUDA_INFO"
	.sectionflags	@""
	.align	4


	//----- nvinfo : EIATTR_CUDA_API_VERSION
	.align		4
        /*0000*/ 	.byte	0x04, 0x37
        /*0002*/ 	.short	(.L_716 - .L_715)
.L_715:
        /*0004*/ 	.word	0x00000082


	//----- nvinfo : EIATTR_KPARAM_INFO
	.align		4
.L_716:
        /*0008*/ 	.byte	0x04, 0x17
        /*000a*/ 	.short	(.L_718 - .L_717)
.L_717:
        /*000c*/ 	.word	0x00000000
        /*0010*/ 	.short	0x0000
        /*0012*/ 	.short	0x0000
        /*0014*/ 	.byte	0x00, 0xf0, 0x41, 0x07


	//----- nvinfo : EIATTR_SPARSE_MMA_MASK
	.align		4
.L_718:
        /*0018*/ 	.byte	0x03, 0x50
        /*001a*/ 	.short	0x0000


	//----- nvinfo : EIATTR_MAXREG_COUNT
	.align		4
        /*001c*/ 	.byte	0x03, 0x1b
        /*001e*/ 	.short	0x00ff


	//----- nvinfo : EIATTR_NUM_BARRIERS
	.align		4
        /*0020*/ 	.byte	0x02, 0x4c
        /*0022*/ 	.byte	0x01
	.zero		1


	//----- nvinfo : EIATTR_MERCURY_ISA_VERSION
	.align		4
        /*0024*/ 	.byte	0x03, 0x5f
        /*0026*/ 	.short	0x0101


	//----- nvinfo : EIATTR_COOP_GROUP_MASK_REGIDS
	.align		4
        /*0028*/ 	.byte	0x04, 0x29
        /*002a*/ 	.short	(.L_720 - .L_719)


	//   ....[0]....
.L_719:
        /*002c*/ 	.word	0xffffffff


	//   ....[1]....
        /*0030*/ 	.word	0xffffffff


	//   ....[2]....
        /*0034*/ 	.word	0xffffffff


	//   ....[3]....
        /*0038*/ 	.word	0xffffffff


	//   ....[4]....
        /*003c*/ 	.word	0xffffffff


	//   ....[5]....
        /*0040*/ 	.word	0xffffffff


	//   ....[6]....
        /*0044*/ 	.word	0xffffffff


	//   ....[7]....
        /*0048*/ 	.word	0xffffffff


	//   ....[8]....
        /*004c*/ 	.word	0xffffffff


	//   ....[9]....
        /*0050*/ 	.word	0xffffffff


	//   ....[10]....
        /*0054*/ 	.word	0xffffffff


	//   ....[11]....
        /*0058*/ 	.word	0xffffffff


	//----- nvinfo : EIATTR_COOP_GROUP_INSTR_OFFSETS
	.align		4
.L_720:
        /*005c*/ 	.byte	0x04, 0x28
        /*005e*/ 	.short	(.L_722 - .L_721)


	//   ....[0]....
.L_721:
        /*0060*/ 	.word	0x000059f0


	//   ....[1]....
        /*0064*/ 	.word	0x00005a20


	//   ....[2]....
        /*0068*/ 	.word	0x00005ad0


	//   ....[3]....
        /*006c*/ 	.word	0x00005ae0


	//   ....[4]....
        /*0070*/ 	.word	0x00009000


	//   ....[5]....
        /*0074*/ 	.word	0x00009030


	//   ....[6]....
        /*0078*/ 	.word	0x000090c0


	//   ....[7]....
        /*007c*/ 	.word	0x000090d0


	//   ....[8]....
        /*0080*/ 	.word	0x0000a780


	//   ....[9]....
        /*0084*/ 	.word	0x0000a7c0


	//   ....[10]....
        /*0088*/ 	.word	0x0000a8f0


	//   ....[11]....
        /*008c*/ 	.word	0x0000a930


	//----- nvinfo : EIATTR_VRC_CTA_INIT_COUNT
	.align		4
.L_722:
        /*0090*/ 	.byte	0x02, 0x4a
	.zero		1
	.zero		1


	//----- nvinfo : EIATTR_EXIT_INSTR_OFFSETS
	.align		4
        /*0094*/ 	.byte	0x04, 0x1c
        /*0096*/ 	.short	(.L_724 - .L_723)


	//   ....[0]....
.L_723:
        /*0098*/ 	.word	0x00000440


	//   ....[1]....
        /*009c*/ 	.word	0x00001430


	//   ....[2]....
        /*00a0*/ 	.word	0x00001460


	//   ....[3]....
        /*00a4*/ 	.word	0x0000c080


	//   ....[4]....
        /*00a8*/ 	.word	0x0000c150


	//   ....[5]....
        /*00ac*/ 	.word	0x0000c1a0


	//----- nvinfo : EIATTR_CRS_STACK_SIZE
	.align		4
.L_724:
        /*00b0*/ 	.byte	0x04, 0x1e
        /*00b2*/ 	.short	(.L_726 - .L_725)
.L_725:
        /*00b4*/ 	.word	0x00000000


	//----- nvinfo : EIATTR_CBANK_PARAM_SIZE
	.align		4
.L_726:
        /*00b8*/ 	.byte	0x03, 0x19
        /*00ba*/ 	.short	0x01d0


	//----- nvinfo : EIATTR_PARAM_CBANK
	.align		4
        /*00bc*/ 	.byte	0x04, 0x0a
        /*00be*/ 	.short	(.L_728 - .L_727)
	.align		4
.L_727:
        /*00c0*/ 	.word	index@(.nv.constant0._ZN5flash24flash_fwd_splitkv_kernelI23Flash_fwd_kernel_traitsILi192ELi64ELi64ELi4ELb0ELb0EN7cutlass10bfloat16_tE19Flash_kernel_traitsILi192ELi64ELi64ELi4ES3_EELb0ELb0ELb0ELb0ELb0ELb1ELb1ELb0EEEvNS_16Flash_fwd_paramsE)
        /*00c4*/ 	.short	0x0380
        /*00c6*/ 	.short	0x01d0


	//----- nvinfo : EIATTR_SW_WAR
	.align		4
.L_728:
        /*00c8*/ 	.byte	0x04, 0x36
        /*00ca*/ 	.short	(.L_730 - .L_729)
.L_729:
        /*00cc*/ 	.word	0x00000008
.L_730:


//--------------------- .nv.info._ZN5flash24flash_fwd_splitkv_kernelI23Flash_fwd_kernel_traitsILi192ELi64ELi64ELi4ELb0ELb0EN7cutlass10bfloat16_tE19Flash_kernel_traitsILi192ELi64ELi64ELi4ES3_EELb0ELb0ELb0ELb0ELb0ELb0ELb1ELb1EEEvNS_16Flash_fwd_paramsE --------------------------
	.section	.nv.info._ZN5flash24flash_fwd_splitkv_kernelI23Flash_fwd_kernel_traitsILi192ELi64ELi64ELi4ELb0ELb0EN7cutlass10bfloat16_tE19Flash_kernel_traitsILi192ELi64ELi64ELi4ES3_EELb0ELb0ELb0ELb0ELb0ELb0ELb1ELb1EEEvNS_16Flash_fwd_paramsE,"",@"SHT_CUDA_INFO"
	.sectionflags	@""
	.align	4


	//----- nvinfo : EIATTR_CUDA_API_VERSION
	.align		4
        /*0000*/ 	.byte	0x04, 0x37
        /*0002*/ 	.short	(.L_732 - .L_731)
.L_731:
        /*0004*/ 	.word	0x00000082


	//----- nvinfo : EIATTR_KPARAM_INFO
	.align		4
.L_732:
        /*0008*/ 	.byte	0x04, 0x17
        /*000a*/ 	.short	(.L_734 - .L_733)
.L_733:
        /*000c*/ 	.word	0x00000000
        /*0010*/ 	.short	0x0000
        /*0012*/ 	.short	0x0000
        /*0014*/ 	.byte	0x00, 0xf0, 0x41, 0x07


	//----- nvinfo : EIATTR_SPARSE_MMA_MASK
	.align		4
.L_734:
        /*0018*/ 	.byte	0x03, 0x50
        /*001a*/ 	.short	0x0000


	//----- nvinfo : EIATTR_MAXREG_COUNT
	.align		4
        /*001c*/ 	.byte	0x03, 0x1b
        /*001e*/ 	.short	0x00ff


	//----- nvinfo : EIATTR_NUM_BARRIERS
	.align		4
        /*0020*/ 	.byte	0x02, 0x4c
        /*0022*/ 	.byte	0x01
	.zero		1


	//----- nvinfo : EIATTR_MERCURY_ISA_VERSION
	.align		4
        /*0024*/ 	.byte	0x03, 0x5f
        /*0026*/ 	.short	0x0101


	//----- nvinfo : EIATTR_COOP_GROUP_MASK_REGIDS
	.align		4
        /*0028*/ 	.byte	0x04, 0x29
        /*002a*/ 	.short	(.L_736 - .L_735)


	//   ....[0]....
.L_735:
        /*002c*/ 	.word	0xffffffff


	//   ....[1]....
        /*0030*/ 	.word	0xffffffff


	//   ....[2]....
        /*0034*/ 	.word	0xffffffff


	//   ....[3]....
        /*0038*/ 	.word	0xffffffff


	//   ....[4]....
        /*003c*/ 	.word	0xffffffff


	//   ....[5]....
        /*0040*/ 	.word	0xffffffff


	//   ....[6]....
        /*0044*/ 	.word	0xffffffff


	//   ....[7]....
        /*0048*/ 	.word	0xffffffff


	//   ....[8]....
        /*004c*/ 	.word	0xffffffff


	//   ....[9]....
        /*0050*/ 	.word	0xffffffff


	//   ....[10]....
        /*0054*/ 	.word	0xffffffff


	//   ....[11]....
        /*0058*/ 	.word	0xffffffff


	//----- nvinfo : EIATTR_COOP_GROUP_INSTR_OFFSETS
	.align		4
.L_736:
        /*005c*/ 	.byte	0x04, 0x28
        /*005e*/ 	.short	(.L_738 - .L_737)


	//   ....[0]....
.L_737:
        /*0060*/ 	.word	0x00014950


	//   ....[1]....
        /*0064*/ 	.word	0x00014980


	//   ....[2]....
        /*0068*/ 	.word	0x00014a50


	//   ....[3]....
        /*006c*/ 	.word	0x00014a60


	//   ....[4]....
        /*0070*/ 	.word	0x00017c00


	//   ....[5]....
        /*0074*/ 	.word	0x00017c10


	//   ....[6]....
        /*0078*/ 	.word	0x00017c40


	//   ....[7]....
        /*007c*/ 	.word	0x00017c50


	//   ....[8]....
        /*0080*/ 	.word	0x00019390


	//   ....[9]....
        /*0084*/ 	.word	0x000193d0


	//   ....[10]....
        /*0088*/ 	.word	0x000194f0


	//   ....[11]....
        /*008c*/ 	.word	0x00019520


	//----- nvinfo : EIATTR_VRC_CTA_INIT_COUNT
	.align		4
.L_738:
        /*0090*/ 	.byte	0x02, 0x4a
	.zero		1
	.zero		1


	//----- nvinfo : EIATTR_EXIT_INSTR_OFFSETS
	.align		4
        /*0094*/ 	.byte	0x04, 0x1c
        /*0096*/ 	.short	(.L_740 - .L_739)


	//   ....[0]....
.L_739:
        /*0098*/ 	.word	0x00000440


	//   ....[1]....
        /*009c*/ 	.word	0x00001440


	//   ....[2]....
        /*00a0*/ 	.word	0x00001470


	//   ....[3]....
        /*00a4*/ 	.word	0x0001acb0


	//   ....[4]....
        /*00a8*/ 	.word	0x0001ad80


	//   ....[5]....
        /*00ac*/ 	.word	0x0001add0


	//----- nvinfo : EIATTR_CRS_STACK_SIZE
	.align		4
.L_740:
        /*00b0*/ 	.byte	0x04, 0x1e
        /*00b2*/ 	.short	(.L_742 - .L_741)
.L_741:
        /*00b4*/ 	.word	0x00000000


	//----- nvinfo : EIATTR_CBANK_PARAM_SIZE
	.align		4
.L_742:
        /*00b8*/ 	.byte	0x03, 0x19
        /*00ba*/ 	.short	0x01d0


	//----- nvinfo : EIATTR_PARAM_CBANK
	.align		4
        /*00bc*/ 	.byte	0x04, 0x0a
        /*00be*/ 	.short	(.L_744 - .L_743)
	.align		4
.L_743:
        /*00c0*/ 	.word	index@(.nv.constant0._ZN5flash24flash_fwd_splitkv_kernelI23Flash_fwd_kernel_traitsILi192ELi64ELi64ELi4ELb0ELb0EN7cutlass10bfloat16_tE19Flash_kernel_traitsILi192ELi64ELi64ELi4ES3_EELb0ELb0ELb0ELb0ELb0ELb0ELb1ELb1EEEvNS_16Flash_fwd_paramsE)
        /*00c4*/ 	.short	0x0380
        /*00c6*/ 	.short	0x01d0


	//----- nvinfo : EIATTR_SW_WAR
	.align		4
.L_744:
        /*00c8*/ 	.byte	0x04, 0x36
        /*00ca*/ 	.short	(.L_746 - .L_745)
.L_745:
        /*00cc*/ 	.word	0x00000008
.L_746:


//--------------------- .nv.info._ZN5flash24flash_fwd_splitkv_kernelI23Flash_fwd_kernel_traitsILi192ELi64ELi64ELi4ELb0ELb0EN7cutlass10bfloat16_tE19Flash_kernel_traitsILi192ELi64ELi64ELi4ES3_EELb0ELb0ELb0ELb0ELb0ELb1ELb1ELb1EEEvNS_16Flash_fwd_paramsE --------------------------
	.section	.nv.info._ZN5flash24flash_fwd_splitkv_kernelI23Flash_fwd_kernel_traitsILi192ELi64ELi64ELi4ELb0ELb0EN7cutlass10bfloat16_tE19Flash_kernel_traitsILi192ELi64ELi64ELi4ES3_EELb0ELb0ELb0ELb0ELb0ELb1ELb1ELb1EEEvNS_16Flash_fwd_paramsE,"",@"SHT_CUDA_INFO"
	.sectionflags	@""
	.align	4


	//----- nvinfo : EIATTR_CUDA_API_VERSION
	.align		4
        /*0000*/ 	.byte	0x04, 0x37
        /*0002*/ 	.short	(.L_748 - .L_747)
.L_747:
        /*0004*/ 	.word	0x00000082


	//----- nvinfo : EIATTR_KPARAM_INFO
	.align		4
.L_748:
        /*0008*/ 	.byte	0x04, 0x17
        /*000a*/ 	.short	(.L_750 - .L_749)
.L_749:
        /*000c*/ 	.word	0x00000000
        /*0010*/ 	.short	0x0000
        /*0012*/ 	.short	0x0000
        /*0014*/ 	.byte	0x00, 0xf0, 0x41, 0x07


	//----- nvinfo : EIATTR_SPARSE_MMA_MASK
	.align		4
.L_750:
        /*0018*/ 	.byte	0x03, 0x50
        /*001a*/ 	.short	0x0000


	//----- nvinfo : EIATTR_MAXREG_COUNT
	.align		4
        /*001c*/ 	.byte	0x03, 0x1b
        /*001e*/ 	.short	0x00ff


	//----- nvinfo : EIATTR_NUM_BARRIERS
	.align		4
        /*0020*/ 	.byte	0x02, 0x4c
        /*0022*/ 	.byte	0x01
	.zero		1


	//----- nvinfo : EIATTR_MERCURY_ISA_VERSION
	.align		4
        /*0024*/ 	.byte	0x03, 0x5f
        /*0026*/ 	.short	0x0101


	//----- nvinfo : EIATTR_COOP_GROUP_MASK_REGIDS
	.align		4
        /*0028*/ 	.byte	0x04, 0x29
        /*002a*/ 	.short	(.L_752 - .L_751)


	//   ....[0]....
.L_751:
        /*002c*/ 	.word	0xffffffff


	//   ....[1]....
        /*0030*/ 	.word	0xffffffff


	//   ....[2]....
        /*0034*/ 	.word	0xffffffff


	//   ....[3]....
        /*0038*/ 	.word	0xffffffff


	//   ....[4]....
        /*003c*/ 	.word	0xffffffff


	//   ....[5]....
        /*0040*/ 	.word	0xffffffff


	//   ....[6]....
        /*0044*/ 	.word	0xffffffff


	//   ....[7]....
        /*0048*/ 	.word	0xffffffff


	//   ....[8]....
        /*004c*/ 	.word	0xffffffff


	//   ....[9]....
        /*0050*/ 	.word	0xffffffff


	//   ....[10]....
        /*0054*/ 	.word	0xffffffff


	//   ....[11]....
        /*0058*/ 	.word	0xffffffff


	//----- nvinfo : EIATTR_COOP_GROUP_INSTR_OFFSETS
	.align		4
.L_752:
        /*005c*/ 	.byte	0x04, 0x28
        /*005e*/ 	.short	(.L_754 - .L_753)


	//   ....[0]....
.L_753:
        /*0060*/ 	.word	0x00014c20


	//   ....[1]....
        /*0064*/ 	.word	0x00014c50


	//   ....[2]....
        /*0068*/ 	.word	0x00014d20


	//   ....[3]....
        /*006c*/ 	.word	0x00014d30


	//   ....[4]....
        /*0070*/ 	.word	0x000182a0


	//   ....[5]....
        /*0074*/ 	.word	0x000182d0


	//   ....[6]....
        /*0078*/ 	.word	0x00018350


	//   ....[7]....
        /*007c*/ 	.word	0x00018360


	//   ....[8]....
        /*0080*/ 	.word	0x00019a30


	//   ....[9]....
        /*0084*/ 	.word	0x00019a70


	//   ....[10]....
        /*0088*/ 	.word	0x00019ba0


	//   ....[11]....
        /*008c*/ 	.word	0x00019bd0


	//----- nvinfo : EIATTR_VRC_CTA_INIT_COUNT
	.align		4
.L_754:
        /*0090*/ 	.byte	0x02, 0x4a
	.zero		1
	.zero		1


	//----- nvinfo : EIATTR_EXIT_INSTR_OFFSETS
	.align		4
        /*0094*/ 	.byte	0x04, 0x1c
        /*0096*/ 	.short	(.L_756 - .L_755)


	//   ....[0]....
.L_755:
        /*0098*/ 	.word	0x00000440


	//   ....[1]....
        /*009c*/ 	.word	0x00001440


	//   ....[2]....
        /*00a0*/ 	.word	0x00001470


	//   ....[3]....
        /*00a4*/ 	.word	0x0001b350


	//   ....[4]....
        /*00a8*/ 	.word	0x0001b420


	//   ....[5]....
        /*00ac*/ 	.word	0x0001b470


	//----- nvinfo : EIATTR_CRS_STACK_SIZE
	.align		4
.L_756:
        /*00b0*/ 	.byte	0x04, 0x1e
        /*00b2*/ 	.short	(.L_758 - .L_757)
.L_757:
        /*00b4*/ 	.word	0x00000000


	//----- nvinfo : EIATTR_CBANK_PARAM_SIZE
	.align		4
.L_758:
        /*00b8*/ 	.byte	0x03, 0x19
        /*00ba*/ 	.short	0x01d0


	//----- nvinfo : EIATTR_PARAM_CBANK
	.align		4
        /*00bc*/ 	.byte	0x04, 0x0a
        /*00be*/ 	.short	(.L_760 - .L_759)
	.align		4
.L_759:
        /*00c0*/ 	.word	index@(.nv.constant0._ZN5flash24flash_fwd_splitkv_kernelI23Flash_fwd_kernel_traitsILi192ELi64ELi64ELi4ELb0ELb0EN7cutlass10bfloat16_tE19Flash_kernel_traitsILi192ELi64ELi64ELi4ES3_EELb0ELb0ELb0ELb0ELb0ELb1ELb1ELb1EEEvNS_16Flash_fwd_paramsE)
        /*00c4*/ 	.short	0x0380
        /*00c6*/ 	.short	0x01d0


	//----- nvinfo : EIATTR_SW_WAR
	.align		4
.L_760:
        /*00c8*/ 	.byte	0x04, 0x36
        /*00ca*/ 	.short	(.L_762 - .L_761)
.L_761:
        /*00cc*/ 	.word	0x00000008
.L_762:


//--------------------- .nv.info._ZN5flash24flash_fwd_splitkv_kernelI23Flash_fwd_kernel_traitsILi192ELi64ELi64ELi4ELb0ELb0EN7cutlass10bfloat16_tE19Flash_kernel_traitsILi192ELi64ELi64ELi4ES3_EELb0ELb1ELb0ELb0ELb0ELb0ELb0ELb0EEEvNS_16Flash_fwd_paramsE --------------------------
	.section	.nv.info._ZN5flash24flash_fwd_splitkv_kernelI23Flash_fwd_kernel_traitsILi192ELi64ELi64ELi4ELb0ELb0EN7cutlass10bfloat16_tE19Flash_kernel_traitsILi192ELi64ELi64ELi4ES3_EELb0ELb1ELb0ELb0ELb0ELb0ELb0ELb0EEEvNS_16Flash_fwd_paramsE,"",@"SHT_CUDA_INFO"
	.sectionflags	@""
	.align	4


	//----- nvinfo : EIATTR_CUDA_API_VERSION
	.align		4
        /*0000*/ 	.byte	0x04, 0x37
        /*0002*/ 	.short	(.L_764 - .L_763)
.L_763:
        /*0004*/ 	.word	0x00000082


	//----- nvinfo : EIATTR_KPARAM_INFO
	.align		4
.L_764:
        /*0008*/ 	.byte	0x04, 0x17
        /*000a*/ 	.short	(.L_766 - .L_765)
.L_765:
        /*000c*/ 	.word	0x00000000
        /*0010*/ 	.short	0x0000
        /*0012*/ 	.short	0x0000
        /*0014*/ 	.byte	0x00, 0xf0, 0x41, 0x07


	//----- nvinfo : EIATTR_SPARSE_MMA_MASK
	.align		4
.L_766:
        /*0018*/ 	.byte	0x03, 0x50
        /*001a*/ 	.short	0x0000


	//----- nvinfo : EIATTR_MAXREG_COUNT
	.align		4
        /*001c*/ 	.byte	0x03, 0x1b
        /*001e*/ 	.short	0x00ff


	//----- nvinfo : EIATTR_NUM_BARRIERS
	.align		4
        /*0020*/ 	.byte	0x02, 0x4c
        /*0022*/ 	.byte	0x01
	.zero		1


	//----- nvinfo : EIATTR_MERCURY_ISA_VERSION
	.align		4
        /*0024*/ 	.byte	0x03, 0x5f
        /*0026*/ 	.short	0x0101


	//----- nvinfo : EIATTR_COOP_GROUP_MASK_REGIDS
	.align		4
        /*0028*/ 	.byte	0x04, 0x29
        /*002a*/ 	.short	(.L_768 - .L_767)


	//   ....[0]....
.L_767:
        /*002c*/ 	.word	0xffffffff


	//   ....[1]....
        /*0030*/ 	.word	0xffffffff


	//   ....[2]....
        /*0034*/ 	.word	0xffffffff


	//   ....[3]....
        /*0038*/ 	.word	0xffffffff


	//   ....[4]....
        /*003c*/ 	.word	0xffffffff


	//   ....[5]....
        /*0040*/ 	.word	0xffffffff


	//   ....[6]....
        /*0044*/ 	.word	0xffffffff


	//   ....[7]....
        /*0048*/ 	.word	0xffffffff


	//   ....[8]....
        /*004c*/ 	.word	0xffffffff


	//   ....[9]....
        /*0050*/ 	.word	0xffffffff


	//   ....[10]....
        /*0054*/ 	.word	0xffffffff


	//   ....[11]....
        /*0058*/ 	.word	0xffffffff


	//   ....[12]....
        /*005c*/ 	.word	0xffffffff


	//   ....[13]....
        /*0060*/ 	.word	0xffffffff


	//   ....[14]....
        /*0064*/ 	.word	0xffffffff


	//   ....[15]....
        /*0068*/ 	.word	0xffffffff


	//----- nvinfo : EIATTR_COOP_GROUP_INSTR_OFFSETS
	.align		4
.L_768:
        /*006c*/ 	.byte	0x04, 0x28
        /*006e*/ 	.short	(.L_770 - .L_769)


	//   ....[0]....
.L_769:
        /*0070*/ 	.word	0x00005440


	//   ....[1]....
        /*0074*/ 	.word	0x00005460


	//   ....[2]....
        /*0078*/ 	.word	0x00005490


	//   ....[3]....
        /*007c*/ 	.word	0x000054f0


	//   ....[4]....
        /*0080*/ 	.word	0x00008d00


	//   ....[5]....
        /*0084*/ 	.word	0x00008d30


	//   ....[6]....
        /*0088*/ 	.word	0x00008dc0


	//   ....[7]....
        /*008c*/ 	.word	0x00008dd0


	//   ....[8]....
        /*0090*/ 	.word	0x0000cf50


	//   ....[9]....
        /*0094*/ 	.word	0x0000cfd0


	//   ....[10]....
        /*0098*/ 	.word	0x0000cff0


	//   ....[11]....
        /*009c*/ 	.word	0x0000d010


	//   ....[12]....
        /*00a0*/ 	.word	0x0000e750


	//   ....[13]....
        /*00a4*/ 	.word	0x0000e790


	//   ....[14]....
        /*00a8*/ 	.word	0x0000e800


	//   ....[15]....
        /*00ac*/ 	.word	0x0000e820


	//----- nvinfo : EIATTR_VRC_CTA_INIT_COUNT
	.align		4
.L_770:
        /*00b0*/ 	.byte	0x02, 0x4a
	.zero		1
	.zero		1


	//----- nvinfo : EIATTR_EXIT_INSTR_OFFSETS
	.align		4
        /*00b4*/ 	.byte	0x04, 0x1c
        /*00b6*/ 	.short	(.L_772 - .L_771)


	//   ....[0]....
.L_771:
        /*00b8*/ 	.word	0x00000340


	//   ....[1]....
        /*00bc*/ 	.word	0x00000d40


	//   ....[2]....
        /*00c0*/ 	.word	0x00000d70


	//   ....[3]....
        /*00c4*/ 	.word	0x0000fe00


	//   ....[4]....
        /*00c8*/ 	.word	0x0000ff20


	//   ....[5]....
        /*00cc*/ 	.word	0x0000ff40


	//----- nvinfo : EIATTR_CRS_STACK_SIZE
	.align		4
.L_772:
        /*00d0*/ 	.byte	0x04, 0x1e
        /*00d2*/ 	.short	(.L_774 - .L_773)
.L_773:
        /*00d4*/ 	.word	0x00000000


	//----- nvinfo : EIATTR_CBANK_PARAM_SIZE
	.align		4
.L_774:
        /*00d8*/ 	.byte	0x03, 0x19
        /*00da*/ 	.short	0x01d0


	//----- nvinfo : EIATTR_PARAM_CBANK
	.align		4
        /*00dc*/ 	.byte	0x04, 0x0a
        /*00de*/ 	.short	(.L_776 - .L_775)
	.align		4
.L_775:
        /*00e0*/ 	.word	index@(.nv.constant0._ZN5flash24flash_fwd_splitkv_kernelI23Flash_fwd_kernel_traitsILi192ELi64ELi64ELi4ELb0ELb0EN7cutlass10bfloat16_tE19Flash_kernel_traitsILi192ELi64ELi64ELi4ES3_EELb0ELb1ELb0ELb0ELb0ELb0ELb0ELb0EEEvNS_16Flash_fwd_paramsE)
        /*00e4*/ 	.short	0x0380
        /*00e6*/ 	.short	0x01d0


	//----- nvinfo : EIATTR_SW_WAR
	.align		4
.L_776:
        /*00e8*/ 	.byte	0x04, 0x36
        /*00ea*/ 	.short	(.L_778 - .L_777)
.L_777:
        /*00ec*/ 	.word	0x00000008
.L_778:


//--------------------- .nv.info._ZN5flash24flash_fwd_splitkv_kernelI23Flash_fwd_kernel_traitsILi192ELi64ELi64ELi4ELb0ELb0EN7cutlass10bfloat16_tE19Flash_kernel_traitsILi192ELi64ELi64ELi4ES3_EELb0ELb1ELb0ELb0ELb0ELb1ELb0ELb0EEEvNS_16Flash_fwd_paramsE --------------------------
	.section	.nv.info._ZN5flash24flash_fwd_splitkv_kernelI23Flash_fwd_kernel_traitsILi192ELi64ELi64ELi4ELb0ELb0EN7cutlass10bfloat16_tE19Flash_kernel_traitsILi192ELi64ELi64ELi4ES3_EELb0ELb1ELb0ELb0ELb0ELb1ELb0ELb0EEEvNS_16Flash_fwd_paramsE,"",@"SHT_CUDA_INFO"
	.sectionflags	@""
	.align	4


	//----- nvinfo : EIATTR_CUDA_API_VERSION
	.align		4
        /*0000*/ 	.byte	0x04, 0x37
        /*0002*/ 	.short	(.L_780 - .L_779)
.L_779:
        /*0004*/ 	.word	0x00000082


	//----- nvinfo : EIATTR_KPARAM_INFO
	.align		4
.L_780:
        /*0008*/ 	.byte	0x04, 0x17
        /*000a*/ 	.short	(.L_782 - .L_781)
.L_781:
        /*000c*/ 	.word	0x00000000
        /*0010*/ 	.short	0x0000
        /*0012*/ 	.short	0x0000
        /*0014*/ 	.byte	0x00, 0xf0, 0x41, 0x07


	//----- nvinfo : EIATTR_SPARSE_MMA_MASK
	.align		4
.L_782:
        /*0018*/ 	.byte	0x03, 0x50
        /*001a*/ 	.short	0x0000


	//----- nvinfo : EIATTR_MAXREG_COUNT
	.align		4
        /*001c*/ 	.byte	0x03, 0x1b
        /*001e*/ 	.short	0x00ff


	//----- nvinfo : EIATTR_NUM_BARRIERS
	.align		4
        /*0020*/ 	.byte	0x02, 0x4c
        /*0022*/ 	.byte	0x01
	.zero		1


	//----- nvinfo : EIATTR_MERCURY_ISA_VERSION
	.align		4
        /*0024*/ 	.byte	0x03, 0x5f
        /*0026*/ 	.short	0x0101


	//----- nvinfo : EIATTR_COOP_GROUP_MASK_REGIDS
	.align		4
        /*0028*/ 	.byte	0x04, 0x29
        /*002a*/ 	.short	(.L_784 - .L_783)


	//   ....[0]....
.L_783:
        /*002c*/ 	.word	0xffffffff


	//   ....[1]....
        /*0030*/ 	.word	0xffffffff


	//   ....[2]....
        /*0034*/ 	.word	0xffffffff


	//   ....[3]....
        /*0038*/ 	.word	0xffffffff


	//   ....[4]....
        /*003c*/ 	.word	0xffffffff


	//   ....[5]....
        /*0040*/ 	.word	0xffffffff


	//   ....[6]....
        /*0044*/ 	.word	0xffffffff


	//   ....[7]....
        /*0048*/ 	.word	0xffffffff


	//   ....[8]....
        /*004c*/ 	.word	0xffffffff


	//   ....[9]....
        /*0050*/ 	.word	0xffffffff


	//   ....[10]....
        /*0054*/ 	.word	0xffffffff


	//   ....[11]....
        /*0058*/ 	.word	0xffffffff


	//   ....[12]....
        /*005c*/ 	.word	0xffffffff


	//   ....[13]....
        /*0060*/ 	.word	0xffffffff


	//   ....[14]....
        /*0064*/ 	.word	0xffffffff


	//   ....[15]....
        /*0068*/ 	.word	0xffffffff


	//----- nvinfo : EIATTR_COOP_GROUP_INSTR_OFFSETS
	.align		4
.L_784:
        /*006c*/ 	.byte	0x04, 0x28
        /*006e*/ 	.short	(.L_786 - .L_785)


	//   ....[0]....
.L_785:
        /*0070*/ 	.word	0x00005810


	//   ....[1]....
        /*0074*/ 	.word	0x00005830


	//   ....[2]....
        /*0078*/ 	.word	0x00005860


	//   ....[3]....
        /*007c*/ 	.word	0x000058c0


	//   ....[4]....
        /*0080*/ 	.word	0x00009490


	//   ....[5]....
        /*0084*/ 	.word	0x000094f0


	//   ....[6]....
        /*0088*/ 	.word	0x00009550


	//   ....[7]....
        /*008c*/ 	.word	0x00009570


	//   ....[8]....
        /*0090*/ 	.word	0x0000dae0


	//   ....[9]....
        /*0094*/ 	.word	0x0000db60


	//   ....[10]....
        /*0098*/ 	.word	0x0000db80


	//   ....[11]....
        /*009c*/ 	.word	0x0000dba0


	//   ....[12]....
        /*00a0*/ 	.word	0x0000f2e0


	//   ....[13]....
        /*00a4*/ 	.word	0x0000f320


	//   ....[14]....
        /*00a8*/ 	.word	0x0000f390


	//   ....[15]....
        /*00ac*/ 	.word	0x0000f3b0


	//----- nvinfo : EIATTR_VRC_CTA_INIT_COUNT
	.align		4
.L_786:
        /*00b0*/ 	.byte	0x02, 0x4a
	.zero		1
	.zero		1


	//----- nvinfo : EIATTR_EXIT_INSTR_OFFSETS
	.align		4
        /*00b4*/ 	.byte	0x04, 0x1c
        /*00b6*/ 	.short	(.L_788 - .L_787)


	//   ....[0]....
.L_787:
        /*00b8*/ 	.word	0x00000340


	//   ....[1]....
        /*00bc*/ 	.word	0x00000d40


	//   ....[2]....
        /*00c0*/ 	.word	0x00000d70


	//   ....[3]....
        /*00c4*/ 	.word	0x00010990


	//   ....[4]....
        /*00c8*/ 	.word	0x00010ab0


	//   ....[5]....
        /*00cc*/ 	.word	0x00010ad0


	//----- nvinfo : EIATTR_CRS_STACK_SIZE
	.align		4
.L_788:
        /*00d0*/ 	.byte	0x04, 0x1e
        /*00d2*/ 	.short	(.L_790 - .L_789)
.L_789:
        /*00d4*/ 	.word	0x00000000


	//----- nvinfo : EIATTR_CBANK_PARAM_SIZE
	.align		4
.L_790:
        /*00d8*/ 	.byte	0x03, 0x19
        /*00da*/ 	.short	0x01d0


	//----- nvinfo : EIATTR_PARAM_CBANK
	.align		4
        /*00dc*/ 	.byte	0x04, 0x0a
        /*00de*/ 	.short	(.L_792 - .L_791)
	.align		4
.L_791:
        /*00e0*/ 	.word	index@(.nv.constant0._ZN5flash24flash_fwd_splitkv_kernelI23Flash_fwd_kernel_traitsILi192ELi64ELi64ELi4ELb0ELb0EN7cutlass10bfloat16_tE19Flash_kernel_traitsILi192ELi64ELi64ELi4ES3_EELb0ELb1ELb0ELb0ELb0ELb1ELb0ELb0EEEvNS_16Flash_fwd_paramsE)
        /*00e4*/ 	.short	0x0380
        /*00e6*/ 	.short	0x01d0


	//----- nvinfo : EIATTR_SW_WAR
	.align		4
.L_792:
        /*00e8*/ 	.byte	0x04, 0x36
        /*00ea*/ 	.short	(.L_794 - .L_793)
.L_793:
        /*00ec*/ 	.word	0x00000008
.L_794:


//--------------------- .nv.info._ZN5flash24flash_fwd_splitkv_kernelI23Flash_fwd_kernel_traitsILi192ELi64ELi64ELi4ELb0ELb0EN7cutlass10bfloat16_tE19Flash_kernel_traitsILi192ELi64ELi64ELi4ES3_EELb0ELb1ELb0ELb0ELb0ELb0ELb0ELb1EEEvNS_16Flash_fwd_paramsE --------------------------
	.section	.nv.info._ZN5flash24flash_fwd_splitkv_kernelI23Flash_fwd_kernel_traitsILi192ELi64ELi64ELi4ELb0ELb0EN7cutlass10bfloat16_tE19Flash_kernel_traitsILi192ELi64ELi64ELi4ES3_EELb0ELb1ELb0ELb0ELb0ELb0ELb0ELb1EEEvNS_16Flash_fwd_paramsE,"",@"SHT_CUDA_INFO"
	.sectionflags	@""
	.align	4


	//----- nvinfo : EIATTR_CUDA_API_VERSION
	.align		4
        /*0000*/ 	.byte	0x04, 0x37
        /*0002*/ 	.short	(.L_796 - .L_795)
.L_795:
        /*0004*/ 	.word	0x00000082


	//----- nvinfo : EIATTR_KPARAM_INFO
	.align		4
.L_796:
        /*0008*/ 	.byte	0x04, 0x17
        /*000a*/ 	.short	(.L_798 - .L_797)
.L_797:
        /*000c*/ 	.word	0x00000000
        /*0010*/ 	.short	0x0000
        /*0012*/ 	.short	0x0000
        /*0014*/ 	.byte	0x00, 0xf0, 0x41, 0x07


	//----- nvinfo : EIATTR_SPARSE_MMA_MASK
	.align		4
.L_798:
        /*0018*/ 	.byte	0x03, 0x50
        /*001a*/ 	.short	0x0000


	//----- nvinfo : EIATTR_MAXREG_COUNT
	.align		4
        /*001c*/ 	.byte	0x03, 0x1b
        /*001e*/ 	.short	0x00ff


	//----- nvinfo : EIATTR_NUM_BARRIERS
	.align		4
        /*0020*/ 	.byte	0x02, 0x4c
        /*0022*/ 	.byte	0x01
	.zero		1


	//----- nvinfo : EIATTR_MERCURY_ISA_VERSION
	.align		4
        /*0024*/ 	.byte	0x03, 0x5f
        /*0026*/ 	.short	0x0101


	//----- nvinfo : EIATTR_COOP_GROUP_MASK_REGIDS
	.align		4
        /*0028*/ 	.byte	0x04, 0x29
        /*002a*/ 	.short	(.L_800 - .L_799)


	//   ....[0]....
.L_799:
        /*002c*/ 	.word	0xffffffff


	//   ....[1]....
        /*0030*/ 	.word	0xffffffff


	//   ....[2]....
        /*0034*/ 	.word	0xffffffff


	//   ....[3]....
        /*0038*/ 	.word	0xffffffff


	//   ....[4]....
        /*003c*/ 	.word	0xffffffff


	//   ....[5]....
        /*0040*/ 	.word	0xffffffff


	//   ....[6]....
        /*0044*/ 	.word	0xffffffff


	//   ....[7]....
        /*0048*/ 	.word	0xffffffff


	//   ....[8]....
        /*004c*/ 	.word	0xffffffff


	//   ....[9]....
        /*0050*/ 	.word	0xffffffff


	//   ....[10]....
        /*0054*/ 	.word	0xffffffff


	//   ....[11]....
        /*0058*/ 	.word	0xffffffff


	//   ....[12]....
        /*005c*/ 	.word	0xffffffff


	//   ....[13]....
        /*0060*/ 	.word	0xffffffff


	//   ....[14]....
        /*0064*/ 	.word	0xffffffff


	//   ....[15]....
        /*0068*/ 	.word	0xffffffff


	//----- nvinfo : EIATTR_COOP_GROUP_INSTR_OFFSETS
	.align		4
.L_800:
        /*006c*/ 	.byte	0x04, 0x28
        /*006e*/ 	.short	(.L_802 - .L_801)


	//   ....[0]....
.L_801:
        /*0070*/ 	.word	0x00014d80


	//   ....[1]....
        /*0074*/ 	.word	0x00014da0


	//   ....[2]....
        /*0078*/ 	.word	0x00014dd0


	//   ....[3]....
        /*007c*/ 	.word	0x00014e00


	//   ....[4]....
        /*0080*/ 	.word	0x00018720


	//   ....[5]....
        /*0084*/ 	.word	0x00018740


	//   ....[6]....
        /*0088*/ 	.word	0x000187d0


	//   ....[7]....
        /*008c*/ 	.word	0x000187e0


	//   ....[8]....
        /*0090*/ 	.word	0x0001c960


	//   ....[9]....
        /*0094*/ 	.word	0x0001c9e0


	//   ....[10]....
        /*0098*/ 	.word	0x0001ca00


	//   ....[11]....
        /*009c*/ 	.word	0x0001ca20


	//   ....[12]....
        /*00a0*/ 	.word	0x0001e160


	//   ....[13]....
        /*00a4*/ 	.word	0x0001e1a0


	//   ....[14]....
        /*00a8*/ 	.word	0x0001e220


	//   ....[15]....
        /*00ac*/ 	.word	0x0001e240


	//----- nvinfo : EIATTR_VRC_CTA_INIT_COUNT
	.align		4
.L_802:
        /*00b0*/ 	.byte	0x02, 0x4a
	.zero		1
	.zero		1


	//----- nvinfo : EIATTR_EXIT_INSTR_OFFSETS
	.align		4
        /*00b4*/ 	.byte	0x04, 0x1c
        /*00b6*/ 	.short	(.L_804 - .L_803)


	//   ....[0]....
.L_803:
        /*00b8*/ 	.word	0x00000340


	//   ....[1]....
        /*00bc*/ 	.word	0x00000d50


	//   ....[2]....
        /*00c0*/ 	.word	0x00000d80


	//   ....[3]....
        /*00c4*/ 	.word	0x0001f860


	//   ....[4]....
        /*00c8*/ 	.word	0x0001f990


	//   ....[5]....
        /*00cc*/ 	.word	0x0001f9b0


	//----- nvinfo : EIATTR_CRS_STACK_SIZE
	.align		4
.L_804:
        /*00d0*/ 	.byte	0x04, 0x1e
        /*00d2*/ 	.short	(.L_806 - .L_805)
.L_805:
        /*00d4*/ 	.word	0x00000000


	//----- nvinfo : EIATTR_CBANK_PARAM_SIZE
	.align		4
.L_806:
        /*00d8*/ 	.byte	0x03, 0x19
        /*00da*/ 	.short	0x01d0


	//----- nvinfo : EIATTR_PARAM_CBANK
	.align		4
        /*00dc*/ 	.byte	0x04, 0x0a
        /*00de*/ 	.short	(.L_808 - .L_807)
	.align		4
.L_807:
        /*00e0*/ 	.word	index@(.nv.constant0._ZN5flash24flash_fwd_splitkv_kernelI23Flash_fwd_kernel_traitsILi192ELi64ELi64ELi4ELb0ELb0EN7cutlass10bfloat16_tE19Flash_kernel_traitsILi192ELi64ELi64ELi4ES3_EELb0ELb1ELb0ELb0ELb0ELb0ELb0ELb1EEEvNS_16Flash_fwd_paramsE)
        /*00e4*/ 	.short	0x0380
        /*00e6*/ 	.short	0x01d0


	//----- nvinfo : EIATTR_SW_WAR
	.align		4
.L_808:
        /*00e8*/ 	.byte	0x04, 0x36
        /*00ea*/ 	.short	(.L_810 - .L_809)
.L_809:
        /*00ec*/ 	.word	0x00000008
.L_810:


//--------------------- .nv.info._ZN5flash24flash_fwd_splitkv_kernelI23Flash_fwd_kernel_traitsILi192ELi64ELi64ELi4ELb0ELb0EN7cutlass10bfloat16_tE19Flash_kernel_traitsILi192ELi64ELi64ELi4ES3_EELb0ELb1ELb0ELb0ELb0ELb1ELb0ELb1EEEvNS_16Flash_fwd_paramsE --------------------------
	.section	.nv.info._ZN5flash24flash_fwd_splitkv_kernelI23Flash_fwd_kernel_traitsILi192ELi64ELi64ELi4ELb0ELb0EN7cutlass10bfloat16_tE19Flash_kernel_traitsILi192ELi64ELi64ELi4ES3_EELb0ELb1ELb0ELb0ELb0ELb1ELb0ELb1EEEvNS_16Flash_fwd_paramsE,"",@"SHT_CUDA_INFO"
	.sectionflags	@""
	.align	4


	//----- nvinfo : EIATTR_CUDA_API_VERSION
	.align		4
        /*0000*/ 	.byte	0x04, 0x37
        /*0002*/ 	.short	(.L_812 - .L_811)
.L_811:
        /*0004*/ 	.word	0x00000082


	//----- nvinfo : EIATTR_KPARAM_INFO
	.align		4
.L_812:
        /*0008*/ 	.byte	0x04, 0x17
        /*000a*/ 	.short	(.L_814 - .L_813)
.L_813:
        /*000c*/ 	.word	0x00000000
        /*0010*/ 	.short	0x0000
        /*0012*/ 	.short	0x0000
        /*0014*/ 	.byte	0x00, 0xf0, 0x41, 0x07


	//----- nvinfo : EIATTR_SPARSE_MMA_MASK
	.align		4
.L_814:
        /*0018*/ 	.byte	0x03, 0x50
        /*001a*/ 	.short	0x0000


	//----- nvinfo : EIATTR_MAXREG_COUNT
	.align		4
        /*001c*/ 	.byte	0x03, 0x1b
        /*001e*/ 	.short	0x00ff


	//----- nvinfo : EIATTR_NUM_BARRIERS
	.align		4
        /*0020*/ 	.byte	0x02, 0x4c
        /*0022*/ 	.byte	0x01
	.zero		1


	//----- nvinfo : EIATTR_MERCURY_ISA_VERSION
	.align		4
        /*0024*/ 	.byte	0x03, 0x5f
        /*0026*/ 	.short	0x0101


	//----- nvinfo : EIATTR_COOP_GROUP_MASK_REGIDS
	.align		4
        /*0028*/ 	.byte	0x04, 0x29
        /*002a*/ 	.short	(.L_816 - .L_815)


	//   ....[0]....
.L_815:
        /*002c*/ 	.word	0xffffffff


	//   ....[1]....
        /*0030*/ 	.word	0xffffffff


	//   ....[2]....
        /*0034*/ 	.word	0xffffffff


	//   ....[3]....
        /*0038*/ 	.word	0xffffffff


	//   ....[4]....
        /*003c*/ 	.word	0xffffffff


	//   ....[5]....
        /*0040*/ 	.word	0xffffffff


	//   ....[6]....
        /*0044*/ 	.word	0xffffffff


	//   ....[7]....
        /*0048*/ 	.word	0xffffffff


	//   ....[8]....
        /*004c*/ 	.word	0xffffffff


	//   ....[9]....
        /*0050*/ 	.word	0xffffffff


	//   ....[10]....
        /*0054*/ 	.word	0xffffffff


	//   ....[11]....
        /*0058*/ 	.word	0xffffffff


	//   ....[12]....
        /*005c*/ 	.word	0xffffffff


	//   ....[13]....
        /*0060*/ 	.word	0xffffffff


	//   ....[14]....
        /*0064*/ 	.word	0xffffffff


	//   ....[15]....
        /*0068*/ 	.word	0xffffffff


	//----- nvinfo : EIATTR_COOP_GROUP_INSTR_OFFSETS
	.align		4
.L_816:
        /*006c*/ 	.byte	0x04, 0x28
        /*006e*/ 	.short	(.L_818 - .L_817)


	//   ....[0]....
.L_817:
        /*0070*/ 	.word	0x000150e0


	//   ....[1]....
        /*0074*/ 	.word	0x00015100


	//   ....[2]....
        /*0078*/ 	.word	0x00015130


	//   ....[3]....
        /*007c*/ 	.word	0x00015160


	//   ....[4]....
        /*0080*/ 	.word	0x00018e50


	//   ....[5]....
        /*0084*/ 	.word	0x00018e80


	//   ....[6]....
        /*0088*/ 	.word	0x00018f10


	//   ....[7]....
        /*008c*/ 	.word	0x00018f20


	//   ....[8]....
        /*0090*/ 	.word	0x0001d4b0


	//   ....[9]....
        /*0094*/ 	.word	0x0001d4e0


	//   ....[10]....
        /*0098*/ 	.word	0x0001d530


	//   ....[11]....
        /*009c*/ 	.word	0x0001d540


	//   ....[12]....
        /*00a0*/ 	.word	0x0001ec80


	//   ....[13]....
        /*00a4*/ 	.word	0x0001ecc0


	//   ....[14]....
        /*00a8*/ 	.word	0x0001ed40


	//   ....[15]....
        /*00ac*/ 	.word	0x0001ed60


	//----- nvinfo : EIATTR_VRC_CTA_INIT_COUNT
	.align		4
.L_818:
        /*00b0*/ 	.byte	0x02, 0x4a
	.zero		1
	.zero		1


	//----- nvinfo : EIATTR_EXIT_INSTR_OFFSETS
	.align		4
        /*00b4*/ 	.byte	0x04, 0x1c
        /*00b6*/ 	.short	(.L_820 - .L_819)


	//   ....[0]....
.L_819:
        /*00b8*/ 	.word	0x00000340


	//   ....[1]....
        /*00bc*/ 	.word	0x00000d50


	//   ....[2]....
        /*00c0*/ 	.word	0x00000d80


	//   ....[3]....
        /*00c4*/ 	.word	0x00020380


	//   ....[4]....
        /*00c8*/ 	.word	0x000204b0


	//   ....[5]....
        /*00cc*/ 	.word	0x000204d0


	//----- nvinfo : EIATTR_CRS_STACK_SIZE
	.align		4
.L_820:
        /*00d0*/ 	.byte	0x04, 0x1e
        /*00d2*/ 	.short	(.L_822 - .L_821)
.L_821:
        /*00d4*/ 	.word	0x00000000


	//----- nvinfo : EIATTR_CBANK_PARAM_SIZE
	.align		4
.L_822:
        /*00d8*/ 	.byte	0x03, 0x19
        /*00da*/ 	.short	0x01d0


	//----- nvinfo : EIATTR_PARAM_CBANK
	.align		4
        /*00dc*/ 	.byte	0x04, 0x0a
        /*00de*/ 	.short	(.L_824 - .L_823)
	.align		4
.L_823:
        /*00e0*/ 	.word	index@(.nv.constant0._ZN5flash24flash_fwd_splitkv_kernelI23Flash_fwd_kernel_traitsILi192ELi64ELi64ELi4ELb0ELb0EN7cutlass10bfloat16_tE19Flash_kernel_traitsILi192ELi64ELi64ELi4ES3_EELb0ELb1ELb0ELb0ELb0ELb1ELb0ELb1EEEvNS_16Flash_fwd_paramsE)
        /*00e4*/ 	.short	0x0380
        /*00e6*/ 	.short	0x01d0


	//----- nvinfo : EIATTR_SW_WAR
	.align		4
.L_824:
        /*00e8*/ 	.byte	0x04, 0x36
        /*00ea*/ 	.short	(.L_826 - .L_825)
.L_825:
        /*00ec*/ 	.word	0x00000008
.L_826:


//--------------------- .nv.info._ZN5flash24flash_fwd_splitkv_kernelI23Flash_fwd_kernel_traitsILi192ELi64ELi64ELi4ELb0ELb0EN7cutlass10bfloat16_tE19Flash_kernel_traitsILi192ELi64ELi64ELi4ES3_EELb0ELb1ELb0ELb0ELb0ELb0ELb1ELb0EEEvNS_16Flash_fwd_paramsE --------------------------
	.section	.nv.info._ZN5flash24flash_fwd_splitkv_kernelI23Flash_fwd_kernel_traitsILi192ELi64ELi64ELi4ELb0ELb0EN7cutlass10bfloat16_tE19Flash_kernel_traitsILi192ELi64ELi64ELi4ES3_EELb0ELb1ELb0ELb0ELb0ELb0ELb1ELb0EEEvNS_16Flash_fwd_paramsE,"",@"SHT_CUDA_INFO"
	.sectionflags	@""
	.align	4


	//----- nvinfo : EIATTR_CUDA_API_VERSION
	.align		4
        /*0000*/ 	.byte	0x04, 0x37
        /*0002*/ 	.short	(.L_828 - .L_827)
.L_827:
        /*0004*/ 	.word	0x00000082


	//----- nvinfo : EIATTR_KPARAM_INFO
	.align		4
.L_828:
        /*0008*/ 	.byte	0x04, 0x17
        /*000a*/ 	.short	(.L_830 - .L_829)
.L_829:
        /*000c*/ 	.word	0x00000000
        /*0010*/ 	.short	0x0000
        /*0012*/ 	.short	0x0000
        /*0014*/ 	.byte	0x00, 0xf0, 0x41, 0x07


	//----- nvinfo : EIATTR_SPARSE_MMA_MASK
	.align		4
.L_830:
        /*0018*/ 	.byte	0x03, 0x50
        /*001a*/ 	.short	0x0000


	//----- nvinfo : EIATTR_MAXREG_COUNT
	.align		4
        /*001c*/ 	.byte	0x03, 0x1b
        /*001e*/ 	.short	0x00ff


	//----- nvinfo : EIATTR_NUM_BARRIERS
	.align		4
        /*0020*/ 	.byte	0x02, 0x4c
        /*0022*/ 	.byte	0x01
	.zero		1


	//----- nvinfo : EIATTR_MERCURY_ISA_VERSION
	.align		4
        /*0024*/ 	.byte	0x03, 0x5f
        /*0026*/ 	.short	0x0101


	//----- nvinfo : EIATTR_COOP_GROUP_MASK_REGIDS
	.align		4
        /*0028*/ 	.byte	0x04, 0x29
        /*002a*/ 	.short	(.L_832 - .L_831)


	//   ....[0]....
.L_831:
        /*002c*/ 	.word	0xffffffff


	//   ....[1]....
        /*0030*/ 	.word	0xffffffff


	//   ....[2]....
        /*0034*/ 	.word	0xffffffff


	//   ....[3]....
        /*0038*/ 	.word	0xffffffff


	//   ....[4]....
        /*003c*/ 	.word	0xffffffff


	//   ....[5]....
        /*0040*/ 	.word	0xffffffff


	//   ....[6]....
        /*0044*/ 	.word	0xffffffff


	//   ....[7]....
        /*0048*/ 	.word	0xffffffff


	//   ....[8]....
        /*004c*/ 	.word	0xffffffff


	//   ....[9]....
        /*0050*/ 	.word	0xffffffff


	//   ....[10]....
        /*0054*/ 	.word	0xffffffff


	//   ....[11]....
        /*0058*/ 	.word	0xffffffff


	//   ....[12]....
        /*005c*/ 	.word	0xffffffff


	//   ....[13]....
        /*0060*/ 	.word	0xffffffff


	//   ....[14]....
        /*0064*/ 	.word	0xffffffff


	//   ....[15]....
        /*0068*/ 	.word	0xffffffff


	//----- nvinfo : EIATTR_COOP_GROUP_INSTR_OFFSETS
	.align		4
.L_832:
        /*006c*/ 	.byte	0x04, 0x28
        /*006e*/ 	.short	(.L_834 - .L_833)


	//   ....[0]....
.L_833:
        /*0070*/ 	.word	0x00005cb0


	//   ....[1]....
        /*0074*/ 	.word	0x00005cd0


	//   ....[2]....
        /*0078*/ 	.word	0x00005d00


	//   ....[3]....
        /*007c*/ 	.word	0x00005d70


	//   ....[4]....
        /*0080*/ 	.word	0x000095a0


	//   ....[5]....
        /*0084*/ 	.word	0x000095c0


	//   ....[6]....
        /*0088*/ 	.word	0x00009600


	//   ....[7]....
        /*008c*/ 	.word	0x00009610


	//   ....[8]....
        /*0090*/ 	.word	0x0000d7f0


	//   ....[9]....
        /*0094*/ 	.word	0x0000d870


	//   ....[10]....
        /*0098*/ 	.word	0x0000d890


	//   ....[11]....
        /*009c*/ 	.word	0x0000d8b0


	//   ....[12]....
        /*00a0*/ 	.word	0x0000eff0


	//   ....[13]....
        /*00a4*/ 	.word	0x0000f030


	//   ....[14]....
        /*00a8*/ 	.word	0x0000f150


	//   ....[15]....
        /*00ac*/ 	.word	0x0000f180


	//----- nvinfo : EIATTR_VRC_CTA_INIT_COUNT
	.align		4
.L_834:
        /*00b0*/ 	.byte	0x02, 0x4a
	.zero		1
	.zero		1


	//----- nvinfo : EIATTR_EXIT_INSTR_OFFSETS
	.align		4
        /*00b4*/ 	.byte	0x04, 0x1c
        /*00b6*/ 	.short	(.L_836 - .L_835)


	//   ....[0]....
.L_835:
        /*00b8*/ 	.word	0x00000440


	//   ....[1]....
        /*00bc*/ 	.word	0x00001510


	//   ....[2]....
        /*00c0*/ 	.word	0x00001540


	//   ....[3]....
        /*00c4*/ 	.word	0x000108f0


	//   ....[4]....
        /*00c8*/ 	.word	0x000109c0


	//   ....[5]....
        /*00cc*/ 	.word	0x00010a10


	//----- nvinfo : EIATTR_CRS_STACK_SIZE
	.align		4
.L_836:
        /*00d0*/ 	.byte	0x04, 0x1e
        /*00d2*/ 	.short	(.L_838 - .L_837)
.L_837:
        /*00d4*/ 	.word	0x00000000


	//----- nvinfo : EIATTR_CBANK_PARAM_SIZE
	.align		4
.L_838:
        /*00d8*/ 	.byte	0x03, 0x19
        /*00da*/ 	.short	0x01d0


	//----- nvinfo : EIATTR_PARAM_CBANK
	.align		4
        /*00dc*/ 	.byte	0x04, 0x0a
        /*00de*/ 	.short	(.L_840 - .L_839)
	.align		4
.L_839:
        /*00e0*/ 	.word	index@(.nv.constant0._ZN5flash24flash_fwd_splitkv_kernelI23Flash_fwd_kernel_traitsILi192ELi64ELi64ELi4ELb0ELb0EN7cutlass10bfloat16_tE19Flash_kernel_traitsILi192ELi64ELi64ELi4ES3_EELb0ELb1ELb0ELb0ELb0ELb0ELb1ELb0EEEvNS_16Flash_fwd_paramsE)
        /*00e4*/ 	.short	0x0380
        /*00e6*/ 	.short	0x01d0


	//----- nvinfo : EIATTR_SW_WAR
	.align		4
.L_840:
        /*00e8*/ 	.byte	0x04, 0x36
        /*00ea*/ 	.short	(.L_842 - .L_841)
.L_841:
        /*00ec*/ 	.word	0x00000008
.L_842:


//--------------------- .nv.info._ZN5flash24flash_fwd_splitkv_kernelI23Flash_fwd_kernel_traitsILi192ELi64ELi64ELi4ELb0ELb0EN7cutlass10bfloat16_tE19Flash_kernel_traitsILi192ELi64ELi64ELi4ES3_EELb0ELb1ELb0ELb0ELb0ELb1ELb1ELb0EEEvNS_16Flash_fwd_paramsE --------------------------
	.section	.nv.info._ZN5flash24flash_fwd_splitkv_kernelI23Flash_fwd_kernel_traitsILi192ELi64ELi64ELi4ELb0ELb0EN7cutlass10bfloat16_tE19Flash_kernel_traitsILi192ELi64ELi64ELi4ES3_EELb0ELb1ELb0ELb0ELb0ELb1ELb1ELb0EEEvNS_16Flash_fwd_paramsE,"",@"SHT_CUDA_INFO"
	.sectionflags	@""
	.align	4


	//----- nvinfo : EIATTR_CUDA_API_VERSION
	.align		4
        /*0000*/ 	.byte	0x04, 0x37
        /*0002*/ 	.short	(.L_844 - .L_843)
.L_843:
        /*0004*/ 	.word	0x00000082


	//----- nvinfo : EIATTR_KPARAM_INFO
	.align		4
.L_844:
        /*0008*/ 	.byte	0x04, 0x17
        /*000a*/ 	.short	(.L_846 - .L_845)
.L_845:
        /*000c*/ 	.word	0x00000000
        /*0010*/ 	.short	0x0000
        /*0012*/ 	.short	0x0000
        /*0014*/ 	.byte	0x00, 0xf0, 0x41, 0x07


	//----- nvinfo : EIATTR_SPARSE_MMA_MASK
	.align		4
.L_846:
        /*0018*/ 	.byte	0x03, 0x50
        /*001a*/ 	.short	0x0000


	//----- nvinfo : EIATTR_MAXREG_COUNT
	.align		4
        /*001c*/ 	.byte	0x03, 0x1b
        /*001e*/ 	.short	0x00ff


	//----- nvinfo : EIATTR_NUM_BARRIERS
	.align		4
        /*0020*/ 	.byte	0x02, 0x4c
        /*0022*/ 	.byte	0x01
	.zero		1


	//----- nvinfo : EIATTR_MERCURY_ISA_VERSION
	.align		4
        /*0024*/ 	.byte	0x03, 0x5f
        /*0026*/ 	.short	0x0101


	//----- nvinfo : EIATTR_COOP_GROUP_MASK_REGIDS
	.align		4
        /*0028*/ 	.byte	0x04, 0x29
        /*002a*/ 	.short	(.L_848 - .L_847)


	//   ....[0]....
.L_847:
        /*002c*/ 	.word	0xffffffff


	//   ....[1]....
        /*0030*/ 	.word	0xffffffff


	//   ....[2]....
        /*0034*/ 	.word	0xffffffff


	//   ....[3]....
        /*0038*/ 	.word	0xffffffff


	//   ....[4]....
        /*003c*/ 	.word	0xffffffff


	//   ....[5]....
        /*0040*/ 	.word	0xffffffff


	//   ....[6]....
        /*0044*/ 	.word	0xffffffff


	//   ....[7]....
        /*0048*/ 	.word	0xffffffff


	//   ....[8]....
        /*004c*/ 	.word	0xffffffff


	//   ....[9]....
        /*0050*/ 	.word	0xffffffff


	//   ....[10]....
        /*0054*/ 	.word	0xffffffff


	//   ....[11]....
        /*0058*/ 	.word	0xffffffff


	//   ....[12]....
        /*005c*/ 	.word	0xffffffff


	//   ....[13]....
        /*0060*/ 	.word	0xffffffff


	//   ....[14]....
        /*0064*/ 	.word	0xffffffff


	//   ....[15]....
        /*0068*/ 	.word	0xffffffff


	//----- nvinfo : EIATTR_COOP_GROUP_INSTR_OFFSETS
	.align		4
.L_848:
        /*006c*/ 	.byte	0x04, 0x28
        /*006e*/ 	.short	(.L_850 - .L_849)


	//   ....[0]....
.L_849:
        /*0070*/ 	.word	0x00006070


	//   ....[1]....
        /*0074*/ 	.word	0x00006090


	//   ....[2]....
        /*0078*/ 	.word	0x000060c0


	//   ....[3]....
        /*007c*/ 	.word	0x00006130


	//   ....[4]....
        /*0080*/ 	.word	0x00009d40


	//   ....[5]....
        /*0084*/ 	.word	0x00009d60


	//   ....[6]....
        /*0088*/ 	.word	0x00009df0


	//   ....[7]....
        /*008c*/ 	.word	0x00009e00


	//   ....[8]....
        /*0090*/ 	.word	0x0000e360


	//   ....[9]....
        /*0094*/ 	.word	0x0000e3e0


	//   ....[10]....
        /*0098*/ 	.word	0x0000e400


	//   ....[11]....
        /*009c*/ 	.word	0x0000e420


	//   ....[12]....
        /*00a0*/ 	.word	0x0000fb60


	//   ....[13]....
        /*00a4*/ 	.word	0x0000fba0


	//   ....[14]....
        /*00a8*/ 	.word	0x0000fcd0


	//   ....[15]....
        /*00ac*/ 	.word	0x0000fd10


	//----- nvinfo : EIATTR_VRC_CTA_INIT_COUNT
	.align		4
.L_850:
        /*00b0*/ 	.byte	0x02, 0x4a
	.zero		1
	.zero		1


	//----- nvinfo : EIATTR_EXIT_INSTR_OFFSETS
	.align		4
        /*00b4*/ 	.byte	0x04, 0x1c
        /*00b6*/ 	.short	(.L_852 - .L_851)


	//   ....[0]....
.L_851:
        /*00b8*/ 	.word	0x00000440


	//   ....[1]....
        /*00bc*/ 	.word	0x00001510


	//   ....[2]....
        /*00c0*/ 	.word	0x00001540


	//   ....[3]....
        /*00c4*/ 	.word	0x00011460


	//   ....[4]....
        /*00c8*/ 	.word	0x00011530


	//   ....[5]....
        /*00cc*/ 	.word	0x00011580


	//----- nvinfo : EIATTR_CRS_STACK_SIZE
	.align		4
.L_852:
        /*00d0*/ 	.byte	0x04, 0x1e
        /*00d2*/ 	.short	(.L_854 - .L_853)
.L_853:
        /*00d4*/ 	.word	0x00000000


	//----- nvinfo : EIATTR_CBANK_PARAM_SIZE
	.align		4
.L_854:
        /*00d8*/ 	.byte	0x03, 0x19
        /*00da*/ 	.short	0x01d0


	//----- nvinfo : EIATTR_PARAM_CBANK
	.align		4
        /*00dc*/ 	.byte	0x04, 0x0a
        /*00de*/ 	.short	(.L_856 - .L_855)
	.align		4
.L_855:
        /*00e0*/ 	.word	index@(.nv.constant0._ZN5flash24flash_fwd_splitkv_kernelI23Flash_fwd_kernel_traitsILi192ELi64ELi64ELi4ELb0ELb0EN7cutlass10bfloat16_tE19Flash_kernel_traitsILi192ELi64ELi64ELi4ES3_EELb0ELb1ELb0ELb0ELb0ELb1ELb1ELb0EEEvNS_16Flash_fwd_paramsE)
        /*00e4*/ 	.short	0x0380
        /*00e6*/ 	.short	0x01d0


	//----- nvinfo : EIATTR_SW_WAR
	.align		4
.L_856:
        /*00e8*/ 	.byte	0x04, 0x36
        /*00ea*/ 	.short	(.L_858 - .L_857)
.L_857:
        /*00ec*/ 	.word	0x00000008
.L_858:


//--------------------- .nv.info._ZN5flash24flash_fwd_splitkv_kernelI23Flash_fwd_kernel_traitsILi192ELi64ELi64ELi4ELb0ELb0EN7cutlass10bfloat16_tE19Flash_kernel_traitsILi192ELi64ELi64ELi4ES3_EELb0ELb1ELb0ELb0ELb0ELb0ELb1ELb1EEEvNS_16Flash_fwd_paramsE --------------------------
	.section	.nv.info._ZN5flash24flash_fwd_splitkv_kernelI23Flash_fwd_kernel_traitsILi192ELi64ELi64ELi4ELb0ELb0EN7cutlass10bfloat16_tE19Flash_kernel_traitsILi192ELi64ELi64ELi4ES3_EELb0ELb1ELb0ELb0ELb0ELb0ELb1ELb1EEEvNS_16Flash_fwd_paramsE,"",@"SHT_CUDA_INFO"
	.sectionflags	@""
	.align	4


	//----- nvinfo : EIATTR_CUDA_API_VERSION
	.align		4
        /*0000*/ 	.byte	0x04, 0x37
        /*0002*/ 	.short	(.L_860 - .L_859)
.L_859:
        /*0004*/ 	.word	0x00000082


	//----- nvinfo : EIATTR_KPARAM_INFO
	.align		4
.L_860:
        /*0008*/ 	.byte	0x04, 0x17
        /*000a*/ 	.short	(.L_862 - .L_861)
.L_861:
        /*000c*/ 	.word	0x00000000
        /*0010*/ 	.short	0x0000
        /*0012*/ 	.short	0x0000
        /*0014*/ 	.byte	0x00, 0xf0, 0x41, 0x07


	//----- nvinfo : EIATTR_SPARSE_MMA_MASK
	.align		4
.L_862:
        /*0018*/ 	.byte	0x03, 0x50
        /*001a*/ 	.short	0x0000


	//----- nvinfo : EIATTR_MAXREG_COUNT
	.align		4
        /*001c*/ 	.byte	0x03, 0x1b
        /*001e*/ 	.short	0x00ff


	//----- nvinfo : EIATTR_NUM_BARRIERS
	.align		4
        /*0020*/ 	.byte	0x02, 0x4c
        /*0022*/ 	.byte	0x01
	.zero		1


	//----- nvinfo : EIATTR_MERCURY_ISA_VERSION
	.align		4
        /*0024*/ 	.byte	0x03, 0x5f
        /*0026*/ 	.short	0x0101


	//----- nvinfo : EIATTR_COOP_GROUP_MASK_REGIDS
	.align		4
        /*0028*/ 	.byte	0x04, 0x29
        /*002a*/ 	.short	(.L_864 - .L_863)


	//   ....[0]....
.L_863:
        /*002c*/ 	.word	0xffffffff


	//   ....[1]....
        /*0030*/ 	.word	0xffffffff


	//   ....[2]....
        /*0034*/ 	.word	0xffffffff


	//   ....[3]....
        /*0038*/ 	.word	0xffffffff


	//   ....[4]....
        /*003c*/ 	.word	0xffffffff


	//   ....[5]....
        /*0040*/ 	.word	0xffffffff


	//   ....[6]....
        /*0044*/ 	.word	0xffffffff


	//   ....[7]....
        /*0048*/ 	.word	0xffffffff


	//   ....[8]....
        /*004c*/ 	.word	0xffffffff


	//   ....[9]....
        /*0050*/ 	.word	0xffffffff


	//   ....[10]....
        /*0054*/ 	.word	0xffffffff


	//   ....[11]....
        /*0058*/ 	.word	0xffffffff


	//   ....[12]....
        /*005c*/ 	.word	0xffffffff


	//   ....[13]....
        /*0060*/ 	.word	0xffffffff


	//   ....[14]....
        /*0064*/ 	.word	0xffffffff


	//   ....[15]....
        /*0068*/ 	.word	0xffffffff


	//----- nvinfo : EIATTR_COOP_GROUP_INSTR_OFFSETS
	.align		4
.L_864:
        /*006c*/ 	.byte	0x04, 0x28
        /*006e*/ 	.short	(.L_866 - .L_865)


	//   ....[0]....
.L_865:
        /*0070*/ 	.word	0x00015710


	//   ....[1]....
        /*0074*/ 	.word	0x00015740


	//   ....[2]....
        /*0078*/ 	.word	0x00015770


	//   ....[3]....
        /*007c*/ 	.word	0x000157b0


	//   ....[4]....
        /*0080*/ 	.word	0x00019090


	//   ....[5]....
        /*0084*/ 	.word	0x000190d0


	//   ....[6]....
        /*0088*/ 	.word	0x00019130


	//   ....[7]....
        /*008c*/ 	.word	0x00019150


	//   ....[8]....
        /*0090*/ 	.word	0x0001d2d0


	//   ....[9]....
        /*0094*/ 	.word	0x0001d350


	//   ....[10]....
        /*0098*/ 	.word	0x0001d370


	//   ....[11]....
        /*009c*/ 	.word	0x0001d390


	//   ....[12]....
        /*00a0*/ 	.word	0x0001ead0


	//   ....[13]....
        /*00a4*/ 	.word	0x0001eb10


	//   ....[14]....
        /*00a8*/ 	.word	0x0001ec40


	//   ....[15]....
        /*00ac*/ 	.word	0x0001ec70


	//----- nvinfo : EIATTR_VRC_CTA_INIT_COUNT
	.align		4
.L_866:
        /*00b0*/ 	.byte	0x02, 0x4a
	.zero		1
	.zero		1


	//----- nvinfo : EIATTR_EXIT_INSTR_OFFSETS
	.align		4
        /*00b4*/ 	.byte	0x04, 0x1c
        /*00b6*/ 	.short	(.L_868 - .L_867)


	//   ....[0]....
.L_867:
        /*00b8*/ 	.word	0x00000440


	//   ....[1]....
        /*00bc*/ 	.word	0x00001520


	//   ....[2]....
        /*00c0*/ 	.word	0x00001550


	//   ....[3]....
        /*00c4*/ 	.word	0x000203f0


	//   ....[4]....
        /*00c8*/ 	.word	0x000204c0


	//   ....[5]....
        /*00cc*/ 	.word	0x00020510


	//----- nvinfo : EIATTR_CRS_STACK_SIZE
	.align		4
.L_868:
        /*00d0*/ 	.byte	0x04, 0x1e
        /*00d2*/ 	.short	(.L_870 - .L_869)
.L_869:
        /*00d4*/ 	.word	0x00000000


	//----- nvinfo : EIATTR_CBANK_PARAM_SIZE
	.align		4
.L_870:
        /*00d8*/ 	.byte	0x03, 0x19
        /*00da*/ 	.short	0x01d0


	//----- nvinfo : EIATTR_PARAM_CBANK
	.align		4
        /*00dc*/ 	.byte	0x04, 0x0a
        /*00de*/ 	.short	(.L_872 - .L_871)
	.align		4
.L_871:
        /*00e0*/ 	.word	index@(.nv.constant0._ZN5flash24flash_fwd_splitkv_kernelI23Flash_fwd_kernel_traitsILi192ELi64ELi64ELi4ELb0ELb0EN7cutlass10bfloat16_tE19Flash_kernel_traitsILi192ELi64ELi64ELi4ES3_EELb0ELb1ELb0ELb0ELb0ELb0ELb1ELb1EEEvNS_16Flash_fwd_paramsE)
        /*00e4*/ 	.short	0x0380
        /*00e6*/ 	.short	0x01d0


	//----- nvinfo : EIATTR_SW_WAR
	.align		4
.L_872:
        /*00e8*/ 	.byte	0x04, 0x36
        /*00ea*/ 	.short	(.L_874 - .L_873)
.L_873:
        /*00ec*/ 	.word	0x00000008
.L_874:


//--------------------- .nv.info._ZN5flash24flash_fwd_splitkv_kernelI23Flash_fwd_kernel_traitsILi192ELi64ELi64ELi4ELb0ELb0EN7cutlass10bfloat16_tE19Flash_kernel_traitsILi192ELi64ELi64ELi4ES3_EELb0ELb1ELb0ELb0ELb0ELb1ELb1ELb1EEEvNS_16Flash_fwd_paramsE --------------------------
	.section	.nv.info._ZN5flash24flash_fwd_splitkv_kernelI23Flash_fwd_kernel_traitsILi192ELi64ELi64ELi4ELb0ELb0EN7cutlass10bfloat16_tE19Flash_kernel_traitsILi192ELi64ELi64ELi4ES3_EELb0ELb1ELb0ELb0ELb0ELb1ELb1ELb1EEEvNS_16Flash_fwd_paramsE,"",@"SHT_CUDA_INFO"
	.sectionflags	@""
	.align	4


	//----- nvinfo : EIATTR_CUDA_API_VERSION
	.align		4
        /*0000*/ 	.byte	0x04, 0x37
        /*0002*/ 	.short	(.L_876 - .L_875)
.L_875:
        /*0004*/ 	.word	0x00000082


	//----- nvinfo : EIATTR_KPARAM_INFO
	.align		4
.L_876:
        /*0008*/ 	.byte	0x04, 0x17
        /*000a*/ 	.short	(.L_878 - .L_877)
.L_877:
        /*000c*/ 	.word	0x00000000
        /*0010*/ 	.short	0x0000
        /*0012*/ 	.short	0x0000
        /*0014*/ 	.byte	0x00, 0xf0, 0x41, 0x07


	//----- nvinfo : EIATTR_SPARSE_MMA_MASK
	.align		4
.L_878:
        /*0018*/ 	.byte	0x03, 0x50
        /*001a*/ 	.short	0x0000


	//----- nvinfo : EIATTR_MAXREG_COUNT
	.align		4
        /*001c*/ 	.byte	0x03, 0x1b
        /*001e*/ 	.short	0x00ff


	//----- nvinfo : EIATTR_NUM_BARRIERS
	.align		4
        /*0020*/ 	.byte	0x02, 0x4c
        /*0022*/ 	.byte	0x01
	.zero		1


	//----- nvinfo : EIATTR_MERCURY_ISA_VERSION
	.align		4
        /*0024*/ 	.byte	0x03, 0x5f
        /*0026*/ 	.short	0x0101


	//----- nvinfo : EIATTR_COOP_GROUP_MASK_REGIDS
	.align		4
        /*0028*/ 	.byte	0x04, 0x29
        /*002a*/ 	.short	(.L_880 - .L_879)


	//   ....[0]....
.L_879:
        /*002c*/ 	.word	0xffffffff


	//   ....[1]....
        /*0030*/ 	.word	0xffffffff


	//   ....[2]....
        /*0034*/ 	.word	0xffffffff


	//   ....[3]....
        /*0038*/ 	.word	0xffffffff


	//   ....[4]....
        /*003c*/ 	.word	0xffffffff


	//   ....[5]....
        /*0040*/ 	.word	0xffffffff


	//   ....[6]....
        /*0044*/ 	.word	0xffffffff


	//   ....[7]....
        /*0048*/ 	.word	0xffffffff


	//   ....[8]....
        /*004c*/ 	.word	0xffffffff


	//   ....[9]....
        /*0050*/ 	.word	0xffffffff


	//   ....[10]....
        /*0054*/ 	.word	0xffffffff


	//   ....[11]....
        /*0058*/ 	.word	0xffffffff


	//   ....[12]....
        /*005c*/ 	.word	0xffffffff


	//   ....[13]....
        /*0060*/ 	.word	0xffffffff


	//   ....[14]....
        /*0064*/ 	.word	0xffffffff


	//   ....[15]....
        /*0068*/ 	.word	0xffffffff


	//----- nvinfo : EIATTR_COOP_GROUP_INSTR_OFFSETS
	.align		4
.L_880:
        /*006c*/ 	.byte	0x04, 0x28
        /*006e*/ 	.short	(.L_882 - .L_881)


	//   ....[0]....
.L_881:
        /*0070*/ 	.word	0x000159f0


	//   ....[1]....
        /*0074*/ 	.word	0x00015a20


	//   ....[2]....
        /*0078*/ 	.word	0x00015a50


	//   ....[3]....
        /*007c*/ 	.word	0x00015a90


	//   ....[4]....
        /*0080*/ 	.word	0x000196e0


	//   ....[5]....
        /*0084*/ 	.word	0x000197a0


	//   ....[6]....
        /*0088*/ 	.word	0x000197e0


	//   ....[7]....
        /*008c*/ 	.word	0x00019800


	//   ....[8]....
        /*0090*/ 	.word	0x0001dd70


	//   ....[9]....
        /*0094*/ 	.word	0x0001ddf0


	//   ....[10]....
        /*0098*/ 	.word	0x0001de10


	//   ....[11]....
        /*009c*/ 	.word	0x0001de30


	//   ....[12]....
        /*00a0*/ 	.word	0x0001f570


	//   ....[13]....
        /*00a4*/ 	.word	0x0001f5b0


	//   ....[14]....
        /*00a8*/ 	.word	0x0001f6e0


	//   ....[15]....
        /*00ac*/ 	.word	0x0001f710


	//----- nvinfo : EIATTR_VRC_CTA_INIT_COUNT
	.align		4
.L_882:
        /*00b0*/ 	.byte	0x02, 0x4a
	.zero		1
	.zero		1


	//----- nvinfo : EIATTR_EXIT_INSTR_OFFSETS
	.align		4
        /*00b4*/ 	.byte	0x04, 0x1c
        /*00b6*/ 	.short	(.L_884 - .L_883)


	//   ....[0]....
.L_883:
        /*00b8*/ 	.word	0x00000440


	//   ....[1]....
        /*00bc*/ 	.word	0x00001520


	//   ....[2]....
        /*00c0*/ 	.word	0x00001550


	//   ....[3]....
        /*00c4*/ 	.word	0x00020e90


	//   ....[4]....
        /*00c8*/ 	.word	0x00020f60


	//   ....[5]....
        /*00cc*/ 	.word	0x00020fb0


	//----- nvinfo : EIATTR_CRS_STACK_SIZE
	.align		4
.L_884:
        /*00d0*/ 	.byte	0x04, 0x1e
        /*00d2*/ 	.short	(.L_886 - .L_885)
.L_885:
        /*00d4*/ 	.word	0x00000000


	//----- nvinfo : EIATTR_CBANK_PARAM_SIZE
	.align		4
.L_886:
        /*00d8*/ 	.byte	0x03, 0x19
        /*00da*/ 	.short	0x01d0


	//----- nvinfo : EIATTR_PARAM_CBANK
	.align		4
        /*00dc*/ 	.byte	0x04, 0x0a
        /*00de*/ 	.short	(.L_888 - .L_887)
	.align		4
.L_887:
        /*00e0*/ 	.word	index@(.nv.constant0._ZN5flash24flash_fwd_splitkv_kernelI23Flash_fwd_kernel_traitsILi192ELi64ELi64ELi4ELb0ELb0EN7cutlass10bfloat16_tE19Flash_kernel_traitsILi192ELi64ELi64ELi4ES3_EELb0ELb1ELb0ELb0ELb0ELb1ELb1ELb1EEEvNS_16Flash_fwd_paramsE)
        /*00e4*/ 	.short	0x0380
        /*00e6*/ 	.short	0x01d0


	//----- nvinfo : EIATTR_SW_WAR
	.align		4
.L_888:
        /*00e8*/ 	.byte	0x04, 0x36
        /*00ea*/ 	.short	(.L_890 - .L_889)
.L_889:
        /*00ec*/ 	.word	0x00000008
.L_890:


//--------------------- .nv.info._ZN5flash24flash_fwd_splitkv_kernelI23Flash_fwd_kernel_traitsILi192ELi64ELi64ELi4ELb0ELb0EN7cutlass10bfloat16_tE19Flash_kernel_traitsILi192ELi64ELi64ELi4ES3_EELb0ELb0ELb0ELb0ELb1ELb0ELb0ELb0EEEvNS_16Flash_fwd_paramsE --------------------------
	.section	.nv.info._ZN5flash24flash_fwd_splitkv_kernelI23Flash_fwd_kernel_traitsILi192ELi64ELi64ELi4ELb0ELb0EN7cutlass10bfloat16_tE19Flash_kernel_traitsILi192ELi64ELi64ELi4ES3_EELb0ELb0ELb0ELb0ELb1ELb0ELb0ELb0EEEvNS_16Flash_fwd_paramsE,"",@"SHT_CUDA_INFO"
	.sectionflags	@""
	.align	4


	//----- nvinfo : EIATTR_CUDA_API_VERSION
	.align		4
        /*0000*/ 	.byte	0x04, 0x37
        /*0002*/ 	.short	(.L_892 - .L_891)
.L_891:
        /*0004*/ 	.word	0x00000082


	//----- nvinfo : EIATTR_KPARAM_INFO
	.align		4
.L_892:
        /*0008*/ 	.byte	0x04, 0x17
        /*000a*/ 	.short	(.L_894 - .L_893)
.L_893:
        /*000c*/ 	.word	0x00000000
        /*0010*/ 	.short	0x0000
        /*0012*/ 	.short	0x0000
        /*0014*/ 	.byte	0x00, 0xf0, 0x41, 0x07


	//----- nvinfo : EIATTR_SPARSE_MMA_MASK
	.align		4
.L_894:
        /*0018*/ 	.byte	0x03, 0x50
        /*001a*/ 	.short	0x0000


	//----- nvinfo : EIATTR_MAXREG_COUNT
	.align		4
        /*001c*/ 	.byte	0x03, 0x1b
        /*001e*/ 	.short	0x00ff


	//----- nvinfo : EIATTR_NUM_BARRIERS
	.align		4
        /*0020*/ 	.byte	0x02, 0x4c
        /*0022*/ 	.byte	0x01
	.zero		1


	//----- nvinfo : EIATTR_MERCURY_ISA_VERSION
	.align		4
        /*0024*/ 	.byte	0x03, 0x5f
        /*0026*/ 	.short	0x0101


	//----- nvinfo : EIATTR_COOP_GROUP_MASK_REGIDS
	.align		4
        /*0028*/ 	.byte	0x04, 0x29
        /*002a*/ 	.short	(.L_896 - .L_895)


	//   ....[0]....
.L_895:
        /*002c*/ 	.word	0xffffffff


	//   ....[1]....
        /*0030*/ 	.word	0xffffffff


	//   ....[2]....
        /*0034*/ 	.word	0xffffffff


	//   ....[3]....
        /*0038*/ 	.word	0xffffffff


	//   ....[4]....
        /*003c*/ 	.word	0xffffffff


	//   ....[5]....
        /*0040*/ 	.word	0xffffffff


	//   ....[6]....
        /*0044*/ 	.word	0xffffffff


	//   ....[7]....
        /*0048*/ 	.word	0xffffffff


	//   ....[8]....
        /*004c*/ 	.word	0xffffffff


	//   ....[9]....
        /*0050*/ 	.word	0xffffffff


	//   ....[10]....
        /*0054*/ 	.word	0xffffffff


	//   ....[11]....
        /*0058*/ 	.word	0xffffffff


	//----- nvinfo : EIATTR_COOP_GROUP_INSTR_OFFSETS
	.align		4
.L_896:
        /*005c*/ 	.byte	0x04, 0x28
        /*005e*/ 	.short	(.L_898 - .L_897)


	//   ....[0]....
.L_897:
        /*0060*/ 	.word	0x00003a40


	//   ....[1]....
        /*0064*/ 	.word	0x00003a60


	//   ....[2]....
        /*0068*/ 	.word	0x00003b10


	//   ....[3]....
        /*006c*/ 	.word	0x00003b20


	//   ....[4]....
        /*0070*/ 	.word	0x00006660


	//   ....[5]....
        /*0074*/ 	.word	0x00006680


	//   ....[6]....
        /*0078*/ 	.word	0x000066b0


	//   ....[7]....
        /*007c*/ 	.word	0x000066c0


	//   ....[8]....
        /*0080*/ 	.word	0x00007e00


	//   ....[9]....
        /*0084*/ 	.word	0x00007e40


	//   ....[10]....
        /*0088*/ 	.word	0x00007eb0


	//   ....[11]....
        /*008c*/ 	.word	0x00007ed0


	//----- nvinfo : EIATTR_VRC_CTA_INIT_COUNT
	.align		4
.L_898:
        /*0090*/ 	.byte	0x02, 0x4a
	.zero		1
	.zero		1


	//----- nvinfo : EIATTR_EXIT_INSTR_OFFSETS
	.align		4
        /*0094*/ 	.byte	0x04, 0x1c
        /*0096*/ 	.short	(.L_900 - .L_899)


	//   ....[0]....
.L_899:
        /*0098*/ 	.word	0x00000330


	//   ....[1]....
        /*009c*/ 	.word	0x00000b50


	//   ....[2]....
        /*00a0*/ 	.word	0x00000b80


	//   ....[3]....
        /*00a4*/ 	.word	0x00009400


	//   ....[4]....
        /*00a8*/ 	.word	0x000094f0


	//----- nvinfo : EIATTR_CRS_STACK_SIZE
	.align		4
.L_900:
        /*00ac*/ 	.byte	0x04, 0x1e
        /*00ae*/ 	.short	(.L_902 - .L_901)
.L_901:
        /*00b0*/ 	.word	0x00000000


	//----- nvinfo : EIATTR_CBANK_PARAM_SIZE
	.align		4
.L_902:
        /*00b4*/ 	.byte	0x03, 0x19
        /*00b6*/ 	.short	0x01d0


	//----- nvinfo : EIATTR_PARAM_CBANK
	.align		4
        /*00b8*/ 	.byte	0x04, 0x0a
        /*00ba*/ 	.short	(.L_904 - .L_903)
	.align		4
.L_903:
        /*00bc*/ 	.word	index@(.nv.constant0._ZN5flash24flash_fwd_splitkv_kernelI23Flash_fwd_kernel_traitsILi192ELi64ELi64ELi4ELb0ELb0EN7cutlass10bfloat16_tE19Flash_kernel_traitsILi192ELi64ELi64ELi4ES3_EELb0ELb0ELb0ELb0ELb1ELb0ELb0ELb0EEEvNS_16Flash_fwd_paramsE)
        /*00c0*/ 	.short	0x0380
        /*00c2*/ 	.short	0x01d0


	//----- nvinfo : EIATTR_SW_WAR
	.align		4
.L_904:
        /*00c4*/ 	.byte	0x04, 0x36
        /*00c6*/ 	.short	(.L_906 - .L_905)
.L_905:
        /*00c8*/ 	.word	0x00000008
.L_906:


//--------------------- .nv.info._ZN5flash24flash_fwd_splitkv_kernelI23Flash_fwd_kernel_traitsILi192ELi64ELi64ELi4ELb0ELb0EN7cutlass10bfloat16_tE19Flash_kernel_traitsILi192ELi64ELi64ELi4ES3_EELb0ELb0ELb0ELb0ELb1ELb1ELb0ELb0EEEvNS_16Flash_fwd_paramsE --------------------------
	.section	.nv.info._ZN5flash24flash_fwd_splitkv_kernelI23Flash_fwd_kernel_traitsILi192ELi64ELi64ELi4ELb0ELb0EN7cutlass10bfloat16_tE19Flash_kernel_traitsILi192ELi64ELi64ELi4ES3_EELb0ELb0ELb0ELb0ELb1ELb1ELb0ELb0EEEvNS_16Flash_fwd_paramsE,"",@"SHT_CUDA_INFO"
	.sectionflags	@""
	.align	4


	//----- nvinfo : EIATTR_CUDA_API_VERSION
	.align		4
        /*0000*/ 	.byte	0x04, 0x37
        /*0002*/ 	.short	(.L_908 - .L_907)
.L_907:
        /*0004*/ 	.word	0x00000082


	//----- nvinfo : EIATTR_KPARAM_INFO
	.align		4
.L_908:
        /*0008*/ 	.byte	0x04, 0x17
        /*000a*/ 	.short	(.L_910 - .L_909)
.L_909:
        /*000c*/ 	.word	0x00000000
        /*0010*/ 	.short	0x0000
        /*0012*/ 	.short	0x0000
        /*0014*/ 	.byte	0x00, 0xf0, 0x41, 0x07


	//----- nvinfo : EIATTR_SPARSE_MMA_MASK
	.align		4
.L_910:
        /*0018*/ 	.byte	0x03, 0x50
        /*001a*/ 	.short	0x0000


	//----- nvinfo : EIATTR_MAXREG_COUNT
	.align		4
        /*001c*/ 	.byte	0x03, 0x1b
        /*001e*/ 	.short	0x00ff


	//----- nvinfo : EIATTR_NUM_BARRIERS
	.align		4
        /*0020*/ 	.byte	0x02, 0x4c
        /*0022*/ 	.byte	0x01
	.zero		1


	//----- nvinfo : EIATTR_MERCURY_ISA_VERSION
	.align		4
        /*0024*/ 	.byte	0x03, 0x5f
        /*0026*/ 	.short	0x0101


	//----- nvinfo : EIATTR_COOP_GROUP_MASK_REGIDS
	.align		4
        /*0028*/ 	.byte	0x04, 0x29
        /*002a*/ 	.short	(.L_912 - .L_911)


	//   ....[0]....
.L_911:
        /*002c*/ 	.word	0xffffffff


	//   ....[1]....
        /*0030*/ 	.word	0xffffffff


	//   ....[2]....
        /*0034*/ 	.word	0xffffffff


	//   ....[3]....
        /*0038*/ 	.word	0xffffffff


	//   ....[4]....
        /*003c*/ 	.word	0xffffffff


	//   ....[5]....
        /*0040*/ 	.word	0xffffffff


	//   ....[6]....
        /*0044*/ 	.word	0xffffffff


	//   ....[7]....
        /*0048*/ 	.word	0xffffffff


	//   ....[8]....
        /*004c*/ 	.word	0xffffffff


	//   ....[9]....
        /*0050*/ 	.word	0xffffffff


	//   ....[10]....
        /*0054*/ 	.word	0xffffffff


	//   ....[11]....
        /*0058*/ 	.word	0xffffffff


	//----- nvinfo : EIATTR_COOP_GROUP_INSTR_OFFSETS
	.align		4
.L_912:
        /*005c*/ 	.byte	0x04, 0x28
        /*005e*/ 	.short	(.L_914 - .L_913)


	//   ....[0]....
.L_913:
        /*0060*/ 	.word	0x00003e70


	//   ....[1]....
        /*0064*/ 	.word	0x00003e90


	//   ....[2]....
        /*0068*/ 	.word	0x00003f40


	//   ....[3]....
        /*006c*/ 	.word	0x00003f50


	//   ....[4]....
        /*0070*/ 	.word	0x00006eb0


	//   ....[5]....
        /*0074*/ 	.word	0x00006ee0


	//   ....[6]....
        /*0078*/ 	.word	0x00006f80


	//   ....[7]....
        /*007c*/ 	.word	0x00006f90


	//   ....[8]....
        /*0080*/ 	.word	0x00008640


	//   ....[9]....
        /*0084*/ 	.word	0x00008680


	//   ....[10]....
        /*0088*/ 	.word	0x000086f0


	//   ....[11]....
        /*008c*/ 	.word	0x00008710


	//----- nvinfo : EIATTR_VRC_CTA_INIT_COUNT
	.align		4
.L_914:
        /*0090*/ 	.byte	0x02, 0x4a
	.zero		1
	.zero		1


	//----- nvinfo : EIATTR_EXIT_INSTR_OFFSETS
	.align		4
        /*0094*/ 	.byte	0x04, 0x1c
        /*0096*/ 	.short	(.L_916 - .L_915)


	//   ....[0]....
.L_915:
        /*0098*/ 	.word	0x00000330


	//   ....[1]....
        /*009c*/ 	.word	0x00000b50


	//   ....[2]....
        /*00a0*/ 	.word	0x00000b80


	//   ....[3]....
        /*00a4*/ 	.word	0x00009c40


	//   ....[4]....
        /*00a8*/ 	.word	0x00009d30


	//----- nvinfo : EIATTR_CRS_STACK_SIZE
	.align		4
.L_916:
        /*00ac*/ 	.byte	0x04, 0x1e
        /*00ae*/ 	.short	(.L_918 - .L_917)
.L_917:
        /*00b0*/ 	.word	0x00000000


	//----- nvinfo : EIATTR_CBANK_PARAM_SIZE
	.align		4
.L_918:
        /*00b4*/ 	.byte	0x03, 0x19
        /*00b6*/ 	.short	0x01d0


	//----- nvinfo : EIATTR_PARAM_CBANK
	.align		4
        /*00b8*/ 	.byte	0x04, 0x0a
        /*00ba*/ 	.short	(.L_920 - .L_919)
	.align		4
.L_919:
        /*00bc*/ 	.word	index@(.nv.constant0._ZN5flash24flash_fwd_splitkv_kernelI23Flash_fwd_kernel_traitsILi192ELi64ELi64ELi4ELb0ELb0EN7cutlass10bfloat16_tE19Flash_kernel_traitsILi192ELi64ELi64ELi4ES3_EELb0ELb0ELb0ELb0ELb1ELb1ELb0ELb0EEEvNS_16Flash_fwd_paramsE)
        /*00c0*/ 	.short	0x0380
        /*00c2*/ 	.short	0x01d0


	//----- nvinfo : EIATTR_SW_WAR
	.align		4
.L_920:
        /*00c4*/ 	.byte	0x04, 0x36
        /*00c6*/ 	.short	(.L_922 - .L_921)
.L_921:
        /*00c8*/ 	.word	0x00000008
.L_922:


//--------------------- .nv.info._ZN5flash24flash_fwd_splitkv_kernelI23Flash_fwd_kernel_traitsILi192ELi64ELi64ELi4ELb0ELb0EN7cutlass10bfloat16_tE19Flash_kernel_traitsILi192ELi64ELi64ELi4ES3_EELb0ELb0ELb1ELb0ELb0ELb0ELb0ELb0EEEvNS_16Flash_fwd_paramsE --------------------------
	.section	.nv.info._ZN5flash24flash_fwd_splitkv_kernelI23Flash_fwd_kernel_traitsILi192ELi64ELi64ELi4ELb0ELb0EN7cutlass10bfloat16_tE19Flash_kernel_traitsILi192ELi64ELi64ELi4ES3_EELb0ELb0ELb1ELb0ELb0ELb0ELb0ELb0EEEvNS_16Flash_fwd_paramsE,"",@"SHT_CUDA_INFO"
	.sectionflags	@""
	.align	4


	//----- nvinfo : EIATTR_CUDA_API_VERSION
	.align		4
        /*0000*/ 	.byte	0x04, 0x37
        /*0002*/ 	.short	(.L_924 - .L_923)
.L_923:
        /*0004*/ 	.word	0x00000082


	//----- nvinfo : EIATTR_KPARAM_INFO
	.align		4
.L_924:
        /*0008*/ 	.byte	0x04, 0x17
        /*000a*/ 	.short	(.L_926 - .L_925)
.L_925:
        /*000c*/ 	.word	0x00000000
        /*0010*/ 	.short	0x0000
        /*0012*/ 	.short	0x0000
        /*0014*/ 	.byte	0x00, 0xf0, 0x41, 0x07


	//----- nvinfo : EIATTR_SPARSE_MMA_MASK
	.align		4
.L_926:
        /*0018*/ 	.byte	0x03, 0x50
        /*001a*/ 	.short	0x0000


	//----- nvinfo : EIATTR_MAXREG_COUNT
	.align		4
        /*001c*/ 	.byte	0x03, 0x1b
        /*001e*/ 	.short	0x00ff


	//----- nvinfo : EIATTR_NUM_BARRIERS
	.align		4
        /*0020*/ 	.byte	0x02, 0x4c
        /*0022*/ 	.byte	0x01
	.zero		1


	//----- nvinfo : EIATTR_MERCURY_ISA_VERSION
	.align		4
        /*0024*/ 	.byte	0x03, 0x5f
        /*0026*/ 	.short	0x0101


	//----- nvinfo : EIATTR_COOP_GROUP_MASK_REGIDS
	.align		4
        /*0028*/ 	.byte	0x04, 0x29
        /*002a*/ 	.short	(.L_928 - .L_927)


	//   ....[0]....
.L_927:
        /*002c*/ 	.word	0xffffffff


	//   ....[1]....
        /*0030*/ 	.word	0xffffffff


	//   ....[2]....
        /*0034*/ 	.word	0xffffffff


	//   ....[3]....
        /*0038*/ 	.word	0xffffffff


	//   ....[4]....
        /*003c*/ 	.word	0xffffffff


	//   ....[5]....
        /*0040*/ 	.word	0xffffffff


	//   ....[6]....
        /*0044*/ 	.word	0xffffffff


	//   ....[7]....
        /*0048*/ 	.word	0xffffffff


	//   ....[8]....
        /*004c*/ 	.word	0xffffffff


	//   ....[9]....
        /*0050*/ 	.word	0xffffffff


	//   ....[10]....
        /*0054*/ 	.word	0xffffffff


	//   ....[11]....
        /*0058*/ 	.word	0xffffffff


	//----- nvinfo : EIATTR_COOP_GROUP_INSTR_OFFSETS
	.align		4
.L_928:
        /*005c*/ 	.byte	0x04, 0x28
        /*005e*/ 	.short	(.L_930 - .L_929)


	//   ....[0]....
.L_929:
        /*0060*/ 	.word	0x00005ae0


	//   ....[1]....
        /*0064*/ 	.word	0x00005b80


	//   ....[2]....
        /*0068*/ 	.word	0x00005be0


	//   ....[3]....
        /*006c*/ 	.word	0x00005c30


	//   ....[4]....
        /*0070*/ 	.word	0x00009390


	//   ....[5]....
        /*0074*/ 	.word	0x000093a0


	//   ....[6]....
        /*0078*/ 	.word	0x000093d0


	//   ....[7]....
        /*007c*/ 	.word	0x000093e0


	//   ....[8]....
        /*0080*/ 	.word	0x0000ab10


	//   ....[9]....
        /*0084*/ 	.word	0x0000ab50


	//   ....[10]....
        /*0088*/ 	.word	0x0000ac40


	//   ....[11]....
        /*008c*/ 	.word	0x0000ac50


	//----- nvinfo : EIATTR_VRC_CTA_INIT_COUNT
	.align		4
.L_930:
        /*0090*/ 	.byte	0x02, 0x4a
	.zero		1
	.zero		1


	//----- nvinfo : EIATTR_EXIT_INSTR_OFFSETS
	.align		4
        /*0094*/ 	.byte	0x04, 0x1c
        /*0096*/ 	.short	(.L_932 - .L_931)


	//   ....[0]....
.L_931:
        /*0098*/ 	.word	0x00000490


	//   ....[1]....
        /*009c*/ 	.word	0x00000e20


	//   ....[2]....
        /*00a0*/ 	.word	0x00000e50


	//   ....[3]....
        /*00a4*/ 	.word	0x0000c200


	//   ....[4]....
        /*00a8*/ 	.word	0x0000c320


	//   ....[5]....
        /*00ac*/ 	.word	0x0000c340


	//----- nvinfo : EIATTR_CRS_STACK_SIZE
	.align		4
.L_932:
        /*00b0*/ 	.byte	0x04, 0x1e
        /*00b2*/ 	.short	(.L_934 - .L_933)
.L_933:
        /*00b4*/ 	.word	0x00000000


	//----- nvinfo : EIATTR_CBANK_PARAM_SIZE
	.align		4
.L_934:
        /*00b8*/ 	.byte	0x03, 0x19
        /*00ba*/ 	.short	0x01d0


	//----- nvinfo : EIATTR_PARAM_CBANK
	.align		4
        /*00bc*/ 	.byte	0x04, 0x0a
        /*00be*/ 	.short	(.L_936 - .L_935)
	.align		4
.L_935:
        /*00c0*/ 	.word	index@(.nv.constant0._ZN5flash24flash_fwd_splitkv_kernelI23Flash_fwd_kernel_traitsILi192ELi64ELi64ELi4ELb0ELb0EN7cutlass10bfloat16_tE19Flash_kernel_traitsILi192ELi64ELi64ELi4ES3_EELb0ELb0ELb1ELb0ELb0ELb0ELb0ELb0EEEvNS_16Flash_fwd_paramsE)
        /*00c4*/ 	.short	0x0380
        /*00c6*/ 	.short	0x01d0


	//----- nvinfo : EIATTR_SW_WAR
	.align		4
.L_936:
        /*00c8*/ 	.byte	0x04, 0x36
        /*00ca*/ 	.short	(.L_938 - .L_937)
.L_937:
        /*00cc*/ 	.word	0x00000008
.L_938:


//--------------------- .nv.info._ZN5flash24flash_fwd_splitkv_kernelI23Flash_fwd_kernel_traitsILi192ELi64ELi64ELi4ELb0ELb0EN7cutlass10bfloat16_tE19Flash_kernel_traitsILi192ELi64ELi64ELi4ES3_EELb0ELb0ELb1ELb0ELb0ELb1ELb0ELb0EEEvNS_16Flash_fwd_paramsE --------------------------
	.section	.nv.info._ZN5flash24flash_fwd_splitkv_kernelI23Flash_fwd_kernel_traitsILi192ELi64ELi64ELi4ELb0ELb0EN7cutlass10bfloat16_tE19Flash_kernel_traitsILi192ELi64ELi64ELi4ES3_EELb0ELb0ELb1ELb0ELb0ELb1ELb0ELb0EEEvNS_16Flash_fwd_paramsE,"",@"SHT_CUDA_INFO"
	.sectionflags	@""
	.align	4


	//----- nvinfo : EIATTR_CUDA_API_VERSION
	.align		4
        /*0000*/ 	.byte	0x04, 0x37
        /*0002*/ 	.short	(.L_940 - .L_939)
.L_939:
        /*0004*/ 	.word	0x00000082


	//----- nvinfo : EIATTR_KPARAM_INFO
	.align		4
.L_940:
        /*0008*/ 	.byte	0x04, 0x17
        /*000a*/ 	.short	(.L_942 - .L_941)
.L_941:
        /*000c*/ 	.word	0x00000000
        /*0010*/ 	.short	0x0000
        /*0012*/ 	.short	0x0000
        /*0014*/ 	.byte	0x00, 0xf0, 0x41, 0x07


	//----- nvinfo : EIATTR_SPARSE_MMA_MASK
	.align		4
.L_942:
        /*0018*/ 	.byte	0x03, 0x50
        /*001a*/ 	.short	0x0000


	//----- nvinfo : EIATTR_MAXREG_COUNT
	.align		4
        /*001c*/ 	.byte	0x03, 0x1b
        /*001e*/ 	.short	0x00ff


	//----- nvinfo : EIATTR_NUM_BARRIERS
	.align		4
        /*0020*/ 	.byte	0x02, 0x4c
        /*0022*/ 	.byte	0x01
	.zero		1


	//----- nvinfo : EIATTR_MERCURY_ISA_VERSION
	.align		4
        /*0024*/ 	.byte	0x03, 0x5f
        /*0026*/ 	.short	0x0101


	//----- nvinfo : EIATTR_COOP_GROUP_MASK_REGIDS
	.align		4
        /*0028*/ 	.byte	0x04, 0x29
        /*002a*/ 	.short	(.L_944 - .L_943)


	//   ....[0]....
.L_943:
        /*002c*/ 	.word	0xffffffff


	//   ....[1]....
        /*0030*/ 	.word	0xffffffff


	//   ....[2]....
        /*0034*/ 	.word	0xffffffff


	//   ....[3]....
        /*0038*/ 	.word	0xffffffff


	//   ....[4]....
        /*003c*/ 	.word	0xffffffff


	//   ....[5]....
        /*0040*/ 	.word	0xffffffff


	//   ....[6]....
        /*0044*/ 	.word	0xffffffff


	//   ....[7]....
        /*0048*/ 	.word	0xffffffff


	//   ....[8]....
        /*004c*/ 	.word	0xffffffff


	//   ....[9]....
        /*0050*/ 	.word	0xffffffff


	//   ....[10]....
        /*0054*/ 	.word	0xffffffff


	//   ....[11]....
        /*0058*/ 	.word	0xffffffff


	//----- nvinfo : EIATTR_COOP_GROUP_INSTR_OFFSETS
	.align		4
.L_944:
        /*005c*/ 	.byte	0x04, 0x28
        /*005e*/ 	.short	(.L_946 - .L_945)


	//   ....[0]....
.L_945:
        /*0060*/ 	.word	0x00005f50


	//   ....[1]....
        /*0064*/ 	.word	0x00005fa0


	//   ....[2]....
        /*0068*/ 	.word	0x00006020


	//   ....[3]....
        /*006c*/ 	.word	0x00006050


	//   ....[4]....
        /*0070*/ 	.word	0x00009ba0


	//   ....[5]....
        /*0074*/ 	.word	0x00009bd0


	//   ....[6]....
        /*0078*/ 	.word	0x00009c20


	//   ....[7]....
        /*007c*/ 	.word	0x00009c30


	//   ....[8]....
        /*0080*/ 	.word	0x0000b320


	//   ....[9]....
        /*0084*/ 	.word	0x0000b360


	//   ....[10]....
        /*0088*/ 	.word	0x0000b450


	//   ....[11]....
        /*008c*/ 	.word	0x0000b460


	//----- nvinfo : EIATTR_VRC_CTA_INIT_COUNT
	.align		4
.L_946:
        /*0090*/ 	.byte	0x02, 0x4a
	.zero		1
	.zero		1


	//----- nvinfo : EIATTR_EXIT_INSTR_OFFSETS
	.align		4
        /*0094*/ 	.byte	0x04, 0x1c
        /*0096*/ 	.short	(.L_948 - .L_947)


	//   ....[0]....
.L_947:
        /*0098*/ 	.word	0x00000490


	//   ....[1]....
        /*009c*/ 	.word	0x00000e20


	//   ....[2]....
        /*00a0*/ 	.word	0x00000e50


	//   ....[3]....
        /*00a4*/ 	.word	0x0000ca10


	//   ....[4]....
        /*00a8*/ 	.word	0x0000cb30


	//   ....[5]....
        /*00ac*/ 	.word	0x0000cb50


	//----- nvinfo : EIATTR_CRS_STACK_SIZE
	.align		4
.L_948:
        /*00b0*/ 	.byte	0x04, 0x1e
        /*00b2*/ 	.short	(.L_950 - .L_949)
.L_949:
        /*00b4*/ 	.word	0x00000000


	//----- nvinfo : EIATTR_CBANK_PARAM_SIZE
	.align		4
.L_950:
        /*00b8*/ 	.byte	0x03, 0x19
        /*00ba*/ 	.short	0x01d0


	//----- nvinfo : EIATTR_PARAM_CBANK
	.align		4
        /*00bc*/ 	.byte	0x04, 0x0a
        /*00be*/ 	.short	(.L_952 - .L_951)
	.align		4
.L_951:
        /*00c0*/ 	.word	index@(.nv.constant0._ZN5flash24flash_fwd_splitkv_kernelI23Flash_fwd_kernel_traitsILi192ELi64ELi64ELi4ELb0ELb0EN7cutlass10bfloat16_tE19Flash_kernel_traitsILi192ELi64ELi64ELi4ES3_EELb0ELb0ELb1ELb0ELb0ELb1ELb0ELb0EEEvNS_16Flash_fwd_paramsE)
        /*00c4*/ 	.short	0x0380
        /*00c6*/ 	.short	0x01d0


	//----- nvinfo : EIATTR_SW_WAR
	.align		4
.L_952:
        /*00c8*/ 	.byte	0x04, 0x36
        /*00ca*/ 	.short	(.L_954 - .L_953)
.L_953:
        /*00cc*/ 	.word	0x00000008
.L_954:


//--------------------- .nv.info._ZN5flash24flash_fwd_splitkv_kernelI23Flash_fwd_kernel_traitsILi192ELi64ELi64ELi4ELb0ELb0EN7cutlass10bfloat16_tE19Flash_kernel_traitsILi192ELi64ELi64ELi4ES3_EELb0ELb0ELb0ELb0ELb1ELb0ELb0ELb1EEEvNS_16Flash_fwd_paramsE --------------------------
	.section	.nv.info._ZN5flash24flash_fwd_splitkv_kernelI23Flash_fwd_kernel_traitsILi192ELi64ELi64ELi4ELb0ELb0EN7cutlass10bfloat16_tE19Flash_kernel_traitsILi192ELi64ELi64ELi4ES3_EELb0ELb0ELb0ELb0ELb1ELb0ELb0ELb1EEEvNS_16Flash_fwd_paramsE,"",@"SHT_CUDA_INFO"
	.sectionflags	@""
	.align	4


	//----- nvinfo : EIATTR_CUDA_API_VERSION
	.align		4
        /*0000*/ 	.byte	0x04, 0x37
        /*0002*/ 	.short	(.L_956 - .L_955)
.L_955:
        /*0004*/ 	.word	0x00000082


	//----- nvinfo : EIATTR_KPARAM_INFO
	.align		4
.L_956:
        /*0008*/ 	.byte	0x04, 0x17
        /*000a*/ 	.short	(.L_958 - .L_957)
.L_957:
        /*000c*/ 	.word	0x00000000
        /*0010*/ 	.short	0x0000
        /*0012*/ 	.short	0x0000
        /*0014*/ 	.byte	0x00, 0xf0, 0x41, 0x07


	//----- nvinfo : EIATTR_SPARSE_MMA_MASK
	.align		4
.L_958:
        /*0018*/ 	.byte	0x03, 0x50
        /*001a*/ 	.short	0x0000


	//----- nvinfo : EIATTR_MAXREG_COUNT
	.align		4
        /*001c*/ 	.byte	0x03, 0x1b
        /*001e*/ 	.short	0x00ff


	//----- nvinfo : EIATTR_NUM_BARRIERS
	.align		4
        /*0020*/ 	.byte	0x02, 0x4c
        /*0022*/ 	.byte	0x01
	.zero		1


	//----- nvinfo : EIATTR_MERCURY_ISA_VERSION
	.align		4
        /*0024*/ 	.byte	0x03, 0x5f
        /*0026*/ 	.short	0x0101


	//----- nvinfo : EIATTR_COOP_GROUP_MASK_REGIDS
	.align		4
        /*0028*/ 	.byte	0x04, 0x29
        /*002a*/ 	.short	(.L_960 - .L_959)


	//   ....[0]....
.L_959:
        /*002c*/ 	.word	0xffffffff


	//   ....[1]....
        /*0030*/ 	.word	0xffffffff


	//   ....[2]....
        /*0034*/ 	.word	0xffffffff


	//   ....[3]....
        /*0038*/ 	.word	0xffffffff


	//   ....[4]....
        /*003c*/ 	.word	0xffffffff


	//   ....[5]....
        /*0040*/ 	.word	0xffffffff


	//   ....[6]....
        /*0044*/ 	.word	0xffffffff


	//   ....[7]....
        /*0048*/ 	.word	0xffffffff


	//   ....[8]....
        /*004c*/ 	.word	0xffffffff


	//   ....[9]....
        /*0050*/ 	.word	0xffffffff


	//   ....[10]....
        /*0054*/ 	.word	0xffffffff


	//   ....[11]....
        /*0058*/ 	.word	0xffffffff


	//----- nvinfo : EIATTR_COOP_GROUP_INSTR_OFFSETS
	.align		4
.L_960:
        /*005c*/ 	.byte	0x04, 0x28
        /*005e*/ 	.short	(.L_962 - .L_961)


	//   ....[0]....
.L_961:
        /*0060*/ 	.word	0x00011c90


	//   ....[1]....
        /*0064*/ 	.word	0x00011cc0


	//   ....[2]....
        /*0068*/ 	.word	0x00011d20


	//   ....[3]....
        /*006c*/ 	.word	0x00011d40


	//   ....[4]....
        /*0070*/ 	.word	0x00014920


	//   ....[5]....
        /*0074*/ 	.word	0x00014930


	//   ....[6]....
        /*0078*/ 	.word	0x00014960


	//   ....[7]....
        /*007c*/ 	.word	0x00014970


	//   ....[8]....
        /*0080*/ 	.word	0x000160c0


	//   ....[9]....
        /*0084*/ 	.word	0x00016100


	//   ....[10]....
        /*0088*/ 	.word	0x000161a0


	//   ....[11]....
        /*008c*/ 	.word	0x000161c0


	//----- nvinfo : EIATTR_VRC_CTA_INIT_COUNT
	.align		4
.L_962:
        /*0090*/ 	.byte	0x02, 0x4a
	.zero		1
	.zero		1


	//----- nvinfo : EIATTR_EXIT_INSTR_OFFSETS
	.align		4
        /*0094*/ 	.byte	0x04, 0x1c
        /*0096*/ 	.short	(.L_964 - .L_963)


	//   ....[0]....
.L_963:
        /*0098*/ 	.word	0x00000330


	//   ....[1]....
        /*009c*/ 	.word	0x00000b60


	//   ....[2]....
        /*00a0*/ 	.word	0x00000b90


	//   ....[3]....
        /*00a4*/ 	.word	0x000176f0


	//   ....[4]....
        /*00a8*/ 	.word	0x000177e0


	//----- nvinfo : EIATTR_CRS_STACK_SIZE
	.align		4
.L_964:
        /*00ac*/ 	.byte	0x04, 0x1e
        /*00ae*/ 	.short	(.L_966 - .L_965)
.L_965:
        /*00b0*/ 	.word	0x00000000


	//----- nvinfo : EIATTR_CBANK_PARAM_SIZE
	.align		4
.L_966:
        /*00b4*/ 	.byte	0x03, 0x19
        /*00b6*/ 	.short	0x01d0


	//----- nvinfo : EIATTR_PARAM_CBANK
	.align		4
        /*00b8*/ 	.byte	0x04, 0x0a
        /*00ba*/ 	.short	(.L_968 - .L_967)
	.align		4
.L_967:
        /*00bc*/ 	.word	index@(.nv.constant0._ZN5flash24flash_fwd_splitkv_kernelI23Flash_fwd_kernel_traitsILi192ELi64ELi64ELi4ELb0ELb0EN7cutlass10bfloat16_tE19Flash_kernel_traitsILi192ELi64ELi64ELi4ES3_EELb0ELb0ELb0ELb0ELb1ELb0ELb0ELb1EEEvNS_16Flash_fwd_paramsE)
        /*00c0*/ 	.short	0x0380
        /*00c2*/ 	.short	0x01d0


	//----- nvinfo : EIATTR_SW_WAR
	.align		4
.L_968:
        /*00c4*/ 	.byte	0x04, 0x36
        /*00c6*/ 	.short	(.L_970 - .L_969)
.L_969:
        /*00c8*/ 	.word	0x00000008
.L_970:


//--------------------- .nv.info._ZN5flash24flash_fwd_splitkv_kernelI23Flash_fwd_kernel_traitsILi192ELi64ELi64ELi4ELb0ELb0EN7cutlass10bfloat16_tE19Flash_kernel_traitsILi192ELi64ELi64ELi4ES3_EELb0ELb0ELb0ELb0ELb1ELb1ELb0ELb1EEEvNS_16Flash_fwd_paramsE --------------------------
	.section	.nv.info._ZN5flash24flash_fwd_splitkv_kernelI23Flash_fwd_kernel_traitsILi192ELi64ELi64ELi4ELb0ELb0EN7cutlass10bfloat16_tE19Flash_kernel_traitsILi192ELi64ELi64ELi4ES3_EELb0ELb0ELb0ELb0ELb1ELb1ELb0ELb1EEEvNS_16Flash_fwd_paramsE,"",@"SHT_CUDA_INFO"
	.sectionflags	@""
	.align	4


	//----- nvinfo : EIATTR_CUDA_API_VERSION
	.align		4
        /*0000*/ 	.byte	0x04, 0x37
        /*0002*/ 	.short	(.L_972 - .L_971)
.L_971:
        /*0004*/ 	.word	0x00000082


	//----- nvinfo : EIATTR_KPARAM_INFO
	.align		4
.L_972:
        /*0008*/ 	.byte	0x04, 0x17
        /*000a*/ 	.short	(.L_974 - .L_973)
.L_973:
        /*000c*/ 	.word	0x00000000
        /*0010*/ 	.short	0x0000
        /*0012*/ 	.short	0x0000
        /*0014*/ 	.byte	0x00, 0xf0, 0x41, 0x07


	//----- nvinfo : EIATTR_SPARSE_MMA_MASK
	.align		4
.L_974:
        /*0018*/ 	.byte	0x03, 0x50
        /*001a*/ 	.short	0x0000


	//----- nvinfo : EIATTR_MAXREG_COUNT
	.align		4
        /*001c*/ 	.byte	0x03, 0x1b
        /*001e*/ 	.short	0x00ff


	//----- nvinfo : EIATTR_NUM_BARRIERS
	.align		4
        /*0020*/ 	.byte	0x02, 0x4c
        /*0022*/ 	.byte	0x01
	.zero		1


	//----- nvinfo : EIATTR_MERCURY_ISA_VERSION
	.align		4
        /*0024*/ 	.byte	0x03, 0x5f
        /*0026*/ 	.short	0x0101


	//----- nvinfo : EIATTR_COOP_GROUP_MASK_REGIDS
	.align		4
        /*0028*/ 	.byte	0x04, 0x29
        /*002a*/ 	.short	(.L_976 - .L_975)


	//   ....[0]....
.L_975:
        /*002c*/ 	.word	0xffffffff


	//   ....[1]....
        /*0030*/ 	.word	0xffffffff


	//   ....[2]....
        /*0034*/ 	.word	0xffffffff


	//   ....[3]....
        /*0038*/ 	.word	0xffffffff


	//   ....[4]....
        /*003c*/ 	.word	0xffffffff


	//   ....[5]....
        /*0040*/ 	.word	0xffffffff


	//   ....[6]....
        /*0044*/ 	.word	0xffffffff


	//   ....[7]....
        /*0048*/ 	.word	0xffffffff


	//   ....[8]....
        /*004c*/ 	.word	0xffffffff


	//   ....[9]....
        /*0050*/ 	.word	0xffffffff


	//   ....[10]....
        /*0054*/ 	.word	0xffffffff


	//   ....[11]....
        /*0058*/ 	.word	0xffffffff


	//----- nvinfo : EIATTR_COOP_GROUP_INSTR_OFFSETS
	.align		4
.L_976:
        /*005c*/ 	.byte	0x04, 0x28
        /*005e*/ 	.short	(.L_978 - .L_977)


	//   ....[0]....
.L_977:
        /*0060*/ 	.word	0x000120f0


	//   ....[1]....
        /*0064*/ 	.word	0x00012120


	//   ....[2]....
        /*0068*/ 	.word	0x00012180


	//   ....[3]....
        /*006c*/ 	.word	0x000121a0


	//   ....[4]....
        /*0070*/ 	.word	0x00015190


	//   ....[5]....
        /*0074*/ 	.word	0x000151c0


	//   ....[6]....
        /*0078*/ 	.word	0x00015210


	//   ....[7]....
        /*007c*/ 	.word	0x00015220


	//   ....[8]....
        /*0080*/ 	.word	0x00016930


	//   ....[9]....
        /*0084*/ 	.word	0x00016970


	//   ....[10]....
        /*0088*/ 	.word	0x00016a10


	//   ....[11]....
        /*008c*/ 	.word	0x00016a30


	//----- nvinfo : EIATTR_VRC_CTA_INIT_COUNT
	.align		4
.L_978:
        /*0090*/ 	.byte	0x02, 0x4a
	.zero		1
	.zero		1


	//----- nvinfo : EIATTR_EXIT_INSTR_OFFSETS
	.align		4
        /*0094*/ 	.byte	0x04, 0x1c
        /*0096*/ 	.short	(.L_980 - .L_979)


	//   ....[0]....
.L_979:
        /*0098*/ 	.word	0x00000330


	//   ....[1]....
        /*009c*/ 	.word	0x00000b60


	//   ....[2]....
        /*00a0*/ 	.word	0x00000b90


	//   ....[3]....
        /*00a4*/ 	.word	0x00017f60


	//   ....[4]....
        /*00a8*/ 	.word	0x00018050


	//----- nvinfo : EIATTR_CRS_STACK_SIZE
	.align		4
.L_980:
        /*00ac*/ 	.byte	0x04, 0x1e
        /*00ae*/ 	.short	(.L_982 - .L_981)
.L_981:
        /*00b0*/ 	.word	0x00000000


	//----- nvinfo : EIATTR_CBANK_PARAM_SIZE
	.align		4
.L_982:
        /*00b4*/ 	.byte	0x03, 0x19
        /*00b6*/ 	.short	0x01d0


	//----- nvinfo : EIATTR_PARAM_CBANK
	.align		4
        /*00b8*/ 	.byte	0x04, 0x0a
        /*00ba*/ 	.short	(.L_984 - .L_983)
	.align		4
.L_983:
        /*00bc*/ 	.word	index@(.nv.constant0._ZN5flash24flash_fwd_splitkv_kernelI23Flash_fwd_kernel_traitsILi192ELi64ELi64ELi4ELb0ELb0EN7cutlass10bfloat16_tE19Flash_kernel_traitsILi192ELi64ELi64ELi4ES3_EELb0ELb0ELb0ELb0ELb1ELb1ELb0ELb1EEEvNS_16Flash_fwd_paramsE)
        /*00c0*/ 	.short	0x0380
        /*00c2*/ 	.short	0x01d0


	//----- nvinfo : EIATTR_SW_WAR
	.align		4
.L_984:
        /*00c4*/ 	.byte	0x04, 0x36
        /*00c6*/ 	.short	(.L_986 - .L_985)
.L_985:
        /*00c8*/ 	.word	0x00000008
.L_986:


//--------------------- .nv.info._ZN5flash24flash_fwd_splitkv_kernelI23Flash_fwd_kernel_traitsILi192ELi64ELi64ELi4ELb0ELb0EN7cutlass10bfloat16_tE19Flash_kernel_traitsILi192ELi64ELi64ELi4ES3_EELb0ELb0ELb1ELb0ELb0ELb0ELb0ELb1EEEvNS_16Flash_fwd_paramsE --------------------------
	.section	.nv.info._ZN5flash24flash_fwd_splitkv_kernelI23Flash_fwd_kernel_traitsILi192ELi64ELi64ELi4ELb0ELb0EN7cutlass10bfloat16_tE19Flash_kernel_traitsILi192ELi64ELi64ELi4ES3_EELb0ELb0ELb1ELb0ELb0ELb0ELb0ELb1EEEvNS_16Flash_fwd_paramsE,"",@"SHT_CUDA_INFO"
	.sectionflags	@""
	.align	4


	//----- nvinfo : EIATTR_CUDA_API_VERSION
	.align		4
        /*0000*/ 	.byte	0x04, 0x37
        /*0002*/ 	.short	(.L_988 - .L_987)
.L_987:
        /*0004*/ 	.word	0x00000082


	//----- nvinfo : EIATTR_KPARAM_INFO
	.align		4
.L_988:
        /*0008*/ 	.byte	0x04, 0x17
        /*000a*/ 	.short	(.L_990 - .L_989)
.L_989:
        /*000c*/ 	.word	0x00000000
        /*0010*/ 	.short	0x0000
        /*0012*/ 	.short	0x0000
        /*0014*/ 	.byte	0x00, 0xf0, 0x41, 0x07


	//----- nvinfo : EIATTR_SPARSE_MMA_MASK
	.align		4
.L_990:
        /*0018*/ 	.byte	0x03, 0x50
        /*001a*/ 	.short	0x0000


	//----- nvinfo : EIATTR_MAXREG_COUNT
	.align		4
        /*001c*/ 	.byte	0x03, 0x1b
        /*001e*/ 	.short	0x00ff


	//----- nvinfo : EIATTR_NUM_BARRIERS
	.align		4
        /*0020*/ 	.byte	0x02, 0x4c
        /*0022*/ 	.byte	0x01
	.zero		1


	//----- nvinfo : EIATTR_MERCURY_ISA_VERSION
	.align		4
        /*0024*/ 	.byte	0x03, 0x5f
        /*0026*/ 	.short	0x0101


	//----- nvinfo : EIATTR_COOP_GROUP_MASK_REGIDS
	.align		4
        /*0028*/ 	.byte	0x04, 0x29
        /*002a*/ 	.short	(.L_992 - .L_991)


	//   ....[0]....
.L_991:
        /*002c*/ 	.word	0xffffffff


	//   ....[1]....
        /*0030*/ 	.word	0xffffffff


	//   ....[2]....
        /*0034*/ 	.word	0xffffffff


	//   ....[3]....
        /*0038*/ 	.word	0xffffffff


	//   ....[4]....
        /*003c*/ 	.word	0xffffffff


	//   ....[5]....
        /*0040*/ 	.word	0xffffffff


	//   ....[6]....
        /*0044*/ 	.word	0xffffffff


	//   ....[7]....
        /*0048*/ 	.word	0xffffffff


	//   ....[8]....
        /*004c*/ 	.word	0xffffffff


	//   ....[9]....
        /*0050*/ 	.word	0xffffffff


	//   ....[10]....
        /*0054*/ 	.word	0xffffffff


	//   ....[11]....
        /*0058*/ 	.word	0xffffffff


	//----- nvinfo : EIATTR_COOP_GROUP_INSTR_OFFSETS
	.align		4
.L_992:
        /*005c*/ 	.byte	0x04, 0x28
        /*005e*/ 	.short	(.L_994 - .L_993)


	//   ....[0]....
.L_993:
        /*0060*/ 	.word	0x00014c90


	//   ....[1]....
        /*0064*/ 	.word	0x00014d10


	//   ....[2]....
        /*0068*/ 	.word	0x00014d60


	//   ....[3]....
        /*006c*/ 	.word	0x00014dd0


	//   ....[4]....
        /*0070*/ 	.word	0x00018510


	//   ....[5]....
        /*0074*/ 	.word	0x00018530


	//   ....[6]....
        /*0078*/ 	.word	0x00018560


	//   ....[7]....
        /*007c*/ 	.word	0x00018570


	//   ....[8]....
        /*0080*/ 	.word	0x00019ca0


	//   ....[9]....
        /*0084*/ 	.word	0x00019ce0


	//   ....[10]....
        /*0088*/ 	.word	0x00019d50


	//   ....[11]....
        /*008c*/ 	.word	0x00019d70


	//----- nvinfo : EIATTR_VRC_CTA_INIT_COUNT
	.align		4
.L_994:
        /*0090*/ 	.byte	0x02, 0x4a
	.zero		1
	.zero		1


	//----- nvinfo : EIATTR_EXIT_INSTR_OFFSETS
	.align		4
        /*0094*/ 	.byte	0x04, 0x1c
        /*0096*/ 	.short	(.L_996 - .L_995)


	//   ....[0]....
.L_995:
        /*0098*/ 	.word	0x00000470


	//   ....[1]....
        /*009c*/ 	.word	0x00000e00


	//   ....[2]....
        /*00a0*/ 	.word	0x00000e30


	//   ....[3]....
        /*00a4*/ 	.word	0x0001b3d0


	//   ....[4]....
        /*00a8*/ 	.word	0x0001b500


	//   ....[5]....
        /*00ac*/ 	.word	0x0001b520


	//----- nvinfo : EIATTR_CRS_STACK_SIZE
	.align		4
.L_996:
        /*00b0*/ 	.byte	0x04, 0x1e
        /*00b2*/ 	.short	(.L_998 - .L_997)
.L_997:
        /*00b4*/ 	.word	0x00000000


	//----- nvinfo : EIATTR_CBANK_PARAM_SIZE
	.align		4
.L_998:
        /*00b8*/ 	.byte	0x03, 0x19
        /*00ba*/ 	.short	0x01d0


	//----- nvinfo : EIATTR_PARAM_CBANK
	.align		4
        /*00bc*/ 	.byte	0x04, 0x0a
        /*00be*/ 	.short	(.L_1000 - .L_999)
	.align		4
.L_999:
        /*00c0*/ 	.word	index@(.nv.constant0._ZN5flash24flash_fwd_splitkv_kernelI23Flash_fwd_kernel_traitsILi192ELi64ELi64ELi4ELb0ELb0EN7cutlass10bfloat16_tE19Flash_kernel_traitsILi192ELi64ELi64ELi4ES3_EELb0ELb0ELb1ELb0ELb0ELb0ELb0ELb1EEEvNS_16Flash_fwd_paramsE)
        /*00c4*/ 	.short	0x0380
        /*00c6*/ 	.short	0x01d0


	//----- nvinfo : EIATTR_SW_WAR
	.align		4
.L_1000:
        /*00c8*/ 	.byte	0x04, 0x36
        /*00ca*/ 	.short	(.L_1002 - .L_1001)
.L_1001:
        /*00cc*/ 	.word	0x00000008
.L_1002:


//--------------------- .nv.info._ZN5flash24flash_fwd_splitkv_kernelI23Flash_fwd_kernel_traitsILi192ELi64ELi64ELi4ELb0ELb0EN7cutlass10bfloat16_tE19Flash_kernel_traitsILi192ELi64ELi64ELi4ES3_EELb0ELb0ELb1ELb0ELb0ELb1ELb0ELb1EEEvNS_16Flash_fwd_paramsE --------------------------
	.section	.nv.info._ZN5flash24flash_fwd_splitkv_kernelI23Flash_fwd_kernel_traitsILi192ELi64ELi64ELi4ELb0ELb0EN7cutlass10bfloat16_tE19Flash_kernel_traitsILi192ELi64ELi64ELi4ES3_EELb0ELb0ELb1ELb0ELb0ELb1ELb0ELb1EEEvNS_16Flash_fwd_paramsE,"",@"SHT_CUDA_INFO"
	.sectionflags	@""
	.align	4


	//----- nvinfo : EIATTR_CUDA_API_VERSION
	.align		4
        /*0000*/ 	.byte	0x04, 0x37
        /*0002*/ 	.short	(.L_1004 - .L_1003)
.L_1003:
        /*0004*/ 	.word	0x00000082


	//----- nvinfo : EIATTR_KPARAM_INFO
	.align		4
.L_1004:
        /*0008*/ 	.byte	0x04, 0x17
        /*000a*/ 	.short	(.L_1006 - .L_1005)
.L_1005:
        /*000c*/ 	.word	0x00000000
        /*0010*/ 	.short	0x0000
        /*0012*/ 	.short	0x0000
        /*0014*/ 	.byte	0x00, 0xf0, 0x41, 0x07


	//----- nvinfo : EIATTR_SPARSE_MMA_MASK
	.align		4
.L_1006:
        /*0018*/ 	.byte	0x03, 0x50
        /*001a*/ 	.short	0x0000


	//----- nvinfo : EIATTR_MAXREG_COUNT
	.align		4
        /*001c*/ 	.byte	0x03, 0x1b
        /*001e*/ 	.short	0x00ff


	//----- nvinfo : EIATTR_NUM_BARRIERS
	.align		4
        /*0020*/ 	.byte	0x02, 0x4c
        /*0022*/ 	.byte	0x01
	.zero		1


	//----- nvinfo : EIATTR_MERCURY_ISA_VERSION
	.align		4
        /*0024*/ 	.byte	0x03, 0x5f
        /*0026*/ 	.short	0x0101


	//----- nvinfo : EIATTR_COOP_GROUP_MASK_REGIDS
	.align		4
        /*0028*/ 	.byte	0x04, 0x29
        /*002a*/ 	.short	(.L_1008 - .L_1007)


	//   ....[0]....
.L_1007:
        /*002c*/ 	.word	0xffffffff


	//   ....[1]....
        /*0030*/ 	.word	0xffffffff


	//   ....[2]....
        /*0034*/ 	.word	0xffffffff


	//   ....[3]....
        /*0038*/ 	.word	0xffffffff


	//   ....[4]....
        /*003c*/ 	.word	0xffffffff


	//   ....[5]....
        /*0040*/ 	.word	0xffffffff


	//   ....[6]....
        /*0044*/ 	.word	0xffffffff


	//   ....[7]....
        /*0048*/ 	.word	0xffffffff


	//   ....[8]....
        /*004c*/ 	.word	0xffffffff


	//   ....[9]....
        /*0050*/ 	.word	0xffffffff


	//   ....[10]....
        /*0054*/ 	.word	0xffffffff


	//   ....[11]....
        /*0058*/ 	.word	0xffffffff


	//----- nvinfo : EIATTR_COOP_GROUP_INSTR_OFFSETS
	.align		4
.L_1008:
        /*005c*/ 	.byte	0x04, 0x28
        /*005e*/ 	.short	(.L_1010 - .L_1009)


	//   ....[0]....
.L_1009:
        /*0060*/ 	.word	0x000150c0


	//   ....[1]....
        /*0064*/ 	.word	0x00015100


	//   ....[2]....
        /*0068*/ 	.word	0x00015190


	//   ....[3]....
        /*006c*/ 	.word	0x000151c0


	//   ....[4]....
        /*0070*/ 	.word	0x00018cf0


	//   ....[5]....
        /*0074*/ 	.word	0x00018d10


	//   ....[6]....
        /*0078*/ 	.word	0x00018d40


	//   ....[7]....
        /*007c*/ 	.word	0x00018d50


	//   ....[8]....
        /*0080*/ 	.word	0x0001a490


	//   ....[9]....
        /*0084*/ 	.word	0x0001a4d0


	//   ....[10]....
        /*0088*/ 	.word	0x0001a540


	//   ....[11]....
        /*008c*/ 	.word	0x0001a560


	//----- nvinfo : EIATTR_VRC_CTA_INIT_COUNT
	.align		4
.L_1010:
        /*0090*/ 	.byte	0x02, 0x4a
	.zero		1
	.zero		1


	//----- nvinfo : EIATTR_EXIT_INSTR_OFFSETS
	.align		4
        /*0094*/ 	.byte	0x04, 0x1c
        /*0096*/ 	.short	(.L_1012 - .L_1011)


	//   ....[0]....
.L_1011:
        /*0098*/ 	.word	0x00000470


	//   ....[1]....
        /*009c*/ 	.word	0x00000e00


	//   ....[2]....
        /*00a0*/ 	.word	0x00000e30


	//   ....[3]....
        /*00a4*/ 	.word	0x0001bbc0


	//   ....[4]....
        /*00a8*/ 	.word	0x0001bcf0


	//   ....[5]....
        /*00ac*/ 	.word	0x0001bd10


	//----- nvinfo : EIATTR_CRS_STACK_SIZE
	.align		4
.L_1012:
        /*00b0*/ 	.byte	0x04, 0x1e
        /*00b2*/ 	.short	(.L_1014 - .L_1013)
.L_1013:
        /*00b4*/ 	.word	0x00000000


	//----- nvinfo : EIATTR_CBANK_PARAM_SIZE
	.align		4
.L_1014:
        /*00b8*/ 	.byte	0x03, 0x19
        /*00ba*/ 	.short	0x01d0


	//----- nvinfo : EIATTR_PARAM_CBANK
	.align		4
        /*00bc*/ 	.byte	0x04, 0x0a
        /*00be*/ 	.short	(.L_1016 - .L_1015)
	.align		4
.L_1015:
        /*00c0*/ 	.word	index@(.nv.constant0._ZN5flash24flash_fwd_splitkv_kernelI23Flash_fwd_kernel_traitsILi192ELi64ELi64ELi4ELb0ELb0EN7cutlass10bfloat16_tE19Flash_kernel_traitsILi192ELi64ELi64ELi4ES3_EELb0ELb0ELb1ELb0ELb0ELb1ELb0ELb1EEEvNS_16Flash_fwd_paramsE)
        /*00c4*/ 	.short	0x0380
        /*00c6*/ 	.short	0x01d0


	//----- nvinfo : EIATTR_SW_WAR
	.align		4
.L_1016:
        /*00c8*/ 	.byte	0x04, 0x36
        /*00ca*/ 	.short	(.L_1018 - .L_1017)
.L_1017:
        /*00cc*/ 	.word	0x00000008
.L_1018:


//--------------------- .nv.info._ZN5flash24flash_fwd_splitkv_kernelI23Flash_fwd_kernel_traitsILi192ELi64ELi64ELi4ELb0ELb0EN7cutlass10bfloat16_tE19Flash_kernel_traitsILi192ELi64ELi64ELi4ES3_EELb0ELb0ELb0ELb0ELb1ELb0ELb1ELb0EEEvNS_16Flash_fwd_paramsE --------------------------
	.section	.nv.info._ZN5flash24flash_fwd_splitkv_kernelI23Flash_fwd_kernel_traitsILi192ELi64ELi64ELi4ELb0ELb0EN7cutlass10bfloat16_tE19Flash_kernel_traitsILi192ELi64ELi64ELi4ES3_EELb0ELb0ELb0ELb0ELb1ELb0ELb1ELb0EEEvNS_16Flash_fwd_paramsE,"",@"SHT_CUDA_INFO"
	.sectionflags	@""
	.align	4


	//----- nvinfo : EIATTR_CUDA_API_VERSION
	.align		4
        /*0000*/ 	.byte	0x04, 0x37
        /*0002*/ 	.short	(.L_1020 - .L_1019)
.L_1019:
        /*0004*/ 	.word	0x00000082


	//----- nvinfo : EIATTR_KPARAM_INFO
	.align		4
.L_1020:
        /*0008*/ 	.byte	0x04, 0x17
        /*000a*/ 	.short	(.L_1022 - .L_1021)
.L_1021:
        /*000c*/ 	.word	0x00000000
        /*0010*/ 	.short	0x0000
        /*0012*/ 	.short	0x0000
        /*0014*/ 	.byte	0x00, 0xf0, 0x41, 0x07


	//----- nvinfo : EIATTR_SPARSE_MMA_MASK
	.align		4
.L_1022:
        /*0018*/ 	.byte	0x03, 0x50
        /*001a*/ 	.short	0x0000


	//----- nvinfo : EIATTR_MAXREG_COUNT
	.align		4
        /*001c*/ 	.byte	0x03, 0x1b
        /*001e*/ 	.short	0x00ff


	//----- nvinfo : EIATTR_NUM_BARRIERS
	.align		4
        /*0020*/ 	.byte	0x02, 0x4c
        /*0022*/ 	.byte	0x01
	.zero		1


	//----- nvinfo : EIATTR_MERCURY_ISA_VERSION
	.align		4
        /*0024*/ 	.byte	0x03, 0x5f
        /*0026*/ 	.short	0x0101


	//----- nvinfo : EIATTR_COOP_GROUP_MASK_REGIDS
	.align		4
        /*0028*/ 	.byte	0x04, 0x29
        /*002a*/ 	.short	(.L_1024 - .L_1023)


	//   ....[0]....
.L_1023:
        /*002c*/ 	.word	0xffffffff


	//   ....[1]....
        /*0030*/ 	.word	0xffffffff


	//   ....[2]....
        /*0034*/ 	.word	0xffffffff


	//   ....[3]....
        /*0038*/ 	.word	0xffffffff


	//   ....[4]....
        /*003c*/ 	.word	0xffffffff


	//   ....[5]....
        /*0040*/ 	.word	0xffffffff


	//   ....[6]....
        /*0044*/ 	.word	0xffffffff


	//   ....[7]....
        /*0048*/ 	.word	0xffffffff


	//   ....[8]....
        /*004c*/ 	.word	0xffffffff


	//   ....[9]....
        /*0050*/ 	.word	0xffffffff


	//   ....[10]....
        /*0054*/ 	.word	0xffffffff


	//   ....[11]....
        /*0058*/ 	.word	0xffffffff


	//----- nvinfo : EIATTR_COOP_GROUP_INSTR_OFFSETS
	.align		4
.L_1024:
        /*005c*/ 	.byte	0x04, 0x28
        /*005e*/ 	.short	(.L_1026 - .L_1025)


	//   ....[0]....
.L_1025:
        /*0060*/ 	.word	0x00003c70


	//   ....[1]....
        /*0064*/ 	.word	0x00003ca0


	//   ....[2]....
        /*0068*/ 	.word	0x00003d50


	//   ....[3]....
        /*006c*/ 	.word	0x00003d60


	//   ....[4]....
        /*0070*/ 	.word	0x00006870


	//   ....[5]....
        /*0074*/ 	.word	0x00006880


	//   ....[6]....
        /*0078*/ 	.word	0x000068b0


	//   ....[7]....
        /*007c*/ 	.word	0x000068c0


	//   ....[8]....
        /*0080*/ 	.word	0x00008000


	//   ....[9]....
        /*0084*/ 	.word	0x00008040


	//   ....[10]....
        /*0088*/ 	.word	0x00008130


	//   ....[11]....
        /*008c*/ 	.word	0x00008150


	//----- nvinfo : EIATTR_VRC_CTA_INIT_COUNT
	.align		4
.L_1026:
        /*0090*/ 	.byte	0x02, 0x4a
	.zero		1
	.zero		1


	//----- nvinfo : EIATTR_EXIT_INSTR_OFFSETS
	.align		4
        /*0094*/ 	.byte	0x04, 0x1c
        /*0096*/ 	.short	(.L_1028 - .L_1027)


	//   ....[0]....
.L_1027:
        /*0098*/ 	.word	0x00000460


	//   ....[1]....
        /*009c*/ 	.word	0x00000cc0


	//   ....[2]....
        /*00a0*/ 	.word	0x00000cf0


	//   ....[3]....
        /*00a4*/ 	.word	0x00009230


	//   ....[4]....
        /*00a8*/ 	.word	0x00009270


	//----- nvinfo : EIATTR_CRS_STACK_SIZE
	.align		4
.L_1028:
        /*00ac*/ 	.byte	0x04, 0x1e
        /*00ae*/ 	.short	(.L_1030 - .L_1029)
.L_1029:
        /*00b0*/ 	.word	0x00000000


	//----- nvinfo : EIATTR_CBANK_PARAM_SIZE
	.align		4
.L_1030:
        /*00b4*/ 	.byte	0x03, 0x19
        /*00b6*/ 	.short	0x01d0


	//----- nvinfo : EIATTR_PARAM_CBANK
	.align		4
        /*00b8*/ 	.byte	0x04, 0x0a
        /*00ba*/ 	.short	(.L_1032 - .L_1031)
	.align		4
.L_1031:
        /*00bc*/ 	.word	index@(.nv.constant0._ZN5flash24flash_fwd_splitkv_kernelI23Flash_fwd_kernel_traitsILi192ELi64ELi64ELi4ELb0ELb0EN7cutlass10bfloat16_tE19Flash_kernel_traitsILi192ELi64ELi64ELi4ES3_EELb0ELb0ELb0ELb0ELb1ELb0ELb1ELb0EEEvNS_16Flash_fwd_paramsE)
        /*00c0*/ 	.short	0x0380
        /*00c2*/ 	.short	0x01d0


	//----- nvinfo : EIATTR_SW_WAR
	.align		4
.L_1032:
        /*00c4*/ 	.byte	0x04, 0x36
        /*00c6*/ 	.short	(.L_1034 - .L_1033)
.L_1033:
        /*00c8*/ 	.word	0x00000008
.L_1034:


//--------------------- .nv.info._ZN5flash24flash_fwd_splitkv_kernelI23Flash_fwd_kernel_traitsILi192ELi64ELi64ELi4ELb0ELb0EN7cutlass10bfloat16_tE19Flash_kernel_traitsILi192ELi64ELi64ELi4ES3_EELb0ELb0ELb0ELb0ELb1ELb1ELb1ELb0EEEvNS_16Flash_fwd_paramsE --------------------------
	.section	.nv.info._ZN5flash24flash_fwd_splitkv_kernelI23Flash_fwd_kernel_traitsILi192ELi64ELi64ELi4ELb0ELb0EN7cutlass10bfloat16_tE19Flash_kernel_traitsILi192ELi64ELi64ELi4ES3_EELb0ELb0ELb0ELb0ELb1ELb1ELb1ELb0EEEvNS_16Flash_fwd_paramsE,"",@"SHT_CUDA_INFO"
	.sectionflags	@""
	.align	4


	//----- nvinfo : EIATTR_CUDA_API_VERSION
	.align		4
        /*0000*/ 	.byte	0x04, 0x37
        /*0002*/ 	.short	(.L_1036 - .L_1035)
.L_1035:
        /*0004*/ 	.word	0x00000082


	//----- nvinfo : EIATTR_KPARAM_INFO
	.align		4
.L_1036:
        /*0008*/ 	.byte	0x04, 0x17
        /*000a*/ 	.short	(.L_1038 - .L_1037)
.L_1037:
        /*000c*/ 	.word	0x00000000
        /*0010*/ 	.short	0x0000
        /*0012*/ 	.short	0x0000
        /*0014*/ 	.byte	0x00, 0xf0, 0x41, 0x07


	//----- nvinfo : EIATTR_SPARSE_MMA_MASK
	.align		4
.L_1038:
        /*0018*/ 	.byte	0x03, 0x50
        /*001a*/ 	.short	0x0000


	//----- nvinfo : EIATTR_MAXREG_COUNT
	.align		4
        /*001c*/ 	.byte	0x03, 0x1b
        /*001e*/ 	.short	0x00ff


	//----- nvinfo : EIATTR_NUM_BARRIERS
	.align		4
        /*0020*/ 	.byte	0x02, 0x4c
        /*0022*/ 	.byte	0x01
	.zero		1


	//----- nvinfo : EIATTR_MERCURY_ISA_VERSION
	.align		4
        /*0024*/ 	.byte	0x03, 0x5f
        /*0026*/ 	.short	0x0101


	//----- nvinfo : EIATTR_COOP_GROUP_MASK_REGIDS
	.align		4
        /*0028*/ 	.byte	0x04, 0x29
        /*002a*/ 	.short	(.L_1040 - .L_1039)


	//   ....[0]....
.L_1039:
        /*002c*/ 	.word	0xffffffff


	//   ....[1]....
        /*0030*/ 	.word	0xffffffff


	//   ....[2]....
        /*0034*/ 	.word	0xffffffff


	//   ....[3]....
        /*0038*/ 	.word	0xffffffff


	//   ....[4]....
        /*003c*/ 	.word	0xffffffff


	//   ....[5]....
        /*0040*/ 	.word	0xffffffff


	//   ....[6]....
        /*0044*/ 	.word	0xffffffff


	//   ....[7]....
        /*0048*/ 	.word	0xffffffff


	//   ....[8]....
        /*004c*/ 	.word	0xffffffff


	//   ....[9]....
        /*0050*/ 	.word	0xffffffff


	//   ....[10]....
        /*0054*/ 	.word	0xffffffff


	//   ....[11]....
        /*0058*/ 	.word	0xffffffff


	//----- nvinfo : EIATTR_COOP_GROUP_INSTR_OFFSETS
	.align		4
.L_1040:
        /*005c*/ 	.byte	0x04, 0x28
        /*005e*/ 	.short	(.L_1042 - .L_1041)


	//   ....[0]....
.L_1041:
        /*0060*/ 	.word	0x00004080


	//   ....[1]....
        /*0064*/ 	.word	0x000040b0


	//   ....[2]....
        /*0068*/ 	.word	0x00004160


	//   ....[3]....
        /*006c*/ 	.word	0x00004170


	//   ....[4]....
        /*0070*/ 	.word	0x00007090


	//   ....[5]....
        /*0074*/ 	.word	0x000070c0


	//   ....[6]....
        /*0078*/ 	.word	0x00007150


	//   ....[7]....
        /*007c*/ 	.word	0x00007160


	//   ....[8]....
        /*0080*/ 	.word	0x00008810


	//   ....[9]....
        /*0084*/ 	.word	0x00008850


	//   ....[10]....
        /*0088*/ 	.word	0x00008940


	//   ....[11]....
        /*008c*/ 	.word	0x00008960


	//----- nvinfo : EIATTR_VRC_CTA_INIT_COUNT
	.align		4
.L_1042:
        /*0090*/ 	.byte	0x02, 0x4a
	.zero		1
	.zero		1


	//----- nvinfo : EIATTR_EXIT_INSTR_OFFSETS
	.align		4
        /*0094*/ 	.byte	0x04, 0x1c
        /*0096*/ 	.short	(.L_1044 - .L_1043)


	//   ....[0]....
.L_1043:
        /*0098*/ 	.word	0x00000460


	//   ....[1]....
        /*009c*/ 	.word	0x00000cc0


	//   ....[2]....
        /*00a0*/ 	.word	0x00000cf0


	//   ....[3]....
        /*00a4*/ 	.word	0x00009a40


	//   ....[4]....
        /*00a8*/ 	.word	0x00009a80


	//----- nvinfo : EIATTR_CRS_STACK_SIZE
	.align		4
.L_1044:
        /*00ac*/ 	.byte	0x04, 0x1e
        /*00ae*/ 	.short	(.L_1046 - .L_1045)
.L_1045:
        /*00b0*/ 	.word	0x00000000


	//----- nvinfo : EIATTR_CBANK_PARAM_SIZE
	.align		4
.L_1046:
        /*00b4*/ 	.byte	0x03, 0x19
        /*00b6*/ 	.short	0x01d0


	//----- nvinfo : EIATTR_PARAM_CBANK
	.align		4
        /*00b8*/ 	.byte	0x04, 0x0a
        /*00ba*/ 	.short	(.L_1048 - .L_1047)
	.align		4
.L_1047:
        /*00bc*/ 	.word	index@(.nv.constant0._ZN5flash24flash_fwd_splitkv_kernelI23Flash_fwd_kernel_traitsILi192ELi64ELi64ELi4ELb0ELb0EN7cutlass10bfloat16_tE19Flash_kernel_traitsILi192ELi64ELi64ELi4ES3_EELb0ELb0ELb0ELb0ELb1ELb1ELb1ELb0EEEvNS_16Flash_fwd_paramsE)
        /*00c0*/ 	.short	0x0380
        /*00c2*/ 	.short	0x01d0


	//----- nvinfo : EIATTR_SW_WAR
	.align		4
.L_1048:
        /*00c4*/ 	.byte	0x04, 0x36
        /*00c6*/ 	.short	(.L_1050 - .L_1049)
.L_1049:
        /*00c8*/ 	.word	0x00000008
.L_1050:


//--------------------- .nv.info._ZN5flash24flash_fwd_splitkv_kernelI23Flash_fwd_kernel_traitsILi192ELi64ELi64ELi4ELb0ELb0EN7cutlass10bfloat16_tE19Flash_kernel_traitsILi192ELi64ELi64ELi4ES3_EELb0ELb0ELb1ELb0ELb0ELb0ELb1ELb0EEEvNS_16Flash_fwd_paramsE --------------------------
	.section	.nv.info._ZN5flash24flash_fwd_splitkv_kernelI23Flash_fwd_kernel_traitsILi192ELi64ELi64ELi4ELb0ELb0EN7cutlass10bfloat16_tE19Flash_kernel_traitsILi192ELi64ELi64ELi4ES3_EELb0ELb0ELb1ELb0ELb0ELb0ELb1ELb0EEEvNS_16Flash_fwd_paramsE,"",@"SHT_CUDA_INFO"
	.sectionflags	@""
	.align	4


	//----- nvinfo : EIATTR_CUDA_API_VERSION
	.align		4
        /*0000*/ 	.byte	0x04, 0x37
        /*0002*/ 	.short	(.L_1052 - .L_1051)
.L_1051:
        /*0004*/ 	.word	0x00000082


	//----- nvinfo : EIATTR_KPARAM_INFO
	.align		4
.L_1052:
        /*0008*/ 	.byte	0x04, 0x17
        /*000a*/ 	.short	(.L_1054 - .L_1053)
.L_1053:
        /*000c*/ 	.word	0x00000000
        /*0010*/ 	.short	0x0000
        /*0012*/ 	.short	0x0000
        /*0014*/ 	.byte	0x00, 0xf0, 0x41, 0x07


	//----- nvinfo : EIATTR_SPARSE_MMA_MASK
	.align		4
.L_1054:
        /*0018*/ 	.byte	0x03, 0x50
        /*001a*/ 	.short	0x0000


	//----- nvinfo : EIATTR_MAXREG_COUNT
	.align		4
        /*001c*/ 	.byte	0x03, 0x1b
        /*001e*/ 	.short	0x00ff


	//----- nvinfo : EIATTR_NUM_BARRIERS
	.align		4
        /*0020*/ 	.byte	0x02, 0x4c
        /*0022*/ 	.byte	0x01
	.zero		1


	//----- nvinfo : EIATTR_MERCURY_ISA_VERSION
	.align		4
        /*0024*/ 	.byte	0x03, 0x5f
        /*0026*/ 	.short	0x0101


	//----- nvinfo : EIATTR_COOP_GROUP_MASK_REGIDS
	.align		4
        /*0028*/ 	.byte	0x04, 0x29
        /*002a*/ 	.short	(.L_1056 - .L_1055)


	//   ....[0]....
.L_1055:
        /*002c*/ 	.word	0xffffffff


	//   ....[1]....
        /*0030*/ 	.word	0xffffffff


	//   ....[2]....
        /*0034*/ 	.word	0xffffffff


	//   ....[3]....
        /*0038*/ 	.word	0xffffffff


	//   ....[4]....
        /*003c*/ 	.word	0xffffffff


	//   ....[5]....
        /*0040*/ 	.word	0xffffffff


	//   ....[6]....
        /*0044*/ 	.word	0xffffffff


	//   ....[7]....
        /*0048*/ 	.word	0xffffffff


	//   ....[8]....
        /*004c*/ 	.word	0xffffffff


	//   ....[9]....
        /*0050*/ 	.word	0xffffffff


	//   ....[10]....
        /*0054*/ 	.word	0xffffffff


	//   ....[11]....
        /*0058*/ 	.word	0xffffffff


	//----- nvinfo : EIATTR_COOP_GROUP_INSTR_OFFSETS
	.align		4
.L_1056:
        /*005c*/ 	.byte	0x04, 0x28
        /*005e*/ 	.short	(.L_1058 - .L_1057)


	//   ....[0]....
.L_1057:
        /*0060*/ 	.word	0x00005fd0


	//   ....[1]....
        /*0064*/ 	.word	0x00006030


	//   ....[2]....
        /*0068*/ 	.word	0x00006050


	//   ....[3]....
        /*006c*/ 	.word	0x00006070


	//   ....[4]....
        /*0070*/ 	.word	0x00009730


	//   ....[5]....
        /*0074*/ 	.word	0x00009750


	//   ....[6]....
        /*0078*/ 	.word	0x00009780


	//   ....[7]....
        /*007c*/ 	.word	0x00009790


	//   ....[8]....
        /*0080*/ 	.word	0x0000aee0


	//   ....[9]....
        /*0084*/ 	.word	0x0000af20


	//   ....[10]....
        /*0088*/ 	.word	0x0000b040


	//   ....[11]....
        /*008c*/ 	.word	0x0000b060


	//----- nvinfo : EIATTR_VRC_CTA_INIT_COUNT
	.align		4
.L_1058:
        /*0090*/ 	.byte	0x02, 0x4a
	.zero		1
	.zero		1


	//----- nvinfo : EIATTR_EXIT_INSTR_OFFSETS
	.align		4
        /*0094*/ 	.byte	0x04, 0x1c
        /*0096*/ 	.short	(.L_1060 - .L_1059)


	//   ....[0]....
.L_1059:
        /*0098*/ 	.word	0x00000440


	//   ....[1]....
        /*009c*/ 	.word	0x00001430


	//   ....[2]....
        /*00a0*/ 	.word	0x00001460


	//   ....[3]....
        /*00a4*/ 	.word	0x0000c7e0


	//   ....[4]....
        /*00a8*/ 	.word	0x0000c8b0


	//   ....[5]....
        /*00ac*/ 	.word	0x0000c900


	//----- nvinfo : EIATTR_CRS_STACK_SIZE
	.align		4
.L_1060:
        /*00b0*/ 	.byte	0x04, 0x1e
        /*00b2*/ 	.short	(.L_1062 - .L_1061)
.L_1061:
        /*00b4*/ 	.word	0x00000000


	//----- nvinfo : EIATTR_CBANK_PARAM_SIZE
	.align		4
.L_1062:
        /*00b8*/ 	.byte	0x03, 0x19
        /*00ba*/ 	.short	0x01d0


	//----- nvinfo : EIATTR_PARAM_CBANK
	.align		4
        /*00bc*/ 	.byte	0x04, 0x0a
        /*00be*/ 	.short	(.L_1064 - .L_1063)
	.align		4
.L_1063:
        /*00c0*/ 	.word	index@(.nv.constant0._ZN5flash24flash_fwd_splitkv_kernelI23Flash_fwd_kernel_traitsILi192ELi64ELi64ELi4ELb0ELb0EN7cutlass10bfloat16_tE19Flash_kernel_traitsILi192ELi64ELi64ELi4ES3_EELb0ELb0ELb1ELb0ELb0ELb0ELb1ELb0EEEvNS_16Flash_fwd_paramsE)
        /*00c4*/ 	.short	0x0380
        /*00c6*/ 	.short	0x01d0


	//----- nvinfo : EIATTR_SW_WAR
	.align		4
.L_1064:
        /*00c8*/ 	.byte	0x04, 0x36
        /*00ca*/ 	.short	(.L_1066 - .L_1065)
.L_1065:
        /*00cc*/ 	.word	0x00000008
.L_1066:


//--------------------- .nv.info._ZN5flash24flash_fwd_splitkv_kernelI23Flash_fwd_kernel_traitsILi192ELi64ELi64ELi4ELb0ELb0EN7cutlass10bfloat16_tE19Flash_kernel_traitsILi192ELi64ELi64ELi4ES3_EELb0ELb0ELb1ELb0ELb0ELb1ELb1ELb0EEEvNS_16Flash_fwd_paramsE --------------------------
	.section	.nv.info._ZN5flash24flash_fwd_splitkv_kernelI23Flash_fwd_kernel_traitsILi192ELi64ELi64ELi4ELb0ELb0EN7cutlass10bfloat16_tE19Flash_kernel_traitsILi192ELi64ELi64ELi4ES3_EELb0ELb0ELb1ELb0ELb0ELb1ELb1ELb0EEEvNS_16Flash_fwd_paramsE,"",@"SHT_CUDA_INFO"
	.sectionflags	@""
	.align	4


	//----- nvinfo : EIATTR_CUDA_API_VERSION
	.align		4
        /*0000*/ 	.byte	0x04, 0x37
        /*0002*/ 	.short	(.L_1068 - .L_1067)
.L_1067:
        /*0004*/ 	.word	0x00000082


	//----- nvinfo : EIATTR_KPARAM_INFO
	.align		4
.L_1068:
        /*0008*/ 	.byte	0x04, 0x17
        /*000a*/ 	.short	(.L_1070 - .L_1069)
.L_1069:
        /*000c*/ 	.word	0x00000000
        /*0010*/ 	.short	0x0000
        /*0012*/ 	.short	0x0000
        /*0014*/ 	.byte	0x00, 0xf0, 0x41, 0x07


	//----- nvinfo : EIATTR_SPARSE_MMA_MASK
	.align		4
.L_1070:
        /*0018*/ 	.byte	0x03, 0x50
        /*001a*/ 	.short	0x0000


	//----- nvinfo : EIATTR_MAXREG_COUNT
	.align		4
        /*001c*/ 	.byte	0x03, 0x1b
        /*001e*/ 	.short	0x00ff


	//----- nvinfo : EIATTR_NUM_BARRIERS
	.align		4
        /*0020*/ 	.byte	0x02, 0x4c
        /*0022*/ 	.byte	0x01
	.zero		1


	//----- nvinfo : EIATTR_MERCURY_ISA_VERSION
	.align		4
        /*0024*/ 	.byte	0x03, 0x5f
        /*0026*/ 	.short	0x0101


	//----- nvinfo : EIATTR_COOP_GROUP_MASK_REGIDS
	.align		4
        /*0028*/ 	.byte	0x04, 0x29
        /*002a*/ 	.short	(.L_1072 - .L_1071)


	//   ....[0]....
.L_1071:
        /*002c*/ 	.word	0xffffffff


	//   ....[1]....
        /*0030*/ 	.word	0xffffffff


	//   ....[2]....
        /*0034*/ 	.word	0xffffffff


	//   ....[3]....
        /*0038*/ 	.word	0xffffffff


	//   ....[4]....
        /*003c*/ 	.word	0xffffffff


	//   ....[5]....
        /*0040*/ 	.word	0xffffffff


	//   ....[6]....
        /*0044*/ 	.word	0xffffffff


	//   ....[7]....
        /*0048*/ 	.word	0xffffffff


	//   ....[8]....
        /*004c*/ 	.word	0xffffffff


	//   ....[9]....
        /*0050*/ 	.word	0xffffffff


	//   ....[10]....
        /*0054*/ 	.word	0xffffffff


	//   ....[11]....
        /*0058*/ 	.word	0xffffffff


	//----- nvinfo : EIATTR_COOP_GROUP_INSTR_OFFSETS
	.align		4
.L_1072:
        /*005c*/ 	.byte	0x04, 0x28
        /*005e*/ 	.short	(.L_1074 - .L_1073)


	//   ....[0]....
.L_1073:
        /*0060*/ 	.word	0x00006400


	//   ....[1]....
        /*0064*/ 	.word	0x00006420


	//   ....[2]....
        /*0068*/ 	.word	0x00006440


	//   ....[3]....
        /*006c*/ 	.word	0x00006460


	//   ....[4]....
        /*0070*/ 	.word	0x00009ee0


	//   ....[5]....
        /*0074*/ 	.word	0x00009f10


	//   ....[6]....
        /*0078*/ 	.word	0x00009f80


	//   ....[7]....
        /*007c*/ 	.word	0x00009f90


	//   ....[8]....
        /*0080*/ 	.word	0x0000b690


	//   ....[9]....
        /*0084*/ 	.word	0x0000b6d0


	//   ....[10]....
        /*0088*/ 	.word	0x0000b810


	//   ....[11]....
        /*008c*/ 	.word	0x0000b840


	//----- nvinfo : EIATTR_VRC_CTA_INIT_COUNT
	.align		4
.L_1074:
        /*0090*/ 	.byte	0x02, 0x4a
	.zero		1
	.zero		1


	//----- nvinfo : EIATTR_EXIT_INSTR_OFFSETS
	.align		4
        /*0094*/ 	.byte	0x04, 0x1c
        /*0096*/ 	.short	(.L_1076 - .L_1075)


	//   ....[0]....
.L_1075:
        /*0098*/ 	.word	0x00000440


	//   ....[1]....
        /*009c*/ 	.word	0x00001430


	//   ....[2]....
        /*00a0*/ 	.word	0x00001460


	//   ....[3]....
        /*00a4*/ 	.word	0x0000cf90


	//   ....[4]....
        /*00a8*/ 	.word	0x0000d060


	//   ....[5]....
        /*00ac*/ 	.word	0x0000d0b0


	//----- nvinfo : EIATTR_CRS_STACK_SIZE
	.align		4
.L_1076:
        /*00b0*/ 	.byte	0x04, 0x1e
        /*00b2*/ 	.short	(.L_1078 - .L_1077)
.L_1077:
        /*00b4*/ 	.word	0x00000000


	//----- nvinfo : EIATTR_CBANK_PARAM_SIZE
	.align		4
.L_1078:
        /*00b8*/ 	.byte	0x03, 0x19
        /*00ba*/ 	.short	0x01d0


	//----- nvinfo : EIATTR_PARAM_CBANK
	.align		4
        /*00bc*/ 	.byte	0x04, 0x0a
        /*00be*/ 	.short	(.L_1080 - .L_1079)
	.align		4
.L_1079:
        /*00c0*/ 	.word	index@(.nv.constant0._ZN5flash24flash_fwd_splitkv_kernelI23Flash_fwd_kernel_traitsILi192ELi64ELi64ELi4ELb0ELb0EN7cutlass10bfloat16_tE19Flash_kernel_traitsILi192ELi64ELi64ELi4ES3_EELb0ELb0ELb1ELb0ELb0ELb1ELb1ELb0EEEvNS_16Flash_fwd_paramsE)
        /*00c4*/ 	.short	0x0380
        /*00c6*/ 	.short	0x01d0


	//----- nvinfo : EIATTR_SW_WAR
	.align		4
.L_1080:
        /*00c8*/ 	.byte	0x04, 0x36
        /*00ca*/ 	.short	(.L_1082 - .L_1081)
.L_1081:
        /*00cc*/ 	.word	0x00000008
.L_1082:


//--------------------- .nv.info._ZN5flash24flash_fwd_splitkv_kernelI23Flash_fwd_kernel_traitsILi192ELi64ELi64ELi4ELb0ELb0EN7cutlass10bfloat16_tE19Flash_kernel_traitsILi192ELi64ELi64ELi4ES3_EELb0ELb0ELb0ELb0ELb1ELb0ELb1ELb1EEEvNS_16Flash_fwd_paramsE --------------------------
	.section	.nv.info._ZN5flash24flash_fwd_splitkv_kernelI23Flash_fwd_kernel_traitsILi192ELi64ELi64ELi4ELb0ELb0EN7cutlass10bfloat16_tE19Flash_kernel_traitsILi192ELi64ELi64ELi4ES3_EELb0ELb0ELb0ELb0ELb1ELb0ELb1ELb1EEEvNS_16Flash_fwd_paramsE,"",@"SHT_CUDA_INFO"
	.sectionflags	@""
	.align	4


	//----- nvinfo : EIATTR_CUDA_API_VERSION
	.align		4
        /*0000*/ 	.byte	0x04, 0x37
        /*0002*/ 	.short	(.L_1084 - .L_1083)
.L_1083:
        /*0004*/ 	.word	0x00000082


	//----- nvinfo : EIATTR_KPARAM_INFO
	.align		4
.L_1084:
        /*0008*/ 	.byte	0x04, 0x17
        /*000a*/ 	.short	(.L_1086 - .L_1085)
.L_1085:
        /*000c*/ 	.word	0x00000000
        /*0010*/ 	.short	0x0000
        /*0012*/ 	.short	0x0000
        /*0014*/ 	.byte	0x00, 0xf0, 0x41, 0x07


	//----- nvinfo : EIATTR_SPARSE_MMA_MASK
	.align		4
.L_1086:
        /*0018*/ 	.byte	0x03, 0x50
        /*001a*/ 	.short	0x0000


	//----- nvinfo : EIATTR_MAXREG_COUNT
	.align		4
        /*001c*/ 	.byte	0x03, 0x1b
        /*001e*/ 	.short	0x00ff


	//----- nvinfo : EIATTR_NUM_BARRIERS
	.align		4
        /*0020*/ 	.byte	0x02, 0x4c
        /*0022*/ 	.byte	0x01
	.zero		1


	//----- nvinfo : EIATTR_MERCURY_ISA_VERSION
	.align		4
        /*0024*/ 	.byte	0x03, 0x5f
        /*0026*/ 	.short	0x0101


	//----- nvinfo : EIATTR_COOP_GROUP_MASK_REGIDS
	.align		4
        /*0028*/ 	.byte	0x04, 0x29
        /*002a*/ 	.short	(.L_1088 - .L_1087)


	//   ....[0]....
.L_1087:
        /*002c*/ 	.word	0xffffffff


	//   ....[1]....
        /*0030*/ 	.word	0xffffffff


	//   ....[2]....
        /*0034*/ 	.word	0xffffffff


	//   ....[3]....
        /*0038*/ 	.word	0xffffffff


	//   ....[4]....
        /*003c*/ 	.word	0xffffffff


	//   ....[5]....
        /*0040*/ 	.word	0xffffffff


	//   ....[6]....
        /*0044*/ 	.word	0xffffffff


	//   ....[7]....
        /*0048*/ 	.word	0xffffffff


	//   ....[8]....
        /*004c*/ 	.word	0xffffffff


	//   ....[9]....
        /*0050*/ 	.word	0xffffffff


	//   ....[10]....
        /*0054*/ 	.word	0xffffffff


	//   ....[11]....
        /*0058*/ 	.word	0xffffffff


	//----- nvinfo : EIATTR_COOP_GROUP_INSTR_OFFSETS
	.align		4
.L_1088:
        /*005c*/ 	.byte	0x04, 0x28
        /*005e*/ 	.short	(.L_1090 - .L_1089)


	//   ....[0]....
.L_1089:
        /*0060*/ 	.word	0x00011fa0


	//   ....[1]....
        /*0064*/ 	.word	0x00011fd0


	//   ....[2]....
        /*0068*/ 	.word	0x00012000


	//   ....[3]....
        /*006c*/ 	.word	0x00012020


	//   ....[4]....
        /*0070*/ 	.word	0x00014c30


	//   ....[5]....
        /*0074*/ 	.word	0x00014c40


	//   ....[6]....
        /*0078*/ 	.word	0x00014c70


	//   ....[7]....
        /*007c*/ 	.word	0x00014c80


	//   ....[8]....
        /*0080*/ 	.word	0x000163c0


	//   ....[9]....
        /*0084*/ 	.word	0x00016400


	//   ....[10]....
        /*0088*/ 	.word	0x000164f0


	//   ....[11]....
        /*008c*/ 	.word	0x00016500


	//----- nvinfo : EIATTR_VRC_CTA_INIT_COUNT
	.align		4
.L_1090:
        /*0090*/ 	.byte	0x02, 0x4a
	.zero		1
	.zero		1


	//----- nvinfo : EIATTR_EXIT_INSTR_OFFSETS
	.align		4
        /*0094*/ 	.byte	0x04, 0x1c
        /*0096*/ 	.short	(.L_1092 - .L_1091)


	//   ....[0]....
.L_1091:
        /*0098*/ 	.word	0x00000460


	//   ....[1]....
        /*009c*/ 	.word	0x00000cd0


	//   ....[2]....
        /*00a0*/ 	.word	0x00000d00


	//   ....[3]....
        /*00a4*/ 	.word	0x00017610


	//   ....[4]....
        /*00a8*/ 	.word	0x00017650


	//----- nvinfo : EIATTR_CRS_STACK_SIZE
	.align		4
.L_1092:
        /*00ac*/ 	.byte	0x04, 0x1e
        /*00ae*/ 	.short	(.L_1094 - .L_1093)
.L_1093:
        /*00b0*/ 	.word	0x00000000


	//----- nvinfo : EIATTR_CBANK_PARAM_SIZE
	.align		4
.L_1094:
        /*00b4*/ 	.byte	0x03, 0x19
        /*00b6*/ 	.short	0x01d0


	//----- nvinfo : EIATTR_PARAM_CBANK
	.align		4
        /*00b8*/ 	.byte	0x04, 0x0a
        /*00ba*/ 	.short	(.L_1096 - .L_1095)
	.align		4
.L_1095:
        /*00bc*/ 	.word	index@(.nv.constant0._ZN5flash24flash_fwd_splitkv_kernelI23Flash_fwd_kernel_traitsILi192ELi64ELi64ELi4ELb0ELb0EN7cutlass10bfloat16_tE19Flash_kernel_traitsILi192ELi64ELi64ELi4ES3_EELb0ELb0ELb0ELb0ELb1ELb0ELb1ELb1EEEvNS_16Flash_fwd_paramsE)
        /*00c0*/ 	.short	0x0380
        /*00c2*/ 	.short	0x01d0


	//----- nvinfo : EIATTR_SW_WAR
	.align		4
.L_1096:
        /*00c4*/ 	.byte	0x04, 0x36
        /*00c6*/ 	.short	(.L_1098 - .L_1097)
.L_1097:
        /*00c8*/ 	.word	0x00000008
.L_1098:


//--------------------- .nv.info._ZN5flash24flash_fwd_splitkv_kernelI23Flash_fwd_kernel_traitsILi192ELi64ELi64ELi4ELb0ELb0EN7cutlass10bfloat16_tE19Flash_kernel_traitsILi192ELi64ELi64ELi4ES3_EELb0ELb0ELb0ELb0ELb1ELb1ELb1ELb1EEEvNS_16Flash_fwd_paramsE --------------------------
	.section	.nv.info._ZN5flash24flash_fwd_splitkv_kernelI23Flash_fwd_kernel_traitsILi192ELi64ELi64ELi4ELb0ELb0EN7cutlass10bfloat16_tE19Flash_kernel_traitsILi192ELi64ELi64ELi4ES3_EELb0ELb0ELb0ELb0ELb1ELb1ELb1ELb1EEEvNS_16Flash_fwd_paramsE,"",@"SHT_CUDA_INFO"
	.sectionflags	@""
	.align	4


	//----- nvinfo : EIATTR_CUDA_API_VERSION
	.align		4
        /*0000*/ 	.byte	0x04, 0x37
        /*0002*/ 	.short	(.L_1100 - .L_1099)
.L_1099:
        /*0004*/ 	.word	0x00000082


	//----- nvinfo : EIATTR_KPARAM_INFO
	.align		4
.L_1100:
        /*0008*/ 	.byte	0x04, 0x17
        /*000a*/ 	.short	(.L_1102 - .L_1101)
.L_1101:
        /*000c*/ 	.word	0x00000000
        /*0010*/ 	.short	0x0000
        /*0012*/ 	.short	0x0000
        /*0014*/ 	.byte	0x00, 0xf0, 0x41, 0x07


	//----- nvinfo : EIATTR_SPARSE_MMA_MASK
	.align		4
.L_1102:
        /*0018*/ 	.byte	0x03, 0x50
        /*001a*/ 	.short	0x0000


	//----- nvinfo : EIATTR_MAXREG_COUNT
	.align		4
        /*001c*/ 	.byte	0x03, 0x1b
        /*001e*/ 	.short	0x00ff


	//----- nvinfo : EIATTR_NUM_BARRIERS
	.align		4
        /*0020*/ 	.byte	0x02, 0x4c
        /*0022*/ 	.byte	0x01
	.zero		1


	//----- nvinfo : EIATTR_MERCURY_ISA_VERSION
	.align		4
        /*0024*/ 	.byte	0x03, 0x5f
        /*0026*/ 	.short	0x0101


	//----- nvinfo : EIATTR_COOP_GROUP_MASK_REGIDS
	.align		4
        /*0028*/ 	.byte	0x04, 0x29
        /*002a*/ 	.short	(.L_1104 - .L_1103)


	//   ....[0]....
.L_1103:
        /*002c*/ 	.word	0xffffffff


	//   ....[1]....
        /*0030*/ 	.word	0xffffffff


	//   ....[2]....
        /*0034*/ 	.word	0xffffffff


	//   ....[3]....
        /*0038*/ 	.word	0xffffffff


	//   ....[4]....
        /*003c*/ 	.word	0xffffffff


	//   ....[5]....
        /*0040*/ 	.word	0xffffffff


	//   ....[6]....
        /*0044*/ 	.word	0xffffffff


	//   ....[7]....
        /*0048*/ 	.word	0xffffffff


	//   ....[8]....
        /*004c*/ 	.word	0xffffffff


	//   ....[9]....
        /*0050*/ 	.word	0xffffffff


	//   ....[10]....
        /*0054*/ 	.word	0xffffffff


	//   ....[11]....
        /*0058*/ 	.word	0xffffffff


	//----- nvinfo : EIATTR_COOP_GROUP_INSTR_OFFSETS
	.align		4
.L_1104:
        /*005c*/ 	.byte	0x04, 0x28
        /*005e*/ 	.short	(.L_1106 - .L_1105)


	//   ....[0]....
.L_1105:
        /*0060*/ 	.word	0x00012360


	//   ....[1]....
        /*0064*/ 	.word	0x00012390


	//   ....[2]....
        /*0068*/ 	.word	0x000123d0


	//   ....[3]....
        /*006c*/ 	.word	0x00012400


	//   ....[4]....
        /*0070*/ 	.word	0x000153d0


	//   ....[5]....
        /*0074*/ 	.word	0x00015400


	//   ....[6]....
        /*0078*/ 	.word	0x00015450


	//   ....[7]....
        /*007c*/ 	.word	0x00015460


	//   ....[8]....
        /*0080*/ 	.word	0x00016b70


	//   ....[9]....
        /*0084*/ 	.word	0x00016bb0


	//   ....[10]....
        /*0088*/ 	.word	0x00016ca0


	//   ....[11]....
        /*008c*/ 	.word	0x00016cc0


	//----- nvinfo : EIATTR_VRC_CTA_INIT_COUNT
	.align		4
.L_1106:
        /*0090*/ 	.byte	0x02, 0x4a
	.zero		1
	.zero		1


	//----- nvinfo : EIATTR_EXIT_INSTR_OFFSETS
	.align		4
        /*0094*/ 	.byte	0x04, 0x1c
        /*0096*/ 	.short	(.L_1108 - .L_1107)


	//   ....[0]....
.L_1107:
        /*0098*/ 	.word	0x00000460


	//   ....[1]....
        /*009c*/ 	.word	0x00000cd0


	//   ....[2]....
        /*00a0*/ 	.word	0x00000d00


	//   ....[3]....
        /*00a4*/ 	.word	0x00017dc0


	//   ....[4]....
        /*00a8*/ 	.word	0x00017e00


	//----- nvinfo : EIATTR_CRS_STACK_SIZE
	.align		4
.L_1108:
        /*00ac*/ 	.byte	0x04, 0x1e
        /*00ae*/ 	.short	(.L_1110 - .L_1109)
.L_1109:
        /*00b0*/ 	.word	0x00000000


	//----- nvinfo : EIATTR_CBANK_PARAM_SIZE
	.align		4
.L_1110:
        /*00b4*/ 	.byte	0x03, 0x19
        /*00b6*/ 	.short	0x01d0


	//----- nvinfo : EIATTR_PARAM_CBANK
	.align		4
        /*00b8*/ 	.byte	0x04, 0x0a
        /*00ba*/ 	.short	(.L_1112 - .L_1111)
	.align		4
.L_1111:
        /*00bc*/ 	.word	index@(.nv.constant0._ZN5flash24flash_fwd_splitkv_kernelI23Flash_fwd_kernel_traitsILi192ELi64ELi64ELi4ELb0ELb0EN7cutlass10bfloat16_tE19Flash_kernel_traitsILi192ELi64ELi64ELi4ES3_EELb0ELb0ELb0ELb0ELb1ELb1ELb1ELb1EEEvNS_16Flash_fwd_paramsE)
        /*00c0*/ 	.short	0x0380
        /*00c2*/ 	.short	0x01d0


	//----- nvinfo : EIATTR_SW_WAR
	.align		4
.L_1112:
        /*00c4*/ 	.byte	0x04, 0x36
        /*00c6*/ 	.short	(.L_1114 - .L_1113)
.L_1113:
        /*00c8*/ 	.word	0x00000008
.L_1114:


//--------------------- .nv.info._ZN5flash24flash_fwd_splitkv_kernelI23Flash_fwd_kernel_traitsILi192ELi64ELi64ELi4ELb0ELb0EN7cutlass10bfloat16_tE19Flash_kernel_traitsILi192ELi64ELi64ELi4ES3_EELb0ELb0ELb1ELb0ELb0ELb0ELb1ELb1EEEvNS_16Flash_fwd_paramsE --------------------------
	.section	.nv.info._ZN5flash24flash_fwd_splitkv_kernelI23Flash_fwd_kernel_traitsILi192ELi64ELi64ELi4ELb0ELb0EN7cutlass10bfloat16_tE19Flash_kernel_traitsILi192ELi64ELi64ELi4ES3_EELb0ELb0ELb1ELb0ELb0ELb0ELb1ELb1EEEvNS_16Flash_fwd_paramsE,"",@"SHT_CUDA_INFO"
	.sectionflags	@""
	.align	4


	//----- nvinfo : EIATTR_CUDA_API_VERSION
	.align		4
        /*0000*/ 	.byte	0x04, 0x37
        /*0002*/ 	.short	(.L_1116 - .L_1115)
.L_1115:
        /*0004*/ 	.word	0x00000082


	//----- nvinfo : EIATTR_KPARAM_INFO
	.align		4
.L_1116:
        /*0008*/ 	.byte	0x04, 0x17
        /*000a*/ 	.short	(.L_1118 - .L_1117)
.L_1117:
        /*000c*/ 	.word	0x00000000
        /*0010*/ 	.short	0x0000
        /*0012*/ 	.short	0x0000
        /*0014*/ 	.byte	0x00, 0xf0, 0x41, 0x07


	//----- nvinfo : EIATTR_SPARSE_MMA_MASK
	.align		4
.L_1118:
        /*0018*/ 	.byte	0x03, 0x50
        /*001a*/ 	.short	0x0000


	//----- nvinfo : EIATTR_MAXREG_COUNT
	.align		4
        /*001c*/ 	.byte	0x03, 0x1b
        /*001e*/ 	.short	0x00ff


	//----- nvinfo : EIATTR_NUM_BARRIERS
	.align		4
        /*0020*/ 	.byte	0x02, 0x4c
        /*0022*/ 	.byte	0x01
	.zero		1


	//----- nvinfo : EIATTR_MERCURY_ISA_VERSION
	.align		4
        /*0024*/ 	.byte	0x03, 0x5f
        /*0026*/ 	.short	0x0101


	//----- nvinfo : EIATTR_COOP_GROUP_MASK_REGIDS
	.align		4
        /*0028*/ 	.byte	0x04, 0x29
        /*002a*/ 	.short	(.L_1120 - .L_1119)


	//   ....[0]....
.L_1119:
        /*002c*/ 	.word	0xffffffff


	//   ....[1]....
        /*0030*/ 	.word	0xffffffff


	//   ....[2]....
        /*0034*/ 	.word	0xffffffff


	//   ....[3]....
        /*0038*/ 	.word	0xffffffff


	//   ....[4]....
        /*003c*/ 	.word	0xffffffff


	//   ....[5]....
        /*0040*/ 	.word	0xffffffff


	//   ....[6]....
        /*0044*/ 	.word	0xffffffff


	//   ....[7]....
        /*0048*/ 	.word	0xffffffff


	//   ....[8]....
        /*004c*/ 	.word	0xffffffff


	//   ....[9]....
        /*0050*/ 	.word	0xffffffff


	//   ....[10]....
        /*0054*/ 	.word	0xffffffff


	//   ....[11]....
        /*0058*/ 	.word	0xffffffff


	//----- nvinfo : EIATTR_COOP_GROUP_INSTR_OFFSETS
	.align		4
.L_1120:
        /*005c*/ 	.byte	0x04, 0x28
        /*005e*/ 	.short	(.L_1122 - .L_1121)


	//   ....[0]....
.L_1121:
        /*0060*/ 	.word	0x00015040


	//   ....[1]....
        /*0064*/ 	.word	0x000150c0


	//   ....[2]....
        /*0068*/ 	.word	0x000150f0


	//   ....[3]....
        /*006c*/ 	.word	0x00015150


	//   ....[4]....
        /*0070*/ 	.word	0x000188a0


	//   ....[5]....
        /*0074*/ 	.word	0x000188c0


	//   ....[6]....
        /*0078*/ 	.word	0x000188f0


	//   ....[7]....
        /*007c*/ 	.word	0x00018900


	//   ....[8]....
        /*0080*/ 	.word	0x0001a050


	//   ....[9]....
        /*0084*/ 	.word	0x0001a090


	//   ....[10]....
        /*0088*/ 	.word	0x0001a1b0


	//   ....[11]....
        /*008c*/ 	.word	0x0001a1e0


	//----- nvinfo : EIATTR_VRC_CTA_INIT_COUNT
	.align		4
.L_1122:
        /*0090*/ 	.byte	0x02, 0x4a
	.zero		1
	.zero		1


	//----- nvinfo : EIATTR_EXIT_INSTR_OFFSETS
	.align		4
        /*0094*/ 	.byte	0x04, 0x1c
        /*0096*/ 	.short	(.L_1124 - .L_1123)


	//   ....[0]....
.L_1123:
        /*0098*/ 	.word	0x00000440


	//   ....[1]....
        /*009c*/ 	.word	0x00001440


	//   ....[2]....
        /*00a0*/ 	.word	0x00001470


	//   ....[3]....
        /*00a4*/ 	.word	0x0001b970


	//   ....[4]....
        /*00a8*/ 	.word	0x0001ba40


	//   ....[5]....
        /*00ac*/ 	.word	0x0001ba90


	//----- nvinfo : EIATTR_CRS_STACK_SIZE
	.align		4
.L_1124:
        /*00b0*/ 	.byte	0x04, 0x1e
        /*00b2*/ 	.short	(.L_1126 - .L_1125)
.L_1125:
        /*00b4*/ 	.word	0x00000000


	//----- nvinfo : EIATTR_CBANK_PARAM_SIZE
	.align		4
.L_1126:
        /*00b8*/ 	.byte	0x03, 0x19
        /*00ba*/ 	.short	0x01d0


	//----- nvinfo : EIATTR_PARAM_CBANK
	.align		4
        /*00bc*/ 	.byte	0x04, 0x0a
        /*00be*/ 	.short	(.L_1128 - .L_1127)
	.align		4
.L_1127:
        /*00c0*/ 	.word	index@(.nv.constant0._ZN5flash24flash_fwd_splitkv_kernelI23Flash_fwd_kernel_traitsILi192ELi64ELi64ELi4ELb0ELb0EN7cutlass10bfloat16_tE19Flash_kernel_traitsILi192ELi64ELi64ELi4ES3_EELb0ELb0ELb1ELb0ELb0ELb0ELb1ELb1EEEvNS_16Flash_fwd_paramsE)
        /*00c4*/ 	.short	0x0380
        /*00c6*/ 	.short	0x01d0


	//----- nvinfo : EIATTR_SW_WAR
	.align		4
.L_1128:
        /*00c8*/ 	.byte	0x04, 0x36
        /*00ca*/ 	.short	(.L_1130 - .L_1129)
.L_1129:
        /*00cc*/ 	.word	0x00000008
.L_1130:


//--------------------- .nv.info._ZN5flash24flash_fwd_splitkv_kernelI23Flash_fwd_kernel_traitsILi192ELi64ELi64ELi4ELb0ELb0EN7cutlass10bfloat16_tE19Flash_kernel_traitsILi192ELi64ELi64ELi4ES3_EELb0ELb0ELb1ELb0ELb0ELb1ELb1ELb1EEEvNS_16Flash_fwd_paramsE --------------------------
	.section	.nv.info._ZN5flash24flash_fwd_splitkv_kernelI23Flash_fwd_kernel_traitsILi192ELi64ELi64ELi4ELb0ELb0EN7cutlass10bfloat16_tE19Flash_kernel_traitsILi192ELi64ELi64ELi4ES3_EELb0ELb0ELb1ELb0ELb0ELb1ELb1ELb1EEEvNS_16Flash_fwd_paramsE,"",@"SHT_CUDA_INFO"
	.sectionflags	@""
	.align	4


	//----- nvinfo : EIATTR_CUDA_API_VERSION
	.align		4
        /*0000*/ 	.byte	0x04, 0x37
        /*0002*/ 	.short	(.L_1132 - .L_1131)
.L_1131:
        /*0004*/ 	.word	0x00000082


	//----- nvinfo : EIATTR_KPARAM_INFO
	.align		4
.L_1132:
        /*0008*/ 	.byte	0x04, 0x17
        /*000a*/ 	.short	(.L_1134 - .L_1133)
.L_1133:
        /*000c*/ 	.word	0x00000000
        /*0010*/ 	.short	0x0000
        /*0012*/ 	.short	0x0000
        /*0014*/ 	.byte	0x00, 0xf0, 0x41, 0x07


	//----- nvinfo : EIATTR_SPARSE_MMA_MASK
	.align		4
.L_1134:
        /*0018*/ 	.byte	0x03, 0x50
        /*001a*/ 	.short	0x0000


	//----- nvinfo : EIATTR_MAXREG_COUNT
	.align		4
        /*001c*/ 	.byte	0x03, 0x1b
        /*001e*/ 	.short	0x00ff


	//----- nvinfo : EIATTR_NUM_BARRIERS
	.align		4
        /*0020*/ 	.byte	0x02, 0x4c
        /*0022*/ 	.byte	0x01
	.zero		1


	//----- nvinfo : EIATTR_MERCURY_ISA_VERSION
	.align		4
        /*0024*/ 	.byte	0x03, 0x5f
        /*0026*/ 	.short	0x0101


	//----- nvinfo : EIATTR_COOP_GROUP_MASK_REGIDS
	.align		4
        /*0028*/ 	.byte	0x04, 0x29
        /*002a*/ 	.short	(.L_1136 - .L_1135)


	//   ....[0]....
.L_1135:
        /*002c*/ 	.word	0xffffffff


	//   ....[1]....
        /*0030*/ 	.word	0xffffffff


	//   ....[2]....
        /*0034*/ 	.word	0xffffffff


	//   ....[3]....
        /*0038*/ 	.word	0xffffffff


	//   ....[4]....
        /*003c*/ 	.word	0xffffffff


	//   ....[5]....
        /*0040*/ 	.word	0xffffffff


	//   ....[6]....
        /*0044*/ 	.word	0xffffffff


	//   ....[7]....
        /*0048*/ 	.word	0xffffffff


	//   ....[8]....
        /*004c*/ 	.word	0xffffffff


	//   ....[9]....
        /*0050*/ 	.word	0xffffffff


	//   ....[10]....
        /*0054*/ 	.word	0xffffffff


	//   ....[11]....
        /*0058*/ 	.word	0xffffffff


	//----- nvinfo : EIATTR_COOP_GROUP_INSTR_OFFSETS
	.align		4
.L_1136:
        /*005c*/ 	.byte	0x04, 0x28
        /*005e*/ 	.short	(.L_1138 - .L_1137)


	//   ....[0]....
.L_1137:
        /*0060*/ 	.word	0x00015530


	//   ....[1]....
        /*0064*/ 	.word	0x00015560


	//   ....[2]....
        /*0068*/ 	.word	0x00015590


	//   ....[3]....
        /*006c*/ 	.word	0x000155d0


	//   ....[4]....
        /*0070*/ 	.word	0x00019180


	//   ....[5]....
        /*0074*/ 	.word	0x000191b0


	//   ....[6]....
        /*0078*/ 	.word	0x00019220


	//   ....[7]....
        /*007c*/ 	.word	0x00019230


	//   ....[8]....
        /*0080*/ 	.word	0x0001a940


	//   ....[9]....
        /*0084*/ 	.word	0x0001a980


	//   ....[10]....
        /*0088*/ 	.word	0x0001aab0


	//   ....[11]....
        /*008c*/ 	.word	0x0001aae0


	//----- nvinfo : EIATTR_VRC_CTA_INIT_COUNT
	.align		4
.L_1138:
        /*0090*/ 	.byte	0x02, 0x4a
	.zero		1
	.zero		1


	//----- nvinfo : EIATTR_EXIT_INSTR_OFFSETS
	.align		4
        /*0094*/ 	.byte	0x04, 0x1c
        /*0096*/ 	.short	(.L_1140 - .L_1139)


	//   ....[0]....
.L_1139:
        /*0098*/ 	.word	0x00000440


	//   ....[1]....
        /*009c*/ 	.word	0x00001440


	//   ....[2]....
        /*00a0*/ 	.word	0x00001470


	//   ....[3]....
        /*00a4*/ 	.word	0x0001c260


	//   ....[4]....
        /*00a8*/ 	.word	0x0001c330


	//   ....[5]....
        /*00ac*/ 	.word	0x0001c380


	//----- nvinfo : EIATTR_CRS_STACK_SIZE
	.align		4
.L_1140:
        /*00b0*/ 	.byte	0x04, 0x1e
        /*00b2*/ 	.short	(.L_1142 - .L_1141)
.L_1141:
        /*00b4*/ 	.word	0x00000000


	//----- nvinfo : EIATTR_CBANK_PARAM_SIZE
	.align		4
.L_1142:
        /*00b8*/ 	.byte	0x03, 0x19
        /*00ba*/ 	.short	0x01d0


	//----- nvinfo : EIATTR_PARAM_CBANK
	.align		4
        /*00bc*/ 	.byte	0x04, 0x0a
        /*00be*/ 	.short	(.L_1144 - .L_1143)
	.align		4
.L_1143:
        /*00c0*/ 	.word	index@(.nv.constant0._ZN5flash24flash_fwd_splitkv_kernelI23Flash_fwd_kernel_traitsILi192ELi64ELi64ELi4ELb0ELb0EN7cutlass10bfloat16_tE19Flash_kernel_traitsILi192ELi64ELi64ELi4ES3_EELb0ELb0ELb1ELb0ELb0ELb1ELb1ELb1EEEvNS_16Flash_fwd_paramsE)
        /*00c4*/ 	.short	0x0380
        /*00c6*/ 	.short	0x01d0


	//----- nvinfo : EIATTR_SW_WAR
	.align		4
.L_1144:
        /*00c8*/ 	.byte	0x04, 0x36
        /*00ca*/ 	.short	(.L_1146 - .L_1145)
.L_1145:
        /*00cc*/ 	.word	0x00000008
.L_1146:


//--------------------- .nv.info._ZN5flash24flash_fwd_splitkv_kernelI23Flash_fwd_kernel_traitsILi192ELi64ELi64ELi4ELb0ELb0EN7cutlass10bfloat16_tE19Flash_kernel_traitsILi192ELi64ELi64ELi4ES3_EELb0ELb1ELb0ELb0ELb1ELb0ELb0ELb0EEEvNS_16Flash_fwd_paramsE --------------------------
	.section	.nv.info._ZN5flash24flash_fwd_splitkv_kernelI23Flash_fwd_kernel_traitsILi192ELi64ELi64ELi4ELb0ELb0EN7cutlass10bfloat16_tE19Flash_kernel_traitsILi192ELi64ELi64ELi4ES3_EELb0ELb1ELb0ELb0ELb1ELb0ELb0ELb0EEEvNS_16Flash_fwd_paramsE,"",@"SHT_CUDA_INFO"
	.sectionflags	@""
	.align	4


	//----- nvinfo : EIATTR_CUDA_API_VERSION
	.align		4
        /*0000*/ 	.byte	0x04, 0x37
        /*0002*/ 	.short	(.L_1148 - .L_1147)
.L_1147:
        /*0004*/ 	.word	0x00000082


	//----- nvinfo : EIATTR_KPARAM_INFO
	.align		4
.L_1148:
        /*0008*/ 	.byte	0x04, 0x17
        /*000a*/ 	.short	(.L_1150 - .L_1149)
.L_1149:
        /*000c*/ 	.word	0x00000000
        /*0010*/ 	.short	0x0000
        /*0012*/ 	.short	0x0000
        /*0014*/ 	.byte	0x00, 0xf0, 0x41, 0x07


	//----- nvinfo : EIATTR_SPARSE_MMA_MASK
	.align		4
.L_1150:
        /*0018*/ 	.byte	0x03, 0x50
        /*001a*/ 	.short	0x0000


	//----- nvinfo : EIATTR_MAXREG_COUNT
	.align		4
        /*001c*/ 	.byte	0x03, 0x1b
        /*001e*/ 	.short	0x00ff


	//----- nvinfo : EIATTR_NUM_BARRIERS
	.align		4
        /*0020*/ 	.byte	0x02, 0x4c
        /*0022*/ 	.byte	0x01
	.zero		1


	//----- nvinfo : EIATTR_MERCURY_ISA_VERSION
	.align		4
        /*0024*/ 	.byte	0x03, 0x5f
        /*0026*/ 	.short	0x0101


	//----- nvinfo : EIATTR_COOP_GROUP_MASK_REGIDS
	.align		4
        /*0028*/ 	.byte	0x04, 0x29
        /*002a*/ 	.short	(.L_1152 - .L_1151)


	//   ....[0]....
.L_1151:
        /*002c*/ 	.word	0xffffffff


	//   ....[1]....
        /*0030*/ 	.word	0xffffffff


	//   ....[2]....
        /*0034*/ 	.word	0xffffffff


	//   ....[3]....
        /*0038*/ 	.word	0xffffffff


	//   ....[4]....
        /*003c*/ 	.word	0xffffffff


	//   ....[5]....
        /*0040*/ 	.word	0xffffffff


	//   ....[6]....
        /*0044*/ 	.word	0xffffffff


	//   ....[7]....
        /*0048*/ 	.word	0xffffffff


	//   ....[8]....
        /*004c*/ 	.word	0xffffffff


	//   ....[9]....
        /*0050*/ 	.word	0xffffffff


	//   ....[10]....
        /*0054*/ 	.word	0xffffffff


	//   ....[11]....
        /*0058*/ 	.word	0xffffffff


	//   ....[12]....
        /*005c*/ 	.word	0xffffffff


	//   ....[13]....
        /*0060*/ 	.word	0xffffffff


	//   ....[14]....
        /*0064*/ 	.word	0xffffffff


	//   ....[15]....
        /*0068*/ 	.word	0xffffffff


	//----- nvinfo : EIATTR_COOP_GROUP_INSTR_OFFSETS
	.align		4
.L_1152:
        /*006c*/ 	.byte	0x04, 0x28
        /*006e*/ 	.short	(.L_1154 - .L_1153)


	//   ....[0]....
.L_1153:
        /*0070*/ 	.word	0x000041a0


	//   ....[1]....
        /*0074*/ 	.word	0x000041d0


	//   ....[2]....
        /*0078*/ 	.word	0x000041f0


	//   ....[3]....
        /*007c*/ 	.word	0x00004210


	//   ....[4]....
        /*0080*/ 	.word	0x00007360


	//   ....[5]....
        /*0084*/ 	.word	0x00007390


	//   ....[6]....
        /*0088*/ 	.word	0x00007430


	//   ....[7]....
        /*008c*/ 	.word	0x00007440


	//   ....[8]....
        /*0090*/ 	.word	0x0000af90


	//   ....[9]....
        /*0094*/ 	.word	0x0000b010


	//   ....[10]....
        /*0098*/ 	.word	0x0000b030


	//   ....[11]....
        /*009c*/ 	.word	0x0000b050


	//   ....[12]....
        /*00a0*/ 	.word	0x0000c790


	//   ....[13]....
        /*00a4*/ 	.word	0x0000c7d0


	//   ....[14]....
        /*00a8*/ 	.word	0x0000c840


	//   ....[15]....
        /*00ac*/ 	.word	0x0000c860


	//----- nvinfo : EIATTR_VRC_CTA_INIT_COUNT
	.align		4
.L_1154:
        /*00b0*/ 	.byte	0x02, 0x4a
	.zero		1
	.zero		1


	//----- nvinfo : EIATTR_EXIT_INSTR_OFFSETS
	.align		4
        /*00b4*/ 	.byte	0x04, 0x1c
        /*00b6*/ 	.short	(.L_1156 - .L_1155)


	//   ....[0]....
.L_1155:
        /*00b8*/ 	.word	0x00000340


	//   ....[1]....
        /*00bc*/ 	.word	0x00000c20


	//   ....[2]....
        /*00c0*/ 	.word	0x00000c50


	//   ....[3]....
        /*00c4*/ 	.word	0x0000dd90


	//   ....[4]....
        /*00c8*/ 	.word	0x0000de80


	//----- nvinfo : EIATTR_CRS_STACK_SIZE
	.align		4
.L_1156:
        /*00cc*/ 	.byte	0x04, 0x1e
        /*00ce*/ 	.short	(.L_1158 - .L_1157)
.L_1157:
        /*00d0*/ 	.word	0x00000000


	//----- nvinfo : EIATTR_CBANK_PARAM_SIZE
	.align		4
.L_1158:
        /*00d4*/ 	.byte	0x03, 0x19
        /*00d6*/ 	.short	0x01d0


	//----- nvinfo : EIATTR_PARAM_CBANK
	.align		4
        /*00d8*/ 	.byte	0x04, 0x0a
        /*00da*/ 	.short	(.L_1160 - .L_1159)
	.align		4
.L_1159:
        /*00dc*/ 	.word	index@(.nv.constant0._ZN5flash24flash_fwd_splitkv_kernelI23Flash_fwd_kernel_traitsILi192ELi64ELi64ELi4ELb0ELb0EN7cutlass10bfloat16_tE19Flash_kernel_traitsILi192ELi64ELi64ELi4ES3_EELb0ELb1ELb0ELb0ELb1ELb0ELb0ELb0EEEvNS_16Flash_fwd_paramsE)
        /*00e0*/ 	.short	0x0380
        /*00e2*/ 	.short	0x01d0


	//----- nvinfo : EIATTR_SW_WAR
	.align		4
.L_1160:
        /*00e4*/ 	.byte	0x04, 0x36
        /*00e6*/ 	.short	(.L_1162 - .L_1161)
.L_1161:
        /*00e8*/ 	.word	0x00000008
.L_1162:


//--------------------- .nv.info._ZN5flash24flash_fwd_splitkv_kernelI23Flash_fwd_kernel_traitsILi192ELi64ELi64ELi4ELb0ELb0EN7cutlass10bfloat16_tE19Flash_kernel_traitsILi192ELi64ELi64ELi4ES3_EELb0ELb1ELb0ELb0ELb1ELb1ELb0ELb0EEEvNS_16Flash_fwd_paramsE --------------------------
	.section	.nv.info._ZN5flash24flash_fwd_splitkv_kernelI23Flash_fwd_kernel_traitsILi192ELi64ELi64ELi4ELb0ELb0EN7cutlass10bfloat16_tE19Flash_kernel_traitsILi192ELi64ELi64ELi4ES3_EELb0ELb1ELb0ELb0ELb1ELb1ELb0ELb0EEEvNS_16Flash_fwd_paramsE,"",@"SHT_CUDA_INFO"
	.sectionflags	@""
	.align	4


	//----- nvinfo : EIATTR_CUDA_API_VERSION
	.align		4
        /*0000*/ 	.byte	0x04, 0x37
        /*0002*/ 	.short	(.L_1164 - .L_1163)
.L_1163:
        /*0004*/ 	.word	0x00000082


	//----- nvinfo : EIATTR_KPARAM_INFO
	.align		4
.L_1164:
        /*0008*/ 	.byte	0x04, 0x17
        /*000a*/ 	.short	(.L_1166 - .L_1165)
.L_1165:
        /*000c*/ 	.word	0x00000000
        /*0010*/ 	.short	0x0000
        /*0012*/ 	.short	0x0000
        /*0014*/ 	.byte	0x00, 0xf0, 0x41, 0x07


	//----- nvinfo : EIATTR_SPARSE_MMA_MASK
	.align		4
.L_1166:
        /*0018*/ 	.byte	0x03, 0x50
        /*001a*/ 	.short	0x0000


	//----- nvinfo : EIATTR_MAXREG_COUNT
	.align		4
        /*001c*/ 	.byte	0x03, 0x1b
        /*001e*/ 	.short	0x00ff


	//----- nvinfo : EIATTR_NUM_BARRIERS
	.align		4
        /*0020*/ 	.byte	0x02, 0x4c
        /*0022*/ 	.byte	0x01
	.zero		1


	//----- nvinfo : EIATTR_MERCURY_ISA_VERSION
	.align		4
        /*0024*/ 	.byte	0x03, 0x5f
        /*0026*/ 	.short	0x0101


	//----- nvinfo : EIATTR_COOP_GROUP_MASK_REGIDS
	.align		4
        /*0028*/ 	.byte	0x04, 0x29
        /*002a*/ 	.short	(.L_1168 - .L_1167)


	//   ....[0]....
.L_1167:
        /*002c*/ 	.word	0xffffffff


	//   ....[1]....
        /*0030*/ 	.word	0xffffffff


	//   ....[2]....
        /*0034*/ 	.word	0xffffffff


	//   ....[3]....
        /*0038*/ 	.word	0xffffffff


	//   ....[4]....
        /*003c*/ 	.word	0xffffffff


	//   ....[5]....
        /*0040*/ 	.word	0xffffffff


	//   ....[6]....
        /*0044*/ 	.word	0xffffffff


	//   ....[7]....
        /*0048*/ 	.word	0xffffffff


	//   ....[8]....
        /*004c*/ 	.word	0xffffffff


	//   ....[9]....
        /*0050*/ 	.word	0xffffffff


	//   ....[10]....
        /*0054*/ 	.word	0xffffffff


	//   ....[11]....
        /*0058*/ 	.word	0xffffffff


	//   ....[12]....
        /*005c*/ 	.word	0xffffffff


	//   ....[13]....
        /*0060*/ 	.word	0xffffffff


	//   ....[14]....
        /*0064*/ 	.word	0xffffffff


	//   ....[15]....
        /*0068*/ 	.word	0xffffffff


	//----- nvinfo : EIATTR_COOP_GROUP_INSTR_OFFSETS
	.align		4
.L_1168:
        /*006c*/ 	.byte	0x04, 0x28
        /*006e*/ 	.short	(.L_1170 - .L_1169)


	//   ....[0]....
.L_1169:
        /*0070*/ 	.word	0x00004470


	//   ....[1]....
        /*0074*/ 	.word	0x00004490


	//   ....[2]....
        /*0078*/ 	.word	0x000044c0


	//   ....[3]....
        /*007c*/ 	.word	0x00004520


	//   ....[4]....
        /*0080*/ 	.word	0x00007b70


	//   ....[5]....
        /*0084*/ 	.word	0x00007ba0


	//   ....[6]....
        /*0088*/ 	.word	0x00007c40


	//   ....[7]....
        /*008c*/ 	.word	0x00007c50


	//   ....[8]....
        /*0090*/ 	.word	0x0000bba0


	//   ....[9]....
        /*0094*/ 	.word	0x0000bc20


	//   ....[10]....
        /*0098*/ 	.word	0x0000bc40


	//   ....[11]....
        /*009c*/ 	.word	0x0000bc60


	//   ....[12]....
        /*00a0*/ 	.word	0x0000d3a0


	//   ....[13]....
        /*00a4*/ 	.word	0x0000d3e0


	//   ....[14]....
        /*00a8*/ 	.word	0x0000d450


	//   ....[15]....
        /*00ac*/ 	.word	0x0000d470


	//----- nvinfo : EIATTR_VRC_CTA_INIT_COUNT
	.align		4
.L_1170:
        /*00b0*/ 	.byte	0x02, 0x4a
	.zero		1
	.zero		1


	//----- nvinfo : EIATTR_EXIT_INSTR_OFFSETS
	.align		4
        /*00b4*/ 	.byte	0x04, 0x1c
        /*00b6*/ 	.short	(.L_1172 - .L_1171)


	//   ....[0]....
.L_1171:
        /*00b8*/ 	.word	0x00000340


	//   ....[1]....
        /*00bc*/ 	.word	0x00000c20


	//   ....[2]....
        /*00c0*/ 	.word	0x00000c50


	//   ....[3]....
        /*00c4*/ 	.word	0x0000e9a0


	//   ....[4]....
        /*00c8*/ 	.word	0x0000ea90


	//----- nvinfo : EIATTR_CRS_STACK_SIZE
	.align		4
.L_1172:
        /*00cc*/ 	.byte	0x04, 0x1e
        /*00ce*/ 	.short	(.L_1174 - .L_1173)
.L_1173:
        /*00d0*/ 	.word	0x00000000


	//----- nvinfo : EIATTR_CBANK_PARAM_SIZE
	.align		4
.L_1174:
        /*00d4*/ 	.byte	0x03, 0x19
        /*00d6*/ 	.short	0x01d0


	//----- nvinfo : EIATTR_PARAM_CBANK
	.align		4
        /*00d8*/ 	.byte	0x04, 0x0a
        /*00da*/ 	.short	(.L_1176 - .L_1175)
	.align		4
.L_1175:
        /*00dc*/ 	.word	index@(.nv.constant0._ZN5flash24flash_fwd_splitkv_kernelI23Flash_fwd_kernel_traitsILi192ELi64ELi64ELi4ELb0ELb0EN7cutlass10bfloat16_tE19Flash_kernel_traitsILi192ELi64ELi64ELi4ES3_EELb0ELb1ELb0ELb0ELb1ELb1ELb0ELb0EEEvNS_16Flash_fwd_paramsE)
        /*00e0*/ 	.short	0x0380
        /*00e2*/ 	.short	0x01d0


	//----- nvinfo : EIATTR_SW_WAR
	.align		4
.L_1176:
        /*00e4*/ 	.byte	0x04, 0x36
        /*00e6*/ 	.short	(.L_1178 - .L_1177)
.L_1177:
        /*00e8*/ 	.word	0x00000008
.L_1178:


//--------------------- .nv.info._ZN5flash24flash_fwd_splitkv_kernelI23Flash_fwd_kernel_traitsILi192ELi64ELi64ELi4ELb0ELb0EN7cutlass10bfloat16_tE19Flash_kernel_traitsILi192ELi64ELi64ELi4ES3_EELb0ELb1ELb1ELb0ELb0ELb0ELb0ELb0EEEvNS_16Flash_fwd_paramsE --------------------------
	.section	.nv.info._ZN5flash24flash_fwd_splitkv_kernelI23Flash_fwd_kernel_traitsILi192ELi64ELi64ELi4ELb0ELb0EN7cutlass10bfloat16_tE19Flash_kernel_traitsILi192ELi64ELi64ELi4ES3_EELb0ELb1ELb1ELb0ELb0ELb0ELb0ELb0EEEvNS_16Flash_fwd_paramsE,"",@"SHT_CUDA_INFO"
	.sectionflags	@""
	.align	4


	//----- nvinfo : EIATTR_CUDA_API_VERSION
	.align		4
        /*0000*/ 	.byte	0x04, 0x37
        /*0002*/ 	.short	(.L_1180 - .L_1179)
.L_1179:
        /*0004*/ 	.word	0x00000082


	//----- nvinfo : EIATTR_KPARAM_INFO
	.align		4
.L_1180:
        /*0008*/ 	.byte	0x04, 0x17
        /*000a*/ 	.short	(.L_1182 - .L_1181)
.L_1181:
        /*000c*/ 	.word	0x00000000
        /*0010*/ 	.short	0x0000
        /*0012*/ 	.short	0x0000
        /*0014*/ 	.byte	0x00, 0xf0, 0x41, 0x07


	//----- nvinfo : EIATTR_SPARSE_MMA_MASK
	.align		4
.L_1182:
        /*0018*/ 	.byte	0x03, 0x50
        /*001a*/ 	.short	0x0000


	//----- nvinfo : EIATTR_MAXREG_COUNT
	.align		4
        /*001c*/ 	.byte	0x03, 0x1b
        /*001e*/ 	.short	0x00ff


	//----- nvinfo : EIATTR_NUM_BARRIERS
	.align		4
        /*0020*/ 	.byte	0x02, 0x4c
        /*0022*/ 	.byte	0x01
	.zero		1


	//----- nvinfo : EIATTR_MERCURY_ISA_VERSION
	.align		4
        /*0024*/ 	.byte	0x03, 0x5f
        /*0026*/ 	.short	0x0101


	//----- nvinfo : EIATTR_COOP_GROUP_MASK_REGIDS
	.align		4
        /*0028*/ 	.byte	0x04, 0x29
        /*002a*/ 	.short	(.L_1184 - .L_1183)


	//   ....[0]....
.L_1183:
        /*002c*/ 	.word	0xffffffff


	//   ....[1]....
        /*0030*/ 	.word	0xffffffff


	//   ....[2]....
        /*0034*/ 	.word	0xffffffff


	//   ....[3]....
        /*0038*/ 	.word	0xffffffff


	//   ....[4]....
        /*003c*/ 	.word	0xffffffff


	//   ....[5]....
        /*0040*/ 	.word	0xffffffff


	//   ....[6]....
        /*0044*/ 	.word	0xffffffff


	//   ....[7]....
        /*0048*/ 	.word	0xffffffff


	//   ....[8]....
        /*004c*/ 	.word	0xffffffff


	//   ....[9]....
        /*0050*/ 	.word	0xffffffff


	//   ....[10]....
        /*0054*/ 	.word	0xffffffff


	//   ....[11]....
        /*0058*/ 	.word	0xffffffff


	//   ....[12]....
        /*005c*/ 	.word	0xffffffff


	//   ....[13]....
        /*0060*/ 	.word	0xffffffff


	//   ....[14]....
        /*0064*/ 	.word	0xffffffff


	//   ....[15]....
        /*0068*/ 	.word	0xffffffff


	//----- nvinfo : EIATTR_COOP_GROUP_INSTR_OFFSETS
	.align		4
.L_1184:
        /*006c*/ 	.byte	0x04, 0x28
        /*006e*/ 	.short	(.L_1186 - .L_1185)


	//   ....[0]....
.L_1185:
        /*0070*/ 	.word	0x000061f0


	//   ....[1]....
        /*0074*/ 	.word	0x00006210


	//   ....[2]....
        /*0078*/ 	.word	0x000062c0


	//   ....[3]....
        /*007c*/ 	.word	0x000062d0


	//   ....[4]....
        /*0080*/ 	.word	0x0000a3e0


	//   ....[5]....
        /*0084*/ 	.word	0x0000a410


	//   ....[6]....
        /*0088*/ 	.word	0x0000a490


	//   ....[7]....
        /*008c*/ 	.word	0x0000a4a0


	//   ....[8]....
        /*0090*/ 	.word	0x0000eca0


	//   ....[9]....
        /*0094*/ 	.word	0x0000ed20


	//   ....[10]....
        /*0098*/ 	.word	0x0000ed40


	//   ....[11]....
        /*009c*/ 	.word	0x0000ed60


	//   ....[12]....
        /*00a0*/ 	.word	0x00010490


	//   ....[13]....
        /*00a4*/ 	.word	0x000104d0


	//   ....[14]....
        /*00a8*/ 	.word	0x00010550


	//   ....[15]....
        /*00ac*/ 	.word	0x00010570


	//----- nvinfo : EIATTR_VRC_CTA_INIT_COUNT
	.align		4
.L_1186:
        /*00b0*/ 	.byte	0x02, 0x4a
	.zero		1
	.zero		1


	//----- nvinfo : EIATTR_EXIT_INSTR_OFFSETS
	.align		4
        /*00b4*/ 	.byte	0x04, 0x1c
        /*00b6*/ 	.short	(.L_1188 - .L_1187)


	//   ....[0]....
.L_1187:
        /*00b8*/ 	.word	0x000004c0


	//   ....[1]....
        /*00bc*/ 	.word	0x00000f10


	//   ....[2]....
        /*00c0*/ 	.word	0x00000f40


	//   ....[3]....
        /*00c4*/ 	.word	0x00011b50


	//   ....[4]....
        /*00c8*/ 	.word	0x00011c70


	//   ....[5]....
        /*00cc*/ 	.word	0x00011c90


	//----- nvinfo : EIATTR_CRS_STACK_SIZE
	.align		4
.L_1188:
        /*00d0*/ 	.byte	0x04, 0x1e
        /*00d2*/ 	.short	(.L_1190 - .L_1189)
.L_1189:
        /*00d4*/ 	.word	0x00000000


	//----- nvinfo : EIATTR_CBANK_PARAM_SIZE
	.align		4
.L_1190:
        /*00d8*/ 	.byte	0x03, 0x19
        /*00da*/ 	.short	0x01d0


	//----- nvinfo : EIATTR_PARAM_CBANK
	.align		4
        /*00dc*/ 	.byte	0x04, 0x0a
        /*00de*/ 	.short	(.L_1192 - .L_1191)
	.align		4
.L_1191:
        /*00e0*/ 	.word	index@(.nv.constant0._ZN5flash24flash_fwd_splitkv_kernelI23Flash_fwd_kernel_traitsILi192ELi64ELi64ELi4ELb0ELb0EN7cutlass10bfloat16_tE19Flash_kernel_traitsILi192ELi64ELi64ELi4ES3_EELb0ELb1ELb1ELb0ELb0ELb0ELb0ELb0EEEvNS_16Flash_fwd_paramsE)
        /*00e4*/ 	.short	0x0380
        /*00e6*/ 	.short	0x01d0


	//----- nvinfo : EIATTR_SW_WAR
	.align		4
.L_1192:
        /*00e8*/ 	.byte	0x04, 0x36
        /*00ea*/ 	.short	(.L_1194 - .L_1193)
.L_1193:
        /*00ec*/ 	.word	0x00000008
.L_1194:


//--------------------- .nv.info._ZN5flash24flash_fwd_splitkv_kernelI23Flash_fwd_kernel_traitsILi192ELi64ELi64ELi4ELb0ELb0EN7cutlass10bfloat16_tE19Flash_kernel_traitsILi192ELi64ELi64ELi4ES3_EELb0ELb1ELb1ELb0ELb0ELb1ELb0ELb0EEEvNS_16Flash_fwd_paramsE --------------------------
	.section	.nv.info._ZN5flash24flash_fwd_splitkv_kernelI23Flash_fwd_kernel_traitsILi192ELi64ELi64ELi4ELb0ELb0EN7cutlass10bfloat16_tE19Flash_kernel_traitsILi192ELi64ELi64ELi4ES3_EELb0ELb1ELb1ELb0ELb0ELb1ELb0ELb0EEEvNS_16Flash_fwd_paramsE,"",@"SHT_CUDA_INFO"
	.sectionflags	@""
	.align	4


	//----- nvinfo : EIATTR_CUDA_API_VERSION
	.align		4
        /*0000*/ 	.byte	0x04, 0x37
        /*0002*/ 	.short	(.L_1196 - .L_1195)
.L_1195:
        /*0004*/ 	.word	0x00000082


	//----- nvinfo : EIATTR_KPARAM_INFO
	.align		4
.L_1196:
        /*0008*/ 	.byte	0x04, 0x17
        /*000a*/ 	.short	(.L_1198 - .L_1197)
.L_1197:
        /*000c*/ 	.word	0x00000000
        /*0010*/ 	.short	0x0000
        /*0012*/ 	.short	0x0000
        /*0014*/ 	.byte	0x00, 0xf0, 0x41, 0x07


	//----- nvinfo : EIATTR_SPARSE_MMA_MASK
	.align		4
.L_1198:
        /*0018*/ 	.byte	0x03, 0x50
        /*001a*/ 	.short	0x0000


	//----- nvinfo : EIATTR_MAXREG_COUNT
	.align		4
        /*001c*/ 	.byte	0x03, 0x1b
        /*001e*/ 	.short	0x00ff


	//----- nvinfo : EIATTR_NUM_BARRIERS
	.align		4
        /*0020*/ 	.byte	0x02, 0x4c
        /*0022*/ 	.byte	0x01
	.zero		1


	//----- nvinfo : EIATTR_MERCURY_ISA_VERSION
	.align		4
        /*0024*/ 	.byte	0x03, 0x5f
        /*0026*/ 	.short	0x0101


	//----- nvinfo : EIATTR_COOP_GROUP_MASK_REGIDS
	.align		4
        /*0028*/ 	.byte	0x04, 0x29
        /*002a*/ 	.short	(.L_1200 - .L_1199)


	//   ....[0]....
.L_1199:
        /*002c*/ 	.word	0xffffffff


	//   ....[1]....
        /*0030*/ 	.word	0xffffffff


	//   ....[2]....
        /*0034*/ 	.word	0xffffffff


	//   ....[3]....
        /*0038*/ 	.word	0xffffffff


	//   ....[4]....
        /*003c*/ 	.word	0xffffffff


	//   ....[5]....
        /*0040*/ 	.word	0xffffffff


	//   ....[6]....
        /*0044*/ 	.word	0xffffffff


	//   ....[7]....
        /*0048*/ 	.word	0xffffffff


	//   ....[8]....
        /*004c*/ 	.word	0xffffffff


	//   ....[9]....
        /*0050*/ 	.word	0xffffffff


	//   ....[10]....
        /*0054*/ 	.word	0xffffffff


	//   ....[11]....
        /*0058*/ 	.word	0xffffffff


	//   ....[12]....
        /*005c*/ 	.word	0xffffffff


	//   ....[13]....
        /*0060*/ 	.word	0xffffffff


	//   ....[14]....
        /*0064*/ 	.word	0xffffffff


	//   ....[15]....
        /*0068*/ 	.word	0xffffffff


	//----- nvinfo : EIATTR_COOP_GROUP_INSTR_OFFSETS
	.align		4
.L_1200:
        /*006c*/ 	.byte	0x04, 0x28
        /*006e*/ 	.short	(.L_1202 - .L_1201)


	//   ....[0]....
.L_1201:
        /*0070*/ 	.word	0x000066e0


	//   ....[1]....
        /*0074*/ 	.word	0x00006700


	//   ....[2]....
        /*0078*/ 	.word	0x000067b0


	//   ....[3]....
        /*007c*/ 	.word	0x000067c0


	//   ....[4]....
        /*0080*/ 	.word	0x0000ad70


	//   ....[5]....
        /*0084*/ 	.word	0x0000ada0


	//   ....[6]....
        /*0088*/ 	.word	0x0000ae30


	//   ....[7]....
        /*008c*/ 	.word	0x0000ae40


	//   ....[8]....
        /*0090*/ 	.word	0x0000fa60


	//   ....[9]....
        /*0094*/ 	.word	0x0000fae0


	//   ....[10]....
        /*0098*/ 	.word	0x0000fb00


	//   ....[11]....
        /*009c*/ 	.word	0x0000fb20


	//   ....[12]....
        /*00a0*/ 	.word	0x00011250


	//   ....[13]....
        /*00a4*/ 	.word	0x00011290


	//   ....[14]....
        /*00a8*/ 	.word	0x00011310


	//   ....[15]....
        /*00ac*/ 	.word	0x00011330


	//----- nvinfo : EIATTR_VRC_CTA_INIT_COUNT
	.align		4
.L_1202:
        /*00b0*/ 	.byte	0x02, 0x4a
	.zero		1
	.zero		1


	//----- nvinfo : EIATTR_EXIT_INSTR_OFFSETS
	.align		4
        /*00b4*/ 	.byte	0x04, 0x1c
        /*00b6*/ 	.short	(.L_1204 - .L_1203)


	//   ....[0]....
.L_1203:
        /*00b8*/ 	.word	0x000004c0


	//   ....[1]....
        /*00bc*/ 	.word	0x00000f10


	//   ....[2]....
        /*00c0*/ 	.word	0x00000f40


	//   ....[3]....
        /*00c4*/ 	.word	0x00012910


	//   ....[4]....
        /*00c8*/ 	.word	0x00012a30


	//   ....[5]....
        /*00cc*/ 	.word	0x00012a50


	//----- nvinfo : EIATTR_CRS_STACK_SIZE
	.align		4
.L_1204:
        /*00d0*/ 	.byte	0x04, 0x1e
        /*00d2*/ 	.short	(.L_1206 - .L_1205)
.L_1205:
        /*00d4*/ 	.word	0x00000000


	//----- nvinfo : EIATTR_CBANK_PARAM_SIZE
	.align		4
.L_1206:
        /*00d8*/ 	.byte	0x03, 0x19
        /*00da*/ 	.short	0x01d0


	//----- nvinfo : EIATTR_PARAM_CBANK
	.align		4
        /*00dc*/ 	.byte	0x04, 0x0a
        /*00de*/ 	.short	(.L_1208 - .L_1207)
	.align		4
.L_1207:
        /*00e0*/ 	.word	index@(.nv.constant0._ZN5flash24flash_fwd_splitkv_kernelI23Flash_fwd_kernel_traitsILi192ELi64ELi64ELi4ELb0ELb0EN7cutlass10bfloat16_tE19Flash_kernel_traitsILi192ELi64ELi64ELi4ES3_EELb0ELb1ELb1ELb0ELb0ELb1ELb0ELb0EEEvNS_16Flash_fwd_paramsE)
        /*00e4*/ 	.short	0x0380
        /*00e6*/ 	.short	0x01d0


	//----- nvinfo : EIATTR_SW_WAR
	.align		4
.L_1208:
        /*00e8*/ 	.byte	0x04, 0x36
        /*00ea*/ 	.short	(.L_1210 - .L_1209)
.L_1209:
        /*00ec*/ 	.word	0x00000008
.L_1210:


//--------------------- .nv.info._ZN5flash24flash_fwd_splitkv_kernelI23Flash_fwd_kernel_traitsILi192ELi64ELi64ELi4ELb0ELb0EN7cutlass10bfloat16_tE19Flash_kernel_traitsILi192ELi64ELi64ELi4ES3_EELb0ELb1ELb0ELb0ELb1ELb0ELb0ELb1EEEvNS_16Flash_fwd_paramsE --------------------------
	.section	.nv.info._ZN5flash24flash_fwd_splitkv_kernelI23Flash_fwd_kernel_traitsILi192ELi64ELi64ELi4ELb0ELb0EN7cutlass10bfloat16_tE19Flash_kernel_traitsILi192ELi64ELi64ELi4ES3_EELb0ELb1ELb0ELb0ELb1ELb0ELb0ELb1EEEvNS_16Flash_fwd_paramsE,"",@"SHT_CUDA_INFO"
	.sectionflags	@""
	.align	4


	//----- nvinfo : EIATTR_CUDA_API_VERSION
	.align		4
        /*0000*/ 	.byte	0x04, 0x37
        /*0002*/ 	.short	(.L_1212 - .L_1211)
.L_1211:
        /*0004*/ 	.word	0x00000082


	//----- nvinfo : EIATTR_KPARAM_INFO
	.align		4
.L_1212:
        /*0008*/ 	.byte	0x04, 0x17
        /*000a*/ 	.short	(.L_1214 - .L_1213)
.L_1213:
        /*000c*/ 	.word	0x00000000
        /*0010*/ 	.short	0x0000
        /*0012*/ 	.short	0x0000
        /*0014*/ 	.byte	0x00, 0xf0, 0x41, 0x07


	//----- nvinfo : EIATTR_SPARSE_MMA_MASK
	.align		4
.L_1214:
        /*0018*/ 	.byte	0x03, 0x50
        /*001a*/ 	.short	0x0000


	//----- nvinfo : EIATTR_MAXREG_COUNT
	.align		4
        /*001c*/ 	.byte	0x03, 0x1b
        /*001e*/ 	.short	0x00ff


	//----- nvinfo : EIATTR_NUM_BARRIERS
	.align		4
        /*0020*/ 	.byte	0x02, 0x4c
        /*0022*/ 	.byte	0x01
	.zero		1


	//----- nvinfo : EIATTR_MERCURY_ISA_VERSION
	.align		4
        /*0024*/ 	.byte	0x03, 0x5f
        /*0026*/ 	.short	0x0101


	//----- nvinfo : EIATTR_COOP_GROUP_MASK_REGIDS
	.align		4
        /*0028*/ 	.byte	0x04, 0x29
        /*002a*/ 	.short	(.L_1216 - .L_1215)


	//   ....[0]....
.L_1215:
        /*002c*/ 	.word	0xffffffff


	//   ....[1]....
        /*0030*/ 	.word	0xffffffff


	//   ....[2]....
        /*0034*/ 	.word	0xffffffff


	//   ....[3]....
        /*0038*/ 	.word	0xffffffff


	//   ....[4]....
        /*003c*/ 	.word	0xffffffff


	//   ....[5]....
        /*0040*/ 	.word	0xffffffff


	//   ....[6]....
        /*0044*/ 	.word	0xffffffff


	//   ....[7]....
        /*0048*/ 	.word	0xffffffff


	//   ....[8]....
        /*004c*/ 	.word	0xffffffff


	//   ....[9]....
        /*0050*/ 	.word	0xffffffff


	//   ....[10]....
        /*0054*/ 	.word	0xffffffff


	//   ....[11]....
        /*0058*/ 	.word	0xffffffff


	//   ....[12]....
        /*005c*/ 	.word	0xffffffff


	//   ....[13]....
        /*0060*/ 	.word	0xffffffff


	//   ....[14]....
        /*0064*/ 	.word	0xffffffff


	//   ....[15]....
        /*0068*/ 	.word	0xffffffff


	//----- nvinfo : EIATTR_COOP_GROUP_INSTR_OFFSETS
	.align		4
.L_1216:
        /*006c*/ 	.byte	0x04, 0x28
        /*006e*/ 	.short	(.L_1218 - .L_1217)


	//   ....[0]....
.L_1217:
        /*0070*/ 	.word	0x00012b10


	//   ....[1]....
        /*0074*/ 	.word	0x00012b30


	//   ....[2]....
        /*0078*/ 	.word	0x00012b60


	//   ....[3]....
        /*007c*/ 	.word	0x00012b90


	//   ....[4]....
        /*0080*/ 	.word	0x00015ea0


	//   ....[5]....
        /*0084*/ 	.word	0x00015ef0


	//   ....[6]....
        /*0088*/ 	.word	0x00015f50


	//   ....[7]....
        /*008c*/ 	.word	0x00015f70


	//   ....[8]....
        /*0090*/ 	.word	0x00019ad0


	//   ....[9]....
        /*0094*/ 	.word	0x00019b50


	//   ....[10]....
        /*0098*/ 	.word	0x00019b70


	//   ....[11]....
        /*009c*/ 	.word	0x00019b90


	//   ....[12]....
        /*00a0*/ 	.word	0x0001b2d0


	//   ....[13]....
        /*00a4*/ 	.word	0x0001b310


	//   ....[14]....
        /*00a8*/ 	.word	0x0001b3b0


	//   ....[15]....
        /*00ac*/ 	.word	0x0001b3d0


	//----- nvinfo : EIATTR_VRC_CTA_INIT_COUNT
	.align		4
.L_1218:
        /*00b0*/ 	.byte	0x02, 0x4a
	.zero		1
	.zero		1


	//----- nvinfo : EIATTR_EXIT_INSTR_OFFSETS
	.align		4
        /*00b4*/ 	.byte	0x04, 0x1c
        /*00b6*/ 	.short	(.L_1220 - .L_1219)


	//   ....[0]....
.L_1219:
        /*00b8*/ 	.word	0x00000340


	//   ....[1]....
        /*00bc*/ 	.word	0x00000c30


	//   ....[2]....
        /*00c0*/ 	.word	0x00000c60


	//   ....[3]....
        /*00c4*/ 	.word	0x0001c900


	//   ....[4]....
        /*00c8*/ 	.word	0x0001c9f0


	//----- nvinfo : EIATTR_CRS_STACK_SIZE
	.align		4
.L_1220:
        /*00cc*/ 	.byte	0x04, 0x1e
        /*00ce*/ 	.short	(.L_1222 - .L_1221)
.L_1221:
        /*00d0*/ 	.word	0x00000000


	//----- nvinfo : EIATTR_CBANK_PARAM_SIZE
	.align		4
.L_1222:
        /*00d4*/ 	.byte	0x03, 0x19
        /*00d6*/ 	.short	0x01d0


	//----- nvinfo : EIATTR_PARAM_CBANK
	.align		4
        /*00d8*/ 	.byte	0x04, 0x0a
        /*00da*/ 	.short	(.L_1224 - .L_1223)
	.align		4
.L_1223:
        /*00dc*/ 	.word	index@(.nv.constant0._ZN5flash24flash_fwd_splitkv_kernelI23Flash_fwd_kernel_traitsILi192ELi64ELi64ELi4ELb0ELb0EN7cutlass10bfloat16_tE19Flash_kernel_traitsILi192ELi64ELi64ELi4ES3_EELb0ELb1ELb0ELb0ELb1ELb0ELb0ELb1EEEvNS_16Flash_fwd_paramsE)
        /*00e0*/ 	.short	0x0380
        /*00e2*/ 	.short	0x01d0


	//----- nvinfo : EIATTR_SW_WAR
	.align		4
.L_1224:
        /*00e4*/ 	.byte	0x04, 0x36
        /*00e6*/ 	.short	(.L_1226 - .L_1225)
.L_1225:
        /*00e8*/ 	.word	0x00000008
.L_1226:


//--------------------- .nv.info._ZN5flash24flash_fwd_splitkv_kernelI23Flash_fwd_kernel_traitsILi192ELi64ELi64ELi4ELb0ELb0EN7cutlass10bfloat16_tE19Flash_kernel_traitsILi192ELi64ELi64ELi4ES3_EELb0ELb1ELb0ELb0ELb1ELb1ELb0ELb1EEEvNS_16Flash_fwd_paramsE --------------------------
	.section	.nv.info._ZN5flash24flash_fwd_splitkv_kernelI23Flash_fwd_kernel_traitsILi192ELi64ELi64ELi4ELb0ELb0EN7cutlass10bfloat16_tE19Flash_kernel_traitsILi192ELi64ELi64ELi4ES3_EELb0ELb1ELb0ELb0ELb1ELb1ELb0ELb1EEEvNS_16Flash_fwd_paramsE,"",@"SHT_CUDA_INFO"
	.sectionflags	@""
	.align	4


	//----- nvinfo : EIATTR_CUDA_API_VERSION
	.align		4
        /*0000*/ 	.byte	0x04, 0x37
        /*0002*/ 	.short	(.L_1228 - .L_1227)
.L_1227:
        /*0004*/ 	.word	0x00000082


	//----- nvinfo : EIATTR_KPARAM_INFO
	.align		4
.L_1228:
        /*0008*/ 	.byte	0x04, 0x17
        /*000a*/ 	.short	(.L_1230 - .L_1229)
.L_1229:
        /*000c*/ 	.word	0x00000000
        /*0010*/ 	.short	0x0000
        /*0012*/ 	.short	0x0000
        /*0014*/ 	.byte	0x00, 0xf0, 0x41, 0x07


	//----- nvinfo : EIATTR_SPARSE_MMA_MASK
	.align		4
.L_1230:
        /*0018*/ 	.byte	0x03, 0x50
        /*001a*/ 	.short	0x0000


	//----- nvinfo : EIATTR_MAXREG_COUNT
	.align		4
        /*001c*/ 	.byte	0x03, 0x1b
        /*001e*/ 	.short	0x00ff


	//----- nvinfo : EIATTR_NUM_BARRIERS
	.align		4
        /*0020*/ 	.byte	0x02, 0x4c
        /*0022*/ 	.byte	0x01
	.zero		1


	//----- nvinfo : EIATTR_MERCURY_ISA_VERSION
	.align		4
        /*0024*/ 	.byte	0x03, 0x5f
        /*0026*/ 	.short	0x0101


	//----- nvinfo : EIATTR_COOP_GROUP_MASK_REGIDS
	.align		4
        /*0028*/ 	.byte	0x04, 0x29
        /*002a*/ 	.short	(.L_1232 - .L_1231)


	//   ....[0]....
.L_1231:
        /*002c*/ 	.word	0xffffffff


	//   ....[1]....
        /*0030*/ 	.word	0xffffffff


	//   ....[2]....
        /*0034*/ 	.word	0xffffffff


	//   ....[3]....
        /*0038*/ 	.word	0xffffffff


	//   ....[4]....
        /*003c*/ 	.word	0xffffffff


	//   ....[5]....
        /*0040*/ 	.word	0xffffffff


	//   ....[6]....
        /*0044*/ 	.word	0xffffffff


	//   ....[7]....
        /*0048*/ 	.word	0xffffffff


	//   ....[8]....
        /*004c*/ 	.word	0xffffffff


	//   ....[9]....
        /*0050*/ 	.word	0xffffffff


	//   ....[10]....
        /*0054*/ 	.word	0xffffffff


	//   ....[11]....
        /*0058*/ 	.word	0xffffffff


	//   ....[12]....
        /*005c*/ 	.word	0xffffffff


	//   ....[13]....
        /*0060*/ 	.word	0xffffffff


	//   ....[14]....
        /*0064*/ 	.word	0xffffffff


	//   ....[15]....
        /*0068*/ 	.word	0xffffffff


	//----- nvinfo : EIATTR_COOP_GROUP_INSTR_OFFSETS
	.align		4
.L_1232:
        /*006c*/ 	.byte	0x04, 0x28
        /*006e*/ 	.short	(.L_1234 - .L_1233)


	//   ....[0]....
.L_1233:
        /*0070*/ 	.word	0x00012e80


	//   ....[1]....
        /*0074*/ 	.word	0x00012ea0


	//   ....[2]....
        /*0078*/ 	.word	0x00012ed0


	//   ....[3]....
        /*007c*/ 	.word	0x00012f00


	//   ....[4]....
        /*0080*/ 	.word	0x00016620


	//   ....[5]....
        /*0084*/ 	.word	0x00016650


	//   ....[6]....
        /*0088*/ 	.word	0x000166f0


	//   ....[7]....
        /*008c*/ 	.word	0x00016700


	//   ....[8]....
        /*0090*/ 	.word	0x0001a680


	//   ....[9]....
        /*0094*/ 	.word	0x0001a6b0


	//   ....[10]....
        /*0098*/ 	.word	0x0001a700


	//   ....[11]....
        /*009c*/ 	.word	0x0001a710


	//   ....[12]....
        /*00a0*/ 	.word	0x0001be50


	//   ....[13]....
        /*00a4*/ 	.word	0x0001be90


	//   ....[14]....
        /*00a8*/ 	.word	0x0001bf30


	//   ....[15]....
        /*00ac*/ 	.word	0x0001bf50


	//----- nvinfo : EIATTR_VRC_CTA_INIT_COUNT
	.align		4
.L_1234:
        /*00b0*/ 	.byte	0x02, 0x4a
	.zero		1
	.zero		1


	//----- nvinfo : EIATTR_EXIT_INSTR_OFFSETS
	.align		4
        /*00b4*/ 	.byte	0x04, 0x1c
        /*00b6*/ 	.short	(.L_1236 - .L_1235)


	//   ....[0]....
.L_1235:
        /*00b8*/ 	.word	0x00000340


	//   ....[1]....
        /*00bc*/ 	.word	0x00000c30


	//   ....[2]....
        /*00c0*/ 	.word	0x00000c60


	//   ....[3]....
        /*00c4*/ 	.word	0x0001d480


	//   ....[4]....
        /*00c8*/ 	.word	0x0001d570


	//----- nvinfo : EIATTR_CRS_STACK_SIZE
	.align		4
.L_1236:
        /*00cc*/ 	.byte	0x04, 0x1e
        /*00ce*/ 	.short	(.L_1238 - .L_1237)
.L_1237:
        /*00d0*/ 	.word	0x00000000


	//----- nvinfo : EIATTR_CBANK_PARAM_SIZE
	.align		4
.L_1238:
        /*00d4*/ 	.byte	0x03, 0x19
        /*00d6*/ 	.short	0x01d0


	//----- nvinfo : EIATTR_PARAM_CBANK
	.align		4
        /*00d8*/ 	.byte	0x04, 0x0a
        /*00da*/ 	.short	(.L_1240 - .L_1239)
	.align		4
.L_1239:
        /*00dc*/ 	.word	index@(.nv.constant0._ZN5flash24flash_fwd_splitkv_kernelI23Flash_fwd_kernel_traitsILi192ELi64ELi64ELi4ELb0ELb0EN7cutlass10bfloat16_tE19Flash_kernel_traitsILi192ELi64ELi64ELi4ES3_EELb0ELb1ELb0ELb0ELb1ELb1ELb0ELb1EEEvNS_16Flash_fwd_paramsE)
        /*00e0*/ 	.short	0x0380
        /*00e2*/ 	.short	0x01d0


	//----- nvinfo : EIATTR_SW_WAR
	.align		4
.L_1240:
        /*00e4*/ 	.byte	0x04, 0x36
        /*00e6*/ 	.short	(.L_1242 - .L_1241)
.L_1241:
        /*00e8*/ 	.word	0x00000008
.L_1242:


//--------------------- .nv.info._ZN5flash24flash_fwd_splitkv_kernelI23Flash_fwd_kernel_traitsILi192ELi64ELi64ELi4ELb0ELb0EN7cutlass10bfloat16_tE19Flash_kernel_traitsILi192ELi64ELi64ELi4ES3_EELb0ELb1ELb1ELb0ELb0ELb0ELb0ELb1EEEvNS_16Flash_fwd_paramsE --------------------------
	.section	.nv.info._ZN5flash24flash_fwd_splitkv_kernelI23Flash_fwd_kernel_traitsILi192ELi64ELi64ELi4ELb0ELb0EN7cutlass10bfloat16_tE19Flash_kernel_traitsILi192ELi64ELi64ELi4ES3_EELb0ELb1ELb1ELb0ELb0ELb0ELb0ELb1EEEvNS_16Flash_fwd_paramsE,"",@"SHT_CUDA_INFO"
	.sectionflags	@""
	.align	4


	//----- nvinfo : EIATTR_CUDA_API_VERSION
	.align		4
        /*0000*/ 	.byte	0x04, 0x37
        /*0002*/ 	.short	(.L_1244 - .L_1243)
.L_1243:
        /*0004*/ 	.word	0x00000082


	//----- nvinfo : EIATTR_KPARAM_INFO
	.align		4
.L_1244:
        /*0008*/ 	.byte	0x04, 0x17
        /*000a*/ 	.short	(.L_1246 - .L_1245)
.L_1245:
        /*000c*/ 	.word	0x00000000
        /*0010*/ 	.short	0x0000
        /*0012*/ 	.short	0x0000
        /*0014*/ 	.byte	0x00, 0xf0, 0x41, 0x07


	//----- nvinfo : EIATTR_SPARSE_MMA_MASK
	.align		4
.L_1246:
        /*0018*/ 	.byte	0x03, 0x50
        /*001a*/ 	.short	0x0000


	//----- nvinfo : EIATTR_MAXREG_COUNT
	.align		4
        /*001c*/ 	.byte	0x03, 0x1b
        /*001e*/ 	.short	0x00ff


	//----- nvinfo : EIATTR_NUM_BARRIERS
	.align		4
        /*0020*/ 	.byte	0x02, 0x4c
        /*0022*/ 	.byte	0x01
	.zero		1


	//----- nvinfo : EIATTR_MERCURY_ISA_VERSION
	.align		4
        /*0024*/ 	.byte	0x03, 0x5f
        /*0026*/ 	.short	0x0101


	//----- nvinfo : EIATTR_COOP_GROUP_MASK_REGIDS
	.align		4
        /*0028*/ 	.byte	0x04, 0x29
        /*002a*/ 	.short	(.L_1248 - .L_1247)


	//   ....[0]....
.L_1247:
        /*002c*/ 	.word	0xffffffff


	//   ....[1]....
        /*0030*/ 	.word	0xffffffff


	//   ....[2]....
        /*0034*/ 	.word	0xffffffff


	//   ....[3]....
        /*0038*/ 	.word	0xffffffff


	//   ....[4]....
        /*003c*/ 	.word	0xffffffff


	//   ....[5]....
        /*0040*/ 	.word	0xffffffff


	//   ....[6]....
        /*0044*/ 	.word	0xffffffff


	//   ....[7]....
        /*0048*/ 	.word	0xffffffff


	//   ....[8]....
        /*004c*/ 	.word	0xffffffff


	//   ....[9]....
        /*0050*/ 	.word	0xffffffff


	//   ....[10]....
        /*0054*/ 	.word	0xffffffff


	//   ....[11]....
        /*0058*/ 	.word	0xffffffff


	//   ....[12]....
        /*005c*/ 	.word	0xffffffff


	//   ....[13]....
        /*0060*/ 	.word	0xffffffff


	//   ....[14]....
        /*0064*/ 	.word	0xffffffff


	//   ....[15]....
        /*0068*/ 	.word	0xffffffff


	//----- nvinfo : EIATTR_COOP_GROUP_INSTR_OFFSETS
	.align		4
.L_1248:
        /*006c*/ 	.byte	0x04, 0x28
        /*006e*/ 	.short	(.L_1250 - .L_1249)


	//   ....[0]....
.L_1249:
        /*0070*/ 	.word	0x00015a90


	//   ....[1]....
        /*0074*/ 	.word	0x00015ac0


	//   ....[2]....
        /*0078*/ 	.word	0x00015b20


	//   ....[3]....
        /*007c*/ 	.word	0x00015b40


	//   ....[4]....
        /*0080*/ 	.word	0x00019cf0


	//   ....[5]....
        /*0084*/ 	.word	0x00019d20


	//   ....[6]....
        /*0088*/ 	.word	0x00019da0


	//   ....[7]....
        /*008c*/ 	.word	0x00019db0


	//   ....[8]....
        /*0090*/ 	.word	0x0001e550


	//   ....[9]....
        /*0094*/ 	.word	0x0001e5d0


	//   ....[10]....
        /*0098*/ 	.word	0x0001e5f0


	//   ....[11]....
        /*009c*/ 	.word	0x0001e610


	//   ....[12]....
        /*00a0*/ 	.word	0x0001fd40


	//   ....[13]....
        /*00a4*/ 	.word	0x0001fd80


	//   ....[14]....
        /*00a8*/ 	.word	0x0001fe70


	//   ....[15]....
        /*00ac*/ 	.word	0x0001fe90


	//----- nvinfo : EIATTR_VRC_CTA_INIT_COUNT
	.align		4
.L_1250:
        /*00b0*/ 	.byte	0x02, 0x4a
	.zero		1
	.zero		1


	//----- nvinfo : EIATTR_EXIT_INSTR_OFFSETS
	.align		4
        /*00b4*/ 	.byte	0x04, 0x1c
        /*00b6*/ 	.short	(.L_1252 - .L_1251)


	//   ....[0]....
.L_1251:
        /*00b8*/ 	.word	0x000004c0


	//   ....[1]....
        /*00bc*/ 	.word	0x00000f30


	//   ....[2]....
        /*00c0*/ 	.word	0x00000f60


	//   ....[3]....
        /*00c4*/ 	.word	0x00021470


	//   ....[4]....
        /*00c8*/ 	.word	0x000215a0


	//   ....[5]....
        /*00cc*/ 	.word	0x000215c0


	//----- nvinfo : EIATTR_CRS_STACK_SIZE
	.align		4
.L_1252:
        /*00d0*/ 	.byte	0x04, 0x1e
        /*00d2*/ 	.short	(.L_1254 - .L_1253)
.L_1253:
        /*00d4*/ 	.word	0x00000000


	//----- nvinfo : EIATTR_CBANK_PARAM_SIZE
	.align		4
.L_1254:
        /*00d8*/ 	.byte	0x03, 0x19
        /*00da*/ 	.short	0x01d0


	//----- nvinfo : EIATTR_PARAM_CBANK
	.align		4
        /*00dc*/ 	.byte	0x04, 0x0a
        /*00de*/ 	.short	(.L_1256 - .L_1255)
	.align		4
.L_1255:
        /*00e0*/ 	.word	index@(.nv.constant0._ZN5flash24flash_fwd_splitkv_kernelI23Flash_fwd_kernel_traitsILi192ELi64ELi64ELi4ELb0ELb0EN7cutlass10bfloat16_tE19Flash_kernel_traitsILi192ELi64ELi64ELi4ES3_EELb0ELb1ELb1ELb0ELb0ELb0ELb0ELb1EEEvNS_16Flash_fwd_paramsE)
        /*00e4*/ 	.short	0x0380
        /*00e6*/ 	.short	0x01d0


	//----- nvinfo : EIATTR_SW_WAR
	.align		4
.L_1256:
        /*00e8*/ 	.byte	0x04, 0x36
        /*00ea*/ 	.short	(.L_1258 - .L_1257)
.L_1257:
        /*00ec*/ 	.word	0x00000008
.L_1258:


//--------------------- .nv.info._ZN5flash24flash_fwd_splitkv_kernelI23Flash_fwd_kernel_traitsILi192ELi64ELi64ELi4ELb0ELb0EN7cutlass10bfloat16_tE19Flash_kernel_traitsILi192ELi64ELi64ELi4ES3_EELb0ELb1ELb1ELb0ELb0ELb1ELb0ELb1EEEvNS_16Flash_fwd_paramsE --------------------------
	.section	.nv.info._ZN5flash24flash_fwd_splitkv_kernelI23Flash_fwd_kernel_traitsILi192ELi64ELi64ELi4ELb0ELb0EN7cutlass10bfloat16_tE19Flash_kernel_traitsILi192ELi64ELi64ELi4ES3_EELb0ELb1ELb1ELb0ELb0ELb1ELb0ELb1EEEvNS_16Flash_fwd_paramsE,"",@"SHT_CUDA_INFO"
	.sectionflags	@""
	.align	4


	//----- nvinfo : EIATTR_CUDA_API_VERSION
	.align		4
        /*0000*/ 	.byte	0x04, 0x37
        /*0002*/ 	.short	(.L_1260 - .L_1259)
.L_1259:
        /*0004*/ 	.word	0x00000082


	//----- nvinfo : EIATTR_KPARAM_INFO
	.align		4
.L_1260:
        /*0008*/ 	.byte	0x04, 0x17
        /*000a*/ 	.short	(.L_1262 - .L_1261)
.L_1261:
        /*000c*/ 	.word	0x00000000
        /*0010*/ 	.short	0x0000
        /*0012*/ 	.short	0x0000
        /*0014*/ 	.byte	0x00, 0xf0, 0x41, 0x07


	//----- nvinfo : EIATTR_SPARSE_MMA_MASK
	.align		4
.L_1262:
        /*0018*/ 	.byte	0x03, 0x50
        /*001a*/ 	.short	0x0000


	//----- nvinfo : EIATTR_MAXREG_COUNT
	.align		4
        /*001c*/ 	.byte	0x03, 0x1b
        /*001e*/ 	.short	0x00ff


	//----- nvinfo : EIATTR_NUM_BARRIERS
	.align		4
        /*0020*/ 	.byte	0x02, 0x4c
        /*0022*/ 	.byte	0x01
	.zero		1


	//----- nvinfo : EIATTR_MERCURY_ISA_VERSION
	.align		4
        /*0024*/ 	.byte	0x03, 0x5f
        /*0026*/ 	.short	0x0101


	//----- nvinfo : EIATTR_COOP_GROUP_MASK_REGIDS
	.align		4
        /*0028*/ 	.byte	0x04, 0x29
        /*002a*/ 	.short	(.L_1264 - .L_1263)


	//   ....[0]....
.L_1263:
        /*002c*/ 	.word	0xffffffff


	//   ....[1]....
        /*0030*/ 	.word	0xffffffff


	//   ....[2]....
        /*0034*/ 	.word	0xffffffff


	//   ....[3]....
        /*0038*/ 	.word	0xffffffff


	//   ....[4]....
        /*003c*/ 	.word	0xffffffff


	//   ....[5]....
        /*0040*/ 	.word	0xffffffff


	//   ....[6]....
        /*0044*/ 	.word	0xffffffff


	//   ....[7]....
        /*0048*/ 	.word	0xffffffff


	//   ....[8]....
        /*004c*/ 	.word	0xffffffff


	//   ....[9]....
        /*0050*/ 	.word	0xffffffff


	//   ....[10]....
        /*0054*/ 	.word	0xffffffff


	//   ....[11]....
        /*0058*/ 	.word	0xffffffff


	//   ....[12]....
        /*005c*/ 	.word	0xffffffff


	//   ....[13]....
        /*0060*/ 	.word	0xffffffff


	//   ....[14]....
        /*0064*/ 	.word	0xffffffff


	//   ....[15]....
        /*0068*/ 	.word	0xffffffff


	//----- nvinfo : EIATTR_COOP_GROUP_INSTR_OFFSETS
	.align		4
.L_1264:
        /*006c*/ 	.byte	0x04, 0x28
        /*006e*/ 	.short	(.L_1266 - .L_1265)


	//   ....[0]....
.L_1265:
        /*0070*/ 	.word	0x00015f90


	//   ....[1]....
        /*0074*/ 	.word	0x00015fc0


	//   ....[2]....
        /*0078*/ 	.word	0x00016020


	//   ....[3]....
        /*007c*/ 	.word	0x00016040


	//   ....[4]....
        /*0080*/ 	.word	0x0001a670


	//   ....[5]....
        /*0084*/ 	.word	0x0001a6a0


	//   ....[6]....
        /*0088*/ 	.word	0x0001a730


	//   ....[7]....
        /*008c*/ 	.word	0x0001a740


	//   ....[8]....
        /*0090*/ 	.word	0x0001f330


	//   ....[9]....
        /*0094*/ 	.word	0x0001f3b0


	//   ....[10]....
        /*0098*/ 	.word	0x0001f3d0


	//   ....[11]....
        /*009c*/ 	.word	0x0001f3f0


	//   ....[12]....
        /*00a0*/ 	.word	0x00020b20


	//   ....[13]....
        /*00a4*/ 	.word	0x00020b60


	//   ....[14]....
        /*00a8*/ 	.word	0x00020c50


	//   ....[15]....
        /*00ac*/ 	.word	0x00020c70


	//----- nvinfo : EIATTR_VRC_CTA_INIT_COUNT
	.align		4
.L_1266:
        /*00b0*/ 	.byte	0x02, 0x4a
	.zero		1
	.zero		1


	//----- nvinfo : EIATTR_EXIT_INSTR_OFFSETS
	.align		4
        /*00b4*/ 	.byte	0x04, 0x1c
        /*00b6*/ 	.short	(.L_1268 - .L_1267)


	//   ....[0]....
.L_1267:
        /*00b8*/ 	.word	0x000004c0


	//   ....[1]....
        /*00bc*/ 	.word	0x00000f30


	//   ....[2]....
        /*00c0*/ 	.word	0x00000f60


	//   ....[3]....
        /*00c4*/ 	.word	0x00022250


	//   ....[4]....
        /*00c8*/ 	.word	0x00022380


	//   ....[5]....
        /*00cc*/ 	.word	0x000223a0


	//----- nvinfo : EIATTR_CRS_STACK_SIZE
	.align		4
.L_1268:
        /*00d0*/ 	.byte	0x04, 0x1e
        /*00d2*/ 	.short	(.L_1270 - .L_1269)
.L_1269:
        /*00d4*/ 	.word	0x00000000


	//----- nvinfo : EIATTR_CBANK_PARAM_SIZE
	.align		4
.L_1270:
        /*00d8*/ 	.byte	0x03, 0x19
        /*00da*/ 	.short	0x01d0


	//----- nvinfo : EIATTR_PARAM_CBANK
	.align		4
        /*00dc*/ 	.byte	0x04, 0x0a
        /*00de*/ 	.short	(.L_1272 - .L_1271)
	.align		4
.L_1271:
        /*00e0*/ 	.word	index@(.nv.constant0._ZN5flash24flash_fwd_splitkv_kernelI23Flash_fwd_kernel_traitsILi192ELi64ELi64ELi4ELb0ELb0EN7cutlass10bfloat16_tE19Flash_kernel_traitsILi192ELi64ELi64ELi4ES3_EELb0ELb1ELb1ELb0ELb0ELb1ELb0ELb1EEEvNS_16Flash_fwd_paramsE)
        /*00e4*/ 	.short	0x0380
        /*00e6*/ 	.short	0x01d0


	//----- nvinfo : EIATTR_SW_WAR
	.align		4
.L_1272:
        /*00e8*/ 	.byte	0x04, 0x36
        /*00ea*/ 	.short	(.L_1274 - .L_1273)
.L_1273:
        /*00ec*/ 	.word	0x00000008
.L_1274:


//--------------------- .nv.info._ZN5flash24flash_fwd_splitkv_kernelI23Flash_fwd_kernel_traitsILi192ELi64ELi64ELi4ELb0ELb0EN7cutlass10bfloat16_tE19Flash_kernel_traitsILi192ELi64ELi64ELi4ES3_EELb0ELb1ELb0ELb0ELb1ELb0ELb1ELb0EEEvNS_16Flash_fwd_paramsE --------------------------
	.section	.nv.info._ZN5flash24flash_fwd_splitkv_kernelI23Flash_fwd_kernel_traitsILi192ELi64ELi64ELi4ELb0ELb0EN7cutlass10bfloat16_tE19Flash_kernel_traitsILi192ELi64ELi64ELi4ES3_EELb0ELb1ELb0ELb0ELb1ELb0ELb1ELb0EEEvNS_16Flash_fwd_paramsE,"",@"SHT_CUDA_INFO"
	.sectionflags	@""
	.align	4


	//----- nvinfo : EIATTR_CUDA_API_VERSION
	.align		4
        /*0000*/ 	.byte	0x04, 0x37
        /*0002*/ 	.short	(.L_1276 - .L_1275)
.L_1275:
        /*0004*/ 	.word	0x00000082


	//----- nvinfo : EIATTR_KPARAM_INFO
	.align		4
.L_1276:
        /*0008*/ 	.byte	0x04, 0x17
        /*000a*/ 	.short	(.L_1278 - .L_1277)
.L_1277:
        /*000c*/ 	.word	0x00000000
        /*0010*/ 	.short	0x0000
        /*0012*/ 	.short	0x0000
        /*0014*/ 	.byte	0x00, 0xf0, 0x41, 0x07


	//----- nvinfo : EIATTR_SPARSE_MMA_MASK
	.align		4
.L_1278:
        /*0018*/ 	.byte	0x03, 0x50
        /*001a*/ 	.short	0x0000


	//----- nvinfo : EIATTR_MAXREG_COUNT
	.align		4
        /*001c*/ 	.byte	0x03, 0x1b
        /*001e*/ 	.short	0x00ff


	//----- nvinfo : EIATTR_NUM_BARRIERS
	.align		4
        /*0020*/ 	.byte	0x02, 0x4c
        /*0022*/ 	.byte	0x01
	.zero		1


	//----- nvinfo : EIATTR_MERCURY_ISA_VERSION
	.align		4
        /*0024*/ 	.byte	0x03, 0x5f
        /*0026*/ 	.short	0x0101


	//----- nvinfo : EIATTR_COOP_GROUP_MASK_REGIDS
	.align		4
        /*0028*/ 	.byte	0x04, 0x29
        /*002a*/ 	.short	(.L_1280 - .L_1279)


	//   ....[0]....
.L_1279:
        /*002c*/ 	.word	0xffffffff


	//   ....[1]....
        /*0030*/ 	.word	0xffffffff


	//   ....[2]....
        /*0034*/ 	.word	0xffffffff


	//   ....[3]....
        /*0038*/ 	.word	0xffffffff


	//   ....[4]....
        /*003c*/ 	.word	0xffffffff


	//   ....[5]....
        /*0040*/ 	.word	0xffffffff


	//   ....[6]....
        /*0044*/ 	.word	0xffffffff


	//   ....[7]....
        /*0048*/ 	.word	0xffffffff


	//   ....[8]....
        /*004c*/ 	.word	0xffffffff


	//   ....[9]....
        /*0050*/ 	.word	0xffffffff


	//   ....[10]....
        /*0054*/ 	.word	0xffffffff


	//   ....[11]....
        /*0058*/ 	.word	0xffffffff


	//   ....[12]....
        /*005c*/ 	.word	0xffffffff


	//   ....[13]....
        /*0060*/ 	.word	0xffffffff


	//   ....[14]....
        /*0064*/ 	.word	0xffffffff


	//   ....[15]....
        /*0068*/ 	.word	0xffffffff


	//----- nvinfo : EIATTR_COOP_GROUP_INSTR_OFFSETS
	.align		4
.L_1280:
        /*006c*/ 	.byte	0x04, 0x28
        /*006e*/ 	.short	(.L_1282 - .L_1281)


	//   ....[0]....
.L_1281:
        /*0070*/ 	.word	0x000043f0


	//   ....[1]....
        /*0074*/ 	.word	0x00004420


	//   ....[2]....
        /*0078*/ 	.word	0x00004440


	//   ....[3]....
        /*007c*/ 	.word	0x00004460


	//   ....[4]....
        /*0080*/ 	.word	0x000075a0


	//   ....[5]....
        /*0084*/ 	.word	0x00007600


	//   ....[6]....
        /*0088*/ 	.word	0x00007630


	//   ....[7]....
        /*008c*/ 	.word	0x00007660


	//   ....[8]....
        /*0090*/ 	.word	0x0000b1e0


	//   ....[9]....
        /*0094*/ 	.word	0x0000b260


	//   ....[10]....
        /*0098*/ 	.word	0x0000b280


	//   ....[11]....
        /*009c*/ 	.word	0x0000b2a0


	//   ....[12]....
        /*00a0*/ 	.word	0x0000c9e0


	//   ....[13]....
        /*00a4*/ 	.word	0x0000ca20


	//   ....[14]....
        /*00a8*/ 	.word	0x0000cb10


	//   ....[15]....
        /*00ac*/ 	.word	0x0000cb30


	//----- nvinfo : EIATTR_VRC_CTA_INIT_COUNT
	.align		4
.L_1282:
        /*00b0*/ 	.byte	0x02, 0x4a
	.zero		1
	.zero		1


	//----- nvinfo : EIATTR_EXIT_INSTR_OFFSETS
	.align		4
        /*00b4*/ 	.byte	0x04, 0x1c
        /*00b6*/ 	.short	(.L_1284 - .L_1283)


	//   ....[0]....
.L_1283:
        /*00b8*/ 	.word	0x00000460


	//   ....[1]....
        /*00bc*/ 	.word	0x00000da0


	//   ....[2]....
        /*00c0*/ 	.word	0x00000dd0


	//   ....[3]....
        /*00c4*/ 	.word	0x0000dc10


	//   ....[4]....
        /*00c8*/ 	.word	0x0000dc50


	//----- nvinfo : EIATTR_CRS_STACK_SIZE
	.align		4
.L_1284:
        /*00cc*/ 	.byte	0x04, 0x1e
        /*00ce*/ 	.short	(.L_1286 - .L_1285)
.L_1285:
        /*00d0*/ 	.word	0x00000000


	//----- nvinfo : EIATTR_CBANK_PARAM_SIZE
	.align		4
.L_1286:
        /*00d4*/ 	.byte	0x03, 0x19
        /*00d6*/ 	.short	0x01d0


	//----- nvinfo : EIATTR_PARAM_CBANK
	.align		4
        /*00d8*/ 	.byte	0x04, 0x0a
        /*00da*/ 	.short	(.L_1288 - .L_1287)
	.align		4
.L_1287:
        /*00dc*/ 	.word	index@(.nv.constant0._ZN5flash24flash_fwd_splitkv_kernelI23Flash_fwd_kernel_traitsILi192ELi64ELi64ELi4ELb0ELb0EN7cutlass10bfloat16_tE19Flash_kernel_traitsILi192ELi64ELi64ELi4ES3_EELb0ELb1ELb0ELb0ELb1ELb0ELb1ELb0EEEvNS_16Flash_fwd_paramsE)
        /*00e0*/ 	.short	0x0380
        /*00e2*/ 	.short	0x01d0


	//----- nvinfo : EIATTR_SW_WAR
	.align		4
.L_1288:
        /*00e4*/ 	.byte	0x04, 0x36
        /*00e6*/ 	.short	(.L_1290 - .L_1289)
.L_1289:
        /*00e8*/ 	.word	0x00000008
.L_1290:


//--------------------- .nv.info._ZN5flash24flash_fwd_splitkv_kernelI23Flash_fwd_kernel_traitsILi192ELi64ELi64ELi4ELb0ELb0EN7cutlass10bfloat16_tE19Flash_kernel_traitsILi192ELi64ELi64ELi4ES3_EELb0ELb1ELb0ELb0ELb1ELb1ELb1ELb0EEEvNS_16Flash_fwd_paramsE --------------------------
	.section	.nv.info._ZN5flash24flash_fwd_splitkv_kernelI23Flash_fwd_kernel_traitsILi192ELi64ELi64ELi4ELb0ELb0EN7cutlass10bfloat16_tE19Flash_kernel_traitsILi192ELi64ELi64ELi4ES3_EELb0ELb1ELb0ELb0ELb1ELb1ELb1ELb0EEEvNS_16Flash_fwd_paramsE,"",@"SHT_CUDA_INFO"
	.sectionflags	@""
	.align	4


	//----- nvinfo : EIATTR_CUDA_API_VERSION
	.align		4
        /*0000*/ 	.byte	0x04, 0x37
        /*0002*/ 	.short	(.L_1292 - .L_1291)
.L_1291:
        /*0004*/ 	.word	0x00000082


	//----- nvinfo : EIATTR_KPARAM_INFO
	.align		4
.L_1292:
        /*0008*/ 	.byte	0x04, 0x17
        /*000a*/ 	.short	(.L_1294 - .L_1293)
.L_1293:
        /*000c*/ 	.word	0x00000000
        /*0010*/ 	.short	0x0000
        /*0012*/ 	.short	0x0000
        /*0014*/ 	.byte	0x00, 0xf0, 0x41, 0x07


	//----- nvinfo : EIATTR_SPARSE_MMA_MASK
	.align		4
.L_1294:
        /*0018*/ 	.byte	0x03, 0x50
        /*001a*/ 	.short	0x0000


	//----- nvinfo : EIATTR_MAXREG_COUNT
	.align		4
        /*001c*/ 	.byte	0x03, 0x1b
        /*001e*/ 	.short	0x00ff


	//----- nvinfo : EIATTR_NUM_BARRIERS
	.align		4
        /*0020*/ 	.byte	0x02, 0x4c
        /*0022*/ 	.byte	0x01
	.zero		1


	//----- nvinfo : EIATTR_MERCURY_ISA_VERSION
	.align		4
        /*0024*/ 	.byte	0x03, 0x5f
        /*0026*/ 	.short	0x0101


	//----- nvinfo : EIATTR_COOP_GROUP_MASK_REGIDS
	.align		4
        /*0028*/ 	.byte	0x04, 0x29
        /*002a*/ 	.short	(.L_1296 - .L_1295)


	//   ....[0]....
.L_1295:
        /*002c*/ 	.word	0xffffffff


	//   ....[1]....
        /*0030*/ 	.word	0xffffffff


	//   ....[2]....
        /*0034*/ 	.word	0xffffffff


	//   ....[3]....
        /*0038*/ 	.word	0xffffffff


	//   ....[4]....
        /*003c*/ 	.word	0xffffffff


	//   ....[5]....
        /*0040*/ 	.word	0xffffffff


	//   ....[6]....
        /*0044*/ 	.word	0xffffffff


	//   ....[7]....
        /*0048*/ 	.word	0xffffffff


	//   ....[8]....
        /*004c*/ 	.word	0xffffffff


	//   ....[9]....
        /*0050*/ 	.word	0xffffffff


	//   ....[10]....
        /*0054*/ 	.word	0xffffffff


	//   ....[11]....
        /*0058*/ 	.word	0xffffffff


	//   ....[12]....
        /*005c*/ 	.word	0xffffffff


	//   ....[13]....
        /*0060*/ 	.word	0xffffffff


	//   ....[14]....
        /*0064*/ 	.word	0xffffffff


	//   ....[15]....
        /*0068*/ 	.word	0xffffffff


	//----- nvinfo : EIATTR_COOP_GROUP_INSTR_OFFSETS
	.align		4
.L_1296:
        /*006c*/ 	.byte	0x04, 0x28
        /*006e*/ 	.short	(.L_1298 - .L_1297)


	//   ....[0]....
.L_1297:
        /*0070*/ 	.word	0x000046e0


	//   ....[1]....
        /*0074*/ 	.word	0x00004700


	//   ....[2]....
        /*0078*/ 	.word	0x00004730


	//   ....[3]....
        /*007c*/ 	.word	0x00004790


	//   ....[4]....
        /*0080*/ 	.word	0x00007dc0


	//   ....[5]....
        /*0084*/ 	.word	0x00007e20


	//   ....[6]....
        /*0088*/ 	.word	0x00007e80


	//   ....[7]....
        /*008c*/ 	.word	0x00007ea0


	//   ....[8]....
        /*0090*/ 	.word	0x0000bdf0


	//   ....[9]....
        /*0094*/ 	.word	0x0000be70


	//   ....[10]....
        /*0098*/ 	.word	0x0000be90


	//   ....[11]....
        /*009c*/ 	.word	0x0000beb0


	//   ....[12]....
        /*00a0*/ 	.word	0x0000d5f0


	//   ....[13]....
        /*00a4*/ 	.word	0x0000d630


	//   ....[14]....
        /*00a8*/ 	.word	0x0000d720


	//   ....[15]....
        /*00ac*/ 	.word	0x0000d740


	//----- nvinfo : EIATTR_VRC_CTA_INIT_COUNT
	.align		4
.L_1298:
        /*00b0*/ 	.byte	0x02, 0x4a
	.zero		1
	.zero		1


	//----- nvinfo : EIATTR_EXIT_INSTR_OFFSETS
	.align		4
        /*00b4*/ 	.byte	0x04, 0x1c
        /*00b6*/ 	.short	(.L_1300 - .L_1299)


	//   ....[0]....
.L_1299:
        /*00b8*/ 	.word	0x00000460


	//   ....[1]....
        /*00bc*/ 	.word	0x00000da0


	//   ....[2]....
        /*00c0*/ 	.word	0x00000dd0


	//   ....[3]....
        /*00c4*/ 	.word	0x0000e820


	//   ....[4]....
        /*00c8*/ 	.word	0x0000e860


	//----- nvinfo : EIATTR_CRS_STACK_SIZE
	.align		4
.L_1300:
        /*00cc*/ 	.byte	0x04, 0x1e
        /*00ce*/ 	.short	(.L_1302 - .L_1301)
.L_1301:
        /*00d0*/ 	.word	0x00000000


	//----- nvinfo : EIATTR_CBANK_PARAM_SIZE
	.align		4
.L_1302:
        /*00d4*/ 	.byte	0x03, 0x19
        /*00d6*/ 	.short	0x01d0


	//----- nvinfo : EIATTR_PARAM_CBANK
	.align		4
        /*00d8*/ 	.byte	0x04, 0x0a
        /*00da*/ 	.short	(.L_1304 - .L_1303)
	.align		4
.L_1303:
        /*00dc*/ 	.word	index@(.nv.constant0._ZN5flash24flash_fwd_splitkv_kernelI23Flash_fwd_kernel_traitsILi192ELi64ELi64ELi4ELb0ELb0EN7cutlass10bfloat16_tE19Flash_kernel_traitsILi192ELi64ELi64ELi4ES3_EELb0ELb1ELb0ELb0ELb1ELb1ELb1ELb0EEEvNS_16Flash_fwd_paramsE)
        /*00e0*/ 	.short	0x0380
        /*00e2*/ 	.short	0x01d0


	//----- nvinfo : EIATTR_SW_WAR
	.align		4
.L_1304:
        /*00e4*/ 	.byte	0x04, 0x36
        /*00e6*/ 	.short	(.L_1306 - .L_1305)
.L_1305:
        /*00e8*/ 	.word	0x00000008
.L_1306:


//--------------------- .nv.info._ZN5flash24flash_fwd_splitkv_kernelI23Flash_fwd_kernel_traitsILi192ELi64ELi64ELi4ELb0ELb0EN7cutlass10bfloat16_tE19Flash_kernel_traitsILi192ELi64ELi64ELi4ES3_EELb0ELb1ELb1ELb0ELb0ELb0ELb1ELb0EEEvNS_16Flash_fwd_paramsE --------------------------
	.section	.nv.info._ZN5flash24flash_fwd_splitkv_kernelI23Flash_fwd_kernel_traitsILi192ELi64ELi64ELi4ELb0ELb0EN7cutlass10bfloat16_tE19Flash_kernel_traitsILi192ELi64ELi64ELi4ES3_EELb0ELb1ELb1ELb0ELb0ELb0ELb1ELb0EEEvNS_16Flash_fwd_paramsE,"",@"SHT_CUDA_INFO"
	.sectionflags	@""
	.align	4


	//----- nvinfo : EIATTR_CUDA_API_VERSION
	.align		4
        /*0000*/ 	.byte	0x04, 0x37
        /*0002*/ 	.short	(.L_1308 - .L_1307)
.L_1307:
        /*0004*/ 	.word	0x00000082


	//----- nvinfo : EIATTR_KPARAM_INFO
	.align		4
.L_1308:
        /*0008*/ 	.byte	0x04, 0x17
        /*000a*/ 	.short	(.L_1310 - .L_1309)
.L_1309:
        /*000c*/ 	.word	0x00000000
        /*0010*/ 	.short	0x0000
        /*0012*/ 	.short	0x0000
        /*0014*/ 	.byte	0x00, 0xf0, 0x41, 0x07


	//----- nvinfo : EIATTR_SPARSE_MMA_MASK
	.align		4
.L_1310:
        /*0018*/ 	.byte	0x03, 0x50
        /*001a*/ 	.short	0x0000


	//----- nvinfo : EIATTR_MAXREG_COUNT
	.align		4
        /*001c*/ 	.byte	0x03, 0x1b
        /*001e*/ 	.short	0x00ff


	//----- nvinfo : EIATTR_NUM_BARRIERS
	.align		4
        /*0020*/ 	.byte	0x02, 0x4c
        /*0022*/ 	.byte	0x01
	.zero		1


	//----- nvinfo : EIATTR_MERCURY_ISA_VERSION
	.align		4
        /*0024*/ 	.byte	0x03, 0x5f
        /*0026*/ 	.short	0x0101


	//----- nvinfo : EIATTR_COOP_GROUP_MASK_REGIDS
	.align		4
        /*0028*/ 	.byte	0x04, 0x29
        /*002a*/ 	.short	(.L_1312 - .L_1311)


	//   ....[0]....
.L_1311:
        /*002c*/ 	.word	0xffffffff


	//   ....[1]....
        /*0030*/ 	.word	0xffffffff


	//   ....[2]....
        /*0034*/ 	.word	0xffffffff


	//   ....[3]....
        /*0038*/ 	.word	0xffffffff


	//   ....[4]....
        /*003c*/ 	.word	0xffffffff


	//   ....[5]....
        /*0040*/ 	.word	0xffffffff


	//   ....[6]....
        /*0044*/ 	.word	0xffffffff


	//   ....[7]....
        /*0048*/ 	.word	0xffffffff


	//   ....[8]....
        /*004c*/ 	.word	0xffffffff


	//   ....[9]....
        /*0050*/ 	.word	0xffffffff


	//   ....[10]....
        /*0054*/ 	.word	0xffffffff


	//   ....[11]....
        /*0058*/ 	.word	0xffffffff


	//   ....[12]....
        /*005c*/ 	.word	0xffffffff


	//   ....[13]....
        /*0060*/ 	.word	0xffffffff


	//   ....[14]....
        /*0064*/ 	.word	0xffffffff


	//   ....[15]....
        /*0068*/ 	.word	0xffffffff


	//----- nvinfo : EIATTR_COOP_GROUP_INSTR_OFFSETS
	.align		4
.L_1312:
        /*006c*/ 	.byte	0x04, 0x28
        /*006e*/ 	.short	(.L_1314 - .L_1313)


	//   ....[0]....
.L_1313:
        /*0070*/ 	.word	0x00006890


	//   ....[1]....
        /*0074*/ 	.word	0x000068b0


	//   ....[2]....
        /*0078*/ 	.word	0x00006960


	//   ....[3]....
        /*007c*/ 	.word	0x00006970


	//   ....[4]....
        /*0080*/ 	.word	0x0000a9f0


	//   ....[5]....
        /*0084*/ 	.word	0x0000aa20


	//   ....[6]....
        /*0088*/ 	.word	0x0000aaa0


	//   ....[7]....
        /*008c*/ 	.word	0x0000aab0


	//   ....[8]....
        /*0090*/ 	.word	0x0000f280


	//   ....[9]....
        /*0094*/ 	.word	0x0000f300


	//   ....[10]....
        /*0098*/ 	.word	0x0000f320


	//   ....[11]....
        /*009c*/ 	.word	0x0000f340


	//   ....[12]....
        /*00a0*/ 	.word	0x00010a70


	//   ....[13]....
        /*00a4*/ 	.word	0x00010ab0


	//   ....[14]....
        /*00a8*/ 	.word	0x00010be0


	//   ....[15]....
        /*00ac*/ 	.word	0x00010c10


	//----- nvinfo : EIATTR_VRC_CTA_INIT_COUNT
	.align		4
.L_1314:
        /*00b0*/ 	.byte	0x02, 0x4a
	.zero		1
	.zero		1


	//----- nvinfo : EIATTR_EXIT_INSTR_OFFSETS
	.align		4
        /*00b4*/ 	.byte	0x04, 0x1c
        /*00b6*/ 	.short	(.L_1316 - .L_1315)


	//   ....[0]....
.L_1315:
        /*00b8*/ 	.word	0x00000550


	//   ....[1]....
        /*00bc*/ 	.word	0x00001740


	//   ....[2]....
        /*00c0*/ 	.word	0x00001770


	//   ....[3]....
        /*00c4*/ 	.word	0x00012380


	//   ....[4]....
        /*00c8*/ 	.word	0x00012450


	//   ....[5]....
        /*00cc*/ 	.word	0x000124a0


	//----- nvinfo : EIATTR_CRS_STACK_SIZE
	.align		4
.L_1316:
        /*00d0*/ 	.byte	0x04, 0x1e
        /*00d2*/ 	.short	(.L_1318 - .L_1317)
.L_1317:
        /*00d4*/ 	.word	0x00000000


	//----- nvinfo : EIATTR_CBANK_PARAM_SIZE
	.align		4
.L_1318:
        /*00d8*/ 	.byte	0x03, 0x19
        /*00da*/ 	.short	0x01d0


	//----- nvinfo : EIATTR_PARAM_CBANK
	.align		4
        /*00dc*/ 	.byte	0x04, 0x0a
        /*00de*/ 	.short	(.L_1320 - .L_1319)
	.align		4
.L_1319:
        /*00e0*/ 	.word	index@(.nv.constant0._ZN5flash24flash_fwd_splitkv_kernelI23Flash_fwd_kernel_traitsILi192ELi64ELi64ELi4ELb0ELb0EN7cutlass10bfloat16_tE19Flash_kernel_traitsILi192ELi64ELi64ELi4ES3_EELb0ELb1ELb1ELb0ELb0ELb0ELb1ELb0EEEvNS_16Flash_fwd_paramsE)
        /*00e4*/ 	.short	0x0380
        /*00e6*/ 	.short	0x01d0


	//----- nvinfo : EIATTR_SW_WAR
	.align		4
.L_1320:
        /*00e8*/ 	.byte	0x04, 0x36
        /*00ea*/ 	.short	(.L_1322 - .L_1321)
.L_1321:
        /*00ec*/ 	.word	0x00000008
.L_1322:


//--------------------- .nv.info._ZN5flash24flash_fwd_splitkv_kernelI23Flash_fwd_kernel_traitsILi192ELi64ELi64ELi4ELb0ELb0EN7cutlass10bfloat16_tE19Flash_kernel_traitsILi192ELi64ELi64ELi4ES3_EELb0ELb1ELb1ELb0ELb0ELb1ELb1ELb0EEEvNS_16Flash_fwd_paramsE --------------------------
	.section	.nv.info._ZN5flash24flash_fwd_splitkv_kernelI23Flash_fwd_kernel_traitsILi192ELi64ELi64ELi4ELb0ELb0EN7cutlass10bfloat16_tE19Flash_kernel_traitsILi192ELi64ELi64ELi4ES3_EELb0ELb1ELb1ELb0ELb0ELb1ELb1ELb0EEEvNS_16Flash_fwd_paramsE,"",@"SHT_CUDA_INFO"
	.sectionflags	@""
	.align	4


	//----- nvinfo : EIATTR_CUDA_API_VERSION
	.align		4
        /*0000*/ 	.byte	0x04, 0x37
        /*0002*/ 	.short	(.L_1324 - .L_1323)
.L_1323:
        /*0004*/ 	.word	0x00000082


	//----- nvinfo : EIATTR_KPARAM_INFO
	.align		4
.L_1324:
        /*0008*/ 	.byte	0x04, 0x17
        /*000a*/ 	.short	(.L_1326 - .L_1325)
.L_1325:
        /*000c*/ 	.word	0x00000000
        /*0010*/ 	.short	0x0000
        /*0012*/ 	.short	0x0000
        /*0014*/ 	.byte	0x00, 0xf0, 0x41, 0x07


	//----- nvinfo : EIATTR_SPARSE_MMA_MASK
	.align		4
.L_1326:
        /*0018*/ 	.byte	0x03, 0x50
        /*001a*/ 	.short	0x0000


	//----- nvinfo : EIATTR_MAXREG_COUNT
	.align		4
        /*001c*/ 	.byte	0x03, 0x1b
        /*001e*/ 	.short	0x00ff


	//----- nvinfo : EIATTR_NUM_BARRIERS
	.align		4
        /*0020*/ 	.byte	0x02, 0x4c
        /*0022*/ 	.byte	0x01
	.zero		1


	//----- nvinfo : EIATTR_MERCURY_ISA_VERSION
	.align		4
        /*0024*/ 	.byte	0x03, 0x5f
        /*0026*/ 	.short	0x0101


	//----- nvinfo : EIATTR_COOP_GROUP_MASK_REGIDS
	.align		4
        /*0028*/ 	.byte	0x04, 0x29
        /*002a*/ 	.short	(.L_1328 - .L_1327)


	//   ....[0]....
.L_1327:
        /*002c*/ 	.word	0xffffffff


	//   ....[1]....
        /*0030*/ 	.word	0xffffffff


	//   ....[2]....
        /*0034*/ 	.word	0xffffffff


	//   ....[3]....
        /*0038*/ 	.word	0xffffffff


	//   ....[4]....
        /*003c*/ 	.word	0xffffffff


	//   ....[5]....
        /*0040*/ 	.word	0xffffffff


	//   ....[6]....
        /*0044*/ 	.word	0xffffffff


	//   ....[7]....
        /*0048*/ 	.word	0xffffffff


	//   ....[8]....
        /*004c*/ 	.word	0xffffffff


	//   ....[9]....
        /*0050*/ 	.word	0xffffffff


	//   ....[10]....
        /*0054*/ 	.word	0xffffffff


	//   ....[11]....
        /*0058*/ 	.word	0xffffffff


	//   ....[12]....
        /*005c*/ 	.word	0xffffffff


	//   ....[13]....
        /*0060*/ 	.word	0xffffffff


	//   ....[14]....
        /*0064*/ 	.word	0xffffffff


	//   ....[15]....
        /*0068*/ 	.word	0xffffffff


	//----- nvinfo : EIATTR_COOP_GROUP_INSTR_OFFSETS
	.align		4
.L_1328:
        /*006c*/ 	.byte	0x04, 0x28
        /*006e*/ 	.short	(.L_1330 - .L_1329)


	//   ....[0]....
.L_1329:
        /*0070*/ 	.word	0x00006d90


	//   ....[1]....
        /*0074*/ 	.word	0x00006db0


	//   ....[2]....
        /*0078*/ 	.word	0x00006e60


	//   ....[3]....
        /*007c*/ 	.word	0x00006e70


	//   ....[4]....
        /*0080*/ 	.word	0x0000b3c0


	//   ....[5]....
        /*0084*/ 	.word	0x0000b3f0


	//   ....[6]....
        /*0088*/ 	.word	0x0000b480


	//   ....[7]....
        /*008c*/ 	.word	0x0000b490


	//   ....[8]....
        /*0090*/ 	.word	0x00010080


	//   ....[9]....
        /*0094*/ 	.word	0x00010100


	//   ....[10]....
        /*0098*/ 	.word	0x00010120


	//   ....[11]....
        /*009c*/ 	.word	0x00010140


	//   ....[12]....
        /*00a0*/ 	.word	0x00011870


	//   ....[13]....
        /*00a4*/ 	.word	0x000118b0


	//   ....[14]....
        /*00a8*/ 	.word	0x000119e0


	//   ....[15]....
        /*00ac*/ 	.word	0x00011a10


	//----- nvinfo : EIATTR_VRC_CTA_INIT_COUNT
	.align		4
.L_1330:
        /*00b0*/ 	.byte	0x02, 0x4a
	.zero		1
	.zero		1


	//----- nvinfo : EIATTR_EXIT_INSTR_OFFSETS
	.align		4
        /*00b4*/ 	.byte	0x04, 0x1c
        /*00b6*/ 	.short	(.L_1332 - .L_1331)


	//   ....[0]....
.L_1331:
        /*00b8*/ 	.word	0x00000570


	//   ....[1]....
        /*00bc*/ 	.word	0x00001760


	//   ....[2]....
        /*00c0*/ 	.word	0x00001790


	//   ....[3]....
        /*00c4*/ 	.word	0x00013180


	//   ....[4]....
        /*00c8*/ 	.word	0x00013250


	//   ....[5]....
        /*00cc*/ 	.word	0x000132a0


	//----- nvinfo : EIATTR_CRS_STACK_SIZE
	.align		4
.L_1332:
        /*00d0*/ 	.byte	0x04, 0x1e
        /*00d2*/ 	.short	(.L_1334 - .L_1333)
.L_1333:
        /*00d4*/ 	.word	0x00000000


	//----- nvinfo : EIATTR_CBANK_PARAM_SIZE
	.align		4
.L_1334:
        /*00d8*/ 	.byte	0x03, 0x19
        /*00da*/ 	.short	0x01d0


	//----- nvinfo : EIATTR_PARAM_CBANK
	.align		4
        /*00dc*/ 	.byte	0x04, 0x0a
        /*00de*/ 	.short	(.L_1336 - .L_1335)
	.align		4
.L_1335:
        /*00e0*/ 	.word	index@(.nv.constant0._ZN5flash24flash_fwd_splitkv_kernelI23Flash_fwd_kernel_traitsILi192ELi64ELi64ELi4ELb0ELb0EN7cutlass10bfloat16_tE19Flash_kernel_traitsILi192ELi64ELi64ELi4ES3_EELb0ELb1ELb1ELb0ELb0ELb1ELb1ELb0EEEvNS_16Flash_fwd_paramsE)
        /*00e4*/ 	.short	0x0380
        /*00e6*/ 	.short	0x01d0


	//----- nvinfo : EIATTR_SW_WAR
	.align		4
.L_1336:
        /*00e8*/ 	.byte	0x04, 0x36
        /*00ea*/ 	.short	(.L_1338 - .L_1337)
.L_1337:
        /*00ec*/ 	.word	0x00000008
.L_1338:


//--------------------- .nv.info._ZN5flash24flash_fwd_splitkv_kernelI23Flash_fwd_kernel_traitsILi192ELi64ELi64ELi4ELb0ELb0EN7cutlass10bfloat16_tE19Flash_kernel_traitsILi192ELi64ELi64ELi4ES3_EELb0ELb1ELb0ELb0ELb1ELb0ELb1ELb1EEEvNS_16Flash_fwd_paramsE --------------------------
	.section	.nv.info._ZN5flash24flash_fwd_splitkv_kernelI23Flash_fwd_kernel_traitsILi192ELi64ELi64ELi4ELb0ELb0EN7cutlass10bfloat16_tE19Flash_kernel_traitsILi192ELi64ELi64ELi4ES3_EELb0ELb1ELb0ELb0ELb1ELb0ELb1ELb1EEEvNS_16Flash_fwd_paramsE,"",@"SHT_CUDA_INFO"
	.sectionflags	@""
	.align	4


	//----- nvinfo : EIATTR_CUDA_API_VERSION
	.align		4
        /*0000*/ 	.byte	0x04, 0x37
        /*0002*/ 	.short	(.L_1340 - .L_1339)
.L_1339:
        /*0004*/ 	.word	0x00000082


	//----- nvinfo : EIATTR_KPARAM_INFO
	.align		4
.L_1340:
        /*0008*/ 	.byte	0x04, 0x17
        /*000a*/ 	.short	(.L_1342 - .L_1341)
.L_1341:
        /*000c*/ 	.word	0x00000000
        /*0010*/ 	.short	0x0000
        /*0012*/ 	.short	0x0000
        /*0014*/ 	.byte	0x00, 0xf0, 0x41, 0x07


	//----- nvinfo : EIATTR_SPARSE_MMA_MASK
	.align		4
.L_1342:
        /*0018*/ 	.byte	0x03, 0x50
        /*001a*/ 	.short	0x0000


	//----- nvinfo : EIATTR_MAXREG_COUNT
	.align		4
        /*001c*/ 	.byte	0x03, 0x1b
        /*001e*/ 	.short	0x00ff


	//----- nvinfo : EIATTR_NUM_BARRIERS
	.align		4
        /*0020*/ 	.byte	0x02, 0x4c
        /*0022*/ 	.byte	0x01
	.zero		1


	//----- nvinfo : EIATTR_MERCURY_ISA_VERSION
	.align		4
        /*0024*/ 	.byte	0x03, 0x5f
        /*0026*/ 	.short	0x0101


	//----- nvinfo : EIATTR_COOP_GROUP_MASK_REGIDS
	.align		4
        /*0028*/ 	.byte	0x04, 0x29
        /*002a*/ 	.short	(.L_1344 - .L_1343)


	//   ....[0]....
.L_1343:
        /*002c*/ 	.word	0xffffffff


	//   ....[1]....
        /*0030*/ 	.word	0xffffffff


	//   ....[2]....
        /*0034*/ 	.word	0xffffffff


	//   ....[3]....
        /*0038*/ 	.word	0xffffffff


	//   ....[4]....
        /*003c*/ 	.word	0xffffffff


	//   ....[5]....
        /*0040*/ 	.word	0xffffffff


	//   ....[6]....
        /*0044*/ 	.word	0xffffffff


	//   ....[7]....
        /*0048*/ 	.word	0xffffffff


	//   ....[8]....
        /*004c*/ 	.word	0xffffffff


	//   ....[9]....
        /*0050*/ 	.word	0xffffffff


	//   ....[10]....
        /*0054*/ 	.word	0xffffffff


	//   ....[11]....
        /*0058*/ 	.word	0xffffffff


	//   ....[12]....
        /*005c*/ 	.word	0xffffffff


	//   ....[13]....
        /*0060*/ 	.word	0xffffffff


	//   ....[14]....
        /*0064*/ 	.word	0xffffffff


	//   ....[15]....
        /*0068*/ 	.word	0xffffffff


	//----- nvinfo : EIATTR_COOP_GROUP_INSTR_OFFSETS
	.align		4
.L_1344:
        /*006c*/ 	.byte	0x04, 0x28
        /*006e*/ 	.short	(.L_1346 - .L_1345)


	//   ....[0]....
.L_1345:
        /*0070*/ 	.word	0x00012d80


	//   ....[1]....
        /*0074*/ 	.word	0x00012da0


	//   ....[2]....
        /*0078*/ 	.word	0x00012dd0


	//   ....[3]....
        /*007c*/ 	.word	0x00012e00


	//   ....[4]....
        /*0080*/ 	.word	0x000160e0


	//   ....[5]....
        /*0084*/ 	.word	0x00016150


	//   ....[6]....
        /*0088*/ 	.word	0x000161b0


	//   ....[7]....
        /*008c*/ 	.word	0x000161d0


	//   ....[8]....
        /*0090*/ 	.word	0x00019d10


	//   ....[9]....
        /*0094*/ 	.word	0x00019d90


	//   ....[10]....
        /*0098*/ 	.word	0x00019db0


	//   ....[11]....
        /*009c*/ 	.word	0x00019dd0


	//   ....[12]....
        /*00a0*/ 	.word	0x0001b510


	//   ....[13]....
        /*00a4*/ 	.word	0x0001b550


	//   ....[14]....
        /*00a8*/ 	.word	0x0001b650


	//   ....[15]....
        /*00ac*/ 	.word	0x0001b670


	//----- nvinfo : EIATTR_VRC_CTA_INIT_COUNT
	.align		4
.L_1346:
        /*00b0*/ 	.byte	0x02, 0x4a
	.zero		1
	.zero		1


	//----- nvinfo : EIATTR_EXIT_INSTR_OFFSETS
	.align		4
        /*00b4*/ 	.byte	0x04, 0x1c
        /*00b6*/ 	.short	(.L_1348 - .L_1347)


	//   ....[0]....
.L_1347:
        /*00b8*/ 	.word	0x00000460


	//   ....[1]....
        /*00bc*/ 	.word	0x00000db0


	//   ....[2]....
        /*00c0*/ 	.word	0x00000de0


	//   ....[3]....
        /*00c4*/ 	.word	0x0001c760


	//   ....[4]....
        /*00c8*/ 	.word	0x0001c7a0


	//----- nvinfo : EIATTR_CRS_STACK_SIZE
	.align		4
.L_1348:
        /*00cc*/ 	.byte	0x04, 0x1e
        /*00ce*/ 	.short	(.L_1350 - .L_1349)
.L_1349:
        /*00d0*/ 	.word	0x00000000


	//----- nvinfo : EIATTR_CBANK_PARAM_SIZE
	.align		4
.L_1350:
        /*00d4*/ 	.byte	0x03, 0x19
        /*00d6*/ 	.short	0x01d0


	//----- nvinfo : EIATTR_PARAM_CBANK
	.align		4
        /*00d8*/ 	.byte	0x04, 0x0a
        /*00da*/ 	.short	(.L_1352 - .L_1351)
	.align		4
.L_1351:
        /*00dc*/ 	.word	index@(.nv.constant0._ZN5flash24flash_fwd_splitkv_kernelI23Flash_fwd_kernel_traitsILi192ELi64ELi64ELi4ELb0ELb0EN7cutlass10bfloat16_tE19Flash_kernel_traitsILi192ELi64ELi64ELi4ES3_EELb0ELb1ELb0ELb0ELb1ELb0ELb1ELb1EEEvNS_16Flash_fwd_paramsE)
        /*00e0*/ 	.short	0x0380
        /*00e2*/ 	.short	0x01d0


	//----- nvinfo : EIATTR_SW_WAR
	.align		4
.L_1352:
        /*00e4*/ 	.byte	0x04, 0x36
        /*00e6*/ 	.short	(.L_1354 - .L_1353)
.L_1353:
        /*00e8*/ 	.word	0x00000008
.L_1354:


//--------------------- .nv.info._ZN5flash24flash_fwd_splitkv_kernelI23Flash_fwd_kernel_traitsILi192ELi64ELi64ELi4ELb0ELb0EN7cutlass10bfloat16_tE19Flash_kernel_traitsILi192ELi64ELi64ELi4ES3_EELb0ELb1ELb0ELb0ELb1ELb1ELb1ELb1EEEvNS_16Flash_fwd_paramsE --------------------------
	.section	.nv.info._ZN5flash24flash_fwd_splitkv_kernelI23Flash_fwd_kernel_traitsILi192ELi64ELi64ELi4ELb0ELb0EN7cutlass10bfloat16_tE19Flash_kernel_traitsILi192ELi64ELi64ELi4ES3_EELb0ELb1ELb0ELb0ELb1ELb1ELb1ELb1EEEvNS_16Flash_fwd_paramsE,"",@"SHT_CUDA_INFO"
	.sectionflags	@""
	.align	4


	//----- nvinfo : EIATTR_CUDA_API_VERSION
	.align		4
        /*0000*/ 	.byte	0x04, 0x37
        /*0002*/ 	.short	(.L_1356 - .L_1355)
.L_1355:
        /*0004*/ 	.word	0x00000082


	//----- nvinfo : EIATTR_KPARAM_INFO
	.align		4
.L_1356:
        /*0008*/ 	.byte	0x04, 0x17
        /*000a*/ 	.short	(.L_1358 - .L_1357)
.L_1357:
        /*000c*/ 	.word	0x00000000
        /*0010*/ 	.short	0x0000
        /*0012*/ 	.short	0x0000
        /*0014*/ 	.byte	0x00, 0xf0, 0x41, 0x07


	//----- nvinfo : EIATTR_SPARSE_MMA_MASK
	.align		4
.L_1358:
        /*0018*/ 	.byte	0x03, 0x50
        /*001a*/ 	.short	0x0000


	//----- nvinfo : EIATTR_MAXREG_COUNT
	.align		4
        /*001c*/ 	.byte	0x03, 0x1b
        /*001e*/ 	.short	0x00ff


	//----- nvinfo : EIATTR_NUM_BARRIERS
	.align		4
        /*0020*/ 	.byte	0x02, 0x4c
        /*0022*/ 	.byte	0x01
	.zero		1


	//----- nvinfo : EIATTR_MERCURY_ISA_VERSION
	.align		4
        /*0024*/ 	.byte	0x03, 0x5f
        /*0026*/ 	.short	0x0101


	//----- nvinfo : EIATTR_COOP_GROUP_MASK_REGIDS
	.align		4
        /*0028*/ 	.byte	0x04, 0x29
        /*002a*/ 	.short	(.L_1360 - .L_1359)


	//   ....[0]....
.L_1359:
        /*002c*/ 	.word	0xffffffff


	//   ....[1]....
        /*0030*/ 	.word	0xffffffff


	//   ....[2]....
        /*0034*/ 	.word	0xffffffff


	//   ....[3]....
        /*0038*/ 	.word	0xffffffff


	//   ....[4]....
        /*003c*/ 	.word	0xffffffff


	//   ....[5]....
        /*0040*/ 	.word	0xffffffff


	//   ....[6]....
        /*0044*/ 	.word	0xffffffff


	//   ....[7]....
        /*0048*/ 	.word	0xffffffff


	//   ....[8]....
        /*004c*/ 	.word	0xffffffff


	//   ....[9]....
        /*0050*/ 	.word	0xffffffff


	//   ....[10]....
        /*0054*/ 	.word	0xffffffff


	//   ....[11]....
        /*0058*/ 	.word	0xffffffff


	//   ....[12]....
        /*005c*/ 	.word	0xffffffff


	//   ....[13]....
        /*0060*/ 	.word	0xffffffff


	//   ....[14]....
        /*0064*/ 	.word	0xffffffff


	//   ....[15]....
        /*0068*/ 	.word	0xffffffff


	//----- nvinfo : EIATTR_COOP_GROUP_INSTR_OFFSETS
	.align		4
.L_1360:
        /*006c*/ 	.byte	0x04, 0x28
        /*006e*/ 	.short	(.L_1362 - .L_1361)


	//   ....[0]....
.L_1361:
        /*0070*/ 	.word	0x00013160


	//   ....[1]....
        /*0074*/ 	.word	0x00013180


	//   ....[2]....
        /*0078*/ 	.word	0x000131b0


	//   ....[3]....
        /*007c*/ 	.word	0x000131e0


	//   ....[4]....
        /*0080*/ 	.word	0x00016870


	//   ....[5]....
        /*0084*/ 	.word	0x00016930


	//   ....[6]....
        /*0088*/ 	.word	0x00016980


	//   ....[7]....
        /*008c*/ 	.word	0x000169a0


	//   ....[8]....
        /*0090*/ 	.word	0x0001a920


	//   ....[9]....
        /*0094*/ 	.word	0x0001a950


	//   ....[10]....
        /*0098*/ 	.word	0x0001a9a0


	//   ....[11]....
        /*009c*/ 	.word	0x0001a9b0


	//   ....[12]....
        /*00a0*/ 	.word	0x0001c0f0


	//   ....[13]....
        /*00a4*/ 	.word	0x0001c130


	//   ....[14]....
        /*00a8*/ 	.word	0x0001c230


	//   ....[15]....
        /*00ac*/ 	.word	0x0001c250


	//----- nvinfo : EIATTR_VRC_CTA_INIT_COUNT
	.align		4
.L_1362:
        /*00b0*/ 	.byte	0x02, 0x4a
	.zero		1
	.zero		1


	//----- nvinfo : EIATTR_EXIT_INSTR_OFFSETS
	.align		4
        /*00b4*/ 	.byte	0x04, 0x1c
        /*00b6*/ 	.short	(.L_1364 - .L_1363)


	//   ....[0]....
.L_1363:
        /*00b8*/ 	.word	0x00000460


	//   ....[1]....
        /*00bc*/ 	.word	0x00000db0


	//   ....[2]....
        /*00c0*/ 	.word	0x00000de0


	//   ....[3]....
        /*00c4*/ 	.word	0x0001d340


	//   ....[4]....
        /*00c8*/ 	.word	0x0001d380


	//----- nvinfo : EIATTR_CRS_STACK_SIZE
	.align		4
.L_1364:
        /*00cc*/ 	.byte	0x04, 0x1e
        /*00ce*/ 	.short	(.L_1366 - .L_1365)
.L_1365:
        /*00d0*/ 	.word	0x00000000


	//----- nvinfo : EIATTR_CBANK_PARAM_SIZE
	.align		4
.L_1366:
        /*00d4*/ 	.byte	0x03, 0x19
        /*00d6*/ 	.short	0x01d0


	//----- nvinfo : EIATTR_PARAM_CBANK
	.align		4
        /*00d8*/ 	.byte	0x04, 0x0a
        /*00da*/ 	.short	(.L_1368 - .L_1367)
	.align		4
.L_1367:
        /*00dc*/ 	.word	index@(.nv.constant0._ZN5flash24flash_fwd_splitkv_kernelI23Flash_fwd_kernel_traitsILi192ELi64ELi64ELi4ELb0ELb0EN7cutlass10bfloat16_tE19Flash_kernel_traitsILi192ELi64ELi64ELi4ES3_EELb0ELb1ELb0ELb0ELb1ELb1ELb1ELb1EEEvNS_16Flash_fwd_paramsE)
        /*00e0*/ 	.short	0x0380
        /*00e2*/ 	.short	0x01d0


	//----- nvinfo : EIATTR_SW_WAR
	.align		4
.L_1368:
        /*00e4*/ 	.byte	0x04, 0x36
        /*00e6*/ 	.short	(.L_1370 - .L_1369)
.L_1369:
        /*00e8*/ 	.word	0x00000008
.L_1370:


//--------------------- .nv.info._ZN5flash24flash_fwd_splitkv_kernelI23Flash_fwd_kernel_traitsILi192ELi64ELi64ELi4ELb0ELb0EN7cutlass10bfloat16_tE19Flash_kernel_traitsILi192ELi64ELi64ELi4ES3_EELb0ELb1ELb1ELb0ELb0ELb0ELb1ELb1EEEvNS_16Flash_fwd_paramsE --------------------------
	.section	.nv.info._ZN5flash24flash_fwd_splitkv_kernelI23Flash_fwd_kernel_traitsILi192ELi64ELi64ELi4ELb0ELb0EN7cutlass10bfloat16_tE19Flash_kernel_traitsILi192ELi64ELi64ELi4ES3_EELb0ELb1ELb1ELb0ELb0ELb0ELb1ELb1EEEvNS_16Flash_fwd_paramsE,"",@"SHT_CUDA_INFO"
	.sectionflags	@""
	.align	4


	//----- nvinfo : EIATTR_CUDA_API_VERSION
	.align		4
        /*0000*/ 	.byte	0x04, 0x37
        /*0002*/ 	.short	(.L_1372 - .L_1371)
.L_1371:
        /*0004*/ 	.word	0x00000082


	//----- nvinfo : EIATTR_KPARAM_INFO
	.align		4
.L_1372:
        /*0008*/ 	.byte	0x04, 0x17
        /*000a*/ 	.short	(.L_1374 - .L_1373)
.L_1373:
        /*000c*/ 	.word	0x00000000
        /*0010*/ 	.short	0x0000
        /*0012*/ 	.short	0x0000
        /*0014*/ 	.byte	0x00, 0xf0, 0x41, 0x07


	//----- nvinfo : EIATTR_SPARSE_MMA_MASK
	.align		4
.L_1374:
        /*0018*/ 	.byte	0x03, 0x50
        /*001a*/ 	.short	0x0000


	//----- nvinfo : EIATTR_MAXREG_COUNT
	.align		4
        /*001c*/ 	.byte	0x03, 0x1b
        /*001e*/ 	.short	0x00ff


	//----- nvinfo : EIATTR_NUM_BARRIERS
	.align		4
        /*0020*/ 	.byte	0x02, 0x4c
        /*0022*/ 	.byte	0x01
	.zero		1


	//----- nvinfo : EIATTR_MERCURY_ISA_VERSION
	.align		4
        /*0024*/ 	.byte	0x03, 0x5f
        /*0026*/ 	.short	0x0101


	//----- nvinfo : EIATTR_COOP_GROUP_MASK_REGIDS
	.align		4
        /*0028*/ 	.byte	0x04, 0x29
        /*002a*/ 	.short	(.L_1376 - .L_1375)


	//   ....[0]....
.L_1375:
        /*002c*/ 	.word	0xffffffff


	//   ....[1]....
        /*0030*/ 	.word	0xffffffff


	//   ....[2]....
        /*0034*/ 	.word	0xffffffff


	//   ....[3]....
        /*0038*/ 	.word	0xffffffff


	//   ....[4]....
        /*003c*/ 	.word	0xffffffff


	//   ....[5]....
        /*0040*/ 	.word	0xffffffff


	//   ....[6]....
        /*0044*/ 	.word	0xffffffff


	//   ....[7]....
        /*0048*/ 	.word	0xffffffff


	//   ....[8]....
        /*004c*/ 	.word	0xffffffff


	//   ....[9]....
        /*0050*/ 	.word	0xffffffff


	//   ....[10]....
        /*0054*/ 	.word	0xffffffff


	//   ....[11]....
        /*0058*/ 	.word	0xffffffff


	//   ....[12]....
        /*005c*/ 	.word	0xffffffff


	//   ....[13]....
        /*0060*/ 	.word	0xffffffff


	//   ....[14]....
        /*0064*/ 	.word	0xffffffff


	//   ....[15]....
        /*0068*/ 	.word	0xffffffff


	//----- nvinfo : EIATTR_COOP_GROUP_INSTR_OFFSETS
	.align		4
.L_1376:
        /*006c*/ 	.byte	0x04, 0x28
        /*006e*/ 	.short	(.L_1378 - .L_1377)


	//   ....[0]....
.L_1377:
        /*0070*/ 	.word	0x00016230


	//   ....[1]....
        /*0074*/ 	.word	0x00016260


	//   ....[2]....
        /*0078*/ 	.word	0x00016320


	//   ....[3]....
        /*007c*/ 	.word	0x00016330


	//   ....[4]....
        /*0080*/ 	.word	0x0001a4b0


	//   ....[5]....
        /*0084*/ 	.word	0x0001a4e0


	//   ....[6]....
        /*0088*/ 	.word	0x0001a560


	//   ....[7]....
        /*008c*/ 	.word	0x0001a570


	//   ....[8]....
        /*0090*/ 	.word	0x0001ed20


	//   ....[9]....
        /*0094*/ 	.word	0x0001eda0


	//   ....[10]....
        /*0098*/ 	.word	0x0001edc0


	//   ....[11]....
        /*009c*/ 	.word	0x0001ede0


	//   ....[12]....
        /*00a0*/ 	.word	0x00020510


	//   ....[13]....
        /*00a4*/ 	.word	0x00020550


	//   ....[14]....
        /*00a8*/ 	.word	0x00020670


	//   ....[15]....
        /*00ac*/ 	.word	0x000206a0


	//----- nvinfo : EIATTR_VRC_CTA_INIT_COUNT
	.align		4
.L_1378:
        /*00b0*/ 	.byte	0x02, 0x4a
	.zero		1
	.zero		1


	//----- nvinfo : EIATTR_EXIT_INSTR_OFFSETS
	.align		4
        /*00b4*/ 	.byte	0x04, 0x1c
        /*00b6*/ 	.short	(.L_1380 - .L_1379)


	//   ....[0]....
.L_1379:
        /*00b8*/ 	.word	0x00000560


	//   ....[1]....
        /*00bc*/ 	.word	0x00001760


	//   ....[2]....
        /*00c0*/ 	.word	0x00001790


	//   ....[3]....
        /*00c4*/ 	.word	0x00021e60


	//   ....[4]....
        /*00c8*/ 	.word	0x00021f30


	//   ....[5]....
        /*00cc*/ 	.word	0x00021f80


	//----- nvinfo : EIATTR_CRS_STACK_SIZE
	.align		4
.L_1380:
        /*00d0*/ 	.byte	0x04, 0x1e
        /*00d2*/ 	.short	(.L_1382 - .L_1381)
.L_1381:
        /*00d4*/ 	.word	0x00000000


	//----- nvinfo : EIATTR_CBANK_PARAM_SIZE
	.align		4
.L_1382:
        /*00d8*/ 	.byte	0x03, 0x19
        /*00da*/ 	.short	0x01d0


	//----- nvinfo : EIATTR_PARAM_CBANK
	.align		4
        /*00dc*/ 	.byte	0x04, 0x0a
        /*00de*/ 	.short	(.L_1384 - .L_1383)
	.align		4
.L_1383:
        /*00e0*/ 	.word	index@(.nv.constant0._ZN5flash24flash_fwd_splitkv_kernelI23Flash_fwd_kernel_traitsILi192ELi64ELi64ELi4ELb0ELb0EN7cutlass10bfloat16_tE19Flash_kernel_traitsILi192ELi64ELi64ELi4ES3_EELb0ELb1ELb1ELb0ELb0ELb0ELb1ELb1EEEvNS_16Flash_fwd_paramsE)
        /*00e4*/ 	.short	0x0380
        /*00e6*/ 	.short	0x01d0


	//----- nvinfo : EIATTR_SW_WAR
	.align		4
.L_1384:
        /*00e8*/ 	.byte	0x04, 0x36
        /*00ea*/ 	.short	(.L_1386 - .L_1385)
.L_1385:
        /*00ec*/ 	.word	0x00000008
.L_1386:


//--------------------- .nv.info._ZN5flash24flash_fwd_splitkv_kernelI23Flash_fwd_kernel_traitsILi192ELi64ELi64ELi4ELb0ELb0EN7cutlass10bfloat16_tE19Flash_kernel_traitsILi192ELi64ELi64ELi4ES3_EELb0ELb1ELb1ELb0ELb0ELb1ELb1ELb1EEEvNS_16Flash_fwd_paramsE --------------------------
	.section	.nv.info._ZN5flash24flash_fwd_splitkv_kernelI23Flash_fwd_kernel_traitsILi192ELi64ELi64ELi4ELb0ELb0EN7cutlass10bfloat16_tE19Flash_kernel_traitsILi192ELi64ELi64ELi4ES3_EELb0ELb1ELb1ELb0ELb0ELb1ELb1ELb1EEEvNS_16Flash_fwd_paramsE,"",@"SHT_CUDA_INFO"
	.sectionflags	@""
	.align	4


	//----- nvinfo : EIATTR_CUDA_API_VERSION
	.align		4
        /*0000*/ 	.byte	0x04, 0x37
        /*0002*/ 	.short	(.L_1388 - .L_1387)
.L_1387:
        /*0004*/ 	.word	0x00000082


	//----- nvinfo : EIATTR_KPARAM_INFO
	.align		4
.L_1388:
        /*0008*/ 	.byte	0x04, 0x17
        /*000a*/ 	.short	(.L_1390 - .L_1389)
.L_1389:
        /*000c*/ 	.word	0x00000000
        /*0010*/ 	.short	0x0000
        /*0012*/ 	.short	0x0000
        /*0014*/ 	.byte	0x00, 0xf0, 0x41, 0x07


	//----- nvinfo : EIATTR_SPARSE_MMA_MASK
	.align		4
.L_1390:
        /*0018*/ 	.byte	0x03, 0x50
        /*001a*/ 	.short	0x0000


	//----- nvinfo : EIATTR_MAXREG_COUNT
	.align		4
        /*001c*/ 	.byte	0x03, 0x1b
        /*001e*/ 	.short	0x00ff


	//----- nvinfo : EIATTR_NUM_BARRIERS
	.align		4
        /*0020*/ 	.byte	0x02, 0x4c
        /*0022*/ 	.byte	0x01
	.zero		1


	//----- nvinfo : EIATTR_MERCURY_ISA_VERSION
	.align		4
        /*0024*/ 	.byte	0x03, 0x5f
        /*0026*/ 	.short	0x0101


	//----- nvinfo : EIATTR_COOP_GROUP_MASK_REGIDS
	.align		4
        /*0028*/ 	.byte	0x04, 0x29
        /*002a*/ 	.short	(.L_1392 - .L_1391)


	//   ....[0]....
.L_1391:
        /*002c*/ 	.word	0xffffffff


	//   ....[1]....
        /*0030*/ 	.word	0xffffffff


	//   ....[2]....
        /*0034*/ 	.word	0xffffffff


	//   ....[3]....
        /*0038*/ 	.word	0xffffffff


	//   ....[4]....
        /*003c*/ 	.word	0xffffffff


	//   ....[5]....
        /*0040*/ 	.word	0xffffffff


	//   ....[6]....
        /*0044*/ 	.word	0xffffffff


	//   ....[7]....
        /*0048*/ 	.word	0xffffffff


	//   ....[8]....
        /*004c*/ 	.word	0xffffffff


	//   ....[9]....
        /*0050*/ 	.word	0xffffffff


	//   ....[10]....
        /*0054*/ 	.word	0xffffffff


	//   ....[11]....
        /*0058*/ 	.word	0xffffffff


	//   ....[12]....
        /*005c*/ 	.word	0xffffffff


	//   ....[13]....
        /*0060*/ 	.word	0xffffffff


	//   ....[14]....
        /*0064*/ 	.word	0xffffffff


	//   ....[15]....
        /*0068*/ 	.word	0xffffffff


	//----- nvinfo : EIATTR_COOP_GROUP_INSTR_OFFSETS
	.align		4
.L_1392:
        /*006c*/ 	.byte	0x04, 0x28
        /*006e*/ 	.short	(.L_1394 - .L_1393)


	//   ....[0]....
.L_1393:
        /*0070*/ 	.word	0x00016740


	//   ....[1]....
        /*0074*/ 	.word	0x00016770


	//   ....[2]....
        /*0078*/ 	.word	0x000167d0


	//   ....[3]....
        /*007c*/ 	.word	0x000167f0


	//   ....[4]....
        /*0080*/ 	.word	0x0001ae20


	//   ....[5]....
        /*0084*/ 	.word	0x0001ae50


	//   ....[6]....
        /*0088*/ 	.word	0x0001aee0


	//   ....[7]....
        /*008c*/ 	.word	0x0001aef0


	//   ....[8]....
        /*0090*/ 	.word	0x0001faf0


	//   ....[9]....
        /*0094*/ 	.word	0x0001fb70


	//   ....[10]....
        /*0098*/ 	.word	0x0001fb90


	//   ....[11]....
        /*009c*/ 	.word	0x0001fbb0


	//   ....[12]....
        /*00a0*/ 	.word	0x000212e0


	//   ....[13]....
        /*00a4*/ 	.word	0x00021320


	//   ....[14]....
        /*00a8*/ 	.word	0x00021440


	//   ....[15]....
        /*00ac*/ 	.word	0x00021470


	//----- nvinfo : EIATTR_VRC_CTA_INIT_COUNT
	.align		4
.L_1394:
        /*00b0*/ 	.byte	0x02, 0x4a
	.zero		1
	.zero		1


	//----- nvinfo : EIATTR_EXIT_INSTR_OFFSETS
	.align		4
        /*00b4*/ 	.byte	0x04, 0x1c
        /*00b6*/ 	.short	(.L_1396 - .L_1395)


	//   ....[0]....
.L_1395:
        /*00b8*/ 	.word	0x00000560


	//   ....[1]....
        /*00bc*/ 	.word	0x00001760


	//   ....[2]....
        /*00c0*/ 	.word	0x00001790


	//   ....[3]....
        /*00c4*/ 	.word	0x00022c30


	//   ....[4]....
        /*00c8*/ 	.word	0x00022d00


	//   ....[5]....
        /*00cc*/ 	.word	0x00022d50


	//----- nvinfo : EIATTR_CRS_STACK_SIZE
	.align		4
.L_1396:
        /*00d0*/ 	.byte	0x04, 0x1e
        /*00d2*/ 	.short	(.L_1398 - .L_1397)
.L_1397:
        /*00d4*/ 	.word	0x00000000


	//----- nvinfo : EIATTR_CBANK_PARAM_SIZE
	.align		4
.L_1398:
        /*00d8*/ 	.byte	0x03, 0x19
        /*00da*/ 	.short	0x01d0


	//----- nvinfo : EIATTR_PARAM_CBANK
	.align		4
        /*00dc*/ 	.byte	0x04, 0x0a
        /*00de*/ 	.short	(.L_1400 - .L_1399)
	.align		4
.L_1399:
        /*00e0*/ 	.word	index@(.nv.constant0._ZN5flash24flash_fwd_splitkv_kernelI23Flash_fwd_kernel_traitsILi192ELi64ELi64ELi4ELb0ELb0EN7cutlass10bfloat16_tE19Flash_kernel_traitsILi192ELi64ELi64ELi4ES3_EELb0ELb1ELb1ELb0ELb0ELb1ELb1ELb1EEEvNS_16Flash_fwd_paramsE)
        /*00e4*/ 	.short	0x0380
        /*00e6*/ 	.short	0x01d0


	//----- nvinfo : EIATTR_SW_WAR
	.align		4
.L_1400:
        /*00e8*/ 	.byte	0x04, 0x36
        /*00ea*/ 	.short	(.L_1402 - .L_1401)
.L_1401:
        /*00ec*/ 	.word	0x00000008
.L_1402:


//--------------------- .nv.callgraph             --------------------------
	.section	.nv.callgraph,"",@"SHT_CUDA_CALLGRAPH"
	.align	4
	.sectionentsize	8
	.align		4
        /*0000*/ 	.word	0x00000000
	.align		4
        /*0004*/ 	.word	0xffffffff
	.align		4
        /*0008*/ 	.word	0x00000000
	.align		4
        /*000c*/ 	.word	0xfffffffe
	.align		4
        /*0010*/ 	.word	0x00000000
	.align		4
        /*0014*/ 	.word	0xfffffffd
	.align		4
        /*0018*/ 	.word	0x00000000
	.align		4
        /*001c*/ 	.word	0xfffffffc


//--------------------- .nv.constant4             --------------------------
	.section	.nv.constant4,"a",@progbits
	.align	8
	.align		8
.nv.constant4:
        /*0000*/ 	.dword	_ZN72_INTERNAL_70f211c6_36_flash_fwd_split_hdim192_bf16_sm80_cu_60c5005d_31554cuda3std3__45__cpo5beginE
	.align		8
        /*0008*/ 	.dword	_ZN72_INTERNAL_70f211c6_36_flash_fwd_split_hdim192_bf16_sm80_cu_60c5005d_31554cuda3std3__45__cpo3endE
	.align		8
        /*0010*/ 	.dword	_ZN72_INTERNAL_70f211c6_36_flash_fwd_split_hdim192_bf16_sm80_cu_60c5005d_31554cuda3std3__45__cpo6cbeginE
	.align		8
        /*0018*/ 	.dword	_ZN72_INTERNAL_70f211c6_36_flash_fwd_split_hdim192_bf16_sm80_cu_60c5005d_31554cuda3std3__45__cpo4cendE
	.align		8
        /*0020*/ 	.dword	_ZN72_INTERNAL_70f211c6_36_flash_fwd_split_hdim192_bf16_sm80_cu_60c5005d_31554cuda3std3__474_GLOBAL__N__70f211c6_36_flash_fwd_split_hdim192_bf16_sm80_cu_60c5005d_31556ignoreE
	.align		8
        /*0028*/ 	.dword	_ZN72_INTERNAL_70f211c6_36_flash_fwd_split_hdim192_bf16_sm80_cu_60c5005d_31554cuda3std3__419piecewise_constructE
	.align		8
        /*0030*/ 	.dword	_ZN72_INTERNAL_70f211c6_36_flash_fwd_split_hdim192_bf16_sm80_cu_60c5005d_31554cuda3std3__48in_placeE
	.align		8
        /*0038*/ 	.dword	_ZN72_INTERNAL_70f211c6_36_flash_fwd_split_hdim192_bf16_sm80_cu_60c5005d_31554cuda3std6ranges3__45__cpo4swapE
	.align		8
        /*0040*/ 	.dword	_ZN72_INTERNAL_70f211c6_36_flash_fwd_split_hdim192_bf16_sm80_cu_60c5005d_31554cuda3std6ranges3__45__cpo9iter_moveE
	.align		8
        /*0048*/ 	.dword	_ZN72_INTERNAL_70f211c6_36_flash_fwd_split_hdim192_bf16_sm80_cu_60c5005d_31554cute7productE
	.align		8
        /*0050*/ 	.dword	_ZN72_INTERNAL_70f211c6_36_flash_fwd_split_hdim192_bf16_sm80_cu_60c5005d_31554cute1_E


//--------------------- .text._ZN5flash32flash_fwd_splitkv_combine_kernelI23Flash_fwd_kernel_traitsILi192ELi64ELi64ELi4ELb0ELb0EN7cutlass10bfloat16_tE19Flash_kernel_traitsILi192ELi64ELi64ELi4ES3_EELi8ELi7ELb0EEEvNS_16Flash_fwd_paramsE --------------------------
	.section	.text._ZN5flash32flash_fwd_splitkv_combine_kernelI23Flash_fwd_kernel_traitsILi192ELi64ELi64ELi4ELb0ELb0EN7cutlass10bfloat16_tE19Flash_kernel_traitsILi192ELi64ELi64ELi4ES3_EELi8ELi7ELb0EEEvNS_16Flash_fwd_paramsE,"ax",@progbits
	.align	128
        .global         _ZN5flash32flash_fwd_splitkv_combine_kernelI23Flash_fwd_kernel_traitsILi192ELi64ELi64ELi4ELb0ELb0EN7cutlass10bfloat16_tE19Flash_kernel_traitsILi192ELi64ELi64ELi4ES3_EELi8ELi7ELb0EEEvNS_16Flash_fwd_paramsE
        .type           _ZN5flash32flash_fwd_splitkv_combine_kernelI23Flash_fwd_kernel_traitsILi192ELi64ELi64ELi4ELb0ELb0EN7cutlass10bfloat16_tE19Flash_kernel_traitsILi192ELi64ELi64ELi4ES3_EELi8ELi7ELb0EEEvNS_16Flash_fwd_paramsE,@function
        .size           _ZN5flash32flash_fwd_splitkv_combine_kernelI23Flash_fwd_kernel_traitsILi192ELi64ELi64ELi4ELb0ELb0EN7cutlass10bfloat16_tE19Flash_kernel_traitsILi192ELi64ELi64ELi4ES3_EELi8ELi7ELb0EEEvNS_16Flash_fwd_paramsE,(.L_x_6845 - _ZN5flash32flash_fwd_splitkv_combine_kernelI23Flash_fwd_kernel_traitsILi192ELi64ELi64ELi4ELb0ELb0EN7cutlass10bfloat16_tE19Flash_kernel_traitsILi192ELi64ELi64ELi4ES3_EELi8ELi7ELb0EEEvNS_16Flash_fwd_paramsE)
        .other          _ZN5flash32flash_fwd_splitkv_combine_kernelI23Flash_fwd_kernel_traitsILi192ELi64ELi64ELi4ELb0ELb0EN7cutlass10bfloat16_tE19Flash_kernel_traitsILi192ELi64ELi64ELi4ES3_EELi8ELi7ELb0EEEvNS_16Flash_fwd_paramsE,@"STO_CUDA_ENTRY STV_DEFAULT"
_ZN5flash32flash_fwd_splitkv_combine_kernelI23Flash_fwd_kernel_traitsILi192ELi64ELi64ELi4ELb0ELb0EN7cutlass10bfloat16_tE19Flash_kernel_traitsILi192ELi64ELi64ELi4ES3_EELi8ELi7ELb0EEEvNS_16Flash_fwd_paramsE:
.text._ZN5flash32flash_fwd_splitkv_combine_kernelI23Flash_fwd_kernel_traitsILi192ELi64ELi64ELi4ELb0ELb0EN7cutlass10bfloat16_tE19Flash_kernel_traitsILi192ELi64ELi64ELi4ES3_EELi8ELi7ELb0EEEvNS_16Flash_fwd_paramsE:
[----:B------:R-:W-:Y:S01]  /*0000*/  LDC R1, c[0x0][0x37c] ;  /* 0x0000df00ff017b82 */ /* 0x000fe20000000800 */
[----:B------:R-:W0:Y:S07]  /*0010*/  LDCU UR22, c[0x0][0x3e0] ;  /* 0x00007c00ff1677ac */ /* 0x000e2e0008000800 */
[----:B------:R-:W1:Y:S01]  /*0020*/  S2UR UR20, SR_CTAID.X ;  /* 0x00000000001479c3 */ /* 0x000e620000002500 */
[----:B------:R-:W0:Y:S02]  /*0030*/  LDCU.64 UR18, c[0x0][0x430] ;  /* 0x00008600ff1277ac */ /* 0x000e240008000a00 */
[----:B0-----:R-:W-:-:S02]  /*0040*/  UIMAD UR22, UR22, UR19, URZ ;  /* 0x00000013161672a4 */ /* 0x001fc4000f8e02ff */
[----:B-1----:R-:W-:Y:S02]  /*0050*/  USHF.L.U32 UR20, UR20, 0x3, URZ ;  /* 0x0000000314147899 */ /* 0x002fe400080006ff */
[----:B------:R-:W-:-:S04]  /*0060*/  UIMAD UR21, UR22, UR18, URZ ;  /* 0x00000012161572a4 */ /* 0x000fc8000f8e02ff */
[----:B------:R-:W-:Y:S02]  /*0070*/  UISETP.LT.AND UP0, UPT, UR21, UR19, UPT ;  /* 0x000000131500728c */ /* 0x000fe4000bf01270 */
[----:B------:R-:W-:Y:S02]  /*0080*/  USHF.R.S32.HI UR15, URZ, 0x1f, UR21 ;  /* 0x0000001fff0f7899 */ /* 0x000fe40008011415 */
[----:B------:R-:W-:-:S04]  /*0090*/  USEL UR19, UR21, UR19, UP0 ;  /* 0x0000001315137287 */ /* 0x000fc80008000000 */
[----:B------:R-:W-:-:S04]  /*00a0*/  USHF.R.S32.HI UR14, URZ, 0x1f, UR19 ;  /* 0x0000001fff0e7899 */ /* 0x000fc80008011413 */
[----:B------:R-:W-:-:S04]  /*00b0*/  ULOP3.LUT UR4, UR15, UR14, URZ, 0xfc, !UPT ;  /* 0x0000000e0f047292 */ /* 0x000fc8000f8efcff */
[----:B------:R-:W-:-:S09]  /*00c0*/  UISETP.NE.U32.AND UP0, UPT, UR4, URZ, UPT ;  /* 0x000000ff0400728c */ /* 0x000fd2000bf05070 */
[----:B------:R-:W-:Y:S05]  /*00d0*/  BRA.U UP0, `(.L_x_0) ;  /* 0x0000000100607547 */ /* 0x000fea000b800000 */
[----:B------:R-:W0:Y:S01]  /*00e0*/  I2F.U32.RP R0, UR19 ;  /* 0x0000001300007d06 */ /* 0x000e220008209000 */
[----:B------:R-:W-:Y:S02]  /*00f0*/  UIADD3 UR4, UPT, UPT, URZ, -UR19, URZ ;  /* 0x80000013ff047290 */ /* 0x000fe4000fffe0ff */
[----:B------:R-:W-:-:S05]  /*0100*/  UISETP.NE.U32.AND UP0, UPT, UR19, URZ, UPT ;  /* 0x000000ff1300728c */ /* 0x000fca000bf05070 */
[----:B0-----:R-:W0:Y:S02]  /*0110*/  MUFU.RCP R0, R0 ;  /* 0x0000000000007308 */ /* 0x001e240000001000 */
[----:B0-----:R-:W-:-:S06]  /*0120*/  VIADD R0, R0, 0xffffffe ;  /* 0x0ffffffe00007836 */ /* 0x001fcc0000000000 */
[----:B------:R-:W0:Y:S02]  /*0130*/  F2I.FTZ.U32.TRUNC.NTZ R0, R0 ;  /* 0x0000000000007305 */ /* 0x000e24000021f000 */
[----:B0-----:R-:W-:-:S13]  /*0140*/  R2UR UR5, R0 ;  /* 0x00000000000572ca */ /* 0x001fda00000e0000 */
[----:B------:R-:W-:-:S03]  /*0150*/  UIMAD UR6, UR4, UR5, URZ ;  /* 0x00000005040672a4 */ /* 0x000fc6000f8e02ff */
[----:B------:R-:W-:Y:S02]  /*0160*/  UMOV UR4, URZ ;  /* 0x000000ff00047c82 */ /* 0x000fe40008000000 */
[----:B------:R-:W-:-:S04]  /*0170*/  UIMAD.WIDE.U32 UR6, UR5, UR6, UR4 ;  /* 0x00000006050672a5 */ /* 0x000fc8000f8e0004 */
[----:B------:R-:W-:-:S04]  /*0180*/  UIMAD.WIDE.U32 UR4, UR7, UR21, URZ ;  /* 0x00000015070472a5 */ /* 0x000fc8000f8e00ff */
[----:B------:R-:W-:-:S04]  /*0190*/  UIADD3 UR4, UPT, UPT, -UR5, URZ, URZ ;  /* 0x000000ff05047290 */ /* 0x000fc8000fffe1ff */
[----:B------:R-:W-:-:S04]  /*01a0*/  UIMAD UR4, UR19, UR4, UR21 ;  /* 0x00000004130472a4 */ /* 0x000fc8000f8e0215 */
[----:B------:R-:W-:-:S11]  /*01b0*/  UISETP.GE.U32.AND UP2, UPT, UR4, UR19, UPT ;  /* 0x000000130400728c */ /* 0x000fd6000bf46070 */
[----:B------:R-:W-:Y:S02]  /*01c0*/  @UP2 UIADD3 UR4, UPT, UPT, -UR19, UR4, URZ ;  /* 0x0000000413042290 */ /* 0x000fe4000fffe1ff */
[----:B------:R-:W-:Y:S02]  /*01d0*/  @UP2 UIADD3 UR5, UPT, UPT, UR5, 0x1, URZ ;  /* 0x0000000105052890 */ /* 0x000fe4000fffe0ff */
[----:B------:R-:W-:-:S11]  /*01e0*/  UISETP.GE.U32.AND UP1, UPT, UR4, UR19, UPT ;  /* 0x000000130400728c */ /* 0x000fd6000bf26070 */
[----:B------:R-:W-:Y:S02]  /*01f0*/  @UP1 UIADD3 UR5, UPT, UPT, UR5, 0x1, URZ ;  /* 0x0000000105051890 */ /* 0x000fe4000fffe0ff */
[----:B------:R-:W-:-:S07]  /*0200*/  @!UP0 ULOP3.LUT UR5, URZ, UR19, URZ, 0x33, !UPT ;  /* 0x00000013ff058292 */ /* 0x000fce000f8e33ff */
[----:B------:R-:W-:Y:S01]  /*0210*/  UMOV UR4, UR5 ;  /* 0x0000000500047c82 */ /* 0x000fe20008000000 */
[----:B------:R-:W-:Y:S01]  /*0220*/  UMOV UR5, URZ ;  /* 0x000000ff00057c82 */ /* 0x000fe20008000000 */
[----:B------:R-:W-:Y:S01]  /*0230*/  MOV R12, UR4 ;  /* 0x00000004000c7c02 */ /* 0x000fe20008000f00 */
[----:B------:R-:W-:Y:S01]  /*0240*/  IMAD.U32 R13, RZ, RZ, UR5 ;  /* 0x00000005ff0d7e24 */ /* 0x000fe2000f8e00ff */
[----:B------:R-:W-:Y:S06]  /*0250*/  BRA `(.L_x_1) ;  /* 0x0000000000207947 */ /* 0x000fec0003800000 */
.L_x_0:
[----:B------:R-:W-:Y:S01]  /*0260*/  IMAD.U32 R21, RZ, RZ, UR21 ;  /* 0x00000015ff157e24 */ /* 0x000fe2000f8e00ff */
[----:B------:R-:W-:Y:S01]  /*0270*/  MOV R18, UR19 ;  /* 0x0000001300127c02 */ /* 0x000fe20008000f00 */
[----:B------:R-:W-:Y:S01]  /*0280*/  IMAD.U32 R19, RZ, RZ, UR15 ;  /* 0x0000000fff137e24 */ /* 0x000fe2000f8e00ff */
[----:B------:R-:W-:Y:S02]  /*0290*/  MOV R17, UR14 ;  /* 0x0000000e00117c02 */ /* 0x000fe40008000f00 */
[----:B------:R-:W-:Y:S02]  /*02a0*/  MOV R16, 0x2c0 ;  /* 0x000002c000107802 */ /* 0x000fe40000000f00 */
[----:B------:R-:W-:Y:S05]  /*02b0*/  CALL.REL.NOINC `($__internal_0_$__cuda_sm20_div_s64) ;  /* 0x0000004800bc7944 */ /* 0x000fea0003c00000 */
[----:B------:R-:W-:Y:S02]  /*02c0*/  MOV R13, R12 ;  /* 0x0000000c000d7202 */ /* 0x000fe40000000f00 */
[----:B------:R-:W-:-:S07]  /*02d0*/  MOV R12, R9 ;  /* 0x00000009000c7202 */ /* 0x000fce0000000f00 */
.L_x_1:
[----:B------:R-:W0:Y:S01]  /*02e0*/  LDCU UR4, c[0x0][0x3e0] ;  /* 0x00007c00ff0477ac */ /* 0x000e220008000800 */
[----:B------:R-:W-:Y:S01]  /*02f0*/  BSSY.RECONVERGENT B0, `(.L_x_2) ;  /* 0x0000025000007945 */ /* 0x000fe20003800200 */
[----:B0-----:R-:W-:Y:S01]  /*0300*/  USHF.R.S32.HI UR5, URZ, 0x1f, UR4 ;  /* 0x0000001fff057899 */ /* 0x001fe20008011404 */
[----:B------:R-:W-:-:S05]  /*0310*/  ISETP.LT.U32.AND P0, PT, R12, UR4, PT ;  /* 0x000000040c007c0c */ /* 0x000fca000bf01070 */
[----:B------:R-:W-:-:S04]  /*0320*/  ISETP.LT.AND.EX P0, PT, R13, UR5, PT, P0 ;  /* 0x000000050d007c0c */ /* 0x000fc8000bf01300 */
[C---:B------:R-:W-:Y:S02]  /*0330*/  SEL R0, R13.reuse, UR5, P0 ;  /* 0x000000050d007c07 */ /* 0x040fe40008000000 */
[----:B------:R-:W-:Y:S02]  /*0340*/  SEL R3, R12, UR4, P0 ;  /* 0x000000040c037c07 */ /* 0x000fe40008000000 */
[----:B------:R-:W-:-:S04]  /*0350*/  LOP3.LUT R2, R13, R0, RZ, 0xfc, !PT ;  /* 0x000000000d027212 */ /* 0x000fc800078efcff */
[----:B------:R-:W-:-:S13]  /*0360*/  ISETP.NE.U32.AND P1, PT, R2, RZ, PT ;  /* 0x000000ff0200720c */ /* 0x000fda0003f25070 */
[----:B------:R-:W-:Y:S05]  /*0370*/  @P1 BRA `(.L_x_3) ;  /* 0x0000000000501947 */ /* 0x000fea0003800000 */
[----:B------:R-:W0:Y:S01]  /*0380*/  I2F.U32.RP R4, R3 ;  /* 0x0000000300047306 */ /* 0x000e220000209000 */
[----:B------:R-:W-:-:S07]  /*0390*/  ISETP.NE.U32.AND P0, PT, R3, RZ, PT ;  /* 0x000000ff0300720c */ /* 0x000fce0003f05070 */
[----:B0-----:R-:W0:Y:S02]  /*03a0*/  MUFU.RCP R4, R4 ;  /* 0x0000000400047308 */ /* 0x001e240000001000 */
[----:B0-----:R-:W-:-:S06]  /*03b0*/  VIADD R4, R4, 0xffffffe ;  /* 0x0ffffffe04047836 */ /* 0x001fcc0000000000 */
[----:B------:R-:W0:Y:S02]  /*03c0*/  F2I.FTZ.U32.TRUNC.NTZ R5, R4 ;  /* 0x0000000400057305 */ /* 0x000e24000021f000 */
[----:B0-----:R-:W-:Y:S02]  /*03d0*/  IMAD.MOV R2, RZ, RZ, -R5 ;  /* 0x000000ffff027224 */ /* 0x001fe400078e0a05 */
[----:B------:R-:W-:Y:S02]  /*03e0*/  HFMA2 R4, -RZ, RZ, 0, 0 ;  /* 0x00000000ff047431 */ /* 0x000fe400000001ff */
[----:B------:R-:W-:-:S04]  /*03f0*/  IMAD R2, R2, R3, RZ ;  /* 0x0000000302027224 */ /* 0x000fc800078e02ff */
[----:B------:R-:W-:Y:S01]  /*0400*/  IMAD.HI.U32 R2, R5, R2, R4 ;  /* 0x0000000205027227 */ /* 0x000fe200078e0004 */
[----:B------:R-:W-:-:S05]  /*0410*/  MOV R5, RZ ;  /* 0x000000ff00057202 */ /* 0x000fca0000000f00 */
[----:B------:R-:W-:-:S04]  /*0420*/  IMAD.HI.U32 R4, R2, R12, RZ ;  /* 0x0000000c02047227 */ /* 0x000fc800078e00ff */
[----:B------:R-:W-:-:S04]  /*0430*/  IMAD.MOV R2, RZ, RZ, -R4 ;  /* 0x000000ffff027224 */ /* 0x000fc800078e0a04 */
[----:B------:R-:W-:-:S05]  /*0440*/  IMAD R2, R3, R2, R12 ;  /* 0x0000000203027224 */ /* 0x000fca00078e020c */
[----:B------:R-:W-:-:S13]  /*0450*/  ISETP.GE.U32.AND P2, PT, R2, R3, PT ;  /* 0x000000030200720c */ /* 0x000fda0003f46070 */
[----:B------:R-:W-:Y:S01]  /*0460*/  @P2 IADD3 R2, PT, PT, R2, -R3, RZ ;  /* 0x8000000302022210 */ /* 0x000fe20007ffe0ff */
[----:B------:R-:W-:-:S03]  /*0470*/  @P2 VIADD R4, R4, 0x1 ;  /* 0x0000000104042836 */ /* 0x000fc60000000000 */
[----:B------:R-:W-:-:S13]  /*0480*/  ISETP.GE.U32.AND P1, PT, R2, R3, PT ;  /* 0x000000030200720c */ /* 0x000fda0003f26070 */
[----:B------:R-:W-:Y:S02]  /*0490*/  @P1 IADD3 R4, PT, PT, R4, 0x1, RZ ;  /* 0x0000000104041810 */ /* 0x000fe40007ffe0ff */
[----:B------:R-:W-:Y:S01]  /*04a0*/  @!P0 LOP3.LUT R4, RZ, R3, RZ, 0x33, !PT ;  /* 0x00000003ff048212 */ /* 0x000fe200078e33ff */
[----:B------:R-:W-:Y:S05]  /*04b0*/  BRA `(.L_x_4) ;  /* 0x0000000000207947 */ /* 0x000fea0003800000 */
.L_x_3:
[----:B------:R-:W-:Y:S01]  /*04c0*/  IMAD.MOV.U32 R21, RZ, RZ, R12 ;  /* 0x000000ffff157224 */ /* 0x000fe200078e000c */
[----:B------:R-:W-:Y:S01]  /*04d0*/  MOV R18, R3 ;  /* 0x0000000300127202 */ /* 0x000fe20000000f00 */
[----:B------:R-:W-:Y:S01]  /*04e0*/  IMAD.MOV.U32 R19, RZ, RZ, R13 ;  /* 0x000000ffff137224 */ /* 0x000fe200078e000d */
[----:B------:R-:W-:Y:S02]  /*04f0*/  MOV R17, R0 ;  /* 0x0000000000117202 */ /* 0x000fe40000000f00 */
[----:B------:R-:W-:Y:S02]  /*0500*/  MOV R16, 0x520 ;  /* 0x0000052000107802 */ /* 0x000fe40000000f00 */
[----:B------:R-:W-:Y:S05]  /*0510*/  CALL.REL.NOINC `($__internal_0_$__cuda_sm20_div_s64) ;  /* 0x0000004800247944 */ /* 0x000fea0003c00000 */
[----:B------:R-:W-:Y:S02]  /*0520*/  MOV R4, R9 ;  /* 0x0000000900047202 */ /* 0x000fe40000000f00 */
[----:B------:R-:W-:Y:S02]  /*0530*/  MOV R5, R12 ;  /* 0x0000000c00057202 */ /* 0x000fe40000000f00 */
.L_x_4:
[----:B------:R-:W-:Y:S05]  /*0540*/  BSYNC.RECONVERGENT B0 ;  /* 0x0000000000007941 */ /* 0x000fea0003800200 */
.L_x_2:
[----:B------:R-:W0:Y:S01]  /*0550*/  LDCU UR4, c[0x0][0x434] ;  /* 0x00008680ff0477ac */ /* 0x000e220008000800 */
[----:B------:R-:W-:Y:S01]  /*0560*/  BSSY.RECONVERGENT B0, `(.L_x_5) ;  /* 0x0000040000007945 */ /* 0x000fe20003800200 */
[----:B0-----:R-:W-:-:S05]  /*0570*/  IMAD.U32 R2, RZ, RZ, UR4 ;  /* 0x00000004ff027e24 */ /* 0x001fca000f8e00ff */
[----:B------:R-:W-:-:S04]  /*0580*/  IABS R2, R2 ;  /* 0x0000000200027213 */ /* 0x000fc80000000000 */
[----:B------:R-:W-:-:S13]  /*0590*/  R2UR UR5, R2 ;  /* 0x00000000020572ca */ /* 0x000fda00000e0000 */
[----:B------:R-:W0:Y:S01]  /*05a0*/  I2F.RP R8, UR5 ;  /* 0x0000000500087d06 */ /* 0x000e220008209400 */
[----:B------:R-:W-:-:S04]  /*05b0*/  UIADD3 UR8, UPT, UPT, UR4, -0x1, UR5 ;  /* 0xffffffff04087890 */ /* 0x000fc8000fffe005 */
[----:B------:R-:W-:-:S06]  /*05c0*/  ULOP3.LUT UR6, UR8, UR5, URZ, 0x3c, !UPT ;  /* 0x0000000508067292 */ /* 0x000fcc000f8e3cff */
[----:B------:R-:W-:Y:S01]  /*05d0*/  ISETP.LE.AND P0, PT, RZ, UR6, PT ;  /* 0x00000006ff007c0c */ /* 0x000fe2000bf03270 */
[----:B0-----:R-:W0:Y:S02]  /*05e0*/  MUFU.RCP R8, R8 ;  /* 0x0000000800087308 */ /* 0x001e240000001000 */
[----:B0-----:R-:W-:-:S06]  /*05f0*/  VIADD R8, R8, 0xffffffe ;  /* 0x0ffffffe08087836 */ /* 0x001fcc0000000000 */
[----:B------:R-:W0:Y:S02]  /*0600*/  F2I.FTZ.U32.TRUNC.NTZ R9, R8 ;  /* 0x0000000800097305 */ /* 0x000e24000021f000 */
[----:B0-----:R-:W-:Y:S02]  /*0610*/  IMAD.MOV R2, RZ, RZ, -R9 ;  /* 0x000000ffff027224 */ /* 0x001fe400078e0a09 */
[----:B------:R-:W-:Y:S02]  /*0620*/  IMAD.MOV.U32 R8, RZ, RZ, RZ ;  /* 0x000000ffff087224 */ /* 0x000fe400078e00ff */
[----:B------:R-:W-:Y:S01]  /*0630*/  IMAD R6, R2, UR5, RZ ;  /* 0x0000000502067c24 */ /* 0x000fe2000f8e02ff */
[----:B------:R-:W-:-:S03]  /*0640*/  IABS R2, UR8 ;  /* 0x0000000800027c13 */ /* 0x000fc60008000000 */
[----:B------:R-:W-:-:S04]  /*0650*/  IMAD.HI.U32 R8, R9, R6, R8 ;  /* 0x0000000609087227 */ /* 0x000fc800078e0008 */
[----:B------:R-:W-:-:S04]  /*0660*/  IMAD.MOV.U32 R6, RZ, RZ, R2 ;  /* 0x000000ffff067224 */ /* 0x000fc800078e0002 */
[----:B------:R-:W-:-:S04]  /*0670*/  IMAD.HI.U32 R8, R8, R6, RZ ;  /* 0x0000000608087227 */ /* 0x000fc800078e00ff */
[----:B------:R-:W-:-:S04]  /*0680*/  IMAD.MOV R2, RZ, RZ, -R8 ;  /* 0x000000ffff027224 */ /* 0x000fc800078e0a08 */
[----:B------:R-:W-:-:S05]  /*0690*/  IMAD R2, R2, UR5, R6 ;  /* 0x0000000502027c24 */ /* 0x000fca000f8e0206 */
[----:B------:R-:W-:-:S13]  /*06a0*/  ISETP.LT.U32.AND P1, PT, R2, UR5, PT ;  /* 0x0000000502007c0c */ /* 0x000fda000bf21070 */
[----:B------:R-:W-:Y:S02]  /*06b0*/  @!P1 VIADD R2, R2, -UR5 ;  /* 0x8000000502029c36 */ /* 0x000fe40008000000 */
[----:B------:R-:W-:Y:S01]  /*06c0*/  @!P1 VIADD R8, R8, 0x1 ;  /* 0x0000000108089836 */ /* 0x000fe20000000000 */
[----:B------:R-:W-:Y:S02]  /*06d0*/  ISETP.NE.AND P1, PT, RZ, UR4, PT ;  /* 0x00000004ff007c0c */ /* 0x000fe4000bf25270 */
[----:B------:R-:W-:-:S13]  /*06e0*/  ISETP.GE.U32.AND P2, PT, R2, UR5, PT ;  /* 0x0000000502007c0c */ /* 0x000fda000bf46070 */
[----:B------:R-:W-:-:S04]  /*06f0*/  @P2 VIADD R8, R8, 0x1 ;  /* 0x0000000108082836 */ /* 0x000fc80000000000 */
[----:B------:R-:W-:Y:S01]  /*0700*/  @!P0 IMAD.MOV R8, RZ, RZ, -R8 ;  /* 0x000000ffff088224 */ /* 0x000fe200078e0a08 */
[----:B------:R-:W-:-:S04]  /*0710*/  @!P1 LOP3.LUT R8, RZ, UR5, RZ, 0x33, !PT ;  /* 0x00000005ff089c12 */ /* 0x000fc8000f8e33ff */
[----:B------:R-:W-:Y:S02]  /*0720*/  ISETP.LT.U32.AND P0, PT, R3, R8, PT ;  /* 0x000000080300720c */ /* 0x000fe40003f01070 */
[----:B------:R-:W-:-:S04]  /*0730*/  SHF.R.S32.HI R2, RZ, 0x1f, R8 ;  /* 0x0000001fff027819 */ /* 0x000fc80000011408 */
[----:B------:R-:W-:-:S04]  /*0740*/  ISETP.LT.AND.EX P0, PT, R0, R2, PT, P0 ;  /* 0x000000020000720c */ /* 0x000fc80003f01300 */
[C---:B------:R-:W-:Y:S02]  /*0750*/  SEL R2, R0.reuse, R2, P0 ;  /* 0x0000000200027207 */ /* 0x040fe40000000000 */
[----:B------:R-:W-:Y:S02]  /*0760*/  SEL R8, R3, R8, P0 ;  /* 0x0000000803087207 */ /* 0x000fe40000000000 */
[----:B------:R-:W-:-:S04]  /*0770*/  LOP3.LUT R6, R0, R2, RZ, 0xfc, !PT ;  /* 0x0000000200067212 */ /* 0x000fc800078efcff */
[----:B------:R-:W-:-:S13]  /*0780*/  ISETP.NE.U32.AND P1, PT, R6, RZ, PT ;  /* 0x000000ff0600720c */ /* 0x000fda0003f25070 */
[----:B------:R-:W-:Y:S05]  /*0790*/  @P1 BRA `(.L_x_6) ;  /* 0x0000000000501947 */ /* 0x000fea0003800000 */
[----:B------:R-:W0:Y:S01]  /*07a0*/  I2F.U32.RP R6, R8 ;  /* 0x0000000800067306 */ /* 0x000e220000209000 */
[----:B------:R-:W-:Y:S02]  /*07b0*/  ISETP.NE.U32.AND P0, PT, R8, RZ, PT ;  /* 0x000000ff0800720c */ /* 0x000fe40003f05070 */
[----:B------:R-:W-:-:S05]  /*07c0*/  MOV R11, RZ ;  /* 0x000000ff000b7202 */ /* 0x000fca0000000f00 */
[----:B0-----:R-:W0:Y:S02]  /*07d0*/  MUFU.RCP R6, R6 ;  /* 0x0000000600067308 */ /* 0x001e240000001000 */
[----:B0-----:R-:W-:-:S06]  /*07e0*/  VIADD R6, R6, 0xffffffe ;  /* 0x0ffffffe06067836 */ /* 0x001fcc0000000000 */
[----:B------:R-:W0:Y:S02]  /*07f0*/  F2I.FTZ.U32.TRUNC.NTZ R7, R6 ;  /* 0x0000000600077305 */ /* 0x000e24000021f000 */
[----:B0-----:R-:W-:Y:S02]  /*0800*/  IMAD.MOV R0, RZ, RZ, -R7 ;  /* 0x000000ffff007224 */ /* 0x001fe400078e0a07 */
[----:B------:R-:W-:Y:S02]  /*0810*/  HFMA2 R6, -RZ, RZ, 0, 0 ;  /* 0x00000000ff067431 */ /* 0x000fe400000001ff */
[----:B------:R-:W-:-:S04]  /*0820*/  IMAD R0, R0, R8, RZ ;  /* 0x0000000800007224 */ /* 0x000fc800078e02ff */
[----:B------:R-:W-:-:S06]  /*0830*/  IMAD.HI.U32 R0, R7, R0, R6 ;  /* 0x0000000007007227 */ /* 0x000fcc00078e0006 */
        /* <DEDUP_REMOVED lines=10> */
.L_x_6:
        /* <DEDUP_REMOVED lines=8> */
.L_x_7:
[----:B------:R-:W-:Y:S05]  /*0960*/  BSYNC.RECONVERGENT B0 ;  /* 0x0000000000007941 */ /* 0x000fea0003800200 */
.L_x_5:
[----:B------:R-:W0:Y:S01]  /*0970*/  LDCU UR5, c[0x0][0x434] ;  /* 0x00008680ff0577ac */ /* 0x000e220008000800 */
[----:B------:R-:W-:Y:S01]  /*0980*/  BSSY.RECONVERGENT B0, `(.L_x_8) ;  /* 0x0000084000007945 */ /* 0x000fe20003800200 */
[----:B------:R-:W-:Y:S01]  /*0990*/  UMOV UR10, URZ ;  /* 0x000000ff000a7c82 */ /* 0x000fe20008000000 */
[----:B------:R-:W-:Y:S01]  /*09a0*/  UMOV UR16, URZ ;  /* 0x000000ff00107c82 */ /* 0x000fe20008000000 */
[----:B0-----:R-:W-:-:S05]  /*09b0*/  IMAD.U32 R0, RZ, RZ, UR5 ;  /* 0x00000005ff007e24 */ /* 0x001fca000f8e00ff */
[----:B------:R-:W-:-:S04]  /*09c0*/  IABS R0, R0 ;  /* 0x0000000000007213 */ /* 0x000fc80000000000 */
[----:B------:R-:W-:-:S13]  /*09d0*/  R2UR UR7, R0 ;  /* 0x00000000000772ca */ /* 0x000fda00000e0000 */
[----:B------:R-:W0:Y:S08]  /*09e0*/  I2F.RP R0, UR7 ;  /* 0x0000000700007d06 */ /* 0x000e300008209400 */
[----:B0-----:R-:W0:Y:S02]  /*09f0*/  MUFU.RCP R0, R0 ;  /* 0x0000000000007308 */ /* 0x001e240000001000 */
[----:B0-----:R-:W-:-:S06]  /*0a00*/  VIADD R0, R0, 0xffffffe ;  /* 0x0ffffffe00007836 */ /* 0x001fcc0000000000 */
[----:B------:R-:W0:Y:S02]  /*0a10*/  F2I.FTZ.U32.TRUNC.NTZ R0, R0 ;  /* 0x0000000000007305 */ /* 0x000e24000021f000 */
[----:B0-----:R-:W-:Y:S02]  /*0a20*/  R2UR UR11, R0 ;  /* 0x00000000000b72ca */ /* 0x001fe400000e0000 */
[----:B------:R-:W-:Y:S01]  /*0a30*/  IABS R0, UR8 ;  /* 0x0000000800007c13 */ /* 0x000fe20008000000 */
[----:B------:R-:W-:-:S03]  /*0a40*/  ULOP3.LUT UR8, UR8, UR5, URZ, 0x3c, !UPT ;  /* 0x0000000508087292 */ /* 0x000fc6000f8e3cff */
[----:B------:R-:W-:-:S07]  /*0a50*/  R2UR UR6, R0 ;  /* 0x00000000000672ca */ /* 0x000fce00000e0000 */
[----:B------:R-:W-:-:S04]  /*0a60*/  UIADD3 UR4, UPT, UPT, URZ, -UR11, URZ ;  /* 0x8000000bff047290 */ /* 0x000fc8000fffe0ff */
[----:B------:R-:W-:-:S04]  /*0a70*/  UIMAD UR4, UR4, UR7, URZ ;  /* 0x00000007040472a4 */ /* 0x000fc8000f8e02ff */
[----:B------:R-:W-:-:S04]  /*0a80*/  UIMAD.WIDE.U32 UR10, UR11, UR4, UR10 ;  /* 0x000000040b0a72a5 */ /* 0x000fc8000f8e000a */
[----:B------:R-:W-:-:S07]  /*0a90*/  UIMAD.WIDE.U32 UR10, UR11, UR6, URZ ;  /* 0x000000060b0a72a5 */ /* 0x000fce000f8e00ff */
[----:B------:R-:W-:Y:S02]  /*0aa0*/  UMOV UR9, UR11 ;  /* 0x0000000b00097c82 */ /* 0x000fe40008000000 */
[----:B------:R-:W-:-:S04]  /*0ab0*/  UIADD3 UR4, UPT, UPT, -UR9, URZ, URZ ;  /* 0x000000ff09047290 */ /* 0x000fc8000fffe1ff */
[----:B------:R-:W-:Y:S02]  /*0ac0*/  UIMAD UR4, UR7, UR4, UR6 ;  /* 0x00000004070472a4 */ /* 0x000fe4000f8e0206 */
[----:B------:R-:W-:Y:S02]  /*0ad0*/  USHF.R.S32.HI UR6, URZ, 0x1f, UR5 ;  /* 0x0000001fff067899 */ /* 0x000fe40008011405 */
[----:B------:R-:W-:Y:S02]  /*0ae0*/  UISETP.GT.U32.AND UP1, UPT, UR7, UR4, UPT ;  /* 0x000000040700728c */ /* 0x000fe4000bf24070 */
[----:B------:R-:W-:-:S09]  /*0af0*/  ULOP3.LUT UR6, UR6, 0x1, URZ, 0xfc, !UPT ;  /* 0x0000000106067892 */ /* 0x000fd2000f8efcff */
[----:B------:R-:W-:Y:S02]  /*0b00*/  @!UP1 UIADD3 UR4, UPT, UPT, UR4, -UR7, URZ ;  /* 0x8000000704049290 */ /* 0x000fe4000fffe0ff */
[----:B------:R-:W-:Y:S02]  /*0b10*/  @!UP1 UIADD3 UR9, UPT, UPT, UR9, 0x1, URZ ;  /* 0x0000000109099890 */ /* 0x000fe4000fffe0ff */
[----:B------:R-:W-:Y:S02]  /*0b20*/  UISETP.GE.U32.AND UP0, UPT, UR4, UR7, UPT ;  /* 0x000000070400728c */ /* 0x000fe4000bf06070 */
[----:B------:R-:W-:-:S05]  /*0b30*/  UISETP.GE.AND UP1, UPT, UR8, URZ, UPT ;  /* 0x000000ff0800728c */ /* 0x000fca000bf26270 */
[----:B------:R-:W0:Y:S04]  /*0b40*/  LDCU UR4, c[0x0][0x3e0] ;  /* 0x00007c00ff0477ac */ /* 0x000e280008000800 */
[----:B------:R-:W-:Y:S02]  /*0b50*/  @UP0 UIADD3 UR9, UPT, UPT, UR9, 0x1, URZ ;  /* 0x0000000109090890 */ /* 0x000fe4000fffe0ff */
[----:B------:R-:W-:-:S05]  /*0b60*/  UISETP.NE.AND UP0, UPT, UR5, URZ, UPT ;  /* 0x000000ff0500728c */ /* 0x000fca000bf05270 */
[----:B------:R-:W-:Y:S02]  /*0b70*/  UMOV UR8, UR9 ;  /* 0x0000000900087c82 */ /* 0x000fe40008000000 */
[----:B------:R-:W-:-:S04]  /*0b80*/  @!UP1 UIADD3 UR8, UPT, UPT, -UR8, URZ, URZ ;  /* 0x000000ff08089290 */ /* 0x000fc8000fffe1ff */
[----:B------:R-:W-:Y:S01]  /*0b90*/  @!UP0 ULOP3.LUT UR8, URZ, UR5, URZ, 0x33, !UPT ;  /* 0x00000005ff088292 */ /* 0x000fe2000f8e33ff */
[----:B0-----:R-:W-:Y:S01]  /*0ba0*/  IMAD.U32 R0, RZ, RZ, UR4 ;  /* 0x00000004ff007e24 */ /* 0x001fe2000f8e00ff */
[----:B------:R-:W-:Y:S02]  /*0bb0*/  UIADD3 UR18, UPT, UPT, UR4, -0x1, URZ ;  /* 0xffffffff04127890 */ /* 0x000fe4000fffe0ff */
[----:B------:R-:W-:Y:S02]  /*0bc0*/  UIMAD UR7, UR8, UR6, URZ ;  /* 0x00000006080772a4 */ /* 0x000fe4000f8e02ff */
[----:B------:R-:W-:Y:S01]  /*0bd0*/  IABS R0, R0 ;  /* 0x0000000000007213 */ /* 0x000fe20000000000 */
[----:B------:R-:W-:-:S03]  /*0be0*/  UISETP.NE.AND UP2, UPT, UR4, URZ, UPT ;  /* 0x000000ff0400728c */ /* 0x000fc6000bf45270 */
[----:B------:R-:W-:Y:S02]  /*0bf0*/  IABS R3, UR7 ;  /* 0x0000000700037c13 */ /* 0x000fe40008000000 */
[----:B------:R-:W-:Y:S02]  /*0c00*/  R2UR UR11, R0 ;  /* 0x00000000000b72ca */ /* 0x000fe400000e0000 */
[----:B------:R-:W-:-:S11]  /*0c10*/  R2UR UR13, R3 ;  /* 0x00000000030d72ca */ /* 0x000fd600000e0000 */
[----:B------:R-:W0:Y:S02]  /*0c20*/  I2F.RP R0, UR11 ;  /* 0x0000000b00007d06 */ /* 0x000e240008209400 */
[----:B------:R-:W-:-:S06]  /*0c30*/  UIADD3 UR6, UPT, UPT, UR18, UR13, URZ ;  /* 0x0000000d12067290 */ /* 0x000fcc000fffe0ff */
[----:B------:R-:W1:Y:S08]  /*0c40*/  I2F.RP R3, UR13 ;  /* 0x0000000d00037d06 */ /* 0x000e700008209400 */
[----:B0-----:R-:W0:Y:S08]  /*0c50*/  MUFU.RCP R0, R0 ;  /* 0x0000000000007308 */ /* 0x001e300000001000 */
[----:B-1----:R-:W1:Y:S01]  /*0c60*/  MUFU.RCP R3, R3 ;  /* 0x0000000300037308 */ /* 0x002e620000001000 */
[----:B0-----:R-:W-:-:S07]  /*0c70*/  VIADD R0, R0, 0xffffffe ;  /* 0x0ffffffe00007836 */ /* 0x001fce0000000000 */
[----:B------:R-:W0:Y:S01]  /*0c80*/  F2I.FTZ.U32.TRUNC.NTZ R0, R0 ;  /* 0x0000000000007305 */ /* 0x000e22000021f000 */
[----:B-1----:R-:W-:-:S07]  /*0c90*/  VIADD R3, R3, 0xffffffe ;  /* 0x0ffffffe03037836 */ /* 0x002fce0000000000 */
[----:B------:R1:W2:Y:S01]  /*0ca0*/  F2I.FTZ.U32.TRUNC.NTZ R7, R3 ;  /* 0x0000000300077305 */ /* 0x0002a2000021f000 */
[----:B0-----:R-:W-:Y:S02]  /*0cb0*/  R2UR UR17, R0 ;  /* 0x00000000001172ca */ /* 0x001fe400000e0000 */
[----:B------:R-:W-:-:S05]  /*0cc0*/  IABS R0, UR7 ;  /* 0x0000000700007c13 */ /* 0x000fca0008000000 */
[----:B------:R-:W-:Y:S02]  /*0cd0*/  IMAD.MOV R0, RZ, RZ, -R0 ;  /* 0x000000ffff007224 */ /* 0x000fe400078e0a00 */
[----:B-1----:R-:W-:Y:S02]  /*0ce0*/  IMAD.U32 R3, RZ, RZ, UR6 ;  /* 0x00000006ff037e24 */ /* 0x002fe4000f8e00ff */
[----:B--2---:R-:W-:Y:S02]  /*0cf0*/  IMAD.MOV R6, RZ, RZ, -R7 ;  /* 0x000000ffff067224 */ /* 0x004fe400078e0a07 */
[----:B------:R-:W-:Y:S01]  /*0d00*/  UIADD3 UR9, UPT, UPT, URZ, -UR17, URZ ;  /* 0x80000011ff097290 */ /* 0x000fe2000fffe0ff */
[----:B------:R-:W-:-:S03]  /*0d10*/  IABS R3, R3 ;  /* 0x0000000300037213 */ /* 0x000fc60000000000 */
[----:B------:R-:W-:Y:S01]  /*0d20*/  UIMAD UR9, UR9, UR11, URZ ;  /* 0x0000000b090972a4 */ /* 0x000fe2000f8e02ff */
[----:B------:R-:W-:Y:S01]  /*0d30*/  R2UR UR12, R3 ;  /* 0x00000000030c72ca */ /* 0x000fe200000e0000 */
[----:B------:R-:W-:Y:S02]  /*0d40*/  IMAD R3, R6, UR13, RZ ;  /* 0x0000000d06037c24 */ /* 0x000fe4000f8e02ff */
[----:B------:R-:W-:Y:S01]  /*0d50*/  IMAD.MOV.U32 R6, RZ, RZ, RZ ;  /* 0x000000ffff067224 */ /* 0x000fe200078e00ff */
[----:B------:R-:W-:-:S03]  /*0d60*/  UIMAD.WIDE.U32 UR16, UR17, UR9, UR16 ;  /* 0x00000009111072a5 */ /* 0x000fc6000f8e0010 */
[----:B------:R-:W-:-:S03]  /*0d70*/  IMAD.HI.U32 R3, R7, R3, R6 ;  /* 0x0000000307037227 */ /* 0x000fc600078e0006 */
[----:B------:R-:W0:Y:S03]  /*0d80*/  LDCU.U8 UR9, c[0x0][0x549] ;  /* 0x0000a920ff0977ac */ /* 0x000e260008000000 */
[----:B------:R-:W-:Y:S01]  /*0d90*/  IMAD.HI.U32 R3, R3, UR12, RZ ;  /* 0x0000000c03037c27 */ /* 0x000fe2000f8e00ff */
[----:B------:R-:W-:Y:S02]  /*0da0*/  UIMAD.WIDE.U32 UR16, UR17, UR12, URZ ;  /* 0x0000000c111072a5 */ /* 0x000fe4000f8e00ff */
[----:B------:R-:W-:Y:S01]  /*0db0*/  ULOP3.LUT UR16, UR6, UR13, URZ, 0x3c, !UPT ;  /* 0x0000000d06107292 */ /* 0x000fe2000f8e3cff */
[----:B------:R-:W-:Y:S01]  /*0dc0*/  IMAD R0, R3, R0, UR12 ;  /* 0x0000000c03007e24 */ /* 0x000fe2000f8e0200 */
[----:B------:R-:W-:Y:S02]  /*0dd0*/  UIADD3 UR10, UPT, UPT, -UR17, URZ, URZ ;  /* 0x000000ff110a7290 */ /* 0x000fe4000fffe1ff */
[----:B------:R-:W-:-:S02]  /*0de0*/  ULOP3.LUT UR6, UR6, UR4, URZ, 0x3c, !UPT ;  /* 0x0000000406067292 */ /* 0x000fc4000f8e3cff */
[----:B------:R-:W-:Y:S01]  /*0df0*/  ISETP.LT.U32.AND P1, PT, R0, UR13, PT ;  /* 0x0000000d00007c0c */ /* 0x000fe2000bf21070 */
[----:B------:R-:W-:Y:S01]  /*0e00*/  UIMAD UR10, UR11, UR10, UR12 ;  /* 0x0000000a0b0a72a4 */ /* 0x000fe2000f8e020c */
[----:B------:R-:W-:-:S03]  /*0e10*/  ISETP.LE.AND P0, PT, RZ, UR16, PT ;  /* 0x00000010ff007c0c */ /* 0x000fc6000bf03270 */
[----:B------:R-:W-:Y:S02]  /*0e20*/  UISETP.GT.U32.AND UP1, UPT, UR11, UR10, UPT ;  /* 0x0000000a0b00728c */ /* 0x000fe4000bf24070 */
[----:B0-----:R-:W-:-:S04]  /*0e30*/  UISETP.NE.AND UP0, UPT, UR9, URZ, UPT ;  /* 0x000000ff0900728c */ /* 0x001fc8000bf05270 */
[----:B------:R-:W-:Y:S02]  /*0e40*/  USEL UR5, UR5, 0x1, !UP0 ;  /* 0x0000000105057887 */ /* 0x000fe4000c000000 */
[----:B------:R-:W-:Y:S01]  /*0e50*/  @!P1 VIADD R0, R0, -UR13 ;  /* 0x8000000d00009c36 */ /* 0x000fe20008000000 */
[----:B------:R-:W-:Y:S01]  /*0e60*/  UISETP.GE.AND UP0, UPT, UR6, URZ, UPT ;  /* 0x000000ff0600728c */ /* 0x000fe2000bf06270 */
[----:B------:R-:W-:Y:S01]  /*0e70*/  @!P1 VIADD R3, R3, 0x1 ;  /* 0x0000000103039836 */ /* 0x000fe20000000000 */
[----:B------:R-:W-:Y:S01]  /*0e80*/  ISETP.NE.AND P1, PT, RZ, UR7, PT ;  /* 0x00000007ff007c0c */ /* 0x000fe2000bf25270 */
[----:B------:R-:W-:Y:S01]  /*0e90*/  @!UP1 UIADD3 UR10, UPT, UPT, UR10, -UR11, URZ ;  /* 0x8000000b0a0a9290 */ /* 0x000fe2000fffe0ff */
[----:B------:R-:W-:Y:S01]  /*0ea0*/  ISETP.GE.U32.AND P2, PT, R0, UR13, PT ;  /* 0x0000000d00007c0c */ /* 0x000fe2000bf46070 */
[----:B------:R-:W-:Y:S02]  /*0eb0*/  @!UP1 UIADD3 UR17, UPT, UPT, UR17, 0x1, URZ ;  /* 0x0000000111119890 */ /* 0x000fe4000fffe0ff */
[----:B------:R-:W-:-:S02]  /*0ec0*/  UISETP.GE.U32.AND UP3, UPT, UR10, UR11, UPT ;  /* 0x0000000b0a00728c */ /* 0x000fc4000bf66070 */
[----:B------:R-:W-:Y:S02]  /*0ed0*/  UISETP.NE.AND UP1, UPT, UR8, URZ, UPT ;  /* 0x000000ff0800728c */ /* 0x000fe4000bf25270 */
[----:B------:R-:W-:Y:S02]  /*0ee0*/  USHF.R.S32.HI UR8, URZ, 0x1f, UR7 ;  /* 0x0000001fff087899 */ /* 0x000fe40008011407 */
[----:B------:R-:W-:-:S04]  /*0ef0*/  USEL UR6, URZ, 0x1, !UP1 ;  /* 0x00000001ff067887 */ /* 0x000fc8000c800000 */
[----:B------:R-:W-:Y:S01]  /*0f00*/  @P2 VIADD R3, R3, 0x1 ;  /* 0x0000000103032836 */ /* 0x000fe20000000000 */
[----:B------:R-:W-:Y:S02]  /*0f10*/  @UP3 UIADD3 UR17, UPT, UPT, UR17, 0x1, URZ ;  /* 0x0000000111113890 */ /* 0x000fe4000fffe0ff */
[----:B------:R-:W-:Y:S01]  /*0f20*/  ULOP3.LUT UR6, UR8, UR6, URZ, 0xfc, !UPT ;  /* 0x0000000608067292 */ /* 0x000fe2000f8efcff */
[----:B------:R-:W-:Y:S01]  /*0f30*/  IMAD.MOV.U32 R7, RZ, RZ, R3 ;  /* 0x000000ffff077224 */ /* 0x000fe200078e0003 */
[----:B------:R-:W-:Y:S02]  /*0f40*/  @!UP0 UIADD3 UR17, UPT, UPT, -UR17, URZ, URZ ;  /* 0x000000ff11118290 */ /* 0x000fe4000fffe1ff */
[----:B------:R-:W-:Y:S01]  /*0f50*/  @!UP2 ULOP3.LUT UR17, URZ, UR4, URZ, 0x33, !UPT ;  /* 0x00000004ff11a292 */ /* 0x000fe2000f8e33ff */
        /* <DEDUP_REMOVED lines=30> */
.L_x_9:
        /* <DEDUP_REMOVED lines=8> */
.L_x_10:
[----:B------:R-:W-:Y:S05]  /*11c0*/  BSYNC.RECONVERGENT B0 ;  /* 0x0000000000007941 */ /* 0x000fea0003800200 */
.L_x_8:
[----:B------:R-:W-:Y:S01]  /*11d0*/  IABS R11, UR22 ;  /* 0x00000016000b7c13 */ /* 0x000fe20008000000 */
[----:B------:R-:W0:Y:S01]  /*11e0*/  LDC R3, c[0x0][0x434] ;  /* 0x00010d00ff037b82 */ /* 0x000e220000000800 */
[----:B------:R-:W-:Y:S01]  /*11f0*/  IABS R6, UR22 ;  /* 0x0000001600067c13 */ /* 0x000fe20008000000 */
[----:B------:R-:W-:Y:S01]  /*1200*/  UIMAD UR17, UR17, UR5, URZ ;  /* 0x00000005111172a4 */ /* 0x000fe2000f8e02ff */
[----:B------:R-:W1:Y:S01]  /*1210*/  I2F.RP R12, R11 ;  /* 0x0000000b000c7306 */ /* 0x000e620000209400 */
[----:B------:R-:W-:Y:S02]  /*1220*/  BSSY.RECONVERGENT B0, `(.L_x_11) ;  /* 0x000003c000007945 */ /* 0x000fe40003800200 */
[----:B------:R-:W-:Y:S01]  /*1230*/  IMAD.MOV R6, RZ, RZ, -R6 ;  /* 0x000000ffff067224 */ /* 0x000fe200078e0a06 */
[----:B------:R-:W-:-:S04]  /*1240*/  UIMAD UR6, UR6, UR17, URZ ;  /* 0x00000011060672a4 */ /* 0x000fc8000f8e02ff */
[----:B-1----:R-:W1:Y:S01]  /*1250*/  MUFU.RCP R12, R12 ;  /* 0x0000000c000c7308 */ /* 0x002e620000001000 */
[----:B0-----:R-:W-:-:S04]  /*1260*/  IADD3 R3, PT, PT, R3, -0x1, R11 ;  /* 0xffffffff03037810 */ /* 0x001fc80007ffe00b */
[----:B------:R-:W-:Y:S01]  /*1270*/  IABS R9, R3 ;  /* 0x0000000300097213 */ /* 0x000fe20000000000 */
[----:B-1----:R-:W-:-:S04]  /*1280*/  VIADD R12, R12, 0xffffffe ;  /* 0x0ffffffe0c0c7836 */ /* 0x002fc80000000000 */
[----:B------:R-:W0:Y:S02]  /*1290*/  F2I.FTZ.U32.TRUNC.NTZ R13, R12 ;  /* 0x0000000c000d7305 */ /* 0x000e24000021f000 */
[----:B0-----:R-:W-:Y:S02]  /*12a0*/  IMAD.MOV R10, RZ, RZ, -R13 ;  /* 0x000000ffff0a7224 */ /* 0x001fe400078e0a0d */
[----:B------:R-:W-:Y:S02]  /*12b0*/  IMAD.MOV.U32 R12, RZ, RZ, RZ ;  /* 0x000000ffff0c7224 */ /* 0x000fe400078e00ff */
[----:B------:R-:W-:-:S04]  /*12c0*/  IMAD R10, R10, R11, RZ ;  /* 0x0000000b0a0a7224 */ /* 0x000fc800078e02ff */
[----:B------:R-:W-:-:S06]  /*12d0*/  IMAD.HI.U32 R10, R13, R10, R12 ;  /* 0x0000000a0d0a7227 */ /* 0x000fcc00078e000c */
[----:B------:R-:W-:-:S04]  /*12e0*/  IMAD.HI.U32 R10, R10, R9, RZ ;  /* 0x000000090a0a7227 */ /* 0x000fc800078e00ff */
[----:B------:R-:W-:-:S05]  /*12f0*/  IMAD R6, R10, R6, R9 ;  /* 0x000000060a067224 */ /* 0x000fca00078e0209 */
[----:B------:R-:W-:-:S13]  /*1300*/  ISETP.GT.U32.AND P1, PT, R11, R6, PT ;  /* 0x000000060b00720c */ /* 0x000fda0003f24070 */
[----:B------:R-:W-:Y:S02]  /*1310*/  @!P1 IMAD.IADD R6, R6, 0x1, -R11 ;  /* 0x0000000106069824 */ /* 0x000fe400078e0a0b */
[----:B------:R-:W-:Y:S01]  /*1320*/  @!P1 VIADD R10, R10, 0x1 ;  /* 0x000000010a0a9836 */ /* 0x000fe20000000000 */
[----:B------:R-:W-:Y:S02]  /*1330*/  ISETP.NE.AND P1, PT, RZ, UR22, PT ;  /* 0x00000016ff007c0c */ /* 0x000fe4000bf25270 */
[-C--:B------:R-:W-:Y:S02]  /*1340*/  ISETP.GE.U32.AND P2, PT, R6, R11.reuse, PT ;  /* 0x0000000b0600720c */ /* 0x080fe40003f46070 */
[----:B------:R-:W-:-:S04]  /*1350*/  LOP3.LUT R6, R3, R11, RZ, 0x3c, !PT ;  /* 0x0000000b03067212 */ /* 0x000fc800078e3cff */
[----:B------:R-:W-:-:S07]  /*1360*/  ISETP.GE.AND P0, PT, R6, RZ, PT ;  /* 0x000000ff0600720c */ /* 0x000fce0003f06270 */
[----:B------:R-:W-:-:S04]  /*1370*/  @P2 VIADD R10, R10, 0x1 ;  /* 0x000000010a0a2836 */ /* 0x000fc80000000000 */
[----:B------:R-:W-:-:S04]  /*1380*/  IMAD.MOV.U32 R6, RZ, RZ, R10 ;  /* 0x000000ffff067224 */ /* 0x000fc800078e000a */
[----:B------:R-:W-:Y:S01]  /*1390*/  @!P0 IMAD.MOV R6, RZ, RZ, -R6 ;  /* 0x000000ffff068224 */ /* 0x000fe200078e0a06 */
[----:B------:R-:W-:-:S04]  /*13a0*/  @!P1 LOP3.LUT R6, RZ, R11, RZ, 0x33, !PT ;  /* 0x0000000bff069212 */ /* 0x000fc800078e33ff */
        /* <DEDUP_REMOVED lines=28> */
.L_x_12:
[----:B------:R-:W-:Y:S01]  /*1570*/  IMAD.MOV.U32 R21, RZ, RZ, R4 ;  /* 0x000000ffff157224 */ /* 0x000fe200078e0004 */
[----:B------:R-:W-:Y:S01]  /*1580*/  MOV R19, R5 ;  /* 0x0000000500137202 */ /* 0x000fe20000000f00 */
[----:B------:R-:W-:Y:S01]  /*1590*/  IMAD.MOV.U32 R18, RZ, RZ, R6 ;  /* 0x000000ffff127224 */ /* 0x000fe200078e0006 */
[----:B------:R-:W-:Y:S02]  /*15a0*/  MOV R16, 0x15c0 ;  /* 0x000015c000107802 */ /* 0x000fe40000000f00 */
[----:B------:R-:W-:Y:S05]  /*15b0*/  CALL.REL.NOINC `($__internal_0_$__cuda_sm20_div_s64) ;  /* 0x0000003400fc7944 */ /* 0x000fea0003c00000 */
[----:B------:R-:W-:Y:S02]  /*15c0*/  MOV R16, R9 ;  /* 0x0000000900107202 */ /* 0x000fe40000000f00 */
[----:B------:R-:W-:Y:S02]  /*15d0*/  MOV R17, R12 ;  /* 0x0000000c00117202 */ /* 0x000fe40000000f00 */
.L_x_13:
[----:B------:R-:W-:Y:S05]  /*15e0*/  BSYNC.RECONVERGENT B0 ;  /* 0x0000000000007941 */ /* 0x000fea0003800200 */
.L_x_11:
[----:B------:R-:W0:Y:S01]  /*15f0*/  S2R R20, SR_TID.X ;  /* 0x0000000000147919 */ /* 0x000e220000002100 */
[----:B------:R-:W-:Y:S01]  /*1600*/  UIADD3 UR9, UP0, UPT, UR21, -UR20, URZ ;  /* 0x8000001415097290 */ /* 0x000fe2000ff1e0ff */
[----:B------:R-:W-:Y:S01]  /*1610*/  MOV R21, 0xff800000 ;  /* 0xff80000000157802 */ /* 0x000fe20000000f00 */
[----:B------:R-:W1:Y:S02]  /*1620*/  LDCU UR4, c[0x0][0x534] ;  /* 0x0000a680ff0477ac */ /* 0x000e640008000800 */
[----:B------:R-:W-:-:S06]  /*1630*/  UIADD3.X UR8, UPT, UPT, UR15, -0x1, URZ, UP0, !UPT ;  /* 0xffffffff0f087890 */ /* 0x000fcc00087fe4ff */
[----:B------:R-:W-:Y:S01]  /*1640*/  IMAD.U32 R4, RZ, RZ, UR8 ;  /* 0x00000008ff047e24 */ /* 0x000fe2000f8e00ff */
[----:B0-----:R-:W-:Y:S02]  /*1650*/  LOP3.LUT R9, R20, 0x7, RZ, 0xc0, !PT ;  /* 0x0000000714097812 */ /* 0x001fe400078ec0ff */
[----:B------:R-:W-:Y:S02]  /*1660*/  SHF.R.U32.HI R18, RZ, 0x3, R20 ;  /* 0x00000003ff127819 */ /* 0x000fe40000011614 */
[C---:B------:R-:W-:Y:S01]  /*1670*/  ISETP.LT.U32.AND P1, PT, R9.reuse, UR9, PT ;  /* 0x0000000909007c0c */ /* 0x040fe2000bf21070 */
[----:B------:R-:W0:Y:S01]  /*1680*/  LDCU.64 UR8, c[0x0][0x358] ;  /* 0x00006b00ff0877ac */ /* 0x000e220008000a00 */
[C---:B------:R-:W-:Y:S01]  /*1690*/  IADD3 R29, PT, PT, R18.reuse, 0x20, RZ ;  /* 0x00000020121d7810 */ /* 0x040fe20007ffe0ff */
[----:B------:R-:W-:Y:S01]  /*16a0*/  VIADD R15, R18, 0x10 ;  /* 0x00000010120f7836 */ /* 0x000fe20000000000 */
[----:B------:R-:W-:Y:S01]  /*16b0*/  ISETP.GT.AND.EX P1, PT, R4, RZ, PT, P1 ;  /* 0x000000ff0400720c */ /* 0x000fe20003f24310 */
[C---:B------:R-:W-:Y:S01]  /*16c0*/  VIADD R28, R18.reuse, 0x30 ;  /* 0x00000030121c7836 */ /* 0x040fe20000000000 */
[----:B------:R-:W-:Y:S01]  /*16d0*/  IADD3 R22, P0, PT, R9, UR20, RZ ;  /* 0x0000001409167c10 */ /* 0x000fe2000ff1e0ff */
[C---:B------:R-:W-:Y:S01]  /*16e0*/  VIADD R19, R18.reuse, 0x40 ;  /* 0x0000004012137836 */ /* 0x040fe20000000000 */
[----:B-1----:R-:W-:-:S02]  /*16f0*/  ISETP.GE.OR P3, PT, R18, UR4, !P1 ;  /* 0x0000000412007c0c */ /* 0x002fc4000cf66670 */
[----:B------:R-:W-:Y:S01]  /*1700*/  ISETP.GE.OR P2, PT, R15, UR4, !P1 ;  /* 0x000000040f007c0c */ /* 0x000fe2000cf46670 */
[----:B------:R-:W-:Y:S01]  /*1710*/  IMAD.X R23, RZ, RZ, RZ, P0 ;  /* 0x000000ffff177224 */ /* 0x000fe200000e06ff */
[----:B------:R-:W-:Y:S02]  /*1720*/  ISETP.GE.OR P6, PT, R29, UR4, !P1 ;  /* 0x000000041d007c0c */ /* 0x000fe4000cfc6670 */
[----:B------:R-:W-:Y:S02]  /*1730*/  ISETP.GE.OR P5, PT, R28, UR4, !P1 ;  /* 0x000000041c007c0c */ /* 0x000fe4000cfa6670 */
[----:B------:R-:W-:-:S05]  /*1740*/  ISETP.GE.OR P4, PT, R19, UR4, !P1 ;  /* 0x0000000413007c0c */ /* 0x000fca000cf86670 */
[----:B------:R-:W1:Y:S01]  /*1750*/  @!P3 LDC.64 R4, c[0x0][0x428] ;  /* 0x00010a00ff04bb82 */ /* 0x000e620000000a00 */
[----:B------:R-:W-:Y:S01]  /*1760*/  @!P3 IMAD.WIDE.U32 R30, R18, UR21, R22 ;  /* 0x00000015121ebc25 */ /* 0x000fe2000f8e0016 */
[----:B------:R-:W-:-:S03]  /*1770*/  @!P2 MOV R26, R22 ;  /* 0x00000016001aa202 */ /* 0x000fc60000000f00 */
[----:B------:R-:W-:Y:S02]  /*1780*/  @!P3 IMAD R14, R18, UR15, R31 ;  /* 0x0000000f120ebc24 */ /* 0x000fe4000f8e021f */
[----:B------:R-:W-:Y:S01]  /*1790*/  @!P2 IMAD.MOV.U32 R27, RZ, RZ, R23 ;  /* 0x000000ffff1ba224 */ /* 0x000fe200078e0017 */
[----:B------:R-:W2:Y:S01]  /*17a0*/  @!P2 LDC.64 R12, c[0x0][0x428] ;  /* 0x00010a00ff0cab82 */ /* 0x000ea20000000a00 */
[----:B------:R-:W-:-:S07]  /*17b0*/  @!P2 IMAD.WIDE.U32 R26, R15, UR21, R26 ;  /* 0x000000150f1aac25 */ /* 0x000fce000f8e001a */
[----:B------:R-:W3:Y:S01]  /*17c0*/  @!P6 LDC.64 R10, c[0x0][0x428] ;  /* 0x00010a00ff0aeb82 */ /* 0x000ee20000000a00 */
[----:B-1----:R-:W-:-:S04]  /*17d0*/  @!P3 LEA R24, P0, R30, R4, 0x2 ;  /* 0x000000041e18b211 */ /* 0x002fc800078010ff */
[----:B------:R-:W-:Y:S01]  /*17e0*/  @!P3 LEA.HI.X R25, R30, R5, R14, 0x2, P0 ;  /* 0x000000051e19b211 */ /* 0x000fe200000f140e */
[----:B------:R-:W-:Y:S02]  /*17f0*/  @!P2 IMAD R14, R15, UR15, R27 ;  /* 0x0000000f0f0eac24 */ /* 0x000fe4000f8e021b */
[----:B------:R-:W1:Y:S01]  /*1800*/  @!P5 LDC.64 R4, c[0x0][0x428] ;  /* 0x00010a00ff04db82 */ /* 0x000e620000000a00 */
[----:B------:R-:W-:Y:S01]  /*1810*/  IMAD.MOV.U32 R27, RZ, RZ, -0x800000 ;  /* 0xff800000ff1b7424 */ /* 0x000fe200078e00ff */
[C---:B--2---:R-:W-:Y:S01]  /*1820*/  @!P2 LEA R12, P0, R26.reuse, R12, 0x2 ;  /* 0x0000000c1a0ca211 */ /* 0x044fe200078010ff */
[----:B0-----:R0:W2:Y:S01]  /*1830*/  @!P3 LDG.E R21, desc[UR8][R24.64] ;  /* 0x000000081815b981 */ /* 0x0010a2000c1e1900 */
[----:B------:R-:W-:Y:S01]  /*1840*/  @!P6 MOV R33, R23 ;  /* 0x000000170021e202 */ /* 0x000fe20000000f00 */
[----:B------:R-:W-:Y:S01]  /*1850*/  @!P6 IMAD.MOV.U32 R32, RZ, RZ, R22 ;  /* 0x000000ffff20e224 */ /* 0x000fe200078e0016 */
[----:B------:R-:W-:Y:S01]  /*1860*/  @!P2 LEA.HI.X R13, R26, R13, R14, 0x2, P0 ;  /* 0x0000000d1a0da211 */ /* 0x000fe200000f140e */
[----:B------:R-:W-:Y:S01]  /*1870*/  VIADD R26, R18, 0x50 ;  /* 0x00000050121a7836 */ /* 0x000fe20000000000 */
[----:B------:R-:W4:Y:S01]  /*1880*/  @!P4 LDC.64 R14, c[0x0][0x428] ;  /* 0x00010a00ff0ecb82 */ /* 0x000f220000000a00 */
[----:B------:R-:W-:-:S02]  /*1890*/  @!P6 IMAD.WIDE.U32 R32, R29, UR21, R32 ;  /* 0x000000151d20ec25 */ /* 0x000fc4000f8e0020 */
[----:B------:R5:W2:Y:S01]  /*18a0*/  @!P2 LDG.E R27, desc[UR8][R12.64] ;  /* 0x000000080c1ba981 */ /* 0x000aa2000c1e1900 */
[----:B------:R-:W-:Y:S01]  /*18b0*/  ISETP.GE.OR P3, PT, R26, UR4, !P1 ;  /* 0x000000041a007c0c */ /* 0x000fe2000cf66670 */
[----:B------:R-:W-:Y:S01]  /*18c0*/  @!P6 IMAD R29, R29, UR15, R33 ;  /* 0x0000000f1d1dec24 */ /* 0x000fe2000f8e0221 */
[----:B---3--:R-:W-:Y:S02]  /*18d0*/  @!P6 LEA R30, P0, R32, R10, 0x2 ;  /* 0x0000000a201ee211 */ /* 0x008fe400078010ff */
[C---:B0-----:R-:W-:Y:S01]  /*18e0*/  IADD3 R25, PT, PT, R18.reuse, 0x60, RZ ;  /* 0x0000006012197810 */ /* 0x041fe20007ffe0ff */
[----:B------:R-:W-:-:S03]  /*18f0*/  VIADD R24, R18, 0x70 ;  /* 0x0000007012187836 */ /* 0x000fc60000000000 */
[----:B------:R-:W-:Y:S02]  /*1900*/  ISETP.GE.OR P2, PT, R25, UR4, !P1 ;  /* 0x0000000419007c0c */ /* 0x000fe4000cf46670 */
[----:B------:R-:W-:Y:S01]  /*1910*/  ISETP.GE.OR P1, PT, R24, UR4, !P1 ;  /* 0x0000000418007c0c */ /* 0x000fe2000cf26670 */
[----:B-----5:R-:W-:Y:S02]  /*1920*/  @!P5 IMAD.MOV.U32 R12, RZ, RZ, R22 ;  /* 0x000000ffff0cd224 */ /* 0x020fe400078e0016 */
[----:B------:R-:W-:Y:S02]  /*1930*/  @!P5 IMAD.MOV.U32 R13, RZ, RZ, R23 ;  /* 0x000000ffff0dd224 */ /* 0x000fe400078e0017 */
[----:B------:R-:W-:Y:S01]  /*1940*/  @!P5 IMAD.WIDE.U32 R12, R28, UR21, R12 ;  /* 0x000000151c0cdc25 */ /* 0x000fe2000f8e000c */
[----:B------:R-:W-:Y:S02]  /*1950*/  @!P6 LEA.HI.X R31, R32, R11, R29, 0x2, P0 ;  /* 0x0000000b201fe211 */ /* 0x000fe400000f141d */
[----:B------:R-:W-:Y:S01]  /*1960*/  @!P4 MOV R34, R22 ;  /* 0x000000160022c202 */ /* 0x000fe20000000f00 */
[----:B------:R-:W-:Y:S01]  /*1970*/  @!P5 IMAD R10, R28, UR15, R13 ;  /* 0x0000000f1c0adc24 */ /* 0x000fe2000f8e020d */
[----:B-1----:R-:W-:Y:S01]  /*1980*/  @!P5 LEA R28, P0, R12, R4, 0x2 ;  /* 0x000000040c1cd211 */ /* 0x002fe200078010ff */
[----:B------:R-:W-:-:S03]  /*1990*/  @!P4 IMAD.MOV.U32 R35, RZ, RZ, R23 ;  /* 0x000000ffff23c224 */ /* 0x000fc600078e0017 */
[----:B------:R-:W-:Y:S01]  /*19a0*/  @!P5 LEA.HI.X R29, R12, R5, R10, 0x2, P0 ;  /* 0x000000050c1dd211 */ /* 0x000fe200000f140a */
[C---:B------:R-:W-:Y:S01]  /*19b0*/  @!P4 IMAD.WIDE.U32 R34, R19.reuse, UR21, R34 ;  /* 0x000000151322cc25 */ /* 0x040fe2000f8e0022 */
[----:B------:R-:W0:Y:S03]  /*19c0*/  @!P1 LDC.64 R4, c[0x0][0x428] ;  /* 0x00010a00ff049b82 */ /* 0x000e260000000a00 */
[----:B------:R-:W-:Y:S01]  /*19d0*/  @!P4 IMAD R19, R19, UR15, R35 ;  /* 0x0000000f1313cc24 */ /* 0x000fe2000f8e0223 */
[----:B----4-:R-:W-:-:S04]  /*19e0*/  @!P4 LEA R32, P0, R34, R14, 0x2 ;  /* 0x0000000e2220c211 */ /* 0x010fc800078010ff */
[----:B------:R-:W1:Y:S01]  /*19f0*/  @!P3 LDC.64 R12, c[0x0][0x428] ;  /* 0x00010a00ff0cbb82 */ /* 0x000e620000000a00 */
[----:B------:R-:W-:-:S07]  /*1a00*/  IMAD.MOV.U32 R14, RZ, RZ, -0x800000 ;  /* 0xff800000ff0e7424 */ /* 0x000fce00078e00ff */
[----:B------:R-:W3:Y:S01]  /*1a10*/  @!P2 LDC.64 R10, c[0x0][0x428] ;  /* 0x00010a00ff0aab82 */ /* 0x000ee20000000a00 */
[----:B------:R-:W-:Y:S01]  /*1a20*/  @!P4 LEA.HI.X R33, R34, R15, R19, 0x2, P0 ;  /* 0x0000000f2221c211 */ /* 0x000fe200000f1413 */
[----:B------:R4:W5:Y:S01]  /*1a30*/  @!P6 LDG.E R14, desc[UR8][R30.64] ;  /* 0x000000081e0ee981 */ /* 0x000962000c1e1900 */
[----:B------:R-:W-:Y:S01]  /*1a40*/  MOV R15, 0xff800000 ;  /* 0xff800000000f7802 */ /* 0x000fe20000000f00 */
[----:B------:R-:W-:-:S05]  /*1a50*/  IMAD.MOV.U32 R19, RZ, RZ, -0x800000 ;  /* 0xff800000ff137424 */ /* 0x000fca00078e00ff */
[----:B------:R0:W5:Y:S04]  /*1a60*/  @!P5 LDG.E R15, desc[UR8][R28.64] ;  /* 0x000000081c0fd981 */ /* 0x000168000c1e1900 */
[----:B------:R1:W5:Y:S01]  /*1a70*/  @!P4 LDG.E R19, desc[UR8][R32.64] ;  /* 0x000000082013c981 */ /* 0x000362000c1e1900 */
[----:B----4-:R-:W-:Y:S01]  /*1a80*/  @!P3 MOV R31, R23 ;  /* 0x00000017001fb202 */ /* 0x010fe20000000f00 */
[--C-:B------:R-:W-:Y:S02]  /*1a90*/  @!P3 IMAD.MOV.U32 R30, RZ, RZ, R22.reuse ;  /* 0x000000ffff1eb224 */ /* 0x100fe400078e0016 */
[----:B0-----:R-:W-:Y:S02]  /*1aa0*/  @!P2 IMAD.MOV.U32 R28, RZ, RZ, R22 ;  /* 0x000000ffff1ca224 */ /* 0x001fe400078e0016 */
[----:B------:R-:W-:-:S02]  /*1ab0*/  @!P2 IMAD.MOV.U32 R29, RZ, RZ, R23 ;  /* 0x000000ffff1da224 */ /* 0x000fc400078e0017 */
[----:B------:R-:W-:-:S04]  /*1ac0*/  @!P1 IMAD.WIDE.U32 R22, R24, UR21, R22 ;  /* 0x0000001518169c25 */ /* 0x000fc8000f8e0016 */
[----:B------:R-:W-:Y:S01]  /*1ad0*/  @!P3 IMAD.WIDE.U32 R30, R26, UR21, R30 ;  /* 0x000000151a1ebc25 */ /* 0x000fe2000f8e001e */
[----:B-1----:R-:W-:-:S03]  /*1ae0*/  @!P1 LEA R32, P0, R22, R4, 0x2 ;  /* 0x0000000416209211 */ /* 0x002fc600078010ff */
[----:B------:R-:W-:Y:S01]  /*1af0*/  @!P2 IMAD.WIDE.U32 R28, R25, UR21, R28 ;  /* 0x00000015191cac25 */ /* 0x000fe2000f8e001c */
[----:B------:R-:W-:-:S03]  /*1b00*/  @!P3 LEA R12, P5, R30, R12, 0x2 ;  /* 0x0000000c1e0cb211 */ /* 0x000fc600078a10ff */
[----:B------:R-:W-:Y:S01]  /*1b10*/  @!P1 IMAD R24, R24, UR15, R23 ;  /* 0x0000000f18189c24 */ /* 0x000fe2000f8e0217 */
[----:B---3--:R-:W-:Y:S01]  /*1b20*/  @!P2 LEA R10, P4, R28, R10, 0x2 ;  /* 0x0000000a1c0aa211 */ /* 0x008fe200078810ff */
[----:B------:R-:W-:Y:S02]  /*1b30*/  @!P3 IMAD R26, R26, UR15, R31 ;  /* 0x0000000f1a1abc24 */ /* 0x000fe4000f8e021f */
[----:B------:R-:W-:Y:S01]  /*1b40*/  @!P2 IMAD R25, R25, UR15, R29 ;  /* 0x0000000f1919ac24 */ /* 0x000fe2000f8e021d */
[----:B------:R-:W-:Y:S01]  /*1b50*/  @!P1 LEA.HI.X R33, R22, R5, R24, 0x2, P0 ;  /* 0x0000000516219211 */ /* 0x000fe200000f1418 */
[----:B------:R-:W-:Y:S01]  /*1b60*/  IMAD.MOV.U32 R22, RZ, RZ, -0x800000 ;  /* 0xff800000ff167424 */ /* 0x000fe200078e00ff */
[----:B------:R-:W-:Y:S01]  /*1b70*/  MOV R4, 0xff800000 ;  /* 0xff80000000047802 */ /* 0x000fe20000000f00 */
[----:B------:R-:W-:Y:S01]  /*1b80*/  IMAD.MOV.U32 R5, RZ, RZ, -0x800000 ;  /* 0xff800000ff057424 */ /* 0x000fe200078e00ff */
[----:B------:R-:W-:Y:S02]  /*1b90*/  @!P3 LEA.HI.X R13, R30, R13, R26, 0x2, P5 ;  /* 0x0000000d1e0db211 */ /* 0x000fe400028f141a */
[----:B------:R-:W-:-:S03]  /*1ba0*/  @!P2 LEA.HI.X R11, R28, R11, R25, 0x2, P4 ;  /* 0x0000000b1c0ba211 */ /* 0x000fc600020f1419 */
[----:B------:R-:W3:Y:S04]  /*1bb0*/  @!P3 LDG.E R4, desc[UR8][R12.64] ;  /* 0x000000080c04b981 */ /* 0x000ee8000c1e1900 */
[----:B------:R-:W4:Y:S04]  /*1bc0*/  @!P2 LDG.E R22, desc[UR8][R10.64] ;  /* 0x000000080a16a981 */ /* 0x000f28000c1e1900 */
[----:B------:R0:W4:Y:S01]  /*1bd0*/  @!P1 LDG.E R5, desc[UR8][R32.64] ;  /* 0x0000000820059981 */ /* 0x000122000c1e1900 */
[----:B------:R-:W1:Y:S01]  /*1be0*/  S2UR UR4, SR_CgaCtaId ;  /* 0x00000000000479c3 */ /* 0x000e620000008800 */
[----:B------:R-:W-:Y:S01]  /*1bf0*/  UMOV UR10, 0x400 ;  /* 0x00000400000a7882 */ /* 0x000fe20000000000 */
[----:B------:R-:W-:-:S02]  /*1c00*/  ISETP.GT.U32.AND P2, PT, R20, 0x37f, PT ;  /* 0x0000037f1400780c */ /* 0x000fc40003f44070 */
[C---:B------:R-:W-:Y:S02]  /*1c10*/  ISETP.GT.U32.AND P1, PT, R20.reuse, 0x2ff, PT ;  /* 0x000002ff1400780c */ /* 0x040fe40003f24070 */
[----:B------:R-:W-:Y:S01]  /*1c20*/  ISETP.GT.U32.AND P0, PT, R20, 0x27f, PT ;  /* 0x0000027f1400780c */ /* 0x000fe20003f04070 */
[----:B-1----:R-:W-:-:S06]  /*1c30*/  ULEA UR4, UR4, UR10, 0x18 ;  /* 0x0000000a04047291 */ /* 0x002fcc000f8ec0ff */
[----:B------:R-:W-:-:S05]  /*1c40*/  LEA R9, R9, UR4, 0x2 ;  /* 0x0000000409097c11 */ /* 0x000fca000f8e10ff */
[----:B------:R-:W-:Y:S01]  /*1c50*/  IMAD R18, R18, 0x24, R9 ;  /* 0x0000002412127824 */ /* 0x000fe200078e0209 */
[C---:B------:R-:W-:Y:S02]  /*1c60*/  ISETP.GT.U32.AND P4, PT, R20.reuse, 0x1ff, PT ;  /* 0x000001ff1400780c */ /* 0x040fe40003f84070 */
[C---:B------:R-:W-:Y:S02]  /*1c70*/  ISETP.GT.U32.AND P3, PT, R20.reuse, 0x17f, PT ;  /* 0x0000017f1400780c */ /* 0x040fe40003f64070 */
[C---:B------:R-:W-:Y:S02]  /*1c80*/  LOP3.LUT P5, R9, R20.reuse, 0x380, RZ, 0xc0, !PT ;  /* 0x0000038014097812 */ /* 0x040fe400078ac0ff */
[C---:B------:R-:W-:Y:S01]  /*1c90*/  LOP3.LUT R34, R20.reuse, 0xf, RZ, 0xc0, !PT ;  /* 0x0000000f14227812 */ /* 0x040fe200078ec0ff */
[----:B------:R-:W-:Y:S01]  /*1ca0*/  IMAD.MOV.U32 R31, RZ, RZ, -0x800000 ;  /* 0xff800000ff1f7424 */ /* 0x000fe200078e00ff */
[----:B0-----:R-:W-:Y:S01]  /*1cb0*/  MOV R32, 0xff800000 ;  /* 0xff80000000207802 */ /* 0x001fe20000000f00 */
[----:B------:R-:W-:Y:S01]  /*1cc0*/  IMAD.MOV.U32 R30, RZ, RZ, -0x800000 ;  /* 0xff800000ff1e7424 */ /* 0x000fe200078e00ff */
[----:B------:R-:W-:Y:S01]  /*1cd0*/  MOV R29, 0xff800000 ;  /* 0xff800000001d7802 */ /* 0x000fe20000000f00 */
[----:B------:R-:W-:Y:S01]  /*1ce0*/  IMAD.MOV.U32 R26, RZ, RZ, -0x800000 ;  /* 0xff800000ff1a7424 */ /* 0x000fe200078e00ff */
[----:B------:R-:W-:Y:S01]  /*1cf0*/  MOV R25, 0xff800000 ;  /* 0xff80000000197802 */ /* 0x000fe20000000f00 */
[----:B------:R-:W-:Y:S01]  /*1d00*/  IMAD.MOV.U32 R24, RZ, RZ, -0x800000 ;  /* 0xff800000ff187424 */ /* 0x000fe200078e00ff */
[----:B--2---:R0:W-:Y:S01]  /*1d10*/  @!P2 STS [R18+0x240], R27 ;  /* 0x0002401b1200a388 */ /* 0x0041e20000000800 */
[----:B------:R-:W-:-:S03]  /*1d20*/  ISETP.GT.U32.AND P2, PT, R20, 0xff, PT ;  /* 0x000000ff1400780c */ /* 0x000fc60003f44070 */
[----:B------:R-:W-:Y:S04]  /*1d30*/  STS [R18], R21 ;  /* 0x0000001512007388 */ /* 0x000fe80000000800 */
[----:B-----5:R-:W-:Y:S01]  /*1d40*/  @!P1 STS [R18+0x480], R14 ;  /* 0x0004800e12009388 */ /* 0x020fe20000000800 */
[----:B------:R-:W-:-:S03]  /*1d50*/  ISETP.GT.U32.AND P1, PT, R20, 0x7f, PT ;  /* 0x0000007f1400780c */ /* 0x000fc60003f24070 */
[----:B------:R1:W-:Y:S04]  /*1d60*/  @!P0 STS [R18+0x6c0], R15 ;  /* 0x0006c00f12008388 */ /* 0x0003e80000000800 */
[----:B------:R-:W-:Y:S01]  /*1d70*/  @!P4 STS [R18+0x900], R19 ;  /* 0x000900131200c388 */ /* 0x000fe20000000800 */
[----:B------:R-:W-:Y:S01]  /*1d80*/  ISETP.NE.AND P0, PT, R9, RZ, PT ;  /* 0x000000ff0900720c */ /* 0x000fe20003f05270 */
[----:B0-----:R-:W-:Y:S01]  /*1d90*/  IMAD.MOV.U32 R27, RZ, RZ, -0x800000 ;  /* 0xff800000ff1b7424 */ /* 0x001fe200078e00ff */
[----:B-1----:R-:W-:-:S04]  /*1da0*/  SHF.R.U32.HI R15, RZ, 0x4, R20 ;  /* 0x00000004ff0f7819 */ /* 0x002fc80000011614 */
[----:B------:R-:W-:-:S05]  /*1db0*/  LEA R28, R15, UR4, 0x2 ;  /* 0x000000040f1c7c11 */ /* 0x000fca000f8e10ff */
[----:B------:R-:W-:Y:S01]  /*1dc0*/  IMAD R33, R34, 0x24, R28 ;  /* 0x0000002422217824 */ /* 0x000fe200078e021c */
[----:B---3--:R0:W-:Y:S04]  /*1dd0*/  @!P3 STS [R18+0xb40], R4 ;  /* 0x000b40041200b388 */ /* 0x0081e80000000800 */
[----:B----4-:R-:W-:Y:S04]  /*1de0*/  @!P2 STS [R18+0xd80], R22 ;  /* 0x000d80161200a388 */ /* 0x010fe80000000800 */
[----:B------:R-:W-:Y:S01]  /*1df0*/  @!P1 STS [R18+0xfc0], R5 ;  /* 0x000fc00512009388 */ /* 0x000fe20000000800 */
[----:B------:R-:W-:Y:S08]  /*1e00*/  BAR.SYNC.DEFER_BLOCKING 0x0 ;  /* 0x0000000000007b1d */ /* 0x000ff00000010000 */
[----:B0-----:R-:W0:Y:S01]  /*1e10*/  LDC R4, c[0x0][0x434] ;  /* 0x00010d00ff047b82 */ /* 0x001e220000000800 */
[----:B------:R-:W-:Y:S04]  /*1e20*/  @!P5 LDS R32, [R33] ;  /* 0x000000002120d984 */ /* 0x000fe80000000800 */
[----:B------:R-:W-:Y:S04]  /*1e30*/  @!P5 LDS R31, [R33+0x240] ;  /* 0x00024000211fd984 */ /* 0x000fe80000000800 */
[----:B------:R-:W1:Y:S04]  /*1e40*/  @!P0 LDS R30, [R33+0x480] ;  /* 0x00048000211e8984 */ /* 0x000e680000000800 */
[----:B------:R-:W-:Y:S04]  /*1e50*/  @!P0 LDS R29, [R33+0x6c0] ;  /* 0x0006c000211d8984 */ /* 0x000fe80000000800 */
[----:B------:R-:W2:Y:S04]  /*1e60*/  @!P0 LDS R27, [R33+0x900] ;  /* 0x00090000211b8984 */ /* 0x000ea80000000800 */
[----:B------:R-:W-:Y:S04]  /*1e70*/  @!P0 LDS R26, [R33+0xb40] ;  /* 0x000b4000211a8984 */ /* 0x000fe80000000800 */
[----:B------:R-:W3:Y:S04]  /*1e80*/  @!P0 LDS R25, [R33+0xd80] ;  /* 0x000d800021198984 */ /* 0x000ee80000000800 */
[----:B------:R-:W4:Y:S01]  /*1e90*/  @!P0 LDS R24, [R33+0xfc0] ;  /* 0x000fc00021188984 */ /* 0x000f220000000800 */
[----:B-1----:R-:W-:-:S04]  /*1ea0*/  FMNMX3.FTZ R5, R32, R31, R30, !PT ;  /* 0x0000001f20057276 */ /* 0x002fc8000781001e */
[----:B--2---:R-:W-:-:S04]  /*1eb0*/  FMNMX3.FTZ R5, R5, R29, R27, !PT ;  /* 0x0000001d05057276 */ /* 0x004fc8000781001b */
[----:B---3--:R-:W-:-:S04]  /*1ec0*/  FMNMX3.FTZ R5, R5, R26, R25, !PT ;  /* 0x0000001a05057276 */ /* 0x008fc80007810019 */
[----:B----4-:R-:W-:-:S05]  /*1ed0*/  FMNMX.FTZ R5, R5, R24, !PT ;  /* 0x0000001805057209 */ /* 0x010fca0007810000 */
[----:B------:R-:W1:Y:S02]  /*1ee0*/  SHFL.BFLY PT, R10, R5, 0x8, 0x1f ;  /* 0x0d001f00050a7f89 */ /* 0x000e6400000e0000 */
[----:B-1----:R-:W-:-:S05]  /*1ef0*/  FMNMX.FTZ R10, R5, R10, !PT ;  /* 0x0000000a050a7209 */ /* 0x002fca0007810000 */
[----:B------:R-:W1:Y:S01]  /*1f00*/  SHFL.BFLY PT, R9, R10, 0x4, 0x1f ;  /* 0x0c801f000a097f89 */ /* 0x000e6200000e0000 */
[----:B0-----:R-:W-:-:S04]  /*1f10*/  IABS R5, R4 ;  /* 0x0000000400057213 */ /* 0x001fc80000000000 */
[----:B------:R-:W0:Y:S01]  /*1f20*/  I2F.RP R18, R5 ;  /* 0x0000000500127306 */ /* 0x000e220000209400 */
[----:B-1----:R-:W-:-:S07]  /*1f30*/  FMNMX.FTZ R9, R10, R9, !PT ;  /* 0x000000090a097209 */ /* 0x002fce0007810000 */
[----:B0-----:R-:W0:Y:S01]  /*1f40*/  MUFU.RCP R18, R18 ;  /* 0x0000001200127308 */ /* 0x001e220000001000 */
[----:B------:R-:W1:Y:S01]  /*1f50*/  SHFL.BFLY PT, R12, R9, 0x2, 0x1f ;  /* 0x0c401f00090c7f89 */ /* 0x000e6200000e0000 */
[----:B0-----:R-:W-:-:S06]  /*1f60*/  VIADD R18, R18, 0xffffffe ;  /* 0x0ffffffe12127836 */ /* 0x001fcc0000000000 */
[----:B------:R-:W0:Y:S01]  /*1f70*/  F2I.FTZ.U32.TRUNC.NTZ R19, R18 ;  /* 0x0000001200137305 */ /* 0x000e22000021f000 */
[----:B-1----:R-:W-:-:S05]  /*1f80*/  FMNMX.FTZ R12, R9, R12, !PT ;  /* 0x0000000c090c7209 */ /* 0x002fca0007810000 */
[----:B------:R-:W1:Y:S01]  /*1f90*/  SHFL.BFLY PT, R11, R12, 0x1, 0x1f ;  /* 0x0c201f000c0b7f89 */ /* 0x000e6200000e0000 */
[----:B0-----:R-:W-:Y:S01]  /*1fa0*/  IADD3 R9, PT, PT, RZ, -R19, RZ ;  /* 0x80000013ff097210 */ /* 0x001fe20007ffe0ff */
[----:B------:R-:W-:-:S04]  /*1fb0*/  IMAD.MOV.U32 R18, RZ, RZ, RZ ;  /* 0x000000ffff127224 */ /* 0x000fc800078e00ff */
[----:B------:R-:W-:Y:S01]  /*1fc0*/  IMAD R10, R9, R5, RZ ;  /* 0x00000005090a7224 */ /* 0x000fe200078e02ff */
[----:B------:R-:W-:-:S03]  /*1fd0*/  IABS R9, R3 ;  /* 0x0000000300097213 */ /* 0x000fc60000000000 */
[----:B------:R-:W-:-:S04]  /*1fe0*/  IMAD.HI.U32 R10, R19, R10, R18 ;  /* 0x0000000a130a7227 */ /* 0x000fc800078e0012 */
[----:B------:R-:W-:Y:S01]  /*1ff0*/  IMAD.MOV.U32 R14, RZ, RZ, R9 ;  /* 0x000000ffff0e7224 */ /* 0x000fe200078e0009 */
[----:B-1----:R-:W-:-:S03]  /*2000*/  FMNMX.FTZ R9, R12, R11, !PT ;  /* 0x0000000b0c097209 */ /* 0x002fc60007810000 */
[----:B------:R-:W-:Y:S01]  /*2010*/  IMAD.HI.U32 R11, R10, R14, RZ ;  /* 0x0000000e0a0b7227 */ /* 0x000fe200078e00ff */
[----:B------:R-:W-:-:S04]  /*2020*/  FSETP.NEU.FTZ.AND P0, PT, R9, -INF , PT ;  /* 0xff8000000900780b */ /* 0x000fc80003f1d000 */
[----:B------:R-:W-:Y:S02]  /*2030*/  FSEL R9, R9, RZ, P0 ;  /* 0x000000ff09097208 */ /* 0x000fe40000000000 */
[----:B------:R-:W-:-:S03]  /*2040*/  IADD3 R10, PT, PT, -R11, RZ, RZ ;  /* 0x000000ff0b0a7210 */ /* 0x000fc60007ffe1ff */
[C---:B------:R-:W-:Y:S01]  /*2050*/  FADD.FTZ R13, -R9.reuse, R32 ;  /* 0x00000020090d7221 */ /* 0x040fe20000010100 */
[----:B------:R-:W-:Y:S01]  /*2060*/  FADD.FTZ R12, -R9, R31 ;  /* 0x0000001f090c7221 */ /* 0x000fe20000010100 */
[----:B------:R-:W-:Y:S02]  /*2070*/  IMAD R14, R5, R10, R14 ;  /* 0x0000000a050e7224 */ /* 0x000fe400078e020e */
[----:B------:R-:W-:Y:S01]  /*2080*/  FADD.FTZ R10, -R9, R30 ;  /* 0x0000001e090a7221 */ /* 0x000fe20000010100 */
[----:B------:R-:W-:Y:S01]  /*2090*/  FMUL.FTZ R13, R13, 1.4426950216293334961 ;  /* 0x3fb8aa3b0d0d7820 */ /* 0x000fe20000410000 */
[----:B------:R-:W-:Y:S02]  /*20a0*/  FMUL.FTZ R12, R12, 1.4426950216293334961 ;  /* 0x3fb8aa3b0c0c7820 */ /* 0x000fe40000410000 */
[----:B------:R-:W-:-:S03]  /*20b0*/  FMUL.FTZ R10, R10, 1.4426950216293334961 ;  /* 0x3fb8aa3b0a0a7820 */ /* 0x000fc60000410000 */
[----:B------:R-:W-:Y:S04]  /*20c0*/  MUFU.EX2 R13, R13 ;  /* 0x0000000d000d7308 */ /* 0x000fe80000000800 */
[----:B------:R-:W0:Y:S01]  /*20d0*/  MUFU.EX2 R12, R12 ;  /* 0x0000000c000c7308 */ /* 0x000e220000000800 */
[----:B------:R-:W-:-:S03]  /*20e0*/  ISETP.GT.U32.AND P0, PT, R5, R14, PT ;  /* 0x0000000e0500720c */ /* 0x000fc60003f04070 */
[----:B------:R-:W1:Y:S01]  /*20f0*/  MUFU.EX2 R10, R10 ;  /* 0x0000000a000a7308 */ /* 0x000e620000000800 */
[----:B------:R-:W-:Y:S01]  /*2100*/  FADD.FTZ R18, -R9, R29 ;  /* 0x0000001d09127221 */ /* 0x000fe20000010100 */
[----:B------:R-:W-:-:S03]  /*2110*/  LOP3.LUT R3, R3, R4, RZ, 0x3c, !PT ;  /* 0x0000000403037212 */ /* 0x000fc600078e3cff */
[----:B------:R-:W-:Y:S01]  /*2120*/  FMUL.FTZ R18, R18, 1.4426950216293334961 ;  /* 0x3fb8aa3b12127820 */ /* 0x000fe20000410000 */
[----:B------:R-:W-:Y:S01]  /*2130*/  ISETP.GE.AND P1, PT, R3, RZ, PT ;  /* 0x000000ff0300720c */ /* 0x000fe20003f26270 */
[----:B0-----:R-:W-:Y:S01]  /*2140*/  FADD.FTZ R12, R13, R12 ;  /* 0x0000000c0d0c7221 */ /* 0x001fe20000010000 */
[C---:B------:R-:W-:Y:S02]  /*2150*/  FADD.FTZ R13, -R9.reuse, R27 ;  /* 0x0000001b090d7221 */ /* 0x040fe40000010100 */
[----:B------:R-:W-:Y:S02]  /*2160*/  @!P0 IMAD.IADD R14, R14, 0x1, -R5 ;  /* 0x000000010e0e8824 */ /* 0x000fe400078e0a05 */
[----:B-1----:R-:W-:Y:S01]  /*2170*/  FADD.FTZ R3, R12, R10 ;  /* 0x0000000a0c037221 */ /* 0x002fe20000010000 */
[----:B------:R-:W-:Y:S01]  /*2180*/  FADD.FTZ R10, -R9, R26 ;  /* 0x0000001a090a7221 */ /* 0x000fe20000010100 */
[----:B------:R-:W-:Y:S01]  /*2190*/  FMUL.FTZ R13, R13, 1.4426950216293334961 ;  /* 0x3fb8aa3b0d0d7820 */ /* 0x000fe20000410000 */
[----:B------:R-:W0:Y:S01]  /*21a0*/  MUFU.EX2 R18, R18 ;  /* 0x0000001200127308 */ /* 0x000e220000000800 */
[----:B------:R-:W-:Y:S01]  /*21b0*/  ISETP.GE.U32.AND P2, PT, R14, R5, PT ;  /* 0x000000050e00720c */ /* 0x000fe20003f46070 */
[C---:B------:R-:W-:Y:S01]  /*21c0*/  FADD.FTZ R5, -R9.reuse, R25 ;  /* 0x0000001909057221 */ /* 0x040fe20000010100 */
[----:B------:R-:W-:Y:S01]  /*21d0*/  FMUL.FTZ R10, R10, 1.4426950216293334961 ;  /* 0x3fb8aa3b0a0a7820 */ /* 0x000fe20000410000 */
[----:B------:R-:W-:Y:S01]  /*21e0*/  FADD.FTZ R12, -R9, R24 ;  /* 0x00000018090c7221 */ /* 0x000fe20000010100 */
[----:B------:R-:W1:Y:S01]  /*21f0*/  MUFU.EX2 R13, R13 ;  /* 0x0000000d000d7308 */ /* 0x000e620000000800 */
[----:B------:R-:W-:Y:S01]  /*2200*/  FMUL.FTZ R5, R5, 1.4426950216293334961 ;  /* 0x3fb8aa3b05057820 */ /* 0x000fe20000410000 */
[----:B------:R-:W-:Y:S01]  /*2210*/  @!P0 VIADD R11, R11, 0x1 ;  /* 0x000000010b0b8836 */ /* 0x000fe20000000000 */
[----:B------:R-:W2:Y:S01]  /*2220*/  LDC R14, c[0x0][0x3e0] ;  /* 0x0000f800ff0e7b82 */ /* 0x000ea20000000800 */
[----:B------:R-:W3:Y:S01]  /*2230*/  MUFU.EX2 R10, R10 ;  /* 0x0000000a000a7308 */ /* 0x000ee20000000800 */
[----:B------:R-:W-:-:S03]  /*2240*/  FMUL.FTZ R12, R12, 1.4426950216293334961 ;  /* 0x3fb8aa3b0c0c7820 */ /* 0x000fc60000410000 */
[----:B------:R-:W4:Y:S01]  /*2250*/  MUFU.EX2 R5, R5 ;  /* 0x0000000500057308 */ /* 0x000f220000000800 */
[----:B0-----:R-:W-:Y:S01]  /*2260*/  FADD.FTZ R18, R3, R18 ;  /* 0x0000001203127221 */ /* 0x001fe20000010000 */
[----:B------:R-:W-:Y:S02]  /*2270*/  ISETP.NE.AND P0, PT, R4, RZ, PT ;  /* 0x000000ff0400720c */ /* 0x000fe40003f05270 */
[----:B------:R-:W0:Y:S01]  /*2280*/  MUFU.EX2 R12, R12 ;  /* 0x0000000c000c7308 */ /* 0x000e220000000800 */
[----:B-1----:R-:W-:Y:S01]  /*2290*/  FADD.FTZ R13, R18, R13 ;  /* 0x0000000d120d7221 */ /* 0x002fe20000010000 */
[----:B------:R-:W-:-:S03]  /*22a0*/  @P2 IADD3 R11, PT, PT, R11, 0x1, RZ ;  /* 0x000000010b0b2810 */ /* 0x000fc60007ffe0ff */
[----:B---3--:R-:W-:Y:S01]  /*22b0*/  FADD.FTZ R10, R13, R10 ;  /* 0x0000000a0d0a7221 */ /* 0x008fe20000010000 */
[----:B------:R-:W-:-:S03]  /*22c0*/  USHF.R.S32.HI UR4, URZ, 0x1f, UR22 ;  /* 0x0000001fff047899 */ /* 0x000fc60008011416 */
[----:B----4-:R-:W-:Y:S01]  /*22d0*/  FADD.FTZ R10, R10, R5 ;  /* 0x000000050a0a7221 */ /* 0x010fe20000010000 */
[----:B------:R-:W-:Y:S01]  /*22e0*/  @!P1 IMAD.MOV R11, RZ, RZ, -R11 ;  /* 0x000000ffff0b9224 */ /* 0x000fe200078e0a0b */
[----:B------:R-:W-:Y:S01]  /*22f0*/  ULOP3.LUT UR4, UR4, 0x1, URZ, 0xfc, !UPT ;  /* 0x0000000104047892 */ /* 0x000fe2000f8efcff */
[----:B------:R-:W-:Y:S01]  /*2300*/  @!P0 LOP3.LUT R11, RZ, R4, RZ, 0x33, !PT ;  /* 0x00000004ff0b8212 */ /* 0x000fe200078e33ff */
[----:B0-----:R-:W-:-:S04]  /*2310*/  FADD.FTZ R12, R10, R12 ;  /* 0x0000000c0a0c7221 */ /* 0x001fc80000010000 */
[----:B------:R-:W-:Y:S01]  /*2320*/  IMAD R3, R11, UR4, RZ ;  /* 0x000000040b037c24 */ /* 0x000fe2000f8e02ff */
[----:B------:R-:W0:Y:S01]  /*2330*/  SHFL.BFLY PT, R10, R12, 0x8, 0x1f ;  /* 0x0d001f000c0a7f89 */ /* 0x000e2200000e0000 */
[----:B--2---:R-:W-:-:S03]  /*2340*/  IABS R5, R14 ;  /* 0x0000000e00057213 */ /* 0x004fc60000000000 */
[----:B------:R-:W-:Y:S01]  /*2350*/  IABS R18, R3 ;  /* 0x0000000300127213 */ /* 0x000fe20000000000 */
[----:B------:R-:W1:Y:S01]  /*2360*/  I2F.RP R36, R5 ;  /* 0x0000000500247306 */ /* 0x000e620000209400 */
[----:B------:R-:W-:Y:S01]  /*2370*/  IMAD.MOV.U32 R38, RZ, RZ, RZ ;  /* 0x000000ffff267224 */ /* 0x000fe200078e00ff */
[----:B------:R-:W2:Y:S06]  /*2380*/  LDCU UR4, c[0x0][0x430] ;  /* 0x00008600ff0477ac */ /* 0x000eac0008000800 */
[----:B------:R-:W3:Y:S01]  /*2390*/  I2F.RP R13, R18 ;  /* 0x00000012000d7306 */ /* 0x000ee20000209400 */
[----:B0-----:R-:W-:-:S07]  /*23a0*/  FADD.FTZ R10, R12, R10 ;  /* 0x0000000a0c0a7221 */ /* 0x001fce0000010000 */
[----:B-1----:R-:W0:Y:S01]  /*23b0*/  MUFU.RCP R36, R36 ;  /* 0x0000002400247308 */ /* 0x002e220000001000 */
[----:B------:R-:W1:Y:S07]  /*23c0*/  SHFL.BFLY PT, R12, R10, 0x4, 0x1f ;  /* 0x0c801f000a0c7f89 */ /* 0x000e6e00000e0000 */
[----:B---3--:R-:W3:Y:S01]  /*23d0*/  MUFU.RCP R13, R13 ;  /* 0x0000000d000d7308 */ /* 0x008ee20000001000 */
[----:B0-----:R-:W-:Y:S01]  /*23e0*/  IADD3 R36, PT, PT, R36, 0xffffffe, RZ ;  /* 0x0ffffffe24247810 */ /* 0x001fe20007ffe0ff */
[----:B---3--:R-:W-:-:S06]  /*23f0*/  VIADD R13, R13, 0xffffffe ;  /* 0x0ffffffe0d0d7836 */ /* 0x008fcc0000000000 */
[----:B------:R-:W0:Y:S01]  /*2400*/  F2I.FTZ.U32.TRUNC.NTZ R37, R36 ;  /* 0x0000002400257305 */ /* 0x000e22000021f000 */
[----:B-1----:R-:W-:-:S07]  /*2410*/  FADD.FTZ R12, R10, R12 ;  /* 0x0000000c0a0c7221 */ /* 0x002fce0000010000 */
[----:B------:R-:W1:Y:S01]  /*2420*/  F2I.FTZ.U32.TRUNC.NTZ R39, R13 ;  /* 0x0000000d00277305 */ /* 0x000e62000021f000 */
[----:B------:R-:W3:Y:S01]  /*2430*/  SHFL.BFLY PT, R21, R12, 0x2, 0x1f ;  /* 0x0c401f000c157f89 */ /* 0x000ee200000e0000 */
[----:B------:R-:W-:Y:S01]  /*2440*/  IADD3 R10, PT, PT, R18, UR18, RZ ;  /* 0x00000012120a7c10 */ /* 0x000fe2000fffe0ff */
[----:B0-----:R-:W-:Y:S02]  /*2450*/  IMAD.MOV R22, RZ, RZ, -R37 ;  /* 0x000000ffff167224 */ /* 0x001fe400078e0a25 */
[----:B-1----:R-:W-:-:S04]  /*2460*/  IMAD.MOV R35, RZ, RZ, -R39 ;  /* 0x000000ffff237224 */ /* 0x002fc800078e0a27 */
[----:B------:R-:W-:Y:S02]  /*2470*/  IMAD R35, R35, R18, RZ ;  /* 0x0000001223237224 */ /* 0x000fe400078e02ff */
[----:B------:R-:W-:Y:S02]  /*2480*/  IMAD R22, R22, R5, RZ ;  /* 0x0000000516167224 */ /* 0x000fe400078e02ff */
[----:B------:R-:W-:Y:S01]  /*2490*/  IMAD.MOV.U32 R36, RZ, RZ, RZ ;  /* 0x000000ffff247224 */ /* 0x000fe200078e00ff */
[----:B------:R-:W-:Y:S01]  /*24a0*/  IABS R23, R3 ;  /* 0x0000000300177213 */ /* 0x000fe20000000000 */
[----:B------:R-:W-:Y:S01]  /*24b0*/  IMAD.HI.U32 R35, R39, R35, R38 ;  /* 0x0000002327237227 */ /* 0x000fe200078e0026 */
[----:B------:R-:W-:-:S03]  /*24c0*/  IABS R13, R10 ;  /* 0x0000000a000d7213 */ /* 0x000fc60000000000 */
[----:B------:R-:W-:Y:S01]  /*24d0*/  IMAD.HI.U32 R22, R37, R22, R36 ;  /* 0x0000001625167227 */ /* 0x000fe200078e0024 */
[----:B------:R-:W-:-:S03]  /*24e0*/  IADD3 R23, PT, PT, RZ, -R23, RZ ;  /* 0x80000017ff177210 */ /* 0x000fc60007ffe0ff */
[----:B------:R-:W-:-:S04]  /*24f0*/  IMAD.HI.U32 R35, R35, R13, RZ ;  /* 0x0000000d23237227 */ /* 0x000fc800078e00ff */
[----:B---3--:R-:W-:Y:S01]  /*2500*/  FADD.FTZ R21, R12, R21 ;  /* 0x000000150c157221 */ /* 0x008fe20000010000 */
[----:B------:R-:W-:-:S04]  /*2510*/  IMAD.HI.U32 R22, R22, R13, RZ ;  /* 0x0000000d16167227 */ /* 0x000fc800078e00ff */
[----:B------:R-:W-:Y:S02]  /*2520*/  IMAD R23, R35, R23, R13 ;  /* 0x0000001723177224 */ /* 0x000fe400078e020d */
[----:B------:R-:W-:-:S03]  /*2530*/  IMAD.MOV R12, RZ, RZ, -R22 ;  /* 0x000000ffff0c7224 */ /* 0x000fc600078e0a16 */
[----:B------:R-:W-:Y:S01]  /*2540*/  ISETP.GT.U32.AND P2, PT, R18, R23, PT ;  /* 0x000000171200720c */ /* 0x000fe20003f44070 */
[C---:B------:R-:W-:Y:S01]  /*2550*/  IMAD R12, R5.reuse, R12, R13 ;  /* 0x0000000c050c7224 */ /* 0x040fe200078e020d */
[----:B------:R-:W0:Y:S04]  /*2560*/  SHFL.BFLY PT, R19, R21, 0x1, 0x1f ;  /* 0x0c201f0015137f89 */ /* 0x000e2800000e0000 */
[----:B------:R-:W-:-:S07]  /*2570*/  ISETP.GT.U32.AND P0, PT, R5, R12, PT ;  /* 0x0000000c0500720c */ /* 0x000fce0003f04070 */
[----:B------:R-:W-:-:S05]  /*2580*/  @!P2 IMAD.IADD R23, R23, 0x1, -R18 ;  /* 0x000000011717a824 */ /* 0x000fca00078e0a12 */
[-C--:B------:R-:W-:Y:S02]  /*2590*/  ISETP.GE.U32.AND P1, PT, R23, R18.reuse, PT ;  /* 0x000000121700720c */ /* 0x080fe40003f26070 */
[-C--:B------:R-:W-:Y:S02]  /*25a0*/  @!P0 IADD3 R12, PT, PT, R12, -R5.reuse, RZ ;  /* 0x800000050c0c8210 */ /* 0x080fe40007ffe0ff */
[----:B------:R-:W-:Y:S02]  /*25b0*/  LOP3.LUT R13, R10, R18, RZ, 0x3c, !PT ;  /* 0x000000120a0d7212 */ /* 0x000fe400078e3cff */
[----:B------:R-:W-:Y:S01]  /*25c0*/  ISETP.GE.U32.AND P4, PT, R12, R5, PT ;  /* 0x000000050c00720c */ /* 0x000fe20003f86070 */
[----:B------:R-:W-:Y:S01]  /*25d0*/  @!P2 VIADD R35, R35, 0x1 ;  /* 0x000000012323a836 */ /* 0x000fe20000000000 */
[----:B------:R-:W-:Y:S01]  /*25e0*/  ISETP.GE.AND P3, PT, R13, RZ, PT ;  /* 0x000000ff0d00720c */ /* 0x000fe20003f66270 */
[----:B0-----:R-:W-:Y:S01]  /*25f0*/  FADD.FTZ R19, R21, R19 ;  /* 0x0000001315137221 */ /* 0x001fe20000010000 */
[----:B------:R-:W-:Y:S01]  /*2600*/  LOP3.LUT R10, R10, R14, RZ, 0x3c, !PT ;  /* 0x0000000e0a0a7212 */ /* 0x000fe200078e3cff */
[----:B------:R-:W-:-:S02]  /*2610*/  @!P0 VIADD R22, R22, 0x1 ;  /* 0x0000000116168836 */ /* 0x000fc40000000000 */
[----:B------:R-:W-:Y:S01]  /*2620*/  @P1 VIADD R35, R35, 0x1 ;  /* 0x0000000123231836 */ /* 0x000fe20000000000 */
[----:B------:R-:W-:Y:S02]  /*2630*/  FSETP.NE.FTZ.AND P1, PT, R19, RZ, PT ;  /* 0x000000ff1300720b */ /* 0x000fe40003f35000 */
[----:B------:R-:W-:Y:S02]  /*2640*/  ISETP.GE.AND P2, PT, R10, RZ, PT ;  /* 0x000000ff0a00720c */ /* 0x000fe40003f46270 */
[----:B------:R-:W-:Y:S01]  /*2650*/  ISETP.NE.AND P0, PT, R14, RZ, PT ;  /* 0x000000ff0e00720c */ /* 0x000fe20003f05270 */
[----:B------:R-:W-:Y:S01]  /*2660*/  @P4 VIADD R22, R22, 0x1 ;  /* 0x0000000116164836 */ /* 0x000fe20000000000 */
[----:B------:R-:W-:Y:S02]  /*2670*/  MOV R5, R35 ;  /* 0x0000002300057202 */ /* 0x000fe40000000f00 */
[----:B------:R-:W-:Y:S02]  /*2680*/  ISETP.NE.AND P5, PT, R3, RZ, PT ;  /* 0x000000ff0300720c */ /* 0x000fe40003fa5270 */
[----:B------:R-:W-:-:S02]  /*2690*/  @!P3 IADD3 R5, PT, PT, -R5, RZ, RZ ;  /* 0x000000ff0505b210 */ /* 0x000fc40007ffe1ff */
[----:B------:R-:W-:Y:S02]  /*26a0*/  ISETP.NE.AND P3, PT, R11, RZ, PT ;  /* 0x000000ff0b00720c */ /* 0x000fe40003f65270 */
[----:B------:R-:W-:Y:S01]  /*26b0*/  MOV R11, R22 ;  /* 0x00000016000b7202 */ /* 0x000fe20000000f00 */
[----:B------:R-:W0:Y:S04]  /*26c0*/  @P1 MUFU.LG2 R19, R19 ;  /* 0x0000001300131308 */ /* 0x000e280000000c00 */
[----:B------:R-:W-:Y:S01]  /*26d0*/  @!P2 IMAD.MOV R11, RZ, RZ, -R11 ;  /* 0x000000ffff0ba224 */ /* 0x000fe200078e0a0b */
[----:B------:R-:W-:Y:S02]  /*26e0*/  @!P0 LOP3.LUT R11, RZ, R14, RZ, 0x33, !PT ;  /* 0x0000000eff0b8212 */ /* 0x000fe400078e33ff */
[----:B------:R-:W-:-:S02]  /*26f0*/  LOP3.LUT P0, RZ, R20, 0x38f, RZ, 0xc0, !PT ;  /* 0x0000038f14ff7812 */ /* 0x000fc4000780c0ff */
[----:B------:R-:W-:Y:S02]  /*2700*/  @!P5 LOP3.LUT R5, RZ, R18, RZ, 0x33, !PT ;  /* 0x00000012ff05d212 */ /* 0x000fe400078e33ff */
[----:B------:R-:W-:Y:S02]  /*2710*/  SEL R10, RZ, 0x1, !P3 ;  /* 0x00000001ff0a7807 */ /* 0x000fe40005800000 */
[----:B------:R-:W-:Y:S02]  /*2720*/  SHF.R.S32.HI R13, RZ, 0x1f, R3 ;  /* 0x0000001fff0d7819 */ /* 0x000fe40000011403 */
[-C--:B------:R-:W-:Y:S02]  /*2730*/  ISETP.LT.U32.AND P2, PT, R16, R5.reuse, PT ;  /* 0x000000051000720c */ /* 0x080fe40003f41070 */
[----:B------:R-:W-:Y:S01]  /*2740*/  SHF.R.S32.HI R12, RZ, 0x1f, R5 ;  /* 0x0000001fff0c7819 */ /* 0x000fe20000011405 */
[----:B--2---:R-:W-:Y:S01]  /*2750*/  IMAD R4, R4, UR4, RZ ;  /* 0x0000000404047c24 */ /* 0x004fe2000f8e02ff */
[----:B------:R-:W-:Y:S01]  /*2760*/  LOP3.LUT R10, R13, R10, RZ, 0xfc, !PT ;  /* 0x0000000a0d0a7212 */ /* 0x000fe200078efcff */
[----:B------:R-:W-:Y:S01]  /*2770*/  IMAD R11, R11, UR5, RZ ;  /* 0x000000050b0b7c24 */ /* 0x000fe2000f8e02ff */
[----:B------:R-:W-:Y:S01]  /*2780*/  ISETP.LT.AND.EX P2, PT, R17, R12, PT, P2 ;  /* 0x0000000c1100720c */ /* 0x000fe20003f41320 */
[----:B------:R-:W-:Y:S01]  /*2790*/  BSSY.RECONVERGENT B1, `(.L_x_14) ;  /* 0x000012b000017945 */ /* 0x000fe20003800200 */
[----:B------:R-:W-:Y:S01]  /*27a0*/  MOV R23, 0x7f800000 ;  /* 0x7f80000000177802 */ /* 0x000fe20000000f00 */
[----:B------:R-:W-:Y:S01]  /*27b0*/  IMAD R4, R3, R4, RZ ;  /* 0x0000000403047224 */ /* 0x000fe200078e02ff */
[----:B------:R-:W-:Y:S01]  /*27c0*/  SEL R5, R16, R5, P2 ;  /* 0x0000000510057207 */ /* 0x000fe20001000000 */
[----:B------:R-:W-:-:S02]  /*27d0*/  IMAD R3, R10, R11, RZ ;  /* 0x0000000b0a037224 */ /* 0x000fc400078e02ff */
[----:B0-----:R-:W-:Y:S01]  /*27e0*/  @P1 FFMA.FTZ R23, R19, 0.69314718246459960938, R9 ;  /* 0x3f31721813171823 */ /* 0x001fe20000010009 */
[----:B------:R-:W-:Y:S06]  /*27f0*/  @P0 BRA `(.L_x_15) ;  /* 0x0000001000900947 */ /* 0x000fec0003800000 */
[----:B------:R-:W0:Y:S02]  /*2800*/  LDCU.U8 UR4, c[0x0][0x548] ;  /* 0x0000a900ff0477ac */ /* 0x000e240008000000 */
[----:B0-----:R-:W-:-:S09]  /*2810*/  UISETP.NE.AND UP0, UPT, UR4, URZ, UPT ;  /* 0x000000ff0400728c */ /* 0x001fd2000bf05270 */
[----:B------:R-:W-:Y:S05]  /*2820*/  BRA.U !UP0, `(.L_x_16) ;  /* 0x0000001108747547 */ /* 0x000fea000b800000 */
[----:B------:R-:W-:Y:S01]  /*2830*/  VIADD R35, R15, UR20 ;  /* 0x000000140f237c36 */ /* 0x000fe20008000000 */
[----:B------:R-:W-:Y:S02]  /*2840*/  ISETP.LT.U32.AND P0, PT, R14, 0x1, PT ;  /* 0x000000010e00780c */ /* 0x000fe40003f01070 */
[----:B------:R-:W-:Y:S02]  /*2850*/  SHF.R.S32.HI R10, RZ, 0x1f, R14 ;  /* 0x0000001fff0a7819 */ /* 0x000fe4000001140e */
[----:B------:R-:W-:Y:S02]  /*2860*/  ISETP.GE.AND P1, PT, R35, UR21, PT ;  /* 0x0000001523007c0c */ /* 0x000fe4000bf26270 */
[----:B------:R-:W-:-:S04]  /*2870*/  ISETP.LT.AND.EX P0, PT, R10, RZ, PT, P0 ;  /* 0x000000ff0a00720c */ /* 0x000fc80003f01300 */
[----:B------:R-:W-:Y:S02]  /*2880*/  SEL R14, R14, 0x1, P0 ;  /* 0x000000010e0e7807 */ /* 0x000fe40000000000 */
[----:B------:R-:W-:-:S05]  /*2890*/  SEL R10, R10, RZ, P0 ;  /* 0x000000ff0a0a7207 */ /* 0x000fca0000000000 */
[----:B------:R-:W-:Y:S05]  /*28a0*/  @P1 BRA `(.L_x_15) ;  /* 0x0000001000641947 */ /* 0x000fea0003800000 */
[----:B------:R-:W-:Y:S01]  /*28b0*/  IADD3 R11, P1, PT, R14, 0x1, RZ ;  /* 0x000000010e0b7810 */ /* 0x000fe20007f3e0ff */
[----:B------:R-:W-:Y:S02]  /*28c0*/  IMAD R9, R10, UR19, RZ ;  /* 0x000000130a097c24 */ /* 0x000fe4000f8e02ff */
[C---:B------:R-:W-:Y:S01]  /*28d0*/  IMAD.WIDE.U32 R12, R14.reuse, UR19, RZ ;  /* 0x000000130e0c7c25 */ /* 0x040fe2000f8e00ff */
[----:B------:R-:W-:Y:S02]  /*28e0*/  ISETP.GE.U32.AND P0, PT, R11, 0x3, PT ;  /* 0x000000030b00780c */ /* 0x000fe40003f06070 */
[----:B------:R-:W-:Y:S01]  /*28f0*/  IADD3.X R11, PT, PT, RZ, R10, RZ, P1, !PT ;  /* 0x0000000aff0b7210 */ /* 0x000fe20000ffe4ff */
[----:B------:R-:W-:-:S03]  /*2900*/  IMAD R9, R14, UR14, R9 ;  /* 0x0000000e0e097c24 */ /* 0x000fc6000f8e0209 */
[----:B------:R-:W-:Y:S02]  /*2910*/  ISETP.GE.U32.AND.EX P0, PT, R11, RZ, PT, P0 ;  /* 0x000000ff0b00720c */ /* 0x000fe40003f06100 */
[----:B------:R-:W-:Y:S02]  /*2920*/  IADD3 R9, PT, PT, R13, R9, RZ ;  /* 0x000000090d097210 */ /* 0x000fe40007ffe0ff */
[----:B------:R-:W-:Y:S02]  /*2930*/  SEL R38, R14, RZ, !P0 ;  /* 0x000000ff0e267207 */ /* 0x000fe40004000000 */
[----:B------:R-:W-:-:S03]  /*2940*/  SEL R10, R10, RZ, !P0 ;  /* 0x000000ff0a0a7207 */ /* 0x000fc60004000000 */
[-C--:B------:R-:W-:Y:S02]  /*2950*/  IMAD R9, R9, R38.reuse, RZ ;  /* 0x0000002609097224 */ /* 0x080fe400078e02ff */
[----:B------:R-:W-:-:S04]  /*2960*/  IMAD.WIDE.U32 R38, R12, R38, RZ ;  /* 0x000000260c267225 */ /* 0x000fc800078e00ff */
[----:B------:R-:W-:-:S05]  /*2970*/  IMAD R9, R10, R12, R9 ;  /* 0x0000000c0a097224 */ /* 0x000fca00078e0209 */
[----:B------:R-:W-:-:S04]  /*2980*/  IADD3 R9, PT, PT, R39, R9, RZ ;  /* 0x0000000927097210 */ /* 0x000fc80007ffe0ff */
[----:B------:R-:W-:-:S13]  /*2990*/  ISETP.NE.U32.AND P0, PT, R9, RZ, PT ;  /* 0x000000ff0900720c */ /* 0x000fda0003f05070 */
[----:B------:R-:W-:Y:S05]  /*29a0*/  @P0 BRA `(.L_x_17) ;  /* 0x00000000005c0947 */ /* 0x000fea0003800000 */
[----:B------:R-:W0:Y:S01]  /*29b0*/  I2F.U32.RP R10, R38 ;  /* 0x00000026000a7306 */ /* 0x000e220000209000 */
[----:B------:R-:W-:-:S07]  /*29c0*/  ISETP.NE.U32.AND P0, PT, R38, RZ, PT ;  /* 0x000000ff2600720c */ /* 0x000fce0003f05070 */
[----:B0-----:R-:W0:Y:S02]  /*29d0*/  MUFU.RCP R10, R10 ;  /* 0x0000000a000a7308 */ /* 0x001e240000001000 */
[----:B0-----:R-:W-:-:S06]  /*29e0*/  IADD3 R10, PT, PT, R10, 0xffffffe, RZ ;  /* 0x0ffffffe0a0a7810 */ /* 0x001fcc0007ffe0ff */
        /* <DEDUP_REMOVED lines=13> */
[----:B------:R-:W-:-:S05]  /*2ac0*/  @!P0 LOP3.LUT R39, RZ, R38, RZ, 0x33, !PT ;  /* 0x00000026ff278212 */ /* 0x000fca00078e33ff */
[----:B------:R-:W-:-:S04]  /*2ad0*/  IMAD.MOV R9, RZ, RZ, -R39 ;  /* 0x000000ffff097224 */ /* 0x000fc800078e0a27 */
[----:B------:R-:W-:Y:S01]  /*2ae0*/  IMAD R35, R38, R9, R35 ;  /* 0x0000000926237224 */ /* 0x000fe200078e0223 */
[----:B------:R-:W-:Y:S01]  /*2af0*/  MOV R38, R39 ;  /* 0x0000002700267202 */ /* 0x000fe20000000f00 */
[----:B------:R-:W-:Y:S01]  /*2b00*/  HFMA2 R39, -RZ, RZ, 0, 0 ;  /* 0x00000000ff277431 */ /* 0x000fe200000001ff */
[----:B------:R-:W-:Y:S06]  /*2b10*/  BRA `(.L_x_18) ;  /* 0x0000000000287947 */ /* 0x000fec0003800000 */
.L_x_17:
[----:B------:R-:W-:Y:S01]  /*2b20*/  IMAD.MOV.U32 R17, RZ, RZ, R9 ;  /* 0x000000ffff117224 */ /* 0x000fe200078e0009 */
[----:B------:R-:W-:Y:S01]  /*2b30*/  MOV R19, RZ ;  /* 0x000000ff00137202 */ /* 0x000fe20000000f00 */
[----:B------:R-:W-:Y:S01]  /*2b40*/  IMAD.MOV.U32 R21, RZ, RZ, R35 ;  /* 0x000000ffff157224 */ /* 0x000fe200078e0023 */
[----:B------:R-:W-:Y:S02]  /*2b50*/  MOV R18, R38 ;  /* 0x0000002600127202 */ /* 0x000fe40000000f00 */
[----:B------:R-:W-:Y:S02]  /*2b60*/  MOV R16, 0x2b80 ;  /* 0x00002b8000107802 */ /* 0x000fe40000000f00 */
[----:B------:R-:W-:Y:S05]  /*2b70*/  CALL.REL.NOINC `($__internal_0_$__cuda_sm20_div_s64) ;  /* 0x00000020008c7944 */ /* 0x000fea0003c00000 */
[----:B------:R-:W-:Y:S02]  /*2b80*/  IADD3 R10, PT, PT, -R9, RZ, RZ ;  /* 0x000000ff090a7210 */ /* 0x000fe40007ffe1ff */
[----:B------:R-:W-:-:S03]  /*2b90*/  MOV R39, R12 ;  /* 0x0000000c00277202 */ /* 0x000fc60000000f00 */
[----:B------:R-:W-:Y:S01]  /*2ba0*/  IMAD R35, R38, R10, R35 ;  /* 0x0000000a26237224 */ /* 0x000fe200078e0223 */
[----:B------:R-:W-:-:S07]  /*2bb0*/  MOV R38, R9 ;  /* 0x0000000900267202 */ /* 0x000fce0000000f00 */
.L_x_18:
[----:B------:R-:W-:Y:S01]  /*2bc0*/  IABS R12, UR19 ;  /* 0x00000013000c7c13 */ /* 0x000fe20008000000 */
[----:B------:R-:W-:Y:S01]  /*2bd0*/  IMAD R0, R0, R8, RZ ;  /* 0x0000000800007224 */ /* 0x000fe200078e02ff */
[----:B------:R-:W-:Y:S01]  /*2be0*/  IABS R9, UR19 ;  /* 0x0000001300097c13 */ /* 0x000fe20008000000 */
[----:B------:R-:W-:Y:S01]  /*2bf0*/  BSSY.RECONVERGENT B0, `(.L_x_19) ;  /* 0x0000041000007945 */ /* 0x000fe20003800200 */
[----:B------:R-:W0:Y:S01]  /*2c00*/  I2F.U32.RP R16, R12 ;  /* 0x0000000c00107306 */ /* 0x000e220000209000 */
[----:B------:R-:W-:Y:S01]  /*2c10*/  IABS R10, R35 ;  /* 0x00000023000a7213 */ /* 0x000fe20000000000 */
[----:B------:R-:W-:Y:S01]  /*2c20*/  IMAD R0, R7, R2, R0 ;  /* 0x0000000207007224 */ /* 0x000fe200078e0200 */
[----:B------:R-:W-:Y:S02]  /*2c30*/  IADD3 R9, PT, PT, RZ, -R9, RZ ;  /* 0x80000009ff097210 */ /* 0x000fe40007ffe0ff */
[----:B------:R-:W-:-:S04]  /*2c40*/  LOP3.LUT R2, R35, UR19, RZ, 0x3c, !PT ;  /* 0x0000001323027c12 */ /* 0x000fc8000f8e3cff */
[----:B------:R-:W-:Y:S01]  /*2c50*/  ISETP.GE.AND P0, PT, R2, RZ, PT ;  /* 0x000000ff0200720c */ /* 0x000fe20003f06270 */
[----:B0-----:R-:W0:Y:S02]  /*2c60*/  MUFU.RCP R16, R16 ;  /* 0x0000001000107308 */ /* 0x001e240000001000 */
[----:B0-----:R-:W-:-:S06]  /*2c70*/  IADD3 R16, PT, PT, R16, 0xffffffe, RZ ;  /* 0x0ffffffe10107810 */ /* 0x001fcc0007ffe0ff */
[----:B------:R-:W0:Y:S02]  /*2c80*/  F2I.FTZ.U32.TRUNC.NTZ R17, R16 ;  /* 0x0000001000117305 */ /* 0x000e24000021f000 */
[----:B0-----:R-:W-:Y:S01]  /*2c90*/  IADD3 R11, PT, PT, RZ, -R17, RZ ;  /* 0x80000011ff0b7210 */ /* 0x001fe20007ffe0ff */
[----:B------:R-:W-:-:S04]  /*2ca0*/  IMAD.MOV.U32 R16, RZ, RZ, RZ ;  /* 0x000000ffff107224 */ /* 0x000fc800078e00ff */
[----:B------:R-:W-:-:S04]  /*2cb0*/  IMAD R11, R11, R12, RZ ;  /* 0x0000000c0b0b7224 */ /* 0x000fc800078e02ff */
[----:B------:R-:W-:-:S04]  /*2cc0*/  IMAD.HI.U32 R16, R17, R11, R16 ;  /* 0x0000000b11107227 */ /* 0x000fc800078e0010 */
[----:B------:R-:W-:Y:S02]  /*2cd0*/  IMAD.MOV.U32 R11, RZ, RZ, R9 ;  /* 0x000000ffff0b7224 */ /* 0x000fe400078e0009 */
[----:B------:R-:W-:-:S04]  /*2ce0*/  IMAD.HI.U32 R9, R16, R10, RZ ;  /* 0x0000000a10097227 */ /* 0x000fc800078e00ff */
[----:B------:R-:W-:Y:S02]  /*2cf0*/  IMAD R10, R9, R11, R10 ;  /* 0x0000000b090a7224 */ /* 0x000fe400078e020a */
[----:B------:R-:W-:-:S03]  /*2d00*/  IMAD.WIDE.U32 R16, R7, R8, RZ ;  /* 0x0000000807107225 */ /* 0x000fc600078e00ff */
[----:B------:R-:W-:Y:S01]  /*2d10*/  ISETP.GT.U32.AND P1, PT, R12, R10, PT ;  /* 0x0000000a0c00720c */ /* 0x000fe20003f24070 */
[----:B------:R-:W-:Y:S02]  /*2d20*/  IMAD.IADD R0, R17, 0x1, R0 ;  /* 0x0000000111007824 */ /* 0x000fe400078e0200 */
[----:B------:R-:W-:-:S04]  /*2d30*/  IMAD.WIDE.U32 R42, R16, R40, RZ ;  /* 0x00000028102a7225 */ /* 0x000fc800078e00ff */
[----:B------:R-:W-:-:S04]  /*2d40*/  IMAD R0, R0, R40, RZ ;  /* 0x0000002800007224 */ /* 0x000fc800078e02ff */
[----:B------:R-:W-:Y:S02]  /*2d50*/  IMAD R17, R41, R16, R0 ;  /* 0x0000001029117224 */ /* 0x000fe400078e0200 */
[-C--:B------:R-:W-:Y:S02]  /*2d60*/  @!P1 IADD3 R10, PT, PT, R10, -R12.reuse, RZ ;  /* 0x8000000c0a0a9210 */ /* 0x080fe40007ffe0ff */
[----:B------:R-:W-:Y:S01]  /*2d70*/  @!P1 IADD3 R9, PT, PT, R9, 0x1, RZ ;  /* 0x0000000109099810 */ /* 0x000fe20007ffe0ff */
[----:B------:R-:W-:Y:S01]  /*2d80*/  IMAD.IADD R17, R43, 0x1, R17 ;  /* 0x000000012b117824 */ /* 0x000fe200078e0211 */
[----:B------:R-:W-:Y:S02]  /*2d90*/  ISETP.GE.U32.AND P2, PT, R10, R12, PT ;  /* 0x0000000c0a00720c */ /* 0x000fe40003f46070 */
[----:B------:R-:W-:Y:S02]  /*2da0*/  ISETP.NE.AND P1, PT, RZ, UR19, PT ;  /* 0x00000013ff007c0c */ /* 0x000fe4000bf25270 */
[----:B------:R-:W-:-:S09]  /*2db0*/  LOP3.LUT R0, R39, R17, RZ, 0xfc, !PT ;  /* 0x0000001127007212 */ /* 0x000fd200078efcff */
[----:B------:R-:W-:-:S05]  /*2dc0*/  @P2 VIADD R9, R9, 0x1 ;  /* 0x0000000109092836 */ /* 0x000fca0000000000 */
[----:B------:R-:W-:-:S04]  /*2dd0*/  MOV R2, R9 ;  /* 0x0000000900027202 */ /* 0x000fc80000000f00 */
[----:B------:R-:W-:Y:S02]  /*2de0*/  @!P0 IADD3 R2, PT, PT, -R2, RZ, RZ ;  /* 0x000000ff02028210 */ /* 0x000fe40007ffe1ff */
[----:B------:R-:W-:Y:S02]  /*2df0*/  ISETP.NE.U32.AND P0, PT, R0, RZ, PT ;  /* 0x000000ff0000720c */ /* 0x000fe40003f05070 */
[----:B------:R-:W-:-:S05]  /*2e00*/  @!P1 LOP3.LUT R2, RZ, UR19, RZ, 0x33, !PT ;  /* 0x00000013ff029c12 */ /* 0x000fca000f8e33ff */
[----:B------:R-:W-:-:S04]  /*2e10*/  IMAD.MOV R0, RZ, RZ, -R2 ;  /* 0x000000ffff007224 */ /* 0x000fc800078e0a02 */
[----:B------:R-:W-:Y:S02]  /*2e20*/  IMAD R0, R0, UR19, R35 ;  /* 0x0000001300007c24 */ /* 0x000fe4000f8e0223 */
        /* <DEDUP_REMOVED lines=18> */
[----:B------:R-:W-:-:S04]  /*2f50*/  @!P0 LOP3.LUT R9, RZ, R42, RZ, 0x33, !PT ;  /* 0x0000002aff098212 */ /* 0x000fc800078e33ff */
[----:B------:R-:W-:-:S05]  /*2f60*/  IADD3 R10, PT, PT, -R9, RZ, RZ ;  /* 0x000000ff090a7210 */ /* 0x000fca0007ffe1ff */
[----:B------:R-:W-:Y:S01]  /*2f70*/  IMAD R38, R42, R10, R38 ;  /* 0x0000000a2a267224 */ /* 0x000fe200078e0226 */
[----:B------:R-:W-:Y:S05]  /*2f80*/  BRA `(.L_x_21) ;  /* 0x00000000001c7947 */ /* 0x000fea0003800000 */
.L_x_20:
[----:B------:R-:W-:Y:S01]  /*2f90*/  IMAD.MOV.U32 R21, RZ, RZ, R38 ;  /* 0x000000ffff157224 */ /* 0x000fe200078e0026 */
[----:B------:R-:W-:Y:S01]  /*2fa0*/  MOV R19, R39 ;  /* 0x0000002700137202 */ /* 0x000fe20000000f00 */
[----:B------:R-:W-:Y:S01]  /*2fb0*/  IMAD.MOV.U32 R18, RZ, RZ, R42 ;  /* 0x000000ffff127224 */ /* 0x000fe200078e002a */
[----:B------:R-:W-:Y:S02]  /*2fc0*/  MOV R16, 0x2fe0 ;  /* 0x00002fe000107802 */ /* 0x000fe40000000f00 */
[----:B------:R-:W-:Y:S05]  /*2fd0*/  CALL.REL.NOINC `($__internal_0_$__cuda_sm20_div_s64) ;  /* 0x0000001c00747944 */ /* 0x000fea0003c00000 */
[----:B------:R-:W-:-:S05]  /*2fe0*/  IADD3 R10, PT, PT, -R9, RZ, RZ ;  /* 0x000000ff090a7210 */ /* 0x000fca0007ffe1ff */
[----:B------:R-:W-:Y:S02]  /*2ff0*/  IMAD R38, R10, R42, R38 ;  /* 0x0000002a0a267224 */ /* 0x000fe400078e0226 */
.L_x_21:
[----:B------:R-:W-:Y:S05]  /*3000*/  BSYNC.RECONVERGENT B0 ;  /* 0x0000000000007941 */ /* 0x000fea0003800200 */
.L_x_19:
[----:B------:R-:W-:Y:S01]  /*3010*/  IABS R18, R8 ;  /* 0x0000000800127213 */ /* 0x000fe20000000000 */
[----:B------:R-:W-:Y:S01]  /*3020*/  IMAD.MOV.U32 R44, RZ, RZ, RZ ;  /* 0x000000ffff2c7224 */ /* 0x000fe200078e00ff */
[----:B------:R-:W-:Y:S01]  /*3030*/  IABS R16, R6 ;  /* 0x0000000600107213 */ /* 0x000fe20000000000 */
[----:B------:R-:W0:Y:S01]  /*3040*/  LDCU.U8 UR10, c[0x0][0x549] ;  /* 0x0000a920ff0a77ac */ /* 0x000e220008000000 */
[----:B------:R-:W1:Y:S01]  /*3050*/  I2F.U32.RP R10, R18 ;  /* 0x00000012000a7306 */ /* 0x000e620000209000 */
[----:B------:R-:W-:Y:S02]  /*3060*/  IABS R12, R14 ;  /* 0x0000000e000c7213 */ /* 0x000fe40000000000 */
[----:B------:R-:W-:Y:S01]  /*3070*/  IABS R17, R7 ;  /* 0x0000000700117213 */ /* 0x000fe20000000000 */
[----:B------:R-:W2:Y:S01]  /*3080*/  LDCU.64 UR4, c[0x0][0x430] ;  /* 0x00008600ff0477ac */ /* 0x000ea20008000a00 */
[----:B------:R-:W-:Y:S02]  /*3090*/  IABS R13, R5 ;  /* 0x00000005000d7213 */ /* 0x000fe40000000000 */
[----:B------:R-:W-:Y:S01]  /*30a0*/  IABS R11, R38 ;  /* 0x00000026000b7213 */ /* 0x000fe20000000000 */
[----:B------:R-:W3:Y:S01]  /*30b0*/  I2F.U32.RP R42, R16 ;  /* 0x00000010002a7306 */ /* 0x000ee20000209000 */
[----:B------:R-:W-:-:S02]  /*30c0*/  IABS R36, R8 ;  /* 0x0000000800247213 */ /* 0x000fc40000000000 */
[----:B------:R-:W-:Y:S02]  /*30d0*/  IABS R35, R9 ;  /* 0x0000000900237213 */ /* 0x000fe40000000000 */
[----:B------:R-:W-:Y:S01]  /*30e0*/  IABS R21, R6 ;  /* 0x0000000600157213 */ /* 0x000fe20000000000 */
[----:B------:R-:W-:Y:S01]  /*30f0*/  IMAD.MOV R36, RZ, RZ, -R36 ;  /* 0x000000ffff247224 */ /* 0x000fe200078e0a24 */
[----:B------:R-:W-:Y:S01]  /*3100*/  ISETP.NE.AND P5, PT, R8, RZ, PT ;  /* 0x000000ff0800720c */ /* 0x000fe20003fa5270 */
[----:B-1----:R-:W1:Y:S01]  /*3110*/  MUFU.RCP R10, R10 ;  /* 0x0000000a000a7308 */ /* 0x002e620000001000 */
[----:B0-----:R-:W-:Y:S01]  /*3120*/  UISETP.NE.AND UP0, UPT, UR10, URZ, UPT ;  /* 0x000000ff0a00728c */ /* 0x001fe2000bf05270 */
[----:B------:R-:W-:-:S03]  /*3130*/  IMAD.MOV R21, RZ, RZ, -R21 ;  /* 0x000000ffff157224 */ /* 0x000fc600078e0a15 */
[----:B--2---:R-:W-:-:S03]  /*3140*/  USEL UR10, UR5, 0x1, !UP0 ;  /* 0x00000001050a7887 */ /* 0x004fc6000c000000 */
[----:B---3--:R-:W0:Y:S01]  /*3150*/  MUFU.RCP R42, R42 ;  /* 0x0000002a002a7308 */ /* 0x008e220000001000 */
[----:B------:R-:W-:Y:S02]  /*3160*/  USEL UR11, UR4, 0x1, UP0 ;  /* 0x00000001040b7887 */ /* 0x000fe40008000000 */
[----:B------:R-:W-:Y:S02]  /*3170*/  UIMAD UR4, UR5, UR4, URZ ;  /* 0x00000004050472a4 */ /* 0x000fe4000f8e02ff */
[----:B------:R-:W-:-:S03]  /*3180*/  UIMAD UR5, UR11, UR5, URZ ;  /* 0x000000050b0572a4 */ /* 0x000fc6000f8e02ff */
[----:B------:R-:W-:Y:S01]  /*3190*/  I2F.U32.RP R40, R12 ;  /* 0x0000000c00287306 */ /* 0x000fe20000209000 */
[----:B-1----:R-:W-:-:S07]  /*31a0*/  VIADD R10, R10, 0xffffffe ;  /* 0x0ffffffe0a0a7836 */ /* 0x002fce0000000000 */
[----:B------:R-:W1:Y:S01]  /*31b0*/  F2I.FTZ.U32.TRUNC.NTZ R45, R10 ;  /* 0x0000000a002d7305 */ /* 0x000e62000021f000 */
[----:B0-----:R-:W-:-:S07]  /*31c0*/  VIADD R42, R42, 0xffffffe ;  /* 0x0ffffffe2a2a7836 */ /* 0x001fce0000000000 */
[----:B------:R-:W0:Y:S01]  /*31d0*/  F2I.FTZ.U32.TRUNC.NTZ R43, R42 ;  /* 0x0000002a002b7305 */ /* 0x000e22000021f000 */
[----:B-1----:R-:W-:-:S07]  /*31e0*/  IMAD.MOV R37, RZ, RZ, -R45 ;  /* 0x000000ffff257224 */ /* 0x002fce00078e0a2d */
[----:B------:R-:W-:Y:S01]  /*31f0*/  MUFU.RCP R40, R40 ;  /* 0x0000002800287308 */ /* 0x000fe20000001000 */
[----:B------:R-:W-:Y:S01]  /*3200*/  IMAD R37, R37, R18, RZ ;  /* 0x0000001225257224 */ /* 0x000fe200078e02ff */
[----:B0-----:R-:W-:-:S06]  /*3210*/  IADD3 R22, PT, PT, RZ, -R43, RZ ;  /* 0x8000002bff167210 */ /* 0x001fcc0007ffe0ff */
[----:B------:R-:W0:Y:S01]  /*3220*/  I2F.U32.RP R19, R17 ;  /* 0x0000001100137306 */ /* 0x000e220000209000 */
[----:B------:R-:W-:Y:S02]  /*3230*/  HFMA2 R42, -RZ, RZ, 0, 0 ;  /* 0x00000000ff2a7431 */ /* 0x000fe400000001ff */
[----:B------:R-:W-:-:S04]  /*3240*/  IMAD.HI.U32 R37, R45, R37, R44 ;  /* 0x000000252d257227 */ /* 0x000fc800078e002c */
[----:B------:R-:W-:Y:S01]  /*3250*/  IMAD R22, R22, R16, RZ ;  /* 0x0000001016167224 */ /* 0x000fe200078e02ff */
[----:B------:R-:W1:Y:S01]  /*3260*/  I2F.U32.RP R10, R13 ;  /* 0x0000000d000a7306 */ /* 0x000e620000209000 */
[----:B------:R-:W-:-:S04]  /*3270*/  IMAD.HI.U32 R37, R37, R11, RZ ;  /* 0x0000000b25257227 */ /* 0x000fc800078e00ff */
[----:B------:R-:W-:-:S03]  /*3280*/  IMAD.HI.U32 R22, R43, R22, R42 ;  /* 0x000000162b167227 */ /* 0x000fc600078e002a */
[----:B0-----:R-:W0:Y:S01]  /*3290*/  MUFU.RCP R19, R19 ;  /* 0x0000001300137308 */ /* 0x001e220000001000 */
[----:B------:R-:W-:Y:S02]  /*32a0*/  VIADD R40, R40, 0xffffffe ;  /* 0x0ffffffe28287836 */ /* 0x000fe40000000000 */
[----:B------:R-:W-:-:S04]  /*32b0*/  IMAD.HI.U32 R22, R22, R35, RZ ;  /* 0x0000002316167227 */ /* 0x000fc800078e00ff */
[----:B------:R-:W-:Y:S01]  /*32c0*/  IMAD R36, R37, R36, R11 ;  /* 0x0000002425247224 */ /* 0x000fe200078e020b */
[----:B------:R-:W2:Y:S01]  /*32d0*/  F2I.FTZ.U32.TRUNC.NTZ R41, R40 ;  /* 0x0000002800297305 */ /* 0x000ea2000021f000 */
[----:B------:R-:W-:Y:S01]  /*32e0*/  IMAD R21, R22, R21, R35 ;  /* 0x0000001516157224 */ /* 0x000fe200078e0223 */
[----:B------:R-:W-:Y:S02]  /*32f0*/  LOP3.LUT R35, R38, R8, RZ, 0x3c, !PT ;  /* 0x0000000826237212 */ /* 0x000fe400078e3cff */
[----:B------:R-:W-:Y:S02]  /*3300*/  ISETP.GT.U32.AND P3, PT, R18, R36, PT ;  /* 0x000000241200720c */ /* 0x000fe40003f64070 */
[----:B------:R-:W-:Y:S02]  /*3310*/  ISETP.GT.U32.AND P1, PT, R16, R21, PT ;  /* 0x000000151000720c */ /* 0x000fe40003f24070 */
[----:B-1----:R-:W1:Y:S01]  /*3320*/  MUFU.RCP R10, R10 ;  /* 0x0000000a000a7308 */ /* 0x002e620000001000 */
[----:B------:R-:W-:Y:S01]  /*3330*/  ISETP.GE.AND P2, PT, R35, RZ, PT ;  /* 0x000000ff2300720c */ /* 0x000fe20003f46270 */
[----:B0-----:R-:W-:Y:S01]  /*3340*/  VIADD R19, R19, 0xffffffe ;  /* 0x0ffffffe13137836 */ /* 0x001fe20000000000 */
[----:B--2---:R-:W-:Y:S01]  /*3350*/  IADD3 R11, PT, PT, RZ, -R41, RZ ;  /* 0x80000029ff0b7210 */ /* 0x004fe20007ffe0ff */
[----:B------:R-:W-:-:S04]  /*3360*/  IMAD.MOV.U32 R40, RZ, RZ, RZ ;  /* 0x000000ffff287224 */ /* 0x000fc800078e00ff */
[----:B------:R0:W2:Y:S01]  /*3370*/  F2I.FTZ.U32.TRUNC.NTZ R43, R19 ;  /* 0x00000013002b7305 */ /* 0x0000a2000021f000 */
[----:B------:R-:W-:Y:S02]  /*3380*/  @!P3 IMAD.IADD R36, R36, 0x1, -R18 ;  /* 0x000000012424b824 */ /* 0x000fe400078e0a12 */
[----:B------:R-:W-:Y:S01]  /*3390*/  @!P1 IADD3 R21, PT, PT, R21, -R16, RZ ;  /* 0x8000001015159210 */ /* 0x000fe20007ffe0ff */
[----:B------:R-:W-:Y:S01]  /*33a0*/  IMAD R11, R11, R12, RZ ;  /* 0x0000000c0b0b7224 */ /* 0x000fe200078e02ff */
[----:B------:R-:W-:Y:S01]  /*33b0*/  @!P3 IADD3 R37, PT, PT, R37, 0x1, RZ ;  /* 0x000000012525b810 */ /* 0x000fe20007ffe0ff */
[----:B------:R-:W-:Y:S01]  /*33c0*/  @!P1 VIADD R22, R22, 0x1 ;  /* 0x0000000116169836 */ /* 0x000fe20000000000 */
[----:B------:R-:W-:Y:S02]  /*33d0*/  ISETP.GE.U32.AND P6, PT, R36, R18, PT ;  /* 0x000000122400720c */ /* 0x000fe40003fc6070 */
[----:B------:R-:W-:Y:S02]  /*33e0*/  ISETP.GE.U32.AND P4, PT, R21, R16, PT ;  /* 0x000000101500720c */ /* 0x000fe40003f86070 */
[----:B-1----:R-:W-:-:S02]  /*33f0*/  IADD3 R10, PT, PT, R10, 0xffffffe, RZ ;  /* 0x0ffffffe0a0a7810 */ /* 0x002fc40007ffe0ff */
[----:B------:R-:W-:Y:S02]  /*3400*/  LOP3.LUT R18, R9, R6, RZ, 0x3c, !PT ;  /* 0x0000000609127212 */ /* 0x000fe400078e3cff */
[----:B------:R-:W-:Y:S01]  /*3410*/  ISETP.NE.AND P3, PT, R6, RZ, PT ;  /* 0x000000ff0600720c */ /* 0x000fe20003f65270 */
[----:B0-----:R-:W-:Y:S01]  /*3420*/  IMAD.HI.U32 R19, R41, R11, R40 ;  /* 0x0000000b29137227 */ /* 0x001fe200078e0028 */
[----:B------:R-:W-:Y:S01]  /*3430*/  IABS R11, R2 ;  /* 0x00000002000b7213 */ /* 0x000fe20000000000 */
[----:B------:R0:W1:Y:S01]  /*3440*/  F2I.FTZ.U32.TRUNC.NTZ R41, R10 ;  /* 0x0000000a00297305 */ /* 0x000062000021f000 */
[----:B------:R-:W-:Y:S01]  /*3450*/  ISETP.GE.AND P0, PT, R18, RZ, PT ;  /* 0x000000ff1200720c */ /* 0x000fe20003f06270 */
[----:B--2---:R-:W-:Y:S01]  /*3460*/  IMAD.MOV R16, RZ, RZ, -R43 ;  /* 0x000000ffff107224 */ /* 0x004fe200078e0a2b */
[----:B------:R-:W-:Y:S01]  /*3470*/  IABS R21, R7 ;  /* 0x0000000700157213 */ /* 0x000fe20000000000 */
[----:B------:R-:W-:Y:S01]  /*3480*/  IMAD.HI.U32 R19, R19, R11, RZ ;  /* 0x0000000b13137227 */ /* 0x000fe200078e00ff */
[----:B------:R-:W-:-:S02]  /*3490*/  @P4 IADD3 R22, PT, PT, R22, 0x1, RZ ;  /* 0x0000000116164810 */ /* 0x000fc40007ffe0ff */
[----:B------:R-:W-:Y:S01]  /*34a0*/  IADD3 R21, PT, PT, RZ, -R21, RZ ;  /* 0x80000015ff157210 */ /* 0x000fe20007ffe0ff */
[----:B------:R-:W-:Y:S02]  /*34b0*/  @P6 VIADD R37, R37, 0x1 ;  /* 0x0000000125256836 */ /* 0x000fe40000000000 */
[----:B------:R-:W-:Y:S02]  /*34c0*/  IMAD R16, R16, R17, RZ ;  /* 0x0000001110107224 */ /* 0x000fe400078e02ff */
[----:B------:R-:W-:Y:S01]  /*34d0*/  @!P2 IMAD.MOV R37, RZ, RZ, -R37 ;  /* 0x000000ffff25a224 */ /* 0x000fe200078e0a25 */
[----:B------:R-:W-:Y:S01]  /*34e0*/  @!P5 LOP3.LUT R37, RZ, R8, RZ, 0x33, !PT ;  /* 0x00000008ff25d212 */ /* 0x000fe200078e33ff */
[----:B------:R-:W-:Y:S01]  /*34f0*/  @!P0 IMAD.MOV R22, RZ, RZ, -R22 ;  /* 0x000000ffff168224 */ /* 0x000fe200078e0a16 */
[----:B0-----:R-:W-:Y:S01]  /*3500*/  IABS R10, R14 ;  /* 0x0000000e000a7213 */ /* 0x001fe20000000000 */
[----:B------:R-:W-:Y:S01]  /*3510*/  IMAD.HI.U32 R16, R43, R16, R42 ;  /* 0x000000102b107227 */ /* 0x000fe200078e002a */
[----:B------:R-:W-:-:S02]  /*3520*/  @!P3 LOP3.LUT R22, RZ, R6, RZ, 0x33, !PT ;  /* 0x00000006ff16b212 */ /* 0x000fc400078e33ff */
[----:B------:R-:W-:Y:S01]  /*3530*/  IABS R35, R37 ;  /* 0x0000002500237213 */ /* 0x000fe20000000000 */
[----:B------:R-:W-:Y:S01]  /*3540*/  IMAD.MOV R10, RZ, RZ, -R10 ;  /* 0x000000ffff0a7224 */ /* 0x000fe200078e0a0a */
[----:B------:R-:W-:Y:S02]  /*3550*/  IABS R18, R22 ;  /* 0x0000001600127213 */ /* 0x000fe40000000000 */
[----:B------:R-:W-:Y:S01]  /*3560*/  ISETP.NE.AND P2, PT, R14, RZ, PT ;  /* 0x000000ff0e00720c */ /* 0x000fe20003f45270 */
[----:B------:R-:W-:Y:S01]  /*3570*/  IMAD R11, R19, R10, R11 ;  /* 0x0000000a130b7224 */ /* 0x000fe200078e020b */
[----:B------:R-:W-:Y:S01]  /*3580*/  ISETP.NE.AND P5, PT, R7, RZ, PT ;  /* 0x000000ff0700720c */ /* 0x000fe20003fa5270 */
[----:B-1----:R-:W-:Y:S02]  /*3590*/  IMAD.MOV R10, RZ, RZ, -R41 ;  /* 0x000000ffff0a7224 */ /* 0x002fe400078e0a29 */
[----:B------:R-:W-:Y:S01]  /*35a0*/  IMAD.HI.U32 R16, R16, R35, RZ ;  /* 0x0000002310107227 */ /* 0x000fe200078e00ff */
[----:B------:R-:W-:-:S03]  /*35b0*/  ISETP.GT.U32.AND P1, PT, R12, R11, PT ;  /* 0x0000000b0c00720c */ /* 0x000fc60003f24070 */
[----:B------:R-:W-:Y:S02]  /*35c0*/  IMAD R10, R10, R13, RZ ;  /* 0x0000000d0a0a7224 */ /* 0x000fe400078e02ff */
[----:B------:R-:W-:Y:S02]  /*35d0*/  IMAD R21, R16, R21, R35 ;  /* 0x0000001510157224 */ /* 0x000fe400078e0223 */
[----:B------:R-:W-:Y:S01]  /*35e0*/  IMAD.HI.U32 R40, R41, R10, R40 ;  /* 0x0000000a29287227 */ /* 0x000fe200078e0028 */
[----:B------:R-:W-:Y:S02]  /*35f0*/  IABS R10, R5 ;  /* 0x00000005000a7213 */ /* 0x000fe40000000000 */
[----:B------:R-:W-:-:S03]  /*3600*/  ISETP.GT.U32.AND P3, PT, R17, R21, PT ;  /* 0x000000151100720c */ /* 0x000fc60003f64070 */
[----:B------:R-:W-:Y:S01]  /*3610*/  IMAD.MOV R10, RZ, RZ, -R10 ;  /* 0x000000ffff0a7224 */ /* 0x000fe200078e0a0a */
[----:B------:R-:W-:Y:S01]  /*3620*/  @!P1 IADD3 R19, PT, PT, R19, 0x1, RZ ;  /* 0x0000000113139810 */ /* 0x000fe20007ffe0ff */
[----:B------:R-:W-:-:S04]  /*3630*/  IMAD.HI.U32 R40, R40, R18, RZ ;  /* 0x0000001228287227 */ /* 0x000fc800078e00ff */
[----:B------:R-:W-:Y:S02]  /*3640*/  IMAD R10, R40, R10, R18 ;  /* 0x0000000a280a7224 */ /* 0x000fe400078e0212 */
[----:B------:R-:W-:Y:S02]  /*3650*/  @!P1 IMAD.IADD R11, R11, 0x1, -R12 ;  /* 0x000000010b0b9824 */ /* 0x000fe400078e0a0c */
[----:B------:R-:W-:Y:S01]  /*3660*/  @!P3 IADD3 R21, PT, PT, R21, -R17, RZ ;  /* 0x800000111515b210 */ /* 0x000fe20007ffe0ff */
[----:B------:R-:W-:Y:S01]  /*3670*/  @!P3 VIADD R16, R16, 0x1 ;  /* 0x000000011010b836 */ /* 0x000fe20000000000 */
[----:B------:R-:W-:Y:S02]  /*3680*/  ISETP.GT.U32.AND P1, PT, R13, R10, PT ;  /* 0x0000000a0d00720c */ /* 0x000fe40003f24070 */
[----:B------:R-:W-:Y:S02]  /*3690*/  ISETP.GE.U32.AND P4, PT, R11, R12, PT ;  /* 0x0000000c0b00720c */ /* 0x000fe40003f86070 */
[----:B------:R-:W-:-:S02]  /*36a0*/  LOP3.LUT R11, R2, R14, RZ, 0x3c, !PT ;  /* 0x0000000e020b7212 */ /* 0x000fc400078e3cff */
[----:B------:R-:W-:Y:S02]  /*36b0*/  ISETP.GE.U32.AND P6, PT, R21, R17, PT ;  /* 0x000000111500720c */ /* 0x000fe40003fc6070 */
[----:B------:R-:W-:Y:S01]  /*36c0*/  ISETP.GE.AND P0, PT, R11, RZ, PT ;  /* 0x000000ff0b00720c */ /* 0x000fe20003f06270 */
[----:B------:R-:W-:-:S04]  /*36d0*/  IMAD.MOV R11, RZ, RZ, -R37 ;  /* 0x000000ffff0b7224 */ /* 0x000fc800078e0a25 */
[----:B------:R-:W-:Y:S02]  /*36e0*/  @!P1 IMAD.IADD R10, R10, 0x1, -R13 ;  /* 0x000000010a0a9824 */ /* 0x000fe400078e0a0d */
[----:B------:R-:W-:Y:S02]  /*36f0*/  @P4 VIADD R19, R19, 0x1 ;  /* 0x0000000113134836 */ /* 0x000fe40000000000 */
[----:B------:R-:W-:Y:S01]  /*3700*/  IMAD R11, R8, R11, R38 ;  /* 0x0000000b080b7224 */ /* 0x000fe200078e0226 */
[----:B------:R-:W-:Y:S01]  /*3710*/  ISETP.GE.U32.AND P4, PT, R10, R13, PT ;  /* 0x0000000d0a00720c */ /* 0x000fe20003f86070 */
[----:B------:R-:W-:Y:S01]  /*3720*/  @!P1 VIADD R40, R40, 0x1 ;  /* 0x0000000128289836 */ /* 0x000fe20000000000 */
[----:B------:R-:W-:Y:S01]  /*3730*/  LOP3.LUT R10, R37, R7, RZ, 0x3c, !PT ;  /* 0x00000007250a7212 */ /* 0x000fe200078e3cff */
[----:B------:R-:W-:Y:S01]  /*3740*/  @!P0 IMAD.MOV R19, RZ, RZ, -R19 ;  /* 0x000000ffff138224 */ /* 0x000fe200078e0a13 */
[----:B------:R-:W-:Y:S02]  /*3750*/  @!P2 LOP3.LUT R19, RZ, R14, RZ, 0x33, !PT ;  /* 0x0000000eff13a212 */ /* 0x000fe400078e33ff */
[----:B------:R-:W-:-:S02]  /*3760*/  LOP3.LUT R8, R22, R5, RZ, 0x3c, !PT ;  /* 0x0000000516087212 */ /* 0x000fc400078e3cff */
[----:B------:R-:W-:Y:S01]  /*3770*/  ISETP.GE.AND P2, PT, R10, RZ, PT ;  /* 0x000000ff0a00720c */ /* 0x000fe20003f46270 */
[----:B------:R-:W-:Y:S01]  /*3780*/  IMAD.WIDE R12, R19, UR10, RZ ;  /* 0x0000000a130c7c25 */ /* 0x000fe2000f8e02ff */
[----:B------:R-:W-:Y:S01]  /*3790*/  ISETP.GE.AND P0, PT, R8, RZ, PT ;  /* 0x000000ff0800720c */ /* 0x000fe20003f06270 */
[----:B------:R-:W-:Y:S01]  /*37a0*/  USHF.R.S32.HI UR10, URZ, 0x1f, UR11 ;  /* 0x0000001fff0a7899 */ /* 0x000fe2000801140b */
[----:B------:R-:W-:Y:S01]  /*37b0*/  ISETP.NE.AND P1, PT, R5, RZ, PT ;  /* 0x000000ff0500720c */ /* 0x000fe20003f25270 */
[----:B------:R-:W-:Y:S01]  /*37c0*/  @P4 VIADD R40, R40, 0x1 ;  /* 0x0000000128284836 */ /* 0x000fe20000000000 */
[----:B------:R-:W-:Y:S01]  /*37d0*/  @P6 IADD3 R16, PT, PT, R16, 0x1, RZ ;  /* 0x0000000110106810 */ /* 0x000fe20007ffe0ff */
[C---:B------:R-:W-:Y:S01]  /*37e0*/  IMAD.WIDE.U32 R12, R0.reuse, UR11, R12 ;  /* 0x0000000b000c7c25 */ /* 0x040fe2000f8e000c */
[----:B------:R-:W-:Y:S01]  /*37f0*/  IADD3 R19, PT, PT, -R19, RZ, RZ ;  /* 0x000000ff13137210 */ /* 0x000fe20007ffe1ff */
[----:B------:R-:W-:Y:S02]  /*3800*/  UIMAD UR11, UR22, UR11, URZ ;  /* 0x0000000b160b72a4 */ /* 0x000fe4000f8e02ff */
[----:B------:R-:W-:Y:S01]  /*3810*/  IMAD R13, R0, UR10, R13 ;  /* 0x0000000a000d7c24 */ /* 0x000fe2000f8e020d */
[----:B------:R-:W-:Y:S01]  /*3820*/  UIMAD UR10, UR7, UR4, URZ ;  /* 0x00000004070a72a4 */ /* 0x000fe2000f8e02ff */
[----:B------:R-:W-:Y:S01]  /*3830*/  @!P2 IMAD.MOV R16, RZ, RZ, -R16 ;  /* 0x000000ffff10a224 */ /* 0x000fe200078e0a10 */
[----:B------:R-:W-:Y:S01]  /*3840*/  @!P5 LOP3.LUT R16, RZ, R7, RZ, 0x33, !PT ;  /* 0x00000007ff10d212 */ /* 0x000fe200078e33ff */
[----:B------:R-:W-:Y:S01]  /*3850*/  IMAD R19, R14, R19, R2 ;  /* 0x000000130e137224 */ /* 0x000fe200078e0202 */
[----:B------:R-:W-:Y:S01]  /*3860*/  @!P0 IADD3 R40, PT, PT, -R40, RZ, RZ ;  /* 0x000000ff28288210 */ /* 0x000fe20007ffe1ff */
[----:B------:R-:W-:Y:S01]  /*3870*/  IMAD.MOV R2, RZ, RZ, -R22 ;  /* 0x000000ffff027224 */ /* 0x000fe200078e0a16 */
[----:B------:R-:W-:Y:S01]  /*3880*/  @!P1 LOP3.LUT R40, RZ, R5, RZ, 0x33, !PT ;  /* 0x00000005ff289212 */ /* 0x000fe200078e33ff */
[----:B------:R-:W-:-:S02]  /*3890*/  IMAD.MOV R8, RZ, RZ, -R16 ;  /* 0x000000ffff087224 */ /* 0x000fc400078e0a10 */
[----:B------:R-:W-:Y:S01]  /*38a0*/  IMAD.WIDE R12, R19, UR4, R12 ;  /* 0x00000004130c7c25 */ /* 0x000fe2000f8e020c */
[----:B------:R-:W-:-:S03]  /*38b0*/  IADD3 R0, PT, PT, -R40, RZ, RZ ;  /* 0x000000ff28007210 */ /* 0x000fc60007ffe1ff */
[----:B------:R-:W-:Y:S01]  /*38c0*/  IMAD.WIDE R10, R11, UR5, RZ ;  /* 0x000000050b0a7c25 */ /* 0x000fe2000f8e02ff */
[----:B------:R-:W0:Y:S03]  /*38d0*/  LDCU.64 UR4, c[0x0][0x420] ;  /* 0x00008400ff0477ac */ /* 0x000e260008000a00 */
[----:B------:R-:W-:-:S04]  /*38e0*/  IMAD.WIDE R16, R16, UR6, RZ ;  /* 0x0000000610107c25 */ /* 0x000fc8000f8e02ff */
[----:B------:R-:W-:Y:S02]  /*38f0*/  IMAD R2, R6, R2, R9 ;  /* 0x0000000206027224 */ /* 0x000fe400078e0209 */
[----:B------:R-:W-:Y:S02]  /*3900*/  IMAD R8, R7, R8, R37 ;  /* 0x0000000807087224 */ /* 0x000fe400078e0225 */
[----:B------:R-:W-:Y:S01]  /*3910*/  IMAD R5, R5, R0, R22 ;  /* 0x0000000005057224 */ /* 0x000fe200078e0216 */
[----:B------:R-:W-:Y:S01]  /*3920*/  IADD3 R0, P1, P0, R16, R12, R10 ;  /* 0x0000000c10007210 */ /* 0x000fe2000783e00a */
[----:B------:R-:W-:-:S03]  /*3930*/  IMAD.WIDE R6, R2, UR11, RZ ;  /* 0x0000000b02067c25 */ /* 0x000fc6000f8e02ff */
[----:B------:R-:W-:Y:S01]  /*3940*/  IADD3.X R10, PT, PT, R17, R13, R11, P1, P0 ;  /* 0x0000000d110a7210 */ /* 0x000fe20000fe040b */
[----:B------:R-:W-:-:S04]  /*3950*/  IMAD.WIDE R8, R8, UR10, RZ ;  /* 0x0000000a08087c25 */ /* 0x000fc8000f8e02ff */
[----:B------:R-:W-:Y:S01]  /*3960*/  IMAD.WIDE R40, R40, R3, RZ ;  /* 0x0000000328287225 */ /* 0x000fe200078e02ff */
[----:B------:R-:W-:-:S03]  /*3970*/  IADD3 R0, P1, P0, R6, R0, R8 ;  /* 0x0000000006007210 */ /* 0x000fc6000783e008 */
[----:B------:R-:W-:Y:S01]  /*3980*/  IMAD.WIDE R4, R5, R4, RZ ;  /* 0x0000000405047225 */ /* 0x000fe200078e02ff */
[----:B------:R-:W-:Y:S02]  /*3990*/  IADD3.X R10, PT, PT, R7, R10, R9, P1, P0 ;  /* 0x0000000a070a7210 */ /* 0x000fe40000fe0409 */
[----:B------:R-:W-:-:S04]  /*39a0*/  IADD3 R0, P1, P0, R4, R0, R40 ;  /* 0x0000000004007210 */ /* 0x000fc8000783e028 */
[----:B------:R-:W-:Y:S02]  /*39b0*/  IADD3.X R10, PT, PT, R5, R10, R41, P1, P0 ;  /* 0x0000000a050a7210 */ /* 0x000fe40000fe0429 */
[----:B0-----:R-:W-:-:S04]  /*39c0*/  LEA R2, P0, R0, UR4, 0x2 ;  /* 0x0000000400027c11 */ /* 0x001fc8000f8010ff */
[----:B------:R-:W-:-:S05]  /*39d0*/  LEA.HI.X R3, R0, UR5, R10, 0x2, P0 ;  /* 0x0000000500037c11 */ /* 0x000fca00080f140a */
[----:B------:R0:W-:Y:S01]  /*39e0*/  STG.E desc[UR8][R2.64], R23 ;  /* 0x0000001702007986 */ /* 0x0001e2000c101908 */
[----:B------:R-:W-:Y:S05]  /*39f0*/  BRA `(.L_x_15) ;  /* 0x0000000000107947 */ /* 0x000fea0003800000 */
.L_x_16:
[----:B------:R-:W0:Y:S01]  /*3a00*/  LDC.64 R2, c[0x0][0x420] ;  /* 0x00010800ff027b82 */ /* 0x000e220000000a00 */
[----:B------:R-:W-:-:S05]  /*3a10*/  IADD3 R0, PT, PT, R15, UR20, RZ ;  /* 0x000000140f007c10 */ /* 0x000fca000fffe0ff */
[----:B0-----:R-:W-:-:S05]  /*3a20*/  IMAD.WIDE.U32 R2, R0, 0x4, R2 ;  /* 0x0000000400027825 */ /* 0x001fca00078e0002 */
[----:B------:R1:W-:Y:S02]  /*3a30*/  STG.E desc[UR8][R2.64], R23 ;  /* 0x0000001702007986 */ /* 0x0003e4000c101908 */
.L_x_15:
[----:B------:R-:W-:Y:S05]  /*3a40*/  BSYNC.RECONVERGENT B1 ;  /* 0x0000000000017941 */ /* 0x000fea0003800200 */
.L_x_14:
[----:B------:R-:W2:Y:S01]  /*3a50*/  LDCU UR10, c[0x0][0x534] ;  /* 0x0000a680ff0a77ac */ /* 0x000ea20008000800 */
[C---:B------:R-:W-:Y:S02]  /*3a60*/  LOP3.LUT R0, R34.reuse, 0x30, RZ, 0xfc, !PT ;  /* 0x0000003022007812 */ /* 0x040fe400078efcff */
[----:B------:R-:W-:Y:S02]  /*3a70*/  CS2R R6, SRZ ;  /* 0x0000000000067805 */ /* 0x000fe4000001ff00 */
[C---:B01----:R-:W-:Y:S02]  /*3a80*/  LOP3.LUT R3, R34.reuse, 0x10, RZ, 0xfc, !PT ;  /* 0x0000001022037812 */ /* 0x043fe400078efcff */
[----:B------:R-:W-:Y:S02]  /*3a90*/  CS2R R8, SRZ ;  /* 0x0000000000087805 */ /* 0x000fe4000001ff00 */
[C---:B------:R-:W-:Y:S02]  /*3aa0*/  LOP3.LUT R2, R34.reuse, 0x20, RZ, 0xfc, !PT ;  /* 0x0000002022027812 */ /* 0x040fe400078efcff */
[----:B------:R-:W-:Y:S01]  /*3ab0*/  CS2R R10, SRZ ;  /* 0x00000000000a7805 */ /* 0x000fe2000001ff00 */
[----:B------:R-:W-:Y:S01]  /*3ac0*/  IMAD.MOV.U32 R12, RZ, RZ, RZ ;  /* 0x000000ffff0c7224 */ /* 0x000fe200078e00ff */
[----:B--2---:R-:W-:Y:S01]  /*3ad0*/  ISETP.GE.AND P0, PT, R34, UR10, PT ;  /* 0x0000000a22007c0c */ /* 0x004fe2000bf06270 */
[----:B------:R-:W-:Y:S01]  /*3ae0*/  UISETP.GE.AND UP0, UPT, UR10, 0x1, UPT ;  /* 0x000000010a00788c */ /* 0x000fe2000bf06270 */
[----:B------:R-:W-:-:S02]  /*3af0*/  ISETP.GE.AND P4, PT, R0, UR10, PT ;  /* 0x0000000a00007c0c */ /* 0x000fc4000bf86270 */
[----:B------:R-:W-:Y:S02]  /*3b00*/  ISETP.GT.U32.OR P0, PT, R20, 0x7f, P0 ;  /* 0x0000007f1400780c */ /* 0x000fe40000704470 */
[----:B------:R-:W-:Y:S02]  /*3b10*/  LOP3.LUT R0, R34, 0x60, RZ, 0xfc, !PT ;  /* 0x0000006022007812 */ /* 0x000fe400078efcff */
[----:B------:R-:W-:Y:S02]  /*3b20*/  ISETP.GE.AND P6, PT, R3, UR10, PT ;  /* 0x0000000a03007c0c */ /* 0x000fe4000bfc6270 */
[----:B------:R-:W-:Y:S02]  /*3b30*/  ISETP.GE.AND P5, PT, R2, UR10, PT ;  /* 0x0000000a02007c0c */ /* 0x000fe4000bfa6270 */
[C---:B------:R-:W-:Y:S02]  /*3b40*/  LOP3.LUT R3, R34.reuse, 0x40, RZ, 0xfc, !PT ;  /* 0x0000004022037812 */ /* 0x040fe400078efcff */
[----:B------:R-:W-:-:S02]  /*3b50*/  LOP3.LUT R2, R34, 0x50, RZ, 0xfc, !PT ;  /* 0x0000005022027812 */ /* 0x000fc400078efcff */
[----:B------:R-:W-:Y:S01]  /*3b60*/  ISETP.GE.AND P1, PT, R0, UR10, PT ;  /* 0x0000000a00007c0c */ /* 0x000fe2000bf26270 */
[----:B------:R-:W-:Y:S01]  /*3b70*/  @!P0 FADD.FTZ R4, -R23, R32 ;  /* 0x0000002017048221 */ /* 0x000fe20000010100 */
[----:B------:R-:W-:Y:S01]  /*3b80*/  LOP3.LUT R0, R34, 0x70, RZ, 0xfc, !PT ;  /* 0x0000007022007812 */ /* 0x000fe200078efcff */
[----:B------:R-:W-:Y:S01]  /*3b90*/  IMAD R34, R15, 0x30, R34 ;  /* 0x000000300f227824 */ /* 0x000fe200078e0222 */
[----:B------:R-:W-:Y:S01]  /*3ba0*/  ISETP.GE.AND P3, PT, R3, UR10, PT ;  /* 0x0000000a03007c0c */ /* 0x000fe2000bf66270 */
[----:B------:R-:W-:Y:S01]  /*3bb0*/  @!P0 FMUL.FTZ R4, R4, 1.4426950216293334961 ;  /* 0x3fb8aa3b04048820 */ /* 0x000fe20000410000 */
[----:B------:R-:W-:Y:S02]  /*3bc0*/  ISETP.GE.AND P2, PT, R2, UR10, PT ;  /* 0x0000000a02007c0c */ /* 0x000fe4000bf46270 */
[----:B------:R-:W-:Y:S02]  /*3bd0*/  CS2R R2, SRZ ;  /* 0x0000000000027805 */ /* 0x000fe4000001ff00 */
[----:B------:R-:W-:-:S02]  /*3be0*/  ISETP.GT.U32.OR P6, PT, R20, 0x7f, P6 ;  /* 0x0000007f1400780c */ /* 0x000fc400037c4470 */
[C---:B------:R-:W-:Y:S01]  /*3bf0*/  ISETP.GT.U32.OR P5, PT, R20.reuse, 0x7f, P5 ;  /* 0x0000007f1400780c */ /* 0x040fe20002fa4470 */
[----:B------:R-:W0:Y:S01]  /*3c00*/  @!P0 MUFU.EX2 R4, R4 ;  /* 0x0000000400048308 */ /* 0x000e220000000800 */
[C---:B------:R-:W-:Y:S02]  /*3c10*/  ISETP.GT.U32.OR P4, PT, R20.reuse, 0x7f, P4 ;  /* 0x0000007f1400780c */ /* 0x040fe40002784470 */
[C---:B------:R-:W-:Y:S02]  /*3c20*/  ISETP.GT.U32.OR P3, PT, R20.reuse, 0x7f, P3 ;  /* 0x0000007f1400780c */ /* 0x040fe40001f64470 */
[C---:B------:R-:W-:Y:S02]  /*3c30*/  ISETP.GT.U32.OR P2, PT, R20.reuse, 0x7f, P2 ;  /* 0x0000007f1400780c */ /* 0x040fe40001744470 */
[----:B------:R-:W-:-:S03]  /*3c40*/  ISETP.GT.U32.OR P1, PT, R20, 0x7f, P1 ;  /* 0x0000007f1400780c */ /* 0x000fc60000f24470 */
[C---:B------:R-:W-:Y:S02]  /*3c50*/  @!P6 FADD.FTZ R31, -R23.reuse, R31 ;  /* 0x0000001f171fe221 */ /* 0x040fe40000010100 */
[C---:B------:R-:W-:Y:S01]  /*3c60*/  @!P5 FADD.FTZ R30, -R23.reuse, R30 ;  /* 0x0000001e171ed221 */ /* 0x040fe20000010100 */
[----:B0-----:R0:W-:Y:S01]  /*3c70*/  @!P0 STS [R33], R4 ;  /* 0x0000000421008388 */ /* 0x0011e20000000800 */
[----:B------:R-:W-:Y:S01]  /*3c80*/  ISETP.GE.AND P0, PT, R0, UR10, PT ;  /* 0x0000000a00007c0c */ /* 0x000fe2000bf06270 */
[C---:B------:R-:W-:Y:S01]  /*3c90*/  @!P4 FADD.FTZ R29, -R23.reuse, R29 ;  /* 0x0000001d171dc221 */ /* 0x040fe20000010100 */
[C---:B------:R-:W-:Y:S02]  /*3ca0*/  @!P3 FADD.FTZ R27, -R23.reuse, R27 ;  /* 0x0000001b171bb221 */ /* 0x040fe40000010100 */
[C---:B------:R-:W-:Y:S01]  /*3cb0*/  @!P2 FADD.FTZ R26, -R23.reuse, R26 ;  /* 0x0000001a171aa221 */ /* 0x040fe20000010100 */
[----:B------:R-:W-:Y:S01]  /*3cc0*/  ISETP.GT.U32.OR P0, PT, R20, 0x7f, P0 ;  /* 0x0000007f1400780c */ /* 0x000fe20000704470 */
[----:B------:R-:W-:Y:S01]  /*3cd0*/  @!P1 FADD.FTZ R25, -R23, R25 ;  /* 0x0000001917199221 */ /* 0x000fe20000010100 */
[----:B------:R-:W-:Y:S01]  /*3ce0*/  @!P5 FMUL.FTZ R30, R30, 1.4426950216293334961 ;  /* 0x3fb8aa3b1e1ed820 */ /* 0x000fe20000410000 */
[----:B------:R-:W-:Y:S01]  /*3cf0*/  @!P4 FMUL.FTZ R29, R29, 1.4426950216293334961 ;  /* 0x3fb8aa3b1d1dc820 */ /* 0x000fe20000410000 */
[----:B------:R-:W-:Y:S01]  /*3d00*/  @!P3 FMUL.FTZ R27, R27, 1.4426950216293334961 ;  /* 0x3fb8aa3b1b1bb820 */ /* 0x000fe20000410000 */
[----:B------:R-:W-:Y:S01]  /*3d10*/  @!P2 FMUL.FTZ R26, R26, 1.4426950216293334961 ;  /* 0x3fb8aa3b1a1aa820 */ /* 0x000fe20000410000 */
[----:B------:R-:W-:Y:S01]  /*3d20*/  @!P1 FMUL.FTZ R25, R25, 1.4426950216293334961 ;  /* 0x3fb8aa3b19199820 */ /* 0x000fe20000410000 */
[----:B------:R-:W-:Y:S01]  /*3d30*/  @!P6 FMUL.FTZ R31, R31, 1.4426950216293334961 ;  /* 0x3fb8aa3b1f1fe820 */ /* 0x000fe20000410000 */
[----:B------:R-:W1:Y:S04]  /*3d40*/  @!P5 MUFU.EX2 R30, R30 ;  /* 0x0000001e001ed308 */ /* 0x000e680000000800 */
[----:B------:R2:W3:Y:S01]  /*3d50*/  @!P6 MUFU.EX2 R0, R31 ;  /* 0x0000001f0000e308 */ /* 0x0004e20000000800 */
[----:B------:R-:W-:-:S03]  /*3d60*/  @!P0 FADD.FTZ R23, -R23, R24 ;  /* 0x0000001817178221 */ /* 0x000fc60000010100 */
[----:B------:R-:W4:Y:S01]  /*3d70*/  @!P4 MUFU.EX2 R29, R29 ;  /* 0x0000001d001dc308 */ /* 0x000f220000000800 */
[----:B------:R-:W-:-:S03]  /*3d80*/  @!P0 FMUL.FTZ R23, R23, 1.4426950216293334961 ;  /* 0x3fb8aa3b17178820 */ /* 0x000fc60000410000 */
[----:B------:R-:W5:Y:S01]  /*3d90*/  @!P3 MUFU.EX2 R27, R27 ;  /* 0x0000001b001bb308 */ /* 0x000f620000000800 */
[----:B0-----:R-:W-:Y:S01]  /*3da0*/  CS2R R4, SRZ ;  /* 0x0000000000047805 */ /* 0x001fe2000001ff00 */
[----:B-1----:R-:W-:Y:S02]  /*3db0*/  @!P5 STS [R33+0x480], R30 ;  /* 0x0004801e2100d388 */ /* 0x002fe40000000800 */
[----:B------:R-:W0:Y:S01]  /*3dc0*/  @!P2 MUFU.EX2 R26, R26 ;  /* 0x0000001a001aa308 */ /* 0x000e220000000800 */
[----:B--2---:R-:W1:Y:S01]  /*3dd0*/  LDC R31, c[0x0][0x44c] ;  /* 0x00011300ff1f7b82 */ /* 0x004e620000000800 */
[----:B---3--:R2:W-:Y:S02]  /*3de0*/  @!P6 STS [R33+0x240], R0 ;  /* 0x000240002100e388 */ /* 0x0085e40000000800 */
[----:B------:R-:W3:Y:S02]  /*3df0*/  @!P1 MUFU.EX2 R25, R25 ;  /* 0x0000001900199308 */ /* 0x000ee40000000800 */
[----:B----4-:R4:W-:Y:S02]  /*3e00*/  @!P4 STS [R33+0x6c0], R29 ;  /* 0x0006c01d2100c388 */ /* 0x0109e40000000800 */
[----:B------:R-:W3:Y:S02]  /*3e10*/  @!P0 MUFU.EX2 R23, R23 ;  /* 0x0000001700178308 */ /* 0x000ee40000000800 */
[----:B-----5:R1:W-:Y:S04]  /*3e20*/  @!P3 STS [R33+0x900], R27 ;  /* 0x0009001b2100b388 */ /* 0x0203e80000000800 */
[----:B0-----:R0:W-:Y:S04]  /*3e30*/  @!P2 STS [R33+0xb40], R26 ;  /* 0x000b401a2100a388 */ /* 0x0011e80000000800 */
[----:B---3--:R0:W-:Y:S04]  /*3e40*/  @!P1 STS [R33+0xd80], R25 ;  /* 0x000d801921009388 */ /* 0x0081e80000000800 */
[----:B------:R0:W-:Y:S01]  /*3e50*/  @!P0 STS [R33+0xfc0], R23 ;  /* 0x000fc01721008388 */ /* 0x0001e20000000800 */
[----:B-1----:R-:W-:-:S02]  /*3e60*/  IMAD R35, R31, UR20, RZ ;  /* 0x000000141f237c24 */ /* 0x002fc4000f8e02ff */
[----:B--2---:R-:W-:Y:S01]  /*3e70*/  IMAD.MOV.U32 R0, RZ, RZ, RZ ;  /* 0x000000ffff007224 */ /* 0x004fe200078e00ff */
[----:B------:R-:W-:Y:S02]  /*3e80*/  BAR.SYNC.DEFER_BLOCKING 0x0 ;  /* 0x0000000000007b1d */ /* 0x000fe40000010000 */
[----:B------:R-:W-:Y:S01]  /*3e90*/  LEA R34, P0, R34, R35, 0x2 ;  /* 0x0000002322227211 */ /* 0x000fe200078010ff */
[----:B----4-:R-:W-:-:S03]  /*3ea0*/  IMAD.SHL.U32 R29, R20, 0x4, RZ ;  /* 0x00000004141d7824 */ /* 0x010fc600078e00ff */
[----:B------:R-:W-:Y:S02]  /*3eb0*/  LEA.HI.X.SX32 R35, R35, RZ, 0x1, P0 ;  /* 0x000000ff23237211 */ /* 0x000fe400000f0eff */
[----:B------:R-:W-:Y:S01]  /*3ec0*/  LOP3.LUT R29, R29, 0x3c, RZ, 0xc0, !PT ;  /* 0x0000003c1d1d7812 */ /* 0x000fe200078ec0ff */
[----:B0-----:R-:W-:Y:S06]  /*3ed0*/  BRA.U !UP0, `(.L_x_22) ;  /* 0x00000009082c7547 */ /* 0x001fec000b800000 */
[----:B------:R-:W0:Y:S01]  /*3ee0*/  LDCU.64 UR4, c[0x0][0x3f8] ;  /* 0x00007f00ff0477ac */ /* 0x000e220008000a00 */
[----:B------:R-:W-:Y:S01]  /*3ef0*/  SHF.L.U64.HI R35, R34, 0x2, R35 ;  /* 0x0000000222237819 */ /* 0x000fe20000010223 */
[----:B------:R-:W-:Y:S01]  /*3f00*/  IMAD.MOV.U32 R30, RZ, RZ, RZ ;  /* 0x000000ffff1e7224 */ /* 0x000fe200078e00ff */
[----:B------:R-:W-:Y:S01]  /*3f10*/  CS2R R26, SRZ ;  /* 0x00000000001a7805 */ /* 0x000fe2000001ff00 */
[----:B------:R-:W-:Y:S01]  /*3f20*/  UISETP.NE.AND UP0, UPT, UR10, 0x1, UPT ;  /* 0x000000010a00788c */ /* 0x000fe2000bf05270 */
[----:B------:R-:W-:Y:S01]  /*3f30*/  IMAD.MOV.U32 R0, RZ, RZ, RZ ;  /* 0x000000ffff007224 */ /* 0x000fe200078e00ff */
[----:B------:R-:W-:Y:S02]  /*3f40*/  CS2R R24, SRZ ;  /* 0x0000000000187805 */ /* 0x000fe4000001ff00 */
[----:B------:R-:W-:Y:S02]  /*3f50*/  CS2R R22, SRZ ;  /* 0x0000000000167805 */ /* 0x000fe4000001ff00 */
[----:B------:R-:W-:-:S02]  /*3f60*/  CS2R R20, SRZ ;  /* 0x0000000000147805 */ /* 0x000fc4000001ff00 */
[----:B------:R-:W-:Y:S02]  /*3f70*/  CS2R R18, SRZ ;  /* 0x0000000000127805 */ /* 0x000fe4000001ff00 */
[----:B------:R-:W-:Y:S02]  /*3f80*/  CS2R R16, SRZ ;  /* 0x0000000000107805 */ /* 0x000fe4000001ff00 */
[----:B0-----:R-:W-:-:S04]  /*3f90*/  LEA R34, P0, R34, UR4, 0x2 ;  /* 0x0000000422227c11 */ /* 0x001fc8000f8010ff */
[----:B------:R-:W-:Y:S01]  /*3fa0*/  IADD3.X R35, PT, PT, R35, UR5, RZ, P0, !PT ;  /* 0x0000000523237c10 */ /* 0x000fe200087fe4ff */
[----:B------:R-:W-:Y:S08]  /*3fb0*/  BRA.U !UP0, `(.L_x_23) ;  /* 0x00000005085c7547 */ /* 0x000ff0000b800000 */
[----:B------:R-:W0:Y:S01]  /*3fc0*/  LDCU UR5, c[0x0][0x440] ;  /* 0x00008800ff0577ac */ /* 0x000e220008000800 */
[----:B------:R-:W-:Y:S01]  /*3fd0*/  LOP3.LUT R0, R29, 0x80, RZ, 0xfc, !PT ;  /* 0x000000801d007812 */ /* 0x000fe200078efcff */
[----:B------:R-:W-:Y:S01]  /*3fe0*/  IMAD R31, R31, UR21, RZ ;  /* 0x000000151f1f7c24 */ /* 0x000fe2000f8e02ff */
[----:B------:R-:W-:Y:S01]  /*3ff0*/  LOP3.LUT R32, R29, 0x40, RZ, 0xfc, !PT ;  /* 0x000000401d207812 */ /* 0x000fe200078efcff */
[----:B------:R-:W1:Y:S01]  /*4000*/  LDCU UR4, c[0x0][0x44c] ;  /* 0x00008980ff0477ac */ /* 0x000e620008000800 */
[----:B------:R-:W-:Y:S01]  /*4010*/  IMAD.MOV.U32 R14, RZ, RZ, R28 ;  /* 0x000000ffff0e7224 */ /* 0x000fe200078e001c */
[----:B------:R-:W-:Y:S02]  /*4020*/  CS2R R2, SRZ ;  /* 0x0000000000027805 */ /* 0x000fe4000001ff00 */
[----:B------:R-:W-:Y:S01]  /*4030*/  CS2R R4, SRZ ;  /* 0x0000000000047805 */ /* 0x000fe2000001ff00 */
[----:B------:R-:W-:Y:S01]  /*4040*/  ULOP3.LUT UR10, UR10, 0x7ffffffe, URZ, 0xc0, !UPT ;  /* 0x7ffffffe0a0a7892 */ /* 0x000fe2000f8ec0ff */
[----:B------:R-:W-:Y:S01]  /*4050*/  CS2R R6, SRZ ;  /* 0x0000000000067805 */ /* 0x000fe2000001ff00 */
[----:B------:R-:W-:Y:S01]  /*4060*/  UIADD3 UR7, UPT, UPT, UR21, -UR20, URZ ;  /* 0x8000001415077290 */ /* 0x000fe2000fffe0ff */
[----:B------:R-:W-:-:S02]  /*4070*/  CS2R R8, SRZ ;  /* 0x0000000000087805 */ /* 0x000fc4000001ff00 */
[----:B------:R-:W-:Y:S01]  /*4080*/  CS2R R10, SRZ ;  /* 0x00000000000a7805 */ /* 0x000fe2000001ff00 */
[----:B------:R-:W-:Y:S01]  /*4090*/  IMAD.MOV.U32 R12, RZ, RZ, RZ ;  /* 0x000000ffff0c7224 */ /* 0x000fe200078e00ff */
[----:B------:R-:W-:Y:S01]  /*40a0*/  UIADD3 UR6, UPT, UPT, -UR10, URZ, URZ ;  /* 0x000000ff0a067290 */ /* 0x000fe2000fffe1ff */
[----:B------:R-:W-:Y:S01]  /*40b0*/  IMAD.U32 R30, RZ, RZ, UR10 ;  /* 0x0000000aff1e7e24 */ /* 0x000fe2000f8e00ff */
[----:B------:R-:W-:Y:S02]  /*40c0*/  ISETP.GE.AND P4, PT, R15, UR7, PT ;  /* 0x000000070f007c0c */ /* 0x000fe4000bf86270 */
[----:B0-----:R-:W-:Y:S01]  /*40d0*/  ISETP.GE.AND P3, PT, R0, UR5, PT ;  /* 0x0000000500007c0c */ /* 0x001fe2000bf66270 */
[----:B------:R-:W-:Y:S01]  /*40e0*/  IMAD.MOV.U32 R0, RZ, RZ, RZ ;  /* 0x000000ffff007224 */ /* 0x000fe200078e00ff */
[----:B------:R-:W0:Y:S01]  /*40f0*/  LDCU UR5, c[0x0][0x440] ;  /* 0x00008800ff0577ac */ /* 0x000e220008000800 */
[----:B-1----:R-:W-:-:S12]  /*4100*/  UIMAD UR4, UR21, UR4, URZ ;  /* 0x00000004150472a4 */ /* 0x002fd8000f8e02ff */
.L_x_28:
[----:B------:R-:W-:Y:S04]  /*4110*/  BSSY.RECONVERGENT B0, `(.L_x_24) ;  /* 0x000000f000007945 */ /* 0x000fe80003800200 */
[----:B0-----:R-:W-:Y:S05]  /*4120*/  @P4 BRA `(.L_x_25) ;  /* 0x0000000000344947 */ /* 0x001fea0003800000 */
[C---:B------:R-:W-:Y:S02]  /*4130*/  LOP3.LUT R13, R29.reuse, 0x80, RZ, 0xfc, !PT ;  /* 0x000000801d0d7812 */ /* 0x040fe400078efcff */
[----:B------:R-:W-:Y:S02]  /*4140*/  CS2R R18, SRZ ;  /* 0x0000000000127805 */ /* 0x000fe4000001ff00 */
[----:B0-----:R-:W-:Y:S02]  /*4150*/  ISETP.GE.AND P1, PT, R29, UR5, PT ;  /* 0x000000051d007c0c */ /* 0x001fe4000bf26270 */
[----:B------:R-:W-:Y:S02]  /*4160*/  CS2R R16, SRZ ;  /* 0x0000000000107805 */ /* 0x000fe4000001ff00 */
[----:B------:R-:W-:Y:S02]  /*4170*/  ISETP.GE.AND P0, PT, R32, UR5, PT ;  /* 0x0000000520007c0c */ /* 0x000fe4000bf06270 */
[----:B------:R-:W-:Y:S02]  /*4180*/  CS2R R22, SRZ ;  /* 0x0000000000167805 */ /* 0x000fe4000001ff00 */
[----:B------:R-:W-:Y:S02]  /*4190*/  ISETP.GE.AND P3, PT, R13, UR5, PT ;  /* 0x000000050d007c0c */ /* 0x000fe4000bf66270 */
[----:B------:R-:W-:Y:S02]  /*41a0*/  CS2R R20, SRZ ;  /* 0x0000000000147805 */ /* 0x000fe4000001ff00 */
[----:B------:R-:W-:Y:S02]  /*41b0*/  CS2R R26, SRZ ;  /* 0x00000000001a7805 */ /* 0x000fe4000001ff00 */
[----:B------:R-:W-:Y:S01]  /*41c0*/  CS2R R24, SRZ ;  /* 0x0000000000187805 */ /* 0x000fe2000001ff00 */
[----:B------:R1:W5:Y:S04]  /*41d0*/  @!P1 LDG.E.128 R16, desc[UR8][R34.64] ;  /* 0x0000000822109981 */ /* 0x000368000c1e1d00 */
[----:B------:R1:W5:Y:S04]  /*41e0*/  @!P0 LDG.E.128 R20, desc[UR8][R34.64+0x100] ;  /* 0x0001000822148981 */ /* 0x000368000c1e1d00 */
[----:B------:R1:W5:Y:S02]  /*41f0*/  @!P3 LDG.E.128 R24, desc[UR8][R34.64+0x200] ;  /* 0x000200082218b981 */ /* 0x000364000c1e1d00 */
.L_x_25:
[----:B0-----:R-:W-:Y:S05]  /*4200*/  BSYNC.RECONVERGENT B0 ;  /* 0x0000000000007941 */ /* 0x001fea0003800200 */
.L_x_24:
[----:B------:R-:W0:Y:S01]  /*4210*/  LDS R13, [R14] ;  /* 0x000000000e0d7984 */ /* 0x000e220000000800 */
[----:B------:R-:W-:Y:S01]  /*4220*/  ISETP.GE.AND P4, PT, R15, UR7, PT ;  /* 0x000000070f007c0c */ /* 0x000fe2000bf86270 */
[----:B------:R-:W-:Y:S01]  /*4230*/  BSSY.RECONVERGENT B0, `(.L_x_26) ;  /* 0x000001c000007945 */ /* 0x000fe20003800200 */
[C---:B0----5:R-:W-:Y:S01]  /*4240*/  FFMA.FTZ R12, R13.reuse, R16, R12 ;  /* 0x000000100d0c7223 */ /* 0x061fe2000001000c */
[C---:B------:R-:W-:Y:S01]  /*4250*/  FFMA.FTZ R11, R13.reuse, R17, R11 ;  /* 0x000000110d0b7223 */ /* 0x040fe2000001000b */
        /* <DEDUP_REMOVED lines=9> */
[----:B------:R-:W-:Y:S01]  /*42f0*/  FFMA.FTZ R0, R13, R27, R0 ;  /* 0x0000001b0d007223 */ /* 0x000fe20000010000 */
[----:B------:R-:W-:Y:S06]  /*4300*/  @P4 BRA `(.L_x_27) ;  /* 0x0000000000384947 */ /* 0x000fec0003800000 */
[----:B------:R-:W-:Y:S01]  /*4310*/  IMAD.U32 R31, RZ, RZ, UR4 ;  /* 0x00000004ff1f7e24 */ /* 0x000fe2000f8e00ff */
[----:B------:R-:W-:Y:S02]  /*4320*/  ISETP.GE.AND P2, PT, R29, UR5, PT ;  /* 0x000000051d007c0c */ /* 0x000fe4000bf46270 */
[----:B------:R-:W-:Y:S02]  /*4330*/  CS2R R18, SRZ ;  /* 0x0000000000127805 */ /* 0x000fe4000001ff00 */
[----:B------:R-:W-:Y:S02]  /*4340*/  ISETP.GE.AND P1, PT, R32, UR5, PT ;  /* 0x0000000520007c0c */ /* 0x000fe4000bf26270 */
[----:B------:R-:W-:Y:S02]  /*4350*/  CS2R R16, SRZ ;  /* 0x0000000000107805 */ /* 0x000fe4000001ff00 */
[C---:B------:R-:W-:Y:S02]  /*4360*/  LEA R36, P0, R31.reuse, R34, 0x2 ;  /* 0x000000221f247211 */ /* 0x040fe400078010ff */
[----:B------:R-:W-:Y:S02]  /*4370*/  CS2R R22, SRZ ;  /* 0x0000000000167805 */ /* 0x000fe4000001ff00 */
[----:B------:R-:W-:Y:S02]  /*4380*/  CS2R R20, SRZ ;  /* 0x0000000000147805 */ /* 0x000fe4000001ff00 */
[----:B------:R-:W-:Y:S02]  /*4390*/  CS2R R26, SRZ ;  /* 0x00000000001a7805 */ /* 0x000fe4000001ff00 */
[----:B------:R-:W-:Y:S02]  /*43a0*/  CS2R R24, SRZ ;  /* 0x0000000000187805 */ /* 0x000fe4000001ff00 */
[----:B------:R-:W-:Y:S05]  /*43b0*/  LEA.HI.X.SX32 R37, R31, R35, 0x2, P0 ;  /* 0x000000231f257211 */ /* 0x000fea00000f16ff */
[----:B------:R0:W5:Y:S04]  /*43c0*/  @!P2 LDG.E.128 R16, desc[UR8][R36.64] ;  /* 0x000000082410a981 */ /* 0x000168000c1e1d00 */
[----:B------:R0:W5:Y:S04]  /*43d0*/  @!P1 LDG.E.128 R20, desc[UR8][R36.64+0x100] ;  /* 0x0001000824149981 */ /* 0x000168000c1e1d00 */
[----:B------:R0:W5:Y:S02]  /*43e0*/  @!P3 LDG.E.128 R24, desc[UR8][R36.64+0x200] ;  /* 0x000200082418b981 */ /* 0x000164000c1e1d00 */
.L_x_27:
[----:B------:R-:W-:Y:S05]  /*43f0*/  BSYNC.RECONVERGENT B0 ;  /* 0x0000000000007941 */ /* 0x000fea0003800200 */
.L_x_26:
[----:B------:R2:W3:Y:S01]  /*4400*/  LDS R13, [R14+0x24] ;  /* 0x000024000e0d7984 */ /* 0x0004e20000000800 */
[----:B------:R-:W-:Y:S01]  /*4410*/  UIADD3 UR6, UPT, UPT, UR6, 0x2, URZ ;  /* 0x0000000206067890 */ /* 0x000fe2000fffe0ff */
[C---:B-1----:R-:W-:Y:S03]  /*4420*/  LEA R34, P0, R31.reuse, R34, 0x3 ;  /* 0x000000221f227211 */ /* 0x042fe600078018ff */
[----:B------:R-:W-:Y:S01]  /*4430*/  UISETP.NE.AND UP0, UPT, UR6, URZ, UPT ;  /* 0x000000ff0600728c */ /* 0x000fe2000bf05270 */
[----:B------:R-:W-:Y:S02]  /*4440*/  LEA.HI.X.SX32 R35, R31, R35, 0x3, P0 ;  /* 0x000000231f237211 */ /* 0x000fe400000f1eff */
[----:B--2---:R-:W-:Y:S01]  /*4450*/  IADD3 R14, PT, PT, R14, 0x48, RZ ;  /* 0x000000480e0e7810 */ /* 0x004fe20007ffe0ff */
[C---:B---3-5:R-:W-:Y:S01]  /*4460*/  FFMA.FTZ R12, R13.reuse, R16, R12 ;  /* 0x000000100d0c7223 */ /* 0x068fe2000001000c */
        /* <DEDUP_REMOVED lines=11> */
[----:B------:R-:W-:Y:S06]  /*4520*/  BRA.U UP0, `(.L_x_28) ;  /* 0xfffffff900f87547 */ /* 0x000fec000b83ffff */
.L_x_23:
[----:B------:R-:W1:Y:S02]  /*4530*/  LDCU UR4, c[0x0][0x534] ;  /* 0x0000a680ff0477ac */ /* 0x000e640008000800 */
[----:B-1----:R-:W-:-:S04]  /*4540*/  ULOP3.LUT UR4, UR4, 0x1, URZ, 0xc0, !UPT ;  /* 0x0000000104047892 */ /* 0x002fc8000f8ec0ff */
[----:B------:R-:W-:-:S09]  /*4550*/  UISETP.NE.U32.AND UP0, UPT, UR4, 0x1, UPT ;  /* 0x000000010400788c */ /* 0x000fd2000bf05070 */
[----:B------:R-:W-:Y:S05]  /*4560*/  BRA.U UP0, `(.L_x_22) ;  /* 0x0000000100887547 */ /* 0x000fea000b800000 */
[----:B------:R-:W-:Y:S01]  /*4570*/  IMAD R13, R30, 0x24, R28 ;  /* 0x000000241e0d7824 */ /* 0x000fe200078e021c */
[----:B------:R-:W-:Y:S01]  /*4580*/  UIADD3 UR4, UPT, UPT, UR21, -UR20, URZ ;  /* 0x8000001415047290 */ /* 0x000fe2000fffe0ff */
[----:B------:R-:W-:Y:S04]  /*4590*/  BSSY.RECONVERGENT B0, `(.L_x_29) ;  /* 0x0000013000007945 */ /* 0x000fe80003800200 */
[----:B------:R-:W1:Y:S01]  /*45a0*/  LDS R13, [R13] ;  /* 0x000000000d0d7984 */ /* 0x000e620000000800 */
[----:B------:R-:W-:-:S13]  /*45b0*/  ISETP.GE.AND P0, PT, R15, UR4, PT ;  /* 0x000000040f007c0c */ /* 0x000fda000bf06270 */
[----:B------:R-:W-:Y:S05]  /*45c0*/  @P0 BRA `(.L_x_30) ;  /* 0x00000000003c0947 */ /* 0x000fea0003800000 */
[----:B------:R-:W2:Y:S01]  /*45d0*/  LDCU UR4, c[0x0][0x440] ;  /* 0x00008800ff0477ac */ /* 0x000ea20008000800 */
[C---:B------:R-:W-:Y:S02]  /*45e0*/  LOP3.LUT R16, R29.reuse, 0x40, RZ, 0xfc, !PT ;  /* 0x000000401d107812 */ /* 0x040fe400078efcff */
[----:B------:R-:W-:Y:S02]  /*45f0*/  CS2R R18, SRZ ;  /* 0x0000000000127805 */ /* 0x000fe4000001ff00 */
[----:B------:R-:W-:Y:S02]  /*4600*/  LOP3.LUT R14, R29, 0x80, RZ, 0xfc, !PT ;  /* 0x000000801d0e7812 */ /* 0x000fe400078efcff */
[----:B------:R-:W-:Y:S02]  /*4610*/  CS2R R22, SRZ ;  /* 0x0000000000167805 */ /* 0x000fe4000001ff00 */
[----:B------:R-:W-:Y:S02]  /*4620*/  CS2R R20, SRZ ;  /* 0x0000000000147805 */ /* 0x000fe4000001ff00 */
[----:B------:R-:W-:-:S02]  /*4630*/  CS2R R26, SRZ ;  /* 0x00000000001a7805 */ /* 0x000fc4000001ff00 */
[----:B------:R-:W-:Y:S02]  /*4640*/  CS2R R24, SRZ ;  /* 0x0000000000187805 */ /* 0x000fe4000001ff00 */
[----:B--2---:R-:W-:Y:S02]  /*4650*/  ISETP.GE.AND P1, PT, R16, UR4, PT ;  /* 0x0000000410007c0c */ /* 0x004fe4000bf26270 */
[----:B------:R-:W-:Y:S02]  /*4660*/  CS2R R16, SRZ ;  /* 0x0000000000107805 */ /* 0x000fe4000001ff00 */
[----:B------:R-:W-:Y:S02]  /*4670*/  ISETP.GE.AND P0, PT, R14, UR4, PT ;  /* 0x000000040e007c0c */ /* 0x000fe4000bf06270 */
[----:B------:R-:W-:-:S07]  /*4680*/  ISETP.GE.AND P2, PT, R29, UR4, PT ;  /* 0x000000041d007c0c */ /* 0x000fce000bf46270 */
[----:B------:R2:W5:Y:S06]  /*4690*/  @!P1 LDG.E.128 R20, desc[UR8][R34.64+0x100] ;  /* 0x0001000822149981 */ /* 0x00056c000c1e1d00 */
[----:B------:R2:W5:Y:S04]  /*46a0*/  @!P2 LDG.E.128 R16, desc[UR8][R34.64] ;  /* 0x000000082210a981 */ /* 0x000568000c1e1d00 */
[----:B------:R2:W5:Y:S02]  /*46b0*/  @!P0 LDG.E.128 R24, desc[UR8][R34.64+0x200] ;  /* 0x0002000822188981 */ /* 0x000564000c1e1d00 */
.L_x_30:
[----:B------:R-:W-:Y:S05]  /*46c0*/  BSYNC.RECONVERGENT B0 ;  /* 0x0000000000007941 */ /* 0x000fea0003800200 */
.L_x_29:
[C---:B-1---5:R-:W-:Y:S01]  /*46d0*/  FFMA.FTZ R12, R13.reuse, R16, R12 ;  /* 0x000000100d0c7223 */ /* 0x062fe2000001000c */
        /* <DEDUP_REMOVED lines=10> */
[----:B------:R-:W-:-:S07]  /*4780*/  FFMA.FTZ R0, R13, R27, R0 ;  /* 0x0000001b0d007223 */ /* 0x000fce0000010000 */
.L_x_22:
[----:B------:R-:W-:-:S04]  /*4790*/  IADD3 R17, PT, PT, R15, UR20, RZ ;  /* 0x000000140f117c10 */ /* 0x000fc8000fffe0ff */
[----:B------:R-:W-:-:S13]  /*47a0*/  ISETP.GE.AND P0, PT, R17, UR21, PT ;  /* 0x0000001511007c0c */ /* 0x000fda000bf06270 */
[----:B------:R-:W-:Y:S05]  /*47b0*/  @P0 EXIT ;  /* 0x000000000000094d */ /* 0x000fea0003800000 */
[----:B------:R-:W-:Y:S01]  /*47c0*/  IABS R18, UR22 ;  /* 0x0000001600127c13 */ /* 0x000fe20008000000 */
[----:B------:R-:W1:Y:S01]  /*47d0*/  LDC R16, c[0x0][0x434] ;  /* 0x00010d00ff107b82 */ /* 0x000e620000000800 */
[----:B------:R-:W-:Y:S01]  /*47e0*/  IABS R20, R17 ;  /* 0x0000001100147213 */ /* 0x000fe20000000000 */
[----:B------:R-:W3:Y:S01]  /*47f0*/  LDCU.128 UR4, c[0x0][0x400] ;  /* 0x00008000ff0477ac */ /* 0x000ee20008000c00 */
[----:B------:R-:W4:Y:S01]  /*4800*/  I2F.RP R22, R18 ;  /* 0x0000001200167306 */ /* 0x000f220000209400 */
[----:B------:R-:W-:Y:S01]  /*4810*/  IABS R14, UR22 ;  /* 0x00000016000e7c13 */ /* 0x000fe20008000000 */
[----:B------:R-:W5:Y:S01]  /*4820*/  LDCU.64 UR10, c[0x0][0x410] ;  /* 0x00008200ff0a77ac */ /* 0x000f620008000a00 */
[----:B------:R-:W-:-:S03]  /*4830*/  F2FP.BF16.F32.PACK_AB R7, R7, R8 ;  /* 0x000000080707723e */ /* 0x000fc600000010ff */
[----:B------:R-:W-:Y:S01]  /*4840*/  IMAD.MOV R14, RZ, RZ, -R14 ;  /* 0x000000ffff0e7224 */ /* 0x000fe200078e0a0e */
[----:B------:R-:W-:Y:S02]  /*4850*/  F2FP.BF16.F32.PACK_AB R5, R5, R6 ;  /* 0x000000060505723e */ /* 0x000fe400000010ff */
[----:B------:R-:W-:Y:S01]  /*4860*/  F2FP.BF16.F32.PACK_AB R11, R11, R12 ;  /* 0x0000000c0b0b723e */ /* 0x000fe200000010ff */
[----:B------:R-:W-:Y:S01]  /*4870*/  IMAD.MOV.U32 R6, RZ, RZ, R7 ;  /* 0x000000ffff067224 */ /* 0x000fe200078e0007 */
[----:B------:R-:W-:Y:S01]  /*4880*/  F2FP.BF16.F32.PACK_AB R9, R9, R10 ;  /* 0x0000000a0909723e */ /* 0x000fe200000010ff */
[----:B------:R-:W-:Y:S01]  /*4890*/  IMAD.MOV.U32 R7, RZ, RZ, R5 ;  /* 0x000000ffff077224 */ /* 0x000fe200078e0005 */
[----:B------:R-:W-:Y:S01]  /*48a0*/  MOV R8, R11 ;  /* 0x0000000b00087202 */ /* 0x000fe20000000f00 */
[----:B----4-:R-:W4:Y:S01]  /*48b0*/  MUFU.RCP R22, R22 ;  /* 0x0000001600167308 */ /* 0x010f220000001000 */
[----:B------:R-:W-:Y:S02]  /*48c0*/  F2FP.BF16.F32.PACK_AB R4, R3, R4 ;  /* 0x000000040304723e */ /* 0x000fe400000010ff */
[----:B------:R-:W-:-:S02]  /*48d0*/  F2FP.BF16.F32.PACK_AB R5, R0, R2 ;  /* 0x000000020005723e */ /* 0x000fc400000010ff */
[----:B-1----:R-:W-:Y:S01]  /*48e0*/  IABS R15, R16 ;  /* 0x00000010000f7213 */ /* 0x002fe20000000000 */
[----:B----4-:R-:W-:-:S04]  /*48f0*/  VIADD R22, R22, 0xffffffe ;  /* 0x0ffffffe16167836 */ /* 0x010fc80000000000 */
[----:B------:R-:W1:Y:S02]  /*4900*/  F2I.FTZ.U32.TRUNC.NTZ R23, R22 ;  /* 0x0000001600177305 */ /* 0x000e64000021f000 */
[--C-:B-1----:R-:W-:Y:S02]  /*4910*/  IMAD.MOV R13, RZ, RZ, -R23.reuse ;  /* 0x000000ffff0d7224 */ /* 0x102fe400078e0a17 */
[----:B------:R-:W-:Y:S02]  /*4920*/  IMAD.MOV.U32 R22, RZ, RZ, RZ ;  /* 0x000000ffff167224 */ /* 0x000fe400078e00ff */
[----:B------:R-:W-:Y:S02]  /*4930*/  IMAD R19, R13, R18, RZ ;  /* 0x000000120d137224 */ /* 0x000fe400078e02ff */
[----:B------:R-:W1:Y:S02]  /*4940*/  I2F.RP R13, R15 ;  /* 0x0000000f000d7306 */ /* 0x000e640000209400 */
[----:B------:R-:W-:-:S06]  /*4950*/  IMAD.HI.U32 R19, R23, R19, R22 ;  /* 0x0000001317137227 */ /* 0x000fcc00078e0016 */
[----:B------:R-:W-:-:S04]  /*4960*/  IMAD.HI.U32 R19, R19, R20, RZ ;  /* 0x0000001413137227 */ /* 0x000fc800078e00ff */
[----:B------:R-:W-:Y:S01]  /*4970*/  IMAD R14, R19, R14, R20 ;  /* 0x0000000e130e7224 */ /* 0x000fe200078e0214 */
[----:B-1----:R-:W1:Y:S04]  /*4980*/  MUFU.RCP R13, R13 ;  /* 0x0000000d000d7308 */ /* 0x002e680000001000 */
[----:B------:R-:W-:-:S13]  /*4990*/  ISETP.GT.U32.AND P1, PT, R18, R14, PT ;  /* 0x0000000e1200720c */ /* 0x000fda0003f24070 */
[-C--:B------:R-:W-:Y:S01]  /*49a0*/  @!P1 IADD3 R14, PT, PT, R14, -R18.reuse, RZ ;  /* 0x800000120e0e9210 */ /* 0x080fe20007ffe0ff */
[----:B------:R-:W-:Y:S01]  /*49b0*/  @!P1 VIADD R19, R19, 0x1 ;  /* 0x0000000113139836 */ /* 0x000fe20000000000 */
[----:B------:R-:W-:Y:S01]  /*49c0*/  ISETP.NE.AND P1, PT, RZ, UR22, PT ;  /* 0x00000016ff007c0c */ /* 0x000fe2000bf25270 */
[----:B-1----:R-:W-:Y:S01]  /*49d0*/  VIADD R13, R13, 0xffffffe ;  /* 0x0ffffffe0d0d7836 */ /* 0x002fe20000000000 */
[----:B------:R-:W-:Y:S02]  /*49e0*/  ISETP.GE.U32.AND P2, PT, R14, R18, PT ;  /* 0x000000120e00720c */ /* 0x000fe40003f46070 */
[----:B------:R-:W-:Y:S01]  /*49f0*/  LOP3.LUT R14, R17, UR22, RZ, 0x3c, !PT ;  /* 0x00000016110e7c12 */ /* 0x000fe2000f8e3cff */
[----:B------:R-:W1:Y:S03]  /*4a00*/  F2I.FTZ.U32.TRUNC.NTZ R23, R13 ;  /* 0x0000000d00177305 */ /* 0x000e66000021f000 */
[----:B------:R-:W-:-:S07]  /*4a10*/  ISETP.GE.AND P0, PT, R14, RZ, PT ;  /* 0x000000ff0e00720c */ /* 0x000fce0003f06270 */
[----:B------:R-:W-:Y:S01]  /*4a20*/  @P2 VIADD R19, R19, 0x1 ;  /* 0x0000000113132836 */ /* 0x000fe20000000000 */
[----:B-1----:R-:W-:-:S05]  /*4a30*/  IADD3 R14, PT, PT, RZ, -R23, RZ ;  /* 0x80000017ff0e7210 */ /* 0x002fca0007ffe0ff */
[----:B------:R-:W-:Y:S01]  /*4a40*/  @!P0 IMAD.MOV R19, RZ, RZ, -R19 ;  /* 0x000000ffff138224 */ /* 0x000fe200078e0a13 */
[----:B------:R-:W-:Y:S01]  /*4a50*/  @!P1 LOP3.LUT R19, RZ, UR22, RZ, 0x33, !PT ;  /* 0x00000016ff139c12 */ /* 0x000fe2000f8e33ff */
[----:B------:R-:W-:-:S04]  /*4a60*/  IMAD R14, R14, R15, RZ ;  /* 0x0000000f0e0e7224 */ /* 0x000fc800078e02ff */
[----:B------:R-:W-:Y:S02]  /*4a70*/  IMAD R18, R19, UR22, RZ ;  /* 0x0000001613127c24 */ /* 0x000fe4000f8e02ff */
[----:B------:R-:W-:-:S04]  /*4a80*/  IMAD.HI.U32 R14, R23, R14, R22 ;  /* 0x0000000e170e7227 */ /* 0x000fc800078e0016 */
[----:B------:R-:W-:Y:S02]  /*4a90*/  IMAD.IADD R20, R17, 0x1, -R18 ;  /* 0x0000000111147824 */ /* 0x000fe400078e0a12 */
[----:B---3--:R-:W-:-:S03]  /*4aa0*/  IMAD.WIDE.U32 R22, R19, UR4, RZ ;  /* 0x0000000413167c25 */ /* 0x008fc6000f8e00ff */
[----:B------:R-:W-:Y:S02]  /*4ab0*/  IABS R13, R20 ;  /* 0x00000014000d7213 */ /* 0x000fe40000000000 */
[----:B------:R-:W-:-:S03]  /*4ac0*/  LOP3.LUT R20, R20, R16, RZ, 0x3c, !PT ;  /* 0x0000001014147212 */ /* 0x000fc600078e3cff */
[----:B------:R-:W-:Y:S01]  /*4ad0*/  IMAD.HI.U32 R21, R14, R13, RZ ;  /* 0x0000000d0e157227 */ /* 0x000fe200078e00ff */
[----:B------:R-:W-:-:S03]  /*4ae0*/  ISETP.GE.AND P1, PT, R20, RZ, PT ;  /* 0x000000ff1400720c */ /* 0x000fc60003f26270 */
[----:B------:R-:W-:-:S04]  /*4af0*/  IMAD.MOV R14, RZ, RZ, -R21 ;  /* 0x000000ffff0e7224 */ /* 0x000fc800078e0a15 */
[----:B------:R-:W-:Y:S01]  /*4b00*/  IMAD R13, R15, R14, R13 ;  /* 0x0000000e0f0d7224 */ /* 0x000fe200078e020d */
[----:B------:R-:W-:-:S04]  /*4b10*/  SHF.R.S32.HI R14, RZ, 0x1f, R19 ;  /* 0x0000001fff0e7819 */ /* 0x000fc80000011413 */
[----:B------:R-:W-:Y:S01]  /*4b20*/  ISETP.GT.U32.AND P0, PT, R15, R13, PT ;  /* 0x0000000d0f00720c */ /* 0x000fe20003f04070 */
[----:B------:R-:W-:-:S04]  /*4b30*/  IMAD R14, R14, UR4, RZ ;  /* 0x000000040e0e7c24 */ /* 0x000fc8000f8e02ff */
[----:B------:R-:W-:Y:S01]  /*4b40*/  IMAD R14, R19, UR5, R14 ;  /* 0x00000005130e7c24 */ /* 0x000fe2000f8e020e */
[----:B------:R-:W1:Y:S03]  /*4b50*/  LDCU.64 UR4, c[0x0][0x3f0] ;  /* 0x00007e00ff0477ac */ /* 0x000e660008000a00 */
[----:B------:R-:W-:-:S04]  /*4b60*/  IMAD.IADD R23, R23, 0x1, R14 ;  /* 0x0000000117177824 */ /* 0x000fc800078e020e */
[----:B------:R-:W-:Y:S01]  /*4b70*/  @!P0 IMAD.IADD R13, R13, 0x1, -R15 ;  /* 0x000000010d0d8824 */ /* 0x000fe200078e0a0f */
[----:B------:R-:W-:Y:S02]  /*4b80*/  @!P0 IADD3 R21, PT, PT, R21, 0x1, RZ ;  /* 0x0000000115158810 */ /* 0x000fe40007ffe0ff */
[----:B------:R-:W-:Y:S02]  /*4b90*/  ISETP.NE.AND P0, PT, R16, RZ, PT ;  /* 0x000000ff1000720c */ /* 0x000fe40003f05270 */
[----:B------:R-:W-:Y:S02]  /*4ba0*/  ISETP.GE.U32.AND P2, PT, R13, R15, PT ;  /* 0x0000000f0d00720c */ /* 0x000fe40003f46070 */
[----:B------:R-:W3:Y:S11]  /*4bb0*/  S2R R13, SR_TID.X ;  /* 0x00000000000d7919 */ /* 0x000ef60000002100 */
[----:B------:R-:W-:-:S04]  /*4bc0*/  @P2 VIADD R21, R21, 0x1 ;  /* 0x0000000115152836 */ /* 0x000fc80000000000 */
[----:B------:R-:W-:Y:S01]  /*4bd0*/  @!P1 IMAD.MOV R21, RZ, RZ, -R21 ;  /* 0x000000ffff159224 */ /* 0x000fe200078e0a15 */
[----:B------:R-:W-:-:S04]  /*4be0*/  @!P0 LOP3.LUT R21, RZ, R16, RZ, 0x33, !PT ;  /* 0x00000010ff158212 */ /* 0x000fc800078e33ff */
[----:B------:R-:W-:Y:S01]  /*4bf0*/  SHF.R.S32.HI R15, RZ, 0x1f, R21 ;  /* 0x0000001fff0f7819 */ /* 0x000fe20000011415 */
[C---:B------:R-:W-:Y:S02]  /*4c00*/  IMAD R16, R21.reuse, R16, R18 ;  /* 0x0000001015107224 */ /* 0x040fe400078e0212 */
[----:B-----5:R-:W-:-:S03]  /*4c10*/  IMAD.WIDE.U32 R22, R21, UR10, R22 ;  /* 0x0000000a15167c25 */ /* 0x020fc6000f8e0016 */
[----:B------:R-:W-:Y:S01]  /*4c20*/  IADD3 R16, PT, PT, R17, -R16, RZ ;  /* 0x8000001011107210 */ /* 0x000fe20007ffe0ff */
[----:B------:R-:W-:Y:S01]  /*4c30*/  IMAD R15, R15, UR10, RZ ;  /* 0x0000000a0f0f7c24 */ /* 0x000fe2000f8e02ff */
[----:B------:R-:W4:Y:S02]  /*4c40*/  LDCU UR10, c[0x0][0x440] ;  /* 0x00008800ff0a77ac */ /* 0x000f240008000800 */
[----:B------:R-:W-:Y:S01]  /*4c50*/  SHF.R.S32.HI R14, RZ, 0x1f, R16 ;  /* 0x0000001fff0e7819 */ /* 0x000fe20000011410 */
[----:B------:R-:W-:Y:S02]  /*4c60*/  IMAD R15, R21, UR11, R15 ;  /* 0x0000000b150f7c24 */ /* 0x000fe4000f8e020f */
[----:B---3--:R-:W-:Y:S02]  /*4c70*/  IMAD.SHL.U32 R13, R13, 0x4, RZ ;  /* 0x000000040d0d7824 */ /* 0x008fe400078e00ff */
[----:B------:R-:W-:Y:S02]  /*4c80*/  IMAD.IADD R23, R23, 0x1, R15 ;  /* 0x0000000117177824 */ /* 0x000fe400078e020f */
[----:B------:R-:W-:Y:S01]  /*4c90*/  IMAD R14, R14, UR6, RZ ;  /* 0x000000060e0e7c24 */ /* 0x000fe2000f8e02ff */
[----:B------:R-:W-:Y:S01]  /*4ca0*/  LOP3.LUT R13, R13, 0x3c, RZ, 0xc0, !PT ;  /* 0x0000003c0d0d7812 */ /* 0x000fe200078ec0ff */
[----:B------:R-:W-:-:S04]  /*4cb0*/  IMAD.WIDE.U32 R22, R16, UR6, R22 ;  /* 0x0000000610167c25 */ /* 0x000fc8000f8e0016 */
[----:B------:R-:W-:Y:S01]  /*4cc0*/  IMAD R16, R16, UR7, R14 ;  /* 0x0000000710107c24 */ /* 0x000fe2000f8e020e */
[----:B------:R-:W-:Y:S02]  /*4cd0*/  IADD3 R15, P0, PT, R29, R22, RZ ;  /* 0x000000161d0f7210 */ /* 0x000fe40007f1e0ff */
[C---:B------:R-:W-:Y:S02]  /*4ce0*/  LOP3.LUT R14, R13.reuse, 0x40, RZ, 0xfc, !PT ;  /* 0x000000400d0e7812 */ /* 0x040fe400078efcff */
[----:B------:R-:W-:Y:S01]  /*4cf0*/  LOP3.LUT R13, R13, 0x80, RZ, 0xfc, !PT ;  /* 0x000000800d0d7812 */ /* 0x000fe200078efcff */
[----:B------:R-:W-:Y:S01]  /*4d00*/  IMAD.X R16, R23, 0x1, R16, P0 ;  /* 0x0000000117107824 */ /* 0x000fe200000e0610 */
[----:B----4-:R-:W-:Y:S02]  /*4d10*/  ISETP.GE.AND P1, PT, R14, UR10, PT ;  /* 0x0000000a0e007c0c */ /* 0x010fe4000bf26270 */
[----:B-1----:R-:W-:Y:S02]  /*4d20*/  LEA R14, P0, R15, UR4, 0x1 ;  /* 0x000000040f0e7c11 */ /* 0x002fe4000f8008ff */
[----:B------:R-:W-:-:S02]  /*4d30*/  ISETP.GE.AND P2, PT, R29, UR10, PT ;  /* 0x0000000a1d007c0c */ /* 0x000fc4000bf46270 */
[----:B------:R-:W-:Y:S02]  /*4d40*/  LEA.HI.X R15, R15, UR5, R16, 0x1, P0 ;  /* 0x000000050f0f7c11 */ /* 0x000fe400080f0c10 */
[----:B------:R-:W-:-:S05]  /*4d50*/  ISETP.GE.AND P0, PT, R13, UR10, PT ;  /* 0x0000000a0d007c0c */ /* 0x000fca000bf06270 */
[----:B------:R1:W-:Y:S04]  /*4d60*/  @!P1 STG.E.64 desc[UR8][R14.64+0x80], R6 ;  /* 0x000080060e009986 */ /* 0x0003e8000c101b08 */
[----:B------:R1:W-:Y:S04]  /*4d70*/  @!P2 STG.E.64 desc[UR8][R14.64], R8 ;  /* 0x000000080e00a986 */ /* 0x0003e8000c101b08 */
[----:B------:R-:W-:Y:S05]  /*4d80*/  @P0 EXIT ;  /* 0x000000000000094d */ /* 0x000fea0003800000 */
[----:B------:R-:W-:Y:S01]  /*4d90*/  STG.E.64 desc[UR8][R14.64+0x100], R4 ;  /* 0x000100040e007986 */ /* 0x000fe2000c101b08 */
[----:B------:R-:W-:Y:S05]  /*4da0*/  EXIT ;  /* 0x000000000000794d */ /* 0x000fea0003800000 */
        .weak           $__internal_0_$__cuda_sm20_div_s64
        .type           $__internal_0_$__cuda_sm20_div_s64,@function
        .size           $__internal_0_$__cuda_sm20_div_s64,(.L_x_6845 - $__internal_0_$__cuda_sm20_div_s64)
$__internal_0_$__cuda_sm20_div_s64:
[----:B------:R-:W-:Y:S02]  /*4db0*/  IADD3 R36, P0, PT, RZ, -R18, RZ ;  /* 0x80000012ff247210 */ /* 0x000fe40007f1e0ff */
[----:B------:R-:W-:-:S03]  /*4dc0*/  ISETP.GE.AND P1, PT, R17, RZ, PT ;  /* 0x000000ff1100720c */ /* 0x000fc60003f26270 */
[----:B------:R-:W-:Y:S01]  /*4dd0*/  IMAD.X R9, RZ, RZ, ~R17, P0 ;  /* 0x000000ffff097224 */ /* 0x000fe200000e0e11 */
[----:B------:R-:W-:-:S04]  /*4de0*/  SEL R36, R36, R18, !P1 ;  /* 0x0000001224247207 */ /* 0x000fc80004800000 */
[----:B------:R-:W-:-:S04]  /*4df0*/  SEL R37, R9, R17, !P1 ;  /* 0x0000001109257207 */ /* 0x000fc80004800000 */
[----:B------:R-:W0:Y:S02]  /*4e00*/  I2F.U64.RP R12, R36 ;  /* 0x00000024000c7312 */ /* 0x000e240000309000 */
[----:B0-----:R-:W0:Y:S02]  /*4e10*/  MUFU.RCP R12, R12 ;  /* 0x0000000c000c7308 */ /* 0x001e240000001000 */
[----:B0-----:R-:W-:-:S15]  /*4e20*/  VIADD R12, R12, 0x1ffffffe ;  /* 0x1ffffffe0c0c7836 */ /* 0x001fde0000000000 */
[----:B------:R-:W-:-:S15]  /*4e30*/  NOP ;  /* 0x0000000000007918 */ /* 0x000fde0000000000 */
[----:B------:R-:W-:-:S15]  /*4e40*/  NOP ;  /* 0x0000000000007918 */ /* 0x000fde0000000000 */
[----:B------:R-:W-:-:S15]  /*4e50*/  NOP ;  /* 0x0000000000007918 */ /* 0x000fde0000000000 */
[----:B------:R-:W0:Y:S02]  /*4e60*/  F2I.U64.TRUNC R12, R12 ;  /* 0x0000000c000c7311 */ /* 0x000e24000020d800 */
[----:B0-----:R-:W-:-:S04]  /*4e70*/  IMAD.WIDE.U32 R44, R12, R36, RZ ;  /* 0x000000240c2c7225 */ /* 0x001fc800078e00ff */
[C---:B------:R-:W-:Y:S01]  /*4e80*/  IMAD R10, R12.reuse, R37, R45 ;  /* 0x000000250c0a7224 */ /* 0x040fe200078e022d */
[----:B------:R-:W-:Y:S01]  /*4e90*/  IADD3 R11, P0, PT, RZ, -R44, RZ ;  /* 0x8000002cff0b7210 */ /* 0x000fe20007f1e0ff */
[----:B------:R-:W-:Y:S02]  /*4ea0*/  IMAD.MOV.U32 R45, RZ, RZ, R12 ;  /* 0x000000ffff2d7224 */ /* 0x000fe400078e000c */
[----:B------:R-:W-:Y:S02]  /*4eb0*/  IMAD R10, R13, R36, R10 ;  /* 0x000000240d0a7224 */ /* 0x000fe400078e020a */
[----:B------:R-:W-:-:S04]  /*4ec0*/  IMAD.HI.U32 R44, R12, R11, RZ ;  /* 0x0000000b0c2c7227 */ /* 0x000fc800078e00ff */
[----:B------:R-:W-:-:S04]  /*4ed0*/  IMAD.X R10, RZ, RZ, ~R10, P0 ;  /* 0x000000ffff0a7224 */ /* 0x000fc800000e0e0a */
[----:B------:R-:W-:-:S04]  /*4ee0*/  IMAD.WIDE.U32 R44, P2, R12, R10, R44 ;  /* 0x0000000a0c2c7225 */ /* 0x000fc8000784002c */
[C---:B------:R-:W-:Y:S02]  /*4ef0*/  IMAD R9, R13.reuse, R10, RZ ;  /* 0x0000000a0d097224 */ /* 0x040fe400078e02ff */
[----:B------:R-:W-:-:S04]  /*4f00*/  IMAD.HI.U32 R11, P1, R13, R11, R44 ;  /* 0x0000000b0d0b7227 */ /* 0x000fc8000782002c */
[----:B------:R-:W-:Y:S01]  /*4f10*/  IMAD.HI.U32 R10, R13, R10, RZ ;  /* 0x0000000a0d0a7227 */ /* 0x000fe200078e00ff */
[----:B------:R-:W-:-:S03]  /*4f20*/  IADD3 R45, P0, PT, R9, R11, RZ ;  /* 0x0000000b092d7210 */ /* 0x000fc60007f1e0ff */
[----:B------:R-:W-:Y:S02]  /*4f30*/  IMAD.X R10, R10, 0x1, R13, P2 ;  /* 0x000000010a0a7824 */ /* 0x000fe400010e060d */
[----:B------:R-:W-:-:S03]  /*4f40*/  IMAD.WIDE.U32 R12, R45, R36, RZ ;  /* 0x000000242d0c7225 */ /* 0x000fc600078e00ff */
[----:B------:R-:W-:Y:S01]  /*4f50*/  IADD3.X R11, PT, PT, RZ, RZ, R10, P0, P1 ;  /* 0x000000ffff0b7210 */ /* 0x000fe200007e240a */
[----:B------:R-:W-:Y:S01]  /*4f60*/  IMAD R9, R45, R37, R13 ;  /* 0x000000252d097224 */ /* 0x000fe200078e020d */
[----:B------:R-:W-:Y:S02]  /*4f70*/  IADD3 R13, P0, PT, RZ, -R12, RZ ;  /* 0x8000000cff0d7210 */ /* 0x000fe40007f1e0ff */
[----:B------:R-:W-:Y:S01]  /*4f80*/  ISETP.GE.AND P1, PT, R19, RZ, PT ;  /* 0x000000ff1300720c */ /* 0x000fe20003f26270 */
[----:B------:R-:W-:Y:S02]  /*4f90*/  IMAD R9, R11, R36, R9 ;  /* 0x000000240b097224 */ /* 0x000fe400078e0209 */
[----:B------:R-:W-:-:S03]  /*4fa0*/  IMAD.HI.U32 R44, R45, R13, RZ ;  /* 0x0000000d2d2c7227 */ /* 0x000fc600078e00ff */
[----:B------:R-:W-:Y:S02]  /*4fb0*/  IADD3.X R9, PT, PT, RZ, ~R9, RZ, P0, !PT ;  /* 0x80000009ff097210 */ /* 0x000fe400007fe4ff */
[----:B------:R-:W-:-:S03]  /*4fc0*/  IADD3 R10, P0, PT, RZ, -R21, RZ ;  /* 0x80000015ff0a7210 */ /* 0x000fc60007f1e0ff */
[----:B------:R-:W-:Y:S01]  /*4fd0*/  IMAD.WIDE.U32 R44, P4, R45, R9, R44 ;  /* 0x000000092d2c7225 */ /* 0x000fe2000788002c */
[----:B------:R-:W-:-:S03]  /*4fe0*/  SEL R10, R10, R21, !P1 ;  /* 0x000000150a0a7207 */ /* 0x000fc60004800000 */
[C---:B------:R-:W-:Y:S02]  /*4ff0*/  IMAD R12, R11.reuse, R9, RZ ;  /* 0x000000090b0c7224 */ /* 0x040fe400078e02ff */
[----:B------:R-:W-:-:S04]  /*5000*/  IMAD.HI.U32 R13, P3, R11, R13, R44 ;  /* 0x0000000d0b0d7227 */ /* 0x000fc8000786002c */
[----:B------:R-:W-:Y:S01]  /*5010*/  IMAD.HI.U32 R9, R11, R9, RZ ;  /* 0x000000090b097227 */ /* 0x000fe200078e00ff */
[----:B------:R-:W-:-:S03]  /*5020*/  IADD3 R12, P2, PT, R12, R13, RZ ;  /* 0x0000000d0c0c7210 */ /* 0x000fc60007f5e0ff */
[----:B------:R-:W-:Y:S02]  /*5030*/  IMAD.X R13, RZ, RZ, ~R19, P0 ;  /* 0x000000ffff0d7224 */ /* 0x000fe400000e0e13 */
[----:B------:R-:W-:Y:S02]  /*5040*/  IMAD.X R11, R9, 0x1, R11, P4 ;  /* 0x00000001090b7824 */ /* 0x000fe400020e060b */
[C---:B------:R-:W-:Y:S01]  /*5050*/  IMAD.HI.U32 R44, R12.reuse, R10, RZ ;  /* 0x0000000a0c2c7227 */ /* 0x040fe200078e00ff */
[----:B------:R-:W-:Y:S02]  /*5060*/  SEL R9, R13, R19, !P1 ;  /* 0x000000130d097207 */ /* 0x000fe40004800000 */
[----:B------:R-:W-:Y:S01]  /*5070*/  IADD3.X R11, PT, PT, RZ, RZ, R11, P2, P3 ;  /* 0x000000ffff0b7210 */ /* 0x000fe200017e640b */
[----:B------:R-:W-:Y:S02]  /*5080*/  IMAD.MOV.U32 R45, RZ, RZ, RZ ;  /* 0x000000ffff2d7224 */ /* 0x000fe400078e00ff */
[----:B------:R-:W-:-:S04]  /*5090*/  IMAD.WIDE.U32 R12, R12, R9, R44 ;  /* 0x000000090c0c7225 */ /* 0x000fc800078e002c */
[C---:B------:R-:W-:Y:S02]  /*50a0*/  IMAD R22, R11.reuse, R9, RZ ;  /* 0x000000090b167224 */ /* 0x040fe400078e02ff */
[----:B------:R-:W-:-:S04]  /*50b0*/  IMAD.HI.U32 R12, P1, R11, R10, R12 ;  /* 0x0000000a0b0c7227 */ /* 0x000fc8000782000c */
[----:B------:R-:W-:Y:S01]  /*50c0*/  IMAD.HI.U32 R11, R11, R9, RZ ;  /* 0x000000090b0b7227 */ /* 0x000fe200078e00ff */
[----:B------:R-:W-:-:S03]  /*50d0*/  IADD3 R22, P0, PT, R22, R12, RZ ;  /* 0x0000000c16167210 */ /* 0x000fc60007f1e0ff */
[----:B------:R-:W-:Y:S02]  /*50e0*/  IMAD.X R11, RZ, RZ, R11, P1 ;  /* 0x000000ffff0b7224 */ /* 0x000fe400008e060b */
[----:B------:R-:W-:-:S03]  /*50f0*/  IMAD.WIDE.U32 R12, R22, R36, RZ ;  /* 0x00000024160c7225 */ /* 0x000fc600078e00ff */
[----:B------:R-:W-:Y:S01]  /*5100*/  IADD3.X R21, PT, PT, RZ, R11, RZ, P0, !PT ;  /* 0x0000000bff157210 */ /* 0x000fe200007fe4ff */
[----:B------:R-:W-:Y:S01]  /*5110*/  IMAD R11, R22, R37, R13 ;  /* 0x00000025160b7224 */ /* 0x000fe200078e020d */
[----:B------:R-:W-:-:S03]  /*5120*/  IADD3 R10, P1, PT, -R12, R10, RZ ;  /* 0x0000000a0c0a7210 */ /* 0x000fc60007f3e1ff */
[-C--:B------:R-:W-:Y:S01]  /*5130*/  IMAD R11, R21, R36.reuse, R11 ;  /* 0x00000024150b7224 */ /* 0x080fe200078e020b */
[----:B------:R-:W-:-:S03]  /*5140*/  ISETP.GE.U32.AND P0, PT, R10, R36, PT ;  /* 0x000000240a00720c */ /* 0x000fc60003f06070 */
[----:B------:R-:W-:Y:S01]  /*5150*/  IMAD.X R9, R9, 0x1, ~R11, P1 ;  /* 0x0000000109097824 */ /* 0x000fe200008e0e0b */
[----:B------:R-:W-:-:S04]  /*5160*/  IADD3 R12, P1, PT, R10, -R36, RZ ;  /* 0x800000240a0c7210 */ /* 0x000fc80007f3e0ff */
[C---:B------:R-:W-:Y:S01]  /*5170*/  ISETP.GE.U32.AND.EX P0, PT, R9.reuse, R37, PT, P0 ;  /* 0x000000250900720c */ /* 0x040fe20003f06100 */
[----:B------:R-:W-:Y:S01]  /*5180*/  IMAD.X R11, R9, 0x1, ~R37, P1 ;  /* 0x00000001090b7824 */ /* 0x000fe200008e0e25 */
[----:B------:R-:W-:Y:S02]  /*5190*/  IADD3 R13, P1, PT, R22, 0x1, RZ ;  /* 0x00000001160d7810 */ /* 0x000fe40007f3e0ff */
[----:B------:R-:W-:Y:S02]  /*51a0*/  SEL R12, R12, R10, P0 ;  /* 0x0000000a0c0c7207 */ /* 0x000fe40000000000 */
[----:B------:R-:W-:Y:S01]  /*51b0*/  SEL R11, R11, R9, P0 ;  /* 0x000000090b0b7207 */ /* 0x000fe20000000000 */
[----:B------:R-:W-:Y:S01]  /*51c0*/  IMAD.X R9, RZ, RZ, R21, P1 ;  /* 0x000000ffff097224 */ /* 0x000fe200008e0615 */
[----:B------:R-:W-:Y:S02]  /*51d0*/  SEL R13, R13, R22, P0 ;  /* 0x000000160d0d7207 */ /* 0x000fe40000000000 */
[----:B------:R-:W-:-:S02]  /*51e0*/  ISETP.GE.U32.AND P1, PT, R12, R36, PT ;  /* 0x000000240c00720c */ /* 0x000fc40003f26070 */
[----:B------:R-:W-:Y:S02]  /*51f0*/  SEL R9, R9, R21, P0 ;  /* 0x0000001509097207 */ /* 0x000fe40000000000 */
[----:B------:R-:W-:Y:S02]  /*5200*/  IADD3 R10, P0, PT, R13, 0x1, RZ ;  /* 0x000000010d0a7810 */ /* 0x000fe40007f1e0ff */
[----:B------:R-:W-:Y:S02]  /*5210*/  ISETP.GE.U32.AND.EX P1, PT, R11, R37, PT, P1 ;  /* 0x000000250b00720c */ /* 0x000fe40003f26110 */
[----:B------:R-:W-:Y:S02]  /*5220*/  IADD3.X R11, PT, PT, RZ, R9, RZ, P0, !PT ;  /* 0x00000009ff0b7210 */ /* 0x000fe400007fe4ff */
[----:B------:R-:W-:Y:S02]  /*5230*/  SEL R10, R10, R13, P1 ;  /* 0x0000000d0a0a7207 */ /* 0x000fe40000800000 */
[----:B------:R-:W-:-:S02]  /*5240*/  SEL R11, R11, R9, P1 ;  /* 0x000000090b0b7207 */ /* 0x000fc40000800000 */
[C---:B------:R-:W-:Y:S02]  /*5250*/  LOP3.LUT R12, R17.reuse, R19, RZ, 0x3c, !PT ;  /* 0x00000013110c7212 */ /* 0x040fe400078e3cff */
[-C--:B------:R-:W-:Y:S02]  /*5260*/  IADD3 R9, P1, PT, RZ, -R10.reuse, RZ ;  /* 0x8000000aff097210 */ /* 0x080fe40007f3e0ff */
[----:B------:R-:W-:Y:S02]  /*5270*/  ISETP.NE.U32.AND P0, PT, R18, RZ, PT ;  /* 0x000000ff1200720c */ /* 0x000fe40003f05070 */
[----:B------:R-:W-:Y:S01]  /*5280*/  ISETP.GE.AND P2, PT, R12, RZ, PT ;  /* 0x000000ff0c00720c */ /* 0x000fe20003f46270 */
[----:B------:R-:W-:Y:S01]  /*5290*/  IMAD.X R12, RZ, RZ, ~R11, P1 ;  /* 0x000000ffff0c7224 */ /* 0x000fe200008e0e0b */
[----:B------:R-:W-:Y:S01]  /*52a0*/  ISETP.NE.AND.EX P0, PT, R17, RZ, PT, P0 ;  /* 0x000000ff1100720c */ /* 0x000fe20003f05300 */
[----:B------:R-:W-:Y:S01]  /*52b0*/  IMAD.MOV.U32 R17, RZ, RZ, 0x0 ;  /* 0x00000000ff117424 */ /* 0x000fe200078e00ff */
[----:B------:R-:W-:-:S02]  /*52c0*/  SEL R9, R9, R10, !P2 ;  /* 0x0000000a09097207 */ /* 0x000fc40005000000 */
[----:B------:R-:W-:Y:S02]  /*52d0*/  SEL R12, R12, R11, !P2 ;  /* 0x0000000b0c0c7207 */ /* 0x000fe40005000000 */
[----:B------:R-:W-:Y:S02]  /*52e0*/  SEL R9, R9, 0xffffffff, P0 ;  /* 0xffffffff09097807 */ /* 0x000fe40000000000 */
[----:B------:R-:W-:Y:S01]  /*52f0*/  SEL R12, R12, 0xffffffff, P0 ;  /* 0xffffffff0c0c7807 */ /* 0x000fe20000000000 */
[----:B------:R-:W-:Y:S06]  /*5300*/  RET.REL.NODEC R16 `(_ZN5flash32flash_fwd_splitkv_combine_kernelI23Flash_fwd_kernel_traitsILi192ELi64ELi64ELi4ELb0ELb0EN7cutlass10bfloat16_tE19Flash_kernel_traitsILi192ELi64ELi64ELi4ES3_EELi8ELi7ELb0EEEvNS_16Flash_fwd_paramsE) ;  /* 0xffffffac103c7950 */ /* 0x000fec0003c3ffff */
.L_x_31:
[----:B------:R-:W-:-:S00]  /*5310*/  BRA `(.L_x_31) ;  /* 0xfffffffc00fc7947 */ /* 0x000fc0000383ffff */
[----:B------:R-:W-:-:S00]  /*5320*/  NOP ;  /* 0x0000000000007918 */ /* 0x000fc00000000000 */
        /* <DEDUP_REMOVED lines=13> */
.L_x_6845:


//--------------------- .text._ZN5flash32flash_fwd_splitkv_combine_kernelI23Flash_fwd_kernel_traitsILi192ELi64ELi64ELi4ELb0ELb0EN7cutlass10bfloat16_tE19Flash_kernel_traitsILi192ELi64ELi64ELi4ES3_EELi8ELi6ELb0EEEvNS_16Flash_fwd_paramsE --------------------------
	.section	.text._ZN5flash32flash_fwd_splitkv_combine_kernelI23Flash_fwd_kernel_traitsILi192ELi64ELi64ELi4ELb0ELb0EN7cutlass10bfloat16_tE19Flash_kernel_traitsILi192ELi64ELi64ELi4ES3_EELi8ELi6ELb0EEEvNS_16Flash_fwd_paramsE,"ax",@progbits
	.align	128
        .global         _ZN5flash32flash_fwd_splitkv_combine_kernelI23Flash_fwd_kernel_traitsILi192ELi64ELi64ELi4ELb0ELb0EN7cutlass10bfloat16_tE19Flash_kernel_traitsILi192ELi64ELi64ELi4ES3_EELi8ELi6ELb0EEEvNS_16Flash_fwd_paramsE
        .type           _ZN5flash32flash_fwd_splitkv_combine_kernelI23Flash_fwd_kernel_traitsILi192ELi64ELi64ELi4ELb0ELb0EN7cutlass10bfloat16_tE19Flash_kernel_traitsILi192ELi64ELi64ELi4ES3_EELi8ELi6ELb0EEEvNS_16Flash_fwd_paramsE,@function
        .size           _ZN5flash32flash_fwd_splitkv_combine_kernelI23Flash_fwd_kernel_traitsILi192ELi64ELi64ELi4ELb0ELb0EN7cutlass10bfloat16_tE19Flash_kernel_traitsILi192ELi64ELi64ELi4ES3_EELi8ELi6ELb0EEEvNS_16Flash_fwd_paramsE,(.L_x_6846 - _ZN5flash32flash_fwd_splitkv_combine_kernelI23Flash_fwd_kernel_traitsILi192ELi64ELi64ELi4ELb0ELb0EN7cutlass10bfloat16_tE19Flash_kernel_traitsILi192ELi64ELi64ELi4ES3_EELi8ELi6ELb0EEEvNS_16Flash_fwd_paramsE)
        .other          _ZN5flash32flash_fwd_splitkv_combine_kernelI23Flash_fwd_kernel_traitsILi192ELi64ELi64ELi4ELb0ELb0EN7cutlass10bfloat16_tE19Flash_kernel_traitsILi192ELi64ELi64ELi4ES3_EELi8ELi6ELb0EEEvNS_16Flash_fwd_paramsE,@"STO_CUDA_ENTRY STV_DEFAULT"
_ZN5flash32flash_fwd_splitkv_combine_kernelI23Flash_fwd_kernel_traitsILi192ELi64ELi64ELi4ELb0ELb0EN7cutlass10bfloat16_tE19Flash_kernel_traitsILi192ELi64ELi64ELi4ES3_EELi8ELi6ELb0EEEvNS_16Flash_fwd_paramsE:
.text._ZN5flash32flash_fwd_splitkv_combine_kernelI23Flash_fwd_kernel_traitsILi192ELi64ELi64ELi4ELb0ELb0EN7cutlass10bfloat16_tE19Flash_kernel_traitsILi192ELi64ELi64ELi4ES3_EELi8ELi6ELb0EEEvNS_16Flash_fwd_paramsE:
        /* <DEDUP_REMOVED lines=15> */
[----:B------:R-:W-:Y:S01]  /*00f0*/  UIADD3 UR5, UPT, UPT, URZ, -UR14, URZ ;  /* 0x8000000eff057290 */ /* 0x000fe2000fffe0ff */
[----:B------:R-:W-:Y:S01]  /*0100*/  UMOV UR12, URZ ;  /* 0x000000ff000c7c82 */ /* 0x000fe20008000000 */
[----:B------:R-:W-:-:S05]  /*0110*/  UISETP.NE.U32.AND UP0, UPT, UR14, URZ, UPT ;  /* 0x000000ff0e00728c */ /* 0x000fca000bf05070 */
[----:B0-----:R-:W0:Y:S02]  /*0120*/  MUFU.RCP R0, R2 ;  /* 0x0000000200007308 */ /* 0x001e240000001000 */
[----:B0-----:R-:W-:-:S06]  /*0130*/  VIADD R0, R0, 0xffffffe ;  /* 0x0ffffffe00007836 */ /* 0x001fcc0000000000 */
[----:B------:R-:W0:Y:S02]  /*0140*/  F2I.FTZ.U32.TRUNC.NTZ R0, R0 ;  /* 0x0000000000007305 */ /* 0x000e24000021f000 */
[----:B0-----:R-:W-:-:S13]  /*0150*/  R2UR UR13, R0 ;  /* 0x00000000000d72ca */ /* 0x001fda00000e0000 */
[----:B------:R-:W-:-:S04]  /*0160*/  UIMAD UR5, UR5, UR13, URZ ;  /* 0x0000000d050572a4 */ /* 0x000fc8000f8e02ff */
[----:B------:R-:W-:-:S04]  /*0170*/  UIMAD.WIDE.U32 UR12, UR13, UR5, UR12 ;  /* 0x000000050d0c72a5 */ /* 0x000fc8000f8e000c */
[----:B------:R-:W-:-:S07]  /*0180*/  UIMAD.WIDE.U32 UR12, UR13, UR7, URZ ;  /* 0x000000070d0c72a5 */ /* 0x000fce000f8e00ff */
[----:B------:R-:W-:Y:S01]  /*0190*/  UMOV UR9, UR13 ;  /* 0x0000000d00097c82 */ /* 0x000fe20008000000 */
[----:B------:R-:W-:Y:S01]  /*01a0*/  UMOV UR13, URZ ;  /* 0x000000ff000d7c82 */ /* 0x000fe20008000000 */
[----:B------:R-:W-:Y:S01]  /*01b0*/  UIADD3 UR5, UPT, UPT, -UR9, URZ, URZ ;  /* 0x000000ff09057290 */ /* 0x000fe2000fffe1ff */
[----:B------:R-:W-:-:S03]  /*01c0*/  IMAD.U32 R15, RZ, RZ, UR13 ;  /* 0x0000000dff0f7e24 */ /* 0x000fc6000f8e00ff */
[----:B------:R-:W-:-:S04]  /*01d0*/  UIMAD UR5, UR14, UR5, UR7 ;  /* 0x000000050e0572a4 */ /* 0x000fc8000f8e0207 */
[----:B------:R-:W-:-:S11]  /*01e0*/  UISETP.GE.U32.AND UP2, UPT, UR5, UR14, UPT ;  /* 0x0000000e0500728c */ /* 0x000fd6000bf46070 */
[----:B------:R-:W-:Y:S02]  /*01f0*/  @UP2 UIADD3 UR5, UPT, UPT, -UR14, UR5, URZ ;  /* 0x000000050e052290 */ /* 0x000fe4000fffe1ff */
[----:B------:R-:W-:Y:S02]  /*0200*/  @UP2 UIADD3 UR9, UPT, UPT, UR9, 0x1, URZ ;  /* 0x0000000109092890 */ /* 0x000fe4000fffe0ff */
[----:B------:R-:W-:-:S11]  /*0210*/  UISETP.GE.U32.AND UP1, UPT, UR5, UR14, UPT ;  /* 0x0000000e0500728c */ /* 0x000fd6000bf26070 */
[----:B------:R-:W-:Y:S02]  /*0220*/  @UP1 UIADD3 UR9, UPT, UPT, UR9, 0x1, URZ ;  /* 0x0000000109091890 */ /* 0x000fe4000fffe0ff */
[----:B------:R-:W-:-:S07]  /*0230*/  @!UP0 ULOP3.LUT UR9, URZ, UR14, URZ, 0x33, !UPT ;  /* 0x0000000eff098292 */ /* 0x000fce000f8e33ff */
[----:B------:R-:W-:Y:S02]  /*0240*/  UMOV UR12, UR9 ;  /* 0x00000009000c7c82 */ /* 0x000fe40008000000 */
[----:B------:R-:W-:Y:S01]  /*0250*/  MOV R14, UR12 ;  /* 0x0000000c000e7c02 */ /* 0x000fe20008000f00 */
[----:B------:R-:W-:Y:S06]  /*0260*/  BRA `(.L_x_33) ;  /* 0x00000000001c7947 */ /* 0x000fec0003800000 */
.L_x_32:
[----:B------:R-:W-:Y:S01]  /*0270*/  IMAD.U32 R33, RZ, RZ, UR7 ;  /* 0x00000007ff217e24 */ /* 0x000fe2000f8e00ff */
[----:B------:R-:W-:Y:S01]  /*0280*/  MOV R20, UR14 ;  /* 0x0000000e00147c02 */ /* 0x000fe20008000f00 */
[----:B------:R-:W-:Y:S01]  /*0290*/  IMAD.U32 R21, RZ, RZ, UR4 ;  /* 0x00000004ff157e24 */ /* 0x000fe2000f8e00ff */
[----:B------:R-:W-:Y:S02]  /*02a0*/  MOV R19, UR8 ;  /* 0x0000000800137c02 */ /* 0x000fe40008000f00 */
[----:B------:R-:W-:Y:S02]  /*02b0*/  MOV R18, 0x2d0 ;  /* 0x000002d000127802 */ /* 0x000fe40000000f00 */
[----:B------:R-:W-:Y:S05]  /*02c0*/  CALL.REL.NOINC `($__internal_1_$__cuda_sm20_div_s64) ;  /* 0x0000004000ac7944 */ /* 0x000fea0003c00000 */
[----:B------:R-:W-:-:S07]  /*02d0*/  MOV R15, R13 ;  /* 0x0000000d000f7202 */ /* 0x000fce0000000f00 */
.L_x_33:
        /* <DEDUP_REMOVED lines=30> */
.L_x_35:
[----:B------:R-:W-:Y:S01]  /*04c0*/  IMAD.MOV.U32 R33, RZ, RZ, R14 ;  /* 0x000000ffff217224 */ /* 0x000fe200078e000e */
[----:B------:R-:W-:Y:S02]  /*04d0*/  MOV R21, R15 ;  /* 0x0000000f00157202 */ /* 0x000fe40000000f00 */
[----:B------:R-:W-:Y:S02]  /*04e0*/  MOV R18, 0x500 ;  /* 0x0000050000127802 */ /* 0x000fe40000000f00 */
[----:B------:R-:W-:Y:S05]  /*04f0*/  CALL.REL.NOINC `($__internal_1_$__cuda_sm20_div_s64) ;  /* 0x0000004000207944 */ /* 0x000fea0003c00000 */
[----:B------:R-:W-:Y:S02]  /*0500*/  MOV R26, R14 ;  /* 0x0000000e001a7202 */ /* 0x000fe40000000f00 */
[----:B------:R-:W-:Y:S02]  /*0510*/  MOV R27, R13 ;  /* 0x0000000d001b7202 */ /* 0x000fe40000000f00 */
.L_x_36:
[----:B------:R-:W-:Y:S05]  /*0520*/  BSYNC.RECONVERGENT B0 ;  /* 0x0000000000007941 */ /* 0x000fea0003800200 */
.L_x_34:
[----:B------:R-:W0:Y:S01]  /*0530*/  LDC R3, c[0x0][0x434] ;  /* 0x00010d00ff037b82 */ /* 0x000e220000000800 */
[----:B------:R-:W-:Y:S01]  /*0540*/  IMAD.MOV.U32 R6, RZ, RZ, RZ ;  /* 0x000000ffff067224 */ /* 0x000fe200078e00ff */
[----:B------:R-:W-:Y:S01]  /*0550*/  BSSY.RECONVERGENT B0, `(.L_x_37) ;  /* 0x000003c000007945 */ /* 0x000fe20003800200 */
[----:B0-----:R-:W-:-:S04]  /*0560*/  IABS R5, R3 ;  /* 0x0000000300057213 */ /* 0x001fc80000000000 */
[----:B------:R-:W0:Y:S01]  /*0570*/  I2F.RP R9, R5 ;  /* 0x0000000500097306 */ /* 0x000e220000209400 */
[----:B------:R-:W-:-:S04]  /*0580*/  IADD3 R0, PT, PT, R3, -0x1, R5 ;  /* 0xffffffff03007810 */ /* 0x000fc80007ffe005 */
[----:B------:R-:W-:-:S03]  /*0590*/  IABS R2, R0 ;  /* 0x0000000000027213 */ /* 0x000fc60000000000 */
[----:B0-----:R-:W0:Y:S02]  /*05a0*/  MUFU.RCP R8, R9 ;  /* 0x0000000900087308 */ /* 0x001e240000001000 */
[----:B0-----:R-:W-:-:S06]  /*05b0*/  VIADD R8, R8, 0xffffffe ;  /* 0x0ffffffe08087836 */ /* 0x001fcc0000000000 */
[----:B------:R-:W0:Y:S02]  /*05c0*/  F2I.FTZ.U32.TRUNC.NTZ R7, R8 ;  /* 0x0000000800077305 */ /* 0x000e24000021f000 */
[----:B0-----:R-:W-:-:S04]  /*05d0*/  IMAD.MOV R4, RZ, RZ, -R7 ;  /* 0x000000ffff047224 */ /* 0x001fc800078e0a07 */
[----:B------:R-:W-:-:S04]  /*05e0*/  IMAD R4, R4, R5, RZ ;  /* 0x0000000504047224 */ /* 0x000fc800078e02ff */
[----:B------:R-:W-:-:S04]  /*05f0*/  IMAD.HI.U32 R7, R7, R4, R6 ;  /* 0x0000000407077227 */ /* 0x000fc800078e0006 */
[----:B------:R-:W-:-:S04]  /*0600*/  IMAD.MOV.U32 R4, RZ, RZ, R2 ;  /* 0x000000ffff047224 */ /* 0x000fc800078e0002 */
[----:B------:R-:W-:-:S04]  /*0610*/  IMAD.HI.U32 R6, R7, R4, RZ ;  /* 0x0000000407067227 */ /* 0x000fc800078e00ff */
[----:B------:R-:W-:-:S04]  /*0620*/  IMAD.MOV R2, RZ, RZ, -R6 ;  /* 0x000000ffff027224 */ /* 0x000fc800078e0a06 */
[----:B------:R-:W-:-:S05]  /*0630*/  IMAD R2, R5, R2, R4 ;  /* 0x0000000205027224 */ /* 0x000fca00078e0204 */
[----:B------:R-:W-:-:S13]  /*0640*/  ISETP.GT.U32.AND P1, PT, R5, R2, PT ;  /* 0x000000020500720c */ /* 0x000fda0003f24070 */
[----:B------:R-:W-:Y:S02]  /*0650*/  @!P1 IMAD.IADD R2, R2, 0x1, -R5 ;  /* 0x0000000102029824 */ /* 0x000fe400078e0a05 */
[----:B------:R-:W-:Y:S01]  /*0660*/  @!P1 VIADD R6, R6, 0x1 ;  /* 0x0000000106069836 */ /* 0x000fe20000000000 */
[----:B------:R-:W-:Y:S02]  /*0670*/  ISETP.NE.AND P1, PT, R3, RZ, PT ;  /* 0x000000ff0300720c */ /* 0x000fe40003f25270 */
[-C--:B------:R-:W-:Y:S02]  /*0680*/  ISETP.GE.U32.AND P2, PT, R2, R5.reuse, PT ;  /* 0x000000050200720c */ /* 0x080fe40003f46070 */
[----:B------:R-:W-:-:S04]  /*0690*/  LOP3.LUT R2, R0, R5, RZ, 0x3c, !PT ;  /* 0x0000000500027212 */ /* 0x000fc800078e3cff */
[----:B------:R-:W-:-:S07]  /*06a0*/  ISETP.GE.AND P0, PT, R2, RZ, PT ;  /* 0x000000ff0200720c */ /* 0x000fce0003f06270 */
[----:B------:R-:W-:-:S06]  /*06b0*/  @P2 VIADD R6, R6, 0x1 ;  /* 0x0000000106062836 */ /* 0x000fcc0000000000 */
        /* <DEDUP_REMOVED lines=30> */
.L_x_38:
[----:B------:R-:W-:Y:S01]  /*08a0*/  IMAD.MOV.U32 R33, RZ, RZ, R20 ;  /* 0x000000ffff217224 */ /* 0x000fe200078e0014 */
[----:B------:R-:W-:Y:S01]  /*08b0*/  MOV R20, R12 ;  /* 0x0000000c00147202 */ /* 0x000fe20000000f00 */
[----:B------:R-:W-:Y:S01]  /*08c0*/  IMAD.MOV.U32 R21, RZ, RZ, R19 ;  /* 0x000000ffff157224 */ /* 0x000fe200078e0013 */
[----:B------:R-:W-:Y:S02]  /*08d0*/  MOV R19, R2 ;  /* 0x0000000200137202 */ /* 0x000fe40000000f00 */
[----:B------:R-:W-:Y:S02]  /*08e0*/  MOV R18, 0x900 ;  /* 0x0000090000127802 */ /* 0x000fe40000000f00 */
[----:B------:R-:W-:Y:S05]  /*08f0*/  CALL.REL.NOINC `($__internal_1_$__cuda_sm20_div_s64) ;  /* 0x0000003c00207944 */ /* 0x000fea0003c00000 */
[----:B------:R-:W-:Y:S02]  /*0900*/  MOV R15, R13 ;  /* 0x0000000d000f7202 */ /* 0x000fe40000000f00 */
.L_x_39:
[----:B------:R-:W-:Y:S05]  /*0910*/  BSYNC.RECONVERGENT B0 ;  /* 0x0000000000007941 */ /* 0x000fea0003800200 */
.L_x_37:
[----:B------:R-:W0:Y:S01]  /*0920*/  LDCU UR11, c[0x0][0x434] ;  /* 0x00008680ff0b77ac */ /* 0x000e220008000800 */
[----:B------:R-:W-:Y:S01]  /*0930*/  IMAD.MOV.U32 R6, RZ, RZ, RZ ;  /* 0x000000ffff067224 */ /* 0x000fe200078e00ff */
[----:B------:R-:W-:Y:S01]  /*0940*/  BSSY.RECONVERGENT B0, `(.L_x_40) ;  /* 0x000007a000007945 */ /* 0x000fe20003800200 */
[----:B0-----:R-:W-:Y:S01]  /*0950*/  IMAD.U32 R5, RZ, RZ, UR11 ;  /* 0x0000000bff057e24 */ /* 0x001fe2000f8e00ff */
[----:B------:R-:W-:-:S04]  /*0960*/  USHF.R.S32.HI UR5, URZ, 0x1f, UR11 ;  /* 0x0000001fff057899 */ /* 0x000fc8000801140b */
[----:B------:R-:W-:Y:S01]  /*0970*/  IABS R5, R5 ;  /* 0x0000000500057213 */ /* 0x000fe20000000000 */
[----:B------:R-:W-:-:S03]  /*0980*/  ULOP3.LUT UR5, UR5, 0x1, URZ, 0xfc, !UPT ;  /* 0x0000000105057892 */ /* 0x000fc6000f8efcff */
[----:B------:R-:W0:Y:S08]  /*0990*/  I2F.RP R9, R5 ;  /* 0x0000000500097306 */ /* 0x000e300000209400 */
[----:B0-----:R-:W0:Y:S02]  /*09a0*/  MUFU.RCP R8, R9 ;  /* 0x0000000900087308 */ /* 0x001e240000001000 */
[----:B0-----:R-:W-:-:S06]  /*09b0*/  VIADD R8, R8, 0xffffffe ;  /* 0x0ffffffe08087836 */ /* 0x001fcc0000000000 */
[----:B------:R-:W0:Y:S02]  /*09c0*/  F2I.FTZ.U32.TRUNC.NTZ R7, R8 ;  /* 0x0000000800077305 */ /* 0x000e24000021f000 */
[----:B0-----:R-:W-:-:S04]  /*09d0*/  IMAD.MOV R3, RZ, RZ, -R7 ;  /* 0x000000ffff037224 */ /* 0x001fc800078e0a07 */
[----:B------:R-:W-:Y:S01]  /*09e0*/  IMAD R4, R3, R5, RZ ;  /* 0x0000000503047224 */ /* 0x000fe200078e02ff */
[----:B------:R-:W-:Y:S02]  /*09f0*/  IABS R3, R0 ;  /* 0x0000000000037213 */ /* 0x000fe40000000000 */
[----:B------:R-:W-:Y:S01]  /*0a00*/  LOP3.LUT R0, R0, UR11, RZ, 0x3c, !PT ;  /* 0x0000000b00007c12 */ /* 0x000fe2000f8e3cff */
[----:B------:R-:W-:-:S03]  /*0a10*/  IMAD.HI.U32 R7, R7, R4, R6 ;  /* 0x0000000407077227 */ /* 0x000fc600078e0006 */
[----:B------:R-:W-:Y:S01]  /*0a20*/  ISETP.GE.AND P2, PT, R0, RZ, PT ;  /* 0x000000ff0000720c */ /* 0x000fe20003f46270 */
[----:B------:R-:W-:Y:S01]  /*0a30*/  IMAD.MOV.U32 R6, RZ, RZ, R3 ;  /* 0x000000ffff067224 */ /* 0x000fe200078e0003 */
[----:B------:R-:W0:Y:S03]  /*0a40*/  LDC R0, c[0x0][0x3e0] ;  /* 0x0000f800ff007b82 */ /* 0x000e260000000800 */
[----:B------:R-:W-:-:S04]  /*0a50*/  IMAD.HI.U32 R3, R7, R6, RZ ;  /* 0x0000000607037227 */ /* 0x000fc800078e00ff */
[----:B------:R-:W-:-:S04]  /*0a60*/  IMAD.MOV R4, RZ, RZ, -R3 ;  /* 0x000000ffff047224 */ /* 0x000fc800078e0a03 */
[----:B------:R-:W-:-:S05]  /*0a70*/  IMAD R4, R5, R4, R6 ;  /* 0x0000000405047224 */ /* 0x000fca00078e0206 */
[----:B------:R-:W-:Y:S02]  /*0a80*/  ISETP.GT.U32.AND P1, PT, R5, R4, PT ;  /* 0x000000040500720c */ /* 0x000fe40003f24070 */
[----:B0-----:R-:W-:Y:S02]  /*0a90*/  IABS R6, R0 ;  /* 0x0000000000067213 */ /* 0x001fe40000000000 */
[----:B------:R-:W-:Y:S02]  /*0aa0*/  ISETP.NE.AND P4, PT, R0, RZ, PT ;  /* 0x000000ff0000720c */ /* 0x000fe40003f85270 */
[----:B------:R-:W0:Y:S07]  /*0ab0*/  I2F.RP R9, R6 ;  /* 0x0000000600097306 */ /* 0x000e2e0000209400 */
[----:B------:R-:W-:Y:S01]  /*0ac0*/  @!P1 IADD3 R4, PT, PT, R4, -R5, RZ ;  /* 0x8000000504049210 */ /* 0x000fe20007ffe0ff */
[----:B------:R-:W-:Y:S01]  /*0ad0*/  @!P1 VIADD R3, R3, 0x1 ;  /* 0x0000000103039836 */ /* 0x000fe20000000000 */
[----:B------:R-:W-:-:S02]  /*0ae0*/  ISETP.NE.AND P1, PT, RZ, UR11, PT ;  /* 0x0000000bff007c0c */ /* 0x000fc4000bf25270 */
[----:B------:R-:W-:Y:S01]  /*0af0*/  ISETP.GE.U32.AND P0, PT, R4, R5, PT ;  /* 0x000000050400720c */ /* 0x000fe20003f06070 */
[----:B------:R-:W-:Y:S01]  /*0b00*/  VIADD R4, R0, 0xffffffff ;  /* 0xffffffff00047836 */ /* 0x000fe20000000000 */
[----:B0-----:R-:W0:Y:S11]  /*0b10*/  MUFU.RCP R18, R9 ;  /* 0x0000000900127308 */ /* 0x001e360000001000 */
[----:B------:R-:W-:-:S04]  /*0b20*/  @P0 VIADD R3, R3, 0x1 ;  /* 0x0000000103030836 */ /* 0x000fc80000000000 */
[----:B------:R-:W-:-:S04]  /*0b30*/  IMAD.MOV.U32 R5, RZ, RZ, R3 ;  /* 0x000000ffff057224 */ /* 0x000fc800078e0003 */
[----:B------:R-:W-:Y:S01]  /*0b40*/  @!P2 IMAD.MOV R5, RZ, RZ, -R5 ;  /* 0x000000ffff05a224 */ /* 0x000fe200078e0a05 */
[----:B------:R-:W-:-:S05]  /*0b50*/  @!P1 LOP3.LUT R5, RZ, UR11, RZ, 0x33, !PT ;  /* 0x0000000bff059c12 */ /* 0x000fca000f8e33ff */
[----:B------:R-:W-:Y:S01]  /*0b60*/  IMAD R10, R5, UR5, RZ ;  /* 0x00000005050a7c24 */ /* 0x000fe2000f8e02ff */
[----:B------:R-:W1:Y:S01]  /*0b70*/  LDCU.U8 UR5, c[0x0][0x549] ;  /* 0x0000a920ff0577ac */ /* 0x000e620008000000 */
[----:B0-----:R-:W-:-:S03]  /*0b80*/  VIADD R18, R18, 0xffffffe ;  /* 0x0ffffffe12127836 */ /* 0x001fc60000000000 */
[-C--:B------:R-:W-:Y:S01]  /*0b90*/  IABS R8, R10.reuse ;  /* 0x0000000a00087213 */ /* 0x080fe20000000000 */
[----:B------:R0:W-:Y:S01]  /*0ba0*/  F2I.FTZ.U32.TRUNC.NTZ R19, R18 ;  /* 0x0000001200137305 */ /* 0x0001e2000021f000 */
[----:B------:R-:W-:-:S05]  /*0bb0*/  IABS R11, R10 ;  /* 0x0000000a000b7213 */ /* 0x000fca0000000000 */
[----:B------:R-:W-:Y:S02]  /*0bc0*/  IMAD.MOV R11, RZ, RZ, -R11 ;  /* 0x000000ffff0b7224 */ /* 0x000fe400078e0a0b */
[----:B------:R-:W2:Y:S01]  /*0bd0*/  I2F.RP R7, R8 ;  /* 0x0000000800077306 */ /* 0x000ea20000209400 */
[----:B-1----:R-:W-:Y:S01]  /*0be0*/  UISETP.NE.AND UP1, UPT, UR5, URZ, UPT ;  /* 0x000000ff0500728c */ /* 0x002fe2000bf25270 */
[----:B0-----:R-:W-:-:S03]  /*0bf0*/  IMAD.MOV.U32 R18, RZ, RZ, RZ ;  /* 0x000000ffff127224 */ /* 0x001fc600078e00ff */
[----:B------:R-:W-:-:S03]  /*0c00*/  USEL UR11, UR11, 0x1, !UP1 ;  /* 0x000000010b0b7887 */ /* 0x000fc6000c800000 */
[----:B--2---:R-:W0:Y:S02]  /*0c10*/  MUFU.RCP R3, R7 ;  /* 0x0000000700037308 */ /* 0x004e240000001000 */
[----:B0-----:R-:W-:Y:S01]  /*0c20*/  IADD3 R20, PT, PT, R3, 0xffffffe, RZ ;  /* 0x0ffffffe03147810 */ /* 0x001fe20007ffe0ff */
[----:B------:R-:W-:-:S05]  /*0c30*/  IMAD.IADD R7, R4, 0x1, R8 ;  /* 0x0000000104077824 */ /* 0x000fca00078e0208 */
[----:B------:R-:W0:Y:S01]  /*0c40*/  F2I.FTZ.U32.TRUNC.NTZ R21, R20 ;  /* 0x0000001400157305 */ /* 0x000e22000021f000 */
[----:B------:R-:W-:Y:S01]  /*0c50*/  IABS R9, R7 ;  /* 0x0000000700097213 */ /* 0x000fe20000000000 */
[----:B0-----:R-:W-:Y:S02]  /*0c60*/  IMAD.MOV R3, RZ, RZ, -R21 ;  /* 0x000000ffff037224 */ /* 0x001fe400078e0a15 */
[----:B------:R-:W-:Y:S02]  /*0c70*/  HFMA2 R20, -RZ, RZ, 0, 0 ;  /* 0x00000000ff147431 */ /* 0x000fe400000001ff */
[----:B------:R-:W-:Y:S02]  /*0c80*/  IMAD R16, R3, R8, RZ ;  /* 0x0000000803107224 */ /* 0x000fe400078e02ff */
[----:B------:R-:W-:Y:S02]  /*0c90*/  IMAD.MOV R3, RZ, RZ, -R19 ;  /* 0x000000ffff037224 */ /* 0x000fe400078e0a13 */
[----:B------:R-:W-:-:S04]  /*0ca0*/  IMAD.HI.U32 R16, R21, R16, R20 ;  /* 0x0000001015107227 */ /* 0x000fc800078e0014 */
[----:B------:R-:W-:Y:S02]  /*0cb0*/  IMAD R3, R3, R6, RZ ;  /* 0x0000000603037224 */ /* 0x000fe400078e02ff */
[----:B------:R-:W-:-:S04]  /*0cc0*/  IMAD.HI.U32 R16, R16, R9, RZ ;  /* 0x0000000910107227 */ /* 0x000fc800078e00ff */
[----:B------:R-:W-:Y:S02]  /*0cd0*/  IMAD R11, R16, R11, R9 ;  /* 0x0000000b100b7224 */ /* 0x000fe400078e0209 */
[----:B------:R-:W-:-:S03]  /*0ce0*/  IMAD.HI.U32 R18, R19, R3, R18 ;  /* 0x0000000313127227 */ /* 0x000fc600078e0012 */
[----:B------:R-:W-:-:S03]  /*0cf0*/  ISETP.GT.U32.AND P1, PT, R8, R11, PT ;  /* 0x0000000b0800720c */ /* 0x000fc60003f24070 */
[----:B------:R-:W-:-:S05]  /*0d00*/  IMAD.HI.U32 R13, R18, R9, RZ ;  /* 0x00000009120d7227 */ /* 0x000fca00078e00ff */
[----:B------:R-:W-:-:S05]  /*0d10*/  IADD3 R3, PT, PT, -R13, RZ, RZ ;  /* 0x000000ff0d037210 */ /* 0x000fca0007ffe1ff */
[----:B------:R-:W-:Y:S02]  /*0d20*/  @!P1 IMAD.IADD R11, R11, 0x1, -R8 ;  /* 0x000000010b0b9824 */ /* 0x000fe400078e0a08 */
[----:B------:R-:W-:Y:S02]  /*0d30*/  IMAD R3, R6, R3, R9 ;  /* 0x0000000306037224 */ /* 0x000fe400078e0209 */
[----:B------:R-:W-:Y:S01]  /*0d40*/  @!P1 VIADD R16, R16, 0x1 ;  /* 0x0000000110109836 */ /* 0x000fe20000000000 */
[-C--:B------:R-:W-:Y:S02]  /*0d50*/  ISETP.GE.U32.AND P2, PT, R11, R8.reuse, PT ;  /* 0x000000080b00720c */ /* 0x080fe40003f46070 */
[----:B------:R-:W-:Y:S02]  /*0d60*/  LOP3.LUT R11, R7, R8, RZ, 0x3c, !PT ;  /* 0x00000008070b7212 */ /* 0x000fe400078e3cff */
[----:B------:R-:W-:Y:S02]  /*0d70*/  ISETP.GT.U32.AND P3, PT, R6, R3, PT ;  /* 0x000000030600720c */ /* 0x000fe40003f64070 */
[----:B------:R-:W-:-:S02]  /*0d80*/  ISETP.GE.AND P0, PT, R11, RZ, PT ;  /* 0x000000ff0b00720c */ /* 0x000fc40003f06270 */
[----:B------:R-:W-:Y:S02]  /*0d90*/  ISETP.NE.AND P1, PT, R10, RZ, PT ;  /* 0x000000ff0a00720c */ /* 0x000fe40003f25270 */
[----:B------:R-:W-:-:S03]  /*0da0*/  LOP3.LUT R7, R7, R0, RZ, 0x3c, !PT ;  /* 0x0000000007077212 */ /* 0x000fc600078e3cff */
[----:B------:R-:W-:Y:S01]  /*0db0*/  @P2 VIADD R16, R16, 0x1 ;  /* 0x0000000110102836 */ /* 0x000fe20000000000 */
[----:B------:R-:W-:Y:S02]  /*0dc0*/  ISETP.GE.AND P2, PT, R7, RZ, PT ;  /* 0x000000ff0700720c */ /* 0x000fe40003f46270 */
[----:B------:R-:W-:Y:S01]  /*0dd0*/  SHF.R.S32.HI R7, RZ, 0x1f, R10 ;  /* 0x0000001fff077819 */ /* 0x000fe2000001140a */
[----:B------:R-:W-:Y:S01]  /*0de0*/  @!P3 IMAD.IADD R3, R3, 0x1, -R6 ;  /* 0x000000010303b824 */ /* 0x000fe200078e0a06 */
[----:B------:R-:W-:Y:S01]  /*0df0*/  @!P3 IADD3 R13, PT, PT, R13, 0x1, RZ ;  /* 0x000000010d0db810 */ /* 0x000fe20007ffe0ff */
[----:B------:R-:W-:Y:S01]  /*0e00*/  @!P0 IMAD.MOV R16, RZ, RZ, -R16 ;  /* 0x000000ffff108224 */ /* 0x000fe200078e0a10 */
[----:B------:R-:W-:Y:S02]  /*0e10*/  ISETP.NE.AND P3, PT, R5, RZ, PT ;  /* 0x000000ff0500720c */ /* 0x000fe40003f65270 */
[----:B------:R-:W-:Y:S02]  /*0e20*/  @!P1 LOP3.LUT R16, RZ, R8, RZ, 0x33, !PT ;  /* 0x00000008ff109212 */ /* 0x000fe400078e33ff */
[----:B------:R-:W-:-:S02]  /*0e30*/  ISETP.GE.U32.AND P1, PT, R3, R6, PT ;  /* 0x000000060300720c */ /* 0x000fc40003f26070 */
[C---:B------:R-:W-:Y:S02]  /*0e40*/  ISETP.LT.U32.AND P0, PT, R14.reuse, R16, PT ;  /* 0x000000100e00720c */ /* 0x040fe40003f01070 */
[----:B------:R-:W-:Y:S02]  /*0e50*/  SHF.R.S32.HI R3, RZ, 0x1f, R16 ;  /* 0x0000001fff037819 */ /* 0x000fe40000011410 */
[----:B------:R-:W-:Y:S02]  /*0e60*/  SEL R8, RZ, 0x1, !P3 ;  /* 0x00000001ff087807 */ /* 0x000fe40005800000 */
[-C--:B------:R-:W-:Y:S02]  /*0e70*/  ISETP.LT.AND.EX P0, PT, R15, R3.reuse, PT, P0 ;  /* 0x000000030f00720c */ /* 0x080fe40003f01300 */
[----:B------:R-:W-:Y:S02]  /*0e80*/  LOP3.LUT R8, R7, R8, RZ, 0xfc, !PT ;  /* 0x0000000807087212 */ /* 0x000fe400078efcff */
[----:B------:R-:W-:Y:S01]  /*0e90*/  SEL R3, R15, R3, P0 ;  /* 0x000000030f037207 */ /* 0x000fe20000000000 */
[----:B------:R-:W-:Y:S01]  /*0ea0*/  @P1 VIADD R13, R13, 0x1 ;  /* 0x000000010d0d1836 */ /* 0x000fe20000000000 */
[----:B------:R-:W-:-:S02]  /*0eb0*/  SEL R9, R14, R16, P0 ;  /* 0x000000100e097207 */ /* 0x000fc40000000000 */
[----:B------:R-:W-:Y:S01]  /*0ec0*/  LOP3.LUT R6, R15, R3, RZ, 0xfc, !PT ;  /* 0x000000030f067212 */ /* 0x000fe200078efcff */
[----:B------:R-:W-:-:S03]  /*0ed0*/  IMAD.MOV.U32 R5, RZ, RZ, R13 ;  /* 0x000000ffff057224 */ /* 0x000fc600078e000d */
[----:B------:R-:W-:Y:S01]  /*0ee0*/  ISETP.NE.U32.AND P1, PT, R6, RZ, PT ;  /* 0x000000ff0600720c */ /* 0x000fe20003f25070 */
[----:B------:R-:W-:Y:S01]  /*0ef0*/  @!P2 IMAD.MOV R5, RZ, RZ, -R5 ;  /* 0x000000ffff05a224 */ /* 0x000fe200078e0a05 */
[----:B------:R-:W-:-:S11]  /*0f00*/  @!P4 LOP3.LUT R5, RZ, R0, RZ, 0x33, !PT ;  /* 0x00000000ff05c212 */ /* 0x000fd600078e33ff */
[----:B------:R-:W-:Y:S05]  /*0f10*/  @P1 BRA `(.L_x_41) ;  /* 0x0000000000501947 */ /* 0x000fea0003800000 */
[----:B------:R-:W0:Y:S01]  /*0f20*/  I2F.U32.RP R11, R9 ;  /* 0x00000009000b7306 */ /* 0x000e220000209000 */
[----:B------:R-:W-:Y:S02]  /*0f30*/  ISETP.NE.U32.AND P0, PT, R9, RZ, PT ;  /* 0x000000ff0900720c */ /* 0x000fe40003f05070 */
[----:B------:R-:W-:-:S05]  /*0f40*/  MOV R39, RZ ;  /* 0x000000ff00277202 */ /* 0x000fca0000000f00 */
[----:B0-----:R-:W0:Y:S02]  /*0f50*/  MUFU.RCP R6, R11 ;  /* 0x0000000b00067308 */ /* 0x001e240000001000 */
[----:B0-----:R-:W-:-:S06]  /*0f60*/  VIADD R6, R6, 0xffffffe ;  /* 0x0ffffffe06067836 */ /* 0x001fcc0000000000 */
[----:B------:R-:W0:Y:S02]  /*0f70*/  F2I.FTZ.U32.TRUNC.NTZ R7, R6 ;  /* 0x0000000600077305 */ /* 0x000e24000021f000 */
[----:B0-----:R-:W-:Y:S01]  /*0f80*/  IMAD.MOV R0, RZ, RZ, -R7 ;  /* 0x000000ffff007224 */ /* 0x001fe200078e0a07 */
[----:B------:R-:W-:-:S03]  /*0f90*/  MOV R6, RZ ;  /* 0x000000ff00067202 */ /* 0x000fc60000000f00 */
        /* <DEDUP_REMOVED lines=12> */
.L_x_41:
[----:B------:R-:W-:Y:S01]  /*1060*/  IMAD.MOV.U32 R33, RZ, RZ, R14 ;  /* 0x000000ffff217224 */ /* 0x000fe200078e000e */
[----:B------:R-:W-:Y:S01]  /*1070*/  MOV R20, R9 ;  /* 0x0000000900147202 */ /* 0x000fe20000000f00 */
[----:B------:R-:W-:Y:S01]  /*1080*/  IMAD.MOV.U32 R21, RZ, RZ, R15 ;  /* 0x000000ffff157224 */ /* 0x000fe200078e000f */
[----:B------:R-:W-:Y:S02]  /*1090*/  MOV R19, R3 ;  /* 0x0000000300137202 */ /* 0x000fe40000000f00 */
[----:B------:R-:W-:Y:S02]  /*10a0*/  MOV R18, 0x10c0 ;  /* 0x000010c000127802 */ /* 0x000fe40000000f00 */
[----:B------:R-:W-:Y:S05]  /*10b0*/  CALL.REL.NOINC `($__internal_1_$__cuda_sm20_div_s64) ;  /* 0x0000003400307944 */ /* 0x000fea0003c00000 */
[----:B------:R-:W-:Y:S02]  /*10c0*/  MOV R38, R14 ;  /* 0x0000000e00267202 */ /* 0x000fe40000000f00 */
[----:B------:R-:W-:Y:S02]  /*10d0*/  MOV R39, R13 ;  /* 0x0000000d00277202 */ /* 0x000fe40000000f00 */
.L_x_42:
[----:B------:R-:W-:Y:S05]  /*10e0*/  BSYNC.RECONVERGENT B0 ;  /* 0x0000000000007941 */ /* 0x000fea0003800200 */
.L_x_40:
[----:B------:R-:W-:Y:S01]  /*10f0*/  IABS R13, UR10 ;  /* 0x0000000a000d7c13 */ /* 0x000fe20008000000 */
[----:B------:R-:W0:Y:S01]  /*1100*/  LDC R0, c[0x0][0x434] ;  /* 0x00010d00ff007b82 */ /* 0x000e220000000800 */
[----:B------:R-:W-:Y:S01]  /*1110*/  IABS R6, UR10 ;  /* 0x0000000a00067c13 */ /* 0x000fe20008000000 */
[----:B------:R-:W-:Y:S01]  /*1120*/  IMAD R5, R5, UR11, RZ ;  /* 0x0000000b05057c24 */ /* 0x000fe2000f8e02ff */
[----:B------:R-:W1:Y:S01]  /*1130*/  I2F.RP R16, R13 ;  /* 0x0000000d00107306 */ /* 0x000e620000209400 */
[----:B------:R-:W-:Y:S02]  /*1140*/  BSSY.RECONVERGENT B0, `(.L_x_43) ;  /* 0x000003c000007945 */ /* 0x000fe40003800200 */
[----:B------:R-:W-:Y:S02]  /*1150*/  IMAD.MOV R6, RZ, RZ, -R6 ;  /* 0x000000ffff067224 */ /* 0x000fe400078e0a06 */
[----:B------:R-:W-:-:S03]  /*1160*/  IMAD R8, R8, R5, RZ ;  /* 0x0000000508087224 */ /* 0x000fc600078e02ff */
[----:B-1----:R-:W1:Y:S01]  /*1170*/  MUFU.RCP R15, R16 ;  /* 0x00000010000f7308 */ /* 0x002e620000001000 */
[----:B0-----:R-:W-:-:S04]  /*1180*/  IADD3 R0, PT, PT, R0, -0x1, R13 ;  /* 0xffffffff00007810 */ /* 0x001fc80007ffe00d */
[----:B------:R-:W-:Y:S01]  /*1190*/  IABS R7, R0 ;  /* 0x0000000000077213 */ /* 0x000fe20000000000 */
[----:B-1----:R-:W-:-:S06]  /*11a0*/  VIADD R15, R15, 0xffffffe ;  /* 0x0ffffffe0f0f7836 */ /* 0x002fcc0000000000 */
[----:B------:R-:W0:Y:S02]  /*11b0*/  F2I.FTZ.U32.TRUNC.NTZ R15, R15 ;  /* 0x0000000f000f7305 */ /* 0x000e24000021f000 */
[----:B0-----:R-:W-:-:S04]  /*11c0*/  IMAD.MOV R14, RZ, RZ, -R15 ;  /* 0x000000ffff0e7224 */ /* 0x001fc800078e0a0f */
[----:B------:R-:W-:Y:S02]  /*11d0*/  IMAD R11, R14, R13, RZ ;  /* 0x0000000d0e0b7224 */ /* 0x000fe400078e02ff */
[----:B------:R-:W-:-:S04]  /*11e0*/  IMAD.MOV.U32 R14, RZ, RZ, RZ ;  /* 0x000000ffff0e7224 */ /* 0x000fc800078e00ff */
        /* <DEDUP_REMOVED lines=42> */
.L_x_44:
[----:B------:R-:W-:Y:S01]  /*1490*/  IMAD.MOV.U32 R33, RZ, RZ, R26 ;  /* 0x000000ffff217224 */ /* 0x000fe200078e001a */
[----:B------:R-:W-:Y:S01]  /*14a0*/  MOV R21, R27 ;  /* 0x0000001b00157202 */ /* 0x000fe20000000f00 */
[----:B------:R-:W-:Y:S01]  /*14b0*/  IMAD.MOV.U32 R20, RZ, RZ, R7 ;  /* 0x000000ffff147224 */ /* 0x000fe200078e0007 */
[----:B------:R-:W-:Y:S02]  /*14c0*/  MOV R18, 0x14e0 ;  /* 0x000014e000127802 */ /* 0x000fe40000000f00 */
[----:B------:R-:W-:Y:S05]  /*14d0*/  CALL.REL.NOINC `($__internal_1_$__cuda_sm20_div_s64) ;  /* 0x0000003000287944 */ /* 0x000fea0003c00000 */
[----:B------:R-:W-:Y:S02]  /*14e0*/  MOV R24, R14 ;  /* 0x0000000e00187202 */ /* 0x000fe40000000f00 */
[----:B------:R-:W-:Y:S02]  /*14f0*/  MOV R25, R13 ;  /* 0x0000000d00197202 */ /* 0x000fe40000000f00 */
.L_x_45:
[----:B------:R-:W-:Y:S05]  /*1500*/  BSYNC.RECONVERGENT B0 ;  /* 0x0000000000007941 */ /* 0x000fea0003800200 */
.L_x_43:
[----:B------:R-:W0:Y:S01]  /*1510*/  S2R R22, SR_TID.X ;  /* 0x0000000000167919 */ /* 0x000e220000002100 */
[----:B------:R-:W-:Y:S01]  /*1520*/  UIADD3 UR12, UP0, UPT, UR7, -UR6, URZ ;  /* 0x80000006070c7290 */ /* 0x000fe2000ff1e0ff */
[----:B------:R-:W1:Y:S03]  /*1530*/  LDCU UR5, c[0x0][0x534] ;  /* 0x0000a680ff0577ac */ /* 0x000e660008000800 */
[----:B------:R-:W-:-:S06]  /*1540*/  UIADD3.X UR9, UPT, UPT, UR4, -0x1, URZ, UP0, !UPT ;  /* 0xffffffff04097890 */ /* 0x000fcc00087fe4ff */
[----:B------:R-:W-:Y:S02]  /*1550*/  IMAD.U32 R5, RZ, RZ, UR9 ;  /* 0x00000009ff057e24 */ /* 0x000fe4000f8e00ff */
[----:B------:R-:W-:-:S03]  /*1560*/  IMAD.MOV.U32 R27, RZ, RZ, -0x800000 ;  /* 0xff800000ff1b7424 */ /* 0x000fc600078e00ff */
[----:B------:R-:W2:Y:S01]  /*1570*/  LDCU UR9, c[0x0][0x430] ;  /* 0x00008600ff0977ac */ /* 0x000ea20008000800 */
[----:B0-----:R-:W-:Y:S02]  /*1580*/  LOP3.LUT R23, R22, 0x7, RZ, 0xc0, !PT ;  /* 0x0000000716177812 */ /* 0x001fe400078ec0ff */
[----:B------:R-:W-:Y:S02]  /*1590*/  SHF.R.U32.HI R26, RZ, 0x3, R22 ;  /* 0x00000003ff1a7819 */ /* 0x000fe40000011616 */
[C---:B------:R-:W-:Y:S01]  /*15a0*/  ISETP.LT.U32.AND P3, PT, R23.reuse, UR12, PT ;  /* 0x0000000c17007c0c */ /* 0x040fe2000bf61070 */
[----:B------:R-:W0:Y:S01]  /*15b0*/  LDCU.64 UR12, c[0x0][0x358] ;  /* 0x00006b00ff0c77ac */ /* 0x000e220008000a00 */
[----:B------:R-:W-:Y:S01]  /*15c0*/  IADD3 R28, P0, PT, R23, UR6, RZ ;  /* 0x00000006171c7c10 */ /* 0x000fe2000ff1e0ff */
[C---:B------:R-:W-:Y:S01]  /*15d0*/  VIADD R13, R26.reuse, 0x10 ;  /* 0x000000101a0d7836 */ /* 0x040fe20000000000 */
[----:B------:R-:W-:Y:S01]  /*15e0*/  ISETP.GT.AND.EX P3, PT, R5, RZ, PT, P3 ;  /* 0x000000ff0500720c */ /* 0x000fe20003f64330 */
[C---:B------:R-:W-:Y:S01]  /*15f0*/  VIADD R11, R26.reuse, 0x20 ;  /* 0x000000201a0b7836 */ /* 0x040fe20000000000 */
[----:B------:R-:W-:Y:S01]  /*1600*/  IADD3.X R29, PT, PT, RZ, RZ, RZ, P0, !PT ;  /* 0x000000ffff1d7210 */ /* 0x000fe200007fe4ff */
[C---:B------:R-:W-:Y:S01]  /*1610*/  VIADD R5, R26.reuse, 0x30 ;  /* 0x000000301a057836 */ /* 0x040fe20000000000 */
[----:B-1----:R-:W-:-:S02]  /*1620*/  ISETP.GE.OR P1, PT, R26, UR5, !P3 ;  /* 0x000000051a007c0c */ /* 0x002fc4000df26670 */
[----:B------:R-:W-:Y:S02]  /*1630*/  ISETP.GE.OR P5, PT, R13, UR5, !P3 ;  /* 0x000000050d007c0c */ /* 0x000fe4000dfa6670 */
[----:B------:R-:W-:Y:S02]  /*1640*/  ISETP.GE.OR P4, PT, R11, UR5, !P3 ;  /* 0x000000050b007c0c */ /* 0x000fe4000df86670 */
[----:B------:R-:W-:-:S07]  /*1650*/  ISETP.GE.OR P3, PT, R5, UR5, !P3 ;  /* 0x0000000505007c0c */ /* 0x000fce000df66670 */
[----:B------:R-:W1:Y:S01]  /*1660*/  @!P1 LDC.64 R20, c[0x0][0x428] ;  /* 0x00010a00ff149b82 */ /* 0x000e620000000a00 */
[----:B------:R-:W-:-:S04]  /*1670*/  @!P1 IMAD.WIDE.U32 R30, R26, UR7, R28 ;  /* 0x000000071a1e9c25 */ /* 0x000fc8000f8e001c */
[----:B------:R-:W-:-:S03]  /*1680*/  @!P1 IMAD R6, R26, UR4, R31 ;  /* 0x000000041a069c24 */ /* 0x000fc6000f8e021f */
[----:B------:R-:W3:Y:S08]  /*1690*/  @!P4 LDC.64 R16, c[0x0][0x428] ;  /* 0x00010a00ff10cb82 */ /* 0x000ef00000000a00 */
[----:B------:R-:W4:Y:S08]  /*16a0*/  @!P3 LDC.64 R14, c[0x0][0x428] ;  /* 0x00010a00ff0ebb82 */ /* 0x000f300000000a00 */
[----:B------:R-:W5:Y:S01]  /*16b0*/  @!P5 LDC.64 R18, c[0x0][0x428] ;  /* 0x00010a00ff12db82 */ /* 0x000f620000000a00 */
[----:B-1----:R-:W-:-:S02]  /*16c0*/  @!P1 LEA R34, P0, R30, R20, 0x2 ;  /* 0x000000141e229211 */ /* 0x002fc400078010ff */
[----:B------:R-:W-:Y:S02]  /*16d0*/  @!P4 MOV R31, R29 ;  /* 0x0000001d001fc202 */ /* 0x000fe40000000f00 */
[----:B------:R-:W-:Y:S01]  /*16e0*/  @!P1 LEA.HI.X R35, R30, R21, R6, 0x2, P0 ;  /* 0x000000151e239211 */ /* 0x000fe200000f1406 */
[--C-:B------:R-:W-:Y:S02]  /*16f0*/  @!P4 IMAD.MOV.U32 R30, RZ, RZ, R28.reuse ;  /* 0x000000ffff1ec224 */ /* 0x100fe400078e001c */
[----:B------:R-:W-:Y:S02]  /*1700*/  IMAD.MOV.U32 R6, RZ, RZ, -0x800000 ;  /* 0xff800000ff067424 */ /* 0x000fe400078e00ff */
[----:B------:R-:W-:Y:S02]  /*1710*/  @!P5 IMAD.MOV.U32 R32, RZ, RZ, R28 ;  /* 0x000000ffff20d224 */ /* 0x000fe400078e001c */
[----:B------:R-:W-:Y:S02]  /*1720*/  @!P5 IMAD.MOV.U32 R33, RZ, RZ, R29 ;  /* 0x000000ffff21d224 */ /* 0x000fe400078e001d */
[----:B------:R-:W-:Y:S01]  /*1730*/  @!P4 IMAD.WIDE.U32 R30, R11, UR7, R30 ;  /* 0x000000070b1ecc25 */ /* 0x000fe2000f8e001e */
[----:B0-----:R4:W2:Y:S03]  /*1740*/  @!P1 LDG.E R6, desc[UR12][R34.64] ;  /* 0x0000000c22069981 */ /* 0x0018a6000c1e1900 */
[----:B------:R-:W-:Y:S01]  /*1750*/  @!P3 IMAD.WIDE.U32 R28, R5, UR7, R28 ;  /* 0x00000007051cbc25 */ /* 0x000fe2000f8e001c */
[----:B---3--:R-:W-:-:S03]  /*1760*/  @!P4 LEA R16, P1, R30, R16, 0x2 ;  /* 0x000000101e10c211 */ /* 0x008fc600078210ff */
[----:B------:R-:W-:-:S04]  /*1770*/  @!P5 IMAD.WIDE.U32 R32, R13, UR7, R32 ;  /* 0x000000070d20dc25 */ /* 0x000fc8000f8e0020 */
[----:B------:R-:W-:Y:S01]  /*1780*/  @!P4 IMAD R11, R11, UR4, R31 ;  /* 0x000000040b0bcc24 */ /* 0x000fe2000f8e021f */
[----:B-----5:R-:W-:Y:S01]  /*1790*/  @!P5 LEA R18, P2, R32, R18, 0x2 ;  /* 0x000000122012d211 */ /* 0x020fe200078410ff */
[----:B------:R-:W-:Y:S02]  /*17a0*/  @!P3 IMAD R5, R5, UR4, R29 ;  /* 0x000000040505bc24 */ /* 0x000fe4000f8e021d */
[----:B------:R-:W-:Y:S01]  /*17b0*/  @!P5 IMAD R20, R13, UR4, R33 ;  /* 0x000000040d14dc24 */ /* 0x000fe2000f8e0221 */
[----:B------:R-:W-:Y:S01]  /*17c0*/  @!P4 LEA.HI.X R17, R30, R17, R11, 0x2, P1 ;  /* 0x000000111e11c211 */ /* 0x000fe200008f140b */
[----:B------:R-:W-:Y:S02]  /*17d0*/  IMAD.MOV.U32 R11, RZ, RZ, -0x800000 ;  /* 0xff800000ff0b7424 */ /* 0x000fe400078e00ff */
[----:B------:R-:W-:Y:S01]  /*17e0*/  IMAD.MOV.U32 R13, RZ, RZ, -0x800000 ;  /* 0xff800000ff0d7424 */ /* 0x000fe200078e00ff */
[----:B------:R-:W-:Y:S02]  /*17f0*/  @!P5 LEA.HI.X R19, R32, R19, R20, 0x2, P2 ;  /* 0x000000132013d211 */ /* 0x000fe400010f1414 */
[----:B----4-:R-:W-:-:S03]  /*1800*/  @!P3 LEA R34, P0, R28, R14, 0x2 ;  /* 0x0000000e1c22b211 */ /* 0x010fc600078010ff */
[----:B------:R-:W3:Y:S01]  /*1810*/  @!P5 LDG.E R11, desc[UR12][R18.64] ;  /* 0x0000000c120bd981 */ /* 0x000ee2000c1e1900 */
[----:B------:R-:W-:Y:S01]  /*1820*/  @!P3 LEA.HI.X R35, R28, R15, R5, 0x2, P0 ;  /* 0x0000000f1c23b211 */ /* 0x000fe200000f1405 */
[----:B------:R-:W-:Y:S02]  /*1830*/  IMAD.MOV.U32 R5, RZ, RZ, -0x800000 ;  /* 0xff800000ff057424 */ /* 0x000fe400078e00ff */
[----:B------:R-:W4:Y:S04]  /*1840*/  @!P4 LDG.E R13, desc[UR12][R16.64] ;  /* 0x0000000c100dc981 */ /* 0x000f28000c1e1900 */
[----:B------:R-:W5:Y:S01]  /*1850*/  @!P3 LDG.E R5, desc[UR12][R34.64] ;  /* 0x0000000c2205b981 */ /* 0x000f62000c1e1900 */
[----:B------:R-:W0:Y:S01]  /*1860*/  S2UR UR4, SR_CgaCtaId ;  /* 0x00000000000479c3 */ /* 0x000e220000008800 */
[----:B------:R-:W-:Y:S01]  /*1870*/  UMOV UR5, 0x400 ;  /* 0x0000040000057882 */ /* 0x000fe20000000000 */
[----:B------:R-:W-:-:S02]  /*1880*/  ISETP.GT.U32.AND P3, PT, R22, 0x1ff, PT ;  /* 0x000001ff1600780c */ /* 0x000fc40003f64070 */
[C---:B------:R-:W-:Y:S02]  /*1890*/  ISETP.GT.U32.AND P2, PT, R22.reuse, 0x17f, PT ;  /* 0x0000017f1600780c */ /* 0x040fe40003f44070 */
[C---:B------:R-:W-:Y:S02]  /*18a0*/  ISETP.GT.U32.AND P1, PT, R22.reuse, 0xff, PT ;  /* 0x000000ff1600780c */ /* 0x040fe40003f24070 */
[----:B------:R-:W-:Y:S01]  /*18b0*/  ISETP.GT.U32.AND P0, PT, R22, 0x7f, PT ;  /* 0x0000007f1600780c */ /* 0x000fe20003f04070 */
[----:B0-----:R-:W-:-:S06]  /*18c0*/  ULEA UR4, UR4, UR5, 0x18 ;  /* 0x0000000504047291 */ /* 0x001fcc000f8ec0ff */
[----:B------:R-:W-:-:S05]  /*18d0*/  LEA R23, R23, UR4, 0x2 ;  /* 0x0000000417177c11 */ /* 0x000fca000f8e10ff */
[----:B------:R-:W-:Y:S01]  /*18e0*/  IMAD R14, R26, 0x24, R23 ;  /* 0x000000241a0e7824 */ /* 0x000fe200078e0217 */
[----:B------:R-:W-:Y:S02]  /*18f0*/  SHF.R.U32.HI R15, RZ, 0x4, R22 ;  /* 0x00000004ff0f7819 */ /* 0x000fe40000011616 */
[----:B------:R-:W-:Y:S02]  /*1900*/  LOP3.LUT R31, R22, 0xf, RZ, 0xc0, !PT ;  /* 0x0000000f161f7812 */ /* 0x000fe400078ec0ff */
[----:B------:R-:W-:Y:S01]  /*1910*/  LEA R28, R15, UR4, 0x2 ;  /* 0x000000040f1c7c11 */ /* 0x000fe2000f8e10ff */
[----:B------:R-:W-:Y:S01]  /*1920*/  IMAD.MOV.U32 R30, RZ, RZ, -0x800000 ;  /* 0xff800000ff1e7424 */ /* 0x000fe200078e00ff */
[----:B------:R-:W-:Y:S01]  /*1930*/  MOV R32, 0xff800000 ;  /* 0xff80000000207802 */ /* 0x000fe20000000f00 */
[----:B------:R-:W-:Y:S01]  /*1940*/  IMAD.MOV.U32 R26, RZ, RZ, -0x800000 ;  /* 0xff800000ff1a7424 */ /* 0x000fe200078e00ff */
[----:B------:R-:W0:Y:S01]  /*1950*/  LDCU UR4, c[0x0][0x434] ;  /* 0x00008680ff0477ac */ /* 0x000e220008000800 */
[----:B------:R-:W-:Y:S01]  /*1960*/  IMAD R29, R31, 0x24, R28 ;  /* 0x000000241f1d7824 */ /* 0x000fe200078e021c */
[----:B--2---:R-:W-:Y:S04]  /*1970*/  @!P3 STS [R14], R6 ;  /* 0x000000060e00b388 */ /* 0x004fe80000000800 */
[----:B---3--:R-:W-:Y:S04]  /*1980*/  @!P2 STS [R14+0x240], R11 ;  /* 0x0002400b0e00a388 */ /* 0x008fe80000000800 */
[----:B----4-:R-:W-:Y:S04]  /*1990*/  @!P1 STS [R14+0x480], R13 ;  /* 0x0004800d0e009388 */ /* 0x010fe80000000800 */
[----:B-----5:R-:W-:Y:S01]  /*19a0*/  @!P0 STS [R14+0x6c0], R5 ;  /* 0x0006c0050e008388 */ /* 0x020fe20000000800 */
[----:B------:R-:W-:Y:S06]  /*19b0*/  BAR.SYNC.DEFER_BLOCKING 0x0 ;  /* 0x0000000000007b1d */ /* 0x000fec0000010000 */
[----:B------:R-:W-:Y:S04]  /*19c0*/  @!P0 LDS R32, [R29] ;  /* 0x000000001d208984 */ /* 0x000fe80000000800 */
[----:B------:R-:W-:Y:S04]  /*19d0*/  @!P0 LDS R27, [R29+0x240] ;  /* 0x000240001d1b8984 */ /* 0x000fe80000000800 */
[----:B------:R-:W1:Y:S04]  /*19e0*/  @!P0 LDS R30, [R29+0x480] ;  /* 0x000480001d1e8984 */ /* 0x000e680000000800 */
[----:B------:R-:W2:Y:S01]  /*19f0*/  @!P0 LDS R26, [R29+0x6c0] ;  /* 0x0006c0001d1a8984 */ /* 0x000ea20000000800 */
[----:B-1----:R-:W-:-:S04]  /*1a00*/  FMNMX3.FTZ R5, R32, R27, R30, !PT ;  /* 0x0000001b20057276 */ /* 0x002fc8000781001e */
[----:B--2---:R-:W-:-:S05]  /*1a10*/  FMNMX.FTZ R6, R5, R26, !PT ;  /* 0x0000001a05067209 */ /* 0x004fca0007810000 */
[----:B------:R-:W1:Y:S01]  /*1a20*/  SHFL.BFLY PT, R19, R6, 0x8, 0x1f ;  /* 0x0d001f0006137f89 */ /* 0x000e6200000e0000 */
[----:B0-----:R-:W-:-:S04]  /*1a30*/  MOV R11, UR4 ;  /* 0x00000004000b7c02 */ /* 0x001fc80008000f00 */
[----:B------:R-:W-:-:S04]  /*1a40*/  IABS R11, R11 ;  /* 0x0000000b000b7213 */ /* 0x000fc80000000000 */
[----:B------:R-:W0:Y:S01]  /*1a50*/  I2F.RP R18, R11 ;  /* 0x0000000b00127306 */ /* 0x000e220000209400 */
[----:B-1----:R-:W-:-:S05]  /*1a60*/  FMNMX.FTZ R19, R6, R19, !PT ;  /* 0x0000001306137209 */ /* 0x002fca0007810000 */
[----:B------:R-:W1:Y:S02]  /*1a70*/  SHFL.BFLY PT, R14, R19, 0x4, 0x1f ;  /* 0x0c801f00130e7f89 */ /* 0x000e6400000e0000 */
[----:B0-----:R-:W0:Y:S01]  /*1a80*/  MUFU.RCP R16, R18 ;  /* 0x0000001200107308 */ /* 0x001e220000001000 */
[----:B-1----:R-:W-:-:S05]  /*1a90*/  FMNMX.FTZ R14, R19, R14, !PT ;  /* 0x0000000e130e7209 */ /* 0x002fca0007810000 */
[----:B------:R-:W1:Y:S01]  /*1aa0*/  SHFL.BFLY PT, R13, R14, 0x2, 0x1f ;  /* 0x0c401f000e0d7f89 */ /* 0x000e6200000e0000 */
[----:B0-----:R-:W-:-:S04]  /*1ab0*/  VIADD R16, R16, 0xffffffe ;  /* 0x0ffffffe10107836 */ /* 0x001fc80000000000 */
[----:B------:R-:W0:Y:S01]  /*1ac0*/  F2I.FTZ.U32.TRUNC.NTZ R17, R16 ;  /* 0x0000001000117305 */ /* 0x000e22000021f000 */
[----:B-1----:R-:W-:Y:S01]  /*1ad0*/  FMNMX.FTZ R18, R14, R13, !PT ;  /* 0x0000000d0e127209 */ /* 0x002fe20007810000 */
[----:B0-----:R-:W-:-:S04]  /*1ae0*/  IMAD.MOV R5, RZ, RZ, -R17 ;  /* 0x000000ffff057224 */ /* 0x001fc800078e0a11 */
[----:B------:R-:W0:Y:S01]  /*1af0*/  SHFL.BFLY PT, R13, R18, 0x1, 0x1f ;  /* 0x0c201f00120d7f89 */ /* 0x000e2200000e0000 */
[----:B------:R-:W-:Y:S02]  /*1b00*/  IMAD R6, R5, R11, RZ ;  /* 0x0000000b05067224 */ /* 0x000fe400078e02ff */
[----:B------:R-:W-:Y:S01]  /*1b10*/  IMAD.MOV.U32 R16, RZ, RZ, RZ ;  /* 0x000000ffff107224 */ /* 0x000fe200078e00ff */
[----:B------:R-:W-:-:S03]  /*1b20*/  IABS R5, R0 ;  /* 0x0000000000057213 */ /* 0x000fc60000000000 */
[----:B------:R-:W-:-:S06]  /*1b30*/  IMAD.HI.U32 R6, R17, R6, R16 ;  /* 0x0000000611067227 */ /* 0x000fcc00078e0010 */
[----:B------:R-:W-:-:S05]  /*1b40*/  IMAD.HI.U32 R6, R6, R5, RZ ;  /* 0x0000000506067227 */ /* 0x000fca00078e00ff */
[----:B------:R-:W-:Y:S02]  /*1b50*/  IADD3 R16, PT, PT, -R6, RZ, RZ ;  /* 0x000000ff06107210 */ /* 0x000fe40007ffe1ff */
[----:B0-----:R-:W-:-:S03]  /*1b60*/  FMNMX.FTZ R13, R18, R13, !PT ;  /* 0x0000000d120d7209 */ /* 0x001fc60007810000 */
[----:B------:R-:W-:Y:S01]  /*1b70*/  IMAD R16, R11, R16, R5 ;  /* 0x000000100b107224 */ /* 0x000fe200078e0205 */
[----:B------:R-:W-:-:S04]  /*1b80*/  FSETP.NEU.FTZ.AND P1, PT, R13, -INF , PT ;  /* 0xff8000000d00780b */ /* 0x000fc80003f3d000 */
[----:B------:R-:W-:Y:S02]  /*1b90*/  ISETP.GT.U32.AND P0, PT, R11, R16, PT ;  /* 0x000000100b00720c */ /* 0x000fe40003f04070 */
[----:B------:R-:W-:Y:S02]  /*1ba0*/  LOP3.LUT R0, R0, UR4, RZ, 0x3c, !PT ;  /* 0x0000000400007c12 */ /* 0x000fe4000f8e3cff */
[----:B------:R-:W-:Y:S02]  /*1bb0*/  FSEL R13, R13, RZ, P1 ;  /* 0x000000ff0d0d7208 */ /* 0x000fe40000800000 */
[----:B------:R-:W-:-:S03]  /*1bc0*/  ISETP.GE.AND P1, PT, R0, RZ, PT ;  /* 0x000000ff0000720c */ /* 0x000fc60003f26270 */
[C---:B------:R-:W-:Y:S01]  /*1bd0*/  FADD.FTZ R0, -R13.reuse, R32 ;  /* 0x000000200d007221 */ /* 0x040fe20000010100 */
[C---:B------:R-:W-:Y:S01]  /*1be0*/  FADD.FTZ R14, -R13.reuse, R27 ;  /* 0x0000001b0d0e7221 */ /* 0x040fe20000010100 */
[C---:B------:R-:W-:Y:S02]  /*1bf0*/  FADD.FTZ R18, -R13.reuse, R30 ;  /* 0x0000001e0d127221 */ /* 0x040fe40000010100 */
[----:B------:R-:W-:Y:S01]  /*1c00*/  FMUL.FTZ R0, R0, 1.4426950216293334961 ;  /* 0x3fb8aa3b00007820 */ /* 0x000fe20000410000 */
[----:B------:R-:W-:Y:S01]  /*1c10*/  FMUL.FTZ R14, R14, 1.4426950216293334961 ;  /* 0x3fb8aa3b0e0e7820 */ /* 0x000fe20000410000 */
[----:B------:R-:W-:Y:S02]  /*1c20*/  @!P0 IMAD.IADD R16, R16, 0x1, -R11 ;  /* 0x0000000110108824 */ /* 0x000fe400078e0a0b */
[----:B------:R-:W-:Y:S01]  /*1c30*/  FADD.FTZ R23, -R13, R26 ;  /* 0x0000001a0d177221 */ /* 0x000fe20000010100 */
[----:B------:R-:W-:Y:S01]  /*1c40*/  FMUL.FTZ R18, R18, 1.4426950216293334961 ;  /* 0x3fb8aa3b12127820 */ /* 0x000fe20000410000 */
[----:B------:R-:W-:Y:S04]  /*1c50*/  MUFU.EX2 R19, R14 ;  /* 0x0000000e00137308 */ /* 0x000fe80000000800 */
[----:B------:R-:W0:Y:S01]  /*1c60*/  MUFU.EX2 R0, R0 ;  /* 0x0000000000007308 */ /* 0x000e220000000800 */
[----:B------:R-:W-:Y:S01]  /*1c70*/  ISETP.GE.U32.AND P2, PT, R16, R11, PT ;  /* 0x0000000b1000720c */ /* 0x000fe20003f46070 */
[----:B------:R-:W-:Y:S01]  /*1c80*/  FMUL.FTZ R23, R23, 1.4426950216293334961 ;  /* 0x3fb8aa3b17177820 */ /* 0x000fe20000410000 */
[----:B------:R-:W-:Y:S01]  /*1c90*/  @!P0 VIADD R6, R6, 0x1 ;  /* 0x0000000106068836 */ /* 0x000fe20000000000 */
[----:B------:R-:W1:Y:S01]  /*1ca0*/  MUFU.EX2 R16, R18 ;  /* 0x0000001200107308 */ /* 0x000e620000000800 */
[----:B------:R-:W-:Y:S01]  /*1cb0*/  ISETP.NE.AND P0, PT, RZ, UR4, PT ;  /* 0x00000004ff007c0c */ /* 0x000fe2000bf05270 */
[----:B------:R-:W2:Y:S02]  /*1cc0*/  LDC R11, c[0x0][0x3e0] ;  /* 0x0000f800ff0b7b82 */ /* 0x000ea40000000800 */
[----:B------:R-:W3:Y:S01]  /*1cd0*/  MUFU.EX2 R21, R23 ;  /* 0x0000001700157308 */ /* 0x000ee20000000800 */
[----:B------:R-:W-:Y:S01]  /*1ce0*/  USHF.R.S32.HI UR5, URZ, 0x1f, UR10 ;  /* 0x0000001fff057899 */ /* 0x000fe2000801140a */
[----:B0-----:R-:W-:-:S04]  /*1cf0*/  FADD.FTZ R19, R0, R19 ;  /* 0x0000001300137221 */ /* 0x001fc80000010000 */
[----:B------:R-:W-:Y:S02]  /*1d00*/  @P2 VIADD R6, R6, 0x1 ;  /* 0x0000000106062836 */ /* 0x000fe40000000000 */
[----:B-1----:R-:W-:Y:S01]  /*1d10*/  FADD.FTZ R16, R19, R16 ;  /* 0x0000001013107221 */ /* 0x002fe20000010000 */
[----:B------:R-:W-:Y:S02]  /*1d20*/  ULOP3.LUT UR5, UR5, 0x1, URZ, 0xfc, !UPT ;  /* 0x0000000105057892 */ /* 0x000fe4000f8efcff */
[----:B------:R-:W-:Y:S02]  /*1d30*/  @!P1 IADD3 R6, PT, PT, -R6, RZ, RZ ;  /* 0x000000ff06069210 */ /* 0x000fe40007ffe1ff */
[----:B------:R-:W-:Y:S01]  /*1d40*/  @!P0 LOP3.LUT R6, RZ, UR4, RZ, 0x33, !PT ;  /* 0x00000004ff068c12 */ /* 0x000fe2000f8e33ff */
[----:B---3--:R-:W-:-:S04]  /*1d50*/  FADD.FTZ R21, R16, R21 ;  /* 0x0000001510157221 */ /* 0x008fc80000010000 */
[----:B------:R-:W-:Y:S01]  /*1d60*/  IMAD R5, R6, UR5, RZ ;  /* 0x0000000506057c24 */ /* 0x000fe2000f8e02ff */
[----:B------:R-:W0:Y:S04]  /*1d70*/  SHFL.BFLY PT, R18, R21, 0x8, 0x1f ;  /* 0x0d001f0015127f89 */ /* 0x000e2800000e0000 */
[----:B------:R-:W-:Y:S02]  /*1d80*/  IABS R17, R5 ;  /* 0x0000000500117213 */ /* 0x000fe40000000000 */
[----:B--2---:R-:W-:Y:S02]  /*1d90*/  IABS R0, R11 ;  /* 0x0000000b00007213 */ /* 0x004fe40000000000 */
[----:B------:R-:W1:Y:S08]  /*1da0*/  I2F.RP R14, R17 ;  /* 0x00000011000e7306 */ /* 0x000e700000209400 */
[----:B------:R-:W2:Y:S08]  /*1db0*/  I2F.RP R20, R0 ;  /* 0x0000000000147306 */ /* 0x000eb00000209400 */
[----:B-1----:R-:W1:Y:S01]  /*1dc0*/  MUFU.RCP R14, R14 ;  /* 0x0000000e000e7308 */ /* 0x002e620000001000 */
[----:B0-----:R-:W-:-:S05]  /*1dd0*/  FADD.FTZ R18, R21, R18 ;  /* 0x0000001215127221 */ /* 0x001fca0000010000 */
[----:B------:R-:W0:Y:S02]  /*1de0*/  SHFL.BFLY PT, R19, R18, 0x4, 0x1f ;  /* 0x0c801f0012137f89 */ /* 0x000e2400000e0000 */
[----:B--2---:R-:W2:Y:S01]  /*1df0*/  MUFU.RCP R34, R20 ;  /* 0x0000001400227308 */ /* 0x004ea20000001000 */
[----:B-1----:R-:W-:-:S07]  /*1e00*/  VIADD R36, R14, 0xffffffe ;  /* 0x0ffffffe0e247836 */ /* 0x002fce0000000000 */
[----:B------:R-:W1:Y:S01]  /*1e10*/  F2I.FTZ.U32.TRUNC.NTZ R37, R36 ;  /* 0x0000002400257305 */ /* 0x000e62000021f000 */
[----:B--2---:R-:W-:-:S07]  /*1e20*/  VIADD R34, R34, 0xffffffe ;  /* 0x0ffffffe22227836 */ /* 0x004fce0000000000 */
[----:B------:R-:W2:Y:S01]  /*1e30*/  F2I.FTZ.U32.TRUNC.NTZ R35, R34 ;  /* 0x0000002200237305 */ /* 0x000ea2000021f000 */
[----:B0-----:R-:W-:-:S05]  /*1e40*/  FADD.FTZ R19, R18, R19 ;  /* 0x0000001312137221 */ /* 0x001fca0000010000 */
[----:B------:R-:W0:Y:S01]  /*1e50*/  SHFL.BFLY PT, R14, R19, 0x2, 0x1f ;  /* 0x0c401f00130e7f89 */ /* 0x000e2200000e0000 */
[----:B-1----:R-:W-:Y:S02]  /*1e60*/  IMAD.MOV R16, RZ, RZ, -R37 ;  /* 0x000000ffff107224 */ /* 0x002fe400078e0a25 */
[----:B------:R-:W-:Y:S02]  /*1e70*/  IMAD.IADD R20, R4, 0x1, R17 ;  /* 0x0000000104147824 */ /* 0x000fe400078e0211 */
[----:B------:R-:W-:Y:S02]  /*1e80*/  IMAD R21, R16, R17, RZ ;  /* 0x0000001110157224 */ /* 0x000fe400078e02ff */
[----:B------:R-:W-:Y:S01]  /*1e90*/  IMAD.MOV.U32 R36, RZ, RZ, RZ ;  /* 0x000000ffff247224 */ /* 0x000fe200078e00ff */
[----:B--2---:R-:W-:-:S03]  /*1ea0*/  IADD3 R23, PT, PT, RZ, -R35, RZ ;  /* 0x80000023ff177210 */ /* 0x004fc60007ffe0ff */
[----:B------:R-:W-:Y:S01]  /*1eb0*/  IMAD.HI.U32 R21, R37, R21, R36 ;  /* 0x0000001525157227 */ /* 0x000fe200078e0024 */
[----:B------:R-:W-:Y:S02]  /*1ec0*/  IABS R4, R5 ;  /* 0x0000000500047213 */ /* 0x000fe40000000000 */
[----:B------:R-:W-:Y:S01]  /*1ed0*/  IABS R16, R20 ;  /* 0x0000001400107213 */ /* 0x000fe20000000000 */
[----:B------:R-:W-:Y:S02]  /*1ee0*/  IMAD R18, R23, R0, RZ ;  /* 0x0000000017127224 */ /* 0x000fe400078e02ff */
[----:B------:R-:W-:Y:S01]  /*1ef0*/  IMAD.MOV.U32 R34, RZ, RZ, RZ ;  /* 0x000000ffff227224 */ /* 0x000fe200078e00ff */
[----:B------:R-:W-:Y:S01]  /*1f00*/  IADD3 R4, PT, PT, RZ, -R4, RZ ;  /* 0x80000004ff047210 */ /* 0x000fe20007ffe0ff */
[----:B------:R-:W-:-:S04]  /*1f10*/  IMAD.HI.U32 R21, R21, R16, RZ ;  /* 0x0000001015157227 */ /* 0x000fc800078e00ff */
[----:B------:R-:W-:-:S04]  /*1f20*/  IMAD.HI.U32 R18, R35, R18, R34 ;  /* 0x0000001223127227 */ /* 0x000fc800078e0022 */
[----:B0-----:R-:W-:Y:S01]  /*1f30*/  FADD.FTZ R23, R19, R14 ;  /* 0x0000000e13177221 */ /* 0x001fe20000010000 */
[----:B------:R-:W-:Y:S02]  /*1f40*/  IMAD R4, R21, R4, R16 ;  /* 0x0000000415047224 */ /* 0x000fe400078e0210 */
[----:B------:R-:W-:-:S03]  /*1f50*/  IMAD.HI.U32 R18, R18, R16, RZ ;  /* 0x0000001012127227 */ /* 0x000fc600078e00ff */
[----:B------:R-:W-:Y:S01]  /*1f60*/  ISETP.GT.U32.AND P2, PT, R17, R4, PT ;  /* 0x000000041100720c */ /* 0x000fe20003f44070 */
[----:B------:R-:W-:Y:S01]  /*1f70*/  IMAD.MOV R19, RZ, RZ, -R18 ;  /* 0x000000ffff137224 */ /* 0x000fe200078e0a12 */
[----:B------:R-:W0:Y:S03]  /*1f80*/  SHFL.BFLY PT, R14, R23, 0x1, 0x1f ;  /* 0x0c201f00170e7f89 */ /* 0x000e2600000e0000 */
[----:B------:R-:W-:-:S05]  /*1f90*/  IMAD R19, R0, R19, R16 ;  /* 0x0000001300137224 */ /* 0x000fca00078e0210 */
[----:B------:R-:W-:-:S03]  /*1fa0*/  ISETP.GT.U32.AND P0, PT, R0, R19, PT ;  /* 0x000000130000720c */ /* 0x000fc60003f04070 */
[----:B------:R-:W-:-:S05]  /*1fb0*/  @!P2 IMAD.IADD R4, R4, 0x1, -R17 ;  /* 0x000000010404a824 */ /* 0x000fca00078e0a11 */
[----:B------:R-:W-:Y:S02]  /*1fc0*/  ISETP.GE.U32.AND P1, PT, R4, R17, PT ;  /* 0x000000110400720c */ /* 0x000fe40003f26070 */
[----:B------:R-:W-:-:S03]  /*1fd0*/  @!P2 IADD3 R21, PT, PT, R21, 0x1, RZ ;  /* 0x000000011515a810 */ /* 0x000fc60007ffe0ff */
[----:B------:R-:W-:Y:S01]  /*1fe0*/  @!P0 IMAD.IADD R19, R19, 0x1, -R0 ;  /* 0x0000000113138824 */ /* 0x000fe200078e0a00 */
[C---:B------:R-:W-:Y:S01]  /*1ff0*/  LOP3.LUT R4, R20.reuse, R17, RZ, 0x3c, !PT ;  /* 0x0000001114047212 */ /* 0x040fe200078e3cff */
[----:B0-----:R-:W-:Y:S01]  /*2000*/  FADD.FTZ R14, R23, R14 ;  /* 0x0000000e170e7221 */ /* 0x001fe20000010000 */
[----:B------:R-:W-:Y:S02]  /*2010*/  LOP3.LUT R20, R20, R11, RZ, 0x3c, !PT ;  /* 0x0000000b14147212 */ /* 0x000fe400078e3cff */
[----:B------:R-:W-:-:S03]  /*2020*/  ISETP.GE.U32.AND P4, PT, R19, R0, PT ;  /* 0x000000001300720c */ /* 0x000fc60003f86070 */
[----:B------:R-:W-:Y:S01]  /*2030*/  @P1 VIADD R21, R21, 0x1 ;  /* 0x0000000115151836 */ /* 0x000fe20000000000 */
[----:B------:R-:W-:Y:S01]  /*2040*/  FSETP.NE.FTZ.AND P1, PT, R14, RZ, PT ;  /* 0x000000ff0e00720b */ /* 0x000fe20003f35000 */
[----:B------:R-:W-:Y:S01]  /*2050*/  @!P0 VIADD R18, R18, 0x1 ;  /* 0x0000000112128836 */ /* 0x000fe20000000000 */
[----:B------:R-:W-:Y:S02]  /*2060*/  ISETP.GE.AND P2, PT, R20, RZ, PT ;  /* 0x000000ff1400720c */ /* 0x000fe40003f46270 */
[----:B------:R-:W-:Y:S02]  /*2070*/  ISETP.NE.AND P0, PT, R11, RZ, PT ;  /* 0x000000ff0b00720c */ /* 0x000fe40003f05270 */
[----:B------:R-:W-:Y:S02]  /*2080*/  ISETP.GE.AND P3, PT, R4, RZ, PT ;  /* 0x000000ff0400720c */ /* 0x000fe40003f66270 */
[----:B------:R-:W-:Y:S02]  /*2090*/  ISETP.NE.AND P5, PT, R5, RZ, PT ;  /* 0x000000ff0500720c */ /* 0x000fe40003fa5270 */
[----:B------:R-:W-:-:S03]  /*20a0*/  @P4 IADD3 R18, PT, PT, R18, 0x1, RZ ;  /* 0x0000000112124810 */ /* 0x000fc60007ffe0ff */
[----:B------:R-:W0:Y:S02]  /*20b0*/  @P1 MUFU.LG2 R14, R14 ;  /* 0x0000000e000e1308 */ /* 0x000e240000000c00 */
[----:B------:R-:W-:Y:S02]  /*20c0*/  @!P2 IMAD.MOV R18, RZ, RZ, -R18 ;  /* 0x000000ffff12a224 */ /* 0x000fe400078e0a12 */
[----:B------:R-:W-:Y:S02]  /*20d0*/  @!P0 LOP3.LUT R18, RZ, R11, RZ, 0x33, !PT ;  /* 0x0000000bff128212 */ /* 0x000fe400078e33ff */
[----:B------:R-:W-:Y:S01]  /*20e0*/  LOP3.LUT P0, RZ, R22, 0x38f, RZ, 0xc0, !PT ;  /* 0x0000038f16ff7812 */ /* 0x000fe2000780c0ff */
[----:B------:R-:W-:Y:S01]  /*20f0*/  @!P3 IMAD.MOV R21, RZ, RZ, -R21 ;  /* 0x000000ffff15b224 */ /* 0x000fe200078e0a15 */
[----:B------:R-:W-:Y:S02]  /*2100*/  ISETP.NE.AND P3, PT, R6, RZ, PT ;  /* 0x000000ff0600720c */ /* 0x000fe40003f65270 */
[----:B------:R-:W-:-:S02]  /*2110*/  @!P5 LOP3.LUT R21, RZ, R17, RZ, 0x33, !PT ;  /* 0x00000011ff15d212 */ /* 0x000fc400078e33ff */
[----:B------:R-:W-:Y:S02]  /*2120*/  SEL R17, RZ, 0x1, !P3 ;  /* 0x00000001ff117807 */ /* 0x000fe40005800000 */
[----:B------:R-:W-:Y:S02]  /*2130*/  SHF.R.S32.HI R0, RZ, 0x1f, R5 ;  /* 0x0000001fff007819 */ /* 0x000fe40000011405 */
[----:B------:R-:W-:Y:S02]  /*2140*/  ISETP.LT.U32.AND P2, PT, R24, R21, PT ;  /* 0x000000151800720c */ /* 0x000fe40003f41070 */
[----:B------:R-:W-:Y:S01]  /*2150*/  SHF.R.S32.HI R19, RZ, 0x1f, R21 ;  /* 0x0000001fff137819 */ /* 0x000fe20000011415 */
[----:B------:R-:W-:Y:S01]  /*2160*/  IMAD R4, R18, UR11, RZ ;  /* 0x0000000b12047c24 */ /* 0x000fe2000f8e02ff */
[----:B------:R-:W-:Y:S01]  /*2170*/  LOP3.LUT R17, R0, R17, RZ, 0xfc, !PT ;  /* 0x0000001100117212 */ /* 0x000fe200078efcff */
[----:B------:R-:W-:Y:S01]  /*2180*/  UIMAD UR9, UR4, UR9, URZ ;  /* 0x00000009040972a4 */ /* 0x000fe2000f8e02ff */
[----:B------:R-:W-:Y:S01]  /*2190*/  ISETP.LT.AND.EX P2, PT, R25, R19, PT, P2 ;  /* 0x000000131900720c */ /* 0x000fe20003f41320 */
[----:B------:R-:W-:Y:S01]  /*21a0*/  BSSY.RECONVERGENT B1, `(.L_x_46) ;  /* 0x000012c000017945 */ /* 0x000fe20003800200 */
[----:B------:R-:W-:-:S02]  /*21b0*/  IMAD.MOV.U32 R25, RZ, RZ, 0x7f800000 ;  /* 0x7f800000ff197424 */ /* 0x000fc400078e00ff */
[----:B0-----:R-:W-:Y:S01]  /*21c0*/  @P1 FFMA.FTZ R25, R14, 0.69314718246459960938, R13 ;  /* 0x3f3172180e191823 */ /* 0x001fe2000001000d */
[----:B------:R-:W-:Y:S01]  /*21d0*/  SEL R6, R24, R21, P2 ;  /* 0x0000001518067207 */ /* 0x000fe20001000000 */
[----:B------:R-:W-:Y:S01]  /*21e0*/  IMAD R4, R17, R4, RZ ;  /* 0x0000000411047224 */ /* 0x000fe200078e02ff */
        /* <DEDUP_REMOVED lines=17> */
[----:B------:R-:W-:Y:S02]  /*2300*/  IMAD R11, R36, UR8, R11 ;  /* 0x00000008240b7c24 */ /* 0x000fe4000f8e020b */
[----:B------:R-:W-:Y:S01]  /*2310*/  IMAD R5, R5, UR9, RZ ;  /* 0x0000000905057c24 */ /* 0x000fe2000f8e02ff */
[----:B------:R-:W-:-:S02]  /*2320*/  ISETP.GE.U32.AND.EX P0, PT, R13, RZ, PT, P0 ;  /* 0x000000ff0d00720c */ /* 0x000fc40003f06100 */
        /* <DEDUP_REMOVED lines=10> */
[----:B------:R-:W-:Y:S01]  /*23d0*/  HFMA2 R16, -RZ, RZ, 0, 0 ;  /* 0x00000000ff107431 */ /* 0x000fe200000001ff */
[----:B------:R-:W-:Y:S01]  /*23e0*/  ISETP.NE.U32.AND P0, PT, R36, RZ, PT ;  /* 0x000000ff2400720c */ /* 0x000fe20003f05070 */
[----:B------:R-:W-:-:S05]  /*23f0*/  HFMA2 R37, -RZ, RZ, 0, 0 ;  /* 0x00000000ff257431 */ /* 0x000fca00000001ff */
[----:B0-----:R-:W0:Y:S02]  /*2400*/  MUFU.RCP R17, R14 ;  /* 0x0000000e00117308 */ /* 0x001e240000001000 */
[----:B0-----:R-:W-:-:S06]  /*2410*/  IADD3 R17, PT, PT, R17, 0xffffffe, RZ ;  /* 0x0ffffffe11117810 */ /* 0x001fcc0007ffe0ff */
[----:B------:R-:W0:Y:S02]  /*2420*/  F2I.FTZ.U32.TRUNC.NTZ R17, R17 ;  /* 0x0000001100117305 */ /* 0x000e24000021f000 */
[----:B0-----:R-:W-:-:S04]  /*2430*/  IMAD.MOV R11, RZ, RZ, -R17 ;  /* 0x000000ffff0b7224 */ /* 0x001fc800078e0a11 */
        /* <DEDUP_REMOVED lines=14> */
[----:B------:R-:W-:Y:S06]  /*2520*/  BRA `(.L_x_50) ;  /* 0x0000000000207947 */ /* 0x000fec0003800000 */
.L_x_49:
[----:B------:R-:W-:Y:S01]  /*2530*/  IMAD.MOV.U32 R21, RZ, RZ, RZ ;  /* 0x000000ffff157224 */ /* 0x000fe200078e00ff */
[----:B------:R-:W-:Y:S02]  /*2540*/  MOV R20, R36 ;  /* 0x0000002400147202 */ /* 0x000fe40000000f00 */
[----:B------:R-:W-:Y:S02]  /*2550*/  MOV R18, 0x2570 ;  /* 0x0000257000127802 */ /* 0x000fe40000000f00 */
[----:B------:R-:W-:Y:S05]  /*2560*/  CALL.REL.NOINC `($__internal_1_$__cuda_sm20_div_s64) ;  /* 0x0000002000047944 */ /* 0x000fea0003c00000 */
[----:B------:R-:W-:Y:S02]  /*2570*/  IADD3 R11, PT, PT, -R14, RZ, RZ ;  /* 0x000000ff0e0b7210 */ /* 0x000fe40007ffe1ff */
[----:B------:R-:W-:-:S03]  /*2580*/  MOV R37, R13 ;  /* 0x0000000d00257202 */ /* 0x000fc60000000f00 */
[----:B------:R-:W-:Y:S01]  /*2590*/  IMAD R33, R36, R11, R33 ;  /* 0x0000000b24217224 */ /* 0x000fe200078e0221 */
[----:B------:R-:W-:-:S07]  /*25a0*/  MOV R36, R14 ;  /* 0x0000000e00247202 */ /* 0x000fce0000000f00 */
.L_x_50:
[----:B------:R-:W-:Y:S01]  /*25b0*/  IABS R16, UR14 ;  /* 0x0000000e00107c13 */ /* 0x000fe20008000000 */
[----:B------:R-:W-:Y:S01]  /*25c0*/  IMAD R3, R3, R12, RZ ;  /* 0x0000000c03037224 */ /* 0x000fe200078e02ff */
[----:B------:R-:W-:Y:S01]  /*25d0*/  IABS R13, R33 ;  /* 0x00000021000d7213 */ /* 0x000fe20000000000 */
[----:B------:R-:W-:Y:S01]  /*25e0*/  BSSY.RECONVERGENT B0, `(.L_x_51) ;  /* 0x0000040000007945 */ /* 0x000fe20003800200 */
[----:B------:R-:W0:Y:S01]  /*25f0*/  I2F.U32.RP R17, R16 ;  /* 0x0000001000117306 */ /* 0x000e220000209000 */
[----:B------:R-:W-:Y:S01]  /*2600*/  IMAD R3, R9, R2, R3 ;  /* 0x0000000209037224 */ /* 0x000fe200078e0203 */
[----:B------:R-:W-:-:S04]  /*2610*/  LOP3.LUT R2, R33, UR14, RZ, 0x3c, !PT ;  /* 0x0000000e21027c12 */ /* 0x000fc8000f8e3cff */
[----:B------:R-:W-:Y:S02]  /*2620*/  ISETP.GE.AND P0, PT, R2, RZ, PT ;  /* 0x000000ff0200720c */ /* 0x000fe40003f06270 */
[----:B0-----:R-:W0:Y:S02]  /*2630*/  MUFU.RCP R18, R17 ;  /* 0x0000001100127308 */ /* 0x001e240000001000 */
[----:B0-----:R-:W-:-:S06]  /*2640*/  VIADD R18, R18, 0xffffffe ;  /* 0x0ffffffe12127836 */ /* 0x001fcc0000000000 */
[----:B------:R-:W0:Y:S02]  /*2650*/  F2I.FTZ.U32.TRUNC.NTZ R19, R18 ;  /* 0x0000001200137305 */ /* 0x000e24000021f000 */
[----:B0-----:R-:W-:Y:S01]  /*2660*/  IMAD.MOV R11, RZ, RZ, -R19 ;  /* 0x000000ffff0b7224 */ /* 0x001fe200078e0a13 */
[----:B------:R-:W-:-:S03]  /*2670*/  MOV R18, RZ ;  /* 0x000000ff00127202 */ /* 0x000fc60000000f00 */
[----:B------:R-:W-:Y:S01]  /*2680*/  IMAD R14, R11, R16, RZ ;  /* 0x000000100b0e7224 */ /* 0x000fe200078e02ff */
[----:B------:R-:W-:-:S03]  /*2690*/  IABS R11, UR14 ;  /* 0x0000000e000b7c13 */ /* 0x000fc60008000000 */
[----:B------:R-:W-:-:S04]  /*26a0*/  IMAD.HI.U32 R14, R19, R14, R18 ;  /* 0x0000000e130e7227 */ /* 0x000fc800078e0012 */
[----:B------:R-:W-:Y:S02]  /*26b0*/  IMAD.MOV R11, RZ, RZ, -R11 ;  /* 0x000000ffff0b7224 */ /* 0x000fe400078e0a0b */
        /* <DEDUP_REMOVED lines=18> */
[----:B------:R-:W-:-:S04]  /*27e0*/  @!P1 LOP3.LUT R3, RZ, UR14, RZ, 0x33, !PT ;  /* 0x0000000eff039c12 */ /* 0x000fc8000f8e33ff */
[----:B------:R-:W-:-:S05]  /*27f0*/  IADD3 R2, PT, PT, -R3, RZ, RZ ;  /* 0x000000ff03027210 */ /* 0x000fca0007ffe1ff */
        /* <DEDUP_REMOVED lines=23> */
.L_x_52:
[----:B------:R-:W-:Y:S01]  /*2970*/  IMAD.MOV.U32 R33, RZ, RZ, R36 ;  /* 0x000000ffff217224 */ /* 0x000fe200078e0024 */
[----:B------:R-:W-:Y:S01]  /*2980*/  MOV R21, R37 ;  /* 0x0000002500157202 */ /* 0x000fe20000000f00 */
[----:B------:R-:W-:Y:S01]  /*2990*/  IMAD.MOV.U32 R20, RZ, RZ, R40 ;  /* 0x000000ffff147224 */ /* 0x000fe200078e0028 */
[----:B------:R-:W-:Y:S02]  /*29a0*/  MOV R18, 0x29c0 ;  /* 0x000029c000127802 */ /* 0x000fe40000000f00 */
[----:B------:R-:W-:Y:S05]  /*29b0*/  CALL.REL.NOINC `($__internal_1_$__cuda_sm20_div_s64) ;  /* 0x0000001800f07944 */ /* 0x000fea0003c00000 */
[----:B------:R-:W-:-:S05]  /*29c0*/  IADD3 R37, PT, PT, -R14, RZ, RZ ;  /* 0x000000ff0e257210 */ /* 0x000fca0007ffe1ff */
[----:B------:R-:W-:Y:S02]  /*29d0*/  IMAD R37, R37, R40, R36 ;  /* 0x0000002825257224 */ /* 0x000fe400078e0224 */
.L_x_53:
[----:B------:R-:W-:Y:S05]  /*29e0*/  BSYNC.RECONVERGENT B0 ;  /* 0x0000000000007941 */ /* 0x000fea0003800200 */
.L_x_51:
[-C--:B------:R-:W-:Y:S01]  /*29f0*/  IABS R11, R7.reuse ;  /* 0x00000007000b7213 */ /* 0x080fe20000000000 */
[----:B------:R-:W0:Y:S01]  /*2a00*/  LDC R16, c[0x0][0x3e0] ;  /* 0x0000f800ff107b82 */ /* 0x000e220000000800 */
[----:B------:R-:W-:Y:S01]  /*2a10*/  IABS R13, R12 ;  /* 0x0000000c000d7213 */ /* 0x000fe20000000000 */
[----:B------:R-:W1:Y:S01]  /*2a20*/  LDCU UR15, c[0x0][0x430] ;  /* 0x00008600ff0f77ac */ /* 0x000e620008000800 */
[----:B------:R-:W2:Y:S01]  /*2a30*/  I2F.U32.RP R18, R11 ;  /* 0x0000000b00127306 */ /* 0x000ea20000209000 */
[----:B------:R-:W-:Y:S02]  /*2a40*/  IABS R21, R7 ;  /* 0x0000000700157213 */ /* 0x000fe40000000000 */
[----:B------:R-:W-:Y:S01]  /*2a50*/  IABS R33, R37 ;  /* 0x0000002500217213 */ /* 0x000fe20000000000 */
[----:B------:R-:W3:Y:S02]  /*2a60*/  LDCU UR4, c[0x0][0x434] ;  /* 0x00008680ff0477ac */ /* 0x000ee40008000800 */
[----:B------:R-:W-:-:S02]  /*2a70*/  IMAD.MOV R21, RZ, RZ, -R21 ;  /* 0x000000ffff157224 */ /* 0x000fc400078e0a15 */
[----:B------:R-:W4:Y:S08]  /*2a80*/  I2F.U32.RP R19, R13 ;  /* 0x0000000d00137306 */ /* 0x000f300000209000 */
[----:B--2---:R-:W2:Y:S01]  /*2a90*/  MUFU.RCP R40, R18 ;  /* 0x0000001200287308 */ /* 0x004ea20000001000 */
[----:B-1----:R-:W-:Y:S01]  /*2aa0*/  USEL UR15, UR15, 0x1, UP1 ;  /* 0x000000010f0f7887 */ /* 0x002fe20008800000 */
[----:B0-----:R-:W-:-:S03]  /*2ab0*/  ISETP.LT.U32.AND P0, PT, R16, 0x1, PT ;  /* 0x000000011000780c */ /* 0x001fc60003f01070 */
[----:B------:R-:W-:-:S03]  /*2ac0*/  USHF.R.S32.HI UR5, URZ, 0x1f, UR15 ;  /* 0x0000001fff057899 */ /* 0x000fc6000801140f */
[----:B----4-:R-:W0:Y:S01]  /*2ad0*/  MUFU.RCP R17, R19 ;  /* 0x0000001300117308 */ /* 0x010e220000001000 */
[----:B------:R-:W-:Y:S01]  /*2ae0*/  ISETP.LT.AND.EX P0, PT, R0, RZ, PT, P0 ;  /* 0x000000ff0000720c */ /* 0x000fe20003f01300 */
[----:B---3--:R-:W-:-:S03]  /*2af0*/  UIMAD UR4, UR15, UR4, URZ ;  /* 0x000000040f0472a4 */ /* 0x008fc6000f8e02ff */
[----:B------:R-:W-:Y:S01]  /*2b00*/  SEL R16, R16, 0x1, P0 ;  /* 0x0000000110107807 */ /* 0x000fe20000000000 */
[----:B--2---:R-:W-:Y:S01]  /*2b10*/  VIADD R40, R40, 0xffffffe ;  /* 0x0ffffffe28287836 */ /* 0x004fe20000000000 */
[----:B------:R-:W-:-:S03]  /*2b20*/  IABS R18, R6 ;  /* 0x0000000600127213 */ /* 0x000fc60000000000 */
[----:B------:R-:W1:Y:S01]  /*2b30*/  F2I.FTZ.U32.TRUNC.NTZ R41, R40 ;  /* 0x0000002800297305 */ /* 0x000e62000021f000 */
[----:B0-----:R-:W-:Y:S01]  /*2b40*/  VIADD R34, R17, 0xffffffe ;  /* 0x0ffffffe11227836 */ /* 0x001fe20000000000 */
[----:B------:R-:W-:Y:S02]  /*2b50*/  IABS R17, R16 ;  /* 0x0000001000117213 */ /* 0x000fe40000000000 */
[----:B------:R-:W-:-:S04]  /*2b60*/  IABS R19, R9 ;  /* 0x0000000900137213 */ /* 0x000fc80000000000 */
[----:B------:R-:W0:Y:S01]  /*2b70*/  F2I.FTZ.U32.TRUNC.NTZ R35, R34 ;  /* 0x0000002200237305 */ /* 0x000e22000021f000 */
[----:B-1----:R-:W-:-:S07]  /*2b80*/  IADD3 R24, PT, PT, RZ, -R41, RZ ;  /* 0x80000029ff187210 */ /* 0x002fce0007ffe0ff */
[----:B------:R-:W1:Y:S01]  /*2b90*/  I2F.U32.RP R38, R17 ;  /* 0x0000001100267306 */ /* 0x000e620000209000 */
[----:B------:R-:W-:Y:S02]  /*2ba0*/  IMAD.MOV.U32 R40, RZ, RZ, RZ ;  /* 0x000000ffff287224 */ /* 0x000fe400078e00ff */
[----:B------:R-:W-:Y:S01]  /*2bb0*/  IMAD R23, R24, R11, RZ ;  /* 0x0000000b18177224 */ /* 0x000fe200078e02ff */
[----:B------:R-:W-:Y:S01]  /*2bc0*/  IABS R24, R14 ;  /* 0x0000000e00187213 */ /* 0x000fe20000000000 */
[----:B0-----:R-:W-:-:S03]  /*2bd0*/  IMAD.MOV R36, RZ, RZ, -R35 ;  /* 0x000000ffff247224 */ /* 0x001fc600078e0a23 */
[----:B------:R-:W0:Y:S01]  /*2be0*/  I2F.U32.RP R0, R19 ;  /* 0x0000001300007306 */ /* 0x000e220000209000 */
[----:B------:R-:W-:Y:S02]  /*2bf0*/  IMAD.MOV.U32 R34, RZ, RZ, RZ ;  /* 0x000000ffff227224 */ /* 0x000fe400078e00ff */
[----:B------:R-:W-:Y:S02]  /*2c00*/  IMAD R36, R36, R13, RZ ;  /* 0x0000000d24247224 */ /* 0x000fe400078e02ff */
[----:B------:R-:W-:-:S03]  /*2c10*/  IMAD.HI.U32 R23, R41, R23, R40 ;  /* 0x0000001729177227 */ /* 0x000fc600078e0028 */
[----:B-1----:R-:W1:Y:S01]  /*2c20*/  MUFU.RCP R38, R38 ;  /* 0x0000002600267308 */ /* 0x002e620000001000 */
[----:B------:R-:W-:Y:S01]  /*2c30*/  IMAD.HI.U32 R36, R35, R36, R34 ;  /* 0x0000002423247227 */ /* 0x000fe200078e0022 */
[----:B------:R-:W-:-:S03]  /*2c40*/  IABS R34, R12 ;  /* 0x0000000c00227213 */ /* 0x000fc60000000000 */
[----:B------:R-:W-:Y:S01]  /*2c50*/  IMAD.HI.U32 R23, R23, R24, RZ ;  /* 0x0000001817177227 */ /* 0x000fe200078e00ff */
[----:B------:R-:W-:Y:S02]  /*2c60*/  IADD3 R34, PT, PT, RZ, -R34, RZ ;  /* 0x80000022ff227210 */ /* 0x000fe40007ffe0ff */
[----:B------:R-:W2:Y:S01]  /*2c70*/  I2F.U32.RP R20, R18 ;  /* 0x0000001200147306 */ /* 0x000ea20000209000 */
[----:B------:R-:W-:-:S04]  /*2c80*/  IMAD.HI.U32 R35, R36, R33, RZ ;  /* 0x0000002124237227 */ /* 0x000fc800078e00ff */
[----:B------:R-:W-:Y:S01]  /*2c90*/  IMAD R24, R23, R21, R24 ;  /* 0x0000001517187224 */ /* 0x000fe200078e0218 */
[----:B------:R-:W-:Y:S01]  /*2ca0*/  LOP3.LUT R21, R14, R7, RZ, 0x3c, !PT ;  /* 0x000000070e157212 */ /* 0x000fe200078e3cff */
[----:B------:R-:W-:Y:S01]  /*2cb0*/  IMAD R34, R35, R34, R33 ;  /* 0x0000002223227224 */ /* 0x000fe200078e0221 */
[----:B0-----:R-:W0:Y:S01]  /*2cc0*/  MUFU.RCP R0, R0 ;  /* 0x0000000000007308 */ /* 0x001e220000001000 */
[----:B------:R-:W-:Y:S01]  /*2cd0*/  LOP3.LUT R33, R37, R12, RZ, 0x3c, !PT ;  /* 0x0000000c25217212 */ /* 0x000fe200078e3cff */
[----:B-1----:R-:W-:Y:S01]  /*2ce0*/  VIADD R38, R38, 0xffffffe ;  /* 0x0ffffffe26267836 */ /* 0x002fe20000000000 */
[----:B------:R-:W-:Y:S02]  /*2cf0*/  ISETP.GT.U32.AND P1, PT, R11, R24, PT ;  /* 0x000000180b00720c */ /* 0x000fe40003f24070 */
[----:B------:R-:W-:Y:S02]  /*2d00*/  ISETP.GT.U32.AND P3, PT, R13, R34, PT ;  /* 0x000000220d00720c */ /* 0x000fe40003f64070 */
[----:B------:R-:W-:Y:S01]  /*2d10*/  ISETP.GE.AND P0, PT, R21, RZ, PT ;  /* 0x000000ff1500720c */ /* 0x000fe20003f06270 */
[----:B--2---:R-:W1:Y:S01]  /*2d20*/  MUFU.RCP R20, R20 ;  /* 0x0000001400147308 */ /* 0x004e620000001000 */
[----:B------:R-:W-:-:S07]  /*2d30*/  ISETP.GE.AND P2, PT, R33, RZ, PT ;  /* 0x000000ff2100720c */ /* 0x000fce0003f46270 */
[----:B------:R-:W2:Y:S01]  /*2d40*/  F2I.FTZ.U32.TRUNC.NTZ R39, R38 ;  /* 0x0000002600277305 */ /* 0x000ea2000021f000 */
[----:B------:R-:W-:Y:S01]  /*2d50*/  @!P1 IMAD.IADD R24, R24, 0x1, -R11 ;  /* 0x0000000118189824 */ /* 0x000fe200078e0a0b */
[----:B------:R-:W-:Y:S01]  /*2d60*/  @!P3 IADD3 R34, PT, PT, R34, -R13, RZ ;  /* 0x8000000d2222b210 */ /* 0x000fe20007ffe0ff */
[----:B0-----:R-:W-:Y:S02]  /*2d70*/  VIADD R40, R0, 0xffffffe ;  /* 0x0ffffffe00287836 */ /* 0x001fe40000000000 */
[----:B------:R-:W-:Y:S01]  /*2d80*/  @!P3 VIADD R35, R35, 0x1 ;  /* 0x000000012323b836 */ /* 0x000fe20000000000 */
[----:B------:R-:W-:Y:S01]  /*2d90*/  ISETP.GE.U32.AND P4, PT, R24, R11, PT ;  /* 0x0000000b1800720c */ /* 0x000fe20003f86070 */
[----:B------:R-:W-:Y:S01]  /*2da0*/  @!P1 VIADD R23, R23, 0x1 ;  /* 0x0000000117179836 */ /* 0x000fe20000000000 */
[----:B------:R0:W3:Y:S01]  /*2db0*/  F2I.FTZ.U32.TRUNC.NTZ R41, R40 ;  /* 0x0000002800297305 */ /* 0x0000e2000021f000 */
[----:B------:R-:W-:Y:S02]  /*2dc0*/  ISETP.GE.U32.AND P5, PT, R34, R13, PT ;  /* 0x0000000d2200720c */ /* 0x000fe40003fa6070 */
[----:B-1----:R-:W-:-:S02]  /*2dd0*/  IADD3 R21, PT, PT, R20, 0xffffffe, RZ ;  /* 0x0ffffffe14157810 */ /* 0x002fc40007ffe0ff */
[----:B------:R-:W-:Y:S01]  /*2de0*/  ISETP.NE.AND P3, PT, R12, RZ, PT ;  /* 0x000000ff0c00720c */ /* 0x000fe20003f65270 */
[----:B--2---:R-:W-:Y:S01]  /*2df0*/  IMAD.MOV R0, RZ, RZ, -R39 ;  /* 0x000000ffff007224 */ /* 0x004fe200078e0a27 */
[----:B------:R-:W-:Y:S02]  /*2e00*/  IABS R20, R16 ;  /* 0x0000001000147213 */ /* 0x000fe40000000000 */
[----:B------:R-:W1:Y:S01]  /*2e10*/  F2I.FTZ.U32.TRUNC.NTZ R21, R21 ;  /* 0x0000001500157305 */ /* 0x000e62000021f000 */
[----:B------:R-:W-:Y:S01]  /*2e20*/  IMAD.MOV.U32 R38, RZ, RZ, RZ ;  /* 0x000000ffff267224 */ /* 0x000fe200078e00ff */
[----:B------:R-:W-:Y:S01]  /*2e30*/  ISETP.NE.AND P1, PT, R7, RZ, PT ;  /* 0x000000ff0700720c */ /* 0x000fe20003f25270 */
[----:B------:R-:W-:Y:S01]  /*2e40*/  IMAD R33, R0, R17, RZ ;  /* 0x0000001100217224 */ /* 0x000fe200078e02ff */
[----:B------:R-:W-:Y:S01]  /*2e50*/  IABS R0, R3 ;  /* 0x0000000300007213 */ /* 0x000fe20000000000 */
[----:B------:R-:W-:Y:S02]  /*2e60*/  IMAD.MOV R20, RZ, RZ, -R20 ;  /* 0x000000ffff147224 */ /* 0x000fe400078e0a14 */
[----:B0-----:R-:W-:-:S02]  /*2e70*/  HFMA2 R40, -RZ, RZ, 0, 0 ;  /* 0x00000000ff287431 */ /* 0x001fc400000001ff */
[----:B------:R-:W-:Y:S01]  /*2e80*/  IMAD.HI.U32 R33, R39, R33, R38 ;  /* 0x0000002127217227 */ /* 0x000fe200078e0026 */
[----:B------:R-:W-:Y:S02]  /*2e90*/  @P5 IADD3 R35, PT, PT, R35, 0x1, RZ ;  /* 0x0000000123235810 */ /* 0x000fe40007ffe0ff */
[----:B------:R-:W-:Y:S01]  /*2ea0*/  IABS R11, R6 ;  /* 0x00000006000b7213 */ /* 0x000fe20000000000 */
[----:B---3--:R-:W-:Y:S02]  /*2eb0*/  IMAD.MOV R13, RZ, RZ, -R41 ;  /* 0x000000ffff0d7224 */ /* 0x008fe400078e0a29 */
[----:B------:R-:W-:-:S04]  /*2ec0*/  IMAD.HI.U32 R33, R33, R0, RZ ;  /* 0x0000000021217227 */ /* 0x000fc800078e00ff */
[----:B------:R-:W-:Y:S02]  /*2ed0*/  IMAD R13, R13, R19, RZ ;  /* 0x000000130d0d7224 */ /* 0x000fe400078e02ff */
[----:B------:R-:W-:Y:S02]  /*2ee0*/  @P4 VIADD R23, R23, 0x1 ;  /* 0x0000000117174836 */ /* 0x000fe40000000000 */
[----:B------:R-:W-:Y:S01]  /*2ef0*/  IMAD.HI.U32 R40, R41, R13, R40 ;  /* 0x0000000d29287227 */ /* 0x000fe200078e0028 */
[----:B-1----:R-:W-:Y:S02]  /*2f00*/  IADD3 R41, PT, PT, RZ, -R21, RZ ;  /* 0x80000015ff297210 */ /* 0x002fe40007ffe0ff */
[----:B------:R-:W-:Y:S01]  /*2f10*/  IABS R13, R9 ;  /* 0x00000009000d7213 */ /* 0x000fe20000000000 */
[----:B------:R-:W-:Y:S02]  /*2f20*/  IMAD R0, R33, R20, R0 ;  /* 0x0000001421007224 */ /* 0x000fe400078e0200 */
[----:B------:R-:W-:-:S02]  /*2f30*/  IMAD.MOV.U32 R39, RZ, RZ, R23 ;  /* 0x000000ffff277224 */ /* 0x000fc400078e0017 */
[----:B------:R-:W-:Y:S01]  /*2f40*/  @!P2 IMAD.MOV R35, RZ, RZ, -R35 ;  /* 0x000000ffff23a224 */ /* 0x000fe200078e0a23 */
[----:B------:R-:W-:Y:S01]  /*2f50*/  @!P3 LOP3.LUT R35, RZ, R12, RZ, 0x33, !PT ;  /* 0x0000000cff23b212 */ /* 0x000fe200078e33ff */
[----:B------:R-:W-:Y:S01]  /*2f60*/  IMAD R41, R41, R18, RZ ;  /* 0x0000001229297224 */ /* 0x000fe200078e02ff */
[----:B------:R-:W-:Y:S01]  /*2f70*/  @!P0 IADD3 R39, PT, PT, -R39, RZ, RZ ;  /* 0x000000ff27278210 */ /* 0x000fe20007ffe1ff */
[----:B------:R-:W-:Y:S01]  /*2f80*/  IMAD.MOV.U32 R20, RZ, RZ, RZ ;  /* 0x000000ffff147224 */ /* 0x000fe200078e00ff */
[----:B------:R-:W-:Y:S01]  /*2f90*/  ISETP.GT.U32.AND P4, PT, R17, R0, PT ;  /* 0x000000001100720c */ /* 0x000fe20003f84070 */
[----:B------:R-:W-:Y:S01]  /*2fa0*/  IMAD.MOV R23, RZ, RZ, -R13 ;  /* 0x000000ffff177224 */ /* 0x000fe200078e0a0d */
[----:B------:R-:W-:Y:S01]  /*2fb0*/  @!P1 LOP3.LUT R39, RZ, R7, RZ, 0x33, !PT ;  /* 0x00000007ff279212 */ /* 0x000fe200078e33ff */
[----:B------:R-:W-:Y:S01]  /*2fc0*/  IMAD.HI.U32 R41, R21, R41, R20 ;  /* 0x0000002915297227 */ /* 0x000fe200078e0014 */
[----:B------:R-:W-:Y:S02]  /*2fd0*/  IABS R24, R35 ;  /* 0x0000002300187213 */ /* 0x000fe40000000000 */
[----:B------:R-:W-:Y:S01]  /*2fe0*/  IABS R13, R39 ;  /* 0x00000027000d7213 */ /* 0x000fe20000000000 */
[----:B------:R-:W-:-:S02]  /*2ff0*/  IMAD.MOV R11, RZ, RZ, -R11 ;  /* 0x000000ffff0b7224 */ /* 0x000fc400078e0a0b */
[----:B------:R-:W-:-:S04]  /*3000*/  IMAD.HI.U32 R40, R40, R24, RZ ;  /* 0x0000001828287227 */ /* 0x000fc800078e00ff */
[----:B------:R-:W-:Y:S01]  /*3010*/  IMAD.HI.U32 R20, R41, R13, RZ ;  /* 0x0000000d29147227 */ /* 0x000fe200078e00ff */
[----:B------:R-:W-:-:S03]  /*3020*/  @!P4 IADD3 R0, PT, PT, R0, -R17, RZ ;  /* 0x800000110000c210 */ /* 0x000fc60007ffe0ff */
[----:B------:R-:W-:Y:S01]  /*3030*/  IMAD R24, R40, R23, R24 ;  /* 0x0000001728187224 */ /* 0x000fe200078e0218 */
[----:B------:R-:W-:Y:S01]  /*3040*/  ISETP.GE.U32.AND P2, PT, R0, R17, PT ;  /* 0x000000110000720c */ /* 0x000fe20003f46070 */
[----:B------:R-:W-:Y:S01]  /*3050*/  IMAD R11, R20, R11, R13 ;  /* 0x0000000b140b7224 */ /* 0x000fe200078e020d */
[----:B------:R-:W-:Y:S01]  /*3060*/  LOP3.LUT R0, R3, R16, RZ, 0x3c, !PT ;  /* 0x0000001003007212 */ /* 0x000fe200078e3cff */
[----:B------:R-:W-:Y:S01]  /*3070*/  @!P4 VIADD R33, R33, 0x1 ;  /* 0x000000012121c836 */ /* 0x000fe20000000000 */
[----:B------:R-:W-:Y:S02]  /*3080*/  ISETP.GT.U32.AND P3, PT, R19, R24, PT ;  /* 0x000000181300720c */ /* 0x000fe40003f64070 */
[----:B------:R-:W-:Y:S02]  /*3090*/  ISETP.GT.U32.AND P1, PT, R18, R11, PT ;  /* 0x0000000b1200720c */ /* 0x000fe40003f24070 */
[----:B------:R-:W-:Y:S01]  /*30a0*/  ISETP.GE.AND P0, PT, R0, RZ, PT ;  /* 0x000000ff0000720c */ /* 0x000fe20003f06270 */
[----:B------:R-:W-:Y:S01]  /*30b0*/  IMAD.MOV R0, RZ, RZ, -R35 ;  /* 0x000000ffff007224 */ /* 0x000fe200078e0a23 */
[----:B------:R-:W-:-:S02]  /*30c0*/  ISETP.NE.AND P4, PT, R16, RZ, PT ;  /* 0x000000ff1000720c */ /* 0x000fc40003f85270 */
[----:B------:R-:W-:Y:S01]  /*30d0*/  LOP3.LUT R13, R35, R9, RZ, 0x3c, !PT ;  /* 0x00000009230d7212 */ /* 0x000fe200078e3cff */
[----:B------:R-:W-:Y:S01]  /*30e0*/  IMAD R0, R12, R0, R37 ;  /* 0x000000000c007224 */ /* 0x000fe200078e0225 */
[----:B------:R-:W-:Y:S02]  /*30f0*/  @P2 IADD3 R33, PT, PT, R33, 0x1, RZ ;  /* 0x0000000121212810 */ /* 0x000fe40007ffe0ff */
[----:B------:R-:W-:Y:S01]  /*3100*/  LOP3.LUT R12, R39, R6, RZ, 0x3c, !PT ;  /* 0x00000006270c7212 */ /* 0x000fe200078e3cff */
[----:B------:R-:W-:Y:S01]  /*3110*/  @!P3 IMAD.IADD R24, R24, 0x1, -R19 ;  /* 0x000000011818b824 */ /* 0x000fe200078e0a13 */
[----:B------:R-:W-:Y:S01]  /*3120*/  ISETP.GE.AND P2, PT, R13, RZ, PT ;  /* 0x000000ff0d00720c */ /* 0x000fe20003f46270 */
[----:B------:R-:W-:Y:S02]  /*3130*/  @!P1 IMAD.IADD R11, R11, 0x1, -R18 ;  /* 0x000000010b0b9824 */ /* 0x000fe400078e0a12 */
[----:B------:R-:W-:Y:S01]  /*3140*/  @!P0 IADD3 R33, PT, PT, -R33, RZ, RZ ;  /* 0x000000ff21218210 */ /* 0x000fe20007ffe1ff */
[----:B------:R-:W-:Y:S01]  /*3150*/  @!P3 VIADD R40, R40, 0x1 ;  /* 0x000000012828b836 */ /* 0x000fe20000000000 */
[----:B------:R-:W-:Y:S01]  /*3160*/  ISETP.GE.U32.AND P6, PT, R24, R19, PT ;  /* 0x000000131800720c */ /* 0x000fe20003fc6070 */
[----:B------:R-:W-:Y:S01]  /*3170*/  @!P1 VIADD R20, R20, 0x1 ;  /* 0x0000000114149836 */ /* 0x000fe20000000000 */
[----:B------:R-:W-:-:S02]  /*3180*/  @!P4 LOP3.LUT R33, RZ, R16, RZ, 0x33, !PT ;  /* 0x00000010ff21c212 */ /* 0x000fc400078e33ff */
[----:B------:R-:W-:Y:S01]  /*3190*/  ISETP.GE.U32.AND P5, PT, R11, R18, PT ;  /* 0x000000120b00720c */ /* 0x000fe20003fa6070 */
[----:B------:R-:W-:Y:S01]  /*31a0*/  IMAD.WIDE R18, R0, UR4, RZ ;  /* 0x0000000400127c25 */ /* 0x000fe2000f8e02ff */
[----:B------:R-:W-:Y:S02]  /*31b0*/  ISETP.NE.AND P4, PT, R9, RZ, PT ;  /* 0x000000ff0900720c */ /* 0x000fe40003f85270 */
[----:B------:R-:W-:Y:S01]  /*31c0*/  ISETP.GE.AND P0, PT, R12, RZ, PT ;  /* 0x000000ff0c00720c */ /* 0x000fe20003f06270 */
[C---:B------:R-:W-:Y:S01]  /*31d0*/  IMAD.WIDE R12, R33.reuse, UR11, RZ ;  /* 0x0000000b210c7c25 */ /* 0x040fe2000f8e02ff */
[----:B------:R-:W-:Y:S02]  /*31e0*/  ISETP.NE.AND P3, PT, R6, RZ, PT ;  /* 0x000000ff0600720c */ /* 0x000fe40003f65270 */
[----:B------:R-:W-:Y:S01]  /*31f0*/  IADD3 R33, PT, PT, -R33, RZ, RZ ;  /* 0x000000ff21217210 */ /* 0x000fe20007ffe1ff */
[----:B------:R-:W-:Y:S01]  /*3200*/  @P6 VIADD R40, R40, 0x1 ;  /* 0x0000000128286836 */ /* 0x000fe20000000000 */
[----:B------:R-:W-:Y:S01]  /*3210*/  IADD3 R11, PT, PT, -R39, RZ, RZ ;  /* 0x000000ff270b7210 */ /* 0x000fe20007ffe1ff */
[----:B------:R-:W-:Y:S01]  /*3220*/  IMAD.WIDE.U32 R12, R2, UR15, R12 ;  /* 0x0000000f020c7c25 */ /* 0x000fe2000f8e000c */
[----:B------:R-:W-:-:S03]  /*3230*/  UIMAD UR15, UR10, UR15, URZ ;  /* 0x0000000f0a0f72a4 */ /* 0x000fc6000f8e02ff */
[----:B------:R-:W-:Y:S02]  /*3240*/  @P5 VIADD R20, R20, 0x1 ;  /* 0x0000000114145836 */ /* 0x000fe40000000000 */
[----:B------:R-:W-:Y:S01]  /*3250*/  IMAD R13, R2, UR5, R13 ;  /* 0x00000005020d7c24 */ /* 0x000fe2000f8e020d */
[----:B------:R-:W0:Y:S01]  /*3260*/  LDCU.64 UR4, c[0x0][0x420] ;  /* 0x00008400ff0477ac */ /* 0x000e220008000a00 */
[----:B------:R-:W-:Y:S01]  /*3270*/  @!P2 IMAD.MOV R40, RZ, RZ, -R40 ;  /* 0x000000ffff28a224 */ /* 0x000fe200078e0a28 */
[----:B------:R-:W-:Y:S01]  /*3280*/  @!P4 LOP3.LUT R40, RZ, R9, RZ, 0x33, !PT ;  /* 0x00000009ff28c212 */ /* 0x000fe200078e33ff */
[----:B------:R-:W-:Y:S02]  /*3290*/  IMAD R33, R16, R33, R3 ;  /* 0x0000002110217224 */ /* 0x000fe400078e0203 */
[----:B------:R-:W-:Y:S01]  /*32a0*/  @!P0 IMAD.MOV R20, RZ, RZ, -R20 ;  /* 0x000000ffff148224 */ /* 0x000fe200078e0a14 */
[----:B------:R-:W-:Y:S01]  /*32b0*/  @!P3 LOP3.LUT R20, RZ, R6, RZ, 0x33, !PT ;  /* 0x00000006ff14b212 */ /* 0x000fe200078e33ff */
[----:B------:R-:W-:Y:S01]  /*32c0*/  IMAD.WIDE R16, R33, UR9, R12 ;  /* 0x0000000921107c25 */ /* 0x000fe2000f8e020c */
[----:B------:R-:W-:-:S03]  /*32d0*/  IADD3 R12, PT, PT, -R40, RZ, RZ ;  /* 0x000000ff280c7210 */ /* 0x000fc60007ffe1ff */
[----:B------:R-:W-:Y:S02]  /*32e0*/  IMAD.MOV R2, RZ, RZ, -R20 ;  /* 0x000000ffff027224 */ /* 0x000fe400078e0a14 */
[----:B------:R-:W-:-:S04]  /*32f0*/  IMAD.WIDE R40, R40, R8, RZ ;  /* 0x0000000828287225 */ /* 0x000fc800078e02ff */
[----:B------:R-:W-:Y:S01]  /*3300*/  IMAD R11, R7, R11, R14 ;  /* 0x0000000b070b7224 */ /* 0x000fe200078e020e */
[----:B------:R-:W-:Y:S01]  /*3310*/  IADD3 R0, P1, P0, R40, R16, R18 ;  /* 0x0000001028007210 */ /* 0x000fe2000783e012 */
[----:B------:R-:W-:Y:S02]  /*3320*/  IMAD R12, R9, R12, R35 ;  /* 0x0000000c090c7224 */ /* 0x000fe400078e0223 */
[----:B------:R-:W-:Y:S01]  /*3330*/  IMAD R3, R10, UR9, RZ ;  /* 0x000000090a037c24 */ /* 0x000fe2000f8e02ff */
[----:B------:R-:W-:Y:S01]  /*3340*/  IADD3.X R17, PT, PT, R41, R17, R19, P1, P0 ;  /* 0x0000001129117210 */ /* 0x000fe20000fe0413 */
[----:B------:R-:W-:Y:S02]  /*3350*/  IMAD R2, R6, R2, R39 ;  /* 0x0000000206027224 */ /* 0x000fe400078e0227 */
[----:B------:R-:W-:-:S04]  /*3360*/  IMAD.WIDE R6, R11, UR15, RZ ;  /* 0x0000000f0b067c25 */ /* 0x000fc8000f8e02ff */
[----:B------:R-:W-:-:S04]  /*3370*/  IMAD.WIDE R12, R12, R3, RZ ;  /* 0x000000030c0c7225 */ /* 0x000fc800078e02ff */
        /* <DEDUP_REMOVED lines=10> */
.L_x_48:
[----:B------:R-:W0:Y:S01]  /*3420*/  LDC.64 R2, c[0x0][0x420] ;  /* 0x00010800ff027b82 */ /* 0x000e220000000a00 */
[----:B------:R-:W-:-:S05]  /*3430*/  IADD3 R0, PT, PT, R15, UR6, RZ ;  /* 0x000000060f007c10 */ /* 0x000fca000fffe0ff */
[----:B0-----:R-:W-:-:S05]  /*3440*/  IMAD.WIDE.U32 R2, R0, 0x4, R2 ;  /* 0x0000000400027825 */ /* 0x001fca00078e0002 */
[----:B------:R1:W-:Y:S02]  /*3450*/  STG.E desc[UR12][R2.64], R25 ;  /* 0x0000001902007986 */ /* 0x0003e4000c10190c */
.L_x_47:
[----:B------:R-:W-:Y:S05]  /*3460*/  BSYNC.RECONVERGENT B1 ;  /* 0x0000000000017941 */ /* 0x000fea0003800200 */
.L_x_46:
[----:B------:R-:W2:Y:S01]  /*3470*/  LDCU UR9, c[0x0][0x534] ;  /* 0x0000a680ff0977ac */ /* 0x000ea20008000800 */
[----:B------:R-:W-:Y:S01]  /*3480*/  LOP3.LUT R0, R31, 0x10, RZ, 0xfc, !PT ;  /* 0x000000101f007812 */ /* 0x000fe200078efcff */
[----:B------:R-:W-:Y:S01]  /*3490*/  IMAD R34, R15, 0x30, R31 ;  /* 0x000000300f227824 */ /* 0x000fe200078e021f */
[C---:B01----:R-:W-:Y:S01]  /*34a0*/  LOP3.LUT R2, R31.reuse, 0x20, RZ, 0xfc, !PT ;  /* 0x000000201f027812 */ /* 0x043fe200078efcff */
[----:B------:R-:W0:Y:S01]  /*34b0*/  LDCU UR8, c[0x0][0x44c] ;  /* 0x00008980ff0877ac */ /* 0x000e220008000800 */
[----:B------:R-:W-:Y:S02]  /*34c0*/  CS2R R4, SRZ ;  /* 0x0000000000047805 */ /* 0x000fe4000001ff00 */
[----:B------:R-:W-:Y:S01]  /*34d0*/  CS2R R10, SRZ ;  /* 0x00000000000a7805 */ /* 0x000fe2000001ff00 */
[----:B------:R-:W-:Y:S01]  /*34e0*/  IMAD.MOV.U32 R13, RZ, RZ, RZ ;  /* 0x000000ffff0d7224 */ /* 0x000fe200078e00ff */
[----:B--2---:R-:W-:Y:S01]  /*34f0*/  ISETP.GE.AND P2, PT, R0, UR9, PT ;  /* 0x0000000900007c0c */ /* 0x004fe2000bf46270 */
[----:B------:R-:W-:Y:S01]  /*3500*/  UISETP.GE.AND UP0, UPT, UR9, 0x1, UPT ;  /* 0x000000010900788c */ /* 0x000fe2000bf06270 */
[----:B------:R-:W-:-:S02]  /*3510*/  LOP3.LUT R0, R31, 0x30, RZ, 0xfc, !PT ;  /* 0x000000301f007812 */ /* 0x000fc400078efcff */
[----:B------:R-:W-:Y:S01]  /*3520*/  ISETP.GE.AND P3, PT, R31, UR9, PT ;  /* 0x000000091f007c0c */ /* 0x000fe2000bf66270 */
[----:B0-----:R-:W-:Y:S01]  /*3530*/  UIMAD UR4, UR6, UR8, URZ ;  /* 0x00000008060472a4 */ /* 0x001fe2000f8e02ff */
[----:B------:R-:W-:Y:S01]  /*3540*/  ISETP.GE.AND P1, PT, R2, UR9, PT ;  /* 0x0000000902007c0c */ /* 0x000fe2000bf26270 */
[----:B------:R-:W-:Y:S01]  /*3550*/  IMAD.SHL.U32 R31, R22, 0x4, RZ ;  /* 0x00000004161f7824 */ /* 0x000fe200078e00ff */
[----:B------:R-:W-:Y:S01]  /*3560*/  ISETP.GE.AND P0, PT, R0, UR9, PT ;  /* 0x0000000900007c0c */ /* 0x000fe2000bf06270 */
[----:B------:R-:W-:Y:S01]  /*3570*/  IMAD.MOV.U32 R0, RZ, RZ, RZ ;  /* 0x000000ffff007224 */ /* 0x000fe200078e00ff */
[C---:B------:R-:W-:Y:S01]  /*3580*/  ISETP.GT.U32.OR P3, PT, R22.reuse, 0x7f, P3 ;  /* 0x0000007f1600780c */ /* 0x040fe20001f64470 */
[----:B------:R-:W-:Y:S01]  /*3590*/  IMAD.U32 R12, RZ, RZ, UR4 ;  /* 0x00000004ff0c7e24 */ /* 0x000fe2000f8e00ff */
[----:B------:R-:W-:Y:S02]  /*35a0*/  ISETP.GT.U32.OR P1, PT, R22, 0x7f, P1 ;  /* 0x0000007f1600780c */ /* 0x000fe40000f24470 */
[----:B------:R-:W-:-:S02]  /*35b0*/  CS2R R2, SRZ ;  /* 0x0000000000027805 */ /* 0x000fc4000001ff00 */
[C---:B------:R-:W-:Y:S02]  /*35c0*/  ISETP.GT.U32.OR P2, PT, R22.reuse, 0x7f, P2 ;  /* 0x0000007f1600780c */ /* 0x040fe40001744470 */
[----:B------:R-:W-:Y:S02]  /*35d0*/  ISETP.GT.U32.OR P0, PT, R22, 0x7f, P0 ;  /* 0x0000007f1600780c */ /* 0x000fe40000704470 */
[----:B------:R-:W-:-:S03]  /*35e0*/  LOP3.LUT R31, R31, 0x3c, RZ, 0xc0, !PT ;  /* 0x0000003c1f1f7812 */ /* 0x000fc600078ec0ff */
[C---:B------:R-:W-:Y:S02]  /*35f0*/  @!P3 FADD.FTZ R32, -R25.reuse, R32 ;  /* 0x000000201920b221 */ /* 0x040fe40000010100 */
[----:B------:R-:W-:-:S04]  /*3600*/  @!P1 FADD.FTZ R30, -R25, R30 ;  /* 0x0000001e191e9221 */ /* 0x000fc80000010100 */
[C---:B------:R-:W-:Y:S01]  /*3610*/  @!P2 FADD.FTZ R27, -R25.reuse, R27 ;  /* 0x0000001b191ba221 */ /* 0x040fe20000010100 */
[----:B------:R-:W-:Y:S01]  /*3620*/  @!P3 FMUL.FTZ R32, R32, 1.4426950216293334961 ;  /* 0x3fb8aa3b2020b820 */ /* 0x000fe20000410000 */
[----:B------:R-:W-:Y:S01]  /*3630*/  @!P0 FADD.FTZ R25, -R25, R26 ;  /* 0x0000001a19198221 */ /* 0x000fe20000010100 */
[----:B------:R-:W-:Y:S01]  /*3640*/  @!P1 FMUL.FTZ R30, R30, 1.4426950216293334961 ;  /* 0x3fb8aa3b1e1e9820 */ /* 0x000fe20000410000 */
[----:B------:R-:W-:Y:S02]  /*3650*/  @!P2 FMUL.FTZ R27, R27, 1.4426950216293334961 ;  /* 0x3fb8aa3b1b1ba820 */ /* 0x000fe40000410000 */
[----:B------:R-:W-:Y:S01]  /*3660*/  @!P0 FMUL.FTZ R25, R25, 1.4426950216293334961 ;  /* 0x3fb8aa3b19198820 */ /* 0x000fe20000410000 */
[----:B------:R-:W0:Y:S04]  /*3670*/  @!P3 MUFU.EX2 R32, R32 ;  /* 0x000000200020b308 */ /* 0x000e280000000800 */
[----:B------:R-:W1:Y:S04]  /*3680*/  @!P2 MUFU.EX2 R6, R27 ;  /* 0x0000001b0006a308 */ /* 0x000e680000000800 */
[----:B------:R-:W2:Y:S04]  /*3690*/  @!P1 MUFU.EX2 R30, R30 ;  /* 0x0000001e001e9308 */ /* 0x000ea80000000800 */
[----:B------:R-:W3:Y:S01]  /*36a0*/  @!P0 MUFU.EX2 R8, R25 ;  /* 0x0000001900088308 */ /* 0x000ee20000000800 */
[----:B0-----:R-:W-:Y:S04]  /*36b0*/  @!P3 STS [R29], R32 ;  /* 0x000000201d00b388 */ /* 0x001fe80000000800 */
[----:B-1----:R0:W-:Y:S04]  /*36c0*/  @!P2 STS [R29+0x240], R6 ;  /* 0x000240061d00a388 */ /* 0x0021e80000000800 */
[----:B--2---:R1:W-:Y:S04]  /*36d0*/  @!P1 STS [R29+0x480], R30 ;  /* 0x0004801e1d009388 */ /* 0x0043e80000000800 */
[----:B---3--:R2:W-:Y:S01]  /*36e0*/  @!P0 STS [R29+0x6c0], R8 ;  /* 0x0006c0081d008388 */ /* 0x0085e20000000800 */
[----:B------:R-:W-:Y:S01]  /*36f0*/  BAR.SYNC.DEFER_BLOCKING 0x0 ;  /* 0x0000000000007b1d */ /* 0x000fe20000010000 */
[----:B------:R-:W-:-:S04]  /*3700*/  LEA R34, P0, R34, UR4, 0x2 ;  /* 0x0000000422227c11 */ /* 0x000fc8000f8010ff */
[----:B------:R-:W-:Y:S02]  /*3710*/  LEA.HI.X.SX32 R35, R12, RZ, 0x1, P0 ;  /* 0x000000ff0c237211 */ /* 0x000fe400000f0eff */
[----:B0-----:R-:W-:Y:S02]  /*3720*/  CS2R R6, SRZ ;  /* 0x0000000000067805 */ /* 0x001fe4000001ff00 */
[C---:B-1----:R-:W-:Y:S02]  /*3730*/  LOP3.LUT R30, R31.reuse, 0x40, RZ, 0xfc, !PT ;  /* 0x000000401f1e7812 */ /* 0x042fe400078efcff */
[----:B--2---:R-:W-:Y:S02]  /*3740*/  CS2R R8, SRZ ;  /* 0x0000000000087805 */ /* 0x004fe4000001ff00 */
[----:B------:R-:W-:Y:S01]  /*3750*/  LOP3.LUT R29, R31, 0x80, RZ, 0xfc, !PT ;  /* 0x000000801f1d7812 */ /* 0x000fe200078efcff */
[----:B------:R-:W-:Y:S06]  /*3760*/  BRA.U !UP0, `(.L_x_54) ;  /* 0x0000000908187547 */ /* 0x000fec000b800000 */
        /* <DEDUP_REMOVED lines=15> */
[----:B------:R-:W-:Y:S01]  /*3860*/  IMAD.MOV.U32 R0, RZ, RZ, RZ ;  /* 0x000000ffff007224 */ /* 0x000fe200078e00ff */
[----:B------:R-:W-:Y:S01]  /*3870*/  CS2R R2, SRZ ;  /* 0x0000000000027805 */ /* 0x000fe2000001ff00 */
[----:B------:R-:W-:Y:S01]  /*3880*/  IMAD.MOV.U32 R14, RZ, RZ, R28 ;  /* 0x000000ffff0e7224 */ /* 0x000fe200078e001c */
[----:B------:R-:W-:Y:S01]  /*3890*/  ULOP3.LUT UR9, UR9, 0x7ffffffe, URZ, 0xc0, !UPT ;  /* 0x7ffffffe09097892 */ /* 0x000fe2000f8ec0ff */
[----:B------:R-:W-:Y:S01]  /*38a0*/  CS2R R4, SRZ ;  /* 0x0000000000047805 */ /* 0x000fe2000001ff00 */
[----:B------:R-:W-:Y:S01]  /*38b0*/  UIADD3 UR5, UPT, UPT, UR7, -UR6, URZ ;  /* 0x8000000607057290 */ /* 0x000fe2000fffe0ff */
[----:B------:R-:W-:Y:S01]  /*38c0*/  CS2R R6, SRZ ;  /* 0x0000000000067805 */ /* 0x000fe2000001ff00 */
[----:B------:R-:W-:Y:S01]  /*38d0*/  UIMAD UR14, UR7, UR8, URZ ;  /* 0x00000008070e72a4 */ /* 0x000fe2000f8e02ff */
[----:B------:R-:W-:Y:S02]  /*38e0*/  CS2R R8, SRZ ;  /* 0x0000000000087805 */ /* 0x000fe4000001ff00 */
[----:B------:R-:W-:Y:S01]  /*38f0*/  CS2R R10, SRZ ;  /* 0x00000000000a7805 */ /* 0x000fe2000001ff00 */
[----:B------:R-:W-:Y:S01]  /*3900*/  IMAD.MOV.U32 R13, RZ, RZ, RZ ;  /* 0x000000ffff0d7224 */ /* 0x000fe200078e00ff */
[----:B------:R-:W-:Y:S01]  /*3910*/  ISETP.GE.AND P4, PT, R15, UR5, PT ;  /* 0x000000050f007c0c */ /* 0x000fe2000bf86270 */
[----:B------:R-:W-:Y:S01]  /*3920*/  IMAD.U32 R33, RZ, RZ, UR9 ;  /* 0x00000009ff217e24 */ /* 0x000fe2000f8e00ff */
[----:B------:R-:W1:Y:S01]  /*3930*/  LDCU UR8, c[0x0][0x440] ;  /* 0x00008800ff0877ac */ /* 0x000e620008000800 */
[----:B------:R-:W-:-:S02]  /*3940*/  UIMAD.WIDE UR14, UR14, 0x8, URZ ;  /* 0x000000080e0e78a5 */ /* 0x000fc4000f8e02ff */
[----:B------:R-:W-:Y:S02]  /*3950*/  UIADD3 UR11, UPT, UPT, -UR9, URZ, URZ ;  /* 0x000000ff090b7290 */ /* 0x000fe4000fffe1ff */
[----:B0-----:R-:W-:-:S12]  /*3960*/  UIMAD UR4, UR7, UR4, URZ ;  /* 0x00000004070472a4 */ /* 0x001fd8000f8e02ff */
.L_x_60:
[----:B------:R-:W-:Y:S04]  /*3970*/  BSSY.RECONVERGENT B0, `(.L_x_56) ;  /* 0x000000e000007945 */ /* 0x000fe80003800200 */
[----:B-1----:R-:W-:Y:S05]  /*3980*/  @P4 BRA `(.L_x_57) ;  /* 0x0000000000304947 */ /* 0x002fea0003800000 */
[----:B-1----:R-:W-:Y:S02]  /*3990*/  ISETP.GE.AND P2, PT, R31, UR8, PT ;  /* 0x000000081f007c0c */ /* 0x002fe4000bf46270 */
[----:B------:R-:W-:Y:S02]  /*39a0*/  CS2R R18, SRZ ;  /* 0x0000000000127805 */ /* 0x000fe4000001ff00 */
[----:B------:R-:W-:Y:S02]  /*39b0*/  ISETP.GE.AND P1, PT, R30, UR8, PT ;  /* 0x000000081e007c0c */ /* 0x000fe4000bf26270 */
[----:B------:R-:W-:Y:S02]  /*39c0*/  CS2R R16, SRZ ;  /* 0x0000000000107805 */ /* 0x000fe4000001ff00 */
[----:B------:R-:W-:Y:S02]  /*39d0*/  ISETP.GE.AND P0, PT, R29, UR8, PT ;  /* 0x000000081d007c0c */ /* 0x000fe4000bf06270 */
[----:B------:R-:W-:Y:S02]  /*39e0*/  CS2R R22, SRZ ;  /* 0x0000000000167805 */ /* 0x000fe4000001ff00 */
[----:B------:R-:W-:Y:S02]  /*39f0*/  CS2R R20, SRZ ;  /* 0x0000000000147805 */ /* 0x000fe4000001ff00 */
[----:B------:R-:W-:Y:S02]  /*3a00*/  CS2R R26, SRZ ;  /* 0x00000000001a7805 */ /* 0x000fe4000001ff00 */
[----:B------:R-:W-:Y:S01]  /*3a10*/  CS2R R24, SRZ ;  /* 0x0000000000187805 */ /* 0x000fe2000001ff00 */
[----:B------:R0:W5:Y:S04]  /*3a20*/  @!P2 LDG.E.128 R16, desc[UR12][R34.64] ;  /* 0x0000000c2210a981 */ /* 0x000168000c1e1d00 */
[----:B------:R0:W5:Y:S04]  /*3a30*/  @!P1 LDG.E.128 R20, desc[UR12][R34.64+0x100] ;  /* 0x0001000c22149981 */ /* 0x000168000c1e1d00 */
[----:B------:R0:W5:Y:S02]  /*3a40*/  @!P0 LDG.E.128 R24, desc[UR12][R34.64+0x200] ;  /* 0x0002000c22188981 */ /* 0x000164000c1e1d00 */
.L_x_57:
[----:B-1----:R-:W-:Y:S05]  /*3a50*/  BSYNC.RECONVERGENT B0 ;  /* 0x0000000000007941 */ /* 0x002fea0003800200 */
.L_x_56:
[----:B------:R-:W1:Y:S01]  /*3a60*/  LDS R12, [R14] ;  /* 0x000000000e0c7984 */ /* 0x000e620000000800 */
[----:B------:R-:W-:Y:S01]  /*3a70*/  ISETP.GE.AND P4, PT, R15, UR5, PT ;  /* 0x000000050f007c0c */ /* 0x000fe2000bf86270 */
[----:B------:R-:W-:Y:S01]  /*3a80*/  BSSY.RECONVERGENT B0, `(.L_x_58) ;  /* 0x000001d000007945 */ /* 0x000fe20003800200 */
        /* <DEDUP_REMOVED lines=24> */
[----:B------:R-:W-:Y:S05]  /*3c10*/  LEA.HI.X.SX32 R37, R37, R35, 0x2, P0 ;  /* 0x0000002325257211 */ /* 0x000fea00000f16ff */
[----:B------:R1:W5:Y:S04]  /*3c20*/  @!P3 LDG.E.128 R16, desc[UR12][R36.64] ;  /* 0x0000000c2410b981 */ /* 0x000368000c1e1d00 */
[----:B------:R1:W5:Y:S04]  /*3c30*/  @!P2 LDG.E.128 R20, desc[UR12][R36.64+0x100] ;  /* 0x0001000c2414a981 */ /* 0x000368000c1e1d00 */
[----:B------:R1:W5:Y:S02]  /*3c40*/  @!P1 LDG.E.128 R24, desc[UR12][R36.64+0x200] ;  /* 0x0002000c24189981 */ /* 0x000364000c1e1d00 */
.L_x_59:
[----:B------:R-:W-:Y:S05]  /*3c50*/  BSYNC.RECONVERGENT B0 ;  /* 0x0000000000007941 */ /* 0x000fea0003800200 */
.L_x_58:
[----:B------:R2:W3:Y:S01]  /*3c60*/  LDS R12, [R14+0x24] ;  /* 0x000024000e0c7984 */ /* 0x0004e20000000800 */
[----:B------:R-:W-:Y:S01]  /*3c70*/  UIADD3 UR11, UPT, UPT, UR11, 0x2, URZ ;  /* 0x000000020b0b7890 */ /* 0x000fe2000fffe0ff */
[----:B0-----:R-:W-:Y:S03]  /*3c80*/  IADD3 R34, P0, PT, R34, UR14, RZ ;  /* 0x0000000e22227c10 */ /* 0x001fe6000ff1e0ff */
[----:B------:R-:W-:Y:S01]  /*3c90*/  UISETP.NE.AND UP0, UPT, UR11, URZ, UPT ;  /* 0x000000ff0b00728c */ /* 0x000fe2000bf05270 */
[----:B------:R-:W-:Y:S02]  /*3ca0*/  IADD3.X R35, PT, PT, R35, UR15, RZ, P0, !PT ;  /* 0x0000000f23237c10 */ /* 0x000fe400087fe4ff */
        /* <DEDUP_REMOVED lines=14> */
.L_x_55:
[----:B------:R-:W0:Y:S02]  /*3d90*/  LDCU UR4, c[0x0][0x534] ;  /* 0x0000a680ff0477ac */ /* 0x000e240008000800 */
[----:B0-----:R-:W-:-:S04]  /*3da0*/  ULOP3.LUT UR4, UR4, 0x1, URZ, 0xc0, !UPT ;  /* 0x0000000104047892 */ /* 0x001fc8000f8ec0ff */
[----:B------:R-:W-:-:S09]  /*3db0*/  UISETP.NE.U32.AND UP0, UPT, UR4, 0x1, UPT ;  /* 0x000000010400788c */ /* 0x000fd2000bf05070 */
[----:B------:R-:W-:Y:S05]  /*3dc0*/  BRA.U UP0, `(.L_x_54) ;  /* 0x0000000100807547 */ /* 0x000fea000b800000 */
[----:B------:R-:W-:Y:S01]  /*3dd0*/  IMAD R12, R33, 0x24, R28 ;  /* 0x00000024210c7824 */ /* 0x000fe200078e021c */
[----:B------:R-:W-:Y:S01]  /*3de0*/  UIADD3 UR4, UPT, UPT, UR7, -UR6, URZ ;  /* 0x8000000607047290 */ /* 0x000fe2000fffe0ff */
[----:B------:R-:W-:Y:S04]  /*3df0*/  BSSY.RECONVERGENT B0, `(.L_x_61) ;  /* 0x0000011000007945 */ /* 0x000fe80003800200 */
[----:B------:R-:W0:Y:S01]  /*3e00*/  LDS R12, [R12] ;  /* 0x000000000c0c7984 */ /* 0x000e220000000800 */
[----:B------:R-:W-:-:S13]  /*3e10*/  ISETP.GE.AND P0, PT, R15, UR4, PT ;  /* 0x000000040f007c0c */ /* 0x000fda000bf06270 */
[----:B------:R-:W-:Y:S05]  /*3e20*/  @P0 BRA `(.L_x_62) ;  /* 0x0000000000340947 */ /* 0x000fea0003800000 */
[----:B------:R-:W2:Y:S01]  /*3e30*/  LDCU UR4, c[0x0][0x440] ;  /* 0x00008800ff0477ac */ /* 0x000ea20008000800 */
[----:B------:R-:W-:Y:S02]  /*3e40*/  CS2R R18, SRZ ;  /* 0x0000000000127805 */ /* 0x000fe4000001ff00 */
[----:B------:R-:W-:Y:S02]  /*3e50*/  CS2R R16, SRZ ;  /* 0x0000000000107805 */ /* 0x000fe4000001ff00 */
[----:B------:R-:W-:Y:S02]  /*3e60*/  CS2R R22, SRZ ;  /* 0x0000000000167805 */ /* 0x000fe4000001ff00 */
[----:B------:R-:W-:Y:S02]  /*3e70*/  CS2R R20, SRZ ;  /* 0x0000000000147805 */ /* 0x000fe4000001ff00 */
[----:B------:R-:W-:Y:S02]  /*3e80*/  CS2R R26, SRZ ;  /* 0x00000000001a7805 */ /* 0x000fe4000001ff00 */
[----:B------:R-:W-:-:S02]  /*3e90*/  CS2R R24, SRZ ;  /* 0x0000000000187805 */ /* 0x000fc4000001ff00 */
[----:B--2---:R-:W-:Y:S02]  /*3ea0*/  ISETP.GE.AND P2, PT, R31, UR4, PT ;  /* 0x000000041f007c0c */ /* 0x004fe4000bf46270 */
[----:B------:R-:W-:Y:S02]  /*3eb0*/  ISETP.GE.AND P1, PT, R30, UR4, PT ;  /* 0x000000041e007c0c */ /* 0x000fe4000bf26270 */
[----:B------:R-:W-:-:S09]  /*3ec0*/  ISETP.GE.AND P0, PT, R29, UR4, PT ;  /* 0x000000041d007c0c */ /* 0x000fd2000bf06270 */
[----:B------:R2:W5:Y:S04]  /*3ed0*/  @!P2 LDG.E.128 R16, desc[UR12][R34.64] ;  /* 0x0000000c2210a981 */ /* 0x000568000c1e1d00 */
[----:B------:R2:W5:Y:S04]  /*3ee0*/  @!P1 LDG.E.128 R20, desc[UR12][R34.64+0x100] ;  /* 0x0001000c22149981 */ /* 0x000568000c1e1d00 */
[----:B------:R2:W5:Y:S02]  /*3ef0*/  @!P0 LDG.E.128 R24, desc[UR12][R34.64+0x200] ;  /* 0x0002000c22188981 */ /* 0x000564000c1e1d00 */
.L_x_62:
[----:B------:R-:W-:Y:S05]  /*3f00*/  BSYNC.RECONVERGENT B0 ;  /* 0x0000000000007941 */ /* 0x000fea0003800200 */
.L_x_61:
        /* <DEDUP_REMOVED lines=12> */
.L_x_54:
[----:B------:R-:W-:-:S04]  /*3fd0*/  IADD3 R17, PT, PT, R15, UR6, RZ ;  /* 0x000000060f117c10 */ /* 0x000fc8000fffe0ff */
[----:B------:R-:W-:-:S13]  /*3fe0*/  ISETP.GE.AND P0, PT, R17, UR7, PT ;  /* 0x0000000711007c0c */ /* 0x000fda000bf06270 */
[----:B------:R-:W-:Y:S05]  /*3ff0*/  @P0 EXIT ;  /* 0x000000000000094d */ /* 0x000fea0003800000 */
[----:B------:R-:W-:Y:S01]  /*4000*/  IABS R18, UR10 ;  /* 0x0000000a00127c13 */ /* 0x000fe20008000000 */
[----:B------:R-:W0:Y:S01]  /*4010*/  LDC R16, c[0x0][0x434] ;  /* 0x00010d00ff107b82 */ /* 0x000e220000000800 */
        /* <DEDUP_REMOVED lines=8> */
[----:B------:R-:W-:Y:S02]  /*40a0*/  F2FP.BF16.F32.PACK_AB R6, R6, R9 ;  /* 0x000000090606723e */ /* 0x000fe400000010ff */
[----:B------:R-:W-:Y:S02]  /*40b0*/  F2FP.BF16.F32.PACK_AB R7, R4, R7 ;  /* 0x000000070407723e */ /* 0x000fe400000010ff */
[----:B------:R-:W-:Y:S01]  /*40c0*/  F2FP.BF16.F32.PACK_AB R2, R2, R5 ;  /* 0x000000050202723e */ /* 0x000fe200000010ff */
[----:B----4-:R-:W4:Y:S01]  /*40d0*/  MUFU.RCP R22, R15 ;  /* 0x0000000f00167308 */ /* 0x010f220000001000 */
[----:B------:R-:W-:Y:S01]  /*40e0*/  F2FP.BF16.F32.PACK_AB R3, R0, R3 ;  /* 0x000000030003723e */ /* 0x000fe200000010ff */
[----:B----4-:R-:W-:Y:S01]  /*40f0*/  VIADD R22, R22, 0xffffffe ;  /* 0x0ffffffe16167836 */ /* 0x010fe20000000000 */
[----:B0-----:R-:W-:-:S05]  /*4100*/  IABS R15, R16 ;  /* 0x00000010000f7213 */ /* 0x001fca0000000000 */
[----:B------:R-:W0:Y:S02]  /*4110*/  F2I.FTZ.U32.TRUNC.NTZ R23, R22 ;  /* 0x0000001600177305 */ /* 0x000e24000021f000 */
[--C-:B0-----:R-:W-:Y:S02]  /*4120*/  IMAD.MOV R12, RZ, RZ, -R23.reuse ;  /* 0x000000ffff0c7224 */ /* 0x101fe400078e0a17 */
[----:B------:R-:W-:Y:S02]  /*4130*/  IMAD.MOV.U32 R22, RZ, RZ, RZ ;  /* 0x000000ffff167224 */ /* 0x000fe400078e00ff */
[----:B------:R-:W-:Y:S02]  /*4140*/  IMAD R19, R12, R18, RZ ;  /* 0x000000120c137224 */ /* 0x000fe400078e02ff */
[----:B------:R-:W0:Y:S02]  /*4150*/  I2F.RP R12, R15 ;  /* 0x0000000f000c7306 */ /* 0x000e240000209400 */
[----:B------:R-:W-:-:S06]  /*4160*/  IMAD.HI.U32 R19, R23, R19, R22 ;  /* 0x0000001317137227 */ /* 0x000fcc00078e0016 */
[----:B------:R-:W-:-:S04]  /*4170*/  IMAD.HI.U32 R19, R19, R20, RZ ;  /* 0x0000001413137227 */ /* 0x000fc800078e00ff */
[----:B------:R-:W-:Y:S01]  /*4180*/  IMAD R21, R19, R14, R20 ;  /* 0x0000000e13157224 */ /* 0x000fe200078e0214 */
[----:B------:R-:W-:Y:S01]  /*4190*/  LOP3.LUT R14, R17, UR10, RZ, 0x3c, !PT ;  /* 0x0000000a110e7c12 */ /* 0x000fe2000f8e3cff */
[----:B0-----:R-:W0:Y:S03]  /*41a0*/  MUFU.RCP R12, R12 ;  /* 0x0000000c000c7308 */ /* 0x001e260000001000 */
[----:B------:R-:W-:Y:S02]  /*41b0*/  ISETP.GT.U32.AND P1, PT, R18, R21, PT ;  /* 0x000000151200720c */ /* 0x000fe40003f24070 */
[----:B------:R-:W-:-:S11]  /*41c0*/  ISETP.GE.AND P0, PT, R14, RZ, PT ;  /* 0x000000ff0e00720c */ /* 0x000fd60003f06270 */
[-C--:B------:R-:W-:Y:S01]  /*41d0*/  @!P1 IADD3 R21, PT, PT, R21, -R18.reuse, RZ ;  /* 0x8000001215159210 */ /* 0x080fe20007ffe0ff */
[----:B------:R-:W-:Y:S01]  /*41e0*/  @!P1 VIADD R19, R19, 0x1 ;  /* 0x0000000113139836 */ /* 0x000fe20000000000 */
[----:B------:R-:W-:Y:S01]  /*41f0*/  ISETP.NE.AND P1, PT, RZ, UR10, PT ;  /* 0x0000000aff007c0c */ /* 0x000fe2000bf25270 */
[----:B0-----:R-:W-:Y:S01]  /*4200*/  VIADD R22, R12, 0xffffffe ;  /* 0x0ffffffe0c167836 */ /* 0x001fe20000000000 */
[----:B------:R-:W-:-:S03]  /*4210*/  ISETP.GE.U32.AND P2, PT, R21, R18, PT ;  /* 0x000000121500720c */ /* 0x000fc60003f46070 */
[----:B------:R-:W0:Y:S10]  /*4220*/  F2I.FTZ.U32.TRUNC.NTZ R23, R22 ;  /* 0x0000001600177305 */ /* 0x000e34000021f000 */
[----:B------:R-:W-:-:S05]  /*4230*/  @P2 VIADD R19, R19, 0x1 ;  /* 0x0000000113132836 */ /* 0x000fca0000000000 */
[----:B------:R-:W-:Y:S01]  /*4240*/  @!P0 IADD3 R19, PT, PT, -R19, RZ, RZ ;  /* 0x000000ff13138210 */ /* 0x000fe20007ffe1ff */
[--C-:B0-----:R-:W-:Y:S01]  /*4250*/  IMAD.MOV R14, RZ, RZ, -R23.reuse ;  /* 0x000000ffff0e7224 */ /* 0x101fe200078e0a17 */
[----:B------:R-:W-:Y:S01]  /*4260*/  @!P1 LOP3.LUT R19, RZ, UR10, RZ, 0x33, !PT ;  /* 0x0000000aff139c12 */ /* 0x000fe2000f8e33ff */
[----:B------:R-:W-:Y:S02]  /*4270*/  IMAD.MOV.U32 R22, RZ, RZ, RZ ;  /* 0x000000ffff167224 */ /* 0x000fe400078e00ff */
[----:B------:R-:W-:Y:S02]  /*4280*/  IMAD R14, R14, R15, RZ ;  /* 0x0000000f0e0e7224 */ /* 0x000fe400078e02ff */
[----:B------:R-:W-:Y:S02]  /*4290*/  IMAD R18, R19, UR10, RZ ;  /* 0x0000000a13127c24 */ /* 0x000fe4000f8e02ff */
[----:B------:R-:W-:-:S04]  /*42a0*/  IMAD.HI.U32 R14, R23, R14, R22 ;  /* 0x0000000e170e7227 */ /* 0x000fc800078e0016 */
[----:B------:R-:W-:Y:S02]  /*42b0*/  IMAD.IADD R21, R17, 0x1, -R18 ;  /* 0x0000000111157824 */ /* 0x000fe400078e0a12 */
[----:B---3--:R-:W-:-:S03]  /*42c0*/  IMAD.WIDE.U32 R22, R19, UR4, RZ ;  /* 0x0000000413167c25 */ /* 0x008fc6000f8e00ff */
[----:B------:R-:W-:Y:S02]  /*42d0*/  IABS R12, R21 ;  /* 0x00000015000c7213 */ /* 0x000fe40000000000 */
[----:B------:R-:W-:-:S03]  /*42e0*/  LOP3.LUT R21, R21, R16, RZ, 0x3c, !PT ;  /* 0x0000001015157212 */ /* 0x000fc600078e3cff */
[----:B------:R-:W-:Y:S01]  /*42f0*/  IMAD.HI.U32 R20, R14, R12, RZ ;  /* 0x0000000c0e147227 */ /* 0x000fe200078e00ff */
[----:B------:R-:W-:-:S04]  /*4300*/  ISETP.GE.AND P1, PT, R21, RZ, PT ;  /* 0x000000ff1500720c */ /* 0x000fc80003f26270 */
[----:B------:R-:W-:-:S05]  /*4310*/  IADD3 R14, PT, PT, -R20, RZ, RZ ;  /* 0x000000ff140e7210 */ /* 0x000fca0007ffe1ff */
[----:B------:R-:W-:-:S05]  /*4320*/  IMAD R12, R15, R14, R12 ;  /* 0x0000000e0f0c7224 */ /* 0x000fca00078e020c */
[----:B------:R-:W-:-:S13]  /*4330*/  ISETP.GT.U32.AND P0, PT, R15, R12, PT ;  /* 0x0000000c0f00720c */ /* 0x000fda0003f04070 */
[----:B------:R-:W-:Y:S02]  /*4340*/  @!P0 IMAD.IADD R12, R12, 0x1, -R15 ;  /* 0x000000010c0c8824 */ /* 0x000fe400078e0a0f */
[----:B------:R-:W-:Y:S01]  /*4350*/  @!P0 VIADD R20, R20, 0x1 ;  /* 0x0000000114148836 */ /* 0x000fe20000000000 */
[----:B------:R-:W-:Y:S02]  /*4360*/  ISETP.NE.AND P0, PT, R16, RZ, PT ;  /* 0x000000ff1000720c */ /* 0x000fe40003f05270 */
[----:B------:R-:W-:Y:S02]  /*4370*/  ISETP.GE.U32.AND P2, PT, R12, R15, PT ;  /* 0x0000000f0c00720c */ /* 0x000fe40003f46070 */
[----:B------:R-:W-:-:S05]  /*4380*/  SHF.R.S32.HI R12, RZ, 0x1f, R19 ;  /* 0x0000001fff0c7819 */ /* 0x000fca0000011413 */
[----:B------:R-:W-:-:S04]  /*4390*/  IMAD R12, R12, UR4, RZ ;  /* 0x000000040c0c7c24 */ /* 0x000fc8000f8e02ff */
[----:B------:R-:W-:Y:S01]  /*43a0*/  IMAD R12, R19, UR5, R12 ;  /* 0x00000005130c7c24 */ /* 0x000fe2000f8e020c */
[----:B------:R-:W0:Y:S01]  /*43b0*/  LDCU.64 UR4, c[0x0][0x3f0] ;  /* 0x00007e00ff0477ac */ /* 0x000e220008000a00 */
[----:B------:R-:W-:Y:S02]  /*43c0*/  @P2 VIADD R20, R20, 0x1 ;  /* 0x0000000114142836 */ /* 0x000fe40000000000 */
[----:B------:R-:W-:-:S03]  /*43d0*/  IMAD.IADD R23, R23, 0x1, R12 ;  /* 0x0000000117177824 */ /* 0x000fc600078e020c */
[----:B------:R-:W-:Y:S02]  /*43e0*/  @!P1 IADD3 R20, PT, PT, -R20, RZ, RZ ;  /* 0x000000ff14149210 */ /* 0x000fe40007ffe1ff */
[----:B------:R-:W-:-:S04]  /*43f0*/  @!P0 LOP3.LUT R20, RZ, R16, RZ, 0x33, !PT ;  /* 0x00000010ff148212 */ /* 0x000fc800078e33ff */
[----:B------:R-:W-:Y:S01]  /*4400*/  SHF.R.S32.HI R14, RZ, 0x1f, R20 ;  /* 0x0000001fff0e7819 */ /* 0x000fe20000011414 */
[C---:B------:R-:W-:Y:S02]  /*4410*/  IMAD R16, R20.reuse, R16, R18 ;  /* 0x0000001014107224 */ /* 0x040fe400078e0212 */
[----:B-----5:R-:W-:-:S04]  /*4420*/  IMAD.WIDE.U32 R22, R20, UR8, R22 ;  /* 0x0000000814167c25 */ /* 0x020fc8000f8e0016 */
[----:B------:R-:W-:Y:S01]  /*4430*/  IMAD R15, R14, UR8, RZ ;  /* 0x000000080e0f7c24 */ /* 0x000fe2000f8e02ff */
[----:B------:R-:W3:Y:S01]  /*4440*/  LDCU UR8, c[0x0][0x440] ;  /* 0x00008800ff0877ac */ /* 0x000ee20008000800 */
[----:B------:R-:W-:Y:S02]  /*4450*/  IMAD.IADD R16, R17, 0x1, -R16 ;  /* 0x0000000111107824 */ /* 0x000fe400078e0a10 */
[----:B------:R-:W-:-:S03]  /*4460*/  IMAD R15, R20, UR9, R15 ;  /* 0x00000009140f7c24 */ /* 0x000fc6000f8e020f */
[----:B------:R-:W-:Y:S02]  /*4470*/  SHF.R.S32.HI R12, RZ, 0x1f, R16 ;  /* 0x0000001fff0c7819 */ /* 0x000fe40000011410 */
[----:B------:R-:W-:-:S03]  /*4480*/  IADD3 R23, PT, PT, R23, R15, RZ ;  /* 0x0000000f17177210 */ /* 0x000fc60007ffe0ff */
[----:B------:R-:W-:Y:S02]  /*4490*/  IMAD R15, R12, UR6, RZ ;  /* 0x000000060c0f7c24 */ /* 0x000fe4000f8e02ff */
[----:B------:R-:W-:-:S04]  /*44a0*/  IMAD.WIDE.U32 R22, R16, UR6, R22 ;  /* 0x0000000610167c25 */ /* 0x000fc8000f8e0016 */
[----:B------:R-:W-:Y:S01]  /*44b0*/  IMAD R15, R16, UR7, R15 ;  /* 0x00000007100f7c24 */ /* 0x000fe2000f8e020f */
[C---:B------:R-:W-:Y:S02]  /*44c0*/  IADD3 R12, P0, PT, R31.reuse, R22, RZ ;  /* 0x000000161f0c7210 */ /* 0x040fe40007f1e0ff */
[----:B---3--:R-:W-:Y:S02]  /*44d0*/  ISETP.GE.AND P2, PT, R31, UR8, PT ;  /* 0x000000081f007c0c */ /* 0x008fe4000bf46270 */
[----:B------:R-:W-:Y:S01]  /*44e0*/  ISETP.GE.AND P1, PT, R30, UR8, PT ;  /* 0x000000081e007c0c */ /* 0x000fe2000bf26270 */
[----:B------:R-:W-:Y:S01]  /*44f0*/  IMAD.X R15, R23, 0x1, R15, P0 ;  /* 0x00000001170f7824 */ /* 0x000fe200000e060f */
[----:B0-----:R-:W-:-:S04]  /*4500*/  LEA R14, P0, R12, UR4, 0x1 ;  /* 0x000000040c0e7c11 */ /* 0x001fc8000f8008ff */
[----:B------:R-:W-:Y:S02]  /*4510*/  LEA.HI.X R15, R12, UR5, R15, 0x1, P0 ;  /* 0x000000050c0f7c11 */ /* 0x000fe400080f0c0f */
[----:B------:R-:W-:-:S03]  /*4520*/  ISETP.GE.AND P0, PT, R29, UR8, PT ;  /* 0x000000081d007c0c */ /* 0x000fc6000bf06270 */
[----:B------:R0:W-:Y:S04]  /*4530*/  @!P2 STG.E.64 desc[UR12][R14.64], R10 ;  /* 0x0000000a0e00a986 */ /* 0x0001e8000c101b0c */
[----:B------:R0:W-:Y:S06]  /*4540*/  @!P1 STG.E.64 desc[UR12][R14.64+0x80], R6 ;  /* 0x000080060e009986 */ /* 0x0001ec000c101b0c */
[----:B------:R-:W-:Y:S05]  /*4550*/  @P0 EXIT ;  /* 0x000000000000094d */ /* 0x000fea0003800000 */
[----:B------:R-:W-:Y:S01]  /*4560*/  STG.E.64 desc[UR12][R14.64+0x100], R2 ;  /* 0x000100020e007986 */ /* 0x000fe2000c101b0c */
[----:B------:R-:W-:Y:S05]  /*4570*/  EXIT ;  /* 0x000000000000794d */ /* 0x000fea0003800000 */
        .weak           $__internal_1_$__cuda_sm20_div_s64
        .type           $__internal_1_$__cuda_sm20_div_s64,@function
        .size           $__internal_1_$__cuda_sm20_div_s64,(.L_x_6846 - $__internal_1_$__cuda_sm20_div_s64)
$__internal_1_$__cuda_sm20_div_s64:
        /* <DEDUP_REMOVED lines=31> */
[----:B------:R-:W-:-:S04]  /*4770*/  IMAD.HI.U32 R42, R43, R17, RZ ;  /* 0x000000112b2a7227 */ /* 0x000fc800078e00ff */
[----:B------:R-:W-:Y:S01]  /*4780*/  IMAD.X R11, RZ, RZ, ~R11, P0 ;  /* 0x000000ffff0b7224 */ /* 0x000fe200000e0e0b */
[----:B------:R-:W-:-:S03]  /*4790*/  IADD3 R13, P0, PT, RZ, -R33, RZ ;  /* 0x80000021ff0d7210 */ /* 0x000fc60007f1e0ff */
[----:B------:R-:W-:Y:S01]  /*47a0*/  IMAD.WIDE.U32 R42, P4, R43, R11, R42 ;  /* 0x0000000b2b2a7225 */ /* 0x000fe2000788002a */
[----:B------:R-:W-:Y:S02]  /*47b0*/  SEL R13, R13, R33, !P1 ;  /* 0x000000210d0d7207 */ /* 0x000fe40004800000 */
[----:B------:R-:W-:Y:S01]  /*47c0*/  IADD3.X R24, PT, PT, RZ, ~R21, RZ, P0, !PT ;  /* 0x80000015ff187210 */ /* 0x000fe200007fe4ff */
[C---:B------:R-:W-:Y:S02]  /*47d0*/  IMAD R16, R14.reuse, R11, RZ ;  /* 0x0000000b0e107224 */ /* 0x040fe400078e02ff */
[----:B------:R-:W-:-:S04]  /*47e0*/  IMAD.HI.U32 R17, P3, R14, R17, R42 ;  /* 0x000000110e117227 */ /* 0x000fc8000786002a */
[----:B------:R-:W-:Y:S01]  /*47f0*/  IMAD.HI.U32 R11, R14, R11, RZ ;  /* 0x0000000b0e0b7227 */ /* 0x000fe200078e00ff */
[----:B------:R-:W-:-:S03]  /*4800*/  IADD3 R16, P2, PT, R16, R17, RZ ;  /* 0x0000001110107210 */ /* 0x000fc60007f5e0ff */
[----:B------:R-:W-:Y:S01]  /*4810*/  IMAD.X R14, R11, 0x1, R14, P4 ;  /* 0x000000010b0e7824 */ /* 0x000fe200020e060e */
[----:B------:R-:W-:Y:S01]  /*4820*/  SEL R11, R24, R21, !P1 ;  /* 0x00000015180b7207 */ /* 0x000fe20004800000 */
[----:B------:R-:W-:-:S03]  /*4830*/  IMAD.HI.U32 R42, R16, R13, RZ ;  /* 0x0000000d102a7227 */ /* 0x000fc600078e00ff */
        /* <DEDUP_REMOVED lines=8> */
[----:B------:R-:W-:-:S04]  /*48c0*/  IMAD.WIDE.U32 R16, R24, R34, RZ ;  /* 0x0000002218107225 */ /* 0x000fc800078e00ff */
[----:B------:R-:W-:Y:S01]  /*48d0*/  IMAD.X R23, RZ, RZ, R14, P0 ;  /* 0x000000ffff177224 */ /* 0x000fe200000e060e */
[----:B------:R-:W-:Y:S01]  /*48e0*/  IADD3 R13, P0, PT, -R16, R13, RZ ;  /* 0x0000000d100d7210 */ /* 0x000fe20007f1e1ff */
[----:B------:R-:W-:-:S03]  /*48f0*/  IMAD R14, R24, R35, R17 ;  /* 0x00000023180e7224 */ /* 0x000fc600078e0211 */
[-C--:B------:R-:W-:Y:S01]  /*4900*/  ISETP.GE.U32.AND P2, PT, R13, R34.reuse, PT ;  /* 0x000000220d00720c */ /* 0x080fe20003f46070 */
[-C--:B------:R-:W-:Y:S01]  /*4910*/  IMAD R14, R23, R34.reuse, R14 ;  /* 0x00000022170e7224 */ /* 0x080fe200078e020e */
[----:B------:R-:W-:-:S04]  /*4920*/  IADD3 R16, P1, PT, R13, -R34, RZ ;  /* 0x800000220d107210 */ /* 0x000fc80007f3e0ff */
[----:B------:R-:W-:Y:S02]  /*4930*/  IADD3.X R11, PT, PT, ~R14, R11, RZ, P0, !PT ;  /* 0x0000000b0e0b7210 */ /* 0x000fe400007fe5ff */
[----:B------:R-:W-:Y:S02]  /*4940*/  IADD3 R17, P0, PT, R24, 0x1, RZ ;  /* 0x0000000118117810 */ /* 0x000fe40007f1e0ff */
[C---:B------:R-:W-:Y:S01]  /*4950*/  ISETP.GE.U32.AND.EX P2, PT, R11.reuse, R35, PT, P2 ;  /* 0x000000230b00720c */ /* 0x040fe20003f46120 */
[----:B------:R-:W-:-:S03]  /*4960*/  IMAD.X R14, R11, 0x1, ~R35, P1 ;  /* 0x000000010b0e7824 */ /* 0x000fc600008e0e23 */
[----:B------:R-:W-:Y:S01]  /*4970*/  SEL R13, R16, R13, P2 ;  /* 0x0000000d100d7207 */ /* 0x000fe20001000000 */
[----:B------:R-:W-:Y:S01]  /*4980*/  IMAD.X R16, RZ, RZ, R23, P0 ;  /* 0x000000ffff107224 */ /* 0x000fe200000e0617 */
[----:B------:R-:W-:Y:S02]  /*4990*/  SEL R17, R17, R24, P2 ;  /* 0x0000001811117207 */ /* 0x000fe40001000000 */
[----:B------:R-:W-:Y:S02]  /*49a0*/  SEL R11, R14, R11, P2 ;  /* 0x0000000b0e0b7207 */ /* 0x000fe40001000000 */
[----:B------:R-:W-:Y:S02]  /*49b0*/  ISETP.GE.U32.AND P0, PT, R13, R34, PT ;  /* 0x000000220d00720c */ /* 0x000fe40003f06070 */
[----:B------:R-:W-:Y:S02]  /*49c0*/  SEL R16, R16, R23, P2 ;  /* 0x0000001710107207 */ /* 0x000fe40001000000 */
[----:B------:R-:W-:-:S02]  /*49d0*/  IADD3 R14, P1, PT, R17, 0x1, RZ ;  /* 0x00000001110e7810 */ /* 0x000fc40007f3e0ff */
[----:B------:R-:W-:Y:S02]  /*49e0*/  ISETP.GE.U32.AND.EX P0, PT, R11, R35, PT, P0 ;  /* 0x000000230b00720c */ /* 0x000fe40003f06100 */
[----:B------:R-:W-:Y:S01]  /*49f0*/  LOP3.LUT R13, R19, R21, RZ, 0x3c, !PT ;  /* 0x00000015130d7212 */ /* 0x000fe200078e3cff */
[----:B------:R-:W-:Y:S01]  /*4a00*/  IMAD.X R11, RZ, RZ, R16, P1 ;  /* 0x000000ffff0b7224 */ /* 0x000fe200008e0610 */
[----:B------:R-:W-:Y:S01]  /*4a10*/  SEL R14, R14, R17, P0 ;  /* 0x000000110e0e7207 */ /* 0x000fe20000000000 */
[----:B------:R-:W-:Y:S01]  /*4a20*/  IMAD.MOV.U32 R17, RZ, RZ, 0x0 ;  /* 0x00000000ff117424 */ /* 0x000fe200078e00ff */
[----:B------:R-:W-:Y:S02]  /*4a30*/  ISETP.GE.AND P2, PT, R13, RZ, PT ;  /* 0x000000ff0d00720c */ /* 0x000fe40003f46270 */
[----:B------:R-:W-:Y:S02]  /*4a40*/  SEL R16, R11, R16, P0 ;  /* 0x000000100b107207 */ /* 0x000fe40000000000 */
[----:B------:R-:W-:-:S02]  /*4a50*/  IADD3 R11, P1, PT, RZ, -R14, RZ ;  /* 0x8000000eff0b7210 */ /* 0x000fc40007f3e0ff */
[----:B------:R-:W-:Y:S02]  /*4a60*/  ISETP.NE.U32.AND P0, PT, R20, RZ, PT ;  /* 0x000000ff1400720c */ /* 0x000fe40003f05070 */
[-C--:B------:R-:W-:Y:S02]  /*4a70*/  IADD3.X R13, PT, PT, RZ, ~R16.reuse, RZ, P1, !PT ;  /* 0x80000010ff0d7210 */ /* 0x080fe40000ffe4ff */
[----:B------:R-:W-:Y:S02]  /*4a80*/  ISETP.NE.AND.EX P0, PT, R19, RZ, PT, P0 ;  /* 0x000000ff1300720c */ /* 0x000fe40003f05300 */
[----:B------:R-:W-:Y:S01]  /*4a90*/  SEL R13, R13, R16, !P2 ;  /* 0x000000100d0d7207 */ /* 0x000fe20005000000 */
[----:B------:R-:W-:Y:S01]  /*4aa0*/  IMAD.MOV.U32 R16, RZ, RZ, R18 ;  /* 0x000000ffff107224 */ /* 0x000fe200078e0012 */
[----:B------:R-:W-:Y:S02]  /*4ab0*/  SEL R11, R11, R14, !P2 ;  /* 0x0000000e0b0b7207 */ /* 0x000fe40005000000 */
[----:B------:R-:W-:-:S02]  /*4ac0*/  SEL R13, R13, 0xffffffff, P0 ;  /* 0xffffffff0d0d7807 */ /* 0x000fc40000000000 */
[----:B------:R-:W-:Y:S01]  /*4ad0*/  SEL R14, R11, 0xffffffff, P0 ;  /* 0xffffffff0b0e7807 */ /* 0x000fe20000000000 */
[----:B------:R-:W-:Y:S06]  /*4ae0*/  RET.REL.NODEC R16 `(_ZN5flash32flash_fwd_splitkv_combine_kernelI23Flash_fwd_kernel_traitsILi192ELi64ELi64ELi4ELb0ELb0EN7cutlass10bfloat16_tE19Flash_kernel_traitsILi192ELi64ELi64ELi4ES3_EELi8ELi6ELb0EEEvNS_16Flash_fwd_paramsE) ;  /* 0xffffffb410447950 */ /* 0x000fec0003c3ffff */
.L_x_63:
        /* <DEDUP_REMOVED lines=9> */
.L_x_6846:


//--------------------- .text._ZN5flash32flash_fwd_splitkv_combine_kernelI23Flash_fwd_kernel_traitsILi192ELi64ELi64ELi4ELb0ELb0EN7cutlass10bfloat16_tE19Flash_kernel_traitsILi192ELi64ELi64ELi4ES3_EELi8ELi5ELb0EEEvNS_16Flash_fwd_paramsE --------------------------
	.section	.text._ZN5flash32flash_fwd_splitkv_combine_kernelI23Flash_fwd_kernel_traitsILi192ELi64ELi64ELi4ELb0ELb0EN7cutlass10bfloat16_tE19Flash_kernel_traitsILi192ELi64ELi64ELi4ES3_EELi8ELi5ELb0EEEvNS_16Flash_fwd_paramsE,"ax",@progbits
	.align	128
        .global         _ZN5flash32flash_fwd_splitkv_combine_kernelI23Flash_fwd_kernel_traitsILi192ELi64ELi64ELi4ELb0ELb0EN7cutlass10bfloat16_tE19Flash_kernel_traitsILi192ELi64ELi64ELi4ES3_EELi8ELi5ELb0EEEvNS_16Flash_fwd_paramsE
        .type           _ZN5flash32flash_fwd_splitkv_combine_kernelI23Flash_fwd_kernel_traitsILi192ELi64ELi64ELi4ELb0ELb0EN7cutlass10bfloat16_tE19Flash_kernel_traitsILi192ELi64ELi64ELi4ES3_EELi8ELi5ELb0EEEvNS_16Flash_fwd_paramsE,@function
        .size           _ZN5flash32flash_fwd_splitkv_combine_kernelI23Flash_fwd_kernel_traitsILi192ELi64ELi64ELi4ELb0ELb0EN7cutlass10bfloat16_tE19Flash_kernel_traitsILi192ELi64ELi64ELi4ES3_EELi8ELi5ELb0EEEvNS_16Flash_fwd_paramsE,(.L_x_6847 - _ZN5flash32flash_fwd_splitkv_combine_kernelI23Flash_fwd_kernel_traitsILi192ELi64ELi64ELi4ELb0ELb0EN7cutlass10bfloat16_tE19Flash_kernel_traitsILi192ELi64ELi64ELi4ES3_EELi8ELi5ELb0EEEvNS_16Flash_fwd_paramsE)
        .other          _ZN5flash32flash_fwd_splitkv_combine_kernelI23Flash_fwd_kernel_traitsILi192ELi64ELi64ELi4ELb0ELb0EN7cutlass10bfloat16_tE19Flash_kernel_traitsILi192ELi64ELi64ELi4ES3_EELi8ELi5ELb0EEEvNS_16Flash_fwd_paramsE,@"STO_CUDA_ENTRY STV_DEFAULT"
_ZN5flash32flash_fwd_splitkv_combine_kernelI23Flash_fwd_kernel_traitsILi192ELi64ELi64ELi4ELb0ELb0EN7cutlass10bfloat16_tE19Flash_kernel_traitsILi192ELi64ELi64ELi4ES3_EELi8ELi5ELb0EEEvNS_16Flash_fwd_paramsE:
.text._ZN5flash32flash_fwd_splitkv_combine_kernelI23Flash_fwd_kernel_traitsILi192ELi64ELi64ELi4ELb0ELb0EN7cutlass10bfloat16_tE19Flash_kernel_traitsILi192ELi64ELi64ELi4ES3_EELi8ELi5ELb0EEEvNS_16Flash_fwd_paramsE:
        /* <DEDUP_REMOVED lines=39> */
.L_x_64:
[----:B------:R-:W-:Y:S01]  /*0270*/  IMAD.U32 R25, RZ, RZ, UR7 ;  /* 0x00000007ff197e24 */ /* 0x000fe2000f8e00ff */
[----:B------:R-:W-:Y:S01]  /*0280*/  MOV R18, UR14 ;  /* 0x0000000e00127c02 */ /* 0x000fe20008000f00 */
[----:B------:R-:W-:Y:S01]  /*0290*/  IMAD.U32 R17, RZ, RZ, UR4 ;  /* 0x00000004ff117e24 */ /* 0x000fe2000f8e00ff */
[----:B------:R-:W-:Y:S02]  /*02a0*/  MOV R15, UR8 ;  /* 0x00000008000f7c02 */ /* 0x000fe40008000f00 */
[----:B------:R-:W-:Y:S02]  /*02b0*/  MOV R16, 0x2d0 ;  /* 0x000002d000107802 */ /* 0x000fe40000000f00 */
[----:B------:R-:W-:Y:S05]  /*02c0*/  CALL.REL.NOINC `($__internal_2_$__cuda_sm20_div_s64) ;  /* 0x0000003c00d87944 */ /* 0x000fea0003c00000 */
[----:B------:R-:W-:-:S07]  /*02d0*/  MOV R10, R14 ;  /* 0x0000000e000a7202 */ /* 0x000fce0000000f00 */
.L_x_65:
        /* <DEDUP_REMOVED lines=30> */
.L_x_67:
[----:B------:R-:W-:Y:S01]  /*04c0*/  IMAD.MOV.U32 R25, RZ, RZ, R10 ;  /* 0x000000ffff197224 */ /* 0x000fe200078e000a */
[----:B------:R-:W-:Y:S02]  /*04d0*/  MOV R17, R11 ;  /* 0x0000000b00117202 */ /* 0x000fe40000000f00 */
[----:B------:R-:W-:Y:S02]  /*04e0*/  MOV R16, 0x500 ;  /* 0x0000050000107802 */ /* 0x000fe40000000f00 */
[----:B------:R-:W-:Y:S05]  /*04f0*/  CALL.REL.NOINC `($__internal_2_$__cuda_sm20_div_s64) ;  /* 0x0000003c004c7944 */ /* 0x000fea0003c00000 */
[----:B------:R-:W-:Y:S02]  /*0500*/  MOV R22, R14 ;  /* 0x0000000e00167202 */ /* 0x000fe40000000f00 */
[----:B------:R-:W-:Y:S02]  /*0510*/  MOV R23, R11 ;  /* 0x0000000b00177202 */ /* 0x000fe40000000f00 */
.L_x_68:
[----:B------:R-:W-:Y:S05]  /*0520*/  BSYNC.RECONVERGENT B0 ;  /* 0x0000000000007941 */ /* 0x000fea0003800200 */
.L_x_66:
        /* <DEDUP_REMOVED lines=55> */
.L_x_70:
[----:B------:R-:W-:Y:S01]  /*08a0*/  IMAD.MOV.U32 R25, RZ, RZ, R18 ;  /* 0x000000ffff197224 */ /* 0x000fe200078e0012 */
[----:B------:R-:W-:Y:S01]  /*08b0*/  MOV R18, R12 ;  /* 0x0000000c00127202 */ /* 0x000fe20000000f00 */
[----:B------:R-:W-:Y:S01]  /*08c0*/  IMAD.MOV.U32 R17, RZ, RZ, R15 ;  /* 0x000000ffff117224 */ /* 0x000fe200078e000f */
[----:B------:R-:W-:Y:S02]  /*08d0*/  MOV R15, R2 ;  /* 0x00000002000f7202 */ /* 0x000fe40000000f00 */
[----:B------:R-:W-:Y:S02]  /*08e0*/  MOV R16, 0x900 ;  /* 0x0000090000107802 */ /* 0x000fe40000000f00 */
[----:B------:R-:W-:Y:S05]  /*08f0*/  CALL.REL.NOINC `($__internal_2_$__cuda_sm20_div_s64) ;  /* 0x00000038004c7944 */ /* 0x000fea0003c00000 */
[----:B------:R-:W-:Y:S02]  /*0900*/  MOV R15, R11 ;  /* 0x0000000b000f7202 */ /* 0x000fe40000000f00 */
.L_x_71:
[----:B------:R-:W-:Y:S05]  /*0910*/  BSYNC.RECONVERGENT B0 ;  /* 0x0000000000007941 */ /* 0x000fea0003800200 */
.L_x_69:
        /* <DEDUP_REMOVED lines=116> */
.L_x_73:
[----:B------:R-:W-:Y:S01]  /*1060*/  IMAD.MOV.U32 R17, RZ, RZ, R15 ;  /* 0x000000ffff117224 */ /* 0x000fe200078e000f */
[----:B------:R-:W-:Y:S01]  /*1070*/  MOV R18, R9 ;  /* 0x0000000900127202 */ /* 0x000fe20000000f00 */
[----:B------:R-:W-:Y:S01]  /*1080*/  IMAD.MOV.U32 R25, RZ, RZ, R14 ;  /* 0x000000ffff197224 */ /* 0x000fe200078e000e */
[----:B------:R-:W-:Y:S02]  /*1090*/  MOV R15, R3 ;  /* 0x00000003000f7202 */ /* 0x000fe40000000f00 */
[----:B------:R-:W-:Y:S02]  /*10a0*/  MOV R16, 0x10c0 ;  /* 0x000010c000107802 */ /* 0x000fe40000000f00 */
[----:B------:R-:W-:Y:S05]  /*10b0*/  CALL.REL.NOINC `($__internal_2_$__cuda_sm20_div_s64) ;  /* 0x00000030005c7944 */ /* 0x000fea0003c00000 */
[----:B------:R-:W-:Y:S02]  /*10c0*/  MOV R36, R14 ;  /* 0x0000000e00247202 */ /* 0x000fe40000000f00 */
[----:B------:R-:W-:Y:S02]  /*10d0*/  MOV R37, R11 ;  /* 0x0000000b00257202 */ /* 0x000fe40000000f00 */
.L_x_74:
[----:B------:R-:W-:Y:S05]  /*10e0*/  BSYNC.RECONVERGENT B0 ;  /* 0x0000000000007941 */ /* 0x000fea0003800200 */
.L_x_72:
        /* <DEDUP_REMOVED lines=58> */
.L_x_76:
[----:B------:R-:W-:Y:S01]  /*1490*/  IMAD.MOV.U32 R25, RZ, RZ, R22 ;  /* 0x000000ffff197224 */ /* 0x000fe200078e0016 */
[----:B------:R-:W-:Y:S01]  /*14a0*/  MOV R17, R23 ;  /* 0x0000001700117202 */ /* 0x000fe20000000f00 */
[----:B------:R-:W-:Y:S01]  /*14b0*/  IMAD.MOV.U32 R18, RZ, RZ, R7 ;  /* 0x000000ffff127224 */ /* 0x000fe200078e0007 */
[----:B------:R-:W-:Y:S02]  /*14c0*/  MOV R16, 0x14e0 ;  /* 0x000014e000107802 */ /* 0x000fe40000000f00 */
[----:B------:R-:W-:Y:S05]  /*14d0*/  CALL.REL.NOINC `($__internal_2_$__cuda_sm20_div_s64) ;  /* 0x0000002c00547944 */ /* 0x000fea0003c00000 */
[----:B------:R-:W-:Y:S02]  /*14e0*/  MOV R20, R14 ;  /* 0x0000000e00147202 */ /* 0x000fe40000000f00 */
[----:B------:R-:W-:Y:S02]  /*14f0*/  MOV R21, R11 ;  /* 0x0000000b00157202 */ /* 0x000fe40000000f00 */
.L_x_77:
[----:B------:R-:W-:Y:S05]  /*1500*/  BSYNC.RECONVERGENT B0 ;  /* 0x0000000000007941 */ /* 0x000fea0003800200 */
.L_x_75:
[----:B------:R-:W0:Y:S01]  /*1510*/  S2R R19, SR_TID.X ;  /* 0x0000000000137919 */ /* 0x000e220000002100 */
[----:B------:R-:W-:Y:S01]  /*1520*/  UIADD3 UR12, UP0, UPT, UR7, -UR6, URZ ;  /* 0x80000006070c7290 */ /* 0x000fe2000ff1e0ff */
[----:B------:R-:W-:Y:S01]  /*1530*/  IMAD.MOV.U32 R13, RZ, RZ, -0x800000 ;  /* 0xff800000ff0d7424 */ /* 0x000fe200078e00ff */
[----:B------:R-:W1:Y:S02]  /*1540*/  LDCU UR5, c[0x0][0x534] ;  /* 0x0000a680ff0577ac */ /* 0x000e640008000800 */
[----:B------:R-:W-:-:S06]  /*1550*/  UIADD3.X UR9, UPT, UPT, UR4, -0x1, URZ, UP0, !UPT ;  /* 0xffffffff04097890 */ /* 0x000fcc00087fe4ff */
[----:B------:R-:W-:-:S05]  /*1560*/  IMAD.U32 R11, RZ, RZ, UR9 ;  /* 0x00000009ff0b7e24 */ /* 0x000fca000f8e00ff */
[----:B------:R-:W2:Y:S01]  /*1570*/  LDCU UR9, c[0x0][0x430] ;  /* 0x00008600ff0977ac */ /* 0x000ea20008000800 */
[----:B0-----:R-:W-:Y:S02]  /*1580*/  LOP3.LUT R6, R19, 0x7, RZ, 0xc0, !PT ;  /* 0x0000000713067812 */ /* 0x001fe400078ec0ff */
[----:B------:R-:W-:Y:S02]  /*1590*/  SHF.R.U32.HI R5, RZ, 0x3, R19 ;  /* 0x00000003ff057819 */ /* 0x000fe40000011613 */
[C---:B------:R-:W-:Y:S01]  /*15a0*/  ISETP.LT.U32.AND P2, PT, R6.reuse, UR12, PT ;  /* 0x0000000c06007c0c */ /* 0x040fe2000bf41070 */
[----:B------:R-:W0:Y:S01]  /*15b0*/  LDCU.64 UR12, c[0x0][0x358] ;  /* 0x00006b00ff0c77ac */ /* 0x000e220008000a00 */
[----:B------:R-:W-:Y:S01]  /*15c0*/  IADD3 R26, P0, PT, R6, UR6, RZ ;  /* 0x00000006061a7c10 */ /* 0x000fe2000ff1e0ff */
[----:B------:R-:W-:Y:S01]  /*15d0*/  VIADD R22, R5, 0x10 ;  /* 0x0000001005167836 */ /* 0x000fe20000000000 */
[----:B------:R-:W-:Y:S02]  /*15e0*/  ISETP.GT.AND.EX P2, PT, R11, RZ, PT, P2 ;  /* 0x000000ff0b00720c */ /* 0x000fe40003f44320 */
[----:B------:R-:W-:Y:S01]  /*15f0*/  MOV R11, 0xff800000 ;  /* 0xff800000000b7802 */ /* 0x000fe20000000f00 */
[----:B------:R-:W-:Y:S01]  /*1600*/  IMAD.X R27, RZ, RZ, RZ, P0 ;  /* 0x000000ffff1b7224 */ /* 0x000fe200000e06ff */
[----:B-1----:R-:W-:-:S02]  /*1610*/  ISETP.GE.OR P3, PT, R5, UR5, !P2 ;  /* 0x0000000505007c0c */ /* 0x002fc4000d766670 */
[----:B------:R-:W-:-:S11]  /*1620*/  ISETP.GE.OR P2, PT, R22, UR5, !P2 ;  /* 0x0000000516007c0c */ /* 0x000fd6000d746670 */
[----:B------:R-:W1:Y:S02]  /*1630*/  @!P3 LDC.64 R16, c[0x0][0x428] ;  /* 0x00010a00ff10bb82 */ /* 0x000e640000000a00 */
[--C-:B------:R-:W-:Y:S02]  /*1640*/  @!P2 IMAD.MOV.U32 R24, RZ, RZ, R26.reuse ;  /* 0x000000ffff18a224 */ /* 0x100fe400078e001a */
[--C-:B------:R-:W-:Y:S02]  /*1650*/  @!P2 IMAD.MOV.U32 R25, RZ, RZ, R27.reuse ;  /* 0x000000ffff19a224 */ /* 0x100fe400078e001b */
[----:B------:R-:W-:Y:S02]  /*1660*/  @!P3 IMAD.WIDE.U32 R26, R5, UR7, R26 ;  /* 0x00000007051abc25 */ /* 0x000fe4000f8e001a */
[----:B------:R-:W3:Y:S02]  /*1670*/  @!P2 LDC.64 R14, c[0x0][0x428] ;  /* 0x00010a00ff0eab82 */ /* 0x000ee40000000a00 */
[----:B------:R-:W-:-:S04]  /*1680*/  @!P2 IMAD.WIDE.U32 R24, R22, UR7, R24 ;  /* 0x000000071618ac25 */ /* 0x000fc8000f8e0018 */
[----:B------:R-:W-:Y:S02]  /*1690*/  @!P2 IMAD R22, R22, UR4, R25 ;  /* 0x000000041616ac24 */ /* 0x000fe4000f8e0219 */
[----:B------:R-:W-:Y:S01]  /*16a0*/  @!P3 IMAD R18, R5, UR4, R27 ;  /* 0x000000040512bc24 */ /* 0x000fe2000f8e021b */
[----:B-1----:R-:W-:-:S04]  /*16b0*/  @!P3 LEA R16, P1, R26, R16, 0x2 ;  /* 0x000000101a10b211 */ /* 0x002fc800078210ff */
[----:B------:R-:W-:Y:S02]  /*16c0*/  @!P3 LEA.HI.X R17, R26, R17, R18, 0x2, P1 ;  /* 0x000000111a11b211 */ /* 0x000fe400008f1412 */
[----:B---3--:R-:W-:-:S03]  /*16d0*/  @!P2 LEA R14, P0, R24, R14, 0x2 ;  /* 0x0000000e180ea211 */ /* 0x008fc600078010ff */
[----:B0-----:R-:W3:Y:S01]  /*16e0*/  @!P3 LDG.E R13, desc[UR12][R16.64] ;  /* 0x0000000c100db981 */ /* 0x001ee2000c1e1900 */
[----:B------:R-:W-:-:S05]  /*16f0*/  @!P2 LEA.HI.X R15, R24, R15, R22, 0x2, P0 ;  /* 0x0000000f180fa211 */ /* 0x000fca00000f1416 */
[----:B------:R0:W4:Y:S01]  /*1700*/  @!P2 LDG.E R11, desc[UR12][R14.64] ;  /* 0x0000000c0e0ba981 */ /* 0x000122000c1e1900 */
[----:B------:R-:W1:Y:S01]  /*1710*/  S2UR UR4, SR_CgaCtaId ;  /* 0x00000000000479c3 */ /* 0x000e620000008800 */
[----:B------:R-:W-:Y:S01]  /*1720*/  UMOV UR5, 0x400 ;  /* 0x0000040000057882 */ /* 0x000fe20000000000 */
[C---:B------:R-:W-:Y:S02]  /*1730*/  ISETP.GT.U32.AND P0, PT, R19.reuse, 0x7f, PT ;  /* 0x0000007f1300780c */ /* 0x040fe40003f04070 */
[----:B------:R-:W-:Y:S01]  /*1740*/  ISETP.GT.U32.AND P1, PT, R19, 0xff, PT ;  /* 0x000000ff1300780c */ /* 0x000fe20003f24070 */
[----:B-1----:R-:W-:-:S06]  /*1750*/  ULEA UR4, UR4, UR5, 0x18 ;  /* 0x0000000504047291 */ /* 0x002fcc000f8ec0ff */
[----:B------:R-:W-:-:S05]  /*1760*/  LEA R6, R6, UR4, 0x2 ;  /* 0x0000000406067c11 */ /* 0x000fca000f8e10ff */
[----:B------:R-:W-:Y:S01]  /*1770*/  IMAD R6, R5, 0x24, R6 ;  /* 0x0000002405067824 */ /* 0x000fe200078e0206 */
[----:B------:R-:W-:Y:S02]  /*1780*/  SHF.R.U32.HI R30, RZ, 0x4, R19 ;  /* 0x00000004ff1e7819 */ /* 0x000fe40000011613 */
[----:B------:R-:W-:Y:S02]  /*1790*/  @!P0 LOP3.LUT R23, R19, 0xf, RZ, 0xc0, !PT ;  /* 0x0000000f13178812 */ /* 0x000fe400078ec0ff */
[----:B------:R-:W-:Y:S01]  /*17a0*/  LEA R34, R30, UR4, 0x2 ;  /* 0x000000041e227c11 */ /* 0x000fe2000f8e10ff */
[----:B------:R-:W-:Y:S01]  /*17b0*/  IMAD.MOV.U32 R24, RZ, RZ, -0x800000 ;  /* 0xff800000ff187424 */ /* 0x000fe200078e00ff */
[----:B------:R-:W0:Y:S03]  /*17c0*/  LDCU UR4, c[0x0][0x434] ;  /* 0x00008680ff0477ac */ /* 0x000e260008000800 */
[----:B------:R-:W-:-:S02]  /*17d0*/  @!P0 IMAD R5, R23, 0x24, R34 ;  /* 0x0000002417058824 */ /* 0x000fc400078e0222 */
[----:B------:R-:W-:Y:S02]  /*17e0*/  IMAD.MOV.U32 R23, RZ, RZ, -0x800000 ;  /* 0xff800000ff177424 */ /* 0x000fe400078e00ff */
[----:B0-----:R-:W-:-:S05]  /*17f0*/  IMAD.U32 R14, RZ, RZ, UR4 ;  /* 0x00000004ff0e7e24 */ /* 0x001fca000f8e00ff */
[----:B------:R-:W-:-:S04]  /*1800*/  IABS R14, R14 ;  /* 0x0000000e000e7213 */ /* 0x000fc80000000000 */
[----:B------:R-:W0:Y:S08]  /*1810*/  I2F.RP R15, R14 ;  /* 0x0000000e000f7306 */ /* 0x000e300000209400 */
[----:B0-----:R-:W0:Y:S02]  /*1820*/  MUFU.RCP R26, R15 ;  /* 0x0000000f001a7308 */ /* 0x001e240000001000 */
[----:B0-----:R-:W-:-:S06]  /*1830*/  VIADD R26, R26, 0xffffffe ;  /* 0x0ffffffe1a1a7836 */ /* 0x001fcc0000000000 */
[----:B------:R0:W1:Y:S02]  /*1840*/  F2I.FTZ.U32.TRUNC.NTZ R27, R26 ;  /* 0x0000001a001b7305 */ /* 0x000064000021f000 */
[----:B0-----:R-:W-:Y:S01]  /*1850*/  HFMA2 R26, -RZ, RZ, 0, 0 ;  /* 0x00000000ff1a7431 */ /* 0x001fe200000001ff */
[----:B---3--:R-:W-:Y:S04]  /*1860*/  @!P1 STS [R6], R13 ;  /* 0x0000000d06009388 */ /* 0x008fe80000000800 */
[----:B----4-:R-:W-:Y:S01]  /*1870*/  @!P0 STS [R6+0x240], R11 ;  /* 0x0002400b06008388 */ /* 0x010fe20000000800 */
[----:B------:R-:W-:Y:S06]  /*1880*/  BAR.SYNC.DEFER_BLOCKING 0x0 ;  /* 0x0000000000007b1d */ /* 0x000fec0000010000 */
[----:B------:R-:W-:Y:S04]  /*1890*/  @!P0 LDS R24, [R5] ;  /* 0x0000000005188984 */ /* 0x000fe80000000800 */
[----:B------:R-:W0:Y:S02]  /*18a0*/  @!P0 LDS R23, [R5+0x240] ;  /* 0x0002400005178984 */ /* 0x000e240000000800 */
[----:B0-----:R-:W-:-:S05]  /*18b0*/  FMNMX.FTZ R18, R23, R24, !PT ;  /* 0x0000001817127209 */ /* 0x001fca0007810000 */
[----:B------:R-:W0:Y:S02]  /*18c0*/  SHFL.BFLY PT, R13, R18, 0x8, 0x1f ;  /* 0x0d001f00120d7f89 */ /* 0x000e2400000e0000 */
[----:B0-----:R-:W-:-:S05]  /*18d0*/  FMNMX.FTZ R13, R18, R13, !PT ;  /* 0x0000000d120d7209 */ /* 0x001fca0007810000 */
[----:B------:R-:W0:Y:S01]  /*18e0*/  SHFL.BFLY PT, R16, R13, 0x4, 0x1f ;  /* 0x0c801f000d107f89 */ /* 0x000e2200000e0000 */
[----:B-1----:R-:W-:-:S04]  /*18f0*/  IMAD.MOV R5, RZ, RZ, -R27 ;  /* 0x000000ffff057224 */ /* 0x002fc800078e0a1b */
[----:B------:R-:W-:Y:S01]  /*1900*/  IMAD R6, R5, R14, RZ ;  /* 0x0000000e05067224 */ /* 0x000fe200078e02ff */
[----:B------:R-:W-:-:S03]  /*1910*/  IABS R5, R0 ;  /* 0x0000000000057213 */ /* 0x000fc60000000000 */
[----:B------:R-:W-:Y:S01]  /*1920*/  IMAD.HI.U32 R6, R27, R6, R26 ;  /* 0x000000061b067227 */ /* 0x000fe200078e001a */
[----:B0-----:R-:W-:-:S05]  /*1930*/  FMNMX.FTZ R16, R13, R16, !PT ;  /* 0x000000100d107209 */ /* 0x001fca0007810000 */
[----:B------:R-:W0:Y:S01]  /*1940*/  SHFL.BFLY PT, R11, R16, 0x2, 0x1f ;  /* 0x0c401f00100b7f89 */ /* 0x000e2200000e0000 */
[----:B------:R-:W-:-:S04]  /*1950*/  IMAD.HI.U32 R13, R6, R5, RZ ;  /* 0x00000005060d7227 */ /* 0x000fc800078e00ff */
[----:B------:R-:W-:-:S04]  /*1960*/  IMAD.MOV R6, RZ, RZ, -R13 ;  /* 0x000000ffff067224 */ /* 0x000fc800078e0a0d */
[----:B------:R-:W-:-:S05]  /*1970*/  IMAD R5, R14, R6, R5 ;  /* 0x000000060e057224 */ /* 0x000fca00078e0205 */
[----:B------:R-:W-:Y:S02]  /*1980*/  ISETP.GT.U32.AND P0, PT, R14, R5, PT ;  /* 0x000000050e00720c */ /* 0x000fe40003f04070 */
[----:B0-----:R-:W-:-:S05]  /*1990*/  FMNMX.FTZ R11, R16, R11, !PT ;  /* 0x0000000b100b7209 */ /* 0x001fca0007810000 */
[----:B------:R-:W0:Y:S06]  /*19a0*/  SHFL.BFLY PT, R6, R11, 0x1, 0x1f ;  /* 0x0c201f000b067f89 */ /* 0x000e2c00000e0000 */
[----:B------:R-:W-:-:S05]  /*19b0*/  @!P0 IMAD.IADD R5, R5, 0x1, -R14 ;  /* 0x0000000105058824 */ /* 0x000fca00078e0a0e */
[----:B------:R-:W-:Y:S01]  /*19c0*/  ISETP.GE.U32.AND P1, PT, R5, R14, PT ;  /* 0x0000000e0500720c */ /* 0x000fe20003f26070 */
[----:B------:R-:W-:Y:S01]  /*19d0*/  @!P0 VIADD R13, R13, 0x1 ;  /* 0x000000010d0d8836 */ /* 0x000fe20000000000 */
[----:B------:R-:W-:-:S04]  /*19e0*/  LOP3.LUT R0, R0, UR4, RZ, 0x3c, !PT ;  /* 0x0000000400007c12 */ /* 0x000fc8000f8e3cff */
[----:B------:R-:W-:-:S07]  /*19f0*/  ISETP.GE.AND P2, PT, R0, RZ, PT ;  /* 0x000000ff0000720c */ /* 0x000fce0003f46270 */
[----:B------:R-:W-:Y:S01]  /*1a00*/  @P1 VIADD R13, R13, 0x1 ;  /* 0x000000010d0d1836 */ /* 0x000fe20000000000 */
[----:B0-----:R-:W-:Y:S02]  /*1a10*/  FMNMX.FTZ R6, R11, R6, !PT ;  /* 0x000000060b067209 */ /* 0x001fe40007810000 */
[----:B------:R-:W-:Y:S01]  /*1a20*/  ISETP.NE.AND P0, PT, RZ, UR4, PT ;  /* 0x00000004ff007c0c */ /* 0x000fe2000bf05270 */
[----:B------:R-:W0:Y:S01]  /*1a30*/  LDC R11, c[0x0][0x3e0] ;  /* 0x0000f800ff0b7b82 */ /* 0x000e220000000800 */
[----:B------:R-:W-:-:S04]  /*1a40*/  FSETP.NEU.FTZ.AND P1, PT, R6, -INF , PT ;  /* 0xff8000000600780b */ /* 0x000fc80003f3d000 */
[----:B------:R-:W-:-:S05]  /*1a50*/  FSEL R0, R6, RZ, P1 ;  /* 0x000000ff06007208 */ /* 0x000fca0000800000 */
[C---:B------:R-:W-:Y:S01]  /*1a60*/  FADD.FTZ R16, -R0.reuse, R24 ;  /* 0x0000001800107221 */ /* 0x040fe20000010100 */
[----:B------:R-:W-:-:S03]  /*1a70*/  FADD.FTZ R17, -R0, R23 ;  /* 0x0000001700117221 */ /* 0x000fc60000010100 */
[----:B------:R-:W-:Y:S01]  /*1a80*/  FMUL.FTZ R16, R16, 1.4426950216293334961 ;  /* 0x3fb8aa3b10107820 */ /* 0x000fe20000410000 */
[----:B------:R-:W-:-:S04]  /*1a90*/  FMUL.FTZ R17, R17, 1.4426950216293334961 ;  /* 0x3fb8aa3b11117820 */ /* 0x000fc80000410000 */
[----:B------:R-:W-:Y:S04]  /*1aa0*/  MUFU.EX2 R25, R17 ;  /* 0x0000001100197308 */ /* 0x000fe80000000800 */
[----:B------:R-:W1:Y:S01]  /*1ab0*/  MUFU.EX2 R16, R16 ;  /* 0x0000001000107308 */ /* 0x000e620000000800 */
[----:B------:R-:W-:Y:S01]  /*1ac0*/  USHF.R.S32.HI UR5, URZ, 0x1f, UR10 ;  /* 0x0000001fff057899 */ /* 0x000fe2000801140a */
[----:B------:R-:W-:Y:S02]  /*1ad0*/  @!P2 IADD3 R13, PT, PT, -R13, RZ, RZ ;  /* 0x000000ff0d0da210 */ /* 0x000fe40007ffe1ff */
[----:B------:R-:W-:Y:S01]  /*1ae0*/  @!P0 LOP3.LUT R13, RZ, UR4, RZ, 0x33, !PT ;  /* 0x00000004ff0d8c12 */ /* 0x000fe2000f8e33ff */
[----:B------:R-:W-:Y:S01]  /*1af0*/  ULOP3.LUT UR5, UR5, 0x1, URZ, 0xfc, !UPT ;  /* 0x0000000105057892 */ /* 0x000fe2000f8efcff */
[----:B-1----:R-:W-:-:S05]  /*1b00*/  FADD.FTZ R25, R16, R25 ;  /* 0x0000001910197221 */ /* 0x002fca0000010000 */
[----:B------:R-:W-:Y:S01]  /*1b10*/  IMAD R5, R13, UR5, RZ ;  /* 0x000000050d057c24 */ /* 0x000fe2000f8e02ff */
[----:B------:R-:W1:Y:S04]  /*1b20*/  SHFL.BFLY PT, R18, R25, 0x8, 0x1f ;  /* 0x0d001f0019127f89 */ /* 0x000e6800000e0000 */
[----:B------:R-:W-:Y:S02]  /*1b30*/  IABS R15, R5 ;  /* 0x00000005000f7213 */ /* 0x000fe40000000000 */
[----:B0-----:R-:W-:Y:S02]  /*1b40*/  IABS R6, R11 ;  /* 0x0000000b00067213 */ /* 0x001fe40000000000 */
[----:B------:R-:W0:Y:S08]  /*1b50*/  I2F.RP R14, R15 ;  /* 0x0000000f000e7306 */ /* 0x000e300000209400 */
[----:B------:R-:W3:Y:S08]  /*1b60*/  I2F.RP R22, R6 ;  /* 0x0000000600167306 */ /* 0x000ef00000209400 */
[----:B0-----:R-:W0:Y:S01]  /*1b70*/  MUFU.RCP R14, R14 ;  /* 0x0000000e000e7308 */ /* 0x001e220000001000 */
[----:B-1----:R-:W-:-:S05]  /*1b80*/  FADD.FTZ R18, R25, R18 ;  /* 0x0000001219127221 */ /* 0x002fca0000010000 */
[----:B------:R-:W1:Y:S02]  /*1b90*/  SHFL.BFLY PT, R17, R18, 0x4, 0x1f ;  /* 0x0c801f0012117f89 */ /* 0x000e6400000e0000 */
[----:B---3--:R-:W3:Y:S01]  /*1ba0*/  MUFU.RCP R28, R22 ;  /* 0x00000016001c7308 */ /* 0x008ee20000001000 */
[----:B0-----:R-:W-:-:S07]  /*1bb0*/  VIADD R32, R14, 0xffffffe ;  /* 0x0ffffffe0e207836 */ /* 0x001fce0000000000 */
[----:B------:R-:W0:Y:S01]  /*1bc0*/  F2I.FTZ.U32.TRUNC.NTZ R33, R32 ;  /* 0x0000002000217305 */ /* 0x000e22000021f000 */
[----:B---3--:R-:W-:-:S07]  /*1bd0*/  VIADD R28, R28, 0xffffffe ;  /* 0x0ffffffe1c1c7836 */ /* 0x008fce0000000000 */
[----:B------:R-:W3:Y:S01]  /*1be0*/  F2I.FTZ.U32.TRUNC.NTZ R29, R28 ;  /* 0x0000001c001d7305 */ /* 0x000ee2000021f000 */
[----:B-1----:R-:W-:-:S05]  /*1bf0*/  FADD.FTZ R17, R18, R17 ;  /* 0x0000001112117221 */ /* 0x002fca0000010000 */
[----:B------:R-:W1:Y:S01]  /*1c00*/  SHFL.BFLY PT, R14, R17, 0x2, 0x1f ;  /* 0x0c401f00110e7f89 */ /* 0x000e6200000e0000 */
[----:B0-----:R-:W-:Y:S01]  /*1c10*/  IMAD.MOV R16, RZ, RZ, -R33 ;  /* 0x000000ffff107224 */ /* 0x001fe200078e0a21 */
[-C--:B------:R-:W-:Y:S01]  /*1c20*/  IADD3 R22, PT, PT, R4, R15.reuse, RZ ;  /* 0x0000000f04167210 */ /* 0x080fe20007ffe0ff */
[----:B------:R-:W-:Y:S02]  /*1c30*/  IMAD.MOV.U32 R32, RZ, RZ, RZ ;  /* 0x000000ffff207224 */ /* 0x000fe400078e00ff */
[----:B------:R-:W-:Y:S01]  /*1c40*/  IMAD R25, R16, R15, RZ ;  /* 0x0000000f10197224 */ /* 0x000fe200078e02ff */
[----:B------:R-:W-:Y:S01]  /*1c50*/  IABS R4, R5 ;  /* 0x0000000500047213 */ /* 0x000fe20000000000 */
[----:B---3--:R-:W-:Y:S01]  /*1c60*/  IMAD.MOV R27, RZ, RZ, -R29 ;  /* 0x000000ffff1b7224 */ /* 0x008fe200078e0a1d */
[----:B------:R-:W-:Y:S01]  /*1c70*/  IABS R16, R22 ;  /* 0x0000001600107213 */ /* 0x000fe20000000000 */
[----:B------:R-:W-:-:S04]  /*1c80*/  IMAD.HI.U32 R25, R33, R25, R32 ;  /* 0x0000001921197227 */ /* 0x000fc800078e0020 */
[----:B------:R-:W-:Y:S02]  /*1c90*/  IMAD R18, R27, R6, RZ ;  /* 0x000000061b127224 */ /* 0x000fe400078e02ff */
[----:B------:R-:W-:Y:S02]  /*1ca0*/  IMAD.MOV.U32 R28, RZ, RZ, RZ ;  /* 0x000000ffff1c7224 */ /* 0x000fe400078e00ff */
[----:B------:R-:W-:Y:S02]  /*1cb0*/  IMAD.MOV R4, RZ, RZ, -R4 ;  /* 0x000000ffff047224 */ /* 0x000fe400078e0a04 */
[----:B------:R-:W-:-:S04]  /*1cc0*/  IMAD.HI.U32 R18, R29, R18, R28 ;  /* 0x000000121d127227 */ /* 0x000fc800078e001c */
[----:B------:R-:W-:-:S04]  /*1cd0*/  IMAD.HI.U32 R25, R25, R16, RZ ;  /* 0x0000001019197227 */ /* 0x000fc800078e00ff */
[----:B-1----:R-:W-:Y:S01]  /*1ce0*/  FADD.FTZ R27, R17, R14 ;  /* 0x0000000e111b7221 */ /* 0x002fe20000010000 */
[----:B------:R-:W-:Y:S02]  /*1cf0*/  IMAD R4, R25, R4, R16 ;  /* 0x0000000419047224 */ /* 0x000fe400078e0210 */
[----:B------:R-:W-:Y:S02]  /*1d00*/  IMAD.HI.U32 R18, R18, R16, RZ ;  /* 0x0000001012127227 */ /* 0x000fe400078e00ff */
[----:B------:R-:W0:Y:S01]  /*1d10*/  SHFL.BFLY PT, R14, R27, 0x1, 0x1f ;  /* 0x0c201f001b0e7f89 */ /* 0x000e2200000e0000 */
[----:B------:R-:W-:Y:S01]  /*1d20*/  ISETP.GT.U32.AND P2, PT, R15, R4, PT ;  /* 0x000000040f00720c */ /* 0x000fe20003f44070 */
[----:B------:R-:W-:-:S04]  /*1d30*/  IMAD.MOV R17, RZ, RZ, -R18 ;  /* 0x000000ffff117224 */ /* 0x000fc800078e0a12 */
[----:B------:R-:W-:-:S05]  /*1d40*/  IMAD R17, R6, R17, R16 ;  /* 0x0000001106117224 */ /* 0x000fca00078e0210 */
[----:B------:R-:W-:-:S03]  /*1d50*/  ISETP.GT.U32.AND P0, PT, R6, R17, PT ;  /* 0x000000110600720c */ /* 0x000fc60003f04070 */
[----:B------:R-:W-:-:S04]  /*1d60*/  @!P2 IADD3 R4, PT, PT, R4, -R15, RZ ;  /* 0x8000000f0404a210 */ /* 0x000fc80007ffe0ff */
[-C--:B------:R-:W-:Y:S01]  /*1d70*/  ISETP.GE.U32.AND P1, PT, R4, R15.reuse, PT ;  /* 0x0000000f0400720c */ /* 0x080fe20003f26070 */
[----:B------:R-:W-:Y:S01]  /*1d80*/  @!P2 VIADD R25, R25, 0x1 ;  /* 0x000000011919a836 */ /* 0x000fe20000000000 */
[----:B------:R-:W-:-:S04]  /*1d90*/  LOP3.LUT R4, R22, R15, RZ, 0x3c, !PT ;  /* 0x0000000f16047212 */ /* 0x000fc800078e3cff */
[----:B------:R-:W-:Y:S02]  /*1da0*/  @!P0 IMAD.IADD R17, R17, 0x1, -R6 ;  /* 0x0000000111118824 */ /* 0x000fe400078e0a06 */
[----:B0-----:R-:W-:Y:S01]  /*1db0*/  FADD.FTZ R14, R27, R14 ;  /* 0x0000000e1b0e7221 */ /* 0x001fe20000010000 */
[----:B------:R-:W-:Y:S02]  /*1dc0*/  LOP3.LUT R22, R22, R11, RZ, 0x3c, !PT ;  /* 0x0000000b16167212 */ /* 0x000fe400078e3cff */
[----:B------:R-:W-:Y:S02]  /*1dd0*/  ISETP.GE.AND P3, PT, R4, RZ, PT ;  /* 0x000000ff0400720c */ /* 0x000fe40003f66270 */
[----:B------:R-:W-:Y:S01]  /*1de0*/  ISETP.GE.U32.AND P4, PT, R17, R6, PT ;  /* 0x000000061100720c */ /* 0x000fe20003f86070 */
[----:B------:R-:W-:Y:S01]  /*1df0*/  @P1 VIADD R25, R25, 0x1 ;  /* 0x0000000119191836 */ /* 0x000fe20000000000 */
[----:B------:R-:W-:Y:S01]  /*1e00*/  FSETP.NE.FTZ.AND P1, PT, R14, RZ, PT ;  /* 0x000000ff0e00720b */ /* 0x000fe20003f35000 */
[----:B------:R-:W-:Y:S01]  /*1e10*/  @!P0 VIADD R18, R18, 0x1 ;  /* 0x0000000112128836 */ /* 0x000fe20000000000 */
[----:B------:R-:W-:-:S02]  /*1e20*/  ISETP.GE.AND P2, PT, R22, RZ, PT ;  /* 0x000000ff1600720c */ /* 0x000fc40003f46270 */
[----:B------:R-:W-:Y:S02]  /*1e30*/  ISETP.NE.AND P0, PT, R11, RZ, PT ;  /* 0x000000ff0b00720c */ /* 0x000fe40003f05270 */
[----:B------:R-:W-:-:S03]  /*1e40*/  ISETP.NE.AND P5, PT, R5, RZ, PT ;  /* 0x000000ff0500720c */ /* 0x000fc60003fa5270 */
[----:B------:R-:W-:Y:S02]  /*1e50*/  @!P3 IADD3 R25, PT, PT, -R25, RZ, RZ ;  /* 0x000000ff1919b210 */ /* 0x000fe40007ffe1ff */
[----:B------:R-:W-:Y:S01]  /*1e60*/  @P4 VIADD R18, R18, 0x1 ;  /* 0x0000000112124836 */ /* 0x000fe20000000000 */
[----:B------:R-:W-:Y:S02]  /*1e70*/  ISETP.NE.AND P3, PT, R13, RZ, PT ;  /* 0x000000ff0d00720c */ /* 0x000fe40003f65270 */
[----:B------:R-:W0:Y:S01]  /*1e80*/  @P1 MUFU.LG2 R13, R14 ;  /* 0x0000000e000d1308 */ /* 0x000e220000000c00 */
[----:B------:R-:W-:Y:S02]  /*1e90*/  @!P2 IMAD.MOV R18, RZ, RZ, -R18 ;  /* 0x000000ffff12a224 */ /* 0x000fe400078e0a12 */
[----:B------:R-:W-:Y:S02]  /*1ea0*/  @!P0 LOP3.LUT R18, RZ, R11, RZ, 0x33, !PT ;  /* 0x0000000bff128212 */ /* 0x000fe400078e33ff */
[----:B------:R-:W-:-:S02]  /*1eb0*/  LOP3.LUT P0, RZ, R19, 0x38f, RZ, 0xc0, !PT ;  /* 0x0000038f13ff7812 */ /* 0x000fc4000780c0ff */
[----:B------:R-:W-:Y:S02]  /*1ec0*/  @!P5 LOP3.LUT R25, RZ, R15, RZ, 0x33, !PT ;  /* 0x0000000fff19d212 */ /* 0x000fe400078e33ff */
[----:B------:R-:W-:Y:S02]  /*1ed0*/  SEL R15, RZ, 0x1, !P3 ;  /* 0x00000001ff0f7807 */ /* 0x000fe40005800000 */
[----:B------:R-:W-:Y:S02]  /*1ee0*/  SHF.R.S32.HI R4, RZ, 0x1f, R5 ;  /* 0x0000001fff047819 */ /* 0x000fe40000011405 */
[----:B------:R-:W-:Y:S02]  /*1ef0*/  ISETP.LT.U32.AND P2, PT, R20, R25, PT ;  /* 0x000000191400720c */ /* 0x000fe40003f41070 */
[----:B------:R-:W-:Y:S02]  /*1f00*/  SHF.R.S32.HI R17, RZ, 0x1f, R25 ;  /* 0x0000001fff117819 */ /* 0x000fe40000011419 */
[----:B------:R-:W-:Y:S01]  /*1f10*/  LOP3.LUT R15, R4, R15, RZ, 0xfc, !PT ;  /* 0x0000000f040f7212 */ /* 0x000fe200078efcff */
[----:B------:R-:W-:Y:S01]  /*1f20*/  IMAD R4, R18, UR11, RZ ;  /* 0x0000000b12047c24 */ /* 0x000fe2000f8e02ff */
[----:B------:R-:W-:Y:S01]  /*1f30*/  ISETP.LT.AND.EX P2, PT, R21, R17, PT, P2 ;  /* 0x000000111500720c */ /* 0x000fe20003f41320 */
[----:B--2---:R-:W-:Y:S01]  /*1f40*/  UIMAD UR9, UR4, UR9, URZ ;  /* 0x00000009040972a4 */ /* 0x004fe2000f8e02ff */
[----:B------:R-:W-:Y:S01]  /*1f50*/  BSSY.RECONVERGENT B1, `(.L_x_78) ;  /* 0x000012a000017945 */ /* 0x000fe20003800200 */
[----:B------:R-:W-:Y:S01]  /*1f60*/  IMAD.MOV.U32 R22, RZ, RZ, 0x7f800000 ;  /* 0x7f800000ff167424 */ /* 0x000fe200078e00ff */
        /* <DEDUP_REMOVED lines=33> */
[----:B------:R-:W-:Y:S01]  /*2180*/  MOV R14, RZ ;  /* 0x000000ff000e7202 */ /* 0x000fe20000000f00 */
[----:B------:R-:W-:Y:S01]  /*2190*/  HFMA2 R33, -RZ, RZ, 0, 0 ;  /* 0x00000000ff217431 */ /* 0x000fe200000001ff */
[----:B------:R-:W-:-:S05]  /*21a0*/  ISETP.NE.U32.AND P0, PT, R32, RZ, PT ;  /* 0x000000ff2000720c */ /* 0x000fca0003f05070 */
        /* <DEDUP_REMOVED lines=19> */
.L_x_81:
[----:B------:R-:W-:Y:S01]  /*22e0*/  IMAD.MOV.U32 R17, RZ, RZ, RZ ;  /* 0x000000ffff117224 */ /* 0x000fe200078e00ff */
[----:B------:R-:W-:Y:S02]  /*22f0*/  MOV R18, R32 ;  /* 0x0000002000127202 */ /* 0x000fe40000000f00 */
[----:B------:R-:W-:Y:S02]  /*2300*/  MOV R16, 0x2320 ;  /* 0x0000232000107802 */ /* 0x000fe40000000f00 */
[----:B------:R-:W-:Y:S05]  /*2310*/  CALL.REL.NOINC `($__internal_2_$__cuda_sm20_div_s64) ;  /* 0x0000001c00c47944 */ /* 0x000fea0003c00000 */
[----:B------:R-:W-:Y:S02]  /*2320*/  IADD3 R13, PT, PT, -R14, RZ, RZ ;  /* 0x000000ff0e0d7210 */ /* 0x000fe40007ffe1ff */
[----:B------:R-:W-:-:S03]  /*2330*/  MOV R33, R11 ;  /* 0x0000000b00217202 */ /* 0x000fc60000000f00 */
[----:B------:R-:W-:Y:S01]  /*2340*/  IMAD R25, R32, R13, R25 ;  /* 0x0000000d20197224 */ /* 0x000fe200078e0219 */
[----:B------:R-:W-:-:S07]  /*2350*/  MOV R32, R14 ;  /* 0x0000000e00207202 */ /* 0x000fce0000000f00 */
.L_x_82:
[----:B------:R-:W-:Y:S01]  /*2360*/  IABS R15, UR14 ;  /* 0x0000000e000f7c13 */ /* 0x000fe20008000000 */
[-C--:B------:R-:W-:Y:S01]  /*2370*/  IMAD R3, R3, R12.reuse, RZ ;  /* 0x0000000c03037224 */ /* 0x080fe200078e02ff */
[----:B------:R-:W-:Y:S01]  /*2380*/  IABS R13, R25 ;  /* 0x00000019000d7213 */ /* 0x000fe20000000000 */
[C---:B------:R-:W-:Y:S01]  /*2390*/  IMAD.WIDE.U32 R20, R9.reuse, R12, RZ ;  /* 0x0000000c09147225 */ /* 0x040fe200078e00ff */
[----:B------:R-:W0:Y:S01]  /*23a0*/  I2F.U32.RP R18, R15 ;  /* 0x0000000f00127306 */ /* 0x000e220000209000 */
[----:B------:R-:W-:Y:S01]  /*23b0*/  IABS R11, UR14 ;  /* 0x0000000e000b7c13 */ /* 0x000fe20008000000 */
[----:B------:R-:W-:Y:S01]  /*23c0*/  BSSY.RECONVERGENT B0, `(.L_x_83) ;  /* 0x000003d000007945 */ /* 0x000fe20003800200 */
[----:B------:R-:W-:Y:S01]  /*23d0*/  IMAD R3, R9, R2, R3 ;  /* 0x0000000209037224 */ /* 0x000fe200078e0203 */
[----:B------:R-:W-:Y:S01]  /*23e0*/  LOP3.LUT R2, R25, UR14, RZ, 0x3c, !PT ;  /* 0x0000000e19027c12 */ /* 0x000fe2000f8e3cff */
[----:B------:R-:W-:-:S03]  /*23f0*/  IMAD.WIDE.U32 R38, R20, R36, RZ ;  /* 0x0000002414267225 */ /* 0x000fc600078e00ff */
[----:B------:R-:W-:Y:S01]  /*2400*/  ISETP.GE.AND P0, PT, R2, RZ, PT ;  /* 0x000000ff0200720c */ /* 0x000fe20003f06270 */
[----:B------:R-:W-:Y:S02]  /*2410*/  IMAD.MOV R11, RZ, RZ, -R11 ;  /* 0x000000ffff0b7224 */ /* 0x000fe400078e0a0b */
[----:B------:R-:W-:Y:S01]  /*2420*/  IMAD.IADD R3, R21, 0x1, R3 ;  /* 0x0000000115037824 */ /* 0x000fe200078e0203 */
[----:B0-----:R-:W0:Y:S03]  /*2430*/  MUFU.RCP R16, R18 ;  /* 0x0000001200107308 */ /* 0x001e260000001000 */
[----:B------:R-:W-:Y:S02]  /*2440*/  IMAD R3, R3, R36, RZ ;  /* 0x0000002403037224 */ /* 0x000fe400078e02ff */
[----:B0-----:R-:W-:-:S04]  /*2450*/  VIADD R16, R16, 0xffffffe ;  /* 0x0ffffffe10107836 */ /* 0x001fc80000000000 */
[----:B------:R-:W0:Y:S02]  /*2460*/  F2I.FTZ.U32.TRUNC.NTZ R17, R16 ;  /* 0x0000001000117305 */ /* 0x000e24000021f000 */
[----:B0-----:R-:W-:Y:S01]  /*2470*/  IMAD.MOV R14, RZ, RZ, -R17 ;  /* 0x000000ffff0e7224 */ /* 0x001fe200078e0a11 */
[----:B------:R-:W-:-:S03]  /*2480*/  MOV R16, RZ ;  /* 0x000000ff00107202 */ /* 0x000fc60000000f00 */
[----:B------:R-:W-:-:S04]  /*2490*/  IMAD R14, R14, R15, RZ ;  /* 0x0000000f0e0e7224 */ /* 0x000fc800078e02ff */
[----:B------:R-:W-:-:S06]  /*24a0*/  IMAD.HI.U32 R14, R17, R14, R16 ;  /* 0x0000000e110e7227 */ /* 0x000fcc00078e0010 */
[----:B------:R-:W-:-:S04]  /*24b0*/  IMAD.HI.U32 R14, R14, R13, RZ ;  /* 0x0000000d0e0e7227 */ /* 0x000fc800078e00ff */
[----:B------:R-:W-:-:S05]  /*24c0*/  IMAD R16, R14, R11, R13 ;  /* 0x0000000b0e107224 */ /* 0x000fca00078e020d */
[----:B------:R-:W-:-:S13]  /*24d0*/  ISETP.GT.U32.AND P1, PT, R15, R16, PT ;  /* 0x000000100f00720c */ /* 0x000fda0003f24070 */
[-C--:B------:R-:W-:Y:S02]  /*24e0*/  @!P1 IADD3 R16, PT, PT, R16, -R15.reuse, RZ ;  /* 0x8000000f10109210 */ /* 0x080fe40007ffe0ff */
[----:B------:R-:W-:Y:S02]  /*24f0*/  @!P1 IADD3 R14, PT, PT, R14, 0x1, RZ ;  /* 0x000000010e0e9810 */ /* 0x000fe40007ffe0ff */
[----:B------:R-:W-:Y:S01]  /*2500*/  ISETP.GE.U32.AND P2, PT, R16, R15, PT ;  /* 0x0000000f1000720c */ /* 0x000fe20003f46070 */
[----:B------:R-:W-:Y:S01]  /*2510*/  IMAD R15, R37, R20, R3 ;  /* 0x00000014250f7224 */ /* 0x000fe200078e0203 */
[----:B------:R-:W-:-:S03]  /*2520*/  ISETP.NE.AND P1, PT, RZ, UR14, PT ;  /* 0x0000000eff007c0c */ /* 0x000fc6000bf25270 */
[----:B------:R-:W-:-:S05]  /*2530*/  IMAD.IADD R15, R39, 0x1, R15 ;  /* 0x00000001270f7824 */ /* 0x000fca00078e020f */
[----:B------:R-:W-:-:S03]  /*2540*/  LOP3.LUT R2, R33, R15, RZ, 0xfc, !PT ;  /* 0x0000000f21027212 */ /* 0x000fc600078efcff */
        /* <DEDUP_REMOVED lines=9> */
[----:B------:R-:W-:Y:S01]  /*25e0*/  HFMA2 R14, -RZ, RZ, 0, 0 ;  /* 0x00000000ff0e7431 */ /* 0x000fe200000001ff */
[----:B------:R-:W-:-:S06]  /*25f0*/  ISETP.NE.U32.AND P0, PT, R38, RZ, PT ;  /* 0x000000ff2600720c */ /* 0x000fcc0003f05070 */
        /* <DEDUP_REMOVED lines=18> */
.L_x_84:
[----:B------:R-:W-:Y:S01]  /*2720*/  IMAD.MOV.U32 R25, RZ, RZ, R32 ;  /* 0x000000ffff197224 */ /* 0x000fe200078e0020 */
[----:B------:R-:W-:Y:S01]  /*2730*/  MOV R17, R33 ;  /* 0x0000002100117202 */ /* 0x000fe20000000f00 */
[----:B------:R-:W-:Y:S01]  /*2740*/  IMAD.MOV.U32 R18, RZ, RZ, R38 ;  /* 0x000000ffff127224 */ /* 0x000fe200078e0026 */
[----:B------:R-:W-:Y:S02]  /*2750*/  MOV R16, 0x2770 ;  /* 0x0000277000107802 */ /* 0x000fe40000000f00 */
[----:B------:R-:W-:Y:S05]  /*2760*/  CALL.REL.NOINC `($__internal_2_$__cuda_sm20_div_s64) ;  /* 0x0000001800b07944 */ /* 0x000fea0003c00000 */
[----:B------:R-:W-:-:S05]  /*2770*/  IADD3 R33, PT, PT, -R14, RZ, RZ ;  /* 0x000000ff0e217210 */ /* 0x000fca0007ffe1ff */
[----:B------:R-:W-:Y:S02]  /*2780*/  IMAD R33, R33, R38, R32 ;  /* 0x0000002621217224 */ /* 0x000fe400078e0220 */
.L_x_85:
[----:B------:R-:W-:Y:S05]  /*2790*/  BSYNC.RECONVERGENT B0 ;  /* 0x0000000000007941 */ /* 0x000fea0003800200 */
.L_x_83:
[----:B------:R-:W-:Y:S01]  /*27a0*/  IABS R15, R12 ;  /* 0x0000000c000f7213 */ /* 0x000fe20000000000 */
[----:B------:R-:W0:Y:S01]  /*27b0*/  LDC R18, c[0x0][0x3e0] ;  /* 0x0000f800ff127b82 */ /* 0x000e220000000800 */
[----:B------:R-:W-:Y:S01]  /*27c0*/  IABS R11, R7 ;  /* 0x00000007000b7213 */ /* 0x000fe20000000000 */
[----:B------:R-:W1:Y:S01]  /*27d0*/  LDCU UR15, c[0x0][0x430] ;  /* 0x00008600ff0f77ac */ /* 0x000e620008000800 */
[----:B------:R-:W2:Y:S01]  /*27e0*/  I2F.U32.RP R25, R15 ;  /* 0x0000000f00197306 */ /* 0x000ea20000209000 */
[----:B------:R-:W-:Y:S01]  /*27f0*/  IABS R13, R9 ;  /* 0x00000009000d7213 */ /* 0x000fe20000000000 */
[----:B------:R-:W-:Y:S01]  /*2800*/  IMAD R10, R10, UR9, RZ ;  /* 0x000000090a0a7c24 */ /* 0x000fe2000f8e02ff */
[----:B------:R-:W-:Y:S01]  /*2810*/  ISETP.NE.AND P5, PT, R12, RZ, PT ;  /* 0x000000ff0c00720c */ /* 0x000fe20003fa5270 */
[----:B------:R-:W3:Y:S04]  /*2820*/  LDCU UR4, c[0x0][0x434] ;  /* 0x00008680ff0477ac */ /* 0x000ee80008000800 */
        /* <DEDUP_REMOVED lines=8> */
[----:B------:R-:W-:-:S03]  /*28b0*/  SEL R18, R18, 0x1, P0 ;  /* 0x0000000112127807 */ /* 0x000fc60000000000 */
[----:B------:R-:W-:Y:S01]  /*28c0*/  I2F.U32.RP R29, R13 ;  /* 0x0000000d001d7306 */ /* 0x000fe20000209000 */
[----:B------:R-:W-:Y:S01]  /*28d0*/  IABS R20, R18 ;  /* 0x0000001200147213 */ /* 0x000fe20000000000 */
[----:B--2---:R-:W-:Y:S01]  /*28e0*/  VIADD R36, R17, 0xffffffe ;  /* 0x0ffffffe11247836 */ /* 0x004fe20000000000 */
[----:B------:R-:W-:-:S05]  /*28f0*/  IABS R25, R33 ;  /* 0x0000002100197213 */ /* 0x000fca0000000000 */
[----:B------:R-:W1:Y:S01]  /*2900*/  F2I.FTZ.U32.TRUNC.NTZ R37, R36 ;  /* 0x0000002400257305 */ /* 0x000e62000021f000 */
[----:B0-----:R-:W-:-:S07]  /*2910*/  VIADD R16, R16, 0xffffffe ;  /* 0x0ffffffe10107836 */ /* 0x001fce0000000000 */
[----:B------:R-:W0:Y:S01]  /*2920*/  F2I.FTZ.U32.TRUNC.NTZ R17, R16 ;  /* 0x0000001000117305 */ /* 0x000e22000021f000 */
[----:B-1----:R-:W-:-:S07]  /*2930*/  IMAD.MOV R0, RZ, RZ, -R37 ;  /* 0x000000ffff007224 */ /* 0x002fce00078e0a25 */
[----:B------:R-:W1:Y:S01]  /*2940*/  I2F.U32.RP R26, R20 ;  /* 0x00000014001a7306 */ /* 0x000e620000209000 */
[----:B------:R-:W-:Y:S02]  /*2950*/  IMAD.MOV.U32 R36, RZ, RZ, RZ ;  /* 0x000000ffff247224 */ /* 0x000fe400078e00ff */
[----:B------:R-:W-:Y:S01]  /*2960*/  IMAD R21, R0, R15, RZ ;  /* 0x0000000f00157224 */ /* 0x000fe200078e02ff */
[----:B------:R-:W-:-:S03]  /*2970*/  IABS R0, R7 ;  /* 0x0000000700007213 */ /* 0x000fc60000000000 */
[----:B------:R-:W-:Y:S01]  /*2980*/  IMAD.HI.U32 R32, R37, R21, R36 ;  /* 0x0000001525207227 */ /* 0x000fe200078e0024 */
[----:B------:R-:W2:Y:S01]  /*2990*/  MUFU.RCP R29, R29 ;  /* 0x0000001d001d7308 */ /* 0x000ea20000001000 */
[----:B------:R-:W-:Y:S02]  /*29a0*/  IABS R21, R6 ;  /* 0x0000000600157213 */ /* 0x000fe40000000000 */
[----:B0-----:R-:W-:Y:S02]  /*29b0*/  IMAD.MOV R28, RZ, RZ, -R17 ;  /* 0x000000ffff1c7224 */ /* 0x001fe400078e0a11 */
[----:B------:R-:W-:Y:S02]  /*29c0*/  IMAD.MOV.U32 R16, RZ, RZ, RZ ;  /* 0x000000ffff107224 */ /* 0x000fe400078e00ff */
[----:B------:R-:W-:Y:S01]  /*29d0*/  IMAD R28, R28, R11, RZ ;  /* 0x0000000b1c1c7224 */ /* 0x000fe200078e02ff */
[----:B------:R-:W0:Y:S01]  /*29e0*/  I2F.U32.RP R27, R21 ;  /* 0x00000015001b7306 */ /* 0x000e220000209000 */
[----:B------:R-:W-:-:S04]  /*29f0*/  IMAD.HI.U32 R32, R32, R25, RZ ;  /* 0x0000001920207227 */ /* 0x000fc800078e00ff */
[----:B------:R-:W-:Y:S01]  /*2a00*/  IMAD.HI.U32 R28, R17, R28, R16 ;  /* 0x0000001c111c7227 */ /* 0x000fe200078e0010 */
[----:B------:R-:W-:Y:S02]  /*2a10*/  IABS R17, R12 ;  /* 0x0000000c00117213 */ /* 0x000fe40000000000 */
[----:B-1----:R-:W1:Y:S01]  /*2a20*/  MUFU.RCP R26, R26 ;  /* 0x0000001a001a7308 */ /* 0x002e620000001000 */
[----:B------:R-:W-:Y:S01]  /*2a30*/  IABS R16, R14 ;  /* 0x0000000e00107213 */ /* 0x000fe20000000000 */
[----:B------:R-:W-:Y:S01]  /*2a40*/  IMAD.MOV R0, RZ, RZ, -R0 ;  /* 0x000000ffff007224 */ /* 0x000fe200078e0a00 */
[----:B--2---:R-:W-:Y:S02]  /*2a50*/  IADD3 R29, PT, PT, R29, 0xffffffe, RZ ;  /* 0x0ffffffe1d1d7810 */ /* 0x004fe40007ffe0ff */
[----:B------:R-:W-:Y:S01]  /*2a60*/  IADD3 R17, PT, PT, RZ, -R17, RZ ;  /* 0x80000011ff117210 */ /* 0x000fe20007ffe0ff */
[----:B------:R-:W-:-:S04]  /*2a70*/  IMAD.HI.U32 R31, R28, R16, RZ ;  /* 0x000000101c1f7227 */ /* 0x000fc800078e00ff */
[----:B------:R-:W-:Y:S01]  /*2a80*/  HFMA2 R28, -RZ, RZ, 0, 0 ;  /* 0x00000000ff1c7431 */ /* 0x000fe200000001ff */
[----:B0-----:R-:W0:Y:S01]  /*2a90*/  MUFU.RCP R27, R27 ;  /* 0x0000001b001b7308 */ /* 0x001e220000001000 */
[----:B------:R-:W-:Y:S01]  /*2aa0*/  IMAD R36, R32, R17, R25 ;  /* 0x0000001120247224 */ /* 0x000fe200078e0219 */
[----:B------:R-:W-:Y:S01]  /*2ab0*/  LOP3.LUT R25, R33, R12, RZ, 0x3c, !PT ;  /* 0x0000000c21197212 */ /* 0x000fe200078e3cff */
[----:B------:R-:W-:-:S03]  /*2ac0*/  IMAD R0, R31, R0, R16 ;  /* 0x000000001f007224 */ /* 0x000fc600078e0210 */
[----:B------:R-:W-:Y:S02]  /*2ad0*/  ISETP.GT.U32.AND P3, PT, R15, R36, PT ;  /* 0x000000240f00720c */ /* 0x000fe40003f64070 */
[----:B------:R-:W2:Y:S01]  /*2ae0*/  F2I.FTZ.U32.TRUNC.NTZ R29, R29 ;  /* 0x0000001d001d7305 */ /* 0x000ea2000021f000 */
[----:B------:R-:W-:Y:S01]  /*2af0*/  ISETP.GT.U32.AND P1, PT, R11, R0, PT ;  /* 0x000000000b00720c */ /* 0x000fe20003f24070 */
[----:B-1----:R-:W-:Y:S01]  /*2b00*/  VIADD R26, R26, 0xffffffe ;  /* 0x0ffffffe1a1a7836 */ /* 0x002fe20000000000 */
[----:B------:R-:W-:-:S05]  /*2b10*/  ISETP.GE.AND P2, PT, R25, RZ, PT ;  /* 0x000000ff1900720c */ /* 0x000fca0003f46270 */
[----:B------:R-:W1:Y:S01]  /*2b20*/  F2I.FTZ.U32.TRUNC.NTZ R37, R26 ;  /* 0x0000001a00257305 */ /* 0x000e62000021f000 */
[----:B0-----:R-:W-:Y:S02]  /*2b30*/  VIADD R27, R27, 0xffffffe ;  /* 0x0ffffffe1b1b7836 */ /* 0x001fe40000000000 */
[----:B------:R-:W-:-:S03]  /*2b40*/  @!P3 IMAD.IADD R36, R36, 0x1, -R15 ;  /* 0x000000012424b824 */ /* 0x000fc600078e0a0f */
[----:B------:R-:W-:Y:S01]  /*2b50*/  @!P1 IADD3 R0, PT, PT, R0, -R11, RZ ;  /* 0x8000000b00009210 */ /* 0x000fe20007ffe0ff */
[--C-:B--2---:R-:W-:Y:S01]  /*2b60*/  IMAD.MOV R16, RZ, RZ, -R29.reuse ;  /* 0x000000ffff107224 */ /* 0x104fe200078e0a1d */
[----:B------:R-:W-:Y:S01]  /*2b70*/  ISETP.GE.U32.AND P6, PT, R36, R15, PT ;  /* 0x0000000f2400720c */ /* 0x000fe20003fc6070 */
[----:B------:R-:W-:Y:S01]  /*2b80*/  IMAD.MOV.U32 R36, RZ, RZ, RZ ;  /* 0x000000ffff247224 */ /* 0x000fe200078e00ff */
[----:B------:R-:W-:Y:S01]  /*2b90*/  ISETP.GE.U32.AND P4, PT, R0, R11, PT ;  /* 0x0000000b0000720c */ /* 0x000fe20003f86070 */
[----:B------:R-:W-:Y:S01]  /*2ba0*/  IMAD R17, R16, R13, RZ ;  /* 0x0000000d10117224 */ /* 0x000fe200078e02ff */
[----:B------:R-:W-:Y:S01]  /*2bb0*/  LOP3.LUT R16, R14, R7, RZ, 0x3c, !PT ;  /* 0x000000070e107212 */ /* 0x000fe200078e3cff */
[----:B------:R-:W-:Y:S01]  /*2bc0*/  @!P1 VIADD R31, R31, 0x1 ;  /* 0x000000011f1f9836 */ /* 0x000fe20000000000 */
[----:B------:R-:W-:Y:S01]  /*2bd0*/  ISETP.NE.AND P1, PT, R7, RZ, PT ;  /* 0x000000ff0700720c */ /* 0x000fe20003f25270 */
[----:B------:R-:W-:Y:S01]  /*2be0*/  IMAD.HI.U32 R17, R29, R17, R28 ;  /* 0x000000111d117227 */ /* 0x000fe200078e001c */
[----:B------:R-:W-:Y:S01]  /*2bf0*/  ISETP.GE.AND P0, PT, R16, RZ, PT ;  /* 0x000000ff1000720c */ /* 0x000fe20003f06270 */
[----:B------:R-:W0:Y:S01]  /*2c00*/  F2I.FTZ.U32.TRUNC.NTZ R29, R27 ;  /* 0x0000001b001d7305 */ /* 0x000e22000021f000 */
[----:B------:R-:W-:Y:S01]  /*2c10*/  IABS R0, R18 ;  /* 0x0000001200007213 */ /* 0x000fe20000000000 */
[----:B-1----:R-:W-:Y:S01]  /*2c20*/  IMAD.MOV R15, RZ, RZ, -R37 ;  /* 0x000000ffff0f7224 */ /* 0x002fe200078e0a25 */
[----:B------:R-:W-:Y:S01]  /*2c30*/  IABS R11, R3 ;  /* 0x00000003000b7213 */ /* 0x000fe20000000000 */
[----:B------:R-:W-:-:S02]  /*2c40*/  @!P3 VIADD R32, R32, 0x1 ;  /* 0x000000012020b836 */ /* 0x000fc40000000000 */
[----:B------:R-:W-:Y:S02]  /*2c50*/  IMAD R15, R15, R20, RZ ;  /* 0x000000140f0f7224 */ /* 0x000fe400078e02ff */
[----:B------:R-:W-:Y:S01]  /*2c60*/  IMAD.MOV R0, RZ, RZ, -R0 ;  /* 0x000000ffff007224 */ /* 0x000fe200078e0a00 */
[----:B------:R-:W-:Y:S01]  /*2c70*/  @P6 IADD3 R32, PT, PT, R32, 0x1, RZ ;  /* 0x0000000120206810 */ /* 0x000fe20007ffe0ff */
[----:B------:R-:W-:-:S04]  /*2c80*/  IMAD.HI.U32 R15, R37, R15, R36 ;  /* 0x0000000f250f7227 */ /* 0x000fc800078e0024 */
[----:B------:R-:W-:Y:S01]  /*2c90*/  @P4 VIADD R31, R31, 0x1 ;  /* 0x000000011f1f4836 */ /* 0x000fe20000000000 */
[----:B0-----:R-:W-:Y:S01]  /*2ca0*/  IADD3 R16, PT, PT, RZ, -R29, RZ ;  /* 0x8000001dff107210 */ /* 0x001fe20007ffe0ff */
[----:B------:R-:W-:-:S03]  /*2cb0*/  IMAD.HI.U32 R15, R15, R11, RZ ;  /* 0x0000000b0f0f7227 */ /* 0x000fc600078e00ff */
[----:B------:R-:W-:Y:S01]  /*2cc0*/  @!P0 IADD3 R31, PT, PT, -R31, RZ, RZ ;  /* 0x000000ff1f1f8210 */ /* 0x000fe20007ffe1ff */
[----:B------:R-:W-:Y:S01]  /*2cd0*/  IMAD R25, R16, R21, RZ ;  /* 0x0000001510197224 */ /* 0x000fe200078e02ff */
[----:B------:R-:W-:Y:S01]  /*2ce0*/  @!P1 LOP3.LUT R31, RZ, R7, RZ, 0x33, !PT ;  /* 0x00000007ff1f9212 */ /* 0x000fe200078e33ff */
[----:B------:R-:W-:Y:S01]  /*2cf0*/  @!P2 IMAD.MOV R32, RZ, RZ, -R32 ;  /* 0x000000ffff20a224 */ /* 0x000fe200078e0a20 */
[----:B------:R-:W-:Y:S01]  /*2d00*/  @!P5 LOP3.LUT R32, RZ, R12, RZ, 0x33, !PT ;  /* 0x0000000cff20d212 */ /* 0x000fe200078e33ff */
[----:B------:R-:W-:Y:S01]  /*2d10*/  IMAD R11, R15, R0, R11 ;  /* 0x000000000f0b7224 */ /* 0x000fe200078e020b */
[----:B------:R-:W-:Y:S01]  /*2d20*/  IABS R0, R6 ;  /* 0x0000000600007213 */ /* 0x000fe20000000000 */
[----:B------:R-:W-:Y:S01]  /*2d30*/  IMAD.HI.U32 R28, R29, R25, R28 ;  /* 0x000000191d1c7227 */ /* 0x000fe200078e001c */
[----:B------:R-:W-:Y:S02]  /*2d40*/  IABS R25, R9 ;  /* 0x0000000900197213 */ /* 0x000fe40000000000 */
[----:B------:R-:W-:Y:S01]  /*2d50*/  IABS R26, R32 ;  /* 0x00000020001a7213 */ /* 0x000fe20000000000 */
[----:B------:R-:W-:Y:S01]  /*2d60*/  IMAD.MOV R0, RZ, RZ, -R0 ;  /* 0x000000ffff007224 */ /* 0x000fe200078e0a00 */
[----:B------:R-:W-:Y:S01]  /*2d70*/  ISETP.GT.U32.AND P4, PT, R20, R11, PT ;  /* 0x0000000b1400720c */ /* 0x000fe20003f84070 */
[----:B------:R-:W-:Y:S01]  /*2d80*/  IMAD.MOV R25, RZ, RZ, -R25 ;  /* 0x000000ffff197224 */ /* 0x000fe200078e0a19 */
[----:B------:R-:W-:Y:S01]  /*2d90*/  IABS R16, R31 ;  /* 0x0000001f00107213 */ /* 0x000fe20000000000 */
[----:B------:R-:W-:-:S04]  /*2da0*/  IMAD.HI.U32 R17, R17, R26, RZ ;  /* 0x0000001a11117227 */ /* 0x000fc800078e00ff */
[----:B------:R-:W-:-:S04]  /*2db0*/  IMAD.HI.U32 R27, R28, R16, RZ ;  /* 0x000000101c1b7227 */ /* 0x000fc800078e00ff */
[----:B------:R-:W-:Y:S02]  /*2dc0*/  IMAD R26, R17, R25, R26 ;  /* 0x00000019111a7224 */ /* 0x000fe400078e021a */
[----:B------:R-:W-:Y:S01]  /*2dd0*/  IMAD R16, R27, R0, R16 ;  /* 0x000000001b107224 */ /* 0x000fe200078e0210 */
[----:B------:R-:W-:Y:S01]  /*2de0*/  @!P4 IADD3 R11, PT, PT, R11, -R20, RZ ;  /* 0x800000140b0bc210 */ /* 0x000fe20007ffe0ff */
[----:B------:R-:W-:Y:S01]  /*2df0*/  @!P4 VIADD R15, R15, 0x1 ;  /* 0x000000010f0fc836 */ /* 0x000fe20000000000 */
[----:B------:R-:W-:Y:S02]  /*2e00*/  ISETP.GT.U32.AND P3, PT, R13, R26, PT ;  /* 0x0000001a0d00720c */ /* 0x000fe40003f64070 */
[----:B------:R-:W-:Y:S02]  /*2e10*/  ISETP.GT.U32.AND P1, PT, R21, R16, PT ;  /* 0x000000101500720c */ /* 0x000fe40003f24070 */
[----:B------:R-:W-:Y:S02]  /*2e20*/  ISETP.GE.U32.AND P2, PT, R11, R20, PT ;  /* 0x000000140b00720c */ /* 0x000fe40003f46070 */
[----:B------:R-:W-:-:S02]  /*2e30*/  LOP3.LUT R0, R3, R18, RZ, 0x3c, !PT ;  /* 0x0000001203007212 */ /* 0x000fc400078e3cff */
[----:B------:R-:W-:Y:S02]  /*2e40*/  ISETP.NE.AND P4, PT, R18, RZ, PT ;  /* 0x000000ff1200720c */ /* 0x000fe40003f85270 */
[----:B------:R-:W-:Y:S01]  /*2e50*/  ISETP.GE.AND P0, PT, R0, RZ, PT ;  /* 0x000000ff0000720c */ /* 0x000fe20003f06270 */
[----:B------:R-:W-:Y:S01]  /*2e60*/  IMAD.MOV R0, RZ, RZ, -R32 ;  /* 0x000000ffff007224 */ /* 0x000fe200078e0a20 */
[----:B------:R-:W-:Y:S01]  /*2e70*/  LOP3.LUT R11, R32, R9, RZ, 0x3c, !PT ;  /* 0x00000009200b7212 */ /* 0x000fe200078e3cff */
[----:B------:R-:W-:Y:S02]  /*2e80*/  @!P3 IMAD.IADD R26, R26, 0x1, -R13 ;  /* 0x000000011a1ab824 */ /* 0x000fe400078e0a0d */
[----:B------:R-:W-:Y:S02]  /*2e90*/  @!P1 IMAD.IADD R16, R16, 0x1, -R21 ;  /* 0x0000000110109824 */ /* 0x000fe400078e0a15 */
[----:B------:R-:W-:Y:S01]  /*2ea0*/  @P2 IADD3 R15, PT, PT, R15, 0x1, RZ ;  /* 0x000000010f0f2810 */ /* 0x000fe20007ffe0ff */
[----:B------:R-:W-:Y:S01]  /*2eb0*/  @!P3 VIADD R17, R17, 0x1 ;  /* 0x000000011111b836 */ /* 0x000fe20000000000 */
[----:B------:R-:W-:Y:S01]  /*2ec0*/  ISETP.GE.U32.AND P6, PT, R26, R13, PT ;  /* 0x0000000d1a00720c */ /* 0x000fe20003fc6070 */
[----:B------:R-:W-:Y:S01]  /*2ed0*/  IMAD R0, R12, R0, R33 ;  /* 0x000000000c007224 */ /* 0x000fe200078e0221 */
[----:B------:R-:W-:Y:S01]  /*2ee0*/  ISETP.GE.AND P2, PT, R11, RZ, PT ;  /* 0x000000ff0b00720c */ /* 0x000fe20003f46270 */
[----:B------:R-:W-:Y:S01]  /*2ef0*/  @!P1 VIADD R27, R27, 0x1 ;  /* 0x000000011b1b9836 */ /* 0x000fe20000000000 */
[----:B------:R-:W-:-:S02]  /*2f00*/  LOP3.LUT R11, R31, R6, RZ, 0x3c, !PT ;  /* 0x000000061f0b7212 */ /* 0x000fc400078e3cff */
[----:B------:R-:W-:Y:S02]  /*2f10*/  ISETP.GE.U32.AND P5, PT, R16, R21, PT ;  /* 0x000000151000720c */ /* 0x000fe40003fa6070 */
[----:B------:R-:W-:Y:S02]  /*2f20*/  @!P0 IADD3 R15, PT, PT, -R15, RZ, RZ ;  /* 0x000000ff0f0f8210 */ /* 0x000fe40007ffe1ff */
[----:B------:R-:W-:Y:S02]  /*2f30*/  @!P4 LOP3.LUT R15, RZ, R18, RZ, 0x33, !PT ;  /* 0x00000012ff0fc212 */ /* 0x000fe400078e33ff */
[----:B------:R-:W-:Y:S01]  /*2f40*/  ISETP.NE.AND P4, PT, R9, RZ, PT ;  /* 0x000000ff0900720c */ /* 0x000fe20003f85270 */
[----:B------:R-:W-:Y:S01]  /*2f50*/  @P6 VIADD R17, R17, 0x1 ;  /* 0x0000000111116836 */ /* 0x000fe20000000000 */
[----:B------:R-:W-:Y:S01]  /*2f60*/  ISETP.GE.AND P0, PT, R11, RZ, PT ;  /* 0x000000ff0b00720c */ /* 0x000fe20003f06270 */
[----:B------:R-:W-:Y:S01]  /*2f70*/  IMAD.WIDE R12, R15, UR11, RZ ;  /* 0x0000000b0f0c7c25 */ /* 0x000fe2000f8e02ff */
[----:B------:R-:W-:-:S02]  /*2f80*/  ISETP.NE.AND P3, PT, R6, RZ, PT ;  /* 0x000000ff0600720c */ /* 0x000fc40003f65270 */
[----:B------:R-:W-:Y:S01]  /*2f90*/  IADD3 R15, PT, PT, -R15, RZ, RZ ;  /* 0x000000ff0f0f7210 */ /* 0x000fe20007ffe1ff */
[----:B------:R-:W-:Y:S01]  /*2fa0*/  @P5 VIADD R27, R27, 0x1 ;  /* 0x000000011b1b5836 */ /* 0x000fe20000000000 */
[----:B------:R-:W-:Y:S01]  /*2fb0*/  IADD3 R11, PT, PT, -R31, RZ, RZ ;  /* 0x000000ff1f0b7210 */ /* 0x000fe20007ffe1ff */
[----:B------:R-:W-:Y:S01]  /*2fc0*/  IMAD.WIDE.U32 R12, R2, UR15, R12 ;  /* 0x0000000f020c7c25 */ /* 0x000fe2000f8e000c */
[----:B------:R-:W-:-:S03]  /*2fd0*/  UIMAD UR15, UR10, UR15, URZ ;  /* 0x0000000f0a0f72a4 */ /* 0x000fc6000f8e02ff */
[----:B------:R-:W-:Y:S01]  /*2fe0*/  @!P2 IMAD.MOV R17, RZ, RZ, -R17 ;  /* 0x000000ffff11a224 */ /* 0x000fe200078e0a11 */
[----:B------:R-:W-:Y:S01]  /*2ff0*/  @!P4 LOP3.LUT R17, RZ, R9, RZ, 0x33, !PT ;  /* 0x00000009ff11c212 */ /* 0x000fe200078e33ff */
[----:B------:R-:W-:Y:S02]  /*3000*/  @!P0 IMAD.MOV R27, RZ, RZ, -R27 ;  /* 0x000000ffff1b8224 */ /* 0x000fe400078e0a1b */
[----:B------:R-:W-:Y:S01]  /*3010*/  @!P3 LOP3.LUT R27, RZ, R6, RZ, 0x33, !PT ;  /* 0x00000006ff1bb212 */ /* 0x000fe200078e33ff */
[----:B------:R-:W-:Y:S02]  /*3020*/  IMAD R13, R2, UR5, R13 ;  /* 0x00000005020d7c24 */ /* 0x000fe4000f8e020d */
[----:B------:R-:W-:Y:S01]  /*3030*/  IMAD R15, R18, R15, R3 ;  /* 0x0000000f120f7224 */ /* 0x000fe200078e0203 */
[----:B------:R-:W-:Y:S01]  /*3040*/  IADD3 R3, PT, PT, -R17, RZ, RZ ;  /* 0x000000ff11037210 */ /* 0x000fe20007ffe1ff */
[----:B------:R-:W-:Y:S02]  /*3050*/  IMAD R11, R7, R11, R14 ;  /* 0x0000000b070b7224 */ /* 0x000fe400078e020e */
[----:B------:R-:W-:-:S04]  /*3060*/  IMAD.WIDE R12, R15, UR9, R12 ;  /* 0x000000090f0c7c25 */ /* 0x000fc8000f8e020c */
[----:B------:R-:W-:Y:S02]  /*3070*/  IMAD.MOV R2, RZ, RZ, -R27 ;  /* 0x000000ffff027224 */ /* 0x000fe400078e0a1b */
[----:B------:R-:W-:Y:S01]  /*3080*/  IMAD.WIDE R14, R0, UR4, RZ ;  /* 0x00000004000e7c25 */ /* 0x000fe2000f8e02ff */
[----:B------:R-:W0:Y:S03]  /*3090*/  LDCU.64 UR4, c[0x0][0x420] ;  /* 0x00008400ff0477ac */ /* 0x000e260008000a00 */
[----:B------:R-:W-:-:S04]  /*30a0*/  IMAD.WIDE R16, R17, R8, RZ ;  /* 0x0000000811107225 */ /* 0x000fc800078e02ff */
[----:B------:R-:W-:Y:S01]  /*30b0*/  IMAD R3, R9, R3, R32 ;  /* 0x0000000309037224 */ /* 0x000fe200078e0220 */
[----:B------:R-:W-:Y:S01]  /*30c0*/  IADD3 R0, P1, P0, R16, R12, R14 ;  /* 0x0000000c10007210 */ /* 0x000fe2000783e00e */
[----:B------:R-:W-:Y:S02]  /*30d0*/  IMAD R2, R6, R2, R31 ;  /* 0x0000000206027224 */ /* 0x000fe400078e021f */
[----:B------:R-:W-:Y:S01]  /*30e0*/  IMAD.WIDE R6, R11, UR15, RZ ;  /* 0x0000000f0b067c25 */ /* 0x000fe2000f8e02ff */
[----:B------:R-:W-:-:S03]  /*30f0*/  IADD3.X R13, PT, PT, R17, R13, R15, P1, P0 ;  /* 0x0000000d110d7210 */ /* 0x000fc60000fe040f */
        /* <DEDUP_REMOVED lines=11> */
.L_x_80:
[----:B------:R-:W0:Y:S01]  /*31b0*/  LDC.64 R2, c[0x0][0x420] ;  /* 0x00010800ff027b82 */ /* 0x000e220000000a00 */
[----:B------:R-:W-:-:S05]  /*31c0*/  IADD3 R0, PT, PT, R30, UR6, RZ ;  /* 0x000000061e007c10 */ /* 0x000fca000fffe0ff */
[----:B0-----:R-:W-:-:S05]  /*31d0*/  IMAD.WIDE.U32 R2, R0, 0x4, R2 ;  /* 0x0000000400027825 */ /* 0x001fca00078e0002 */
[----:B------:R1:W-:Y:S02]  /*31e0*/  STG.E desc[UR12][R2.64], R22 ;  /* 0x0000001602007986 */ /* 0x0003e4000c10190c */
.L_x_79:
[----:B------:R-:W-:Y:S05]  /*31f0*/  BSYNC.RECONVERGENT B1 ;  /* 0x0000000000017941 */ /* 0x000fea0003800200 */
.L_x_78:
[----:B------:R-:W2:Y:S01]  /*3200*/  LDCU UR11, c[0x0][0x534] ;  /* 0x0000a680ff0b77ac */ /* 0x000ea20008000800 */
[C---:B------:R-:W-:Y:S01]  /*3210*/  LOP3.LUT R17, R19.reuse, 0xf, RZ, 0xc0, !PT ;  /* 0x0000000f13117812 */ /* 0x040fe200078ec0ff */
[----:B------:R-:W3:Y:S01]  /*3220*/  LDC R32, c[0x0][0x44c] ;  /* 0x00011300ff207b82 */ /* 0x000ee20000000800 */
[----:B------:R-:W-:Y:S01]  /*3230*/  IMAD.SHL.U32 R29, R19, 0x4, RZ ;  /* 0x00000004131d7824 */ /* 0x000fe200078e00ff */
[----:B01----:R-:W-:Y:S02]  /*3240*/  CS2R R2, SRZ ;  /* 0x0000000000027805 */ /* 0x003fe4000001ff00 */
[----:B------:R-:W-:Y:S02]  /*3250*/  LOP3.LUT R0, R17, 0x10, RZ, 0xfc, !PT ;  /* 0x0000001011007812 */ /* 0x000fe400078efcff */
[----:B------:R-:W-:Y:S02]  /*3260*/  CS2R R4, SRZ ;  /* 0x0000000000047805 */ /* 0x000fe4000001ff00 */
[----:B------:R-:W-:-:S02]  /*3270*/  CS2R R6, SRZ ;  /* 0x0000000000067805 */ /* 0x000fc4000001ff00 */
[----:B------:R-:W-:Y:S01]  /*3280*/  LOP3.LUT R29, R29, 0x3c, RZ, 0xc0, !PT ;  /* 0x0000003c1d1d7812 */ /* 0x000fe200078ec0ff */
[----:B------:R-:W-:-:S03]  /*3290*/  IMAD.MOV.U32 R13, RZ, RZ, RZ ;  /* 0x000000ffff0d7224 */ /* 0x000fc600078e00ff */
[C---:B------:R-:W-:Y:S02]  /*32a0*/  LOP3.LUT R28, R29.reuse, 0x40, RZ, 0xfc, !PT ;  /* 0x000000401d1c7812 */ /* 0x040fe400078efcff */
[----:B------:R-:W-:Y:S02]  /*32b0*/  LOP3.LUT R15, R29, 0x80, RZ, 0xfc, !PT ;  /* 0x000000801d0f7812 */ /* 0x000fe400078efcff */
[----:B--2---:R-:W-:Y:S01]  /*32c0*/  ISETP.GE.AND P1, PT, R17, UR11, PT ;  /* 0x0000000b11007c0c */ /* 0x004fe2000bf26270 */
[----:B------:R-:W-:Y:S01]  /*32d0*/  UISETP.GE.AND UP0, UPT, UR11, 0x1, UPT ;  /* 0x000000010b00788c */ /* 0x000fe2000bf06270 */
[----:B------:R-:W-:Y:S01]  /*32e0*/  ISETP.GE.AND P0, PT, R0, UR11, PT ;  /* 0x0000000b00007c0c */ /* 0x000fe2000bf06270 */
[----:B------:R-:W-:Y:S01]  /*32f0*/  IMAD.MOV.U32 R0, RZ, RZ, RZ ;  /* 0x000000ffff007224 */ /* 0x000fe200078e00ff */
[C---:B------:R-:W-:Y:S02]  /*3300*/  ISETP.GT.U32.OR P1, PT, R19.reuse, 0x7f, P1 ;  /* 0x0000007f1300780c */ /* 0x040fe40000f24470 */
[----:B------:R-:W-:Y:S01]  /*3310*/  ISETP.GT.U32.OR P0, PT, R19, 0x7f, P0 ;  /* 0x0000007f1300780c */ /* 0x000fe20000704470 */
[----:B---3--:R-:W-:-:S10]  /*3320*/  IMAD R12, R32, UR6, RZ ;  /* 0x00000006200c7c24 */ /* 0x008fd4000f8e02ff */
[C---:B------:R-:W-:Y:S01]  /*3330*/  @!P1 FADD.FTZ R11, -R22.reuse, R24 ;  /* 0x00000018160b9221 */ /* 0x040fe20000010100 */
[C-C-:B------:R-:W-:Y:S02]  /*3340*/  @!P1 IMAD R10, R17.reuse, 0x24, R34.reuse ;  /* 0x00000024110a9824 */ /* 0x140fe400078e0222 */
[----:B------:R-:W-:Y:S01]  /*3350*/  @!P0 FADD.FTZ R9, -R22, R23 ;  /* 0x0000001716098221 */ /* 0x000fe20000010100 */
[----:B------:R-:W-:Y:S02]  /*3360*/  @!P0 IMAD R8, R17, 0x24, R34 ;  /* 0x0000002411088824 */ /* 0x000fe400078e0222 */
[----:B------:R-:W-:Y:S01]  /*3370*/  @!P1 FMUL.FTZ R11, R11, 1.4426950216293334961 ;  /* 0x3fb8aa3b0b0b9820 */ /* 0x000fe20000410000 */
[----:B------:R-:W-:Y:S02]  /*3380*/  IMAD R17, R30, 0x30, R17 ;  /* 0x000000301e117824 */ /* 0x000fe400078e0211 */
[----:B------:R-:W-:-:S03]  /*3390*/  @!P0 FMUL.FTZ R9, R9, 1.4426950216293334961 ;  /* 0x3fb8aa3b09098820 */ /* 0x000fc60000410000 */
[----:B------:R-:W0:Y:S04]  /*33a0*/  @!P1 MUFU.EX2 R11, R11 ;  /* 0x0000000b000b9308 */ /* 0x000e280000000800 */
[----:B------:R-:W1:Y:S01]  /*33b0*/  @!P0 MUFU.EX2 R9, R9 ;  /* 0x0000000900098308 */ /* 0x000e620000000800 */
[----:B0-----:R0:W-:Y:S04]  /*33c0*/  @!P1 STS [R10], R11 ;  /* 0x0000000b0a009388 */ /* 0x0011e80000000800 */
[----:B-1----:R1:W-:Y:S01]  /*33d0*/  @!P0 STS [R8+0x240], R9 ;  /* 0x0002400908008388 */ /* 0x0023e20000000800 */
[----:B------:R-:W-:Y:S01]  /*33e0*/  BAR.SYNC.DEFER_BLOCKING 0x0 ;  /* 0x0000000000007b1d */ /* 0x000fe20000010000 */
[----:B------:R-:W-:-:S04]  /*33f0*/  LEA R17, P0, R17, R12, 0x2 ;  /* 0x0000000c11117211 */ /* 0x000fc800078010ff */
[----:B------:R-:W-:Y:S02]  /*3400*/  LEA.HI.X.SX32 R12, R12, RZ, 0x1, P0 ;  /* 0x000000ff0c0c7211 */ /* 0x000fe400000f0eff */
[----:B0-----:R-:W-:Y:S02]  /*3410*/  CS2R R10, SRZ ;  /* 0x00000000000a7805 */ /* 0x001fe4000001ff00 */
[----:B-1----:R-:W-:Y:S01]  /*3420*/  CS2R R8, SRZ ;  /* 0x0000000000087805 */ /* 0x002fe2000001ff00 */
        /* <DEDUP_REMOVED lines=11> */
[----:B0-----:R-:W-:Y:S02]  /*34e0*/  LEA R36, P0, R17, UR4, 0x2 ;  /* 0x0000000411247c11 */ /* 0x001fe4000f8010ff */
[----:B------:R-:W-:Y:S01]  /*34f0*/  CS2R R16, SRZ ;  /* 0x0000000000107805 */ /* 0x000fe2000001ff00 */
[----:B------:R-:W-:Y:S01]  /*3500*/  UIADD3 UR4, UPT, UPT, UR7, -UR6, URZ ;  /* 0x8000000607047290 */ /* 0x000fe2000fffe0ff */
[----:B------:R-:W-:Y:S01]  /*3510*/  IADD3.X R37, PT, PT, R12, UR5, RZ, P0, !PT ;  /* 0x000000050c257c10 */ /* 0x000fe200087fe4ff */
[----:B------:R-:W-:Y:S10]  /*3520*/  BRA.U !UP0, `(.L_x_87) ;  /* 0x0000000508487547 */ /* 0x000ff4000b800000 */
[----:B------:R-:W0:Y:S01]  /*3530*/  LDCU UR5, c[0x0][0x44c] ;  /* 0x00008980ff0577ac */ /* 0x000e220008000800 */
[----:B------:R-:W-:Y:S01]  /*3540*/  ISETP.GE.AND P4, PT, R30, UR4, PT ;  /* 0x000000041e007c0c */ /* 0x000fe2000bf86270 */
[----:B------:R-:W-:Y:S01]  /*3550*/  IMAD R32, R32, UR7, RZ ;  /* 0x0000000720207c24 */ /* 0x000fe2000f8e02ff */
[----:B------:R-:W-:Y:S01]  /*3560*/  CS2R R2, SRZ ;  /* 0x0000000000027805 */ /* 0x000fe2000001ff00 */
[----:B------:R-:W-:Y:S01]  /*3570*/  ULOP3.LUT UR11, UR11, 0x7ffffffe, URZ, 0xc0, !UPT ;  /* 0x7ffffffe0b0b7892 */ /* 0x000fe2000f8ec0ff */
[----:B------:R-:W-:Y:S01]  /*3580*/  IMAD.MOV.U32 R0, RZ, RZ, RZ ;  /* 0x000000ffff007224 */ /* 0x000fe200078e00ff */
[----:B------:R-:W-:Y:S01]  /*3590*/  CS2R R4, SRZ ;  /* 0x0000000000047805 */ /* 0x000fe2000001ff00 */
[----:B------:R-:W-:Y:S01]  /*35a0*/  IMAD.MOV.U32 R14, RZ, RZ, R34 ;  /* 0x000000ffff0e7224 */ /* 0x000fe200078e0022 */
[----:B------:R-:W-:Y:S02]  /*35b0*/  CS2R R6, SRZ ;  /* 0x0000000000067805 */ /* 0x000fe4000001ff00 */
[----:B------:R-:W-:-:S02]  /*35c0*/  CS2R R8, SRZ ;  /* 0x0000000000087805 */ /* 0x000fc4000001ff00 */
[----:B------:R-:W-:Y:S01]  /*35d0*/  CS2R R10, SRZ ;  /* 0x00000000000a7805 */ /* 0x000fe2000001ff00 */
[----:B------:R-:W-:Y:S01]  /*35e0*/  IMAD.MOV.U32 R13, RZ, RZ, RZ ;  /* 0x000000ffff0d7224 */ /* 0x000fe200078e00ff */
[----:B------:R-:W1:Y:S01]  /*35f0*/  LDCU UR8, c[0x0][0x440] ;  /* 0x00008800ff0877ac */ /* 0x000e620008000800 */
[----:B------:R-:W-:Y:S01]  /*3600*/  IMAD.U32 R31, RZ, RZ, UR11 ;  /* 0x0000000bff1f7e24 */ /* 0x000fe2000f8e00ff */
[----:B------:R-:W-:Y:S02]  /*3610*/  UIADD3 UR9, UPT, UPT, -UR11, URZ, URZ ;  /* 0x000000ff0b097290 */ /* 0x000fe4000fffe1ff */
[----:B0-----:R-:W-:-:S12]  /*3620*/  UIMAD UR5, UR7, UR5, URZ ;  /* 0x00000005070572a4 */ /* 0x001fd8000f8e02ff */
.L_x_92:
        /* <DEDUP_REMOVED lines=14> */
.L_x_89:
[----:B-1----:R-:W-:Y:S05]  /*3710*/  BSYNC.RECONVERGENT B0 ;  /* 0x0000000000007941 */ /* 0x002fea0003800200 */
.L_x_88:
        /* <DEDUP_REMOVED lines=31> */
.L_x_91:
[----:B------:R-:W-:Y:S05]  /*3910*/  BSYNC.RECONVERGENT B0 ;  /* 0x0000000000007941 */ /* 0x000fea0003800200 */
.L_x_90:
[----:B------:R2:W3:Y:S01]  /*3920*/  LDS R12, [R14+0x24] ;  /* 0x000024000e0c7984 */ /* 0x0004e20000000800 */
[----:B------:R-:W-:Y:S01]  /*3930*/  UIADD3 UR9, UPT, UPT, UR9, 0x2, URZ ;  /* 0x0000000209097890 */ /* 0x000fe2000fffe0ff */
[C---:B0-----:R-:W-:Y:S03]  /*3940*/  LEA R36, P0, R32.reuse, R36, 0x3 ;  /* 0x0000002420247211 */ /* 0x041fe600078018ff */
        /* <DEDUP_REMOVED lines=16> */
.L_x_87:
[----:B------:R-:W0:Y:S02]  /*3a50*/  LDCU UR5, c[0x0][0x534] ;  /* 0x0000a680ff0577ac */ /* 0x000e240008000800 */
[----:B0-----:R-:W-:-:S04]  /*3a60*/  ULOP3.LUT UR5, UR5, 0x1, URZ, 0xc0, !UPT ;  /* 0x0000000105057892 */ /* 0x001fc8000f8ec0ff */
[----:B------:R-:W-:-:S09]  /*3a70*/  UISETP.NE.U32.AND UP0, UPT, UR5, 0x1, UPT ;  /* 0x000000010500788c */ /* 0x000fd2000bf05070 */
[----:B------:R-:W-:Y:S05]  /*3a80*/  BRA.U UP0, `(.L_x_86) ;  /* 0x00000001007c7547 */ /* 0x000fea000b800000 */
[----:B------:R-:W-:Y:S01]  /*3a90*/  IMAD R12, R31, 0x24, R34 ;  /* 0x000000241f0c7824 */ /* 0x000fe200078e0222 */
[----:B------:R-:W-:Y:S01]  /*3aa0*/  ISETP.GE.AND P0, PT, R30, UR4, PT ;  /* 0x000000041e007c0c */ /* 0x000fe2000bf06270 */
[----:B------:R-:W-:Y:S04]  /*3ab0*/  BSSY.RECONVERGENT B0, `(.L_x_93) ;  /* 0x0000010000007945 */ /* 0x000fe80003800200 */
[----:B------:R-:W0:Y:S08]  /*3ac0*/  LDS R12, [R12] ;  /* 0x000000000c0c7984 */ /* 0x000e300000000800 */
        /* <DEDUP_REMOVED lines=14> */
.L_x_94:
[----:B------:R-:W-:Y:S05]  /*3bb0*/  BSYNC.RECONVERGENT B0 ;  /* 0x0000000000007941 */ /* 0x000fea0003800200 */
.L_x_93:
        /* <DEDUP_REMOVED lines=12> */
.L_x_86:
        /* <DEDUP_REMOVED lines=46> */
[----:B------:R-:W-:-:S05]  /*3f60*/  IMAD.IADD R20, R30, 0x1, -R18 ;  /* 0x000000011e147824 */ /* 0x000fca00078e0a12 */
[----:B------:R-:W-:Y:S02]  /*3f70*/  IABS R12, R20 ;  /* 0x00000014000c7213 */ /* 0x000fe40000000000 */
[----:B------:R-:W-:-:S03]  /*3f80*/  LOP3.LUT R20, R20, R17, RZ, 0x3c, !PT ;  /* 0x0000001114147212 */ /* 0x000fc600078e3cff */
[----:B------:R-:W-:Y:S01]  /*3f90*/  IMAD.HI.U32 R14, R14, R12, RZ ;  /* 0x0000000c0e0e7227 */ /* 0x000fe200078e00ff */
[----:B------:R-:W-:-:S04]  /*3fa0*/  ISETP.GE.AND P1, PT, R20, RZ, PT ;  /* 0x000000ff1400720c */ /* 0x000fc80003f26270 */
[----:B------:R-:W-:-:S05]  /*3fb0*/  IADD3 R21, PT, PT, -R14, RZ, RZ ;  /* 0x000000ff0e157210 */ /* 0x000fca0007ffe1ff */
[----:B------:R-:W-:Y:S01]  /*3fc0*/  IMAD R21, R16, R21, R12 ;  /* 0x0000001510157224 */ /* 0x000fe200078e020c */
[----:B------:R-:W-:-:S04]  /*3fd0*/  SHF.R.S32.HI R12, RZ, 0x1f, R19 ;  /* 0x0000001fff0c7819 */ /* 0x000fc80000011413 */
[----:B------:R-:W-:Y:S01]  /*3fe0*/  ISETP.GT.U32.AND P0, PT, R16, R21, PT ;  /* 0x000000151000720c */ /* 0x000fe20003f04070 */
[----:B---3--:R-:W-:-:S04]  /*3ff0*/  IMAD R12, R12, UR4, RZ ;  /* 0x000000040c0c7c24 */ /* 0x008fc8000f8e02ff */
[----:B------:R-:W-:-:S08]  /*4000*/  IMAD R12, R19, UR5, R12 ;  /* 0x00000005130c7c24 */ /* 0x000fd0000f8e020c */
[----:B------:R-:W-:Y:S02]  /*4010*/  @!P0 IMAD.IADD R21, R21, 0x1, -R16 ;  /* 0x0000000115158824 */ /* 0x000fe400078e0a10 */
[----:B------:R-:W-:Y:S01]  /*4020*/  @!P0 VIADD R14, R14, 0x1 ;  /* 0x000000010e0e8836 */ /* 0x000fe20000000000 */
[----:B------:R-:W-:Y:S02]  /*4030*/  ISETP.NE.AND P0, PT, R17, RZ, PT ;  /* 0x000000ff1100720c */ /* 0x000fe40003f05270 */
[----:B------:R-:W-:Y:S01]  /*4040*/  ISETP.GE.U32.AND P2, PT, R21, R16, PT ;  /* 0x000000101500720c */ /* 0x000fe20003f46070 */
[----:B------:R-:W-:Y:S01]  /*4050*/  IMAD.WIDE.U32 R20, R19, UR4, RZ ;  /* 0x0000000413147c25 */ /* 0x000fe2000f8e00ff */
[----:B------:R-:W0:Y:S03]  /*4060*/  LDCU.64 UR4, c[0x0][0x3f0] ;  /* 0x00007e00ff0477ac */ /* 0x000e260008000a00 */
[----:B------:R-:W-:-:S08]  /*4070*/  IMAD.IADD R21, R21, 0x1, R12 ;  /* 0x0000000115157824 */ /* 0x000fd000078e020c */
[----:B------:R-:W-:-:S05]  /*4080*/  @P2 VIADD R14, R14, 0x1 ;  /* 0x000000010e0e2836 */ /* 0x000fca0000000000 */
        /* <DEDUP_REMOVED lines=26> */
        .weak           $__internal_2_$__cuda_sm20_div_s64
        .type           $__internal_2_$__cuda_sm20_div_s64,@function
        .size           $__internal_2_$__cuda_sm20_div_s64,(.L_x_6847 - $__internal_2_$__cuda_sm20_div_s64)
$__internal_2_$__cuda_sm20_div_s64:
        /* <DEDUP_REMOVED lines=36> */
[----:B------:R-:W-:-:S04]  /*4470*/  IMAD.HI.U32 R11, P3, R21, R14, R28 ;  /* 0x0000000e150b7227 */ /* 0x000fc8000786001c */
[----:B------:R-:W-:Y:S02]  /*4480*/  IMAD R14, R21, R20, RZ ;  /* 0x00000014150e7224 */ /* 0x000fe400078e02ff */
[----:B------:R-:W-:-:S03]  /*4490*/  IMAD.MOV.U32 R29, RZ, RZ, RZ ;  /* 0x000000ffff1d7224 */ /* 0x000fc600078e00ff */
[----:B------:R-:W-:Y:S01]  /*44a0*/  IADD3 R14, P2, PT, R14, R11, RZ ;  /* 0x0000000b0e0e7210 */ /* 0x000fe20007f5e0ff */
[----:B------:R-:W-:-:S04]  /*44b0*/  IMAD.HI.U32 R11, R21, R20, RZ ;  /* 0x00000014150b7227 */ /* 0x000fc800078e00ff */
[----:B------:R-:W-:Y:S02]  /*44c0*/  IMAD.X R20, RZ, RZ, ~R17, P0 ;  /* 0x000000ffff147224 */ /* 0x000fe400000e0e11 */
[----:B------:R-:W-:Y:S02]  /*44d0*/  IMAD.X R21, R11, 0x1, R21, P4 ;  /* 0x000000010b157824 */ /* 0x000fe400020e0615 */
[----:B------:R-:W-:Y:S01]  /*44e0*/  IMAD.HI.U32 R28, R14, R13, RZ ;  /* 0x0000000d0e1c7227 */ /* 0x000fe200078e00ff */
[----:B------:R-:W-:-:S05]  /*44f0*/  SEL R11, R20, R17, !P1 ;  /* 0x00000011140b7207 */ /* 0x000fca0004800000 */
[----:B------:R-:W-:Y:S01]  /*4500*/  IMAD.WIDE.U32 R28, R14, R11, R28 ;  /* 0x0000000b0e1c7225 */ /* 0x000fe200078e001c */
[----:B------:R-:W-:-:S05]  /*4510*/  IADD3.X R14, PT, PT, RZ, RZ, R21, P2, P3 ;  /* 0x000000ffff0e7210 */ /* 0x000fca00017e6415 */
[----:B------:R-:W-:-:S04]  /*4520*/  IMAD.HI.U32 R20, P0, R14, R13, R28 ;  /* 0x0000000d0e147227 */ /* 0x000fc8000780001c */
[----:B------:R-:W-:-:S05]  /*4530*/  IMAD R21, R14, R11, RZ ;  /* 0x0000000b0e157224 */ /* 0x000fca00078e02ff */
[----:B------:R-:W-:Y:S01]  /*4540*/  IADD3 R21, P1, PT, R21, R20, RZ ;  /* 0x0000001415157210 */ /* 0x000fe20007f3e0ff */
[----:B------:R-:W-:-:S04]  /*4550*/  IMAD.HI.U32 R20, R14, R11, RZ ;  /* 0x0000000b0e147227 */ /* 0x000fc800078e00ff */
[----:B------:R-:W-:Y:S02]  /*4560*/  IMAD.X R20, RZ, RZ, R20, P0 ;  /* 0x000000ffff147224 */ /* 0x000fe400000e0614 */
[----:B------:R-:W-:-:S03]  /*4570*/  IMAD.WIDE.U32 R28, R21, R26, RZ ;  /* 0x0000001a151c7225 */ /* 0x000fc600078e00ff */
[----:B------:R-:W-:Y:S01]  /*4580*/  IADD3.X R20, PT, PT, RZ, R20, RZ, P1, !PT ;  /* 0x00000014ff147210 */ /* 0x000fe20000ffe4ff */
[C---:B------:R-:W-:Y:S01]  /*4590*/  IMAD R29, R21.reuse, R27, R29 ;  /* 0x0000001b151d7224 */ /* 0x040fe200078e021d */
[----:B------:R-:W-:Y:S02]  /*45a0*/  IADD3 R13, P0, PT, -R28, R13, RZ ;  /* 0x0000000d1c0d7210 */ /* 0x000fe40007f1e1ff */
[----:B------:R-:W-:Y:S01]  /*45b0*/  IADD3 R28, P1, PT, R21, 0x1, RZ ;  /* 0x00000001151c7810 */ /* 0x000fe20007f3e0ff */
[-C--:B------:R-:W-:Y:S01]  /*45c0*/  IMAD R14, R20, R26.reuse, R29 ;  /* 0x0000001a140e7224 */ /* 0x080fe200078e021d */
[----:B------:R-:W-:-:S03]  /*45d0*/  ISETP.GE.U32.AND P3, PT, R13, R26, PT ;  /* 0x0000001a0d00720c */ /* 0x000fc60003f66070 */
[----:B------:R-:W-:Y:S01]  /*45e0*/  IMAD.X R11, R11, 0x1, ~R14, P0 ;  /* 0x000000010b0b7824 */ /* 0x000fe200000e0e0e */
[----:B------:R-:W-:-:S04]  /*45f0*/  IADD3 R14, P2, PT, R13, -R26, RZ ;  /* 0x8000001a0d0e7210 */ /* 0x000fc80007f5e0ff */
[----:B------:R-:W-:-:S04]  /*4600*/  ISETP.GE.U32.AND.EX P3, PT, R11, R27, PT, P3 ;  /* 0x0000001b0b00720c */ /* 0x000fc80003f66130 */
[----:B------:R-:W-:Y:S01]  /*4610*/  SEL R13, R14, R13, P3 ;  /* 0x0000000d0e0d7207 */ /* 0x000fe20001800000 */
[----:B------:R-:W-:Y:S01]  /*4620*/  IMAD.X R14, R11, 0x1, ~R27, P2 ;  /* 0x000000010b0e7824 */ /* 0x000fe200010e0e1b */
[----:B------:R-:W-:Y:S02]  /*4630*/  SEL R28, R28, R21, P3 ;  /* 0x000000151c1c7207 */ /* 0x000fe40001800000 */
[----:B------:R-:W-:Y:S01]  /*4640*/  ISETP.GE.U32.AND P0, PT, R13, R26, PT ;  /* 0x0000001a0d00720c */ /* 0x000fe20003f06070 */
[----:B------:R-:W-:Y:S01]  /*4650*/  IMAD.X R13, RZ, RZ, R20, P1 ;  /* 0x000000ffff0d7224 */ /* 0x000fe200008e0614 */
[----:B------:R-:W-:Y:S02]  /*4660*/  SEL R11, R14, R11, P3 ;  /* 0x0000000b0e0b7207 */ /* 0x000fe40001800000 */
[----:B------:R-:W-:Y:S02]  /*4670*/  IADD3 R21, P1, PT, R28, 0x1, RZ ;  /* 0x000000011c157810 */ /* 0x000fe40007f3e0ff */
[----:B------:R-:W-:-:S02]  /*4680*/  SEL R13, R13, R20, P3 ;  /* 0x000000140d0d7207 */ /* 0x000fc40001800000 */
[----:B------:R-:W-:Y:S02]  /*4690*/  ISETP.GE.U32.AND.EX P0, PT, R11, R27, PT, P0 ;  /* 0x0000001b0b00720c */ /* 0x000fe40003f06100 */
[-C--:B------:R-:W-:Y:S02]  /*46a0*/  IADD3.X R14, PT, PT, RZ, R13.reuse, RZ, P1, !PT ;  /* 0x0000000dff0e7210 */ /* 0x080fe40000ffe4ff */
[----:B------:R-:W-:Y:S02]  /*46b0*/  SEL R21, R21, R28, P0 ;  /* 0x0000001c15157207 */ /* 0x000fe40000000000 */
[----:B------:R-:W-:Y:S02]  /*46c0*/  SEL R13, R14, R13, P0 ;  /* 0x0000000d0e0d7207 */ /* 0x000fe40000000000 */
[----:B------:R-:W-:Y:S02]  /*46d0*/  IADD3 R14, P1, PT, RZ, -R21, RZ ;  /* 0x80000015ff0e7210 */ /* 0x000fe40007f3e0ff */
[----:B------:R-:W-:Y:S01]  /*46e0*/  LOP3.LUT R11, R15, R17, RZ, 0x3c, !PT ;  /* 0x000000110f0b7212 */ /* 0x000fe200078e3cff */
[----:B------:R-:W-:Y:S01]  /*46f0*/  IMAD.MOV.U32 R17, RZ, RZ, 0x0 ;  /* 0x00000000ff117424 */ /* 0x000fe200078e00ff */
[----:B------:R-:W-:Y:S01]  /*4700*/  ISETP.NE.U32.AND P0, PT, R18, RZ, PT ;  /* 0x000000ff1200720c */ /* 0x000fe20003f05070 */
[----:B------:R-:W-:Y:S01]  /*4710*/  IMAD.X R20, RZ, RZ, ~R13, P1 ;  /* 0x000000ffff147224 */ /* 0x000fe200008e0e0d */
[----:B------:R-:W-:-:S02]  /*4720*/  ISETP.GE.AND P2, PT, R11, RZ, PT ;  /* 0x000000ff0b00720c */ /* 0x000fc40003f46270 */
[----:B------:R-:W-:Y:S02]  /*4730*/  ISETP.NE.AND.EX P0, PT, R15, RZ, PT, P0 ;  /* 0x000000ff0f00720c */ /* 0x000fe40003f05300 */
[----:B------:R-:W-:Y:S02]  /*4740*/  SEL R14, R14, R21, !P2 ;  /* 0x000000150e0e7207 */ /* 0x000fe40005000000 */
[----:B------:R-:W-:Y:S02]  /*4750*/  SEL R20, R20, R13, !P2 ;  /* 0x0000000d14147207 */ /* 0x000fe40005000000 */
[----:B------:R-:W-:Y:S02]  /*4760*/  SEL R14, R14, 0xffffffff, P0 ;  /* 0xffffffff0e0e7807 */ /* 0x000fe40000000000 */
[----:B------:R-:W-:Y:S01]  /*4770*/  SEL R11, R20, 0xffffffff, P0 ;  /* 0xffffffff140b7807 */ /* 0x000fe20000000000 */
[----:B------:R-:W-:Y:S06]  /*4780*/  RET.REL.NODEC R16 `(_ZN5flash32flash_fwd_splitkv_combine_kernelI23Flash_fwd_kernel_traitsILi192ELi64ELi64ELi4ELb0ELb0EN7cutlass10bfloat16_tE19Flash_kernel_traitsILi192ELi64ELi64ELi4ES3_EELi8ELi5ELb0EEEvNS_16Flash_fwd_paramsE) ;  /* 0xffffffb8101c7950 */ /* 0x000fec0003c3ffff */
.L_x_95:
        /* <DEDUP_REMOVED lines=15> */
.L_x_6847:


//--------------------- .text._ZN5flash32flash_fwd_splitkv_combine_kernelI23Flash_fwd_kernel_traitsILi192ELi64ELi64ELi4ELb0ELb0EN7cutlass10bfloat16_tE19Flash_kernel_traitsILi192ELi64ELi64ELi4ES3_EELi8ELi4ELb0EEEvNS_16Flash_fwd_paramsE --------------------------
	.section	.text._ZN5flash32flash_fwd_splitkv_combine_kernelI23Flash_fwd_kernel_traitsILi192ELi64ELi64ELi4ELb0ELb0EN7cutlass10bfloat16_tE19Flash_kernel_traitsILi192ELi64ELi64ELi4ES3_EELi8ELi4ELb0EEEvNS_16Flash_fwd_paramsE,"ax",@progbits
	.align	128
        .global         _ZN5flash32flash_fwd_splitkv_combine_kernelI23Flash_fwd_kernel_traitsILi192ELi64ELi64ELi4ELb0ELb0EN7cutlass10bfloat16_tE19Flash_kernel_traitsILi192ELi64ELi64ELi4ES3_EELi8ELi4ELb0EEEvNS_16Flash_fwd_paramsE
        .type           _ZN5flash32flash_fwd_splitkv_combine_kernelI23Flash_fwd_kernel_traitsILi192ELi64ELi64ELi4ELb0ELb0EN7cutlass10bfloat16_tE19Flash_kernel_traitsILi192ELi64ELi64ELi4ES3_EELi8ELi4ELb0EEEvNS_16Flash_fwd_paramsE,@function
        .size           _ZN5flash32flash_fwd_splitkv_combine_kernelI23Flash_fwd_kernel_traitsILi192ELi64ELi64ELi4ELb0ELb0EN7cutlass10bfloat16_tE19Flash_kernel_traitsILi192ELi64ELi64ELi4ES3_EELi8ELi4ELb0EEEvNS_16Flash_fwd_paramsE,(.L_x_6848 - _ZN5flash32flash_fwd_splitkv_combine_kernelI23Flash_fwd_kernel_traitsILi192ELi64ELi64ELi4ELb0ELb0EN7cutlass10bfloat16_tE19Flash_kernel_traitsILi192ELi64ELi64ELi4ES3_EELi8ELi4ELb0EEEvNS_16Flash_fwd_paramsE)
        .other          _ZN5flash32flash_fwd_splitkv_combine_kernelI23Flash_fwd_kernel_traitsILi192ELi64ELi64ELi4ELb0ELb0EN7cutlass10bfloat16_tE19Flash_kernel_traitsILi192ELi64ELi64ELi4ES3_EELi8ELi4ELb0EEEvNS_16Flash_fwd_paramsE,@"STO_CUDA_ENTRY STV_DEFAULT"
_ZN5flash32flash_fwd_splitkv_combine_kernelI23Flash_fwd_kernel_traitsILi192ELi64ELi64ELi4ELb0ELb0EN7cutlass10bfloat16_tE19Flash_kernel_traitsILi192ELi64ELi64ELi4ES3_EELi8ELi4ELb0EEEvNS_16Flash_fwd_paramsE:
.text._ZN5flash32flash_fwd_splitkv_combine_kernelI23Flash_fwd_kernel_traitsILi192ELi64ELi64ELi4ELb0ELb0EN7cutlass10bfloat16_tE19Flash_kernel_traitsILi192ELi64ELi64ELi4ES3_EELi8ELi4ELb0EEEvNS_16Flash_fwd_paramsE:
        /* <DEDUP_REMOVED lines=38> */
.L_x_96:
[----:B------:R-:W-:Y:S01]  /*0260*/  IMAD.U32 R36, RZ, RZ, UR7 ;  /* 0x00000007ff247e24 */ /* 0x000fe2000f8e00ff */
[----:B------:R-:W-:Y:S01]  /*0270*/  MOV R18, UR14 ;  /* 0x0000000e00127c02 */ /* 0x000fe20008000f00 */
[----:B------:R-:W-:Y:S01]  /*0280*/  IMAD.U32 R19, RZ, RZ, UR15 ;  /* 0x0000000fff137e24 */ /* 0x000fe2000f8e00ff */
[----:B------:R-:W-:Y:S02]  /*0290*/  MOV R17, UR8 ;  /* 0x0000000800117c02 */ /* 0x000fe40008000f00 */
[----:B------:R-:W-:Y:S02]  /*02a0*/  MOV R16, 0x2c0 ;  /* 0x000002c000107802 */ /* 0x000fe40000000f00 */
[----:B------:R-:W-:Y:S05]  /*02b0*/  CALL.REL.NOINC `($__internal_3_$__cuda_sm20_div_s64) ;  /* 0x0000003c00987944 */ /* 0x000fea0003c00000 */
[----:B------:R-:W-:-:S07]  /*02c0*/  MOV R15, R13 ;  /* 0x0000000d000f7202 */ /* 0x000fce0000000f00 */
.L_x_97:
        /* <DEDUP_REMOVED lines=30> */
.L_x_99:
[----:B------:R-:W-:Y:S01]  /*04b0*/  IMAD.MOV.U32 R36, RZ, RZ, R14 ;  /* 0x000000ffff247224 */ /* 0x000fe200078e000e */
[----:B------:R-:W-:Y:S02]  /*04c0*/  MOV R19, R15 ;  /* 0x0000000f00137202 */ /* 0x000fe40000000f00 */
[----:B------:R-:W-:Y:S02]  /*04d0*/  MOV R16, 0x4f0 ;  /* 0x000004f000107802 */ /* 0x000fe40000000f00 */
[----:B------:R-:W-:Y:S05]  /*04e0*/  CALL.REL.NOINC `($__internal_3_$__cuda_sm20_div_s64) ;  /* 0x0000003c000c7944 */ /* 0x000fea0003c00000 */
[----:B------:R-:W-:Y:S02]  /*04f0*/  MOV R24, R14 ;  /* 0x0000000e00187202 */ /* 0x000fe40000000f00 */
[----:B------:R-:W-:Y:S02]  /*0500*/  MOV R25, R13 ;  /* 0x0000000d00197202 */ /* 0x000fe40000000f00 */
.L_x_100:
[----:B------:R-:W-:Y:S05]  /*0510*/  BSYNC.RECONVERGENT B0 ;  /* 0x0000000000007941 */ /* 0x000fea0003800200 */
.L_x_98:
        /* <DEDUP_REMOVED lines=55> */
.L_x_102:
[----:B------:R-:W-:Y:S01]  /*0890*/  IMAD.MOV.U32 R36, RZ, RZ, R18 ;  /* 0x000000ffff247224 */ /* 0x000fe200078e0012 */
[----:B------:R-:W-:Y:S01]  /*08a0*/  MOV R18, R12 ;  /* 0x0000000c00127202 */ /* 0x000fe20000000f00 */
[----:B------:R-:W-:Y:S01]  /*08b0*/  IMAD.MOV.U32 R19, RZ, RZ, R17 ;  /* 0x000000ffff137224 */ /* 0x000fe200078e0011 */
[----:B------:R-:W-:Y:S02]  /*08c0*/  MOV R17, R2 ;  /* 0x0000000200117202 */ /* 0x000fe40000000f00 */
[----:B------:R-:W-:Y:S02]  /*08d0*/  MOV R16, 0x8f0 ;  /* 0x000008f000107802 */ /* 0x000fe40000000f00 */
[----:B------:R-:W-:Y:S05]  /*08e0*/  CALL.REL.NOINC `($__internal_3_$__cuda_sm20_div_s64) ;  /* 0x00000038000c7944 */ /* 0x000fea0003c00000 */
[----:B------:R-:W-:Y:S02]  /*08f0*/  MOV R15, R13 ;  /* 0x0000000d000f7202 */ /* 0x000fe40000000f00 */
.L_x_103:
[----:B------:R-:W-:Y:S05]  /*0900*/  BSYNC.RECONVERGENT B0 ;  /* 0x0000000000007941 */ /* 0x000fea0003800200 */
.L_x_101:
        /* <DEDUP_REMOVED lines=17> */
[----:B------:R-:W-:-:S04]  /*0a20*/  IMAD.MOV.U32 R6, RZ, RZ, R3 ;  /* 0x000000ffff067224 */ /* 0x000fc800078e0003 */
[----:B------:R-:W-:-:S04]  /*0a30*/  IMAD.HI.U32 R3, R7, R6, RZ ;  /* 0x0000000607037227 */ /* 0x000fc800078e00ff */
[----:B------:R-:W-:-:S04]  /*0a40*/  IMAD.MOV R4, RZ, RZ, -R3 ;  /* 0x000000ffff047224 */ /* 0x000fc800078e0a03 */
[----:B------:R-:W-:-:S05]  /*0a50*/  IMAD R4, R5, R4, R6 ;  /* 0x0000000405047224 */ /* 0x000fca00078e0206 */
[----:B------:R-:W-:-:S13]  /*0a60*/  ISETP.GT.U32.AND P1, PT, R5, R4, PT ;  /* 0x000000040500720c */ /* 0x000fda0003f24070 */
[-C--:B------:R-:W-:Y:S01]  /*0a70*/  @!P1 IADD3 R4, PT, PT, R4, -R5.reuse, RZ ;  /* 0x8000000504049210 */ /* 0x080fe20007ffe0ff */
[----:B------:R-:W-:Y:S01]  /*0a80*/  @!P1 VIADD R3, R3, 0x1 ;  /* 0x0000000103039836 */ /* 0x000fe20000000000 */
[----:B------:R-:W-:Y:S02]  /*0a90*/  ISETP.NE.AND P1, PT, RZ, UR11, PT ;  /* 0x0000000bff007c0c */ /* 0x000fe4000bf25270 */
[----:B------:R-:W-:Y:S02]  /*0aa0*/  ISETP.GE.U32.AND P0, PT, R4, R5, PT ;  /* 0x000000050400720c */ /* 0x000fe40003f06070 */
[----:B------:R-:W0:Y:S11]  /*0ab0*/  LDC R4, c[0x0][0x3e0] ;  /* 0x0000f800ff047b82 */ /* 0x000e360000000800 */
[----:B------:R-:W-:-:S04]  /*0ac0*/  @P0 VIADD R3, R3, 0x1 ;  /* 0x0000000103030836 */ /* 0x000fc80000000000 */
[----:B------:R-:W-:-:S04]  /*0ad0*/  IMAD.MOV.U32 R5, RZ, RZ, R3 ;  /* 0x000000ffff057224 */ /* 0x000fc800078e0003 */
[----:B------:R-:W-:Y:S01]  /*0ae0*/  @!P2 IMAD.MOV R5, RZ, RZ, -R5 ;  /* 0x000000ffff05a224 */ /* 0x000fe200078e0a05 */
[----:B------:R-:W-:Y:S02]  /*0af0*/  @!P1 LOP3.LUT R5, RZ, UR11, RZ, 0x33, !PT ;  /* 0x0000000bff059c12 */ /* 0x000fe4000f8e33ff */
[----:B0-----:R-:W-:-:S03]  /*0b00*/  IABS R6, R4 ;  /* 0x0000000400067213 */ /* 0x001fc60000000000 */
[----:B------:R-:W-:Y:S01]  /*0b10*/  IMAD R10, R5, UR4, RZ ;  /* 0x00000004050a7c24 */ /* 0x000fe2000f8e02ff */
[----:B------:R-:W0:Y:S01]  /*0b20*/  LDCU.U8 UR4, c[0x0][0x549] ;  /* 0x0000a920ff0477ac */ /* 0x000e220008000000 */
[----:B------:R-:W-:Y:S01]  /*0b30*/  ISETP.NE.AND P4, PT, R4, RZ, PT ;  /* 0x000000ff0400720c */ /* 0x000fe20003f85270 */
[----:B------:R-:W1:Y:S02]  /*0b40*/  I2F.RP R9, R6 ;  /* 0x0000000600097306 */ /* 0x000e640000209400 */
[-C--:B------:R-:W-:Y:S02]  /*0b50*/  IABS R8, R10.reuse ;  /* 0x0000000a00087213 */ /* 0x080fe40000000000 */
[----:B------:R-:W-:-:S04]  /*0b60*/  IABS R11, R10 ;  /* 0x0000000a000b7213 */ /* 0x000fc80000000000 */
[----:B------:R-:W2:Y:S01]  /*0b70*/  I2F.RP R7, R8 ;  /* 0x0000000800077306 */ /* 0x000ea20000209400 */
[----:B------:R-:W-:-:S07]  /*0b80*/  IMAD.MOV R11, RZ, RZ, -R11 ;  /* 0x000000ffff0b7224 */ /* 0x000fce00078e0a0b */
[----:B-1----:R-:W1:Y:S01]  /*0b90*/  MUFU.RCP R18, R9 ;  /* 0x0000000900127308 */ /* 0x002e620000001000 */
[----:B0-----:R-:W-:-:S04]  /*0ba0*/  UISETP.NE.AND UP1, UPT, UR4, URZ, UPT ;  /* 0x000000ff0400728c */ /* 0x001fc8000bf25270 */
[----:B------:R-:W-:-:S03]  /*0bb0*/  USEL UR11, UR11, 0x1, !UP1 ;  /* 0x000000010b0b7887 */ /* 0x000fc6000c800000 */
[----:B--2---:R-:W0:Y:S01]  /*0bc0*/  MUFU.RCP R0, R7 ;  /* 0x0000000700007308 */ /* 0x004e220000001000 */
[----:B-1----:R-:W-:-:S07]  /*0bd0*/  VIADD R18, R18, 0xffffffe ;  /* 0x0ffffffe12127836 */ /* 0x002fce0000000000 */
[----:B------:R1:W-:Y:S01]  /*0be0*/  F2I.FTZ.U32.TRUNC.NTZ R19, R18 ;  /* 0x0000001200137305 */ /* 0x0003e2000021f000 */
[----:B0-----:R-:W-:Y:S01]  /*0bf0*/  IADD3 R20, PT, PT, R0, 0xffffffe, RZ ;  /* 0x0ffffffe00147810 */ /* 0x001fe20007ffe0ff */
[----:B------:R-:W-:-:S06]  /*0c00*/  VIADD R0, R4, 0xffffffff ;  /* 0xffffffff04007836 */ /* 0x000fcc0000000000 */
[----:B------:R-:W0:Y:S01]  /*0c10*/  F2I.FTZ.U32.TRUNC.NTZ R21, R20 ;  /* 0x0000001400157305 */ /* 0x000e22000021f000 */
[----:B------:R-:W-:-:S05]  /*0c20*/  IMAD.IADD R7, R0, 0x1, R8 ;  /* 0x0000000100077824 */ /* 0x000fca00078e0208 */
[----:B------:R-:W-:Y:S01]  /*0c30*/  IABS R9, R7 ;  /* 0x0000000700097213 */ /* 0x000fe20000000000 */
[----:B-1----:R-:W-:Y:S02]  /*0c40*/  IMAD.MOV.U32 R18, RZ, RZ, RZ ;  /* 0x000000ffff127224 */ /* 0x002fe400078e00ff */
        /* <DEDUP_REMOVED lines=64> */
.L_x_105:
[----:B------:R-:W-:Y:S01]  /*1050*/  IMAD.MOV.U32 R36, RZ, RZ, R14 ;  /* 0x000000ffff247224 */ /* 0x000fe200078e000e */
[----:B------:R-:W-:Y:S01]  /*1060*/  MOV R18, R9 ;  /* 0x0000000900127202 */ /* 0x000fe20000000f00 */
[----:B------:R-:W-:Y:S01]  /*1070*/  IMAD.MOV.U32 R19, RZ, RZ, R15 ;  /* 0x000000ffff137224 */ /* 0x000fe200078e000f */
[----:B------:R-:W-:Y:S02]  /*1080*/  MOV R17, R3 ;  /* 0x0000000300117202 */ /* 0x000fe40000000f00 */
[----:B------:R-:W-:Y:S02]  /*1090*/  MOV R16, 0x10b0 ;  /* 0x000010b000107802 */ /* 0x000fe40000000f00 */
[----:B------:R-:W-:Y:S05]  /*10a0*/  CALL.REL.NOINC `($__internal_3_$__cuda_sm20_div_s64) ;  /* 0x00000030001c7944 */ /* 0x000fea0003c00000 */
[----:B------:R-:W-:Y:S02]  /*10b0*/  MOV R32, R14 ;  /* 0x0000000e00207202 */ /* 0x000fe40000000f00 */
[----:B------:R-:W-:Y:S02]  /*10c0*/  MOV R33, R13 ;  /* 0x0000000d00217202 */ /* 0x000fe40000000f00 */
.L_x_106:
[----:B------:R-:W-:Y:S05]  /*10d0*/  BSYNC.RECONVERGENT B0 ;  /* 0x0000000000007941 */ /* 0x000fea0003800200 */
.L_x_104:
        /* <DEDUP_REMOVED lines=58> */
.L_x_108:
[----:B------:R-:W-:Y:S01]  /*1480*/  IMAD.MOV.U32 R36, RZ, RZ, R24 ;  /* 0x000000ffff247224 */ /* 0x000fe200078e0018 */
[----:B------:R-:W-:Y:S01]  /*1490*/  MOV R19, R25 ;  /* 0x0000001900137202 */ /* 0x000fe20000000f00 */
[----:B------:R-:W-:Y:S01]  /*14a0*/  IMAD.MOV.U32 R18, RZ, RZ, R7 ;  /* 0x000000ffff127224 */ /* 0x000fe200078e0007 */
[----:B------:R-:W-:Y:S02]  /*14b0*/  MOV R16, 0x14d0 ;  /* 0x000014d000107802 */ /* 0x000fe40000000f00 */
[----:B------:R-:W-:Y:S05]  /*14c0*/  CALL.REL.NOINC `($__internal_3_$__cuda_sm20_div_s64) ;  /* 0x0000002c00147944 */ /* 0x000fea0003c00000 */
[----:B------:R-:W-:Y:S02]  /*14d0*/  MOV R22, R14 ;  /* 0x0000000e00167202 */ /* 0x000fe40000000f00 */
[----:B------:R-:W-:Y:S02]  /*14e0*/  MOV R23, R13 ;  /* 0x0000000d00177202 */ /* 0x000fe40000000f00 */
.L_x_109:
[----:B------:R-:W-:Y:S05]  /*14f0*/  BSYNC.RECONVERGENT B0 ;  /* 0x0000000000007941 */ /* 0x000fea0003800200 */
.L_x_107:
[----:B------:R-:W0:Y:S01]  /*1500*/  LDCU UR5, c[0x0][0x434] ;  /* 0x00008680ff0577ac */ /* 0x000e220008000800 */
[----:B------:R-:W1:Y:S01]  /*1510*/  S2R R20, SR_TID.X ;  /* 0x0000000000147919 */ /* 0x000e620000002100 */
[----:B------:R-:W-:Y:S01]  /*1520*/  BSSY.RECONVERGENT B0, `(.L_x_110) ;  /* 0x000003f000007945 */ /* 0x000fe20003800200 */
[----:B------:R-:W-:Y:S01]  /*1530*/  IMAD.MOV.U32 R24, RZ, RZ, -0x800000 ;  /* 0xff800000ff187424 */ /* 0x000fe200078e00ff */
[----:B------:R-:W2:Y:S01]  /*1540*/  LDCU UR16, c[0x0][0x534] ;  /* 0x0000a680ff1077ac */ /* 0x000ea20008000800 */
[----:B------:R-:W3:Y:S01]  /*1550*/  S2R R13, SR_CgaCtaId ;  /* 0x00000000000d7919 */ /* 0x000ee20000008800 */
[----:B------:R-:W4:Y:S01]  /*1560*/  LDCU UR9, c[0x0][0x430] ;  /* 0x00008600ff0977ac */ /* 0x000f220008000800 */
[----:B------:R-:W-:Y:S01]  /*1570*/  USHF.R.S32.HI UR4, URZ, 0x1f, UR10 ;  /* 0x0000001fff047899 */ /* 0x000fe2000801140a */
[----:B------:R-:W1:Y:S01]  /*1580*/  LDCU.64 UR12, c[0x0][0x358] ;  /* 0x00006b00ff0c77ac */ /* 0x000e620008000a00 */
[----:B0-----:R-:W-:Y:S02]  /*1590*/  IMAD.U32 R14, RZ, RZ, UR5 ;  /* 0x00000005ff0e7e24 */ /* 0x001fe4000f8e00ff */
[----:B------:R-:W-:-:S03]  /*15a0*/  ULOP3.LUT UR4, UR4, 0x1, URZ, 0xfc, !UPT ;  /* 0x0000000104047892 */ /* 0x000fc6000f8efcff */
[----:B------:R-:W-:Y:S01]  /*15b0*/  IABS R14, R14 ;  /* 0x0000000e000e7213 */ /* 0x000fe20000000000 */
[----:B----4-:R-:W-:-:S03]  /*15c0*/  UIMAD UR9, UR5, UR9, URZ ;  /* 0x00000009050972a4 */ /* 0x010fc6000f8e02ff */
[----:B------:R-:W0:Y:S01]  /*15d0*/  I2F.RP R11, R14 ;  /* 0x0000000e000b7306 */ /* 0x000e220000209400 */
[C---:B-1----:R-:W-:Y:S02]  /*15e0*/  ISETP.GT.U32.AND P1, PT, R20.reuse, 0x7f, PT ;  /* 0x0000007f1400780c */ /* 0x042fe40003f24070 */
[----:B------:R-:W-:Y:S02]  /*15f0*/  LOP3.LUT R26, R20, 0xf, RZ, 0xc0, !PT ;  /* 0x0000000f141a7812 */ /* 0x000fe400078ec0ff */
[----:B------:R-:W-:-:S03]  /*1600*/  SHF.R.U32.HI R15, RZ, 0x4, R20 ;  /* 0x00000004ff0f7819 */ /* 0x000fc60000011614 */
[----:B0-----:R-:W0:Y:S02]  /*1610*/  MUFU.RCP R16, R11 ;  /* 0x0000000b00107308 */ /* 0x001e240000001000 */
[----:B0-----:R-:W-:-:S06]  /*1620*/  VIADD R16, R16, 0xffffffe ;  /* 0x0ffffffe10107836 */ /* 0x001fcc0000000000 */
[----:B------:R-:W0:Y:S02]  /*1630*/  F2I.FTZ.U32.TRUNC.NTZ R17, R16 ;  /* 0x0000001000117305 */ /* 0x000e24000021f000 */
[--C-:B0-----:R-:W-:Y:S02]  /*1640*/  IMAD.MOV R5, RZ, RZ, -R17.reuse ;  /* 0x000000ffff057224 */ /* 0x101fe400078e0a11 */
[----:B------:R-:W-:Y:S02]  /*1650*/  IMAD.MOV.U32 R16, RZ, RZ, RZ ;  /* 0x000000ffff107224 */ /* 0x000fe400078e00ff */
[----:B------:R-:W-:Y:S01]  /*1660*/  IMAD R6, R5, R14, RZ ;  /* 0x0000000e05067224 */ /* 0x000fe200078e02ff */
[----:B------:R-:W-:Y:S02]  /*1670*/  IABS R5, R4 ;  /* 0x0000000400057213 */ /* 0x000fe40000000000 */
[----:B------:R-:W-:Y:S01]  /*1680*/  LOP3.LUT R4, R4, UR5, RZ, 0x3c, !PT ;  /* 0x0000000504047c12 */ /* 0x000fe2000f8e3cff */
[----:B------:R-:W-:Y:S01]  /*1690*/  IMAD.HI.U32 R6, R17, R6, R16 ;  /* 0x0000000611067227 */ /* 0x000fe200078e0010 */
[----:B------:R-:W-:-:S02]  /*16a0*/  SHF.R.U32.HI R16, RZ, 0x3, R20 ;  /* 0x00000003ff107819 */ /* 0x000fc40000011614 */
[----:B------:R-:W-:-:S03]  /*16b0*/  ISETP.GE.AND P2, PT, R4, RZ, PT ;  /* 0x000000ff0400720c */ /* 0x000fc60003f46270 */
[----:B------:R-:W-:-:S05]  /*16c0*/  IMAD.HI.U32 R6, R6, R5, RZ ;  /* 0x0000000506067227 */ /* 0x000fca00078e00ff */
[----:B------:R-:W-:-:S05]  /*16d0*/  IADD3 R11, PT, PT, -R6, RZ, RZ ;  /* 0x000000ff060b7210 */ /* 0x000fca0007ffe1ff */
[----:B------:R-:W-:Y:S01]  /*16e0*/  IMAD R5, R14, R11, R5 ;  /* 0x0000000b0e057224 */ /* 0x000fe200078e0205 */
[----:B------:R-:W-:-:S04]  /*16f0*/  LOP3.LUT R11, R20, 0x7, RZ, 0xc0, !PT ;  /* 0x00000007140b7812 */ /* 0x000fc800078ec0ff */
[----:B------:R-:W-:-:S13]  /*1700*/  ISETP.GT.U32.AND P0, PT, R14, R5, PT ;  /* 0x000000050e00720c */ /* 0x000fda0003f04070 */
[----:B------:R-:W-:Y:S02]  /*1710*/  @!P0 IMAD.IADD R5, R5, 0x1, -R14 ;  /* 0x0000000105058824 */ /* 0x000fe400078e0a0e */
[----:B------:R-:W-:Y:S01]  /*1720*/  @!P0 VIADD R6, R6, 0x1 ;  /* 0x0000000106068836 */ /* 0x000fe20000000000 */
[----:B------:R-:W-:Y:S02]  /*1730*/  ISETP.NE.AND P0, PT, RZ, UR5, PT ;  /* 0x00000005ff007c0c */ /* 0x000fe4000bf05270 */
[----:B------:R-:W-:Y:S02]  /*1740*/  ISETP.GE.U32.AND P3, PT, R5, R14, PT ;  /* 0x0000000e0500720c */ /* 0x000fe40003f66070 */
[----:B------:R-:W-:-:S04]  /*1750*/  MOV R14, 0x400 ;  /* 0x00000400000e7802 */ /* 0x000fc80000000f00 */
[----:B---3--:R-:W-:Y:S02]  /*1760*/  LEA R5, R13, R14, 0x18 ;  /* 0x0000000e0d057211 */ /* 0x008fe400078ec0ff */
[----:B------:R-:W-:-:S03]  /*1770*/  MOV R14, 0xff800000 ;  /* 0xff800000000e7802 */ /* 0x000fc60000000f00 */
[--C-:B------:R-:W-:Y:S02]  /*1780*/  @!P1 IMAD R18, R16, 0x24, R5.reuse ;  /* 0x0000002410129824 */ /* 0x100fe400078e0205 */
[----:B------:R-:W-:Y:S02]  /*1790*/  @P3 VIADD R6, R6, 0x1 ;  /* 0x0000000106063836 */ /* 0x000fe40000000000 */
[----:B------:R-:W-:Y:S01]  /*17a0*/  IMAD R4, R26, 0x24, R5 ;  /* 0x000000241a047824 */ /* 0x000fe200078e0205 */
[----:B------:R-:W-:Y:S01]  /*17b0*/  @!P1 LEA R5, R11, R18, 0x2 ;  /* 0x000000120b059211 */ /* 0x000fe200078e10ff */
[----:B------:R-:W-:Y:S01]  /*17c0*/  @!P2 IMAD.MOV R6, RZ, RZ, -R6 ;  /* 0x000000ffff06a224 */ /* 0x000fe200078e0a06 */
[----:B--2---:R-:W-:Y:S01]  /*17d0*/  ISETP.GE.AND P2, PT, R16, UR16, PT ;  /* 0x0000001010007c0c */ /* 0x004fe2000bf46270 */
[----:B------:R-:W-:Y:S01]  /*17e0*/  IMAD R25, R15, 0x4, R4 ;  /* 0x000000040f197824 */ /* 0x000fe200078e0204 */
[----:B------:R-:W-:-:S05]  /*17f0*/  @!P0 LOP3.LUT R6, RZ, UR5, RZ, 0x33, !PT ;  /* 0x00000005ff068c12 */ /* 0x000fca000f8e33ff */
[----:B------:R-:W-:-:S06]  /*1800*/  IMAD R13, R6, UR4, RZ ;  /* 0x00000004060d7c24 */ /* 0x000fcc000f8e02ff */
[----:B------:R-:W-:Y:S05]  /*1810*/  @P2 BRA `(.L_x_111) ;  /* 0x00000000003c2947 */ /* 0x000fea0003800000 */
[----:B------:R-:W-:-:S04]  /*1820*/  UIADD3 UR5, UP0, UPT, UR7, -UR6, URZ ;  /* 0x8000000607057290 */ /* 0x000fc8000ff1e0ff */
[----:B------:R-:W-:Y:S02]  /*1830*/  UIADD3.X UR4, UPT, UPT, UR15, -0x1, URZ, UP0, !UPT ;  /* 0xffffffff0f047890 */ /* 0x000fe400087fe4ff */
[----:B------:R-:W-:-:S04]  /*1840*/  ISETP.LT.U32.AND P0, PT, R11, UR5, PT ;  /* 0x000000050b007c0c */ /* 0x000fc8000bf01070 */
[----:B------:R-:W-:-:S05]  /*1850*/  IMAD.U32 R4, RZ, RZ, UR4 ;  /* 0x00000004ff047e24 */ /* 0x000fca000f8e00ff */
[----:B------:R-:W-:-:S13]  /*1860*/  ISETP.GT.AND.EX P0, PT, R4, RZ, PT, P0 ;  /* 0x000000ff0400720c */ /* 0x000fda0003f04300 */
[----:B------:R-:W-:Y:S05]  /*1870*/  @!P0 BRA `(.L_x_111) ;  /* 0x0000000000248947 */ /* 0x000fea0003800000 */
[----:B------:R-:W0:Y:S01]  /*1880*/  LDCU.64 UR4, c[0x0][0x428] ;  /* 0x00008500ff0477ac */ /* 0x000e220008000a00 */
[----:B------:R-:W-:Y:S01]  /*1890*/  IADD3 R18, P0, PT, R11, UR6, RZ ;  /* 0x000000060b127c10 */ /* 0x000fe2000ff1e0ff */
[----:B------:R-:W-:-:S04]  /*18a0*/  IMAD R4, R16, UR15, RZ ;  /* 0x0000000f10047c24 */ /* 0x000fc8000f8e02ff */
[----:B------:R-:W-:Y:S02]  /*18b0*/  IMAD.X R19, RZ, RZ, RZ, P0 ;  /* 0x000000ffff137224 */ /* 0x000fe400000e06ff */
[----:B------:R-:W-:-:S05]  /*18c0*/  IMAD.WIDE.U32 R16, R16, UR7, R18 ;  /* 0x0000000710107c25 */ /* 0x000fca000f8e0012 */
[----:B------:R-:W-:Y:S02]  /*18d0*/  IADD3 R4, PT, PT, R17, R4, RZ ;  /* 0x0000000411047210 */ /* 0x000fe40007ffe0ff */
[----:B0-----:R-:W-:-:S04]  /*18e0*/  LEA R18, P0, R16, UR4, 0x2 ;  /* 0x0000000410127c11 */ /* 0x001fc8000f8010ff */
[----:B------:R-:W-:-:S05]  /*18f0*/  LEA.HI.X R19, R16, UR5, R4, 0x2, P0 ;  /* 0x0000000510137c11 */ /* 0x000fca00080f1404 */
[----:B------:R0:W5:Y:S04]  /*1900*/  LDG.E R14, desc[UR12][R18.64] ;  /* 0x0000000c120e7981 */ /* 0x000168000c1e1900 */
.L_x_111:
[----:B------:R-:W-:Y:S05]  /*1910*/  BSYNC.RECONVERGENT B0 ;  /* 0x0000000000007941 */ /* 0x000fea0003800200 */
.L_x_110:
[----:B-----5:R-:W-:Y:S01]  /*1920*/  @!P1 STS [R5], R14 ;  /* 0x0000000e05009388 */ /* 0x020fe20000000800 */
[----:B------:R-:W1:Y:S08]  /*1930*/  LDC R11, c[0x0][0x3e0] ;  /* 0x0000f800ff0b7b82 */ /* 0x000e700000000800 */
[----:B------:R-:W-:Y:S01]  /*1940*/  BAR.SYNC.DEFER_BLOCKING 0x0 ;  /* 0x0000000000007b1d */ /* 0x000fe20000010000 */
[----:B------:R-:W-:-:S05]  /*1950*/  ISETP.NE.AND P5, PT, R13, RZ, PT ;  /* 0x000000ff0d00720c */ /* 0x000fca0003fa5270 */
[----:B------:R-:W-:Y:S01]  /*1960*/  BSSY.RECONVERGENT B1, `(.L_x_112) ;  /* 0x000017a000017945 */ /* 0x000fe20003800200 */
[----:B------:R-:W0:Y:S04]  /*1970*/  @!P1 LDS R24, [R25] ;  /* 0x0000000019189984 */ /* 0x000e280000000800 */
[----:B0-----:R-:W0:Y:S02]  /*1980*/  SHFL.BFLY PT, R19, R24, 0x8, 0x1f ;  /* 0x0d001f0018137f89 */ /* 0x001e2400000e0000 */
[----:B0-----:R-:W-:-:S05]  /*1990*/  FMNMX.FTZ R19, R19, R24, !PT ;  /* 0x0000001813137209 */ /* 0x001fca0007810000 */
[----:B------:R-:W0:Y:S02]  /*19a0*/  SHFL.BFLY PT, R16, R19, 0x4, 0x1f ;  /* 0x0c801f0013107f89 */ /* 0x000e2400000e0000 */
[----:B0-----:R-:W-:-:S05]  /*19b0*/  FMNMX.FTZ R16, R19, R16, !PT ;  /* 0x0000001013107209 */ /* 0x001fca0007810000 */
[----:B------:R-:W0:Y:S02]  /*19c0*/  SHFL.BFLY PT, R17, R16, 0x2, 0x1f ;  /* 0x0c401f0010117f89 */ /* 0x000e2400000e0000 */
[----:B0-----:R-:W-:-:S05]  /*19d0*/  FMNMX.FTZ R17, R16, R17, !PT ;  /* 0x0000001110117209 */ /* 0x001fca0007810000 */
[----:B------:R-:W0:Y:S02]  /*19e0*/  SHFL.BFLY PT, R4, R17, 0x1, 0x1f ;  /* 0x0c201f0011047f89 */ /* 0x000e2400000e0000 */
[----:B0-----:R-:W-:Y:S02]  /*19f0*/  FMNMX.FTZ R4, R17, R4, !PT ;  /* 0x0000000411047209 */ /* 0x001fe40007810000 */
[----:B------:R-:W-:Y:S02]  /*1a00*/  IABS R17, R13 ;  /* 0x0000000d00117213 */ /* 0x000fe40000000000 */
[C---:B------:R-:W-:Y:S02]  /*1a10*/  FSETP.NEU.FTZ.AND P0, PT, R4.reuse, -INF , PT ;  /* 0xff8000000400780b */ /* 0x040fe40003f1d000 */
[----:B------:R-:W0:Y:S02]  /*1a20*/  I2F.RP R16, R17 ;  /* 0x0000001100107306 */ /* 0x000e240000209400 */
[----:B------:R-:W-:-:S02]  /*1a30*/  FSEL R5, R4, RZ, P0 ;  /* 0x000000ff04057208 */ /* 0x000fc40000000000 */
[----:B-1----:R-:W-:-:S03]  /*1a40*/  IABS R4, R11 ;  /* 0x0000000b00047213 */ /* 0x002fc60000000000 */
[----:B------:R-:W-:Y:S01]  /*1a50*/  FADD.FTZ R21, -R5, R24 ;  /* 0x0000001805157221 */ /* 0x000fe20000010100 */
[----:B------:R-:W1:Y:S03]  /*1a60*/  I2F.RP R14, R4 ;  /* 0x00000004000e7306 */ /* 0x000e660000209400 */
[----:B------:R-:W-:-:S05]  /*1a70*/  FMUL.FTZ R21, R21, 1.4426950216293334961 ;  /* 0x3fb8aa3b15157820 */ /* 0x000fca0000410000 */
[----:B0-----:R-:W0:Y:S08]  /*1a80*/  MUFU.RCP R30, R16 ;  /* 0x00000010001e7308 */ /* 0x001e300000001000 */
[----:B------:R-:W2:Y:S04]  /*1a90*/  MUFU.EX2 R21, R21 ;  /* 0x0000001500157308 */ /* 0x000ea80000000800 */
[----:B-1----:R-:W1:Y:S01]  /*1aa0*/  MUFU.RCP R34, R14 ;  /* 0x0000000e00227308 */ /* 0x002e620000001000 */
[----:B0-----:R-:W-:Y:S01]  /*1ab0*/  VIADD R30, R30, 0xffffffe ;  /* 0x0ffffffe1e1e7836 */ /* 0x001fe20000000000 */
[----:B--2---:R-:W0:Y:S06]  /*1ac0*/  SHFL.BFLY PT, R28, R21, 0x8, 0x1f ;  /* 0x0d001f00151c7f89 */ /* 0x004e2c00000e0000 */
[----:B------:R-:W2:Y:S01]  /*1ad0*/  F2I.FTZ.U32.TRUNC.NTZ R31, R30 ;  /* 0x0000001e001f7305 */ /* 0x000ea2000021f000 */
[----:B-1----:R-:W-:-:S07]  /*1ae0*/  VIADD R34, R34, 0xffffffe ;  /* 0x0ffffffe22227836 */ /* 0x002fce0000000000 */
[----:B------:R-:W1:Y:S01]  /*1af0*/  F2I.FTZ.U32.TRUNC.NTZ R35, R34 ;  /* 0x0000002200237305 */ /* 0x000e62000021f000 */
[----:B--2---:R-:W-:Y:S02]  /*1b00*/  IMAD.MOV R16, RZ, RZ, -R31 ;  /* 0x000000ffff107224 */ /* 0x004fe400078e0a1f */
[----:B------:R-:W-:Y:S02]  /*1b10*/  IMAD.MOV.U32 R30, RZ, RZ, RZ ;  /* 0x000000ffff1e7224 */ /* 0x000fe400078e00ff */
[----:B0-----:R-:W-:Y:S01]  /*1b20*/  FADD.FTZ R28, R21, R28 ;  /* 0x0000001c151c7221 */ /* 0x001fe20000010000 */
[----:B-1----:R-:W-:-:S04]  /*1b30*/  IMAD.MOV R21, RZ, RZ, -R35 ;  /* 0x000000ffff157224 */ /* 0x002fc800078e0a23 */
[----:B------:R-:W0:Y:S01]  /*1b40*/  SHFL.BFLY PT, R19, R28, 0x4, 0x1f ;  /* 0x0c801f001c137f89 */ /* 0x000e2200000e0000 */
[----:B------:R-:W-:Y:S02]  /*1b50*/  IMAD.MOV.U32 R34, RZ, RZ, RZ ;  /* 0x000000ffff227224 */ /* 0x000fe400078e00ff */
[----:B------:R-:W-:-:S04]  /*1b60*/  IMAD R18, R21, R4, RZ ;  /* 0x0000000415127224 */ /* 0x000fc800078e02ff */
[----:B------:R-:W-:-:S04]  /*1b70*/  IMAD.HI.U32 R18, R35, R18, R34 ;  /* 0x0000001223127227 */ /* 0x000fc800078e0022 */
[----:B0-----:R-:W-:Y:S01]  /*1b80*/  FADD.FTZ R19, R28, R19 ;  /* 0x000000131c137221 */ /* 0x001fe20000010000 */
[----:B------:R-:W-:Y:S01]  /*1b90*/  IADD3 R28, PT, PT, R0, R17, RZ ;  /* 0x00000011001c7210 */ /* 0x000fe20007ffe0ff */
[----:B------:R-:W-:-:S03]  /*1ba0*/  IMAD.MOV.U32 R0, RZ, RZ, R16 ;  /* 0x000000ffff007224 */ /* 0x000fc600078e0010 */
[----:B------:R-:W0:Y:S01]  /*1bb0*/  SHFL.BFLY PT, R14, R19, 0x2, 0x1f ;  /* 0x0c401f00130e7f89 */ /* 0x000e2200000e0000 */
[----:B------:R-:W-:Y:S01]  /*1bc0*/  IMAD R21, R0, R17, RZ ;  /* 0x0000001100157224 */ /* 0x000fe200078e02ff */
[----:B------:R-:W-:Y:S02]  /*1bd0*/  IABS R16, R28 ;  /* 0x0000001c00107213 */ /* 0x000fe40000000000 */
[----:B------:R-:W-:Y:S01]  /*1be0*/  IABS R0, R13 ;  /* 0x0000000d00007213 */ /* 0x000fe20000000000 */
[----:B------:R-:W-:-:S03]  /*1bf0*/  IMAD.HI.U32 R21, R31, R21, R30 ;  /* 0x000000151f157227 */ /* 0x000fc600078e001e */
[----:B------:R-:W-:Y:S01]  /*1c00*/  IADD3 R0, PT, PT, RZ, -R0, RZ ;  /* 0x80000000ff007210 */ /* 0x000fe20007ffe0ff */
[----:B------:R-:W-:-:S04]  /*1c10*/  IMAD.HI.U32 R18, R18, R16, RZ ;  /* 0x0000001012127227 */ /* 0x000fc800078e00ff */
[----:B------:R-:W-:-:S04]  /*1c20*/  IMAD.HI.U32 R27, R21, R16, RZ ;  /* 0x00000010151b7227 */ /* 0x000fc800078e00ff */
[----:B------:R-:W-:Y:S02]  /*1c30*/  IMAD R0, R27, R0, R16 ;  /* 0x000000001b007224 */ /* 0x000fe400078e0210 */
[----:B------:R-:W-:-:S03]  /*1c40*/  IMAD.MOV R21, RZ, RZ, -R18 ;  /* 0x000000ffff157224 */ /* 0x000fc600078e0a12 */
[----:B------:R-:W-:Y:S01]  /*1c50*/  ISETP.GT.U32.AND P1, PT, R17, R0, PT ;  /* 0x000000001100720c */ /* 0x000fe20003f24070 */
[----:B------:R-:W-:Y:S02]  /*1c60*/  IMAD R21, R4, R21, R16 ;  /* 0x0000001504157224 */ /* 0x000fe400078e0210 */
[----:B0-----:R-:W-:-:S03]  /*1c70*/  FADD.FTZ R14, R19, R14 ;  /* 0x0000000e130e7221 */ /* 0x001fc60000010000 */
[----:B------:R-:W-:Y:S02]  /*1c80*/  ISETP.GT.U32.AND P0, PT, R4, R21, PT ;  /* 0x000000150400720c */ /* 0x000fe40003f04070 */
[----:B------:R-:W0:Y:S05]  /*1c90*/  SHFL.BFLY PT, R19, R14, 0x1, 0x1f ;  /* 0x0c201f000e137f89 */ /* 0x000e2a00000e0000 */
[----:B------:R-:W-:Y:S01]  /*1ca0*/  @!P1 IMAD.IADD R0, R0, 0x1, -R17 ;  /* 0x0000000100009824 */ /* 0x000fe200078e0a11 */
[----:B------:R-:W-:-:S04]  /*1cb0*/  @!P1 IADD3 R27, PT, PT, R27, 0x1, RZ ;  /* 0x000000011b1b9810 */ /* 0x000fc80007ffe0ff */
[-C--:B------:R-:W-:Y:S01]  /*1cc0*/  ISETP.GE.U32.AND P2, PT, R0, R17.reuse, PT ;  /* 0x000000110000720c */ /* 0x080fe20003f46070 */
[----:B------:R-:W-:Y:S01]  /*1cd0*/  @!P0 IMAD.IADD R21, R21, 0x1, -R4 ;  /* 0x0000000115158824 */ /* 0x000fe200078e0a04 */
[----:B------:R-:W-:Y:S01]  /*1ce0*/  LOP3.LUT R0, R28, R17, RZ, 0x3c, !PT ;  /* 0x000000111c007212 */ /* 0x000fe200078e3cff */
[----:B------:R-:W-:Y:S01]  /*1cf0*/  @!P0 VIADD R18, R18, 0x1 ;  /* 0x0000000112128836 */ /* 0x000fe20000000000 */
[----:B------:R-:W-:Y:S02]  /*1d00*/  LOP3.LUT R28, R28, R11, RZ, 0x3c, !PT ;  /* 0x0000000b1c1c7212 */ /* 0x000fe400078e3cff */
[----:B------:R-:W-:Y:S02]  /*1d10*/  ISETP.GE.U32.AND P4, PT, R21, R4, PT ;  /* 0x000000041500720c */ /* 0x000fe40003f86070 */
[----:B------:R-:W-:Y:S02]  /*1d20*/  ISETP.NE.AND P0, PT, R11, RZ, PT ;  /* 0x000000ff0b00720c */ /* 0x000fe40003f05270 */
[----:B------:R-:W-:-:S02]  /*1d30*/  ISETP.GE.AND P3, PT, R0, RZ, PT ;  /* 0x000000ff0000720c */ /* 0x000fc40003f66270 */
[----:B------:R-:W-:Y:S01]  /*1d40*/  SHF.R.S32.HI R21, RZ, 0x1f, R13 ;  /* 0x0000001fff157819 */ /* 0x000fe2000001140d */
[----:B0-----:R-:W-:Y:S01]  /*1d50*/  FADD.FTZ R19, R14, R19 ;  /* 0x000000130e137221 */ /* 0x001fe20000010000 */
[----:B------:R-:W-:Y:S01]  /*1d60*/  @P2 VIADD R27, R27, 0x1 ;  /* 0x000000011b1b2836 */ /* 0x000fe20000000000 */
[----:B------:R-:W-:-:S03]  /*1d70*/  ISETP.GE.AND P2, PT, R28, RZ, PT ;  /* 0x000000ff1c00720c */ /* 0x000fc60003f46270 */
[----:B------:R-:W-:Y:S01]  /*1d80*/  FSETP.NE.FTZ.AND P1, PT, R19, RZ, PT ;  /* 0x000000ff1300720b */ /* 0x000fe20003f35000 */
[----:B------:R-:W-:-:S04]  /*1d90*/  @P4 VIADD R18, R18, 0x1 ;  /* 0x0000000112124836 */ /* 0x000fc80000000000 */
[----:B------:R-:W-:Y:S02]  /*1da0*/  @!P3 IADD3 R27, PT, PT, -R27, RZ, RZ ;  /* 0x000000ff1b1bb210 */ /* 0x000fe40007ffe1ff */
[----:B------:R-:W-:Y:S02]  /*1db0*/  ISETP.NE.AND P3, PT, R6, RZ, PT ;  /* 0x000000ff0600720c */ /* 0x000fe40003f65270 */
[----:B------:R-:W-:Y:S01]  /*1dc0*/  @!P5 LOP3.LUT R27, RZ, R17, RZ, 0x33, !PT ;  /* 0x00000011ff1bd212 */ /* 0x000fe200078e33ff */
[----:B------:R-:W-:Y:S01]  /*1dd0*/  @!P2 IMAD.MOV R18, RZ, RZ, -R18 ;  /* 0x000000ffff12a224 */ /* 0x000fe200078e0a12 */
[----:B------:R-:W-:Y:S02]  /*1de0*/  @!P0 LOP3.LUT R18, RZ, R11, RZ, 0x33, !PT ;  /* 0x0000000bff128212 */ /* 0x000fe400078e33ff */
[----:B------:R-:W0:Y:S01]  /*1df0*/  @P1 MUFU.LG2 R0, R19 ;  /* 0x0000001300001308 */ /* 0x000e220000000c00 */
[----:B------:R-:W-:Y:S02]  /*1e00*/  LOP3.LUT P0, RZ, R20, 0x38f, RZ, 0xc0, !PT ;  /* 0x0000038f14ff7812 */ /* 0x000fe4000780c0ff */
[----:B------:R-:W-:-:S02]  /*1e10*/  SEL R4, RZ, 0x1, !P3 ;  /* 0x00000001ff047807 */ /* 0x000fc40005800000 */
[----:B------:R-:W-:Y:S02]  /*1e20*/  ISETP.LT.U32.AND P2, PT, R22, R27, PT ;  /* 0x0000001b1600720c */ /* 0x000fe40003f41070 */
[----:B------:R-:W-:Y:S02]  /*1e30*/  SHF.R.S32.HI R17, RZ, 0x1f, R27 ;  /* 0x0000001fff117819 */ /* 0x000fe4000001141b */
[----:B------:R-:W-:Y:S02]  /*1e40*/  LOP3.LUT R4, R21, R4, RZ, 0xfc, !PT ;  /* 0x0000000415047212 */ /* 0x000fe400078efcff */
[----:B------:R-:W-:Y:S01]  /*1e50*/  ISETP.LT.AND.EX P2, PT, R23, R17, PT, P2 ;  /* 0x000000111700720c */ /* 0x000fe20003f41320 */
[----:B------:R-:W-:Y:S02]  /*1e60*/  IMAD R17, R18, UR11, RZ ;  /* 0x0000000b12117c24 */ /* 0x000fe4000f8e02ff */
[----:B------:R-:W-:Y:S01]  /*1e70*/  IMAD.MOV.U32 R23, RZ, RZ, 0x7f800000 ;  /* 0x7f800000ff177424 */ /* 0x000fe200078e00ff */
[----:B------:R-:W-:Y:S01]  /*1e80*/  SEL R6, R22, R27, P2 ;  /* 0x0000001b16067207 */ /* 0x000fe20001000000 */
[----:B------:R-:W-:-:S02]  /*1e90*/  IMAD R4, R4, R17, RZ ;  /* 0x0000001104047224 */ /* 0x000fc400078e02ff */
[----:B0-----:R-:W-:Y:S01]  /*1ea0*/  @P1 FFMA.FTZ R23, R0, 0.69314718246459960938, R5 ;  /* 0x3f31721800171823 */ /* 0x001fe20000010005 */
[----:B------:R-:W-:Y:S01]  /*1eb0*/  IMAD R5, R13, UR9, RZ ;  /* 0x000000090d057c24 */ /* 0x000fe2000f8e02ff */
[----:B------:R-:W-:Y:S05]  /*1ec0*/  @P0 BRA `(.L_x_113) ;  /* 0x00000010008c0947 */ /* 0x000fea0003800000 */
        /* <DEDUP_REMOVED lines=28> */
[----:B------:R-:W-:Y:S01]  /*2090*/  ISETP.NE.U32.AND P0, PT, R34, RZ, PT ;  /* 0x000000ff2200720c */ /* 0x000fe20003f05070 */
[----:B------:R-:W-:-:S06]  /*20a0*/  HFMA2 R31, -RZ, RZ, 0, 0 ;  /* 0x00000000ff1f7431 */ /* 0x000fcc00000001ff */
        /* <DEDUP_REMOVED lines=20> */
.L_x_115:
[----:B------:R-:W-:Y:S01]  /*21f0*/  IMAD.MOV.U32 R36, RZ, RZ, R30 ;  /* 0x000000ffff247224 */ /* 0x000fe200078e001e */
[----:B------:R-:W-:Y:S01]  /*2200*/  MOV R19, RZ ;  /* 0x000000ff00137202 */ /* 0x000fe20000000f00 */
[----:B------:R-:W-:Y:S01]  /*2210*/  IMAD.MOV.U32 R18, RZ, RZ, R34 ;  /* 0x000000ffff127224 */ /* 0x000fe200078e0022 */
[----:B------:R-:W-:Y:S02]  /*2220*/  MOV R16, 0x2240 ;  /* 0x0000224000107802 */ /* 0x000fe40000000f00 */
[----:B------:R-:W-:Y:S05]  /*2230*/  CALL.REL.NOINC `($__internal_3_$__cuda_sm20_div_s64) ;  /* 0x0000001c00b87944 */ /* 0x000fea0003c00000 */
[----:B------:R-:W-:Y:S02]  /*2240*/  IADD3 R11, PT, PT, -R14, RZ, RZ ;  /* 0x000000ff0e0b7210 */ /* 0x000fe40007ffe1ff */
[----:B------:R-:W-:-:S03]  /*2250*/  MOV R31, R13 ;  /* 0x0000000d001f7202 */ /* 0x000fc60000000f00 */
[----:B------:R-:W-:Y:S01]  /*2260*/  IMAD R11, R34, R11, R30 ;  /* 0x0000000b220b7224 */ /* 0x000fe200078e021e */
[----:B------:R-:W-:-:S07]  /*2270*/  MOV R30, R14 ;  /* 0x0000000e001e7202 */ /* 0x000fce0000000f00 */
.L_x_116:
[----:B------:R-:W-:Y:S01]  /*2280*/  IABS R17, UR14 ;  /* 0x0000000e00117c13 */ /* 0x000fe20008000000 */
[----:B------:R-:W-:Y:S01]  /*2290*/  IMAD R3, R3, R12, RZ ;  /* 0x0000000c03037224 */ /* 0x000fe200078e02ff */
[----:B------:R-:W-:Y:S01]  /*22a0*/  IABS R13, UR14 ;  /* 0x0000000e000d7c13 */ /* 0x000fe20008000000 */
[----:B------:R-:W-:Y:S01]  /*22b0*/  BSSY.RECONVERGENT B0, `(.L_x_117) ;  /* 0x0000040000007945 */ /* 0x000fe20003800200 */
[----:B------:R-:W0:Y:S01]  /*22c0*/  I2F.U32.RP R21, R17 ;  /* 0x0000001100157306 */ /* 0x000e220000209000 */
[----:B------:R-:W-:Y:S01]  /*22d0*/  IABS R14, R11 ;  /* 0x0000000b000e7213 */ /* 0x000fe20000000000 */
[----:B------:R-:W-:Y:S01]  /*22e0*/  IMAD R3, R9, R2, R3 ;  /* 0x0000000209037224 */ /* 0x000fe200078e0203 */
[----:B------:R-:W-:-:S04]  /*22f0*/  LOP3.LUT R2, R11, UR14, RZ, 0x3c, !PT ;  /* 0x0000000e0b027c12 */ /* 0x000fc8000f8e3cff */
[----:B------:R-:W-:Y:S01]  /*2300*/  ISETP.GE.AND P0, PT, R2, RZ, PT ;  /* 0x000000ff0200720c */ /* 0x000fe20003f06270 */
[----:B0-----:R-:W0:Y:S02]  /*2310*/  MUFU.RCP R18, R21 ;  /* 0x0000001500127308 */ /* 0x001e240000001000 */
[----:B0-----:R-:W-:-:S06]  /*2320*/  VIADD R18, R18, 0xffffffe ;  /* 0x0ffffffe12127836 */ /* 0x001fcc0000000000 */
[----:B------:R-:W0:Y:S02]  /*2330*/  F2I.FTZ.U32.TRUNC.NTZ R19, R18 ;  /* 0x0000001200137305 */ /* 0x000e24000021f000 */
[----:B0-----:R-:W-:Y:S01]  /*2340*/  IMAD.MOV R16, RZ, RZ, -R19 ;  /* 0x000000ffff107224 */ /* 0x001fe200078e0a13 */
[----:B------:R-:W-:-:S03]  /*2350*/  MOV R18, RZ ;  /* 0x000000ff00127202 */ /* 0x000fc60000000f00 */
[----:B------:R-:W-:-:S04]  /*2360*/  IMAD R16, R16, R17, RZ ;  /* 0x0000001110107224 */ /* 0x000fc800078e02ff */
        /* <DEDUP_REMOVED lines=8> */
[----:B------:R-:W-:-:S06]  /*23f0*/  IMAD R3, R3, R32, RZ ;  /* 0x0000002003037224 */ /* 0x000fcc00078e02ff */
        /* <DEDUP_REMOVED lines=36> */
.L_x_118:
[----:B------:R-:W-:Y:S01]  /*2640*/  IMAD.MOV.U32 R36, RZ, RZ, R30 ;  /* 0x000000ffff247224 */ /* 0x000fe200078e001e */
[----:B------:R-:W-:Y:S01]  /*2650*/  MOV R19, R31 ;  /* 0x0000001f00137202 */ /* 0x000fe20000000f00 */
[----:B------:R-:W-:Y:S01]  /*2660*/  IMAD.MOV.U32 R18, RZ, RZ, R34 ;  /* 0x000000ffff127224 */ /* 0x000fe200078e0022 */
[----:B------:R-:W-:Y:S02]  /*2670*/  MOV R16, 0x2690 ;  /* 0x0000269000107802 */ /* 0x000fe40000000f00 */
[----:B------:R-:W-:Y:S05]  /*2680*/  CALL.REL.NOINC `($__internal_3_$__cuda_sm20_div_s64) ;  /* 0x0000001800a47944 */ /* 0x000fea0003c00000 */
[----:B------:R-:W-:-:S05]  /*2690*/  IADD3 R31, PT, PT, -R14, RZ, RZ ;  /* 0x000000ff0e1f7210 */ /* 0x000fca0007ffe1ff */
[----:B------:R-:W-:Y:S02]  /*26a0*/  IMAD R31, R31, R34, R30 ;  /* 0x000000221f1f7224 */ /* 0x000fe400078e021e */
.L_x_119:
[----:B------:R-:W-:Y:S05]  /*26b0*/  BSYNC.RECONVERGENT B0 ;  /* 0x0000000000007941 */ /* 0x000fea0003800200 */
.L_x_117:
[----:B------:R-:W-:Y:S01]  /*26c0*/  IABS R16, R12 ;  /* 0x0000000c00107213 */ /* 0x000fe20000000000 */
[----:B------:R-:W0:Y:S01]  /*26d0*/  LDC R22, c[0x0][0x3e0] ;  /* 0x0000f800ff167b82 */ /* 0x000e220000000800 */
[----:B------:R-:W-:Y:S01]  /*26e0*/  IABS R11, R7 ;  /* 0x00000007000b7213 */ /* 0x000fe20000000000 */
[----:B------:R-:W1:Y:S01]  /*26f0*/  LDCU UR15, c[0x0][0x430] ;  /* 0x00008600ff0f77ac */ /* 0x000e620008000800 */
[----:B------:R-:W2:Y:S01]  /*2700*/  I2F.U32.RP R17, R16 ;  /* 0x0000001000117306 */ /* 0x000ea20000209000 */
[----:B------:R-:W-:Y:S02]  /*2710*/  IABS R13, R9 ;  /* 0x00000009000d7213 */ /* 0x000fe40000000000 */
[----:B------:R-:W-:Y:S01]  /*2720*/  IABS R21, R6 ;  /* 0x0000000600157213 */ /* 0x000fe20000000000 */
[----:B------:R-:W3:Y:S01]  /*2730*/  LDCU UR4, c[0x0][0x434] ;  /* 0x00008680ff0477ac */ /* 0x000ee20008000800 */
[----:B------:R-:W-:Y:S02]  /*2740*/  IABS R27, R31 ;  /* 0x0000001f001b7213 */ /* 0x000fe40000000000 */
[----:B------:R-:W-:Y:S01]  /*2750*/  ISETP.NE.AND P5, PT, R12, RZ, PT ;  /* 0x000000ff0c00720c */ /* 0x000fe20003fa5270 */
[----:B------:R-:W4:Y:S08]  /*2760*/  I2F.U32.RP R18, R11 ;  /* 0x0000000b00127306 */ /* 0x000f300000209000 */
[----:B--2---:R-:W2:Y:S01]  /*2770*/  MUFU.RCP R17, R17 ;  /* 0x0000001100117308 */ /* 0x004ea20000001000 */
[----:B-1----:R-:W-:Y:S01]  /*2780*/  USEL UR15, UR15, 0x1, UP1 ;  /* 0x000000010f0f7887 */ /* 0x002fe20008800000 */
[----:B0-----:R-:W-:-:S03]  /*2790*/  ISETP.LT.U32.AND P0, PT, R22, 0x1, PT ;  /* 0x000000011600780c */ /* 0x001fc60003f01070 */
[----:B------:R-:W-:-:S03]  /*27a0*/  USHF.R.S32.HI UR5, URZ, 0x1f, UR15 ;  /* 0x0000001fff057899 */ /* 0x000fc6000801140f */
[----:B----4-:R-:W0:Y:S01]  /*27b0*/  MUFU.RCP R34, R18 ;  /* 0x0000001200227308 */ /* 0x010e220000001000 */
[----:B------:R-:W-:Y:S01]  /*27c0*/  ISETP.LT.AND.EX P0, PT, R0, RZ, PT, P0 ;  /* 0x000000ff0000720c */ /* 0x000fe20003f01300 */
[----:B---3--:R-:W-:Y:S01]  /*27d0*/  UIMAD UR4, UR15, UR4, URZ ;  /* 0x000000040f0472a4 */ /* 0x008fe2000f8e02ff */
[----:B------:R-:W-:Y:S02]  /*27e0*/  IABS R0, R7 ;  /* 0x0000000700007213 */ /* 0x000fe40000000000 */
[----:B------:R-:W-:-:S03]  /*27f0*/  SEL R22, R22, 0x1, P0 ;  /* 0x0000000116167807 */ /* 0x000fc60000000000 */
[----:B------:R-:W-:Y:S01]  /*2800*/  I2F.U32.RP R33, R13 ;  /* 0x0000000d00217306 */ /* 0x000fe20000209000 */
[----:B------:R-:W-:Y:S01]  /*2810*/  IABS R19, R22 ;  /* 0x0000001600137213 */ /* 0x000fe20000000000 */
[----:B--2---:R-:W-:Y:S02]  /*2820*/  VIADD R36, R17, 0xffffffe ;  /* 0x0ffffffe11247836 */ /* 0x004fe40000000000 */
[----:B------:R-:W-:-:S04]  /*2830*/  IMAD.MOV R0, RZ, RZ, -R0 ;  /* 0x000000ffff007224 */ /* 0x000fc800078e0a00 */
[----:B------:R-:W1:Y:S01]  /*2840*/  F2I.FTZ.U32.TRUNC.NTZ R37, R36 ;  /* 0x0000002400257305 */ /* 0x000e62000021f000 */
[----:B0-----:R-:W-:Y:S01]  /*2850*/  VIADD R34, R34, 0xffffffe ;  /* 0x0ffffffe22227836 */ /* 0x001fe20000000000 */
[----:B------:R-:W-:-:S04]  /*2860*/  IABS R18, R12 ;  /* 0x0000000c00127213 */ /* 0x000fc80000000000 */
[----:B------:R-:W-:Y:S02]  /*2870*/  IADD3 R18, PT, PT, RZ, -R18, RZ ;  /* 0x80000012ff127210 */ /* 0x000fe40007ffe0ff */
[----:B------:R-:W0:Y:S01]  /*2880*/  F2I.FTZ.U32.TRUNC.NTZ R35, R34 ;  /* 0x0000002200237305 */ /* 0x000e22000021f000 */
[----:B-1----:R-:W-:-:S07]  /*2890*/  IMAD.MOV R17, RZ, RZ, -R37 ;  /* 0x000000ffff117224 */ /* 0x002fce00078e0a25 */
[----:B------:R-:W1:Y:S01]  /*28a0*/  I2F.U32.RP R28, R19 ;  /* 0x00000013001c7306 */ /* 0x000e620000209000 */
[----:B------:R-:W-:Y:S02]  /*28b0*/  IMAD.MOV.U32 R36, RZ, RZ, RZ ;  /* 0x000000ffff247224 */ /* 0x000fe400078e00ff */
[----:B------:R-:W-:Y:S02]  /*28c0*/  IMAD R17, R17, R16, RZ ;  /* 0x0000001011117224 */ /* 0x000fe400078e02ff */
[----:B0-----:R-:W-:-:S03]  /*28d0*/  IMAD.MOV R30, RZ, RZ, -R35 ;  /* 0x000000ffff1e7224 */ /* 0x001fc600078e0a23 */
[----:B------:R-:W0:Y:S01]  /*28e0*/  MUFU.RCP R33, R33 ;  /* 0x0000002100217308 */ /* 0x000e220000001000 */
[----:B------:R-:W-:Y:S02]  /*28f0*/  IMAD.MOV.U32 R34, RZ, RZ, RZ ;  /* 0x000000ffff227224 */ /* 0x000fe400078e00ff */
[----:B------:R-:W-:Y:S02]  /*2900*/  IMAD R30, R30, R11, RZ ;  /* 0x0000000b1e1e7224 */ /* 0x000fe400078e02ff */
[----:B------:R-:W-:Y:S01]  /*2910*/  IMAD.HI.U32 R32, R37, R17, R36 ;  /* 0x0000001125207227 */ /* 0x000fe200078e0024 */
[----:B------:R-:W-:Y:S02]  /*2920*/  IABS R17, R14 ;  /* 0x0000000e00117213 */ /* 0x000fe40000000000 */
[----:B-1----:R-:W1:Y:S01]  /*2930*/  MUFU.RCP R28, R28 ;  /* 0x0000001c001c7308 */ /* 0x002e620000001000 */
[----:B------:R-:W-:-:S04]  /*2940*/  IMAD.HI.U32 R30, R35, R30, R34 ;  /* 0x0000001e231e7227 */ /* 0x000fc800078e0022 */
[----:B------:R-:W-:-:S04]  /*2950*/  IMAD.HI.U32 R34, R32, R27, RZ ;  /* 0x0000001b20227227 */ /* 0x000fc800078e00ff */
[----:B------:R-:W-:Y:S01]  /*2960*/  HFMA2 R32, -RZ, RZ, 0, 0 ;  /* 0x00000000ff207431 */ /* 0x000fe200000001ff */
[----:B------:R-:W2:Y:S01]  /*2970*/  I2F.U32.RP R29, R21 ;  /* 0x00000015001d7306 */ /* 0x000ea20000209000 */
[----:B------:R-:W-:Y:S01]  /*2980*/  IMAD.HI.U32 R30, R30, R17, RZ ;  /* 0x000000111e1e7227 */ /* 0x000fe200078e00ff */
[----:B0-----:R-:W-:-:S03]  /*2990*/  IADD3 R33, PT, PT, R33, 0xffffffe, RZ ;  /* 0x0ffffffe21217810 */ /* 0x001fc60007ffe0ff */
[----:B------:R-:W-:Y:S01]  /*29a0*/  IMAD R27, R34, R18, R27 ;  /* 0x00000012221b7224 */ /* 0x000fe200078e021b */
[----:B------:R-:W-:Y:S01]  /*29b0*/  LOP3.LUT R18, R14, R7, RZ, 0x3c, !PT ;  /* 0x000000070e127212 */ /* 0x000fe200078e3cff */
[----:B------:R-:W-:Y:S01]  /*29c0*/  IMAD R0, R30, R0, R17 ;  /* 0x000000001e007224 */ /* 0x000fe200078e0211 */
[----:B------:R-:W0:Y:S01]  /*29d0*/  F2I.FTZ.U32.TRUNC.NTZ R33, R33 ;  /* 0x0000002100217305 */ /* 0x000e22000021f000 */
[----:B-1----:R-:W-:Y:S01]  /*29e0*/  VIADD R28, R28, 0xffffffe ;  /* 0x0ffffffe1c1c7836 */ /* 0x002fe20000000000 */
[----:B------:R-:W-:Y:S02]  /*29f0*/  ISETP.GT.U32.AND P3, PT, R16, R27, PT ;  /* 0x0000001b1000720c */ /* 0x000fe40003f64070 */
[----:B------:R-:W-:Y:S02]  /*2a00*/  ISETP.GT.U32.AND P1, PT, R11, R0, PT ;  /* 0x000000000b00720c */ /* 0x000fe40003f24070 */
[----:B------:R-:W-:Y:S02]  /*2a10*/  ISETP.GE.AND P0, PT, R18, RZ, PT ;  /* 0x000000ff1200720c */ /* 0x000fe40003f06270 */
[----:B--2---:R-:W1:Y:S01]  /*2a20*/  MUFU.RCP R29, R29 ;  /* 0x0000001d001d7308 */ /* 0x004e620000001000 */
[----:B------:R-:W-:-:S05]  /*2a30*/  IABS R18, R9 ;  /* 0x0000000900127213 */ /* 0x000fca0000000000 */
[----:B------:R-:W-:Y:S02]  /*2a40*/  IMAD.MOV R18, RZ, RZ, -R18 ;  /* 0x000000ffff127224 */ /* 0x000fe400078e0a12 */
[----:B------:R-:W2:Y:S01]  /*2a50*/  F2I.FTZ.U32.TRUNC.NTZ R37, R28 ;  /* 0x0000001c00257305 */ /* 0x000ea2000021f000 */
[----:B0-----:R-:W-:Y:S02]  /*2a60*/  IMAD.MOV R17, RZ, RZ, -R33 ;  /* 0x000000ffff117224 */ /* 0x001fe400078e0a21 */
[----:B------:R-:W-:Y:S02]  /*2a70*/  @!P3 IMAD.IADD R27, R27, 0x1, -R16 ;  /* 0x000000011b1bb824 */ /* 0x000fe400078e0a10 */
[----:B------:R-:W-:Y:S02]  /*2a80*/  IMAD R17, R17, R13, RZ ;  /* 0x0000000d11117224 */ /* 0x000fe400078e02ff */
[----:B------:R-:W-:Y:S01]  /*2a90*/  @!P1 IMAD.IADD R0, R0, 0x1, -R11 ;  /* 0x0000000100009824 */ /* 0x000fe200078e0a0b */
[----:B------:R-:W-:Y:S01]  /*2aa0*/  ISETP.GE.U32.AND P6, PT, R27, R16, PT ;  /* 0x000000101b00720c */ /* 0x000fe20003fc6070 */
[----:B------:R-:W-:Y:S01]  /*2ab0*/  IMAD.HI.U32 R17, R33, R17, R32 ;  /* 0x0000001121117227 */ /* 0x000fe200078e0020 */
[----:B------:R-:W-:-:S02]  /*2ac0*/  LOP3.LUT R27, R31, R12, RZ, 0x3c, !PT ;  /* 0x0000000c1f1b7212 */ /* 0x000fc400078e3cff */
[----:B------:R-:W-:Y:S01]  /*2ad0*/  ISETP.GE.U32.AND P4, PT, R0, R11, PT ;  /* 0x0000000b0000720c */ /* 0x000fe20003f86070 */
[----:B-1----:R-:W-:Y:S01]  /*2ae0*/  VIADD R29, R29, 0xffffffe ;  /* 0x0ffffffe1d1d7836 */ /* 0x002fe20000000000 */
[----:B------:R-:W-:Y:S01]  /*2af0*/  ISETP.GE.AND P2, PT, R27, RZ, PT ;  /* 0x000000ff1b00720c */ /* 0x000fe20003f46270 */
[----:B------:R-:W-:Y:S01]  /*2b00*/  @!P1 VIADD R30, R30, 0x1 ;  /* 0x000000011e1e9836 */ /* 0x000fe20000000000 */
[----:B--2---:R-:W-:Y:S01]  /*2b10*/  IADD3 R16, PT, PT, RZ, -R37, RZ ;  /* 0x80000025ff107210 */ /* 0x004fe20007ffe0ff */
[----:B------:R-:W0:Y:S01]  /*2b20*/  F2I.FTZ.U32.TRUNC.NTZ R33, R29 ;  /* 0x0000001d00217305 */ /* 0x000e22000021f000 */
[----:B------:R-:W-:Y:S01]  /*2b30*/  ISETP.NE.AND P1, PT, R7, RZ, PT ;  /* 0x000000ff0700720c */ /* 0x000fe20003f25270 */
[----:B------:R-:W-:Y:S01]  /*2b40*/  @!P3 VIADD R34, R34, 0x1 ;  /* 0x000000012222b836 */ /* 0x000fe20000000000 */
[----:B------:R-:W-:Y:S01]  /*2b50*/  IABS R0, R22 ;  /* 0x0000001600007213 */ /* 0x000fe20000000000 */
[----:B------:R-:W-:Y:S01]  /*2b60*/  IMAD R27, R16, R19, RZ ;  /* 0x00000013101b7224 */ /* 0x000fe200078e02ff */
[----:B------:R-:W-:-:S02]  /*2b70*/  IABS R11, R3 ;  /* 0x00000003000b7213 */ /* 0x000fc40000000000 */
[----:B------:R-:W-:Y:S01]  /*2b80*/  @P6 IADD3 R34, PT, PT, R34, 0x1, RZ ;  /* 0x0000000122226810 */ /* 0x000fe20007ffe0ff */
[----:B------:R-:W-:-:S04]  /*2b90*/  IMAD.HI.U32 R27, R37, R27, R36 ;  /* 0x0000001b251b7227 */ /* 0x000fc800078e0024 */
[----:B------:R-:W-:Y:S02]  /*2ba0*/  IMAD.MOV R0, RZ, RZ, -R0 ;  /* 0x000000ffff007224 */ /* 0x000fe400078e0a00 */
[----:B------:R-:W-:Y:S01]  /*2bb0*/  IMAD.HI.U32 R27, R27, R11, RZ ;  /* 0x0000000b1b1b7227 */ /* 0x000fe200078e00ff */
[----:B0-----:R-:W-:-:S03]  /*2bc0*/  IADD3 R16, PT, PT, RZ, -R33, RZ ;  /* 0x80000021ff107210 */ /* 0x001fc60007ffe0ff */
[----:B------:R-:W-:Y:S02]  /*2bd0*/  @P4 VIADD R30, R30, 0x1 ;  /* 0x000000011e1e4836 */ /* 0x000fe40000000000 */
[----:B------:R-:W-:Y:S02]  /*2be0*/  IMAD R0, R27, R0, R11 ;  /* 0x000000001b007224 */ /* 0x000fe400078e020b */
[----:B------:R-:W-:Y:S01]  /*2bf0*/  IMAD R11, R16, R21, RZ ;  /* 0x00000015100b7224 */ /* 0x000fe200078e02ff */
[----:B------:R-:W-:Y:S01]  /*2c00*/  @!P0 IADD3 R30, PT, PT, -R30, RZ, RZ ;  /* 0x000000ff1e1e8210 */ /* 0x000fe20007ffe1ff */
[----:B------:R-:W-:Y:S01]  /*2c10*/  @!P2 IMAD.MOV R34, RZ, RZ, -R34 ;  /* 0x000000ffff22a224 */ /* 0x000fe200078e0a22 */
[----:B------:R-:W-:Y:S01]  /*2c20*/  @!P1 LOP3.LUT R30, RZ, R7, RZ, 0x33, !PT ;  /* 0x00000007ff1e9212 */ /* 0x000fe200078e33ff */
[----:B------:R-:W-:Y:S01]  /*2c30*/  IMAD.HI.U32 R32, R33, R11, R32 ;  /* 0x0000000b21207227 */ /* 0x000fe200078e0020 */
[----:B------:R-:W-:Y:S02]  /*2c40*/  @!P5 LOP3.LUT R34, RZ, R12, RZ, 0x33, !PT ;  /* 0x0000000cff22d212 */ /* 0x000fe400078e33ff */
[----:B------:R-:W-:-:S02]  /*2c50*/  ISETP.GT.U32.AND P4, PT, R19, R0, PT ;  /* 0x000000001300720c */ /* 0x000fc40003f84070 */
[----:B------:R-:W-:Y:S02]  /*2c60*/  IABS R11, R6 ;  /* 0x00000006000b7213 */ /* 0x000fe40000000000 */
[----:B------:R-:W-:Y:S02]  /*2c70*/  IABS R16, R30 ;  /* 0x0000001e00107213 */ /* 0x000fe40000000000 */
[----:B------:R-:W-:Y:S01]  /*2c80*/  IABS R28, R34 ;  /* 0x00000022001c7213 */ /* 0x000fe20000000000 */
[----:B------:R-:W-:Y:S02]  /*2c90*/  IMAD.MOV R11, RZ, RZ, -R11 ;  /* 0x000000ffff0b7224 */ /* 0x000fe400078e0a0b */
        /* <DEDUP_REMOVED lines=16> */
[----:B------:R-:W-:Y:S01]  /*2da0*/  ISETP.GE.AND P2, PT, R11, RZ, PT ;  /* 0x000000ff0b00720c */ /* 0x000fe20003f46270 */
[----:B------:R-:W-:Y:S01]  /*2db0*/  @!P1 IMAD.IADD R16, R16, 0x1, -R21 ;  /* 0x0000000110109824 */ /* 0x000fe200078e0a15 */
[----:B------:R-:W-:Y:S01]  /*2dc0*/  LOP3.LUT R11, R30, R6, RZ, 0x3c, !PT ;  /* 0x000000061e0b7212 */ /* 0x000fe200078e3cff */
[----:B------:R-:W-:Y:S02]  /*2dd0*/  @!P3 IMAD.IADD R18, R18, 0x1, -R13 ;  /* 0x000000011212b824 */ /* 0x000fe400078e0a0d */
[----:B------:R-:W-:Y:S01]  /*2de0*/  @!P0 IADD3 R27, PT, PT, -R27, RZ, RZ ;  /* 0x000000ff1b1b8210 */ /* 0x000fe20007ffe1ff */
[----:B------:R-:W-:Y:S01]  /*2df0*/  @!P3 VIADD R17, R17, 0x1 ;  /* 0x000000011111b836 */ /* 0x000fe20000000000 */
[----:B------:R-:W-:Y:S01]  /*2e00*/  ISETP.GE.U32.AND P5, PT, R16, R21, PT ;  /* 0x000000151000720c */ /* 0x000fe20003fa6070 */
[----:B------:R-:W-:Y:S01]  /*2e10*/  @!P1 VIADD R32, R32, 0x1 ;  /* 0x0000000120209836 */ /* 0x000fe20000000000 */
[----:B------:R-:W-:Y:S01]  /*2e20*/  ISETP.GE.U32.AND P6, PT, R18, R13, PT ;  /* 0x0000000d1200720c */ /* 0x000fe20003fc6070 */
[----:B------:R-:W-:Y:S01]  /*2e30*/  IMAD.WIDE R18, R0, UR4, RZ ;  /* 0x0000000400127c25 */ /* 0x000fe2000f8e02ff */
[----:B------:R-:W-:-:S02]  /*2e40*/  ISETP.GE.AND P0, PT, R11, RZ, PT ;  /* 0x000000ff0b00720c */ /* 0x000fc40003f06270 */
[----:B------:R-:W-:Y:S02]  /*2e50*/  @!P4 LOP3.LUT R27, RZ, R22, RZ, 0x33, !PT ;  /* 0x00000016ff1bc212 */ /* 0x000fe400078e33ff */
[----:B------:R-:W-:Y:S02]  /*2e60*/  ISETP.NE.AND P3, PT, R6, RZ, PT ;  /* 0x000000ff0600720c */ /* 0x000fe40003f65270 */
[----:B------:R-:W-:Y:S01]  /*2e70*/  ISETP.NE.AND P4, PT, R9, RZ, PT ;  /* 0x000000ff0900720c */ /* 0x000fe20003f85270 */
[C---:B------:R-:W-:Y:S01]  /*2e80*/  IMAD.WIDE R12, R27.reuse, UR11, RZ ;  /* 0x0000000b1b0c7c25 */ /* 0x040fe2000f8e02ff */
[----:B------:R-:W-:Y:S02]  /*2e90*/  IADD3 R27, PT, PT, -R27, RZ, RZ ;  /* 0x000000ff1b1b7210 */ /* 0x000fe40007ffe1ff */
[----:B------:R-:W-:Y:S01]  /*2ea0*/  IADD3 R11, PT, PT, -R30, RZ, RZ ;  /* 0x000000ff1e0b7210 */ /* 0x000fe20007ffe1ff */
[----:B------:R-:W-:Y:S02]  /*2eb0*/  @P5 VIADD R32, R32, 0x1 ;  /* 0x0000000120205836 */ /* 0x000fe40000000000 */
[----:B------:R-:W-:-:S02]  /*2ec0*/  @P6 VIADD R17, R17, 0x1 ;  /* 0x0000000111116836 */ /* 0x000fc40000000000 */
[----:B------:R-:W-:Y:S02]  /*2ed0*/  @!P0 IMAD.MOV R32, RZ, RZ, -R32 ;  /* 0x000000ffff208224 */ /* 0x000fe400078e0a20 */
[C---:B------:R-:W-:Y:S01]  /*2ee0*/  IMAD.WIDE.U32 R12, R2.reuse, UR15, R12 ;  /* 0x0000000f020c7c25 */ /* 0x040fe2000f8e000c */
[----:B------:R-:W-:Y:S01]  /*2ef0*/  @!P3 LOP3.LUT R32, RZ, R6, RZ, 0x33, !PT ;  /* 0x00000006ff20b212 */ /* 0x000fe200078e33ff */
[----:B------:R-:W-:Y:S02]  /*2f00*/  UIMAD UR15, UR10, UR15, URZ ;  /* 0x0000000f0a0f72a4 */ /* 0x000fe4000f8e02ff */
[----:B------:R-:W-:Y:S01]  /*2f10*/  @!P2 IMAD.MOV R17, RZ, RZ, -R17 ;  /* 0x000000ffff11a224 */ /* 0x000fe200078e0a11 */
[----:B------:R-:W-:Y:S01]  /*2f20*/  @!P4 LOP3.LUT R17, RZ, R9, RZ, 0x33, !PT ;  /* 0x00000009ff11c212 */ /* 0x000fe200078e33ff */
[----:B------:R-:W-:Y:S01]  /*2f30*/  IMAD R13, R2, UR5, R13 ;  /* 0x00000005020d7c24 */ /* 0x000fe2000f8e020d */
[----:B------:R-:W0:Y:S01]  /*2f40*/  LDCU.64 UR4, c[0x0][0x420] ;  /* 0x00008400ff0477ac */ /* 0x000e220008000a00 */
[----:B------:R-:W-:Y:S01]  /*2f50*/  IMAD R27, R22, R27, R3 ;  /* 0x0000001b161b7224 */ /* 0x000fe200078e0203 */
[----:B------:R-:W-:Y:S01]  /*2f60*/  IADD3 R2, PT, PT, -R17, RZ, RZ ;  /* 0x000000ff11027210 */ /* 0x000fe20007ffe1ff */
[----:B------:R-:W-:-:S02]  /*2f70*/  IMAD.MOV R3, RZ, RZ, -R32 ;  /* 0x000000ffff037224 */ /* 0x000fc400078e0a20 */
[----:B------:R-:W-:-:S04]  /*2f80*/  IMAD.WIDE R12, R27, UR9, R12 ;  /* 0x000000091b0c7c25 */ /* 0x000fc8000f8e020c */
[----:B------:R-:W-:-:S04]  /*2f90*/  IMAD.WIDE R16, R17, R8, RZ ;  /* 0x0000000811107225 */ /* 0x000fc800078e02ff */
[----:B------:R-:W-:Y:S01]  /*2fa0*/  IMAD R6, R6, R3, R30 ;  /* 0x0000000306067224 */ /* 0x000fe200078e021e */
[----:B------:R-:W-:Y:S01]  /*2fb0*/  IADD3 R0, P1, P0, R16, R12, R18 ;  /* 0x0000000c10007210 */ /* 0x000fe2000783e012 */
[----:B------:R-:W-:Y:S02]  /*2fc0*/  IMAD R11, R7, R11, R14 ;  /* 0x0000000b070b7224 */ /* 0x000fe400078e020e */
[----:B------:R-:W-:Y:S01]  /*2fd0*/  IMAD R2, R9, R2, R34 ;  /* 0x0000000209027224 */ /* 0x000fe200078e0222 */
[----:B------:R-:W-:Y:S01]  /*2fe0*/  IADD3.X R13, PT, PT, R17, R13, R19, P1, P0 ;  /* 0x0000000d110d7210 */ /* 0x000fe20000fe0413 */
[----:B------:R-:W-:Y:S02]  /*2ff0*/  IMAD R3, R10, UR9, RZ ;  /* 0x000000090a037c24 */ /* 0x000fe4000f8e02ff */
        /* <DEDUP_REMOVED lines=12> */
.L_x_114:
[----:B------:R-:W0:Y:S01]  /*30c0*/  LDC.64 R2, c[0x0][0x420] ;  /* 0x00010800ff027b82 */ /* 0x000e220000000a00 */
[----:B------:R-:W-:-:S05]  /*30d0*/  IADD3 R0, PT, PT, R15, UR6, RZ ;  /* 0x000000060f007c10 */ /* 0x000fca000fffe0ff */
[----:B0-----:R-:W-:-:S05]  /*30e0*/  IMAD.WIDE.U32 R2, R0, 0x4, R2 ;  /* 0x0000000400027825 */ /* 0x001fca00078e0002 */
[----:B------:R1:W-:Y:S02]  /*30f0*/  STG.E desc[UR12][R2.64], R23 ;  /* 0x0000001702007986 */ /* 0x0003e4000c10190c */
.L_x_113:
[----:B------:R-:W-:Y:S05]  /*3100*/  BSYNC.RECONVERGENT B1 ;  /* 0x0000000000017941 */ /* 0x000fea0003800200 */
.L_x_112:
[----:B------:R-:W2:Y:S01]  /*3110*/  LDCU UR9, c[0x0][0x534] ;  /* 0x0000a680ff0977ac */ /* 0x000ea20008000800 */
[----:B------:R-:W-:Y:S01]  /*3120*/  IMAD R32, R15, 0x30, R26 ;  /* 0x000000300f207824 */ /* 0x000fe200078e021a */
[----:B01----:R-:W-:Y:S01]  /*3130*/  CS2R R2, SRZ ;  /* 0x0000000000027805 */ /* 0x003fe2000001ff00 */
[----:B------:R-:W-:Y:S01]  /*3140*/  IMAD.SHL.U32 R30, R20, 0x4, RZ ;  /* 0x00000004141e7824 */ /* 0x000fe200078e00ff */
[----:B------:R-:W0:Y:S01]  /*3150*/  LDCU UR11, c[0x0][0x44c] ;  /* 0x00008980ff0b77ac */ /* 0x000e220008000800 */
[----:B------:R-:W-:Y:S01]  /*3160*/  IMAD.MOV.U32 R0, RZ, RZ, RZ ;  /* 0x000000ffff007224 */ /* 0x000fe200078e00ff */
[----:B------:R-:W-:Y:S02]  /*3170*/  CS2R R4, SRZ ;  /* 0x0000000000047805 */ /* 0x000fe4000001ff00 */
[----:B------:R-:W-:Y:S02]  /*3180*/  CS2R R6, SRZ ;  /* 0x0000000000067805 */ /* 0x000fe4000001ff00 */
[----:B------:R-:W-:-:S02]  /*3190*/  LOP3.LUT R30, R30, 0x3c, RZ, 0xc0, !PT ;  /* 0x0000003c1e1e7812 */ /* 0x000fc400078ec0ff */
[----:B------:R-:W-:Y:S01]  /*31a0*/  CS2R R10, SRZ ;  /* 0x00000000000a7805 */ /* 0x000fe2000001ff00 */
[----:B------:R-:W-:Y:S01]  /*31b0*/  IMAD.MOV.U32 R13, RZ, RZ, RZ ;  /* 0x000000ffff0d7224 */ /* 0x000fe200078e00ff */
[C---:B------:R-:W-:Y:S02]  /*31c0*/  LOP3.LUT R29, R30.reuse, 0x40, RZ, 0xfc, !PT ;  /* 0x000000401e1d7812 */ /* 0x040fe400078efcff */
[----:B------:R-:W-:Y:S02]  /*31d0*/  LOP3.LUT R28, R30, 0x80, RZ, 0xfc, !PT ;  /* 0x000000801e1c7812 */ /* 0x000fe400078efcff */
[----:B--2---:R-:W-:Y:S01]  /*31e0*/  ISETP.GE.AND P0, PT, R26, UR9, PT ;  /* 0x000000091a007c0c */ /* 0x004fe2000bf06270 */
[----:B------:R-:W-:-:S03]  /*31f0*/  UISETP.GE.AND UP0, UPT, UR9, 0x1, UPT ;  /* 0x000000010900788c */ /* 0x000fc6000bf06270 */
[----:B------:R-:W-:Y:S01]  /*3200*/  ISETP.GT.U32.OR P0, PT, R20, 0x7f, P0 ;  /* 0x0000007f1400780c */ /* 0x000fe20000704470 */
[----:B0-----:R-:W-:-:S06]  /*3210*/  UIMAD UR4, UR6, UR11, URZ ;  /* 0x0000000b060472a4 */ /* 0x001fcc000f8e02ff */
[----:B------:R-:W-:-:S06]  /*3220*/  IMAD.U32 R12, RZ, RZ, UR4 ;  /* 0x00000004ff0c7e24 */ /* 0x000fcc000f8e00ff */
[----:B------:R-:W-:-:S04]  /*3230*/  @!P0 FADD.FTZ R8, -R23, R24 ;  /* 0x0000001817088221 */ /* 0x000fc80000010100 */
[----:B------:R-:W-:-:S06]  /*3240*/  @!P0 FMUL.FTZ R8, R8, 1.4426950216293334961 ;  /* 0x3fb8aa3b08088820 */ /* 0x000fcc0000410000 */
[----:B------:R-:W0:Y:S02]  /*3250*/  @!P0 MUFU.EX2 R8, R8 ;  /* 0x0000000800088308 */ /* 0x000e240000000800 */
[----:B0-----:R0:W-:Y:S01]  /*3260*/  @!P0 STS [R25], R8 ;  /* 0x0000000819008388 */ /* 0x0011e20000000800 */
[----:B------:R-:W-:Y:S01]  /*3270*/  BAR.SYNC.DEFER_BLOCKING 0x0 ;  /* 0x0000000000007b1d */ /* 0x000fe20000010000 */
[----:B------:R-:W-:-:S04]  /*3280*/  LEA R32, P0, R32, UR4, 0x2 ;  /* 0x0000000420207c11 */ /* 0x000fc8000f8010ff */
[----:B------:R-:W-:Y:S02]  /*3290*/  LEA.HI.X.SX32 R17, R12, RZ, 0x1, P0 ;  /* 0x000000ff0c117211 */ /* 0x000fe400000f0eff */
[----:B0-----:R-:W-:Y:S01]  /*32a0*/  CS2R R8, SRZ ;  /* 0x0000000000087805 */ /* 0x001fe2000001ff00 */
[----:B------:R-:W-:Y:S06]  /*32b0*/  BRA.U !UP0, `(.L_x_120) ;  /* 0x00000009082c7547 */ /* 0x000fec000b800000 */
[----:B------:R-:W0:Y:S01]  /*32c0*/  S2UR UR8, SR_CgaCtaId ;  /* 0x00000000000879c3 */ /* 0x000e220000008800 */
[----:B------:R-:W1:Y:S01]  /*32d0*/  LDCU.64 UR4, c[0x0][0x3f8] ;  /* 0x00007f00ff0477ac */ /* 0x000e620008000a00 */
        /* <DEDUP_REMOVED lines=8> */
[----:B------:R-:W-:Y:S01]  /*3360*/  CS2R R18, SRZ ;  /* 0x0000000000127805 */ /* 0x000fe2000001ff00 */
[----:B------:R-:W-:Y:S01]  /*3370*/  UIADD3 UR14, UPT, UPT, UR7, -UR6, URZ ;  /* 0x80000006070e7290 */ /* 0x000fe2000fffe0ff */
[----:B-1----:R-:W-:Y:S01]  /*3380*/  LEA R32, P0, R32, UR4, 0x2 ;  /* 0x0000000420207c11 */ /* 0x002fe2000f8010ff */
[----:B------:R-:W-:-:S03]  /*3390*/  UMOV UR4, 0x400 ;  /* 0x0000040000047882 */ /* 0x000fc60000000000 */
[----:B------:R-:W-:Y:S01]  /*33a0*/  IADD3.X R33, PT, PT, R17, UR5, RZ, P0, !PT ;  /* 0x0000000511217c10 */ /* 0x000fe200087fe4ff */
[----:B0-----:R-:W-:Y:S01]  /*33b0*/  ULEA UR4, UR8, UR4, 0x18 ;  /* 0x0000000408047291 */ /* 0x001fe2000f8ec0ff */
[----:B------:R-:W-:-:S05]  /*33c0*/  CS2R R16, SRZ ;  /* 0x0000000000107805 */ /* 0x000fca000001ff00 */
[----:B------:R-:W-:Y:S01]  /*33d0*/  LEA R14, R15, UR4, 0x2 ;  /* 0x000000040f0e7c11 */ /* 0x000fe2000f8e10ff */
[----:B------:R-:W-:Y:S06]  /*33e0*/  BRA.U !UP0, `(.L_x_121) ;  /* 0x0000000508447547 */ /* 0x000fec000b800000 */
[----:B------:R-:W-:Y:S01]  /*33f0*/  ULOP3.LUT UR9, UR9, 0x7ffffffe, URZ, 0xc0, !UPT ;  /* 0x7ffffffe09097892 */ /* 0x000fe2000f8ec0ff */
[----:B------:R-:W-:Y:S01]  /*3400*/  ISETP.GE.AND P4, PT, R15, UR14, PT ;  /* 0x0000000e0f007c0c */ /* 0x000fe2000bf86270 */
[----:B------:R-:W-:Y:S01]  /*3410*/  UIMAD UR11, UR7, UR11, URZ ;  /* 0x0000000b070b72a4 */ /* 0x000fe2000f8e02ff */
[----:B------:R-:W-:Y:S01]  /*3420*/  IMAD.MOV.U32 R0, RZ, RZ, RZ ;  /* 0x000000ffff007224 */ /* 0x000fe200078e00ff */
[----:B------:R-:W-:Y:S02]  /*3430*/  CS2R R2, SRZ ;  /* 0x0000000000027805 */ /* 0x000fe4000001ff00 */
[----:B------:R-:W-:Y:S02]  /*3440*/  CS2R R4, SRZ ;  /* 0x0000000000047805 */ /* 0x000fe4000001ff00 */
[----:B------:R-:W-:Y:S02]  /*3450*/  CS2R R6, SRZ ;  /* 0x0000000000067805 */ /* 0x000fe4000001ff00 */
[----:B------:R-:W-:-:S02]  /*3460*/  CS2R R8, SRZ ;  /* 0x0000000000087805 */ /* 0x000fc4000001ff00 */
[----:B------:R-:W-:Y:S01]  /*3470*/  CS2R R10, SRZ ;  /* 0x00000000000a7805 */ /* 0x000fe2000001ff00 */
[----:B------:R-:W-:Y:S01]  /*3480*/  IMAD.MOV.U32 R13, RZ, RZ, RZ ;  /* 0x000000ffff0d7224 */ /* 0x000fe200078e00ff */
[----:B------:R-:W0:Y:S01]  /*3490*/  LDCU UR4, c[0x0][0x440] ;  /* 0x00008800ff0477ac */ /* 0x000e220008000800 */
[----:B------:R-:W-:Y:S01]  /*34a0*/  IMAD.U32 R31, RZ, RZ, UR9 ;  /* 0x00000009ff1f7e24 */ /* 0x000fe2000f8e00ff */
[----:B------:R-:W-:Y:S02]  /*34b0*/  UIMAD.WIDE UR16, UR11, 0x4, URZ ;  /* 0x000000040b1078a5 */ /* 0x000fe4000f8e02ff */
[----:B------:R-:W-:-:S12]  /*34c0*/  UIADD3 UR5, UPT, UPT, -UR9, URZ, URZ ;  /* 0x000000ff09057290 */ /* 0x000fd8000fffe1ff */
.L_x_126:
[----:B------:R-:W-:Y:S04]  /*34d0*/  BSSY.RECONVERGENT B0, `(.L_x_122) ;  /* 0x000000e000007945 */ /* 0x000fe80003800200 */
[----:B------:R-:W-:Y:S05]  /*34e0*/  @P4 BRA `(.L_x_123) ;  /* 0x0000000000304947 */ /* 0x000fea0003800000 */
[----:B0-----:R-:W-:Y:S02]  /*34f0*/  ISETP.GE.AND P2, PT, R30, UR4, PT ;  /* 0x000000041e007c0c */ /* 0x001fe4000bf46270 */
        /* <DEDUP_REMOVED lines=11> */
.L_x_123:
[----:B0-----:R-:W-:Y:S05]  /*35b0*/  BSYNC.RECONVERGENT B0 ;  /* 0x0000000000007941 */ /* 0x001fea0003800200 */
.L_x_122:
        /* <DEDUP_REMOVED lines=16> */
[----:B------:R-:W-:Y:S02]  /*36c0*/  ISETP.GE.AND P2, PT, R30, UR4, PT ;  /* 0x000000041e007c0c */ /* 0x000fe4000bf46270 */
[----:B------:R-:W-:Y:S02]  /*36d0*/  CS2R R18, SRZ ;  /* 0x0000000000127805 */ /* 0x000fe4000001ff00 */
[----:B------:R-:W-:Y:S02]  /*36e0*/  ISETP.GE.AND P1, PT, R29, UR4, PT ;  /* 0x000000041d007c0c */ /* 0x000fe4000bf26270 */
[----:B------:R-:W-:Y:S02]  /*36f0*/  CS2R R16, SRZ ;  /* 0x0000000000107805 */ /* 0x000fe4000001ff00 */
[----:B------:R-:W-:Y:S02]  /*3700*/  ISETP.GE.AND P0, PT, R28, UR4, PT ;  /* 0x000000041c007c0c */ /* 0x000fe4000bf06270 */
[----:B------:R-:W-:Y:S02]  /*3710*/  CS2R R22, SRZ ;  /* 0x0000000000167805 */ /* 0x000fe4000001ff00 */
[----:B------:R-:W-:Y:S02]  /*3720*/  IADD3 R34, P3, PT, R32, UR16, RZ ;  /* 0x0000001020227c10 */ /* 0x000fe4000ff7e0ff */
[----:B------:R-:W-:Y:S02]  /*3730*/  CS2R R20, SRZ ;  /* 0x0000000000147805 */ /* 0x000fe4000001ff00 */
[----:B------:R-:W-:Y:S02]  /*3740*/  CS2R R26, SRZ ;  /* 0x00000000001a7805 */ /* 0x000fe4000001ff00 */
[----:B------:R-:W-:Y:S02]  /*3750*/  CS2R R24, SRZ ;  /* 0x0000000000187805 */ /* 0x000fe4000001ff00 */
[----:B------:R-:W-:Y:S05]  /*3760*/  IADD3.X R35, PT, PT, R33, UR17, RZ, P3, !PT ;  /* 0x0000001121237c10 */ /* 0x000fea0009ffe4ff */
[----:B------:R0:W5:Y:S04]  /*3770*/  @!P2 LDG.E.128 R16, desc[UR12][R34.64] ;  /* 0x0000000c2210a981 */ /* 0x000168000c1e1d00 */
[----:B------:R0:W5:Y:S04]  /*3780*/  @!P1 LDG.E.128 R20, desc[UR12][R34.64+0x100] ;  /* 0x0001000c22149981 */ /* 0x000168000c1e1d00 */
[----:B------:R0:W5:Y:S02]  /*3790*/  @!P0 LDG.E.128 R24, desc[UR12][R34.64+0x200] ;  /* 0x0002000c22188981 */ /* 0x000164000c1e1d00 */
.L_x_125:
[----:B------:R-:W-:Y:S05]  /*37a0*/  BSYNC.RECONVERGENT B0 ;  /* 0x0000000000007941 */ /* 0x000fea0003800200 */
.L_x_124:
[----:B------:R2:W3:Y:S01]  /*37b0*/  LDS R12, [R14+0x24] ;  /* 0x000024000e0c7984 */ /* 0x0004e20000000800 */
[----:B------:R-:W-:Y:S01]  /*37c0*/  UIADD3 UR5, UPT, UPT, UR5, 0x2, URZ ;  /* 0x0000000205057890 */ /* 0x000fe2000fffe0ff */
[----:B------:R-:W-:Y:S02]  /*37d0*/  MOV R37, UR11 ;  /* 0x0000000b00257c02 */ /* 0x000fe40008000f00 */
[----:B0-----:R-:W-:Y:S01]  /*37e0*/  MOV R35, UR11 ;  /* 0x0000000b00237c02 */ /* 0x001fe20008000f00 */
[----:B------:R-:W-:Y:S01]  /*37f0*/  UISETP.NE.AND UP0, UPT, UR5, URZ, UPT ;  /* 0x000000ff0500728c */ /* 0x000fe2000bf05270 */
[----:B-1----:R-:W-:Y:S04]  /*3800*/  LEA R32, P0, R37, R32, 0x3 ;  /* 0x0000002025207211 */ /* 0x002fe800078018ff */
        /* <DEDUP_REMOVED lines=15> */
.L_x_121:
[----:B------:R-:W0:Y:S02]  /*3900*/  LDCU UR4, c[0x0][0x534] ;  /* 0x0000a680ff0477ac */ /* 0x000e240008000800 */
[----:B0-----:R-:W-:-:S04]  /*3910*/  ULOP3.LUT UR4, UR4, 0x1, URZ, 0xc0, !UPT ;  /* 0x0000000104047892 */ /* 0x001fc8000f8ec0ff */
[----:B------:R-:W-:-:S09]  /*3920*/  UISETP.NE.U32.AND UP0, UPT, UR4, 0x1, UPT ;  /* 0x000000010400788c */ /* 0x000fd2000bf05070 */
[----:B------:R-:W-:Y:S05]  /*3930*/  BRA.U UP0, `(.L_x_120) ;  /* 0x00000001008c7547 */ /* 0x000fea000b800000 */
[----:B------:R-:W-:Y:S01]  /*3940*/  ISETP.GE.AND P0, PT, R15, UR14, PT ;  /* 0x0000000e0f007c0c */ /* 0x000fe2000bf06270 */
[----:B------:R-:W-:-:S12]  /*3950*/  BSSY.RECONVERGENT B0, `(.L_x_127) ;  /* 0x000000f000007945 */ /* 0x000fd80003800200 */
[----:B------:R-:W-:Y:S05]  /*3960*/  @P0 BRA `(.L_x_128) ;  /* 0x0000000000340947 */ /* 0x000fea0003800000 */
[----:B------:R-:W0:Y:S01]  /*3970*/  LDCU UR4, c[0x0][0x440] ;  /* 0x00008800ff0477ac */ /* 0x000e220008000800 */
[----:B------:R-:W-:Y:S02]  /*3980*/  CS2R R18, SRZ ;  /* 0x0000000000127805 */ /* 0x000fe4000001ff00 */
[----:B------:R-:W-:Y:S02]  /*3990*/  CS2R R16, SRZ ;  /* 0x0000000000107805 */ /* 0x000fe4000001ff00 */
[----:B------:R-:W-:Y:S02]  /*39a0*/  CS2R R22, SRZ ;  /* 0x0000000000167805 */ /* 0x000fe4000001ff00 */
[----:B------:R-:W-:Y:S02]  /*39b0*/  CS2R R20, SRZ ;  /* 0x0000000000147805 */ /* 0x000fe4000001ff00 */
[----:B------:R-:W-:Y:S02]  /*39c0*/  CS2R R26, SRZ ;  /* 0x00000000001a7805 */ /* 0x000fe4000001ff00 */
[----:B------:R-:W-:-:S02]  /*39d0*/  CS2R R24, SRZ ;  /* 0x0000000000187805 */ /* 0x000fc4000001ff00 */
[----:B0-----:R-:W-:Y:S02]  /*39e0*/  ISETP.GE.AND P2, PT, R30, UR4, PT ;  /* 0x000000041e007c0c */ /* 0x001fe4000bf46270 */
[----:B------:R-:W-:Y:S02]  /*39f0*/  ISETP.GE.AND P1, PT, R29, UR4, PT ;  /* 0x000000041d007c0c */ /* 0x000fe4000bf26270 */
[----:B------:R-:W-:-:S09]  /*3a00*/  ISETP.GE.AND P0, PT, R28, UR4, PT ;  /* 0x000000041c007c0c */ /* 0x000fd2000bf06270 */
[----:B------:R0:W5:Y:S04]  /*3a10*/  @!P2 LDG.E.128 R16, desc[UR12][R32.64] ;  /* 0x0000000c2010a981 */ /* 0x000168000c1e1d00 */
[----:B------:R0:W5:Y:S04]  /*3a20*/  @!P1 LDG.E.128 R20, desc[UR12][R32.64+0x100] ;  /* 0x0001000c20149981 */ /* 0x000168000c1e1d00 */
[----:B------:R0:W5:Y:S02]  /*3a30*/  @!P0 LDG.E.128 R24, desc[UR12][R32.64+0x200] ;  /* 0x0002000c20188981 */ /* 0x000164000c1e1d00 */
.L_x_128:
[----:B------:R-:W-:Y:S05]  /*3a40*/  BSYNC.RECONVERGENT B0 ;  /* 0x0000000000007941 */ /* 0x000fea0003800200 */
.L_x_127:
[----:B------:R-:W1:Y:S01]  /*3a50*/  S2UR UR4, SR_CgaCtaId ;  /* 0x00000000000479c3 */ /* 0x000e620000008800 */
[----:B------:R-:W-:Y:S02]  /*3a60*/  UMOV UR5, 0x400 ;  /* 0x0000040000057882 */ /* 0x000fe40000000000 */
[----:B-1----:R-:W-:-:S06]  /*3a70*/  ULEA UR4, UR4, UR5, 0x18 ;  /* 0x0000000504047291 */ /* 0x002fcc000f8ec0ff */
[----:B------:R-:W-:-:S05]  /*3a80*/  LEA R12, R15, UR4, 0x2 ;  /* 0x000000040f0c7c11 */ /* 0x000fca000f8e10ff */
[----:B------:R-:W-:-:S06]  /*3a90*/  IMAD R12, R31, 0x24, R12 ;  /* 0x000000241f0c7824 */ /* 0x000fcc00078e020c */
[----:B------:R-:W1:Y:S02]  /*3aa0*/  LDS R12, [R12] ;  /* 0x000000000c0c7984 */ /* 0x000e640000000800 */
        /* <DEDUP_REMOVED lines=12> */
.L_x_120:
[----:B------:R-:W-:-:S04]  /*3b70*/  IADD3 R17, PT, PT, R15, UR6, RZ ;  /* 0x000000060f117c10 */ /* 0x000fc8000fffe0ff */
[----:B------:R-:W-:-:S13]  /*3b80*/  ISETP.GE.AND P0, PT, R17, UR7, PT ;  /* 0x0000000711007c0c */ /* 0x000fda000bf06270 */
[----:B------:R-:W-:Y:S05]  /*3b90*/  @P0 EXIT ;  /* 0x000000000000094d */ /* 0x000fea0003800000 */
[----:B------:R-:W-:Y:S01]  /*3ba0*/  IABS R18, UR10 ;  /* 0x0000000a00127c13 */ /* 0x000fe20008000000 */
[----:B------:R-:W1:Y:S01]  /*3bb0*/  LDC R16, c[0x0][0x434] ;  /* 0x00010d00ff107b82 */ /* 0x000e620000000800 */
[----:B------:R-:W-:Y:S01]  /*3bc0*/  IABS R20, R17 ;  /* 0x0000001100147213 */ /* 0x000fe20000000000 */
[----:B------:R-:W2:Y:S01]  /*3bd0*/  LDCU.128 UR4, c[0x0][0x400] ;  /* 0x00008000ff0477ac */ /* 0x000ea20008000c00 */
[----:B------:R-:W3:Y:S01]  /*3be0*/  I2F.RP R15, R18 ;  /* 0x00000012000f7306 */ /* 0x000ee20000209400 */
[----:B------:R-:W-:Y:S01]  /*3bf0*/  IABS R14, UR10 ;  /* 0x0000000a000e7c13 */ /* 0x000fe20008000000 */
[----:B------:R-:W4:Y:S01]  /*3c00*/  LDCU.64 UR8, c[0x0][0x410] ;  /* 0x00008200ff0877ac */ /* 0x000f220008000a00 */
[----:B------:R-:W-:-:S03]  /*3c10*/  F2FP.BF16.F32.PACK_AB R10, R10, R13 ;  /* 0x0000000d0a0a723e */ /* 0x000fc600000010ff */
[----:B------:R-:W-:Y:S01]  /*3c20*/  IMAD.MOV R14, RZ, RZ, -R14 ;  /* 0x000000ffff0e7224 */ /* 0x000fe200078e0a0e */
[----:B------:R-:W-:Y:S02]  /*3c30*/  F2FP.BF16.F32.PACK_AB R11, R8, R11 ;  /* 0x0000000b080b723e */ /* 0x000fe400000010ff */
[----:B------:R-:W-:Y:S02]  /*3c40*/  F2FP.BF16.F32.PACK_AB R6, R6, R9 ;  /* 0x000000090606723e */ /* 0x000fe400000010ff */
[----:B------:R-:W-:Y:S02]  /*3c50*/  F2FP.BF16.F32.PACK_AB R7, R4, R7 ;  /* 0x000000070407723e */ /* 0x000fe400000010ff */
[----:B------:R-:W-:Y:S01]  /*3c60*/  F2FP.BF16.F32.PACK_AB R2, R2, R5 ;  /* 0x000000050202723e */ /* 0x000fe200000010ff */
[----:B---3--:R-:W3:Y:S01]  /*3c70*/  MUFU.RCP R22, R15 ;  /* 0x0000000f00167308 */ /* 0x008ee20000001000 */
[----:B------:R-:W-:Y:S01]  /*3c80*/  F2FP.BF16.F32.PACK_AB R3, R0, R3 ;  /* 0x000000030003723e */ /* 0x000fe200000010ff */
[----:B---3--:R-:W-:Y:S01]  /*3c90*/  VIADD R22, R22, 0xffffffe ;  /* 0x0ffffffe16167836 */ /* 0x008fe20000000000 */
[----:B-1----:R-:W-:-:S05]  /*3ca0*/  IABS R15, R16 ;  /* 0x00000010000f7213 */ /* 0x002fca0000000000 */
        /* <DEDUP_REMOVED lines=8> */
[----:B------:R-:W-:Y:S01]  /*3d30*/  LOP3.LUT R14, R17, UR10, RZ, 0x3c, !PT ;  /* 0x0000000a110e7c12 */ /* 0x000fe2000f8e3cff */
[----:B-1----:R-:W1:Y:S03]  /*3d40*/  MUFU.RCP R12, R12 ;  /* 0x0000000c000c7308 */ /* 0x002e660000001000 */
[----:B------:R-:W-:Y:S02]  /*3d50*/  ISETP.GT.U32.AND P1, PT, R18, R21, PT ;  /* 0x000000151200720c */ /* 0x000fe40003f24070 */
[----:B------:R-:W-:-:S11]  /*3d60*/  ISETP.GE.AND P0, PT, R14, RZ, PT ;  /* 0x000000ff0e00720c */ /* 0x000fd60003f06270 */
[-C--:B------:R-:W-:Y:S01]  /*3d70*/  @!P1 IADD3 R21, PT, PT, R21, -R18.reuse, RZ ;  /* 0x8000001215159210 */ /* 0x080fe20007ffe0ff */
[----:B------:R-:W-:Y:S01]  /*3d80*/  @!P1 VIADD R19, R19, 0x1 ;  /* 0x0000000113139836 */ /* 0x000fe20000000000 */
[----:B------:R-:W-:Y:S01]  /*3d90*/  ISETP.NE.AND P1, PT, RZ, UR10, PT ;  /* 0x0000000aff007c0c */ /* 0x000fe2000bf25270 */
[----:B-1----:R-:W-:Y:S01]  /*3da0*/  VIADD R22, R12, 0xffffffe ;  /* 0x0ffffffe0c167836 */ /* 0x002fe20000000000 */
[----:B------:R-:W-:-:S03]  /*3db0*/  ISETP.GE.U32.AND P2, PT, R21, R18, PT ;  /* 0x000000121500720c */ /* 0x000fc60003f46070 */
[----:B------:R-:W1:Y:S10]  /*3dc0*/  F2I.FTZ.U32.TRUNC.NTZ R23, R22 ;  /* 0x0000001600177305 */ /* 0x000e74000021f000 */
[----:B------:R-:W-:-:S05]  /*3dd0*/  @P2 VIADD R19, R19, 0x1 ;  /* 0x0000000113132836 */ /* 0x000fca0000000000 */
[----:B------:R-:W-:Y:S01]  /*3de0*/  @!P0 IADD3 R19, PT, PT, -R19, RZ, RZ ;  /* 0x000000ff13138210 */ /* 0x000fe20007ffe1ff */
[--C-:B-1----:R-:W-:Y:S01]  /*3df0*/  IMAD.MOV R14, RZ, RZ, -R23.reuse ;  /* 0x000000ffff0e7224 */ /* 0x102fe200078e0a17 */
[----:B------:R-:W-:Y:S01]  /*3e00*/  @!P1 LOP3.LUT R19, RZ, UR10, RZ, 0x33, !PT ;  /* 0x0000000aff139c12 */ /* 0x000fe2000f8e33ff */
[----:B------:R-:W-:Y:S02]  /*3e10*/  IMAD.MOV.U32 R22, RZ, RZ, RZ ;  /* 0x000000ffff167224 */ /* 0x000fe400078e00ff */
[----:B------:R-:W-:Y:S02]  /*3e20*/  IMAD R14, R14, R15, RZ ;  /* 0x0000000f0e0e7224 */ /* 0x000fe400078e02ff */
[----:B------:R-:W-:Y:S02]  /*3e30*/  IMAD R18, R19, UR10, RZ ;  /* 0x0000000a13127c24 */ /* 0x000fe4000f8e02ff */
[----:B------:R-:W-:-:S04]  /*3e40*/  IMAD.HI.U32 R14, R23, R14, R22 ;  /* 0x0000000e170e7227 */ /* 0x000fc800078e0016 */
[----:B------:R-:W-:Y:S02]  /*3e50*/  IMAD.IADD R21, R17, 0x1, -R18 ;  /* 0x0000000111157824 */ /* 0x000fe400078e0a12 */
[----:B--2---:R-:W-:-:S03]  /*3e60*/  IMAD.WIDE.U32 R22, R19, UR4, RZ ;  /* 0x0000000413167c25 */ /* 0x004fc6000f8e00ff */
        /* <DEDUP_REMOVED lines=14> */
[----:B------:R-:W1:Y:S01]  /*3f50*/  LDCU.64 UR4, c[0x0][0x3f0] ;  /* 0x00007e00ff0477ac */ /* 0x000e620008000a00 */
[----:B------:R-:W-:Y:S02]  /*3f60*/  @P2 VIADD R20, R20, 0x1 ;  /* 0x0000000114142836 */ /* 0x000fe40000000000 */
[----:B------:R-:W-:-:S03]  /*3f70*/  IMAD.IADD R23, R23, 0x1, R12 ;  /* 0x0000000117177824 */ /* 0x000fc600078e020c */
[----:B------:R-:W-:Y:S02]  /*3f80*/  @!P1 IADD3 R20, PT, PT, -R20, RZ, RZ ;  /* 0x000000ff14149210 */ /* 0x000fe40007ffe1ff */
[----:B------:R-:W-:-:S04]  /*3f90*/  @!P0 LOP3.LUT R20, RZ, R16, RZ, 0x33, !PT ;  /* 0x00000010ff148212 */ /* 0x000fc800078e33ff */
[----:B------:R-:W-:Y:S01]  /*3fa0*/  SHF.R.S32.HI R14, RZ, 0x1f, R20 ;  /* 0x0000001fff0e7819 */ /* 0x000fe20000011414 */
[C---:B------:R-:W-:Y:S02]  /*3fb0*/  IMAD R16, R20.reuse, R16, R18 ;  /* 0x0000001014107224 */ /* 0x040fe400078e0212 */
[----:B----4-:R-:W-:-:S04]  /*3fc0*/  IMAD.WIDE.U32 R22, R20, UR8, R22 ;  /* 0x0000000814167c25 */ /* 0x010fc8000f8e0016 */
[----:B------:R-:W-:Y:S01]  /*3fd0*/  IMAD R15, R14, UR8, RZ ;  /* 0x000000080e0f7c24 */ /* 0x000fe2000f8e02ff */
[----:B------:R-:W2:Y:S01]  /*3fe0*/  LDCU UR8, c[0x0][0x440] ;  /* 0x00008800ff0877ac */ /* 0x000ea20008000800 */
        /* <DEDUP_REMOVED lines=8> */
[----:B--2---:R-:W-:Y:S02]  /*4070*/  ISETP.GE.AND P2, PT, R30, UR8, PT ;  /* 0x000000081e007c0c */ /* 0x004fe4000bf46270 */
[----:B------:R-:W-:Y:S01]  /*4080*/  ISETP.GE.AND P1, PT, R29, UR8, PT ;  /* 0x000000081d007c0c */ /* 0x000fe2000bf26270 */
[----:B------:R-:W-:Y:S01]  /*4090*/  IMAD.X R15, R23, 0x1, R15, P0 ;  /* 0x00000001170f7824 */ /* 0x000fe200000e060f */
[----:B-1----:R-:W-:-:S04]  /*40a0*/  LEA R14, P0, R12, UR4, 0x1 ;  /* 0x000000040c0e7c11 */ /* 0x002fc8000f8008ff */
[----:B------:R-:W-:Y:S02]  /*40b0*/  LEA.HI.X R15, R12, UR5, R15, 0x1, P0 ;  /* 0x000000050c0f7c11 */ /* 0x000fe400080f0c0f */
[----:B------:R-:W-:-:S03]  /*40c0*/  ISETP.GE.AND P0, PT, R28, UR8, PT ;  /* 0x000000081c007c0c */ /* 0x000fc6000bf06270 */
[----:B------:R1:W-:Y:S04]  /*40d0*/  @!P2 STG.E.64 desc[UR12][R14.64], R10 ;  /* 0x0000000a0e00a986 */ /* 0x0003e8000c101b0c */
[----:B------:R1:W-:Y:S06]  /*40e0*/  @!P1 STG.E.64 desc[UR12][R14.64+0x80], R6 ;  /* 0x000080060e009986 */ /* 0x0003ec000c101b0c */
[----:B------:R-:W-:Y:S05]  /*40f0*/  @P0 EXIT ;  /* 0x000000000000094d */ /* 0x000fea0003800000 */
[----:B------:R-:W-:Y:S01]  /*4100*/  STG.E.64 desc[UR12][R14.64+0x100], R2 ;  /* 0x000100020e007986 */ /* 0x000fe2000c101b0c */
[----:B------:R-:W-:Y:S05]  /*4110*/  EXIT ;  /* 0x000000000000794d */ /* 0x000fea0003800000 */
        .weak           $__internal_3_$__cuda_sm20_div_s64
        .type           $__internal_3_$__cuda_sm20_div_s64,@function
        .size           $__internal_3_$__cuda_sm20_div_s64,(.L_x_6848 - $__internal_3_$__cuda_sm20_div_s64)
$__internal_3_$__cuda_sm20_div_s64:
[----:B------:R-:W-:Y:S01]  /*4120*/  IADD3 R29, P0, PT, RZ, -R18, RZ ;  /* 0x80000012ff1d7210 */ /* 0x000fe20007f1e0ff */
[----:B------:R-:W-:Y:S01]  /*4130*/  IMAD.MOV.U32 R37, RZ, RZ, RZ ;  /* 0x000000ffff257224 */ /* 0x000fe200078e00ff */
        /* <DEDUP_REMOVED lines=34> */
[----:B------:R-:W-:-:S03]  /*4360*/  SEL R13, R13, R36, !P1 ;  /* 0x000000240d0d7207 */ /* 0x000fc60004800000 */
[----:B------:R-:W-:-:S04]  /*4370*/  IMAD.HI.U32 R11, P3, R21, R14, R38 ;  /* 0x0000000e150b7227 */ /* 0x000fc80007860026 */
[----:B------:R-:W-:-:S05]  /*4380*/  IMAD R14, R21, R22, RZ ;  /* 0x00000016150e7224 */ /* 0x000fca00078e02ff */
[----:B------:R-:W-:Y:S01]  /*4390*/  IADD3 R14, P2, PT, R14, R11, RZ ;  /* 0x0000000b0e0e7210 */ /* 0x000fe20007f5e0ff */
[----:B------:R-:W-:Y:S01]  /*43a0*/  IMAD.HI.U32 R11, R21, R22, RZ ;  /* 0x00000016150b7227 */ /* 0x000fe200078e00ff */
[----:B------:R-:W-:-:S03]  /*43b0*/  IADD3.X R22, PT, PT, RZ, ~R19, RZ, P0, !PT ;  /* 0x80000013ff167210 */ /* 0x000fc600007fe4ff */
[----:B------:R-:W-:Y:S01]  /*43c0*/  IMAD.X R21, R11, 0x1, R21, P4 ;  /* 0x000000010b157824 */ /* 0x000fe200020e0615 */
[----:B------:R-:W-:Y:S01]  /*43d0*/  SEL R11, R22, R19, !P1 ;  /* 0x00000013160b7207 */ /* 0x000fe20004800000 */
[----:B------:R-:W-:-:S04]  /*43e0*/  IMAD.HI.U32 R36, R14, R13, RZ ;  /* 0x0000000d0e247227 */ /* 0x000fc800078e00ff */
[----:B------:R-:W-:Y:S01]  /*43f0*/  IMAD.WIDE.U32 R36, R14, R11, R36 ;  /* 0x0000000b0e247225 */ /* 0x000fe200078e0024 */
[----:B------:R-:W-:-:S05]  /*4400*/  IADD3.X R14, PT, PT, RZ, RZ, R21, P2, P3 ;  /* 0x000000ffff0e7210 */ /* 0x000fca00017e6415 */
[----:B------:R-:W-:-:S04]  /*4410*/  IMAD.HI.U32 R21, P0, R14, R13, R36 ;  /* 0x0000000d0e157227 */ /* 0x000fc80007800024 */
[----:B------:R-:W-:-:S05]  /*4420*/  IMAD R22, R14, R11, RZ ;  /* 0x0000000b0e167224 */ /* 0x000fca00078e02ff */
[----:B------:R-:W-:Y:S01]  /*4430*/  IADD3 R22, P1, PT, R22, R21, RZ ;  /* 0x0000001516167210 */ /* 0x000fe20007f3e0ff */
[----:B------:R-:W-:-:S04]  /*4440*/  IMAD.HI.U32 R21, R14, R11, RZ ;  /* 0x0000000b0e157227 */ /* 0x000fc800078e00ff */
[----:B------:R-:W-:-:S04]  /*4450*/  IMAD.WIDE.U32 R36, R22, R28, RZ ;  /* 0x0000001c16247225 */ /* 0x000fc800078e00ff */
[----:B------:R-:W-:Y:S01]  /*4460*/  IMAD.X R21, RZ, RZ, R21, P0 ;  /* 0x000000ffff157224 */ /* 0x000fe200000e0615 */
[----:B------:R-:W-:Y:S01]  /*4470*/  IADD3 R13, P0, PT, -R36, R13, RZ ;  /* 0x0000000d240d7210 */ /* 0x000fe20007f1e1ff */
[----:B------:R-:W-:Y:S02]  /*4480*/  IMAD R14, R22, R29, R37 ;  /* 0x0000001d160e7224 */ /* 0x000fe400078e0225 */
[----:B------:R-:W-:Y:S01]  /*4490*/  IMAD.X R21, RZ, RZ, R21, P1 ;  /* 0x000000ffff157224 */ /* 0x000fe200008e0615 */
[----:B------:R-:W-:-:S03]  /*44a0*/  ISETP.GE.U32.AND P3, PT, R13, R28, PT ;  /* 0x0000001c0d00720c */ /* 0x000fc60003f66070 */
[----:B------:R-:W-:-:S05]  /*44b0*/  IMAD R14, R21, R28, R14 ;  /* 0x0000001c150e7224 */ /* 0x000fca00078e020e */
[----:B------:R-:W-:Y:S02]  /*44c0*/  IADD3.X R11, PT, PT, ~R14, R11, RZ, P0, !PT ;  /* 0x0000000b0e0b7210 */ /* 0x000fe400007fe5ff */
[----:B------:R-:W-:Y:S02]  /*44d0*/  IADD3 R14, P2, PT, R13, -R28, RZ ;  /* 0x8000001c0d0e7210 */ /* 0x000fe40007f5e0ff */
[----:B------:R-:W-:-:S04]  /*44e0*/  ISETP.GE.U32.AND.EX P3, PT, R11, R29, PT, P3 ;  /* 0x0000001d0b00720c */ /* 0x000fc80003f66130 */
[----:B------:R-:W-:Y:S01]  /*44f0*/  SEL R27, R14, R13, P3 ;  /* 0x0000000d0e1b7207 */ /* 0x000fe20001800000 */
[----:B------:R-:W-:Y:S01]  /*4500*/  IMAD.X R14, R11, 0x1, ~R29, P2 ;  /* 0x000000010b0e7824 */ /* 0x000fe200010e0e1d */
[----:B------:R-:W-:Y:S02]  /*4510*/  IADD3 R13, P1, PT, R22, 0x1, RZ ;  /* 0x00000001160d7810 */ /* 0x000fe40007f3e0ff */
[----:B------:R-:W-:Y:S01]  /*4520*/  ISETP.GE.U32.AND P0, PT, R27, R28, PT ;  /* 0x0000001c1b00720c */ /* 0x000fe20003f06070 */
[----:B------:R-:W-:Y:S01]  /*4530*/  IMAD.MOV.U32 R28, RZ, RZ, R16 ;  /* 0x000000ffff1c7224 */ /* 0x000fe200078e0010 */
[----:B------:R-:W-:Y:S01]  /*4540*/  SEL R13, R13, R22, P3 ;  /* 0x000000160d0d7207 */ /* 0x000fe20001800000 */
[----:B------:R-:W-:Y:S01]  /*4550*/  IMAD.X R22, RZ, RZ, R21, P1 ;  /* 0x000000ffff167224 */ /* 0x000fe200008e0615 */
[----:B------:R-:W-:Y:S02]  /*4560*/  SEL R11, R14, R11, P3 ;  /* 0x0000000b0e0b7207 */ /* 0x000fe40001800000 */
[----:B------:R-:W-:-:S02]  /*4570*/  IADD3 R14, P1, PT, R13, 0x1, RZ ;  /* 0x000000010d0e7810 */ /* 0x000fc40007f3e0ff */
[----:B------:R-:W-:Y:S02]  /*4580*/  SEL R22, R22, R21, P3 ;  /* 0x0000001516167207 */ /* 0x000fe40001800000 */
[----:B------:R-:W-:Y:S01]  /*4590*/  ISETP.GE.U32.AND.EX P0, PT, R11, R29, PT, P0 ;  /* 0x0000001d0b00720c */ /* 0x000fe20003f06100 */
[----:B------:R-:W-:Y:S02]  /*45a0*/  IMAD.MOV.U32 R29, RZ, RZ, 0x0 ;  /* 0x00000000ff1d7424 */ /* 0x000fe400078e00ff */
[----:B------:R-:W-:Y:S01]  /*45b0*/  IMAD.X R11, RZ, RZ, R22, P1 ;  /* 0x000000ffff0b7224 */ /* 0x000fe200008e0616 */
[----:B------:R-:W-:Y:S02]  /*45c0*/  SEL R14, R14, R13, P0 ;  /* 0x0000000d0e0e7207 */ /* 0x000fe40000000000 */
[----:B------:R-:W-:Y:S02]  /*45d0*/  LOP3.LUT R13, R17, R19, RZ, 0x3c, !PT ;  /* 0x00000013110d7212 */ /* 0x000fe400078e3cff */
[----:B------:R-:W-:-:S02]  /*45e0*/  SEL R22, R11, R22, P0 ;  /* 0x000000160b167207 */ /* 0x000fc40000000000 */
[----:B------:R-:W-:Y:S02]  /*45f0*/  IADD3 R11, P1, PT, RZ, -R14, RZ ;  /* 0x8000000eff0b7210 */ /* 0x000fe40007f3e0ff */
[----:B------:R-:W-:Y:S02]  /*4600*/  ISETP.GE.AND P2, PT, R13, RZ, PT ;  /* 0x000000ff0d00720c */ /* 0x000fe40003f46270 */
[----:B------:R-:W-:Y:S02]  /*4610*/  ISETP.NE.U32.AND P0, PT, R18, RZ, PT ;  /* 0x000000ff1200720c */ /* 0x000fe40003f05070 */
[----:B------:R-:W-:Y:S02]  /*4620*/  IADD3.X R13, PT, PT, RZ, ~R22, RZ, P1, !PT ;  /* 0x80000016ff0d7210 */ /* 0x000fe40000ffe4ff */
[----:B------:R-:W-:Y:S02]  /*4630*/  ISETP.NE.AND.EX P0, PT, R17, RZ, PT, P0 ;  /* 0x000000ff1100720c */ /* 0x000fe40003f05300 */
[----:B------:R-:W-:-:S02]  /*4640*/  SEL R11, R11, R14, !P2 ;  /* 0x0000000e0b0b7207 */ /* 0x000fc40005000000 */
[----:B------:R-:W-:Y:S02]  /*4650*/  SEL R13, R13, R22, !P2 ;  /* 0x000000160d0d7207 */ /* 0x000fe40005000000 */
[----:B------:R-:W-:Y:S02]  /*4660*/  SEL R14, R11, 0xffffffff, P0 ;  /* 0xffffffff0b0e7807 */ /* 0x000fe40000000000 */
[----:B------:R-:W-:Y:S01]  /*4670*/  SEL R13, R13, 0xffffffff, P0 ;  /* 0xffffffff0d0d7807 */ /* 0x000fe20000000000 */
[----:B------:R-:W-:Y:S06]  /*4680*/  RET.REL.NODEC R28 `(_ZN5flash32flash_fwd_splitkv_combine_kernelI23Flash_fwd_kernel_traitsILi192ELi64ELi64ELi4ELb0ELb0EN7cutlass10bfloat16_tE19Flash_kernel_traitsILi192ELi64ELi64ELi4ES3_EELi8ELi4ELb0EEEvNS_16Flash_fwd_paramsE) ;  /* 0xffffffb81c5c7950 */ /* 0x000fec0003c3ffff */
.L_x_129:
        /* <DEDUP_REMOVED lines=15> */
.L_x_6848:


//--------------------- .text._ZN5flash32flash_fwd_splitkv_combine_kernelI23Flash_fwd_kernel_traitsILi192ELi64ELi64ELi4ELb0ELb0EN7cutlass10bfloat16_tE19Flash_kernel_traitsILi192ELi64ELi64ELi4ES3_EELi8ELi3ELb0EEEvNS_16Flash_fwd_paramsE --------------------------
	.section	.text._ZN5flash32flash_fwd_splitkv_combine_kernelI23Flash_fwd_kernel_traitsILi192ELi64ELi64ELi4ELb0ELb0EN7cutlass10bfloat16_tE19Flash_kernel_traitsILi192ELi64ELi64ELi4ES3_EELi8ELi3ELb0EEEvNS_16Flash_fwd_paramsE,"ax",@progbits
	.align	128
        .global         _ZN5flash32flash_fwd_splitkv_combine_kernelI23Flash_fwd_kernel_traitsILi192ELi64ELi64ELi4ELb0ELb0EN7cutlass10bfloat16_tE19Flash_kernel_traitsILi192ELi64ELi64ELi4ES3_EELi8ELi3ELb0EEEvNS_16Flash_fwd_paramsE
        .type           _ZN5flash32flash_fwd_splitkv_combine_kernelI23Flash_fwd_kernel_traitsILi192ELi64ELi64ELi4ELb0ELb0EN7cutlass10bfloat16_tE19Flash_kernel_traitsILi192ELi64ELi64ELi4ES3_EELi8ELi3ELb0EEEvNS_16Flash_fwd_paramsE,@function
        .size           _ZN5flash32flash_fwd_splitkv_combine_kernelI23Flash_fwd_kernel_traitsILi192ELi64ELi64ELi4ELb0ELb0EN7cutlass10bfloat16_tE19Flash_kernel_traitsILi192ELi64ELi64ELi4ES3_EELi8ELi3ELb0EEEvNS_16Flash_fwd_paramsE,(.L_x_6849 - _ZN5flash32flash_fwd_splitkv_combine_kernelI23Flash_fwd_kernel_traitsILi192ELi64ELi64ELi4ELb0ELb0EN7cutlass10bfloat16_tE19Flash_kernel_traitsILi192ELi64ELi64ELi4ES3_EELi8ELi3ELb0EEEvNS_16Flash_fwd_paramsE)
        .other          _ZN5flash32flash_fwd_splitkv_combine_kernelI23Flash_fwd_kernel_traitsILi192ELi64ELi64ELi4ELb0ELb0EN7cutlass10bfloat16_tE19Flash_kernel_traitsILi192ELi64ELi64ELi4ES3_EELi8ELi3ELb0EEEvNS_16Flash_fwd_paramsE,@"STO_CUDA_ENTRY STV_DEFAULT"
_ZN5flash32flash_fwd_splitkv_combine_kernelI23Flash_fwd_kernel_traitsILi192ELi64ELi64ELi4ELb0ELb0EN7cutlass10bfloat16_tE19Flash_kernel_traitsILi192ELi64ELi64ELi4ES3_EELi8ELi3ELb0EEEvNS_16Flash_fwd_paramsE:
.text._ZN5flash32flash_fwd_splitkv_combine_kernelI23Flash_fwd_kernel_traitsILi192ELi64ELi64ELi4ELb0ELb0EN7cutlass10bfloat16_tE19Flash_kernel_traitsILi192ELi64ELi64ELi4ES3_EELi8ELi3ELb0EEEvNS_16Flash_fwd_paramsE:
        /* <DEDUP_REMOVED lines=38> */
.L_x_130:
[----:B------:R-:W-:Y:S01]  /*0260*/  IMAD.U32 R27, RZ, RZ, UR7 ;  /* 0x00000007ff1b7e24 */ /* 0x000fe2000f8e00ff */
[----:B------:R-:W-:Y:S01]  /*0270*/  MOV R20, UR15 ;  /* 0x0000000f00147c02 */ /* 0x000fe20008000f00 */
[----:B------:R-:W-:Y:S01]  /*0280*/  IMAD.U32 R21, RZ, RZ, UR14 ;  /* 0x0000000eff157e24 */ /* 0x000fe2000f8e00ff */
[----:B------:R-:W-:Y:S02]  /*0290*/  MOV R19, UR8 ;  /* 0x0000000800137c02 */ /* 0x000fe40008000f00 */
[----:B------:R-:W-:Y:S02]  /*02a0*/  MOV R18, 0x2c0 ;  /* 0x000002c000127802 */ /* 0x000fe40000000f00 */
[----:B------:R-:W-:Y:S05]  /*02b0*/  CALL.REL.NOINC `($__internal_4_$__cuda_sm20_div_s64) ;  /* 0x0000003c007c7944 */ /* 0x000fea0003c00000 */
.L_x_131:
        /* <DEDUP_REMOVED lines=30> */
.L_x_133:
[----:B------:R-:W-:Y:S01]  /*04a0*/  IMAD.MOV.U32 R27, RZ, RZ, R16 ;  /* 0x000000ffff1b7224 */ /* 0x000fe200078e0010 */
[----:B------:R-:W-:Y:S02]  /*04b0*/  MOV R21, R17 ;  /* 0x0000001100157202 */ /* 0x000fe40000000f00 */
[----:B------:R-:W-:Y:S02]  /*04c0*/  MOV R18, 0x4e0 ;  /* 0x000004e000127802 */ /* 0x000fe40000000f00 */
[----:B------:R-:W-:Y:S05]  /*04d0*/  CALL.REL.NOINC `($__internal_4_$__cuda_sm20_div_s64) ;  /* 0x0000003800f47944 */ /* 0x000fea0003c00000 */
[----:B------:R-:W-:Y:S02]  /*04e0*/  MOV R6, R16 ;  /* 0x0000001000067202 */ /* 0x000fe40000000f00 */
[----:B------:R-:W-:Y:S02]  /*04f0*/  MOV R7, R17 ;  /* 0x0000001100077202 */ /* 0x000fe40000000f00 */
.L_x_134:
[----:B------:R-:W-:Y:S05]  /*0500*/  BSYNC.RECONVERGENT B0 ;  /* 0x0000000000007941 */ /* 0x000fea0003800200 */
.L_x_132:
        /* <DEDUP_REMOVED lines=41> */
[----:B0-----:R-:W-:-:S04]  /*07a0*/  IMAD.MOV R2, RZ, RZ, -R3 ;  /* 0x000000ffff027224 */ /* 0x001fc800078e0a03 */
[----:B------:R-:W-:Y:S02]  /*07b0*/  IMAD R5, R2, R14, RZ ;  /* 0x0000000e02057224 */ /* 0x000fe400078e02ff */
[----:B------:R-:W-:-:S05]  /*07c0*/  HFMA2 R2, -RZ, RZ, 0, 0 ;  /* 0x00000000ff027431 */ /* 0x000fca00000001ff */
        /* <DEDUP_REMOVED lines=11> */
.L_x_136:
[----:B------:R-:W-:Y:S01]  /*0880*/  IMAD.MOV.U32 R27, RZ, RZ, R20 ;  /* 0x000000ffff1b7224 */ /* 0x000fe200078e0014 */
[----:B------:R-:W-:Y:S01]  /*0890*/  MOV R20, R14 ;  /* 0x0000000e00147202 */ /* 0x000fe20000000f00 */
[----:B------:R-:W-:Y:S01]  /*08a0*/  IMAD.MOV.U32 R21, RZ, RZ, R19 ;  /* 0x000000ffff157224 */ /* 0x000fe200078e0013 */
[----:B------:R-:W-:Y:S02]  /*08b0*/  MOV R19, R4 ;  /* 0x0000000400137202 */ /* 0x000fe40000000f00 */
[----:B------:R-:W-:Y:S02]  /*08c0*/  MOV R18, 0x8e0 ;  /* 0x000008e000127802 */ /* 0x000fe40000000f00 */
[----:B------:R-:W-:Y:S05]  /*08d0*/  CALL.REL.NOINC `($__internal_4_$__cuda_sm20_div_s64) ;  /* 0x0000003400f47944 */ /* 0x000fea0003c00000 */
.L_x_137:
[----:B------:R-:W-:Y:S05]  /*08e0*/  BSYNC.RECONVERGENT B0 ;  /* 0x0000000000007941 */ /* 0x000fea0003800200 */
.L_x_135:
        /* <DEDUP_REMOVED lines=45> */
[----:B------:R-:W1:Y:S01]  /*0bc0*/  F2I.FTZ.U32.TRUNC.NTZ R21, R20 ;  /* 0x0000001400157305 */ /* 0x000e62000021f000 */
[----:B0-----:R-:W-:Y:S01]  /*0bd0*/  IADD3 R22, PT, PT, R2, 0xffffffe, RZ ;  /* 0x0ffffffe02167810 */ /* 0x001fe20007ffe0ff */
[----:B------:R-:W-:-:S06]  /*0be0*/  VIADD R2, R5, 0xffffffff ;  /* 0xffffffff05027836 */ /* 0x000fcc0000000000 */
[----:B------:R-:W0:Y:S01]  /*0bf0*/  F2I.FTZ.U32.TRUNC.NTZ R23, R22 ;  /* 0x0000001600177305 */ /* 0x000e22000021f000 */
[----:B------:R-:W-:Y:S02]  /*0c00*/  IMAD.IADD R8, R2, 0x1, R11 ;  /* 0x0000000102087824 */ /* 0x000fe400078e020b */
[----:B-1----:R-:W-:Y:S02]  /*0c10*/  IMAD.MOV R3, RZ, RZ, -R21 ;  /* 0x000000ffff037224 */ /* 0x002fe400078e0a15 */
[----:B------:R-:W-:Y:S02]  /*0c20*/  IMAD.MOV.U32 R20, RZ, RZ, RZ ;  /* 0x000000ffff147224 */ /* 0x000fe400078e00ff */
[----:B------:R-:W-:Y:S02]  /*0c30*/  IMAD R3, R3, R9, RZ ;  /* 0x0000000903037224 */ /* 0x000fe400078e02ff */
[----:B0-----:R-:W-:Y:S02]  /*0c40*/  IMAD.MOV R10, RZ, RZ, -R23 ;  /* 0x000000ffff0a7224 */ /* 0x001fe400078e0a17 */
[----:B------:R-:W-:-:S02]  /*0c50*/  HFMA2 R22, -RZ, RZ, 0, 0 ;  /* 0x00000000ff167431 */ /* 0x000fc400000001ff */
[----:B------:R-:W-:-:S04]  /*0c60*/  IMAD.HI.U32 R3, R21, R3, R20 ;  /* 0x0000000315037227 */ /* 0x000fc800078e0014 */
[----:B------:R-:W-:Y:S01]  /*0c70*/  IMAD R13, R10, R11, RZ ;  /* 0x0000000b0a0d7224 */ /* 0x000fe200078e02ff */
[----:B------:R-:W-:-:S03]  /*0c80*/  IABS R10, R8 ;  /* 0x00000008000a7213 */ /* 0x000fc60000000000 */
[----:B------:R-:W-:-:S04]  /*0c90*/  IMAD.HI.U32 R13, R23, R13, R22 ;  /* 0x0000000d170d7227 */ /* 0x000fc800078e0016 */
[----:B------:R-:W-:-:S04]  /*0ca0*/  IMAD.HI.U32 R15, R3, R10, RZ ;  /* 0x0000000a030f7227 */ /* 0x000fc800078e00ff */
[----:B------:R-:W-:Y:S01]  /*0cb0*/  IMAD.HI.U32 R13, R13, R10, RZ ;  /* 0x0000000a0d0d7227 */ /* 0x000fe200078e00ff */
[----:B------:R-:W-:-:S03]  /*0cc0*/  IADD3 R3, PT, PT, -R15, RZ, RZ ;  /* 0x000000ff0f037210 */ /* 0x000fc60007ffe1ff */
[--C-:B------:R-:W-:Y:S02]  /*0cd0*/  IMAD R18, R13, R18, R10.reuse ;  /* 0x000000120d127224 */ /* 0x100fe400078e020a */
[----:B------:R-:W-:-:S03]  /*0ce0*/  IMAD R10, R9, R3, R10 ;  /* 0x00000003090a7224 */ /* 0x000fc600078e020a */
[----:B------:R-:W-:Y:S02]  /*0cf0*/  ISETP.GT.U32.AND P1, PT, R11, R18, PT ;  /* 0x000000120b00720c */ /* 0x000fe40003f24070 */
[----:B------:R-:W-:-:S11]  /*0d00*/  ISETP.GT.U32.AND P3, PT, R9, R10, PT ;  /* 0x0000000a0900720c */ /* 0x000fd60003f64070 */
[----:B------:R-:W-:Y:S02]  /*0d10*/  @!P1 IMAD.IADD R18, R18, 0x1, -R11 ;  /* 0x0000000112129824 */ /* 0x000fe400078e0a0b */
[----:B------:R-:W-:Y:S01]  /*0d20*/  @!P1 VIADD R13, R13, 0x1 ;  /* 0x000000010d0d9836 */ /* 0x000fe20000000000 */
[----:B------:R-:W-:Y:S01]  /*0d30*/  ISETP.NE.AND P1, PT, R12, RZ, PT ;  /* 0x000000ff0c00720c */ /* 0x000fe20003f25270 */
[----:B------:R-:W-:Y:S01]  /*0d40*/  @!P3 IMAD.IADD R10, R10, 0x1, -R9 ;  /* 0x000000010a0ab824 */ /* 0x000fe200078e0a09 */
[-C--:B------:R-:W-:Y:S02]  /*0d50*/  ISETP.GE.U32.AND P2, PT, R18, R11.reuse, PT ;  /* 0x0000000b1200720c */ /* 0x080fe40003f46070 */
[C---:B------:R-:W-:Y:S02]  /*0d60*/  LOP3.LUT R18, R8.reuse, R11, RZ, 0x3c, !PT ;  /* 0x0000000b08127212 */ /* 0x040fe400078e3cff */
[----:B------:R-:W-:Y:S02]  /*0d70*/  LOP3.LUT R8, R8, R5, RZ, 0x3c, !PT ;  /* 0x0000000508087212 */ /* 0x000fe400078e3cff */
[----:B------:R-:W-:-:S02]  /*0d80*/  ISETP.GE.AND P0, PT, R18, RZ, PT ;  /* 0x000000ff1200720c */ /* 0x000fc40003f06270 */
[----:B------:R-:W-:Y:S02]  /*0d90*/  @!P3 IADD3 R15, PT, PT, R15, 0x1, RZ ;  /* 0x000000010f0fb810 */ /* 0x000fe40007ffe0ff */
[----:B------:R-:W-:-:S03]  /*0da0*/  ISETP.NE.AND P3, PT, R0, RZ, PT ;  /* 0x000000ff0000720c */ /* 0x000fc60003f65270 */
[----:B------:R-:W-:Y:S01]  /*0db0*/  @P2 VIADD R13, R13, 0x1 ;  /* 0x000000010d0d2836 */ /* 0x000fe20000000000 */
[----:B------:R-:W-:-:S05]  /*0dc0*/  ISETP.GE.AND P2, PT, R8, RZ, PT ;  /* 0x000000ff0800720c */ /* 0x000fca0003f46270 */
[----:B------:R-:W-:Y:S01]  /*0dd0*/  @!P0 IMAD.MOV R13, RZ, RZ, -R13 ;  /* 0x000000ffff0d8224 */ /* 0x000fe200078e0a0d */
[----:B------:R-:W-:Y:S02]  /*0de0*/  @!P1 LOP3.LUT R13, RZ, R11, RZ, 0x33, !PT ;  /* 0x0000000bff0d9212 */ /* 0x000fe400078e33ff */
[----:B------:R-:W-:Y:S02]  /*0df0*/  ISETP.GE.U32.AND P1, PT, R10, R9, PT ;  /* 0x000000090a00720c */ /* 0x000fe40003f26070 */
[----:B------:R-:W-:Y:S02]  /*0e00*/  ISETP.LT.U32.AND P0, PT, R16, R13, PT ;  /* 0x0000000d1000720c */ /* 0x000fe40003f01070 */
[----:B------:R-:W-:Y:S02]  /*0e10*/  SHF.R.S32.HI R3, RZ, 0x1f, R13 ;  /* 0x0000001fff037819 */ /* 0x000fe4000001140d */
[----:B------:R-:W-:Y:S02]  /*0e20*/  SEL R10, RZ, 0x1, !P3 ;  /* 0x00000001ff0a7807 */ /* 0x000fe40005800000 */
[----:B------:R-:W-:-:S02]  /*0e30*/  ISETP.LT.AND.EX P0, PT, R17, R3, PT, P0 ;  /* 0x000000031100720c */ /* 0x000fc40003f01300 */
[----:B------:R-:W-:Y:S02]  /*0e40*/  SHF.R.S32.HI R9, RZ, 0x1f, R12 ;  /* 0x0000001fff097819 */ /* 0x000fe4000001140c */
[----:B------:R-:W-:Y:S01]  /*0e50*/  SEL R3, R17, R3, P0 ;  /* 0x0000000311037207 */ /* 0x000fe20000000000 */
[----:B------:R-:W-:Y:S01]  /*0e60*/  @P1 VIADD R15, R15, 0x1 ;  /* 0x000000010f0f1836 */ /* 0x000fe20000000000 */
[----:B------:R-:W-:Y:S02]  /*0e70*/  LOP3.LUT R10, R9, R10, RZ, 0xfc, !PT ;  /* 0x0000000a090a7212 */ /* 0x000fe400078efcff */
[----:B------:R-:W-:Y:S01]  /*0e80*/  LOP3.LUT R8, R17, R3, RZ, 0xfc, !PT ;  /* 0x0000000311087212 */ /* 0x000fe200078efcff */
[----:B------:R-:W-:Y:S01]  /*0e90*/  IMAD.MOV.U32 R0, RZ, RZ, R15 ;  /* 0x000000ffff007224 */ /* 0x000fe200078e000f */
[----:B------:R-:W-:Y:S02]  /*0ea0*/  SEL R11, R16, R13, P0 ;  /* 0x0000000d100b7207 */ /* 0x000fe40000000000 */
        /* <DEDUP_REMOVED lines=24> */
.L_x_139:
[----:B------:R-:W-:Y:S01]  /*1030*/  IMAD.MOV.U32 R27, RZ, RZ, R16 ;  /* 0x000000ffff1b7224 */ /* 0x000fe200078e0010 */
[----:B------:R-:W-:Y:S01]  /*1040*/  MOV R20, R11 ;  /* 0x0000000b00147202 */ /* 0x000fe20000000f00 */
[----:B------:R-:W-:Y:S01]  /*1050*/  IMAD.MOV.U32 R21, RZ, RZ, R17 ;  /* 0x000000ffff157224 */ /* 0x000fe200078e0011 */
[----:B------:R-:W-:Y:S02]  /*1060*/  MOV R19, R3 ;  /* 0x0000000300137202 */ /* 0x000fe40000000f00 */
[----:B------:R-:W-:Y:S02]  /*1070*/  MOV R18, 0x1090 ;  /* 0x0000109000127802 */ /* 0x000fe40000000f00 */
[----:B------:R-:W-:Y:S05]  /*1080*/  CALL.REL.NOINC `($__internal_4_$__cuda_sm20_div_s64) ;  /* 0x0000003000087944 */ /* 0x000fea0003c00000 */
[----:B------:R-:W-:Y:S02]  /*1090*/  MOV R32, R16 ;  /* 0x0000001000207202 */ /* 0x000fe40000000f00 */
[----:B------:R-:W-:Y:S02]  /*10a0*/  MOV R33, R17 ;  /* 0x0000001100217202 */ /* 0x000fe40000000f00 */
.L_x_140:
[----:B------:R-:W-:Y:S05]  /*10b0*/  BSYNC.RECONVERGENT B0 ;  /* 0x0000000000007941 */ /* 0x000fea0003800200 */
.L_x_138:
[----:B------:R-:W-:Y:S01]  /*10c0*/  IABS R16, UR10 ;  /* 0x0000000a00107c13 */ /* 0x000fe20008000000 */
[----:B------:R-:W0:Y:S01]  /*10d0*/  LDC R5, c[0x0][0x434] ;  /* 0x00010d00ff057b82 */ /* 0x000e220000000800 */
[----:B------:R-:W-:Y:S01]  /*10e0*/  IABS R8, UR10 ;  /* 0x0000000a00087c13 */ /* 0x000fe20008000000 */
[----:B------:R-:W-:Y:S01]  /*10f0*/  BSSY.RECONVERGENT B0, `(.L_x_141) ;  /* 0x000003e000007945 */ /* 0x000fe20003800200 */
[----:B------:R-:W1:Y:S03]  /*1100*/  I2F.RP R15, R16 ;  /* 0x00000010000f7306 */ /* 0x000e660000209400 */
[----:B------:R-:W-:-:S05]  /*1110*/  IMAD.MOV R8, RZ, RZ, -R8 ;  /* 0x000000ffff087224 */ /* 0x000fca00078e0a08 */
        /* <DEDUP_REMOVED lines=10> */
[----:B------:R-:W-:Y:S01]  /*11c0*/  IMAD R9, R13, R8, R9 ;  /* 0x000000080d097224 */ /* 0x000fe200078e0209 */
[----:B------:R-:W-:-:S04]  /*11d0*/  LOP3.LUT R8, R5, R16, RZ, 0x3c, !PT ;  /* 0x0000001005087212 */ /* 0x000fc800078e3cff */
[----:B------:R-:W-:Y:S02]  /*11e0*/  ISETP.GT.U32.AND P1, PT, R16, R9, PT ;  /* 0x000000091000720c */ /* 0x000fe40003f24070 */
[----:B------:R-:W-:-:S11]  /*11f0*/  ISETP.GE.AND P0, PT, R8, RZ, PT ;  /* 0x000000ff0800720c */ /* 0x000fd60003f06270 */
[----:B------:R-:W-:Y:S02]  /*1200*/  @!P1 IMAD.IADD R9, R9, 0x1, -R16 ;  /* 0x0000000109099824 */ /* 0x000fe400078e0a10 */
[----:B------:R-:W-:Y:S01]  /*1210*/  @!P1 VIADD R13, R13, 0x1 ;  /* 0x000000010d0d9836 */ /* 0x000fe20000000000 */
[----:B------:R-:W-:Y:S02]  /*1220*/  ISETP.NE.AND P1, PT, RZ, UR10, PT ;  /* 0x0000000aff007c0c */ /* 0x000fe4000bf25270 */
[----:B------:R-:W-:-:S13]  /*1230*/  ISETP.GE.U32.AND P2, PT, R9, R16, PT ;  /* 0x000000100900720c */ /* 0x000fda0003f46070 */
[----:B------:R-:W-:-:S04]  /*1240*/  @P2 VIADD R13, R13, 0x1 ;  /* 0x000000010d0d2836 */ /* 0x000fc80000000000 */
[----:B------:R-:W-:Y:S02]  /*1250*/  IMAD.MOV.U32 R9, RZ, RZ, R13 ;  /* 0x000000ffff097224 */ /* 0x000fe400078e000d */
[----:B------:R-:W-:Y:S02]  /*1260*/  IMAD R13, R0, UR11, RZ ;  /* 0x0000000b000d7c24 */ /* 0x000fe4000f8e02ff */
[----:B------:R-:W-:Y:S01]  /*1270*/  @!P0 IMAD.MOV R9, RZ, RZ, -R9 ;  /* 0x000000ffff098224 */ /* 0x000fe200078e0a09 */
[----:B------:R-:W-:Y:S01]  /*1280*/  @!P1 LOP3.LUT R9, RZ, R16, RZ, 0x33, !PT ;  /* 0x00000010ff099212 */ /* 0x000fe200078e33ff */
[----:B------:R-:W-:-:S03]  /*1290*/  IMAD R10, R10, R13, RZ ;  /* 0x0000000d0a0a7224 */ /* 0x000fc600078e02ff */
        /* <DEDUP_REMOVED lines=28> */
.L_x_142:
[----:B------:R-:W-:Y:S01]  /*1460*/  IMAD.MOV.U32 R27, RZ, RZ, R6 ;  /* 0x000000ffff1b7224 */ /* 0x000fe200078e0006 */
[----:B------:R-:W-:Y:S01]  /*1470*/  MOV R21, R7 ;  /* 0x0000000700157202 */ /* 0x000fe20000000f00 */
[----:B------:R-:W-:Y:S01]  /*1480*/  IMAD.MOV.U32 R20, RZ, RZ, R9 ;  /* 0x000000ffff147224 */ /* 0x000fe200078e0009 */
[----:B------:R-:W-:Y:S02]  /*1490*/  MOV R18, 0x14b0 ;  /* 0x000014b000127802 */ /* 0x000fe40000000f00 */
[----:B------:R-:W-:Y:S05]  /*14a0*/  CALL.REL.NOINC `($__internal_4_$__cuda_sm20_div_s64) ;  /* 0x0000002c00007944 */ /* 0x000fea0003c00000 */
[----:B------:R-:W-:Y:S02]  /*14b0*/  MOV R20, R16 ;  /* 0x0000001000147202 */ /* 0x000fe40000000f00 */
[----:B------:R-:W-:Y:S02]  /*14c0*/  MOV R21, R17 ;  /* 0x0000001100157202 */ /* 0x000fe40000000f00 */
.L_x_143:
[----:B------:R-:W-:Y:S05]  /*14d0*/  BSYNC.RECONVERGENT B0 ;  /* 0x0000000000007941 */ /* 0x000fea0003800200 */
.L_x_141:
[----:B------:R-:W0:Y:S01]  /*14e0*/  LDCU UR5, c[0x0][0x434] ;  /* 0x00008680ff0577ac */ /* 0x000e220008000800 */
[----:B------:R-:W-:Y:S01]  /*14f0*/  BSSY.RECONVERGENT B0, `(.L_x_144) ;  /* 0x0000035000007945 */ /* 0x000fe20003800200 */
[----:B------:R-:W1:Y:S01]  /*1500*/  LDCU UR12, c[0x0][0x534] ;  /* 0x0000a680ff0c77ac */ /* 0x000e620008000800 */
[----:B------:R-:W2:Y:S01]  /*1510*/  LDCU UR9, c[0x0][0x430] ;  /* 0x00008600ff0977ac */ /* 0x000ea20008000800 */
[----:B------:R-:W-:-:S04]  /*1520*/  USHF.R.S32.HI UR4, URZ, 0x1f, UR10 ;  /* 0x0000001fff047899 */ /* 0x000fc8000801140a */
[----:B------:R-:W-:Y:S01]  /*1530*/  ULOP3.LUT UR4, UR4, 0x1, URZ, 0xfc, !UPT ;  /* 0x0000000104047892 */ /* 0x000fe2000f8efcff */
[----:B0-----:R-:W-:-:S05]  /*1540*/  IMAD.U32 R6, RZ, RZ, UR5 ;  /* 0x00000005ff067e24 */ /* 0x001fca000f8e00ff */
[----:B------:R-:W-:Y:S01]  /*1550*/  IABS R6, R6 ;  /* 0x0000000600067213 */ /* 0x000fe20000000000 */
[----:B--2---:R-:W-:-:S03]  /*1560*/  UIMAD UR9, UR5, UR9, URZ ;  /* 0x00000009050972a4 */ /* 0x004fc6000f8e02ff */
[----:B------:R-:W0:Y:S08]  /*1570*/  I2F.RP R8, R6 ;  /* 0x0000000600087306 */ /* 0x000e300000209400 */
[----:B0-----:R-:W0:Y:S02]  /*1580*/  MUFU.RCP R16, R8 ;  /* 0x0000000800107308 */ /* 0x001e240000001000 */
[----:B0-----:R-:W-:-:S06]  /*1590*/  VIADD R16, R16, 0xffffffe ;  /* 0x0ffffffe10107836 */ /* 0x001fcc0000000000 */
[----:B------:R-:W0:Y:S02]  /*15a0*/  F2I.FTZ.U32.TRUNC.NTZ R17, R16 ;  /* 0x0000001000117305 */ /* 0x000e24000021f000 */
[--C-:B0-----:R-:W-:Y:S02]  /*15b0*/  IMAD.MOV R0, RZ, RZ, -R17.reuse ;  /* 0x000000ffff007224 */ /* 0x101fe400078e0a11 */
[----:B------:R-:W-:Y:S02]  /*15c0*/  HFMA2 R16, -RZ, RZ, 0, 0 ;  /* 0x00000000ff107431 */ /* 0x000fe400000001ff */
[----:B------:R-:W-:Y:S01]  /*15d0*/  IMAD R7, R0, R6, RZ ;  /* 0x0000000600077224 */ /* 0x000fe200078e02ff */
[----:B------:R-:W-:Y:S02]  /*15e0*/  IABS R0, R5 ;  /* 0x0000000500007213 */ /* 0x000fe40000000000 */
[----:B------:R-:W-:Y:S01]  /*15f0*/  LOP3.LUT R5, R5, UR5, RZ, 0x3c, !PT ;  /* 0x0000000505057c12 */ /* 0x000fe2000f8e3cff */
[----:B------:R-:W-:Y:S01]  /*1600*/  IMAD.HI.U32 R7, R17, R7, R16 ;  /* 0x0000000711077227 */ /* 0x000fe200078e0010 */
[----:B------:R-:W-:-:S02]  /*1610*/  MOV R17, 0xff800000 ;  /* 0xff80000000117802 */ /* 0x000fc40000000f00 */
[----:B------:R-:W-:-:S03]  /*1620*/  ISETP.GE.AND P1, PT, R5, RZ, PT ;  /* 0x000000ff0500720c */ /* 0x000fc60003f26270 */
[----:B------:R-:W-:-:S04]  /*1630*/  IMAD.HI.U32 R7, R7, R0, RZ ;  /* 0x0000000007077227 */ /* 0x000fc800078e00ff */
[----:B------:R-:W-:-:S04]  /*1640*/  IMAD.MOV R13, RZ, RZ, -R7 ;  /* 0x000000ffff0d7224 */ /* 0x000fc800078e0a07 */
[C---:B------:R-:W-:Y:S02]  /*1650*/  IMAD R13, R6.reuse, R13, R0 ;  /* 0x0000000d060d7224 */ /* 0x040fe400078e0200 */
[----:B------:R-:W0:Y:S03]  /*1660*/  S2R R0, SR_TID.X ;  /* 0x0000000000007919 */ /* 0x000e260000002100 */
[----:B------:R-:W-:-:S13]  /*1670*/  ISETP.GT.U32.AND P0, PT, R6, R13, PT ;  /* 0x0000000d0600720c */ /* 0x000fda0003f04070 */
[----:B------:R-:W-:Y:S01]  /*1680*/  @!P0 IMAD.IADD R13, R13, 0x1, -R6 ;  /* 0x000000010d0d8824 */ /* 0x000fe200078e0a06 */
[----:B------:R-:W-:Y:S02]  /*1690*/  @!P0 IADD3 R7, PT, PT, R7, 0x1, RZ ;  /* 0x0000000107078810 */ /* 0x000fe40007ffe0ff */
[----:B------:R-:W-:Y:S02]  /*16a0*/  ISETP.NE.AND P0, PT, RZ, UR5, PT ;  /* 0x00000005ff007c0c */ /* 0x000fe4000bf05270 */
[----:B------:R-:W-:Y:S02]  /*16b0*/  ISETP.GE.U32.AND P2, PT, R13, R6, PT ;  /* 0x000000060d00720c */ /* 0x000fe40003f46070 */
[----:B0-----:R-:W-:-:S11]  /*16c0*/  SHF.R.U32.HI R27, RZ, 0x3, R0 ;  /* 0x00000003ff1b7819 */ /* 0x001fd60000011600 */
[----:B------:R-:W-:Y:S01]  /*16d0*/  @P2 VIADD R7, R7, 0x1 ;  /* 0x0000000107072836 */ /* 0x000fe20000000000 */
[----:B------:R-:W-:-:S03]  /*16e0*/  LOP3.LUT R25, R0, 0x7, RZ, 0xc0, !PT ;  /* 0x0000000700197812 */ /* 0x000fc600078ec0ff */
[----:B------:R-:W-:Y:S01]  /*16f0*/  @!P1 IMAD.MOV R7, RZ, RZ, -R7 ;  /* 0x000000ffff079224 */ /* 0x000fe200078e0a07 */
[----:B-1----:R-:W-:Y:S01]  /*1700*/  ISETP.GE.AND P1, PT, R27, UR12, PT ;  /* 0x0000000c1b007c0c */ /* 0x002fe2000bf26270 */
[----:B------:R-:W0:Y:S01]  /*1710*/  LDCU.64 UR12, c[0x0][0x358] ;  /* 0x00006b00ff0c77ac */ /* 0x000e220008000a00 */
        /* <DEDUP_REMOVED lines=9> */
[----:B------:R-:W1:Y:S01]  /*17b0*/  LDCU.64 UR4, c[0x0][0x428] ;  /* 0x00008500ff0477ac */ /* 0x000e620008000a00 */
[----:B------:R-:W-:Y:S01]  /*17c0*/  IADD3 R16, P0, PT, R25, UR6, RZ ;  /* 0x0000000619107c10 */ /* 0x000fe2000ff1e0ff */
[----:B------:R-:W-:-:S04]  /*17d0*/  IMAD R5, R27, UR14, RZ ;  /* 0x0000000e1b057c24 */ /* 0x000fc8000f8e02ff */
[----:B------:R-:W-:Y:S02]  /*17e0*/  IMAD.X R17, RZ, RZ, RZ, P0 ;  /* 0x000000ffff117224 */ /* 0x000fe400000e06ff */
[----:B------:R-:W-:-:S05]  /*17f0*/  IMAD.WIDE.U32 R16, R27, UR7, R16 ;  /* 0x000000071b107c25 */ /* 0x000fca000f8e0010 */
[----:B------:R-:W-:Y:S02]  /*1800*/  IADD3 R5, PT, PT, R17, R5, RZ ;  /* 0x0000000511057210 */ /* 0x000fe40007ffe0ff */
[----:B-1----:R-:W-:-:S04]  /*1810*/  LEA R18, P0, R16, UR4, 0x2 ;  /* 0x0000000410127c11 */ /* 0x002fc8000f8010ff */
[----:B------:R-:W-:-:S05]  /*1820*/  LEA.HI.X R19, R16, UR5, R5, 0x2, P0 ;  /* 0x0000000510137c11 */ /* 0x000fca00080f1405 */
[----:B0-----:R1:W5:Y:S04]  /*1830*/  LDG.E R17, desc[UR12][R18.64] ;  /* 0x0000000c12117981 */ /* 0x001368000c1e1900 */
.L_x_145:
[----:B0-----:R-:W-:Y:S05]  /*1840*/  BSYNC.RECONVERGENT B0 ;  /* 0x0000000000007941 */ /* 0x001fea0003800200 */
.L_x_144:
[----:B------:R-:W0:Y:S01]  /*1850*/  S2UR UR14, SR_CgaCtaId ;  /* 0x00000000000e79c3 */ /* 0x000e220000008800 */
[----:B------:R-:W-:Y:S01]  /*1860*/  ISETP.GT.U32.AND P0, PT, R0, 0x3f, PT ;  /* 0x0000003f0000780c */ /* 0x000fe20003f04070 */
[----:B------:R-:W-:Y:S01]  /*1870*/  UMOV UR4, 0x400 ;  /* 0x0000040000047882 */ /* 0x000fe20000000000 */
[----:B------:R-:W-:Y:S01]  /*1880*/  IMAD.MOV.U32 R16, RZ, RZ, 0x24 ;  /* 0x00000024ff107424 */ /* 0x000fe200078e00ff */
[----:B------:R-:W-:Y:S01]  /*1890*/  MOV R26, 0xff800000 ;  /* 0xff800000001a7802 */ /* 0x000fe20000000f00 */
[----:B------:R-:W-:Y:S01]  /*18a0*/  IMAD.MOV.U32 R8, RZ, RZ, 0x24 ;  /* 0x00000024ff087424 */ /* 0x000fe200078e00ff */
[----:B------:R-:W-:Y:S01]  /*18b0*/  ISETP.NE.AND P5, PT, R6, RZ, PT ;  /* 0x000000ff0600720c */ /* 0x000fe20003fa5270 */
[----:B------:R-:W-:Y:S01]  /*18c0*/  BSSY.RECONVERGENT B1, `(.L_x_146) ;  /* 0x000017f000017945 */ /* 0x000fe20003800200 */
[----:B------:R-:W2:Y:S01]  /*18d0*/  LDC R13, c[0x0][0x3e0] ;  /* 0x0000f800ff0d7b82 */ /* 0x000ea20000000800 */
[----:B0-----:R-:W-:-:S06]  /*18e0*/  ULEA UR14, UR14, UR4, 0x18 ;  /* 0x000000040e0e7291 */ /* 0x001fcc000f8ec0ff */
[----:B------:R-:W-:Y:S02]  /*18f0*/  @!P0 IMAD R16, R27, R16, UR14 ;  /* 0x0000000e1b108e24 */ /* 0x000fe4000f8e0210 */
[C---:B------:R-:W-:Y:S01]  /*1900*/  IMAD R8, R25.reuse, R8, UR14 ;  /* 0x0000000e19087e24 */ /* 0x040fe2000f8e0208 */
[----:B--2---:R-:W-:Y:S01]  /*1910*/  IABS R5, R13 ;  /* 0x0000000d00057213 */ /* 0x004fe20000000000 */
[----:B------:R-:W-:Y:S02]  /*1920*/  @!P0 IMAD R16, R25, 0x4, R16 ;  /* 0x0000000419108824 */ /* 0x000fe400078e0210 */
[----:B------:R-:W-:Y:S01]  /*1930*/  IMAD R8, R27, 0x4, R8 ;  /* 0x000000041b087824 */ /* 0x000fe200078e0208 */
[----:B-1----:R-:W0:Y:S02]  /*1940*/  I2F.RP R18, R5 ;  /* 0x0000000500127306 */ /* 0x002e240000209400 */
[----:B-----5:R1:W-:Y:S01]  /*1950*/  @!P0 STS [R16], R17 ;  /* 0x0000001110008388 */ /* 0x0203e20000000800 */
[----:B------:R-:W-:Y:S06]  /*1960*/  BAR.SYNC.DEFER_BLOCKING 0x0 ;  /* 0x0000000000007b1d */ /* 0x000fec0000010000 */
[----:B0-----:R-:W0:Y:S01]  /*1970*/  MUFU.RCP R30, R18 ;  /* 0x00000012001e7308 */ /* 0x001e220000001000 */
[----:B-1----:R-:W-:Y:S01]  /*1980*/  IABS R17, R6 ;  /* 0x0000000600117213 */ /* 0x002fe20000000000 */
[----:B------:R-:W1:Y:S06]  /*1990*/  @!P0 LDS R26, [R8] ;  /* 0x00000000081a8984 */ /* 0x000e6c0000000800 */
[----:B------:R-:W2:Y:S01]  /*19a0*/  I2F.RP R23, R17 ;  /* 0x0000001100177306 */ /* 0x000ea20000209400 */
[----:B0-----:R-:W-:-:S07]  /*19b0*/  VIADD R30, R30, 0xffffffe ;  /* 0x0ffffffe1e1e7836 */ /* 0x001fce0000000000 */
[----:B------:R0:W-:Y:S08]  /*19c0*/  F2I.FTZ.U32.TRUNC.NTZ R31, R30 ;  /* 0x0000001e001f7305 */ /* 0x0001f0000021f000 */
[----:B--2---:R-:W2:Y:S01]  /*19d0*/  MUFU.RCP R28, R23 ;  /* 0x00000017001c7308 */ /* 0x004ea20000001000 */
[----:B0-----:R-:W-:Y:S02]  /*19e0*/  IMAD.MOV.U32 R30, RZ, RZ, RZ ;  /* 0x000000ffff1e7224 */ /* 0x001fe400078e00ff */
[----:B--2---:R-:W-:-:S05]  /*19f0*/  VIADD R28, R28, 0xffffffe ;  /* 0x0ffffffe1c1c7836 */ /* 0x004fca0000000000 */
[----:B------:R-:W0:Y:S01]  /*1a00*/  F2I.FTZ.U32.TRUNC.NTZ R29, R28 ;  /* 0x0000001c001d7305 */ /* 0x000e22000021f000 */
[----:B-1----:R-:W1:Y:S01]  /*1a10*/  SHFL.BFLY PT, R19, R26, 0x4, 0x1f ;  /* 0x0c801f001a137f89 */ /* 0x002e6200000e0000 */
[----:B0-----:R-:W-:Y:S02]  /*1a20*/  IMAD.MOV R18, RZ, RZ, -R29 ;  /* 0x000000ffff127224 */ /* 0x001fe400078e0a1d */
[----:B------:R-:W-:Y:S01]  /*1a30*/  IMAD.MOV.U32 R28, RZ, RZ, RZ ;  /* 0x000000ffff1c7224 */ /* 0x000fe200078e00ff */
[----:B-1----:R-:W-:-:S05]  /*1a40*/  FMNMX.FTZ R19, R19, R26, !PT ;  /* 0x0000001a13137209 */ /* 0x002fca0007810000 */
[----:B------:R-:W0:Y:S02]  /*1a50*/  SHFL.BFLY PT, R22, R19, 0x2, 0x1f ;  /* 0x0c401f0013167f89 */ /* 0x000e2400000e0000 */
[----:B0-----:R-:W-:-:S05]  /*1a60*/  FMNMX.FTZ R22, R19, R22, !PT ;  /* 0x0000001613167209 */ /* 0x001fca0007810000 */
[----:B------:R-:W0:Y:S02]  /*1a70*/  SHFL.BFLY PT, R15, R22, 0x1, 0x1f ;  /* 0x0c201f00160f7f89 */ /* 0x000e2400000e0000 */
[----:B0-----:R-:W-:Y:S02]  /*1a80*/  FMNMX.FTZ R15, R22, R15, !PT ;  /* 0x0000000f160f7209 */ /* 0x001fe40007810000 */
[----:B------:R-:W-:Y:S02]  /*1a90*/  IADD3 R22, PT, PT, RZ, -R31, RZ ;  /* 0x8000001fff167210 */ /* 0x000fe40007ffe0ff */
[----:B------:R-:W-:-:S03]  /*1aa0*/  FSETP.NEU.FTZ.AND P0, PT, R15, -INF , PT ;  /* 0xff8000000f00780b */ /* 0x000fc60003f1d000 */
[----:B------:R-:W-:Y:S01]  /*1ab0*/  IMAD R22, R22, R5, RZ ;  /* 0x0000000516167224 */ /* 0x000fe200078e02ff */
[----:B------:R-:W-:-:S03]  /*1ac0*/  FSEL R15, R15, RZ, P0 ;  /* 0x000000ff0f0f7208 */ /* 0x000fc60000000000 */
[----:B------:R-:W-:-:S04]  /*1ad0*/  IMAD.HI.U32 R22, R31, R22, R30 ;  /* 0x000000161f167227 */ /* 0x000fc800078e001e */
[----:B------:R-:W-:-:S04]  /*1ae0*/  FADD.FTZ R16, -R15, R26 ;  /* 0x0000001a0f107221 */ /* 0x000fc80000010100 */
[----:B------:R-:W-:-:S06]  /*1af0*/  FMUL.FTZ R24, R16, 1.4426950216293334961 ;  /* 0x3fb8aa3b10187820 */ /* 0x000fcc0000410000 */
[----:B------:R-:W0:Y:S02]  /*1b00*/  MUFU.EX2 R24, R24 ;  /* 0x0000001800187308 */ /* 0x000e240000000800 */
[----:B0-----:R-:W0:Y:S02]  /*1b10*/  SHFL.BFLY PT, R19, R24, 0x4, 0x1f ;  /* 0x0c801f0018137f89 */ /* 0x001e2400000e0000 */
[----:B0-----:R-:W-:Y:S01]  /*1b20*/  FADD.FTZ R19, R24, R19 ;  /* 0x0000001318137221 */ /* 0x001fe20000010000 */
[----:B------:R-:W-:Y:S01]  /*1b30*/  IMAD.IADD R24, R2, 0x1, R17 ;  /* 0x0000000102187824 */ /* 0x000fe200078e0211 */
[----:B------:R-:W-:-:S03]  /*1b40*/  MOV R2, R18 ;  /* 0x0000001200027202 */ /* 0x000fc60000000f00 */
[----:B------:R-:W0:Y:S01]  /*1b50*/  SHFL.BFLY PT, R16, R19, 0x2, 0x1f ;  /* 0x0c401f0013107f89 */ /* 0x000e2200000e0000 */
[----:B------:R-:W-:Y:S01]  /*1b60*/  IABS R18, R24 ;  /* 0x0000001800127213 */ /* 0x000fe20000000000 */
[----:B------:R-:W-:Y:S01]  /*1b70*/  IMAD R23, R2, R17, RZ ;  /* 0x0000001102177224 */ /* 0x000fe200078e02ff */
[----:B------:R-:W-:-:S03]  /*1b80*/  IABS R2, R6 ;  /* 0x0000000600027213 */ /* 0x000fc60000000000 */
[----:B------:R-:W-:Y:S01]  /*1b90*/  IMAD.HI.U32 R23, R29, R23, R28 ;  /* 0x000000171d177227 */ /* 0x000fe200078e001c */
[----:B------:R-:W-:-:S03]  /*1ba0*/  IADD3 R2, PT, PT, RZ, -R2, RZ ;  /* 0x80000002ff027210 */ /* 0x000fc60007ffe0ff */
[----:B------:R-:W-:-:S04]  /*1bb0*/  IMAD.HI.U32 R22, R22, R18, RZ ;  /* 0x0000001216167227 */ /* 0x000fc800078e00ff */
[----:B------:R-:W-:-:S04]  /*1bc0*/  IMAD.HI.U32 R29, R23, R18, RZ ;  /* 0x00000012171d7227 */ /* 0x000fc800078e00ff */
[----:B------:R-:W-:Y:S02]  /*1bd0*/  IMAD R2, R29, R2, R18 ;  /* 0x000000021d027224 */ /* 0x000fe400078e0212 */
[----:B------:R-:W-:-:S03]  /*1be0*/  IMAD.MOV R23, RZ, RZ, -R22 ;  /* 0x000000ffff177224 */ /* 0x000fc600078e0a16 */
[----:B------:R-:W-:Y:S01]  /*1bf0*/  ISETP.GT.U32.AND P1, PT, R17, R2, PT ;  /* 0x000000021100720c */ /* 0x000fe20003f24070 */
[----:B0-----:R-:W-:Y:S01]  /*1c00*/  FADD.FTZ R16, R19, R16 ;  /* 0x0000001013107221 */ /* 0x001fe20000010000 */
[C---:B------:R-:W-:Y:S02]  /*1c10*/  IMAD R18, R5.reuse, R23, R18 ;  /* 0x0000001705127224 */ /* 0x040fe400078e0212 */
[----:B------:R-:W-:Y:S02]  /*1c20*/  IMAD.MOV.U32 R23, RZ, RZ, 0x7f800000 ;  /* 0x7f800000ff177424 */ /* 0x000fe400078e00ff */
[----:B------:R-:W0:Y:S01]  /*1c30*/  SHFL.BFLY PT, R19, R16, 0x1, 0x1f ;  /* 0x0c201f0010137f89 */ /* 0x000e2200000e0000 */
[----:B------:R-:W-:-:S06]  /*1c40*/  ISETP.GT.U32.AND P0, PT, R5, R18, PT ;  /* 0x000000120500720c */ /* 0x000fcc0003f04070 */
[----:B------:R-:W-:Y:S02]  /*1c50*/  @!P1 IMAD.IADD R2, R2, 0x1, -R17 ;  /* 0x0000000102029824 */ /* 0x000fe400078e0a11 */
[----:B------:R-:W-:-:S03]  /*1c60*/  @!P1 VIADD R29, R29, 0x1 ;  /* 0x000000011d1d9836 */ /* 0x000fc60000000000 */
[----:B------:R-:W-:Y:S02]  /*1c70*/  ISETP.GE.U32.AND P2, PT, R2, R17, PT ;  /* 0x000000110200720c */ /* 0x000fe40003f46070 */
[----:B------:R-:W-:Y:S02]  /*1c80*/  @!P0 IADD3 R18, PT, PT, R18, -R5, RZ ;  /* 0x8000000512128210 */ /* 0x000fe40007ffe0ff */
[----:B------:R-:W-:Y:S02]  /*1c90*/  LOP3.LUT R2, R24, R17, RZ, 0x3c, !PT ;  /* 0x0000001118027212 */ /* 0x000fe400078e3cff */
[----:B------:R-:W-:Y:S02]  /*1ca0*/  ISETP.GE.U32.AND P4, PT, R18, R5, PT ;  /* 0x000000051200720c */ /* 0x000fe40003f86070 */
[----:B------:R-:W-:Y:S02]  /*1cb0*/  LOP3.LUT R24, R24, R13, RZ, 0x3c, !PT ;  /* 0x0000000d18187212 */ /* 0x000fe400078e3cff */
[----:B------:R-:W-:Y:S01]  /*1cc0*/  @!P0 IADD3 R22, PT, PT, R22, 0x1, RZ ;  /* 0x0000000116168810 */ /* 0x000fe20007ffe0ff */
[----:B0-----:R-:W-:-:S02]  /*1cd0*/  FADD.FTZ R19, R16, R19 ;  /* 0x0000001310137221 */ /* 0x001fc40000010000 */
[----:B------:R-:W-:Y:S01]  /*1ce0*/  @P2 VIADD R29, R29, 0x1 ;  /* 0x000000011d1d2836 */ /* 0x000fe20000000000 */
[----:B------:R-:W-:Y:S02]  /*1cf0*/  ISETP.GE.AND P2, PT, R24, RZ, PT ;  /* 0x000000ff1800720c */ /* 0x000fe40003f46270 */
[----:B------:R-:W-:Y:S02]  /*1d00*/  ISETP.NE.AND P0, PT, R13, RZ, PT ;  /* 0x000000ff0d00720c */ /* 0x000fe40003f05270 */
[----:B------:R-:W-:Y:S01]  /*1d10*/  FSETP.NE.FTZ.AND P1, PT, R19, RZ, PT ;  /* 0x000000ff1300720b */ /* 0x000fe20003f35000 */
[----:B------:R-:W-:Y:S01]  /*1d20*/  @P4 VIADD R22, R22, 0x1 ;  /* 0x0000000116164836 */ /* 0x000fe20000000000 */
[----:B------:R-:W-:Y:S02]  /*1d30*/  ISETP.GE.AND P3, PT, R2, RZ, PT ;  /* 0x000000ff0200720c */ /* 0x000fe40003f66270 */
[----:B------:R-:W-:Y:S01]  /*1d40*/  SHF.R.S32.HI R16, RZ, 0x1f, R6 ;  /* 0x0000001fff107819 */ /* 0x000fe20000011406 */
[----:B------:R-:W-:-:S04]  /*1d50*/  IMAD R6, R6, UR9, RZ ;  /* 0x0000000906067c24 */ /* 0x000fc8000f8e02ff */
[----:B------:R-:W-:Y:S02]  /*1d60*/  @!P2 IADD3 R22, PT, PT, -R22, RZ, RZ ;  /* 0x000000ff1616a210 */ /* 0x000fe40007ffe1ff */
[----:B------:R-:W-:Y:S02]  /*1d70*/  @!P0 LOP3.LUT R22, RZ, R13, RZ, 0x33, !PT ;  /* 0x0000000dff168212 */ /* 0x000fe400078e33ff */
[----:B------:R-:W0:Y:S01]  /*1d80*/  @P1 MUFU.LG2 R2, R19 ;  /* 0x0000001300021308 */ /* 0x000e220000000c00 */
[----:B------:R-:W-:Y:S01]  /*1d90*/  LOP3.LUT P0, RZ, R0, 0x3c7, RZ, 0xc0, !PT ;  /* 0x000003c700ff7812 */ /* 0x000fe2000780c0ff */
[----:B------:R-:W-:Y:S01]  /*1da0*/  @!P3 IMAD.MOV R29, RZ, RZ, -R29 ;  /* 0x000000ffff1db224 */ /* 0x000fe200078e0a1d */
[----:B------:R-:W-:Y:S01]  /*1db0*/  ISETP.NE.AND P3, PT, R7, RZ, PT ;  /* 0x000000ff0700720c */ /* 0x000fe20003f65270 */
[----:B------:R-:W-:Y:S01]  /*1dc0*/  IMAD R22, R22, UR11, RZ ;  /* 0x0000000b16167c24 */ /* 0x000fe2000f8e02ff */
[----:B------:R-:W-:Y:S02]  /*1dd0*/  @!P5 LOP3.LUT R29, RZ, R17, RZ, 0x33, !PT ;  /* 0x00000011ff1dd212 */ /* 0x000fe400078e33ff */
[----:B------:R-:W-:-:S02]  /*1de0*/  SEL R5, RZ, 0x1, !P3 ;  /* 0x00000001ff057807 */ /* 0x000fc40005800000 */
[----:B------:R-:W-:Y:S02]  /*1df0*/  ISETP.LT.U32.AND P2, PT, R20, R29, PT ;  /* 0x0000001d1400720c */ /* 0x000fe40003f41070 */
[----:B------:R-:W-:Y:S02]  /*1e00*/  SHF.R.S32.HI R7, RZ, 0x1f, R29 ;  /* 0x0000001fff077819 */ /* 0x000fe4000001141d */
[----:B------:R-:W-:Y:S02]  /*1e10*/  LOP3.LUT R5, R16, R5, RZ, 0xfc, !PT ;  /* 0x0000000510057212 */ /* 0x000fe400078efcff */
[----:B------:R-:W-:-:S03]  /*1e20*/  ISETP.LT.AND.EX P2, PT, R21, R7, PT, P2 ;  /* 0x000000071500720c */ /* 0x000fc60003f41320 */
[----:B------:R-:W-:Y:S01]  /*1e30*/  IMAD R5, R5, R22, RZ ;  /* 0x0000001605057224 */ /* 0x000fe200078e02ff */
[----:B------:R-:W-:Y:S01]  /*1e40*/  SEL R7, R20, R29, P2 ;  /* 0x0000001d14077207 */ /* 0x000fe20001000000 */
[----:B0-----:R-:W-:Y:S01]  /*1e50*/  @P1 FFMA.FTZ R23, R2, 0.69314718246459960938, R15 ;  /* 0x3f31721802171823 */ /* 0x001fe2000001000f */
[----:B------:R-:W-:Y:S07]  /*1e60*/  @P0 BRA `(.L_x_147) ;  /* 0x0000001000900947 */ /* 0x000fee0003800000 */
        /* <DEDUP_REMOVED lines=50> */
.L_x_149:
[----:B------:R-:W-:Y:S01]  /*2190*/  IMAD.MOV.U32 R21, RZ, RZ, RZ ;  /* 0x000000ffff157224 */ /* 0x000fe200078e00ff */
[----:B------:R-:W-:Y:S02]  /*21a0*/  MOV R20, R30 ;  /* 0x0000001e00147202 */ /* 0x000fe40000000f00 */
[----:B------:R-:W-:Y:S02]  /*21b0*/  MOV R18, 0x21d0 ;  /* 0x000021d000127802 */ /* 0x000fe40000000f00 */
[----:B------:R-:W-:Y:S05]  /*21c0*/  CALL.REL.NOINC `($__internal_4_$__cuda_sm20_div_s64) ;  /* 0x0000001c00b87944 */ /* 0x000fea0003c00000 */
[----:B------:R-:W-:Y:S02]  /*21d0*/  IADD3 R13, PT, PT, -R16, RZ, RZ ;  /* 0x000000ff100d7210 */ /* 0x000fe40007ffe1ff */
[----:B------:R-:W-:-:S03]  /*21e0*/  MOV R31, R17 ;  /* 0x00000011001f7202 */ /* 0x000fc60000000f00 */
[----:B------:R-:W-:Y:S01]  /*21f0*/  IMAD R27, R30, R13, R27 ;  /* 0x0000000d1e1b7224 */ /* 0x000fe200078e021b */
[----:B------:R-:W-:-:S07]  /*2200*/  MOV R30, R16 ;  /* 0x00000010001e7202 */ /* 0x000fce0000000f00 */
.L_x_150:
[----:B------:R-:W-:Y:S01]  /*2210*/  IABS R17, UR15 ;  /* 0x0000000f00117c13 */ /* 0x000fe20008000000 */
[----:B------:R-:W-:Y:S01]  /*2220*/  IMAD R3, R3, R14, RZ ;  /* 0x0000000e03037224 */ /* 0x000fe200078e02ff */
[----:B------:R-:W-:Y:S01]  /*2230*/  IABS R15, R27 ;  /* 0x0000001b000f7213 */ /* 0x000fe20000000000 */
[----:B------:R-:W-:Y:S01]  /*2240*/  BSSY.RECONVERGENT B0, `(.L_x_151) ;  /* 0x0000040000007945 */ /* 0x000fe20003800200 */
[----:B------:R-:W0:Y:S01]  /*2250*/  I2F.U32.RP R20, R17 ;  /* 0x0000001100147306 */ /* 0x000e220000209000 */
[----:B------:R-:W-:Y:S01]  /*2260*/  IABS R13, UR15 ;  /* 0x0000000f000d7c13 */ /* 0x000fe20008000000 */
[----:B------:R-:W-:Y:S01]  /*2270*/  IMAD R3, R11, R4, R3 ;  /* 0x000000040b037224 */ /* 0x000fe200078e0203 */
[----:B------:R-:W-:-:S03]  /*2280*/  LOP3.LUT R4, R27, UR15, RZ, 0x3c, !PT ;  /* 0x0000000f1b047c12 */ /* 0x000fc6000f8e3cff */
[----:B------:R-:W-:Y:S01]  /*2290*/  IMAD.MOV R13, RZ, RZ, -R13 ;  /* 0x000000ffff0d7224 */ /* 0x000fe200078e0a0d */
[----:B------:R-:W-:Y:S01]  /*22a0*/  ISETP.GE.AND P0, PT, R4, RZ, PT ;  /* 0x000000ff0400720c */ /* 0x000fe20003f06270 */
[----:B0-----:R-:W0:Y:S02]  /*22b0*/  MUFU.RCP R18, R20 ;  /* 0x0000001400127308 */ /* 0x001e240000001000 */
[----:B0-----:R-:W-:Y:S02]  /*22c0*/  VIADD R18, R18, 0xffffffe ;  /* 0x0ffffffe12127836 */ /* 0x001fe40000000000 */
[----:B------:R-:W-:-:S04]  /*22d0*/  IMAD.WIDE.U32 R20, R11, R14, RZ ;  /* 0x0000000e0b147225 */ /* 0x000fc800078e00ff */
[----:B------:R-:W0:Y:S01]  /*22e0*/  F2I.FTZ.U32.TRUNC.NTZ R19, R18 ;  /* 0x0000001200137305 */ /* 0x000e22000021f000 */
[----:B------:R-:W-:Y:S02]  /*22f0*/  IMAD.IADD R3, R21, 0x1, R3 ;  /* 0x0000000115037824 */ /* 0x000fe400078e0203 */
[----:B------:R-:W-:-:S04]  /*2300*/  IMAD.WIDE.U32 R34, R20, R32, RZ ;  /* 0x0000002014227225 */ /* 0x000fc800078e00ff */
[----:B------:R-:W-:-:S04]  /*2310*/  IMAD R3, R3, R32, RZ ;  /* 0x0000002003037224 */ /* 0x000fc800078e02ff */
[----:B------:R-:W-:Y:S02]  /*2320*/  IMAD R3, R33, R20, R3 ;  /* 0x0000001421037224 */ /* 0x000fe400078e0203 */
[----:B0-----:R-:W-:Y:S01]  /*2330*/  IMAD.MOV R16, RZ, RZ, -R19 ;  /* 0x000000ffff107224 */ /* 0x001fe200078e0a13 */
[----:B------:R-:W-:-:S03]  /*2340*/  MOV R18, RZ ;  /* 0x000000ff00127202 */ /* 0x000fc60000000f00 */
[----:B------:R-:W-:-:S04]  /*2350*/  IMAD R16, R16, R17, RZ ;  /* 0x0000001110107224 */ /* 0x000fc800078e02ff */
[----:B------:R-:W-:-:S04]  /*2360*/  IMAD.HI.U32 R16, R19, R16, R18 ;  /* 0x0000001013107227 */ /* 0x000fc800078e0012 */
[----:B------:R-:W-:Y:S02]  /*2370*/  IMAD.IADD R19, R35, 0x1, R3 ;  /* 0x0000000123137824 */ /* 0x000fe400078e0203 */
[----:B------:R-:W-:-:S03]  /*2380*/  IMAD.HI.U32 R16, R16, R15, RZ ;  /* 0x0000000f10107227 */ /* 0x000fc600078e00ff */
[----:B------:R-:W-:Y:S01]  /*2390*/  LOP3.LUT R3, R31, R19, RZ, 0xfc, !PT ;  /* 0x000000131f037212 */ /* 0x000fe200078efcff */
[----:B------:R-:W-:-:S05]  /*23a0*/  IMAD R18, R16, R13, R15 ;  /* 0x0000000d10127224 */ /* 0x000fca00078e020f */
[----:B------:R-:W-:-:S13]  /*23b0*/  ISETP.GT.U32.AND P1, PT, R17, R18, PT ;  /* 0x000000121100720c */ /* 0x000fda0003f24070 */
[-C--:B------:R-:W-:Y:S02]  /*23c0*/  @!P1 IADD3 R18, PT, PT, R18, -R17.reuse, RZ ;  /* 0x8000001112129210 */ /* 0x080fe40007ffe0ff */
[----:B------:R-:W-:Y:S02]  /*23d0*/  @!P1 IADD3 R16, PT, PT, R16, 0x1, RZ ;  /* 0x0000000110109810 */ /* 0x000fe40007ffe0ff */
[----:B------:R-:W-:Y:S02]  /*23e0*/  ISETP.GE.U32.AND P2, PT, R18, R17, PT ;  /* 0x000000111200720c */ /* 0x000fe40003f46070 */
[----:B------:R-:W-:-:S11]  /*23f0*/  ISETP.NE.AND P1, PT, RZ, UR15, PT ;  /* 0x0000000fff007c0c */ /* 0x000fd6000bf25270 */
        /* <DEDUP_REMOVED lines=29> */
.L_x_152:
[----:B------:R-:W-:Y:S01]  /*25d0*/  IMAD.MOV.U32 R27, RZ, RZ, R30 ;  /* 0x000000ffff1b7224 */ /* 0x000fe200078e001e */
[----:B------:R-:W-:Y:S01]  /*25e0*/  MOV R21, R31 ;  /* 0x0000001f00157202 */ /* 0x000fe20000000f00 */
[----:B------:R-:W-:Y:S01]  /*25f0*/  IMAD.MOV.U32 R20, RZ, RZ, R34 ;  /* 0x000000ffff147224 */ /* 0x000fe200078e0022 */
[----:B------:R-:W-:Y:S02]  /*2600*/  MOV R18, 0x2620 ;  /* 0x0000262000127802 */ /* 0x000fe40000000f00 */
[----:B------:R-:W-:Y:S05]  /*2610*/  CALL.REL.NOINC `($__internal_4_$__cuda_sm20_div_s64) ;  /* 0x0000001800a47944 */ /* 0x000fea0003c00000 */
[----:B------:R-:W-:-:S05]  /*2620*/  IADD3 R31, PT, PT, -R16, RZ, RZ ;  /* 0x000000ff101f7210 */ /* 0x000fca0007ffe1ff */
[----:B------:R-:W-:Y:S02]  /*2630*/  IMAD R31, R31, R34, R30 ;  /* 0x000000221f1f7224 */ /* 0x000fe400078e021e */
.L_x_153:
[----:B------:R-:W-:Y:S05]  /*2640*/  BSYNC.RECONVERGENT B0 ;  /* 0x0000000000007941 */ /* 0x000fea0003800200 */
.L_x_151:
[-C--:B------:R-:W-:Y:S01]  /*2650*/  IABS R17, R14.reuse ;  /* 0x0000000e00117213 */ /* 0x080fe20000000000 */
[----:B------:R-:W0:Y:S01]  /*2660*/  LDC R19, c[0x0][0x3e0] ;  /* 0x0000f800ff137b82 */ /* 0x000e220000000800 */
[----:B------:R-:W-:Y:S01]  /*2670*/  IABS R13, R9 ;  /* 0x00000009000d7213 */ /* 0x000fe20000000000 */
[----:B------:R-:W-:Y:S01]  /*2680*/  IMAD.MOV.U32 R36, RZ, RZ, RZ ;  /* 0x000000ffff247224 */ /* 0x000fe200078e00ff */
[----:B------:R-:W1:Y:S01]  /*2690*/  I2F.U32.RP R21, R17 ;  /* 0x0000001100157306 */ /* 0x000e620000209000 */
[----:B------:R-:W-:Y:S01]  /*26a0*/  IABS R15, R11 ;  /* 0x0000000b000f7213 */ /* 0x000fe20000000000 */
[----:B------:R-:W2:Y:S01]  /*26b0*/  LDCU UR16, c[0x0][0x430] ;  /* 0x00008600ff1077ac */ /* 0x000ea20008000800 */
[----:B------:R-:W-:Y:S02]  /*26c0*/  IABS R28, R14 ;  /* 0x0000000e001c7213 */ /* 0x000fe40000000000 */
[----:B------:R-:W-:Y:S01]  /*26d0*/  ISETP.NE.AND P5, PT, R14, RZ, PT ;  /* 0x000000ff0e00720c */ /* 0x000fe20003fa5270 */
[----:B------:R-:W3:Y:S02]  /*26e0*/  LDCU UR4, c[0x0][0x434] ;  /* 0x00008680ff0477ac */ /* 0x000ee40008000800 */
[----:B------:R-:W4:Y:S01]  /*26f0*/  I2F.U32.RP R18, R13 ;  /* 0x0000000d00127306 */ /* 0x000f220000209000 */
[----:B------:R-:W-:-:S07]  /*2700*/  IMAD.MOV R28, RZ, RZ, -R28 ;  /* 0x000000ffff1c7224 */ /* 0x000fce00078e0a1c */
[----:B------:R-:W5:Y:S01]  /*2710*/  I2F.U32.RP R22, R15 ;  /* 0x0000000f00167306 */ /* 0x000f620000209000 */
[----:B--2---:R-:W-:Y:S01]  /*2720*/  USEL UR16, UR16, 0x1, UP1 ;  /* 0x0000000110107887 */ /* 0x004fe20008800000 */
[----:B0-----:R-:W-:-:S06]  /*2730*/  ISETP.LT.U32.AND P0, PT, R19, 0x1, PT ;  /* 0x000000011300780c */ /* 0x001fcc0003f01070 */
[----:B-1----:R-:W0:Y:S01]  /*2740*/  MUFU.RCP R20, R21 ;  /* 0x0000001500147308 */ /* 0x002e220000001000 */
[----:B------:R-:W-:Y:S01]  /*2750*/  ISETP.LT.AND.EX P0, PT, R2, RZ, PT, P0 ;  /* 0x000000ff0200720c */ /* 0x000fe20003f01300 */
[----:B------:R-:W-:Y:S02]  /*2760*/  USHF.R.S32.HI UR5, URZ, 0x1f, UR16 ;  /* 0x0000001fff057899 */ /* 0x000fe40008011410 */
[----:B---3--:R-:W-:Y:S01]  /*2770*/  UIMAD UR4, UR16, UR4, URZ ;  /* 0x00000004100472a4 */ /* 0x008fe2000f8e02ff */
[----:B------:R-:W-:-:S03]  /*2780*/  SEL R19, R19, 0x1, P0 ;  /* 0x0000000113137807 */ /* 0x000fc60000000000 */
[----:B----4-:R-:W1:Y:S08]  /*2790*/  MUFU.RCP R18, R18 ;  /* 0x0000001200127308 */ /* 0x010e700000001000 */
[----:B-----5:R-:W2:Y:S01]  /*27a0*/  MUFU.RCP R38, R22 ;  /* 0x0000001600267308 */ /* 0x020ea20000001000 */
[----:B0-----:R-:W-:Y:S01]  /*27b0*/  VIADD R20, R20, 0xffffffe ;  /* 0x0ffffffe14147836 */ /* 0x001fe20000000000 */
[----:B------:R-:W-:-:S06]  /*27c0*/  IABS R21, R19 ;  /* 0x0000001300157213 */ /* 0x000fcc0000000000 */
[----:B------:R-:W0:Y:S01]  /*27d0*/  F2I.FTZ.U32.TRUNC.NTZ R37, R20 ;  /* 0x0000001400257305 */ /* 0x000e22000021f000 */
[----:B-1----:R-:W-:Y:S01]  /*27e0*/  VIADD R34, R18, 0xffffffe ;  /* 0x0ffffffe12227836 */ /* 0x002fe20000000000 */
[----:B------:R-:W-:-:S06]  /*27f0*/  IABS R18, R7 ;  /* 0x0000000700127213 */ /* 0x000fcc0000000000 */
[----:B------:R-:W1:Y:S01]  /*2800*/  F2I.FTZ.U32.TRUNC.NTZ R35, R34 ;  /* 0x0000002200237305 */ /* 0x000e62000021f000 */
[----:B--2---:R-:W-:Y:S01]  /*2810*/  VIADD R38, R38, 0xffffffe ;  /* 0x0ffffffe26267836 */ /* 0x004fe20000000000 */
[----:B0-----:R-:W-:-:S06]  /*2820*/  IADD3 R2, PT, PT, RZ, -R37, RZ ;  /* 0x80000025ff027210 */ /* 0x001fcc0007ffe0ff */
[----:B------:R-:W0:Y:S01]  /*2830*/  I2F.U32.RP R32, R21 ;  /* 0x0000001500207306 */ /* 0x000e220000209000 */
[----:B------:R-:W-:Y:S02]  /*2840*/  IMAD R29, R2, R17, RZ ;  /* 0x00000011021d7224 */ /* 0x000fe400078e02ff */
[----:B-1----:R-:W-:-:S05]  /*2850*/  IMAD.MOV R20, RZ, RZ, -R35 ;  /* 0x000000ffff147224 */ /* 0x002fca00078e0a23 */
[----:B------:R-:W1:Y:S01]  /*2860*/  F2I.FTZ.U32.TRUNC.NTZ R39, R38 ;  /* 0x0000002600277305 */ /* 0x000e62000021f000 */
[----:B------:R-:W-:-:S04]  /*2870*/  IMAD.HI.U32 R29, R37, R29, R36 ;  /* 0x0000001d251d7227 */ /* 0x000fc800078e0024 */
[----:B------:R-:W-:Y:S01]  /*2880*/  IMAD R37, R20, R13, RZ ;  /* 0x0000000d14257224 */ /* 0x000fe200078e02ff */
[----:B------:R-:W-:Y:S01]  /*2890*/  IABS R20, R31 ;  /* 0x0000001f00147213 */ /* 0x000fe20000000000 */
[----:B------:R-:W-:Y:S01]  /*28a0*/  IMAD.MOV.U32 R34, RZ, RZ, RZ ;  /* 0x000000ffff227224 */ /* 0x000fe200078e00ff */
[----:B0-----:R-:W0:Y:S03]  /*28b0*/  MUFU.RCP R32, R32 ;  /* 0x0000002000207308 */ /* 0x001e260000001000 */
[----:B------:R-:W-:Y:S01]  /*28c0*/  IMAD.HI.U32 R37, R35, R37, R34 ;  /* 0x0000002523257227 */ /* 0x000fe200078e0022 */
[----:B------:R-:W-:-:S03]  /*28d0*/  IABS R35, R9 ;  /* 0x0000000900237213 */ /* 0x000fc60000000000 */
[----:B-1----:R-:W-:Y:S01]  /*28e0*/  IMAD.MOV R22, RZ, RZ, -R39 ;  /* 0x000000ffff167224 */ /* 0x002fe200078e0a27 */
[----:B------:R-:W1:Y:S01]  /*28f0*/  I2F.U32.RP R2, R18 ;  /* 0x0000001200027306 */ /* 0x000e620000209000 */
[----:B------:R-:W-:Y:S01]  /*2900*/  IADD3 R35, PT, PT, RZ, -R35, RZ ;  /* 0x80000023ff237210 */ /* 0x000fe20007ffe0ff */
[----:B------:R-:W-:-:S04]  /*2910*/  IMAD.HI.U32 R29, R29, R20, RZ ;  /* 0x000000141d1d7227 */ /* 0x000fc800078e00ff */
[----:B------:R-:W-:Y:S02]  /*2920*/  HFMA2 R38, -RZ, RZ, 0, 0 ;  /* 0x00000000ff267431 */ /* 0x000fe400000001ff */
[----:B------:R-:W-:Y:S01]  /*2930*/  IMAD R27, R22, R15, RZ ;  /* 0x0000000f161b7224 */ /* 0x000fe200078e02ff */
[----:B------:R-:W-:Y:S01]  /*2940*/  IABS R22, R16 ;  /* 0x0000001000167213 */ /* 0x000fe20000000000 */
[----:B------:R-:W-:Y:S01]  /*2950*/  IMAD R28, R29, R28, R20 ;  /* 0x0000001c1d1c7224 */ /* 0x000fe200078e0214 */
[----:B------:R-:W-:Y:S01]  /*2960*/  LOP3.LUT R20, R31, R14, RZ, 0x3c, !PT ;  /* 0x0000000e1f147212 */ /* 0x000fe200078e3cff */
[----:B0-----:R-:W-:Y:S02]  /*2970*/  VIADD R32, R32, 0xffffffe ;  /* 0x0ffffffe20207836 */ /* 0x001fe40000000000 */
[----:B------:R-:W-:Y:S01]  /*2980*/  IMAD.HI.U32 R24, R37, R22, RZ ;  /* 0x0000001625187227 */ /* 0x000fe200078e00ff */
[----:B------:R-:W-:Y:S01]  /*2990*/  ISETP.GT.U32.AND P3, PT, R17, R28, PT ;  /* 0x0000001c1100720c */ /* 0x000fe20003f64070 */
[----:B------:R0:W-:Y:S01]  /*29a0*/  F2I.FTZ.U32.TRUNC.NTZ R33, R32 ;  /* 0x0000002000217305 */ /* 0x0001e2000021f000 */
[----:B------:R-:W-:Y:S01]  /*29b0*/  ISETP.GE.AND P2, PT, R20, RZ, PT ;  /* 0x000000ff1400720c */ /* 0x000fe20003f46270 */
[----:B------:R-:W-:Y:S01]  /*29c0*/  IMAD R22, R24, R35, R22 ;  /* 0x0000002318167224 */ /* 0x000fe200078e0216 */
[----:B------:R-:W-:Y:S01]  /*29d0*/  LOP3.LUT R20, R16, R9, RZ, 0x3c, !PT ;  /* 0x0000000910147212 */ /* 0x000fe200078e3cff */
[----:B------:R-:W-:-:S03]  /*29e0*/  IMAD.HI.U32 R27, R39, R27, R38 ;  /* 0x0000001b271b7227 */ /* 0x000fc600078e0026 */
[----:B------:R-:W-:Y:S01]  /*29f0*/  ISETP.GT.U32.AND P1, PT, R13, R22, PT ;  /* 0x000000160d00720c */ /* 0x000fe20003f24070 */
[----:B-1----:R-:W1:Y:S01]  /*2a00*/  MUFU.RCP R2, R2 ;  /* 0x0000000200027308 */ /* 0x002e620000001000 */
[----:B------:R-:W-:-:S03]  /*2a10*/  ISETP.GE.AND P0, PT, R20, RZ, PT ;  /* 0x000000ff1400720c */ /* 0x000fc60003f06270 */
[----:B------:R-:W-:Y:S01]  /*2a20*/  @!P3 IMAD.IADD R28, R28, 0x1, -R17 ;  /* 0x000000011c1cb824 */ /* 0x000fe200078e0a11 */
[----:B------:R-:W-:Y:S02]  /*2a30*/  @!P3 IADD3 R29, PT, PT, R29, 0x1, RZ ;  /* 0x000000011d1db810 */ /* 0x000fe40007ffe0ff */
[----:B0-----:R-:W-:Y:S02]  /*2a40*/  MOV R32, RZ ;  /* 0x000000ff00207202 */ /* 0x001fe40000000f00 */
[----:B------:R-:W-:-:S03]  /*2a50*/  ISETP.GE.U32.AND P6, PT, R28, R17, PT ;  /* 0x000000111c00720c */ /* 0x000fc60003fc6070 */
[----:B------:R-:W-:Y:S02]  /*2a60*/  @!P1 IMAD.IADD R22, R22, 0x1, -R13 ;  /* 0x0000000116169824 */ /* 0x000fe400078e0a0d */
[----:B------:R-:W-:Y:S01]  /*2a70*/  @!P1 VIADD R24, R24, 0x1 ;  /* 0x0000000118189836 */ /* 0x000fe20000000000 */
[----:B------:R-:W-:Y:S02]  /*2a80*/  ISETP.NE.AND P1, PT, R9, RZ, PT ;  /* 0x000000ff0900720c */ /* 0x000fe40003f25270 */
[----:B------:R-:W-:Y:S01]  /*2a90*/  ISETP.GE.U32.AND P4, PT, R22, R13, PT ;  /* 0x0000000d1600720c */ /* 0x000fe20003f86070 */
[----:B-1----:R-:W-:Y:S01]  /*2aa0*/  VIADD R34, R2, 0xffffffe ;  /* 0x0ffffffe02227836 */ /* 0x002fe20000000000 */
[----:B------:R-:W-:Y:S02]  /*2ab0*/  IADD3 R2, PT, PT, RZ, -R33, RZ ;  /* 0x80000021ff027210 */ /* 0x000fe40007ffe0ff */
[----:B------:R-:W-:Y:S01]  /*2ac0*/  IABS R13, R4 ;  /* 0x00000004000d7213 */ /* 0x000fe20000000000 */
[----:B------:R-:W0:Y:S01]  /*2ad0*/  F2I.FTZ.U32.TRUNC.NTZ R35, R34 ;  /* 0x0000002200237305 */ /* 0x000e22000021f000 */
[----:B------:R-:W-:Y:S01]  /*2ae0*/  @P6 VIADD R29, R29, 0x1 ;  /* 0x000000011d1d6836 */ /* 0x000fe20000000000 */
[----:B------:R-:W-:Y:S01]  /*2af0*/  IABS R22, R11 ;  /* 0x0000000b00167213 */ /* 0x000fe20000000000 */
[----:B------:R-:W-:Y:S01]  /*2b00*/  IMAD R17, R2, R21, RZ ;  /* 0x0000001502117224 */ /* 0x000fe200078e02ff */
[----:B------:R-:W-:Y:S01]  /*2b10*/  IABS R2, R19 ;  /* 0x0000001300027213 */ /* 0x000fe20000000000 */
[----:B------:R-:W-:Y:S01]  /*2b20*/  @!P2 IMAD.MOV R29, RZ, RZ, -R29 ;  /* 0x000000ffff1da224 */ /* 0x000fe200078e0a1d */
[----:B------:R-:W-:Y:S01]  /*2b30*/  @!P5 LOP3.LUT R29, RZ, R14, RZ, 0x33, !PT ;  /* 0x0000000eff1dd212 */ /* 0x000fe200078e33ff */
[----:B------:R-:W-:Y:S01]  /*2b40*/  IMAD.HI.U32 R17, R33, R17, R32 ;  /* 0x0000001121117227 */ /* 0x000fe200078e0020 */
[----:B------:R-:W-:-:S02]  /*2b50*/  @P4 IADD3 R24, PT, PT, R24, 0x1, RZ ;  /* 0x0000000118184810 */ /* 0x000fc40007ffe0ff */
[----:B------:R-:W-:Y:S01]  /*2b60*/  IABS R28, R29 ;  /* 0x0000001d001c7213 */ /* 0x000fe20000000000 */
[----:B------:R-:W-:Y:S01]  /*2b70*/  IMAD.MOV R2, RZ, RZ, -R2 ;  /* 0x000000ffff027224 */ /* 0x000fe200078e0a02 */
[----:B------:R-:W-:Y:S01]  /*2b80*/  @!P0 IADD3 R24, PT, PT, -R24, RZ, RZ ;  /* 0x000000ff18188210 */ /* 0x000fe20007ffe1ff */
[----:B------:R-:W-:Y:S01]  /*2b90*/  IMAD.HI.U32 R17, R17, R13, RZ ;  /* 0x0000000d11117227 */ /* 0x000fe200078e00ff */
[----:B------:R-:W-:-:S03]  /*2ba0*/  @!P1 LOP3.LUT R24, RZ, R9, RZ, 0x33, !PT ;  /* 0x00000009ff189212 */ /* 0x000fc600078e33ff */
[----:B0-----:R-:W-:Y:S02]  /*2bb0*/  IMAD.MOV R20, RZ, RZ, -R35 ;  /* 0x000000ffff147224 */ /* 0x001fe400078e0a23 */
[----:B------:R-:W-:Y:S02]  /*2bc0*/  IMAD R2, R17, R2, R13 ;  /* 0x0000000211027224 */ /* 0x000fe400078e020d */
[----:B------:R-:W-:Y:S01]  /*2bd0*/  IMAD R13, R20, R18, RZ ;  /* 0x00000012140d7224 */ /* 0x000fe200078e02ff */
[----:B------:R-:W-:Y:S01]  /*2be0*/  IABS R20, R24 ;  /* 0x0000001800147213 */ /* 0x000fe20000000000 */
[----:B------:R-:W-:Y:S01]  /*2bf0*/  IMAD.MOV.U32 R34, RZ, RZ, RZ ;  /* 0x000000ffff227224 */ /* 0x000fe200078e00ff */
[----:B------:R-:W-:Y:S01]  /*2c00*/  ISETP.GT.U32.AND P4, PT, R21, R2, PT ;  /* 0x000000021500720c */ /* 0x000fe20003f84070 */
[----:B------:R-:W-:Y:S02]  /*2c10*/  IMAD.MOV R22, RZ, RZ, -R22 ;  /* 0x000000ffff167224 */ /* 0x000fe400078e0a16 */
[----:B------:R-:W-:Y:S01]  /*2c20*/  IMAD.HI.U32 R34, R35, R13, R34 ;  /* 0x0000000d23227227 */ /* 0x000fe200078e0022 */
[----:B------:R-:W-:-:S03]  /*2c30*/  IABS R13, R7 ;  /* 0x00000007000d7213 */ /* 0x000fc60000000000 */
[----:B------:R-:W-:-:S04]  /*2c40*/  IMAD.HI.U32 R27, R27, R28, RZ ;  /* 0x0000001c1b1b7227 */ /* 0x000fc800078e00ff */
[----:B------:R-:W-:Y:S02]  /*2c50*/  IMAD.MOV R13, RZ, RZ, -R13 ;  /* 0x000000ffff0d7224 */ /* 0x000fe400078e0a0d */
        /* <DEDUP_REMOVED lines=23> */
[----:B------:R-:W-:-:S02]  /*2dd0*/  ISETP.GE.U32.AND P6, PT, R22, R15, PT ;  /* 0x0000000f1600720c */ /* 0x000fc40003fc6070 */
[----:B------:R-:W-:Y:S02]  /*2de0*/  ISETP.GE.AND P0, PT, R14, RZ, PT ;  /* 0x000000ff0e00720c */ /* 0x000fe40003f06270 */
[----:B------:R-:W-:Y:S02]  /*2df0*/  @!P4 LOP3.LUT R17, RZ, R19, RZ, 0x33, !PT ;  /* 0x00000013ff11c212 */ /* 0x000fe400078e33ff */
[----:B------:R-:W-:Y:S02]  /*2e00*/  ISETP.NE.AND P3, PT, R7, RZ, PT ;  /* 0x000000ff0700720c */ /* 0x000fe40003f65270 */
[----:B------:R-:W-:Y:S01]  /*2e10*/  ISETP.NE.AND P4, PT, R11, RZ, PT ;  /* 0x000000ff0b00720c */ /* 0x000fe20003f85270 */
[C---:B------:R-:W-:Y:S01]  /*2e20*/  IMAD.WIDE R14, R17.reuse, UR11, RZ ;  /* 0x0000000b110e7c25 */ /* 0x040fe2000f8e02ff */
[----:B------:R-:W-:Y:S02]  /*2e30*/  IADD3 R17, PT, PT, -R17, RZ, RZ ;  /* 0x000000ff11117210 */ /* 0x000fe40007ffe1ff */
[----:B------:R-:W-:Y:S01]  /*2e40*/  IADD3 R13, PT, PT, -R24, RZ, RZ ;  /* 0x000000ff180d7210 */ /* 0x000fe20007ffe1ff */
[----:B------:R-:W-:-:S02]  /*2e50*/  @P5 VIADD R34, R34, 0x1 ;  /* 0x0000000122225836 */ /* 0x000fc40000000000 */
[----:B------:R-:W-:Y:S02]  /*2e60*/  @P6 VIADD R27, R27, 0x1 ;  /* 0x000000011b1b6836 */ /* 0x000fe40000000000 */
[----:B------:R-:W-:Y:S02]  /*2e70*/  @!P0 IMAD.MOV R34, RZ, RZ, -R34 ;  /* 0x000000ffff228224 */ /* 0x000fe400078e0a22 */
[C---:B------:R-:W-:Y:S01]  /*2e80*/  IMAD.WIDE.U32 R14, R3.reuse, UR16, R14 ;  /* 0x00000010030e7c25 */ /* 0x040fe2000f8e000e */
[----:B------:R-:W-:Y:S01]  /*2e90*/  @!P3 LOP3.LUT R34, RZ, R7, RZ, 0x33, !PT ;  /* 0x00000007ff22b212 */ /* 0x000fe200078e33ff */
[----:B------:R-:W-:Y:S02]  /*2ea0*/  UIMAD UR16, UR10, UR16, URZ ;  /* 0x000000100a1072a4 */ /* 0x000fe4000f8e02ff */
[----:B------:R-:W-:Y:S01]  /*2eb0*/  @!P2 IMAD.MOV R27, RZ, RZ, -R27 ;  /* 0x000000ffff1ba224 */ /* 0x000fe200078e0a1b */
[----:B------:R-:W-:Y:S01]  /*2ec0*/  @!P4 LOP3.LUT R27, RZ, R11, RZ, 0x33, !PT ;  /* 0x0000000bff1bc212 */ /* 0x000fe200078e33ff */
[----:B------:R-:W-:-:S02]  /*2ed0*/  IMAD R15, R3, UR5, R15 ;  /* 0x00000005030f7c24 */ /* 0x000fc4000f8e020f */
[----:B------:R-:W-:Y:S01]  /*2ee0*/  IMAD R17, R19, R17, R4 ;  /* 0x0000001113117224 */ /* 0x000fe200078e0204 */
[----:B------:R-:W-:Y:S01]  /*2ef0*/  IADD3 R4, PT, PT, -R27, RZ, RZ ;  /* 0x000000ff1b047210 */ /* 0x000fe20007ffe1ff */
[----:B------:R-:W-:Y:S02]  /*2f00*/  IMAD.MOV R3, RZ, RZ, -R34 ;  /* 0x000000ffff037224 */ /* 0x000fe400078e0a22 */
[----:B------:R-:W-:Y:S02]  /*2f10*/  IMAD R13, R9, R13, R16 ;  /* 0x0000000d090d7224 */ /* 0x000fe400078e0210 */
[----:B------:R-:W-:-:S04]  /*2f20*/  IMAD.WIDE R14, R17, UR9, R14 ;  /* 0x00000009110e7c25 */ /* 0x000fc8000f8e020e */
[----:B------:R-:W-:Y:S01]  /*2f30*/  IMAD.WIDE R16, R2, UR4, RZ ;  /* 0x0000000402107c25 */ /* 0x000fe2000f8e02ff */
[----:B------:R-:W0:Y:S03]  /*2f40*/  LDCU.64 UR4, c[0x0][0x420] ;  /* 0x00008400ff0477ac */ /* 0x000e260008000a00 */
[----:B------:R-:W-:-:S04]  /*2f50*/  IMAD.WIDE R18, R27, R10, RZ ;  /* 0x0000000a1b127225 */ /* 0x000fc800078e02ff */
[----:B------:R-:W-:Y:S01]  /*2f60*/  IMAD R3, R7, R3, R24 ;  /* 0x0000000307037224 */ /* 0x000fe200078e0218 */
[----:B------:R-:W-:Y:S01]  /*2f70*/  IADD3 R2, P1, P0, R18, R14, R16 ;  /* 0x0000000e12027210 */ /* 0x000fe2000783e010 */
[----:B------:R-:W-:Y:S02]  /*2f80*/  IMAD R4, R11, R4, R29 ;  /* 0x000000040b047224 */ /* 0x000fe400078e021d */
[----:B------:R-:W-:Y:S01]  /*2f90*/  IMAD R7, R12, UR9, RZ ;  /* 0x000000090c077c24 */ /* 0x000fe2000f8e02ff */
[----:B------:R-:W-:Y:S01]  /*2fa0*/  IADD3.X R15, PT, PT, R19, R15, R17, P1, P0 ;  /* 0x0000000f130f7210 */ /* 0x000fe20000fe0411 */
        /* <DEDUP_REMOVED lines=12> */
.L_x_148:
[----:B------:R-:W0:Y:S01]  /*3070*/  LDC.64 R2, c[0x0][0x420] ;  /* 0x00010800ff027b82 */ /* 0x000e220000000a00 */
[----:B------:R-:W-:-:S05]  /*3080*/  IADD3 R27, PT, PT, R27, UR6, RZ ;  /* 0x000000061b1b7c10 */ /* 0x000fca000fffe0ff */
[----:B0-----:R-:W-:-:S05]  /*3090*/  IMAD.WIDE.U32 R2, R27, 0x4, R2 ;  /* 0x000000041b027825 */ /* 0x001fca00078e0002 */
[----:B------:R1:W-:Y:S02]  /*30a0*/  STG.E desc[UR12][R2.64], R23 ;  /* 0x0000001702007986 */ /* 0x0003e4000c10190c */
.L_x_147:
[----:B------:R-:W-:Y:S05]  /*30b0*/  BSYNC.RECONVERGENT B1 ;  /* 0x0000000000017941 */ /* 0x000fea0003800200 */
.L_x_146:
[----:B------:R-:W2:Y:S01]  /*30c0*/  LDCU UR8, c[0x0][0x534] ;  /* 0x0000a680ff0877ac */ /* 0x000ea20008000800 */
[----:B------:R-:W-:Y:S01]  /*30d0*/  IMAD.SHL.U32 R29, R0, 0x4, RZ ;  /* 0x00000004001d7824 */ /* 0x000fe200078e00ff */
[----:B------:R-:W-:Y:S02]  /*30e0*/  SHF.R.U32.HI R30, RZ, 0x4, R0 ;  /* 0x00000004ff1e7819 */ /* 0x000fe40000011600 */
[----:B01----:R-:W-:Y:S01]  /*30f0*/  CS2R R2, SRZ ;  /* 0x0000000000027805 */ /* 0x003fe2000001ff00 */
[----:B------:R-:W0:Y:S01]  /*3100*/  LDCU UR9, c[0x0][0x44c] ;  /* 0x00008980ff0977ac */ /* 0x000e220008000800 */
[----:B------:R-:W-:Y:S02]  /*3110*/  CS2R R4, SRZ ;  /* 0x0000000000047805 */ /* 0x000fe4000001ff00 */
[----:B------:R-:W-:Y:S02]  /*3120*/  LOP3.LUT R29, R29, 0x3c, RZ, 0xc0, !PT ;  /* 0x0000003c1d1d7812 */ /* 0x000fe400078ec0ff */
[----:B------:R-:W-:-:S02]  /*3130*/  CS2R R6, SRZ ;  /* 0x0000000000067805 */ /* 0x000fc4000001ff00 */
[----:B------:R-:W-:Y:S01]  /*3140*/  CS2R R10, SRZ ;  /* 0x00000000000a7805 */ /* 0x000fe2000001ff00 */
[----:B------:R-:W-:Y:S01]  /*3150*/  IMAD.MOV.U32 R13, RZ, RZ, RZ ;  /* 0x000000ffff0d7224 */ /* 0x000fe200078e00ff */
[C---:B------:R-:W-:Y:S01]  /*3160*/  LOP3.LUT R28, R29.reuse, 0x40, RZ, 0xfc, !PT ;  /* 0x000000401d1c7812 */ /* 0x040fe200078efcff */
[----:B------:R-:W-:Y:S01]  /*3170*/  IMAD R32, R30, 0xc0, R29 ;  /* 0x000000c01e207824 */ /* 0x000fe200078e021d */
[----:B------:R-:W-:Y:S02]  /*3180*/  LOP3.LUT R15, R29, 0x80, RZ, 0xfc, !PT ;  /* 0x000000801d0f7812 */ /* 0x000fe400078efcff */
[----:B--2---:R-:W-:Y:S01]  /*3190*/  ISETP.GE.AND P0, PT, R25, UR8, PT ;  /* 0x0000000819007c0c */ /* 0x004fe2000bf06270 */
[----:B------:R-:W-:-:S03]  /*31a0*/  UISETP.GE.AND UP0, UPT, UR8, 0x1, UPT ;  /* 0x000000010800788c */ /* 0x000fc6000bf06270 */
[----:B------:R-:W-:Y:S01]  /*31b0*/  ISETP.GT.U32.OR P0, PT, R0, 0x3f, P0 ;  /* 0x0000003f0000780c */ /* 0x000fe20000704470 */
[----:B0-----:R-:W-:Y:S01]  /*31c0*/  UIMAD UR4, UR6, UR9, URZ ;  /* 0x00000009060472a4 */ /* 0x001fe2000f8e02ff */
[----:B------:R-:W-:-:S05]  /*31d0*/  IMAD.MOV.U32 R0, RZ, RZ, RZ ;  /* 0x000000ffff007224 */ /* 0x000fca00078e00ff */
[----:B------:R-:W-:-:S06]  /*31e0*/  IMAD.U32 R12, RZ, RZ, UR4 ;  /* 0x00000004ff0c7e24 */ /* 0x000fcc000f8e00ff */
[----:B------:R-:W-:-:S04]  /*31f0*/  @!P0 FADD.FTZ R9, -R23, R26 ;  /* 0x0000001a17098221 */ /* 0x000fc80000010100 */
[----:B------:R-:W-:-:S06]  /*3200*/  @!P0 FMUL.FTZ R9, R9, 1.4426950216293334961 ;  /* 0x3fb8aa3b09098820 */ /* 0x000fcc0000410000 */
[----:B------:R-:W0:Y:S02]  /*3210*/  @!P0 MUFU.EX2 R9, R9 ;  /* 0x0000000900098308 */ /* 0x000e240000000800 */
[----:B0-----:R0:W-:Y:S01]  /*3220*/  @!P0 STS [R8], R9 ;  /* 0x0000000908008388 */ /* 0x0011e20000000800 */
[----:B------:R-:W-:Y:S01]  /*3230*/  BAR.SYNC.DEFER_BLOCKING 0x0 ;  /* 0x0000000000007b1d */ /* 0x000fe20000010000 */
[----:B------:R-:W-:-:S04]  /*3240*/  IADD3 R32, P0, PT, R32, UR4, RZ ;  /* 0x0000000420207c10 */ /* 0x000fc8000ff1e0ff */
[----:B------:R-:W-:Y:S02]  /*3250*/  LEA.HI.X.SX32 R17, R12, RZ, 0x1, P0 ;  /* 0x000000ff0c117211 */ /* 0x000fe400000f0eff */
[----:B0-----:R-:W-:Y:S01]  /*3260*/  CS2R R8, SRZ ;  /* 0x0000000000087805 */ /* 0x001fe2000001ff00 */
[----:B------:R-:W-:Y:S06]  /*3270*/  BRA.U !UP0, `(.L_x_154) ;  /* 0x0000000908207547 */ /* 0x000fec000b800000 */
[----:B------:R-:W0:Y:S01]  /*3280*/  LDCU.64 UR4, c[0x0][0x3f8] ;  /* 0x00007f00ff0477ac */ /* 0x000e220008000a00 */
[----:B------:R-:W-:Y:S01]  /*3290*/  SHF.L.U64.HI R17, R32, 0x2, R17 ;  /* 0x0000000220117819 */ /* 0x000fe20000010211 */
[----:B------:R-:W-:Y:S01]  /*32a0*/  IMAD.MOV.U32 R31, RZ, RZ, RZ ;  /* 0x000000ffff1f7224 */ /* 0x000fe200078e00ff */
[----:B------:R-:W-:Y:S01]  /*32b0*/  LEA R14, R30, UR14, 0x2 ;  /* 0x0000000e1e0e7c11 */ /* 0x000fe2000f8e10ff */
[----:B------:R-:W-:Y:S01]  /*32c0*/  UISETP.NE.AND UP0, UPT, UR8, 0x1, UPT ;  /* 0x000000010800788c */ /* 0x000fe2000bf05270 */
[----:B------:R-:W-:Y:S01]  /*32d0*/  IMAD.MOV.U32 R0, RZ, RZ, RZ ;  /* 0x000000ffff007224 */ /* 0x000fe200078e00ff */
[----:B------:R-:W-:Y:S02]  /*32e0*/  CS2R R26, SRZ ;  /* 0x00000000001a7805 */ /* 0x000fe4000001ff00 */
[----:B------:R-:W-:Y:S02]  /*32f0*/  CS2R R24, SRZ ;  /* 0x0000000000187805 */ /* 0x000fe4000001ff00 */
[----:B------:R-:W-:-:S02]  /*3300*/  CS2R R22, SRZ ;  /* 0x0000000000167805 */ /* 0x000fc4000001ff00 */
[----:B------:R-:W-:Y:S02]  /*3310*/  CS2R R20, SRZ ;  /* 0x0000000000147805 */ /* 0x000fe4000001ff00 */
[----:B------:R-:W-:Y:S02]  /*3320*/  CS2R R18, SRZ ;  /* 0x0000000000127805 */ /* 0x000fe4000001ff00 */
[----:B0-----:R-:W-:Y:S01]  /*3330*/  LEA R32, P0, R32, UR4, 0x2 ;  /* 0x0000000420207c11 */ /* 0x001fe2000f8010ff */
[----:B------:R-:W-:-:S03]  /*3340*/  UIADD3 UR4, UPT, UPT, UR7, -UR6, URZ ;  /* 0x8000000607047290 */ /* 0x000fc6000fffe0ff */
[----:B------:R-:W-:Y:S02]  /*3350*/  IADD3.X R33, PT, PT, R17, UR5, RZ, P0, !PT ;  /* 0x0000000511217c10 */ /* 0x000fe400087fe4ff */
[----:B------:R-:W-:Y:S01]  /*3360*/  CS2R R16, SRZ ;  /* 0x0000000000107805 */ /* 0x000fe2000001ff00 */
        /* <DEDUP_REMOVED lines=15> */
.L_x_160:
        /* <DEDUP_REMOVED lines=14> */
.L_x_157:
[----:B0-----:R-:W-:Y:S05]  /*3540*/  BSYNC.RECONVERGENT B0 ;  /* 0x0000000000007941 */ /* 0x001fea0003800200 */
.L_x_156:
        /* <DEDUP_REMOVED lines=30> */
.L_x_159:
[----:B------:R-:W-:Y:S05]  /*3730*/  BSYNC.RECONVERGENT B0 ;  /* 0x0000000000007941 */ /* 0x000fea0003800200 */
.L_x_158:
        /* <DEDUP_REMOVED lines=21> */
.L_x_155:
        /* <DEDUP_REMOVED lines=20> */
.L_x_162:
[----:B------:R-:W-:Y:S05]  /*39d0*/  BSYNC.RECONVERGENT B0 ;  /* 0x0000000000007941 */ /* 0x000fea0003800200 */
.L_x_161:
        /* <DEDUP_REMOVED lines=18> */
.L_x_154:
        /* <DEDUP_REMOVED lines=55> */
[----:B--2---:R-:W-:-:S04]  /*3e70*/  IMAD R12, R12, UR4, RZ ;  /* 0x000000040c0c7c24 */ /* 0x004fc8000f8e02ff */
[----:B------:R-:W-:-:S08]  /*3e80*/  IMAD R12, R19, UR5, R12 ;  /* 0x00000005130c7c24 */ /* 0x000fd0000f8e020c */
[----:B------:R-:W-:Y:S02]  /*3e90*/  @!P0 IMAD.IADD R23, R23, 0x1, -R16 ;  /* 0x0000000117178824 */ /* 0x000fe400078e0a10 */
[----:B------:R-:W-:Y:S01]  /*3ea0*/  @!P0 VIADD R14, R14, 0x1 ;  /* 0x000000010e0e8836 */ /* 0x000fe20000000000 */
[----:B------:R-:W-:Y:S02]  /*3eb0*/  ISETP.NE.AND P0, PT, R17, RZ, PT ;  /* 0x000000ff1100720c */ /* 0x000fe40003f05270 */
[----:B------:R-:W-:Y:S01]  /*3ec0*/  ISETP.GE.U32.AND P2, PT, R23, R16, PT ;  /* 0x000000101700720c */ /* 0x000fe20003f46070 */
[----:B------:R-:W-:Y:S01]  /*3ed0*/  IMAD.WIDE.U32 R22, R19, UR4, RZ ;  /* 0x0000000413167c25 */ /* 0x000fe2000f8e00ff */
[----:B------:R-:W1:Y:S03]  /*3ee0*/  LDCU.64 UR4, c[0x0][0x3f0] ;  /* 0x00007e00ff0477ac */ /* 0x000e660008000a00 */
[----:B------:R-:W-:-:S08]  /*3ef0*/  IMAD.IADD R23, R23, 0x1, R12 ;  /* 0x0000000117177824 */ /* 0x000fd000078e020c */
[----:B------:R-:W-:-:S05]  /*3f00*/  @P2 VIADD R14, R14, 0x1 ;  /* 0x000000010e0e2836 */ /* 0x000fca0000000000 */
        /* <DEDUP_REMOVED lines=26> */
        .weak           $__internal_4_$__cuda_sm20_div_s64
        .type           $__internal_4_$__cuda_sm20_div_s64,@function
        .size           $__internal_4_$__cuda_sm20_div_s64,(.L_x_6849 - $__internal_4_$__cuda_sm20_div_s64)
$__internal_4_$__cuda_sm20_div_s64:
        /* <DEDUP_REMOVED lines=37> */
[----:B------:R-:W-:-:S04]  /*4300*/  IMAD.HI.U32 R13, P3, R17, R22, R36 ;  /* 0x00000016110d7227 */ /* 0x000fc80007860024 */
[CC--:B------:R-:W-:Y:S02]  /*4310*/  IMAD R22, R17.reuse, R16.reuse, RZ ;  /* 0x0000001011167224 */ /* 0x0c0fe400078e02ff */
[----:B------:R-:W-:-:S03]  /*4320*/  IMAD.HI.U32 R16, R17, R16, RZ ;  /* 0x0000001011107227 */ /* 0x000fc600078e00ff */
[----:B------:R-:W-:Y:S01]  /*4330*/  IADD3 R22, P2, PT, R22, R13, RZ ;  /* 0x0000000d16167210 */ /* 0x000fe20007f5e0ff */
[----:B------:R-:W-:Y:S01]  /*4340*/  IMAD.X R16, R16, 0x1, R17, P4 ;  /* 0x0000000110107824 */ /* 0x000fe200020e0611 */
[----:B------:R-:W-:Y:S01]  /*4350*/  SEL R13, R24, R21, !P1 ;  /* 0x00000015180d7207 */ /* 0x000fe20004800000 */
[----:B------:R-:W-:Y:S02]  /*4360*/  IMAD.MOV.U32 R37, RZ, RZ, RZ ;  /* 0x000000ffff257224 */ /* 0x000fe400078e00ff */
[----:B------:R-:W-:Y:S01]  /*4370*/  IMAD.HI.U32 R36, R22, R15, RZ ;  /* 0x0000000f16247227 */ /* 0x000fe200078e00ff */
[----:B------:R-:W-:-:S03]  /*4380*/  IADD3.X R16, PT, PT, RZ, RZ, R16, P2, P3 ;  /* 0x000000ffff107210 */ /* 0x000fc600017e6410 */
        /* <DEDUP_REMOVED lines=11> */
[----:B------:R-:W-:-:S05]  /*4440*/  IMAD R16, R22, R28, R17 ;  /* 0x0000001c16107224 */ /* 0x000fca00078e0211 */
[----:B------:R-:W-:Y:S02]  /*4450*/  IADD3.X R13, PT, PT, ~R16, R13, RZ, P0, !PT ;  /* 0x0000000d100d7210 */ /* 0x000fe400007fe5ff */
[----:B------:R-:W-:Y:S02]  /*4460*/  IADD3 R16, P1, PT, R15, -R28, RZ ;  /* 0x8000001c0f107210 */ /* 0x000fe40007f3e0ff */
[C---:B------:R-:W-:Y:S02]  /*4470*/  ISETP.GE.U32.AND.EX P2, PT, R13.reuse, R29, PT, P2 ;  /* 0x0000001d0d00720c */ /* 0x040fe40003f46120 */
[----:B------:R-:W-:Y:S02]  /*4480*/  IADD3 R17, P0, PT, R24, 0x1, RZ ;  /* 0x0000000118117810 */ /* 0x000fe40007f1e0ff */
[----:B------:R-:W-:Y:S01]  /*4490*/  SEL R15, R16, R15, P2 ;  /* 0x0000000f100f7207 */ /* 0x000fe20001000000 */
[----:B------:R-:W-:Y:S01]  /*44a0*/  IMAD.X R16, R13, 0x1, ~R29, P1 ;  /* 0x000000010d107824 */ /* 0x000fe200008e0e1d */
[----:B------:R-:W-:Y:S01]  /*44b0*/  SEL R24, R17, R24, P2 ;  /* 0x0000001811187207 */ /* 0x000fe20001000000 */
[----:B------:R-:W-:Y:S01]  /*44c0*/  IMAD.X R17, RZ, RZ, R22, P0 ;  /* 0x000000ffff117224 */ /* 0x000fe200000e0616 */
[----:B------:R-:W-:Y:S01]  /*44d0*/  ISETP.GE.U32.AND P0, PT, R15, R28, PT ;  /* 0x0000001c0f00720c */ /* 0x000fe20003f06070 */
[----:B------:R-:W-:Y:S01]  /*44e0*/  IMAD.MOV.U32 R28, RZ, RZ, R18 ;  /* 0x000000ffff1c7224 */ /* 0x000fe200078e0012 */
[----:B------:R-:W-:-:S02]  /*44f0*/  SEL R13, R16, R13, P2 ;  /* 0x0000000d100d7207 */ /* 0x000fc40001000000 */
[----:B------:R-:W-:Y:S02]  /*4500*/  SEL R17, R17, R22, P2 ;  /* 0x0000001611117207 */ /* 0x000fe40001000000 */
[----:B------:R-:W-:Y:S02]  /*4510*/  IADD3 R15, P1, PT, R24, 0x1, RZ ;  /* 0x00000001180f7810 */ /* 0x000fe40007f3e0ff */
[----:B------:R-:W-:Y:S01]  /*4520*/  ISETP.GE.U32.AND.EX P0, PT, R13, R29, PT, P0 ;  /* 0x0000001d0d00720c */ /* 0x000fe20003f06100 */
[----:B------:R-:W-:Y:S01]  /*4530*/  IMAD.MOV.U32 R29, RZ, RZ, 0x0 ;  /* 0x00000000ff1d7424 */ /* 0x000fe200078e00ff */
[----:B------:R-:W-:Y:S01]  /*4540*/  LOP3.LUT R13, R19, R21, RZ, 0x3c, !PT ;  /* 0x00000015130d7212 */ /* 0x000fe200078e3cff */
[----:B------:R-:W-:Y:S01]  /*4550*/  IMAD.X R16, RZ, RZ, R17, P1 ;  /* 0x000000ffff107224 */ /* 0x000fe200008e0611 */
[----:B------:R-:W-:Y:S02]  /*4560*/  SEL R15, R15, R24, P0 ;  /* 0x000000180f0f7207 */ /* 0x000fe40000000000 */
[----:B------:R-:W-:-:S02]  /*4570*/  ISETP.GE.AND P2, PT, R13, RZ, PT ;  /* 0x000000ff0d00720c */ /* 0x000fc40003f46270 */
[----:B------:R-:W-:Y:S02]  /*4580*/  SEL R17, R16, R17, P0 ;  /* 0x0000001110117207 */ /* 0x000fe40000000000 */
[----:B------:R-:W-:Y:S02]  /*4590*/  IADD3 R16, P1, PT, RZ, -R15, RZ ;  /* 0x8000000fff107210 */ /* 0x000fe40007f3e0ff */
[----:B------:R-:W-:Y:S02]  /*45a0*/  ISETP.NE.U32.AND P0, PT, R20, RZ, PT ;  /* 0x000000ff1400720c */ /* 0x000fe40003f05070 */
[----:B------:R-:W-:Y:S02]  /*45b0*/  IADD3.X R22, PT, PT, RZ, ~R17, RZ, P1, !PT ;  /* 0x80000011ff167210 */ /* 0x000fe40000ffe4ff */
[----:B------:R-:W-:Y:S02]  /*45c0*/  ISETP.NE.AND.EX P0, PT, R19, RZ, PT, P0 ;  /* 0x000000ff1300720c */ /* 0x000fe40003f05300 */
[----:B------:R-:W-:-:S02]  /*45d0*/  SEL R16, R16, R15, !P2 ;  /* 0x0000000f10107207 */ /* 0x000fc40005000000 */
[----:B------:R-:W-:Y:S02]  /*45e0*/  SEL R22, R22, R17, !P2 ;  /* 0x0000001116167207 */ /* 0x000fe40005000000 */
[----:B------:R-:W-:Y:S02]  /*45f0*/  SEL R16, R16, 0xffffffff, P0 ;  /* 0xffffffff10107807 */ /* 0x000fe40000000000 */
[----:B------:R-:W-:Y:S01]  /*4600*/  SEL R17, R22, 0xffffffff, P0 ;  /* 0xffffffff16117807 */ /* 0x000fe20000000000 */
[----:B------:R-:W-:Y:S06]  /*4610*/  RET.REL.NODEC R28 `(_ZN5flash32flash_fwd_splitkv_combine_kernelI23Flash_fwd_kernel_traitsILi192ELi64ELi64ELi4ELb0ELb0EN7cutlass10bfloat16_tE19Flash_kernel_traitsILi192ELi64ELi64ELi4ES3_EELi8ELi3ELb0EEEvNS_16Flash_fwd_paramsE) ;  /* 0xffffffb81c787950 */ /* 0x000fec0003c3ffff */
.L_x_163:
        /* <DEDUP_REMOVED lines=14> */
.L_x_6849:


//--------------------- .text._ZN5flash32flash_fwd_splitkv_combine_kernelI23Flash_fwd_kernel_traitsILi192ELi64ELi64ELi4ELb0ELb0EN7cutlass10bfloat16_tE19Flash_kernel_traitsILi192ELi64ELi64ELi4ES3_EELi8ELi2ELb0EEEvNS_16Flash_fwd_paramsE --------------------------
	.section	.text._ZN5flash32flash_fwd_splitkv_combine_kernelI23Flash_fwd_kernel_traitsILi192ELi64ELi64ELi4ELb0ELb0EN7cutlass10bfloat16_tE19Flash_kernel_traitsILi192ELi64ELi64ELi4ES3_EELi8ELi2ELb0EEEvNS_16Flash_fwd_paramsE,"ax",@progbits
	.align	128
        .global         _ZN5flash32flash_fwd_splitkv_combine_kernelI23Flash_fwd_kernel_traitsILi192ELi64ELi64ELi4ELb0ELb0EN7cutlass10bfloat16_tE19Flash_kernel_traitsILi192ELi64ELi64ELi4ES3_EELi8ELi2ELb0EEEvNS_16Flash_fwd_paramsE
        .type           _ZN5flash32flash_fwd_splitkv_combine_kernelI23Flash_fwd_kernel_traitsILi192ELi64ELi64ELi4ELb0ELb0EN7cutlass10bfloat16_tE19Flash_kernel_traitsILi192ELi64ELi64ELi4ES3_EELi8ELi2ELb0EEEvNS_16Flash_fwd_paramsE,@function
        .size           _ZN5flash32flash_fwd_splitkv_combine_kernelI23Flash_fwd_kernel_traitsILi192ELi64ELi64ELi4ELb0ELb0EN7cutlass10bfloat16_tE19Flash_kernel_traitsILi192ELi64ELi64ELi4ES3_EELi8ELi2ELb0EEEvNS_16Flash_fwd_paramsE,(.L_x_6850 - _ZN5flash32flash_fwd_splitkv_combine_kernelI23Flash_fwd_kernel_traitsILi192ELi64ELi64ELi4ELb0ELb0EN7cutlass10bfloat16_tE19Flash_kernel_traitsILi192ELi64ELi64ELi4ES3_EELi8ELi2ELb0EEEvNS_16Flash_fwd_paramsE)
        .other          _ZN5flash32flash_fwd_splitkv_combine_kernelI23Flash_fwd_kernel_traitsILi192ELi64ELi64ELi4ELb0ELb0EN7cutlass10bfloat16_tE19Flash_kernel_traitsILi192ELi64ELi64ELi4ES3_EELi8ELi2ELb0EEEvNS_16Flash_fwd_paramsE,@"STO_CUDA_ENTRY STV_DEFAULT"
_ZN5flash32flash_fwd_splitkv_combine_kernelI23Flash_fwd_kernel_traitsILi192ELi64ELi64ELi4ELb0ELb0EN7cutlass10bfloat16_tE19Flash_kernel_traitsILi192ELi64ELi64ELi4ES3_EELi8ELi2ELb0EEEvNS_16Flash_fwd_paramsE:
.text._ZN5flash32flash_fwd_splitkv_combine_kernelI23Flash_fwd_kernel_traitsILi192ELi64ELi64ELi4ELb0ELb0EN7cutlass10bfloat16_tE19Flash_kernel_traitsILi192ELi64ELi64ELi4ES3_EELi8ELi2ELb0EEEvNS_16Flash_fwd_paramsE:
[----:B------:R-:W-:Y:S01]  /*0000*/  LDC R1, c[0x0][0x37c] ;  /* 0x0000df00ff017b82 */ /* 0x000fe20000000800 */
[----:B------:R-:W0:Y:S07]  /*0010*/  LDCU UR10, c[0x0][0x3e0] ;  /* 0x00007c00ff0a77ac */ /* 0x000e2e0008000800 */
[----:B------:R-:W1:Y:S01]  /*0020*/  S2UR UR6, SR_CTAID.X ;  /* 0x00000000000679c3 */ /* 0x000e620000002500 */
[----:B------:R-:W2:Y:S01]  /*0030*/  S2R R0, SR_TID.X ;  /* 0x0000000000007919 */ /* 0x000ea20000002100 */
        /* <DEDUP_REMOVED lines=10> */
[----:B--2---:R-:W-:Y:S05]  /*00e0*/  BRA.U UP0, `(.L_x_164) ;  /* 0x0000000100607547 */ /* 0x004fea000b800000 */
        /* <DEDUP_REMOVED lines=24> */
.L_x_164:
[----:B------:R-:W-:Y:S01]  /*0270*/  IMAD.U32 R27, RZ, RZ, UR7 ;  /* 0x00000007ff1b7e24 */ /* 0x000fe2000f8e00ff */
[----:B------:R-:W-:Y:S01]  /*0280*/  MOV R20, UR15 ;  /* 0x0000000f00147c02 */ /* 0x000fe20008000f00 */
[----:B------:R-:W-:Y:S01]  /*0290*/  IMAD.U32 R21, RZ, RZ, UR14 ;  /* 0x0000000eff157e24 */ /* 0x000fe2000f8e00ff */
[----:B------:R-:W-:Y:S02]  /*02a0*/  MOV R19, UR8 ;  /* 0x0000000800137c02 */ /* 0x000fe40008000f00 */
[----:B------:R-:W-:Y:S02]  /*02b0*/  MOV R18, 0x2d0 ;  /* 0x000002d000127802 */ /* 0x000fe40000000f00 */
[----:B------:R-:W-:Y:S05]  /*02c0*/  CALL.REL.NOINC `($__internal_5_$__cuda_sm20_div_s64) ;  /* 0x0000003c00687944 */ /* 0x000fea0003c00000 */
.L_x_165:
        /* <DEDUP_REMOVED lines=30> */
.L_x_167:
[----:B------:R-:W-:Y:S01]  /*04b0*/  IMAD.MOV.U32 R27, RZ, RZ, R16 ;  /* 0x000000ffff1b7224 */ /* 0x000fe200078e0010 */
[----:B------:R-:W-:Y:S02]  /*04c0*/  MOV R21, R17 ;  /* 0x0000001100157202 */ /* 0x000fe40000000f00 */
[----:B------:R-:W-:Y:S02]  /*04d0*/  MOV R18, 0x4f0 ;  /* 0x000004f000127802 */ /* 0x000fe40000000f00 */
[----:B------:R-:W-:Y:S05]  /*04e0*/  CALL.REL.NOINC `($__internal_5_$__cuda_sm20_div_s64) ;  /* 0x0000003800e07944 */ /* 0x000fea0003c00000 */
[----:B------:R-:W-:Y:S02]  /*04f0*/  MOV R30, R16 ;  /* 0x00000010001e7202 */ /* 0x000fe40000000f00 */
[----:B------:R-:W-:Y:S02]  /*0500*/  MOV R31, R17 ;  /* 0x00000011001f7202 */ /* 0x000fe40000000f00 */
.L_x_168:
[----:B------:R-:W-:Y:S05]  /*0510*/  BSYNC.RECONVERGENT B0 ;  /* 0x0000000000007941 */ /* 0x000fea0003800200 */
.L_x_166:
        /* <DEDUP_REMOVED lines=12> */
[----:B------:R-:W-:-:S06]  /*05e0*/  IMAD.HI.U32 R8, R9, R5, R8 ;  /* 0x0000000509087227 */ /* 0x000fcc00078e0008 */
[----:B------:R-:W-:-:S04]  /*05f0*/  IMAD.HI.U32 R5, R8, R3, RZ ;  /* 0x0000000308057227 */ /* 0x000fc800078e00ff */
[----:B------:R-:W-:-:S04]  /*0600*/  IMAD.MOV R6, RZ, RZ, -R5 ;  /* 0x000000ffff067224 */ /* 0x000fc800078e0a05 */
[----:B------:R-:W-:Y:S01]  /*0610*/  IMAD R6, R7, R6, R3 ;  /* 0x0000000607067224 */ /* 0x000fe200078e0203 */
[----:B------:R-:W-:-:S04]  /*0620*/  LOP3.LUT R3, R2, R7, RZ, 0x3c, !PT ;  /* 0x0000000702037212 */ /* 0x000fc800078e3cff */
[----:B------:R-:W-:Y:S02]  /*0630*/  ISETP.GT.U32.AND P1, PT, R7, R6, PT ;  /* 0x000000060700720c */ /* 0x000fe40003f24070 */
[----:B------:R-:W-:-:S11]  /*0640*/  ISETP.GE.AND P0, PT, R3, RZ, PT ;  /* 0x000000ff0300720c */ /* 0x000fd60003f06270 */
[----:B------:R-:W-:Y:S02]  /*0650*/  @!P1 IMAD.IADD R6, R6, 0x1, -R7 ;  /* 0x0000000106069824 */ /* 0x000fe400078e0a07 */
[----:B------:R-:W-:Y:S01]  /*0660*/  @!P1 VIADD R5, R5, 0x1 ;  /* 0x0000000105059836 */ /* 0x000fe20000000000 */
[----:B------:R-:W-:Y:S02]  /*0670*/  ISETP.NE.AND P1, PT, R4, RZ, PT ;  /* 0x000000ff0400720c */ /* 0x000fe40003f25270 */
[----:B------:R-:W-:-:S13]  /*0680*/  ISETP.GE.U32.AND P2, PT, R6, R7, PT ;  /* 0x000000070600720c */ /* 0x000fda0003f46070 */
[----:B------:R-:W-:-:S04]  /*0690*/  @P2 VIADD R5, R5, 0x1 ;  /* 0x0000000105052836 */ /* 0x000fc80000000000 */
        /* <DEDUP_REMOVED lines=30> */
.L_x_170:
[----:B------:R-:W-:Y:S01]  /*0880*/  IMAD.MOV.U32 R27, RZ, RZ, R20 ;  /* 0x000000ffff1b7224 */ /* 0x000fe200078e0014 */
[----:B------:R-:W-:Y:S01]  /*0890*/  MOV R20, R14 ;  /* 0x0000000e00147202 */ /* 0x000fe20000000f00 */
[----:B------:R-:W-:Y:S01]  /*08a0*/  IMAD.MOV.U32 R21, RZ, RZ, R19 ;  /* 0x000000ffff157224 */ /* 0x000fe200078e0013 */
[----:B------:R-:W-:Y:S02]  /*08b0*/  MOV R19, R4 ;  /* 0x0000000400137202 */ /* 0x000fe40000000f00 */
[----:B------:R-:W-:Y:S02]  /*08c0*/  MOV R18, 0x8e0 ;  /* 0x000008e000127802 */ /* 0x000fe40000000f00 */
[----:B------:R-:W-:Y:S05]  /*08d0*/  CALL.REL.NOINC `($__internal_5_$__cuda_sm20_div_s64) ;  /* 0x0000003400e47944 */ /* 0x000fea0003c00000 */
.L_x_171:
[----:B------:R-:W-:Y:S05]  /*08e0*/  BSYNC.RECONVERGENT B0 ;  /* 0x0000000000007941 */ /* 0x000fea0003800200 */
.L_x_169:
        /* <DEDUP_REMOVED lines=25> */
[----:B------:R-:W-:-:S13]  /*0a80*/  ISETP.GE.U32.AND P0, PT, R3, R6, PT ;  /* 0x000000060300720c */ /* 0x000fda0003f06070 */
[----:B------:R-:W-:-:S04]  /*0a90*/  @P0 VIADD R5, R5, 0x1 ;  /* 0x0000000105050836 */ /* 0x000fc80000000000 */
[----:B------:R-:W-:Y:S02]  /*0aa0*/  IMAD.MOV.U32 R6, RZ, RZ, R5 ;  /* 0x000000ffff067224 */ /* 0x000fe400078e0005 */
[----:B------:R-:W0:Y:S02]  /*0ab0*/  LDC R5, c[0x0][0x3e0] ;  /* 0x0000f800ff057b82 */ /* 0x000e240000000800 */
[----:B------:R-:W-:Y:S01]  /*0ac0*/  @!P2 IMAD.MOV R6, RZ, RZ, -R6 ;  /* 0x000000ffff06a224 */ /* 0x000fe200078e0a06 */
[----:B------:R-:W-:-:S05]  /*0ad0*/  @!P1 LOP3.LUT R6, RZ, UR11, RZ, 0x33, !PT ;  /* 0x0000000bff069c12 */ /* 0x000fca000f8e33ff */
[----:B------:R-:W-:Y:S01]  /*0ae0*/  IMAD R12, R6, UR4, RZ ;  /* 0x00000004060c7c24 */ /* 0x000fe2000f8e02ff */
[----:B------:R-:W1:Y:S04]  /*0af0*/  LDCU.U8 UR4, c[0x0][0x549] ;  /* 0x0000a920ff0477ac */ /* 0x000e680008000000 */
[-C--:B------:R-:W-:Y:S02]  /*0b00*/  IABS R9, R12.reuse ;  /* 0x0000000c00097213 */ /* 0x080fe40000000000 */
[----:B------:R-:W-:Y:S02]  /*0b10*/  IABS R18, R12 ;  /* 0x0000000c00127213 */ /* 0x000fe40000000000 */
[----:B------:R-:W2:Y:S03]  /*0b20*/  I2F.RP R8, R9 ;  /* 0x0000000900087306 */ /* 0x000ea60000209400 */
[----:B------:R-:W-:Y:S01]  /*0b30*/  IMAD.MOV R18, RZ, RZ, -R18 ;  /* 0x000000ffff127224 */ /* 0x000fe200078e0a12 */
[----:B0-----:R-:W-:-:S02]  /*0b40*/  IABS R7, R5 ;  /* 0x0000000500077213 */ /* 0x001fc40000000000 */
[----:B------:R-:W-:Y:S01]  /*0b50*/  ISETP.NE.AND P4, PT, R5, RZ, PT ;  /* 0x000000ff0500720c */ /* 0x000fe20003f85270 */
[----:B-1----:R-:W-:Y:S01]  /*0b60*/  UISETP.NE.AND UP1, UPT, UR4, URZ, UPT ;  /* 0x000000ff0400728c */ /* 0x002fe2000bf25270 */
[----:B------:R-:W0:Y:S03]  /*0b70*/  I2F.RP R3, R7 ;  /* 0x0000000700037306 */ /* 0x000e260000209400 */
[----:B------:R-:W-:-:S05]  /*0b80*/  USEL UR11, UR11, 0x1, !UP1 ;  /* 0x000000010b0b7887 */ /* 0x000fca000c800000 */
[----:B--2---:R-:W1:Y:S08]  /*0b90*/  MUFU.RCP R2, R8 ;  /* 0x0000000800027308 */ /* 0x004e700000001000 */
[----:B0-----:R-:W0:Y:S01]  /*0ba0*/  MUFU.RCP R20, R3 ;  /* 0x0000000300147308 */ /* 0x001e220000001000 */
[----:B-1----:R-:W-:Y:S01]  /*0bb0*/  IADD3 R22, PT, PT, R2, 0xffffffe, RZ ;  /* 0x0ffffffe02167810 */ /* 0x002fe20007ffe0ff */
[----:B------:R-:W-:-:S06]  /*0bc0*/  VIADD R2, R5, 0xffffffff ;  /* 0xffffffff05027836 */ /* 0x000fcc0000000000 */
[----:B------:R-:W1:Y:S01]  /*0bd0*/  F2I.FTZ.U32.TRUNC.NTZ R23, R22 ;  /* 0x0000001600177305 */ /* 0x000e62000021f000 */
[----:B------:R-:W-:Y:S02]  /*0be0*/  IMAD.IADD R8, R2, 0x1, R9 ;  /* 0x0000000102087824 */ /* 0x000fe400078e0209 */
[----:B0-----:R-:W-:-:S03]  /*0bf0*/  VIADD R20, R20, 0xffffffe ;  /* 0x0ffffffe14147836 */ /* 0x001fc60000000000 */
[-C--:B------:R-:W-:Y:S02]  /*0c00*/  LOP3.LUT R15, R8, R9.reuse, RZ, 0x3c, !PT ;  /* 0x00000009080f7212 */ /* 0x080fe400078e3cff */
[----:B------:R-:W0:Y:S02]  /*0c10*/  F2I.FTZ.U32.TRUNC.NTZ R21, R20 ;  /* 0x0000001400157305 */ /* 0x000e24000021f000 */
[----:B------:R-:W-:Y:S01]  /*0c20*/  ISETP.GE.AND P0, PT, R15, RZ, PT ;  /* 0x000000ff0f00720c */ /* 0x000fe20003f06270 */
[----:B-1----:R-:W-:Y:S02]  /*0c30*/  IMAD.MOV R10, RZ, RZ, -R23 ;  /* 0x000000ffff0a7224 */ /* 0x002fe400078e0a17 */
[----:B------:R-:W-:Y:S02]  /*0c40*/  HFMA2 R22, -RZ, RZ, 0, 0 ;  /* 0x00000000ff167431 */ /* 0x000fe400000001ff */
[----:B------:R-:W-:Y:S01]  /*0c50*/  IMAD R11, R10, R9, RZ ;  /* 0x000000090a0b7224 */ /* 0x000fe200078e02ff */
[----:B------:R-:W-:-:S02]  /*0c60*/  IABS R10, R8 ;  /* 0x00000008000a7213 */ /* 0x000fc40000000000 */
[----:B------:R-:W-:Y:S01]  /*0c70*/  LOP3.LUT R8, R8, R5, RZ, 0x3c, !PT ;  /* 0x0000000508087212 */ /* 0x000fe200078e3cff */
[----:B------:R-:W-:-:S04]  /*0c80*/  IMAD.HI.U32 R11, R23, R11, R22 ;  /* 0x0000000b170b7227 */ /* 0x000fc800078e0016 */
[----:B0-----:R-:W-:Y:S02]  /*0c90*/  IMAD.MOV R3, RZ, RZ, -R21 ;  /* 0x000000ffff037224 */ /* 0x001fe400078e0a15 */
[----:B------:R-:W-:-:S04]  /*0ca0*/  IMAD.HI.U32 R11, R11, R10, RZ ;  /* 0x0000000a0b0b7227 */ /* 0x000fc800078e00ff */
[----:B------:R-:W-:Y:S02]  /*0cb0*/  IMAD R18, R11, R18, R10 ;  /* 0x000000120b127224 */ /* 0x000fe400078e020a */
[----:B------:R-:W-:Y:S02]  /*0cc0*/  IMAD R3, R3, R7, RZ ;  /* 0x0000000703037224 */ /* 0x000fe400078e02ff */
[----:B------:R-:W-:Y:S01]  /*0cd0*/  IMAD.MOV.U32 R20, RZ, RZ, RZ ;  /* 0x000000ffff147224 */ /* 0x000fe200078e00ff */
[----:B------:R-:W-:-:S03]  /*0ce0*/  ISETP.GT.U32.AND P1, PT, R9, R18, PT ;  /* 0x000000120900720c */ /* 0x000fc60003f24070 */
[----:B------:R-:W-:-:S06]  /*0cf0*/  IMAD.HI.U32 R3, R21, R3, R20 ;  /* 0x0000000315037227 */ /* 0x000fcc00078e0014 */
[----:B------:R-:W-:-:S04]  /*0d00*/  IMAD.HI.U32 R13, R3, R10, RZ ;  /* 0x0000000a030d7227 */ /* 0x000fc800078e00ff */
[----:B------:R-:W-:Y:S01]  /*0d10*/  @!P1 IMAD.IADD R18, R18, 0x1, -R9 ;  /* 0x0000000112129824 */ /* 0x000fe200078e0a09 */
[----:B------:R-:W-:Y:S01]  /*0d20*/  IADD3 R3, PT, PT, -R13, RZ, RZ ;  /* 0x000000ff0d037210 */ /* 0x000fe20007ffe1ff */
[----:B------:R-:W-:Y:S01]  /*0d30*/  @!P1 VIADD R11, R11, 0x1 ;  /* 0x000000010b0b9836 */ /* 0x000fe20000000000 */
[----:B------:R-:W-:Y:S02]  /*0d40*/  ISETP.NE.AND P1, PT, R12, RZ, PT ;  /* 0x000000ff0c00720c */ /* 0x000fe40003f25270 */
[----:B------:R-:W-:Y:S01]  /*0d50*/  ISETP.GE.U32.AND P2, PT, R18, R9, PT ;  /* 0x000000091200720c */ /* 0x000fe20003f46070 */
[----:B------:R-:W-:-:S05]  /*0d60*/  IMAD R10, R7, R3, R10 ;  /* 0x00000003070a7224 */ /* 0x000fca00078e020a */
[----:B------:R-:W-:-:S07]  /*0d70*/  ISETP.GT.U32.AND P3, PT, R7, R10, PT ;  /* 0x0000000a0700720c */ /* 0x000fce0003f64070 */
[----:B------:R-:W-:Y:S01]  /*0d80*/  @P2 VIADD R11, R11, 0x1 ;  /* 0x000000010b0b2836 */ /* 0x000fe20000000000 */
[----:B------:R-:W-:-:S03]  /*0d90*/  ISETP.GE.AND P2, PT, R8, RZ, PT ;  /* 0x000000ff0800720c */ /* 0x000fc60003f46270 */
[----:B------:R-:W-:Y:S01]  /*0da0*/  @!P0 IMAD.MOV R11, RZ, RZ, -R11 ;  /* 0x000000ffff0b8224 */ /* 0x000fe200078e0a0b */
[----:B------:R-:W-:Y:S01]  /*0db0*/  @!P1 LOP3.LUT R11, RZ, R9, RZ, 0x33, !PT ;  /* 0x00000009ff0b9212 */ /* 0x000fe200078e33ff */
[----:B------:R-:W-:Y:S01]  /*0dc0*/  @!P3 IMAD.IADD R10, R10, 0x1, -R7 ;  /* 0x000000010a0ab824 */ /* 0x000fe200078e0a07 */
[----:B------:R-:W-:Y:S02]  /*0dd0*/  @!P3 IADD3 R13, PT, PT, R13, 0x1, RZ ;  /* 0x000000010d0db810 */ /* 0x000fe40007ffe0ff */
[----:B------:R-:W-:Y:S02]  /*0de0*/  ISETP.LT.U32.AND P0, PT, R16, R11, PT ;  /* 0x0000000b1000720c */ /* 0x000fe40003f01070 */
[----:B------:R-:W-:Y:S02]  /*0df0*/  SHF.R.S32.HI R3, RZ, 0x1f, R11 ;  /* 0x0000001fff037819 */ /* 0x000fe4000001140b */
[----:B------:R-:W-:Y:S02]  /*0e00*/  ISETP.GE.U32.AND P1, PT, R10, R7, PT ;  /* 0x000000070a00720c */ /* 0x000fe40003f26070 */
[----:B------:R-:W-:-:S02]  /*0e10*/  ISETP.LT.AND.EX P0, PT, R17, R3, PT, P0 ;  /* 0x000000031100720c */ /* 0x000fc40003f01300 */
[----:B------:R-:W-:Y:S02]  /*0e20*/  ISETP.NE.AND P3, PT, R6, RZ, PT ;  /* 0x000000ff0600720c */ /* 0x000fe40003f65270 */
[C---:B------:R-:W-:Y:S02]  /*0e30*/  SEL R3, R17.reuse, R3, P0 ;  /* 0x0000000311037207 */ /* 0x040fe40000000000 */
[----:B------:R-:W-:Y:S02]  /*0e40*/  SEL R10, RZ, 0x1, !P3 ;  /* 0x00000001ff0a7807 */ /* 0x000fe40005800000 */
[----:B------:R-:W-:Y:S02]  /*0e50*/  LOP3.LUT R7, R17, R3, RZ, 0xfc, !PT ;  /* 0x0000000311077212 */ /* 0x000fe400078efcff */
[----:B------:R-:W-:Y:S01]  /*0e60*/  SEL R11, R16, R11, P0 ;  /* 0x0000000b100b7207 */ /* 0x000fe20000000000 */
[----:B------:R-:W-:Y:S01]  /*0e70*/  @P1 VIADD R13, R13, 0x1 ;  /* 0x000000010d0d1836 */ /* 0x000fe20000000000 */
[----:B------:R-:W-:-:S02]  /*0e80*/  ISETP.NE.U32.AND P1, PT, R7, RZ, PT ;  /* 0x000000ff0700720c */ /* 0x000fc40003f25070 */
[----:B------:R-:W-:Y:S01]  /*0e90*/  SHF.R.S32.HI R7, RZ, 0x1f, R12 ;  /* 0x0000001fff077819 */ /* 0x000fe2000001140c */
[----:B------:R-:W-:-:S03]  /*0ea0*/  IMAD.MOV.U32 R6, RZ, RZ, R13 ;  /* 0x000000ffff067224 */ /* 0x000fc600078e000d */
[----:B------:R-:W-:Y:S01]  /*0eb0*/  LOP3.LUT R10, R7, R10, RZ, 0xfc, !PT ;  /* 0x0000000a070a7212 */ /* 0x000fe200078efcff */
[----:B------:R-:W-:Y:S01]  /*0ec0*/  @!P2 IMAD.MOV R6, RZ, RZ, -R6 ;  /* 0x000000ffff06a224 */ /* 0x000fe200078e0a06 */
[----:B------:R-:W-:-:S05]  /*0ed0*/  @!P4 LOP3.LUT R6, RZ, R5, RZ, 0x33, !PT ;  /* 0x00000005ff06c212 */ /* 0x000fca00078e33ff */
        /* <DEDUP_REMOVED lines=21> */
.L_x_173:
[----:B------:R-:W-:Y:S01]  /*1030*/  IMAD.MOV.U32 R27, RZ, RZ, R16 ;  /* 0x000000ffff1b7224 */ /* 0x000fe200078e0010 */
[----:B------:R-:W-:Y:S01]  /*1040*/  MOV R20, R11 ;  /* 0x0000000b00147202 */ /* 0x000fe20000000f00 */
[----:B------:R-:W-:Y:S01]  /*1050*/  IMAD.MOV.U32 R21, RZ, RZ, R17 ;  /* 0x000000ffff157224 */ /* 0x000fe200078e0011 */
[----:B------:R-:W-:Y:S02]  /*1060*/  MOV R19, R3 ;  /* 0x0000000300137202 */ /* 0x000fe40000000f00 */
[----:B------:R-:W-:Y:S02]  /*1070*/  MOV R18, 0x1090 ;  /* 0x0000109000127802 */ /* 0x000fe40000000f00 */
[----:B------:R-:W-:Y:S05]  /*1080*/  CALL.REL.NOINC `($__internal_5_$__cuda_sm20_div_s64) ;  /* 0x0000002c00f87944 */ /* 0x000fea0003c00000 */
[----:B------:R-:W-:Y:S02]  /*1090*/  MOV R32, R16 ;  /* 0x0000001000207202 */ /* 0x000fe40000000f00 */
[----:B------:R-:W-:Y:S02]  /*10a0*/  MOV R33, R17 ;  /* 0x0000001100217202 */ /* 0x000fe40000000f00 */
.L_x_174:
[----:B------:R-:W-:Y:S05]  /*10b0*/  BSYNC.RECONVERGENT B0 ;  /* 0x0000000000007941 */ /* 0x000fea0003800200 */
.L_x_172:
        /* <DEDUP_REMOVED lines=33> */
[----:B------:R-:W-:Y:S01]  /*12d0*/  ISETP.NE.U32.AND P1, PT, R7, RZ, PT ;  /* 0x000000ff0700720c */ /* 0x000fe20003f25070 */
[----:B------:R-:W-:-:S04]  /*12e0*/  IMAD R7, R6, UR11, RZ ;  /* 0x0000000b06077c24 */ /* 0x000fc8000f8e02ff */
[----:B------:R-:W-:-:S08]  /*12f0*/  IMAD R10, R10, R7, RZ ;  /* 0x000000070a0a7224 */ /* 0x000fd000078e02ff */
        /* <DEDUP_REMOVED lines=21> */
.L_x_176:
[----:B------:R-:W-:Y:S01]  /*1450*/  IMAD.MOV.U32 R27, RZ, RZ, R30 ;  /* 0x000000ffff1b7224 */ /* 0x000fe200078e001e */
[----:B------:R-:W-:Y:S01]  /*1460*/  MOV R21, R31 ;  /* 0x0000001f00157202 */ /* 0x000fe20000000f00 */
[----:B------:R-:W-:Y:S01]  /*1470*/  IMAD.MOV.U32 R20, RZ, RZ, R9 ;  /* 0x000000ffff147224 */ /* 0x000fe200078e0009 */
[----:B------:R-:W-:Y:S02]  /*1480*/  MOV R18, 0x14a0 ;  /* 0x000014a000127802 */ /* 0x000fe40000000f00 */
[----:B------:R-:W-:Y:S05]  /*1490*/  CALL.REL.NOINC `($__internal_5_$__cuda_sm20_div_s64) ;  /* 0x0000002800f47944 */ /* 0x000fea0003c00000 */
[----:B------:R-:W-:Y:S02]  /*14a0*/  MOV R22, R16 ;  /* 0x0000001000167202 */ /* 0x000fe40000000f00 */
[----:B------:R-:W-:Y:S02]  /*14b0*/  MOV R23, R17 ;  /* 0x0000001100177202 */ /* 0x000fe40000000f00 */
.L_x_177:
[----:B------:R-:W-:Y:S05]  /*14c0*/  BSYNC.RECONVERGENT B0 ;  /* 0x0000000000007941 */ /* 0x000fea0003800200 */
.L_x_175:
[----:B------:R-:W0:Y:S01]  /*14d0*/  LDCU UR5, c[0x0][0x434] ;  /* 0x00008680ff0577ac */ /* 0x000e220008000800 */
[----:B------:R-:W-:Y:S01]  /*14e0*/  SHF.R.U32.HI R18, RZ, 0x3, R0 ;  /* 0x00000003ff127819 */ /* 0x000fe20000011600 */
[----:B------:R-:W-:Y:S01]  /*14f0*/  BSSY.RECONVERGENT B0, `(.L_x_178) ;  /* 0x0000033000007945 */ /* 0x000fe20003800200 */
[----:B------:R-:W-:Y:S01]  /*1500*/  MOV R20, 0xff800000 ;  /* 0xff80000000147802 */ /* 0x000fe20000000f00 */
        /* <DEDUP_REMOVED lines=17> */
[----:B------:R-:W-:-:S02]  /*1620*/  LOP3.LUT R16, R0, 0x7, RZ, 0xc0, !PT ;  /* 0x0000000700107812 */ /* 0x000fc400078ec0ff */
[----:B------:R-:W-:-:S03]  /*1630*/  ISETP.GE.AND P1, PT, R5, RZ, PT ;  /* 0x000000ff0500720c */ /* 0x000fc60003f26270 */
[----:B------:R-:W-:-:S04]  /*1640*/  IMAD.HI.U32 R17, R7, R6, RZ ;  /* 0x0000000607117227 */ /* 0x000fc800078e00ff */
[----:B------:R-:W-:-:S04]  /*1650*/  IMAD.MOV R7, RZ, RZ, -R17 ;  /* 0x000000ffff077224 */ /* 0x000fc800078e0a11 */
[----:B------:R-:W-:-:S05]  /*1660*/  IMAD R7, R8, R7, R6 ;  /* 0x0000000708077224 */ /* 0x000fca00078e0206 */
[----:B------:R-:W-:-:S13]  /*1670*/  ISETP.GT.U32.AND P0, PT, R8, R7, PT ;  /* 0x000000070800720c */ /* 0x000fda0003f04070 */
[----:B------:R-:W-:Y:S01]  /*1680*/  @!P0 IMAD.IADD R7, R7, 0x1, -R8 ;  /* 0x0000000107078824 */ /* 0x000fe200078e0a08 */
[----:B------:R-:W-:Y:S02]  /*1690*/  @!P0 IADD3 R17, PT, PT, R17, 0x1, RZ ;  /* 0x0000000111118810 */ /* 0x000fe40007ffe0ff */
[----:B------:R-:W-:Y:S02]  /*16a0*/  ISETP.NE.AND P0, PT, RZ, UR5, PT ;  /* 0x00000005ff007c0c */ /* 0x000fe4000bf05270 */
[----:B------:R-:W-:-:S13]  /*16b0*/  ISETP.GE.U32.AND P2, PT, R7, R8, PT ;  /* 0x000000080700720c */ /* 0x000fda0003f46070 */
[----:B------:R-:W-:-:S04]  /*16c0*/  @P2 VIADD R17, R17, 0x1 ;  /* 0x0000000111112836 */ /* 0x000fc80000000000 */
        /* <DEDUP_REMOVED lines=21> */
.L_x_179:
[----:B0-----:R-:W-:Y:S05]  /*1820*/  BSYNC.RECONVERGENT B0 ;  /* 0x0000000000007941 */ /* 0x001fea0003800200 */
.L_x_178:
[----:B------:R-:W0:Y:S01]  /*1830*/  S2UR UR14, SR_CgaCtaId ;  /* 0x00000000000e79c3 */ /* 0x000e220000008800 */
[C---:B------:R-:W-:Y:S01]  /*1840*/  ISETP.GT.U32.AND P0, PT, R0.reuse, 0x1f, PT ;  /* 0x0000001f0000780c */ /* 0x040fe20003f04070 */
[----:B------:R-:W-:Y:S01]  /*1850*/  UMOV UR4, 0x400 ;  /* 0x0000040000047882 */ /* 0x000fe20000000000 */
[----:B------:R-:W-:Y:S01]  /*1860*/  IMAD.MOV.U32 R15, RZ, RZ, 0x24 ;  /* 0x00000024ff0f7424 */ /* 0x000fe200078e00ff */
[----:B-1----:R-:W-:Y:S01]  /*1870*/  LOP3.LUT R25, R0, 0x3, RZ, 0xc0, !PT ;  /* 0x0000000300197812 */ /* 0x002fe200078ec0ff */
[----:B------:R-:W-:Y:S01]  /*1880*/  IMAD.MOV.U32 R8, RZ, RZ, 0x24 ;  /* 0x00000024ff087424 */ /* 0x000fe200078e00ff */
[----:B------:R-:W-:Y:S01]  /*1890*/  IABS R19, R6 ;  /* 0x0000000600137213 */ /* 0x000fe20000000000 */
[----:B------:R-:W-:Y:S01]  /*18a0*/  IMAD.MOV.U32 R26, RZ, RZ, -0x800000 ;  /* 0xff800000ff1a7424 */ /* 0x000fe200078e00ff */
[----:B------:R-:W1:Y:S01]  /*18b0*/  LDC R13, c[0x0][0x3e0] ;  /* 0x0000f800ff0d7b82 */ /* 0x000e620000000800 */
[----:B------:R-:W-:Y:S01]  /*18c0*/  ISETP.NE.AND P5, PT, R6, RZ, PT ;  /* 0x000000ff0600720c */ /* 0x000fe20003fa5270 */
[----:B------:R-:W-:Y:S01]  /*18d0*/  BSSY.RECONVERGENT B1, `(.L_x_180) ;  /* 0x000017a000017945 */ /* 0x000fe20003800200 */
[----:B------:R-:W-:Y:S01]  /*18e0*/  IMAD.IADD R2, R2, 0x1, R19 ;  /* 0x0000000102027824 */ /* 0x000fe200078e0213 */
[----:B0-----:R-:W-:-:S06]  /*18f0*/  ULEA UR14, UR14, UR4, 0x18 ;  /* 0x000000040e0e7291 */ /* 0x001fcc000f8ec0ff */
[----:B------:R-:W-:Y:S02]  /*1900*/  @!P0 IMAD R15, R18, R15, UR14 ;  /* 0x0000000e120f8e24 */ /* 0x000fe4000f8e020f */
[----:B------:R-:W-:Y:S01]  /*1910*/  IMAD R5, R25, R8, UR14 ;  /* 0x0000000e19057e24 */ /* 0x000fe2000f8e0208 */
[----:B------:R-:W-:Y:S01]  /*1920*/  LOP3.LUT R8, R0, 0x3fc, RZ, 0xc0, !PT ;  /* 0x000003fc00087812 */ /* 0x000fe200078ec0ff */
[----:B------:R-:W-:Y:S01]  /*1930*/  @!P0 IMAD R15, R16, 0x4, R15 ;  /* 0x00000004100f8824 */ /* 0x000fe200078e020f */
[----:B-1----:R-:W-:Y:S02]  /*1940*/  IABS R16, R13 ;  /* 0x0000000d00107213 */ /* 0x002fe40000000000 */
[----:B------:R-:W-:Y:S02]  /*1950*/  IADD3 R8, PT, PT, R5, R8, RZ ;  /* 0x0000000805087210 */ /* 0x000fe40007ffe0ff */
[----:B-----5:R0:W-:Y:S01]  /*1960*/  @!P0 STS [R15], R20 ;  /* 0x000000140f008388 */ /* 0x0201e20000000800 */
[----:B------:R-:W1:Y:S01]  /*1970*/  I2F.RP R7, R16 ;  /* 0x0000001000077306 */ /* 0x000e620000209400 */
[----:B------:R-:W-:Y:S07]  /*1980*/  BAR.SYNC.DEFER_BLOCKING 0x0 ;  /* 0x0000000000007b1d */ /* 0x000fee0000010000 */
[----:B-1----:R-:W1:Y:S08]  /*1990*/  MUFU.RCP R28, R7 ;  /* 0x00000007001c7308 */ /* 0x002e700000001000 */
[----:B0-----:R-:W-:Y:S01]  /*19a0*/  I2F.RP R20, R19 ;  /* 0x0000001300147306 */ /* 0x001fe20000209400 */
[----:B------:R-:W0:Y:S01]  /*19b0*/  @!P0 LDS R26, [R8] ;  /* 0x00000000081a8984 */ /* 0x000e220000000800 */
[----:B-1----:R-:W-:-:S06]  /*19c0*/  VIADD R28, R28, 0xffffffe ;  /* 0x0ffffffe1c1c7836 */ /* 0x002fcc0000000000 */
[----:B------:R-:W1:Y:S02]  /*19d0*/  F2I.FTZ.U32.TRUNC.NTZ R29, R28 ;  /* 0x0000001c001d7305 */ /* 0x000e64000021f000 */
[----:B-1----:R-:W-:Y:S02]  /*19e0*/  IMAD.MOV R7, RZ, RZ, -R29 ;  /* 0x000000ffff077224 */ /* 0x002fe400078e0a1d */
[----:B------:R-:W-:Y:S02]  /*19f0*/  IMAD.MOV.U32 R28, RZ, RZ, RZ ;  /* 0x000000ffff1c7224 */ /* 0x000fe400078e00ff */
[----:B------:R-:W-:-:S04]  /*1a00*/  IMAD R7, R7, R16, RZ ;  /* 0x0000001007077224 */ /* 0x000fc800078e02ff */
[----:B------:R-:W-:Y:S01]  /*1a10*/  IMAD.HI.U32 R7, R29, R7, R28 ;  /* 0x000000071d077227 */ /* 0x000fe200078e001c */
[----:B0-----:R-:W0:Y:S02]  /*1a20*/  SHFL.BFLY PT, R5, R26, 0x2, 0x1f ;  /* 0x0c401f001a057f89 */ /* 0x001e2400000e0000 */
[----:B0-----:R-:W-:-:S05]  /*1a30*/  FMNMX.FTZ R18, R5, R26, !PT ;  /* 0x0000001a05127209 */ /* 0x001fca0007810000 */
[----:B------:R-:W0:Y:S02]  /*1a40*/  SHFL.BFLY PT, R5, R18, 0x1, 0x1f ;  /* 0x0c201f0012057f89 */ /* 0x000e2400000e0000 */
[----:B0-----:R-:W-:Y:S02]  /*1a50*/  FMNMX.FTZ R15, R18, R5, !PT ;  /* 0x00000005120f7209 */ /* 0x001fe40007810000 */
[----:B------:R-:W0:Y:S02]  /*1a60*/  MUFU.RCP R5, R20 ;  /* 0x0000001400057308 */ /* 0x000e240000001000 */
[----:B------:R-:W-:-:S04]  /*1a70*/  FSETP.NEU.FTZ.AND P0, PT, R15, -INF , PT ;  /* 0xff8000000f00780b */ /* 0x000fc80003f1d000 */
[----:B------:R-:W-:-:S05]  /*1a80*/  FSEL R15, R15, RZ, P0 ;  /* 0x000000ff0f0f7208 */ /* 0x000fca0000000000 */
[----:B------:R-:W-:-:S04]  /*1a90*/  FADD.FTZ R21, -R15, R26 ;  /* 0x0000001a0f157221 */ /* 0x000fc80000010100 */
[----:B------:R-:W-:Y:S01]  /*1aa0*/  FMUL.FTZ R21, R21, 1.4426950216293334961 ;  /* 0x3fb8aa3b15157820 */ /* 0x000fe20000410000 */
[----:B0-----:R-:W-:-:S05]  /*1ab0*/  VIADD R30, R5, 0xffffffe ;  /* 0x0ffffffe051e7836 */ /* 0x001fca0000000000 */
[----:B------:R-:W0:Y:S04]  /*1ac0*/  MUFU.EX2 R21, R21 ;  /* 0x0000001500157308 */ /* 0x000e280000000800 */
[----:B------:R-:W1:Y:S01]  /*1ad0*/  F2I.FTZ.U32.TRUNC.NTZ R31, R30 ;  /* 0x0000001e001f7305 */ /* 0x000e62000021f000 */
[----:B0-----:R-:W0:Y:S01]  /*1ae0*/  SHFL.BFLY PT, R18, R21, 0x2, 0x1f ;  /* 0x0c401f0015127f89 */ /* 0x001e2200000e0000 */
[----:B-1----:R-:W-:Y:S01]  /*1af0*/  IADD3 R5, PT, PT, RZ, -R31, RZ ;  /* 0x8000001fff057210 */ /* 0x002fe20007ffe0ff */
[----:B------:R-:W-:-:S04]  /*1b00*/  HFMA2 R30, -RZ, RZ, 0, 0 ;  /* 0x00000000ff1e7431 */ /* 0x000fc800000001ff */
[----:B------:R-:W-:Y:S01]  /*1b10*/  IMAD.MOV.U32 R20, RZ, RZ, R5 ;  /* 0x000000ffff147224 */ /* 0x000fe200078e0005 */
[----:B------:R-:W-:-:S03]  /*1b20*/  IABS R5, R2 ;  /* 0x0000000200057213 */ /* 0x000fc60000000000 */
[----:B------:R-:W-:Y:S01]  /*1b30*/  IMAD R27, R20, R19, RZ ;  /* 0x00000013141b7224 */ /* 0x000fe200078e02ff */
[----:B------:R-:W-:Y:S01]  /*1b40*/  IABS R20, R6 ;  /* 0x0000000600147213 */ /* 0x000fe20000000000 */
[----:B------:R-:W-:-:S04]  /*1b50*/  IMAD.HI.U32 R7, R7, R5, RZ ;  /* 0x0000000507077227 */ /* 0x000fc800078e00ff */
[----:B------:R-:W-:-:S04]  /*1b60*/  IMAD.HI.U32 R30, R31, R27, R30 ;  /* 0x0000001b1f1e7227 */ /* 0x000fc800078e001e */
[----:B------:R-:W-:Y:S02]  /*1b70*/  IMAD.MOV R20, RZ, RZ, -R20 ;  /* 0x000000ffff147224 */ /* 0x000fe400078e0a14 */
[----:B0-----:R-:W-:Y:S01]  /*1b80*/  FADD.FTZ R18, R21, R18 ;  /* 0x0000001215127221 */ /* 0x001fe20000010000 */
[----:B------:R-:W-:-:S04]  /*1b90*/  IMAD.HI.U32 R30, R30, R5, RZ ;  /* 0x000000051e1e7227 */ /* 0x000fc800078e00ff */
[----:B------:R-:W-:Y:S02]  /*1ba0*/  IMAD R20, R30, R20, R5 ;  /* 0x000000141e147224 */ /* 0x000fe400078e0205 */
[----:B------:R-:W-:-:S03]  /*1bb0*/  IMAD.MOV R24, RZ, RZ, -R7 ;  /* 0x000000ffff187224 */ /* 0x000fc600078e0a07 */
[----:B------:R-:W-:Y:S01]  /*1bc0*/  ISETP.GT.U32.AND P1, PT, R19, R20, PT ;  /* 0x000000141300720c */ /* 0x000fe20003f24070 */
[C---:B------:R-:W-:Y:S02]  /*1bd0*/  IMAD R21, R16.reuse, R24, R5 ;  /* 0x0000001810157224 */ /* 0x040fe400078e0205 */
[----:B------:R-:W0:Y:S03]  /*1be0*/  SHFL.BFLY PT, R5, R18, 0x1, 0x1f ;  /* 0x0c201f0012057f89 */ /* 0x000e2600000e0000 */
[----:B------:R-:W-:-:S07]  /*1bf0*/  ISETP.GT.U32.AND P0, PT, R16, R21, PT ;  /* 0x000000151000720c */ /* 0x000fce0003f04070 */
[----:B------:R-:W-:Y:S02]  /*1c00*/  @!P1 IMAD.IADD R20, R20, 0x1, -R19 ;  /* 0x0000000114149824 */ /* 0x000fe400078e0a13 */
[----:B------:R-:W-:-:S03]  /*1c10*/  @!P1 VIADD R30, R30, 0x1 ;  /* 0x000000011e1e9836 */ /* 0x000fc60000000000 */
[-C--:B------:R-:W-:Y:S02]  /*1c20*/  ISETP.GE.U32.AND P2, PT, R20, R19.reuse, PT ;  /* 0x000000131400720c */ /* 0x080fe40003f46070 */
[-C--:B------:R-:W-:Y:S02]  /*1c30*/  @!P0 IADD3 R21, PT, PT, R21, -R16.reuse, RZ ;  /* 0x8000001015158210 */ /* 0x080fe40007ffe0ff */
[C---:B------:R-:W-:Y:S02]  /*1c40*/  LOP3.LUT R20, R2.reuse, R19, RZ, 0x3c, !PT ;  /* 0x0000001302147212 */ /* 0x040fe400078e3cff */
[----:B------:R-:W-:Y:S02]  /*1c50*/  ISETP.GE.U32.AND P4, PT, R21, R16, PT ;  /* 0x000000101500720c */ /* 0x000fe40003f86070 */
[----:B------:R-:W-:Y:S01]  /*1c60*/  LOP3.LUT R2, R2, R13, RZ, 0x3c, !PT ;  /* 0x0000000d02027212 */ /* 0x000fe200078e3cff */
[----:B0-----:R-:W-:Y:S01]  /*1c70*/  FADD.FTZ R5, R18, R5 ;  /* 0x0000000512057221 */ /* 0x001fe20000010000 */
[----:B------:R-:W-:-:S02]  /*1c80*/  @!P0 IADD3 R7, PT, PT, R7, 0x1, RZ ;  /* 0x0000000107078810 */ /* 0x000fc40007ffe0ff */
[----:B------:R-:W-:Y:S01]  /*1c90*/  ISETP.NE.AND P0, PT, R13, RZ, PT ;  /* 0x000000ff0d00720c */ /* 0x000fe20003f05270 */
[----:B------:R-:W-:Y:S01]  /*1ca0*/  @P2 VIADD R30, R30, 0x1 ;  /* 0x000000011e1e2836 */ /* 0x000fe20000000000 */
[----:B------:R-:W-:Y:S02]  /*1cb0*/  FSETP.NE.FTZ.AND P1, PT, R5, RZ, PT ;  /* 0x000000ff0500720b */ /* 0x000fe40003f35000 */
[----:B------:R-:W-:Y:S02]  /*1cc0*/  ISETP.GE.AND P2, PT, R2, RZ, PT ;  /* 0x000000ff0200720c */ /* 0x000fe40003f46270 */
[----:B------:R-:W-:Y:S01]  /*1cd0*/  ISETP.GE.AND P3, PT, R20, RZ, PT ;  /* 0x000000ff1400720c */ /* 0x000fe20003f66270 */
[----:B------:R-:W-:-:S08]  /*1ce0*/  @P4 VIADD R7, R7, 0x1 ;  /* 0x0000000107074836 */ /* 0x000fd00000000000 */
[----:B------:R0:W1:Y:S02]  /*1cf0*/  @P1 MUFU.LG2 R2, R5 ;  /* 0x0000000500021308 */ /* 0x0000640000000c00 */
[----:B------:R-:W-:Y:S02]  /*1d00*/  @!P2 IADD3 R7, PT, PT, -R7, RZ, RZ ;  /* 0x000000ff0707a210 */ /* 0x000fe40007ffe1ff */
[----:B------:R-:W-:Y:S01]  /*1d10*/  @!P0 LOP3.LUT R7, RZ, R13, RZ, 0x33, !PT ;  /* 0x0000000dff078212 */ /* 0x000fe200078e33ff */
[----:B------:R-:W-:Y:S01]  /*1d20*/  @!P3 IMAD.MOV R30, RZ, RZ, -R30 ;  /* 0x000000ffff1eb224 */ /* 0x000fe200078e0a1e */
[----:B------:R-:W-:Y:S02]  /*1d30*/  LOP3.LUT P0, RZ, R0, 0x3e3, RZ, 0xc0, !PT ;  /* 0x000003e300ff7812 */ /* 0x000fe4000780c0ff */
[----:B------:R-:W-:Y:S02]  /*1d40*/  ISETP.NE.AND P3, PT, R17, RZ, PT ;  /* 0x000000ff1100720c */ /* 0x000fe40003f65270 */
[----:B------:R-:W-:-:S02]  /*1d50*/  @!P5 LOP3.LUT R30, RZ, R19, RZ, 0x33, !PT ;  /* 0x00000013ff1ed212 */ /* 0x000fc400078e33ff */
[----:B------:R-:W-:Y:S02]  /*1d60*/  SEL R16, RZ, 0x1, !P3 ;  /* 0x00000001ff107807 */ /* 0x000fe40005800000 */
[----:B------:R-:W-:Y:S01]  /*1d70*/  SHF.R.S32.HI R19, RZ, 0x1f, R6 ;  /* 0x0000001fff137819 */ /* 0x000fe20000011406 */
[----:B------:R-:W-:Y:S01]  /*1d80*/  IMAD R6, R6, UR9, RZ ;  /* 0x0000000906067c24 */ /* 0x000fe2000f8e02ff */
[----:B------:R-:W-:Y:S02]  /*1d90*/  ISETP.LT.U32.AND P2, PT, R22, R30, PT ;  /* 0x0000001e1600720c */ /* 0x000fe40003f41070 */
[----:B------:R-:W-:Y:S01]  /*1da0*/  SHF.R.S32.HI R17, RZ, 0x1f, R30 ;  /* 0x0000001fff117819 */ /* 0x000fe2000001141e */
[----:B0-----:R-:W-:Y:S01]  /*1db0*/  IMAD R5, R7, UR11, RZ ;  /* 0x0000000b07057c24 */ /* 0x001fe2000f8e02ff */
[----:B------:R-:W-:Y:S02]  /*1dc0*/  LOP3.LUT R16, R19, R16, RZ, 0xfc, !PT ;  /* 0x0000001013107212 */ /* 0x000fe400078efcff */
[----:B------:R-:W-:Y:S01]  /*1dd0*/  ISETP.LT.AND.EX P2, PT, R23, R17, PT, P2 ;  /* 0x000000111700720c */ /* 0x000fe20003f41320 */
[----:B------:R-:W-:-:S02]  /*1de0*/  IMAD.MOV.U32 R23, RZ, RZ, 0x7f800000 ;  /* 0x7f800000ff177424 */ /* 0x000fc400078e00ff */
[----:B-1----:R-:W-:Y:S01]  /*1df0*/  @P1 FFMA.FTZ R23, R2, 0.69314718246459960938, R15 ;  /* 0x3f31721802171823 */ /* 0x002fe2000001000f */
[----:B------:R-:W-:Y:S01]  /*1e00*/  IMAD R5, R16, R5, RZ ;  /* 0x0000000510057224 */ /* 0x000fe200078e02ff */
[----:B------:R-:W-:Y:S01]  /*1e10*/  SEL R7, R22, R30, P2 ;  /* 0x0000001e16077207 */ /* 0x000fe20001000000 */
[----:B------:R-:W-:Y:S07]  /*1e20*/  @P0 BRA `(.L_x_181) ;  /* 0x0000001000900947 */ /* 0x000fee0003800000 */
[----:B------:R-:W0:Y:S02]  /*1e30*/  LDCU.U8 UR4, c[0x0][0x548] ;  /* 0x0000a900ff0477ac */ /* 0x000e240008000000 */
[----:B0-----:R-:W-:-:S09]  /*1e40*/  UISETP.NE.AND UP0, UPT, UR4, URZ, UPT ;  /* 0x000000ff0400728c */ /* 0x001fd2000bf05270 */
[----:B------:R-:W-:Y:S05]  /*1e50*/  BRA.U !UP0, `(.L_x_182) ;  /* 0x0000001108747547 */ /* 0x000fea000b800000 */
[----:B------:R-:W-:Y:S02]  /*1e60*/  LEA.HI R27, R0, UR6, RZ, 0x1e ;  /* 0x00000006001b7c11 */ /* 0x000fe4000f8ff0ff */
[----:B------:R-:W-:Y:S02]  /*1e70*/  ISETP.LT.U32.AND P0, PT, R13, 0x1, PT ;  /* 0x000000010d00780c */ /* 0x000fe40003f01070 */
[----:B------:R-:W-:Y:S02]  /*1e80*/  ISETP.GE.AND P1, PT, R27, UR7, PT ;  /* 0x000000071b007c0c */ /* 0x000fe4000bf26270 */
[----:B------:R-:W-:-:S04]  /*1e90*/  SHF.R.S32.HI R2, RZ, 0x1f, R13 ;  /* 0x0000001fff027819 */ /* 0x000fc8000001140d */
[----:B------:R-:W-:-:S04]  /*1ea0*/  ISETP.LT.AND.EX P0, PT, R2, RZ, PT, P0 ;  /* 0x000000ff0200720c */ /* 0x000fc80003f01300 */
[----:B------:R-:W-:Y:S02]  /*1eb0*/  SEL R30, R13, 0x1, P0 ;  /* 0x000000010d1e7807 */ /* 0x000fe40000000000 */
[----:B------:R-:W-:Y:S01]  /*1ec0*/  SEL R16, R2, RZ, P0 ;  /* 0x000000ff02107207 */ /* 0x000fe20000000000 */
[----:B------:R-:W-:Y:S06]  /*1ed0*/  @P1 BRA `(.L_x_181) ;  /* 0x0000001000641947 */ /* 0x000fec0003800000 */
        /* <DEDUP_REMOVED lines=39> */
.L_x_183:
[----:B------:R-:W-:Y:S01]  /*2150*/  IMAD.MOV.U32 R21, RZ, RZ, RZ ;  /* 0x000000ffff157224 */ /* 0x000fe200078e00ff */
[----:B------:R-:W-:Y:S02]  /*2160*/  MOV R20, R30 ;  /* 0x0000001e00147202 */ /* 0x000fe40000000f00 */
[----:B------:R-:W-:Y:S02]  /*2170*/  MOV R18, 0x2190 ;  /* 0x0000219000127802 */ /* 0x000fe40000000f00 */
[----:B------:R-:W-:Y:S05]  /*2180*/  CALL.REL.NOINC `($__internal_5_$__cuda_sm20_div_s64) ;  /* 0x0000001c00b87944 */ /* 0x000fea0003c00000 */
[----:B------:R-:W-:Y:S02]  /*2190*/  IADD3 R13, PT, PT, -R16, RZ, RZ ;  /* 0x000000ff100d7210 */ /* 0x000fe40007ffe1ff */
[----:B------:R-:W-:-:S03]  /*21a0*/  MOV R31, R17 ;  /* 0x00000011001f7202 */ /* 0x000fc60000000f00 */
[----:B------:R-:W-:Y:S01]  /*21b0*/  IMAD R27, R30, R13, R27 ;  /* 0x0000000d1e1b7224 */ /* 0x000fe200078e021b */
[----:B------:R-:W-:-:S07]  /*21c0*/  MOV R30, R16 ;  /* 0x00000010001e7202 */ /* 0x000fce0000000f00 */
.L_x_184:
        /* <DEDUP_REMOVED lines=60> */
.L_x_186:
[----:B------:R-:W-:Y:S01]  /*2590*/  IMAD.MOV.U32 R27, RZ, RZ, R30 ;  /* 0x000000ffff1b7224 */ /* 0x000fe200078e001e */
[----:B------:R-:W-:Y:S01]  /*25a0*/  MOV R21, R31 ;  /* 0x0000001f00157202 */ /* 0x000fe20000000f00 */
[----:B------:R-:W-:Y:S01]  /*25b0*/  IMAD.MOV.U32 R20, RZ, RZ, R34 ;  /* 0x000000ffff147224 */ /* 0x000fe200078e0022 */
[----:B------:R-:W-:Y:S02]  /*25c0*/  MOV R18, 0x25e0 ;  /* 0x000025e000127802 */ /* 0x000fe40000000f00 */
[----:B------:R-:W-:Y:S05]  /*25d0*/  CALL.REL.NOINC `($__internal_5_$__cuda_sm20_div_s64) ;  /* 0x0000001800a47944 */ /* 0x000fea0003c00000 */
[----:B------:R-:W-:-:S05]  /*25e0*/  IADD3 R31, PT, PT, -R16, RZ, RZ ;  /* 0x000000ff101f7210 */ /* 0x000fca0007ffe1ff */
[----:B------:R-:W-:Y:S02]  /*25f0*/  IMAD R31, R31, R34, R30 ;  /* 0x000000221f1f7224 */ /* 0x000fe400078e021e */
.L_x_187:
[----:B------:R-:W-:Y:S05]  /*2600*/  BSYNC.RECONVERGENT B0 ;  /* 0x0000000000007941 */ /* 0x000fea0003800200 */
.L_x_185:
        /* <DEDUP_REMOVED lines=162> */
.L_x_182:
[----:B------:R-:W0:Y:S01]  /*3030*/  LDC.64 R4, c[0x0][0x420] ;  /* 0x00010800ff047b82 */ /* 0x000e220000000a00 */
[----:B------:R-:W-:-:S05]  /*3040*/  LEA.HI R2, R0, UR6, RZ, 0x1e ;  /* 0x0000000600027c11 */ /* 0x000fca000f8ff0ff */
[----:B0-----:R-:W-:-:S05]  /*3050*/  IMAD.WIDE.U32 R2, R2, 0x4, R4 ;  /* 0x0000000402027825 */ /* 0x001fca00078e0004 */
[----:B------:R1:W-:Y:S02]  /*3060*/  STG.E desc[UR12][R2.64], R23 ;  /* 0x0000001702007986 */ /* 0x0003e4000c10190c */
.L_x_181:
[----:B------:R-:W-:Y:S05]  /*3070*/  BSYNC.RECONVERGENT B1 ;  /* 0x0000000000017941 */ /* 0x000fea0003800200 */
.L_x_180:
        /* <DEDUP_REMOVED lines=58> */
.L_x_194:
        /* <DEDUP_REMOVED lines=14> */
.L_x_191:
[----:B0-----:R-:W-:Y:S05]  /*3500*/  BSYNC.RECONVERGENT B0 ;  /* 0x0000000000007941 */ /* 0x001fea0003800200 */
.L_x_190:
        /* <DEDUP_REMOVED lines=30> */
.L_x_193:
[----:B------:R-:W-:Y:S05]  /*36f0*/  BSYNC.RECONVERGENT B0 ;  /* 0x0000000000007941 */ /* 0x000fea0003800200 */
.L_x_192:
        /* <DEDUP_REMOVED lines=21> */
.L_x_189:
        /* <DEDUP_REMOVED lines=20> */
.L_x_196:
[----:B------:R-:W-:Y:S05]  /*3990*/  BSYNC.RECONVERGENT B0 ;  /* 0x0000000000007941 */ /* 0x000fea0003800200 */
.L_x_195:
        /* <DEDUP_REMOVED lines=18> */
.L_x_188:
        /* <DEDUP_REMOVED lines=91> */
        .weak           $__internal_5_$__cuda_sm20_div_s64
        .type           $__internal_5_$__cuda_sm20_div_s64,@function
        .size           $__internal_5_$__cuda_sm20_div_s64,(.L_x_6850 - $__internal_5_$__cuda_sm20_div_s64)
$__internal_5_$__cuda_sm20_div_s64:
        /* <DEDUP_REMOVED lines=86> */
[----:B------:R-:W-:Y:S06]  /*45d0*/  RET.REL.NODEC R28 `(_ZN5flash32flash_fwd_splitkv_combine_kernelI23Flash_fwd_kernel_traitsILi192ELi64ELi64ELi4ELb0ELb0EN7cutlass10bfloat16_tE19Flash_kernel_traitsILi192ELi64ELi64ELi4ES3_EELi8ELi2ELb0EEEvNS_16Flash_fwd_paramsE) ;  /* 0xffffffb81c887950 */ /* 0x000fec0003c3ffff */
.L_x_197:
        /* <DEDUP_REMOVED lines=10> */
.L_x_6850:


//--------------------- .text._ZN5flash32flash_fwd_splitkv_combine_kernelI23Flash_fwd_kernel_traitsILi192ELi64ELi64ELi4ELb0ELb0EN7cutlass10bfloat16_tE19Flash_kernel_traitsILi192ELi64ELi64ELi4ES3_EELi8ELi1ELb0EEEvNS_16Flash_fwd_paramsE --------------------------
	.section	.text._ZN5flash32flash_fwd_splitkv_combine_kernelI23Flash_fwd_kernel_traitsILi192ELi64ELi64ELi4ELb0ELb0EN7cutlass10bfloat16_tE19Flash_kernel_traitsILi192ELi64ELi64ELi4ES3_EELi8ELi1ELb0EEEvNS_16Flash_fwd_paramsE,"ax",@progbits
	.align	128
        .global         _ZN5flash32flash_fwd_splitkv_combine_kernelI23Flash_fwd_kernel_traitsILi192ELi64ELi64ELi4ELb0ELb0EN7cutlass10bfloat16_tE19Flash_kernel_traitsILi192ELi64ELi64ELi4ES3_EELi8ELi1ELb0EEEvNS_16Flash_fwd_paramsE
        .type           _ZN5flash32flash_fwd_splitkv_combine_kernelI23Flash_fwd_kernel_traitsILi192ELi64ELi64ELi4ELb0ELb0EN7cutlass10bfloat16_tE19Flash_kernel_traitsILi192ELi64ELi64ELi4ES3_EELi8ELi1ELb0EEEvNS_16Flash_fwd_paramsE,@function
        .size           _ZN5flash32flash_fwd_splitkv_combine_kernelI23Flash_fwd_kernel_traitsILi192ELi64ELi64ELi4ELb0ELb0EN7cutlass10bfloat16_tE19Flash_kernel_traitsILi192ELi64ELi64ELi4ES3_EELi8ELi1ELb0EEEvNS_16Flash_fwd_paramsE,(.L_x_6851 - _ZN5flash32flash_fwd_splitkv_combine_kernelI23Flash_fwd_kernel_traitsILi192ELi64ELi64ELi4ELb0ELb0EN7cutlass10bfloat16_tE19Flash_kernel_traitsILi192ELi64ELi64ELi4ES3_EELi8ELi1ELb0EEEvNS_16Flash_fwd_paramsE)
        .other          _ZN5flash32flash_fwd_splitkv_combine_kernelI23Flash_fwd_kernel_traitsILi192ELi64ELi64ELi4ELb0ELb0EN7cutlass10bfloat16_tE19Flash_kernel_traitsILi192ELi64ELi64ELi4ES3_EELi8ELi1ELb0EEEvNS_16Flash_fwd_paramsE,@"STO_CUDA_ENTRY STV_DEFAULT"
_ZN5flash32flash_fwd_splitkv_combine_kernelI23Flash_fwd_kernel_traitsILi192ELi64ELi64ELi4ELb0ELb0EN7cutlass10bfloat16_tE19Flash_kernel_traitsILi192ELi64ELi64ELi4ES3_EELi8ELi1ELb0EEEvNS_16Flash_fwd_paramsE:
.text._ZN5flash32flash_fwd_splitkv_combine_kernelI23Flash_fwd_kernel_traitsILi192ELi64ELi64ELi4ELb0ELb0EN7cutlass10bfloat16_tE19Flash_kernel_traitsILi192ELi64ELi64ELi4ES3_EELi8ELi1ELb0EEEvNS_16Flash_fwd_paramsE:
        /* <DEDUP_REMOVED lines=38> */
.L_x_198:
[----:B------:R-:W-:Y:S01]  /*0260*/  IMAD.U32 R27, RZ, RZ, UR7 ;  /* 0x00000007ff1b7e24 */ /* 0x000fe2000f8e00ff */
[----:B------:R-:W-:Y:S01]  /*0270*/  MOV R20, UR15 ;  /* 0x0000000f00147c02 */ /* 0x000fe20008000f00 */
[----:B------:R-:W-:Y:S01]  /*0280*/  IMAD.U32 R21, RZ, RZ, UR14 ;  /* 0x0000000eff157e24 */ /* 0x000fe2000f8e00ff */
[----:B------:R-:W-:Y:S02]  /*0290*/  MOV R19, UR8 ;  /* 0x0000000800137c02 */ /* 0x000fe40008000f00 */
[----:B------:R-:W-:Y:S02]  /*02a0*/  MOV R18, 0x2c0 ;  /* 0x000002c000127802 */ /* 0x000fe40000000f00 */
[----:B------:R-:W-:Y:S05]  /*02b0*/  CALL.REL.NOINC `($__internal_6_$__cuda_sm20_div_s64) ;  /* 0x0000003c00607944 */ /* 0x000fea0003c00000 */
.L_x_199:
        /* <DEDUP_REMOVED lines=30> */
.L_x_201:
[----:B------:R-:W-:Y:S01]  /*04a0*/  IMAD.MOV.U32 R27, RZ, RZ, R16 ;  /* 0x000000ffff1b7224 */ /* 0x000fe200078e0010 */
[----:B------:R-:W-:Y:S02]  /*04b0*/  MOV R21, R17 ;  /* 0x0000001100157202 */ /* 0x000fe40000000f00 */
[----:B------:R-:W-:Y:S02]  /*04c0*/  MOV R18, 0x4e0 ;  /* 0x000004e000127802 */ /* 0x000fe40000000f00 */
[----:B------:R-:W-:Y:S05]  /*04d0*/  CALL.REL.NOINC `($__internal_6_$__cuda_sm20_div_s64) ;  /* 0x0000003800d87944 */ /* 0x000fea0003c00000 */
[----:B------:R-:W-:Y:S02]  /*04e0*/  MOV R6, R16 ;  /* 0x0000001000067202 */ /* 0x000fe40000000f00 */
[----:B------:R-:W-:Y:S02]  /*04f0*/  MOV R7, R17 ;  /* 0x0000001100077202 */ /* 0x000fe40000000f00 */
.L_x_202:
[----:B------:R-:W-:Y:S05]  /*0500*/  BSYNC.RECONVERGENT B0 ;  /* 0x0000000000007941 */ /* 0x000fea0003800200 */
.L_x_200:
        /* <DEDUP_REMOVED lines=55> */
.L_x_204:
[----:B------:R-:W-:Y:S01]  /*0880*/  IMAD.MOV.U32 R27, RZ, RZ, R20 ;  /* 0x000000ffff1b7224 */ /* 0x000fe200078e0014 */
[----:B------:R-:W-:Y:S01]  /*0890*/  MOV R20, R14 ;  /* 0x0000000e00147202 */ /* 0x000fe20000000f00 */
[----:B------:R-:W-:Y:S01]  /*08a0*/  IMAD.MOV.U32 R21, RZ, RZ, R19 ;  /* 0x000000ffff157224 */ /* 0x000fe200078e0013 */
[----:B------:R-:W-:Y:S02]  /*08b0*/  MOV R19, R4 ;  /* 0x0000000400137202 */ /* 0x000fe40000000f00 */
[----:B------:R-:W-:Y:S02]  /*08c0*/  MOV R18, 0x8e0 ;  /* 0x000008e000127802 */ /* 0x000fe40000000f00 */
[----:B------:R-:W-:Y:S05]  /*08d0*/  CALL.REL.NOINC `($__internal_6_$__cuda_sm20_div_s64) ;  /* 0x0000003400d87944 */ /* 0x000fea0003c00000 */
.L_x_205:
[----:B------:R-:W-:Y:S05]  /*08e0*/  BSYNC.RECONVERGENT B0 ;  /* 0x0000000000007941 */ /* 0x000fea0003800200 */
.L_x_203:
        /* <DEDUP_REMOVED lines=116> */
.L_x_207:
[----:B------:R-:W-:Y:S01]  /*1030*/  IMAD.MOV.U32 R27, RZ, RZ, R16 ;  /* 0x000000ffff1b7224 */ /* 0x000fe200078e0010 */
[----:B------:R-:W-:Y:S01]  /*1040*/  MOV R20, R11 ;  /* 0x0000000b00147202 */ /* 0x000fe20000000f00 */
[----:B------:R-:W-:Y:S01]  /*1050*/  IMAD.MOV.U32 R21, RZ, RZ, R17 ;  /* 0x000000ffff157224 */ /* 0x000fe200078e0011 */
[----:B------:R-:W-:Y:S02]  /*1060*/  MOV R19, R3 ;  /* 0x0000000300137202 */ /* 0x000fe40000000f00 */
[----:B------:R-:W-:Y:S02]  /*1070*/  MOV R18, 0x1090 ;  /* 0x0000109000127802 */ /* 0x000fe40000000f00 */
[----:B------:R-:W-:Y:S05]  /*1080*/  CALL.REL.NOINC `($__internal_6_$__cuda_sm20_div_s64) ;  /* 0x0000002c00ec7944 */ /* 0x000fea0003c00000 */
[----:B------:R-:W-:Y:S02]  /*1090*/  MOV R32, R16 ;  /* 0x0000001000207202 */ /* 0x000fe40000000f00 */
[----:B------:R-:W-:Y:S02]  /*10a0*/  MOV R33, R17 ;  /* 0x0000001100217202 */ /* 0x000fe40000000f00 */
.L_x_208:
[----:B------:R-:W-:Y:S05]  /*10b0*/  BSYNC.RECONVERGENT B0 ;  /* 0x0000000000007941 */ /* 0x000fea0003800200 */
.L_x_206:
        /* <DEDUP_REMOVED lines=58> */
.L_x_210:
[----:B------:R-:W-:Y:S01]  /*1460*/  IMAD.MOV.U32 R27, RZ, RZ, R6 ;  /* 0x000000ffff1b7224 */ /* 0x000fe200078e0006 */
[----:B------:R-:W-:Y:S01]  /*1470*/  MOV R21, R7 ;  /* 0x0000000700157202 */ /* 0x000fe20000000f00 */
[----:B------:R-:W-:Y:S01]  /*1480*/  IMAD.MOV.U32 R20, RZ, RZ, R9 ;  /* 0x000000ffff147224 */ /* 0x000fe200078e0009 */
[----:B------:R-:W-:Y:S02]  /*1490*/  MOV R18, 0x14b0 ;  /* 0x000014b000127802 */ /* 0x000fe40000000f00 */
[----:B------:R-:W-:Y:S05]  /*14a0*/  CALL.REL.NOINC `($__internal_6_$__cuda_sm20_div_s64) ;  /* 0x0000002800e47944 */ /* 0x000fea0003c00000 */
[----:B------:R-:W-:Y:S02]  /*14b0*/  MOV R18, R16 ;  /* 0x0000001000127202 */ /* 0x000fe40000000f00 */
[----:B------:R-:W-:Y:S02]  /*14c0*/  MOV R19, R17 ;  /* 0x0000001100137202 */ /* 0x000fe40000000f00 */
.L_x_211:
[----:B------:R-:W-:Y:S05]  /*14d0*/  BSYNC.RECONVERGENT B0 ;  /* 0x0000000000007941 */ /* 0x000fea0003800200 */
.L_x_209:
        /* <DEDUP_REMOVED lines=54> */
.L_x_213:
[----:B0-----:R-:W-:Y:S05]  /*1840*/  BSYNC.RECONVERGENT B0 ;  /* 0x0000000000007941 */ /* 0x001fea0003800200 */
.L_x_212:
[----:B------:R-:W0:Y:S01]  /*1850*/  S2UR UR14, SR_CgaCtaId ;  /* 0x00000000000e79c3 */ /* 0x000e220000008800 */
[C---:B------:R-:W-:Y:S01]  /*1860*/  ISETP.GT.U32.AND P0, PT, R0.reuse, 0xf, PT ;  /* 0x0000000f0000780c */ /* 0x040fe20003f04070 */
[----:B------:R-:W-:Y:S01]  /*1870*/  UMOV UR4, 0x400 ;  /* 0x0000040000047882 */ /* 0x000fe20000000000 */
[----:B------:R-:W-:Y:S01]  /*1880*/  IMAD.MOV.U32 R15, RZ, RZ, 0x24 ;  /* 0x00000024ff0f7424 */ /* 0x000fe200078e00ff */
[----:B-1----:R-:W-:Y:S01]  /*1890*/  LOP3.LUT R25, R0, 0x1, RZ, 0xc0, !PT ;  /* 0x0000000100197812 */ /* 0x002fe200078ec0ff */
[----:B------:R-:W-:Y:S01]  /*18a0*/  IMAD.MOV.U32 R8, RZ, RZ, 0x24 ;  /* 0x00000024ff087424 */ /* 0x000fe200078e00ff */
[----:B------:R-:W-:Y:S01]  /*18b0*/  SHF.R.U32.HI R27, RZ, 0x1, R0 ;  /* 0x00000001ff1b7819 */ /* 0x000fe20000011600 */
[----:B------:R-:W-:Y:S01]  /*18c0*/  IMAD.MOV.U32 R26, RZ, RZ, -0x800000 ;  /* 0xff800000ff1a7424 */ /* 0x000fe200078e00ff */
[----:B------:R-:W1:Y:S01]  /*18d0*/  LDC R13, c[0x0][0x3e0] ;  /* 0x0000f800ff0d7b82 */ /* 0x000e620000000800 */
[----:B------:R-:W-:Y:S01]  /*18e0*/  IABS R17, R6 ;  /* 0x0000000600117213 */ /* 0x000fe20000000000 */
[----:B------:R-:W-:Y:S01]  /*18f0*/  BSSY.RECONVERGENT B1, `(.L_x_214) ;  /* 0x0000175000017945 */ /* 0x000fe20003800200 */
[----:B------:R-:W-:Y:S01]  /*1900*/  ISETP.NE.AND P5, PT, R6, RZ, PT ;  /* 0x000000ff0600720c */ /* 0x000fe20003fa5270 */
[----:B0-----:R-:W-:-:S06]  /*1910*/  ULEA UR14, UR14, UR4, 0x18 ;  /* 0x000000040e0e7291 */ /* 0x001fcc000f8ec0ff */
[----:B------:R-:W-:Y:S02]  /*1920*/  @!P0 IMAD R15, R22, R15, UR14 ;  /* 0x0000000e160f8e24 */ /* 0x000fe4000f8e020f */
[----:B------:R-:W-:Y:S01]  /*1930*/  IMAD R8, R25, R8, UR14 ;  /* 0x0000000e19087e24 */ /* 0x000fe2000f8e0208 */
[----:B-1----:R-:W-:Y:S01]  /*1940*/  IABS R5, R13 ;  /* 0x0000000d00057213 */ /* 0x002fe20000000000 */
[----:B------:R-:W-:Y:S02]  /*1950*/  @!P0 IMAD R15, R20, 0x4, R15 ;  /* 0x00000004140f8824 */ /* 0x000fe400078e020f */
[----:B------:R-:W0:Y:S01]  /*1960*/  I2F.RP R20, R17 ;  /* 0x0000001100147306 */ /* 0x000e220000209400 */
[----:B------:R-:W-:Y:S01]  /*1970*/  LEA R8, R27, R8, 0x2 ;  /* 0x000000081b087211 */ /* 0x000fe200078e10ff */
[----:B------:R-:W-:Y:S01]  /*1980*/  IMAD.IADD R22, R2, 0x1, R17 ;  /* 0x0000000102167824 */ /* 0x000fe200078e0211 */
[----:B-----5:R1:W-:Y:S01]  /*1990*/  @!P0 STS [R15], R16 ;  /* 0x000000100f008388 */ /* 0x0203e20000000800 */
[----:B------:R-:W-:Y:S01]  /*19a0*/  IABS R2, R6 ;  /* 0x0000000600027213 */ /* 0x000fe20000000000 */
[----:B------:R-:W-:Y:S03]  /*19b0*/  BAR.SYNC.DEFER_BLOCKING 0x0 ;  /* 0x0000000000007b1d */ /* 0x000fe60000010000 */
[----:B------:R-:W-:-:S03]  /*19c0*/  IADD3 R2, PT, PT, RZ, -R2, RZ ;  /* 0x80000002ff027210 */ /* 0x000fc60007ffe0ff */
[----:B------:R-:W2:Y:S08]  /*19d0*/  I2F.RP R21, R5 ;  /* 0x0000000500157306 */ /* 0x000eb00000209400 */
[----:B0-----:R-:W0:Y:S08]  /*19e0*/  MUFU.RCP R28, R20 ;  /* 0x00000014001c7308 */ /* 0x001e300000001000 */
[----:B--2---:R-:W2:Y:S01]  /*19f0*/  MUFU.RCP R30, R21 ;  /* 0x00000015001e7308 */ /* 0x004ea20000001000 */
[----:B------:R-:W3:Y:S01]  /*1a00*/  @!P0 LDS R26, [R8] ;  /* 0x00000000081a8984 */ /* 0x000ee20000000800 */
[----:B0-----:R-:W-:-:S06]  /*1a10*/  VIADD R28, R28, 0xffffffe ;  /* 0x0ffffffe1c1c7836 */ /* 0x001fcc0000000000 */
[----:B------:R-:W0:Y:S01]  /*1a20*/  F2I.FTZ.U32.TRUNC.NTZ R29, R28 ;  /* 0x0000001c001d7305 */ /* 0x000e22000021f000 */
[----:B--2---:R-:W-:-:S07]  /*1a30*/  VIADD R30, R30, 0xffffffe ;  /* 0x0ffffffe1e1e7836 */ /* 0x004fce0000000000 */
[----:B------:R-:W1:Y:S01]  /*1a40*/  F2I.FTZ.U32.TRUNC.NTZ R31, R30 ;  /* 0x0000001e001f7305 */ /* 0x000e62000021f000 */
[----:B0-----:R-:W-:Y:S01]  /*1a50*/  IADD3 R20, PT, PT, RZ, -R29, RZ ;  /* 0x8000001dff147210 */ /* 0x001fe20007ffe0ff */
[----:B------:R-:W-:-:S04]  /*1a60*/  IMAD.MOV.U32 R28, RZ, RZ, RZ ;  /* 0x000000ffff1c7224 */ /* 0x000fc800078e00ff */
[----:B------:R-:W-:Y:S02]  /*1a70*/  IMAD R20, R20, R17, RZ ;  /* 0x0000001114147224 */ /* 0x000fe400078e02ff */
[----:B-1----:R-:W-:Y:S02]  /*1a80*/  IMAD.MOV R16, RZ, RZ, -R31 ;  /* 0x000000ffff107224 */ /* 0x002fe400078e0a1f */
[----:B------:R-:W-:Y:S02]  /*1a90*/  IMAD.MOV.U32 R30, RZ, RZ, RZ ;  /* 0x000000ffff1e7224 */ /* 0x000fe400078e00ff */
[----:B------:R-:W-:Y:S01]  /*1aa0*/  IMAD R21, R16, R5, RZ ;  /* 0x0000000510157224 */ /* 0x000fe200078e02ff */
[----:B---3--:R-:W0:Y:S01]  /*1ab0*/  SHFL.BFLY PT, R15, R26, 0x1, 0x1f ;  /* 0x0c201f001a0f7f89 */ /* 0x008e2200000e0000 */
[----:B------:R-:W-:Y:S01]  /*1ac0*/  IMAD.HI.U32 R29, R29, R20, R28 ;  /* 0x000000141d1d7227 */ /* 0x000fe200078e001c */
[----:B------:R-:W-:-:S03]  /*1ad0*/  IABS R16, R22 ;  /* 0x0000001600107213 */ /* 0x000fc60000000000 */
[----:B------:R-:W-:-:S04]  /*1ae0*/  IMAD.HI.U32 R21, R31, R21, R30 ;  /* 0x000000151f157227 */ /* 0x000fc800078e001e */
[----:B------:R-:W-:-:S04]  /*1af0*/  IMAD.HI.U32 R29, R29, R16, RZ ;  /* 0x000000101d1d7227 */ /* 0x000fc800078e00ff */
[----:B------:R-:W-:-:S04]  /*1b00*/  IMAD.HI.U32 R21, R21, R16, RZ ;  /* 0x0000001015157227 */ /* 0x000fc800078e00ff */
[----:B------:R-:W-:Y:S02]  /*1b10*/  IMAD R2, R29, R2, R16 ;  /* 0x000000021d027224 */ /* 0x000fe400078e0210 */
[----:B------:R-:W-:-:S03]  /*1b20*/  IMAD.MOV R20, RZ, RZ, -R21 ;  /* 0x000000ffff147224 */ /* 0x000fc600078e0a15 */
[----:B------:R-:W-:Y:S01]  /*1b30*/  ISETP.GT.U32.AND P1, PT, R17, R2, PT ;  /* 0x000000021100720c */ /* 0x000fe20003f24070 */
[----:B------:R-:W-:Y:S01]  /*1b40*/  IMAD R20, R5, R20, R16 ;  /* 0x0000001405147224 */ /* 0x000fe200078e0210 */
[----:B0-----:R-:W-:-:S04]  /*1b50*/  FMNMX.FTZ R15, R15, R26, !PT ;  /* 0x0000001a0f0f7209 */ /* 0x001fc80007810000 */
[----:B------:R-:W-:-:S04]  /*1b60*/  FSETP.NEU.FTZ.AND P0, PT, R15, -INF , PT ;  /* 0xff8000000f00780b */ /* 0x000fc80003f1d000 */
[----:B------:R-:W-:Y:S02]  /*1b70*/  FSEL R15, R15, RZ, P0 ;  /* 0x000000ff0f0f7208 */ /* 0x000fe40000000000 */
[----:B------:R-:W-:Y:S01]  /*1b80*/  ISETP.GT.U32.AND P0, PT, R5, R20, PT ;  /* 0x000000140500720c */ /* 0x000fe20003f04070 */
[----:B------:R-:W-:Y:S01]  /*1b90*/  @!P1 IMAD.IADD R2, R2, 0x1, -R17 ;  /* 0x0000000102029824 */ /* 0x000fe200078e0a11 */
[----:B------:R-:W-:Y:S01]  /*1ba0*/  @!P1 IADD3 R29, PT, PT, R29, 0x1, RZ ;  /* 0x000000011d1d9810 */ /* 0x000fe20007ffe0ff */
[----:B------:R-:W-:-:S03]  /*1bb0*/  FADD.FTZ R23, -R15, R26 ;  /* 0x0000001a0f177221 */ /* 0x000fc60000010100 */
[-C--:B------:R-:W-:Y:S01]  /*1bc0*/  ISETP.GE.U32.AND P2, PT, R2, R17.reuse, PT ;  /* 0x000000110200720c */ /* 0x080fe20003f46070 */
[----:B------:R-:W-:Y:S01]  /*1bd0*/  FMUL.FTZ R23, R23, 1.4426950216293334961 ;  /* 0x3fb8aa3b17177820 */ /* 0x000fe20000410000 */
[C---:B------:R-:W-:Y:S02]  /*1be0*/  LOP3.LUT R2, R22.reuse, R17, RZ, 0x3c, !PT ;  /* 0x0000001116027212 */ /* 0x040fe400078e3cff */
[----:B------:R-:W-:Y:S02]  /*1bf0*/  LOP3.LUT R22, R22, R13, RZ, 0x3c, !PT ;  /* 0x0000000d16167212 */ /* 0x000fe400078e3cff */
[----:B------:R-:W-:Y:S01]  /*1c00*/  ISETP.GE.AND P3, PT, R2, RZ, PT ;  /* 0x000000ff0200720c */ /* 0x000fe20003f66270 */
[----:B------:R-:W0:Y:S01]  /*1c10*/  MUFU.EX2 R23, R23 ;  /* 0x0000001700177308 */ /* 0x000e220000000800 */
[----:B------:R-:W-:Y:S01]  /*1c20*/  @!P0 IMAD.IADD R20, R20, 0x1, -R5 ;  /* 0x0000000114148824 */ /* 0x000fe200078e0a05 */
[----:B------:R-:W-:Y:S01]  /*1c30*/  SHF.R.S32.HI R2, RZ, 0x1f, R6 ;  /* 0x0000001fff027819 */ /* 0x000fe20000011406 */
[----:B------:R-:W-:Y:S01]  /*1c40*/  @!P0 VIADD R21, R21, 0x1 ;  /* 0x0000000115158836 */ /* 0x000fe20000000000 */
[----:B------:R-:W-:Y:S01]  /*1c50*/  ISETP.NE.AND P0, PT, R13, RZ, PT ;  /* 0x000000ff0d00720c */ /* 0x000fe20003f05270 */
[----:B------:R-:W-:Y:S01]  /*1c60*/  IMAD R6, R6, UR9, RZ ;  /* 0x0000000906067c24 */ /* 0x000fe2000f8e02ff */
[----:B------:R-:W-:Y:S01]  /*1c70*/  ISETP.GE.U32.AND P4, PT, R20, R5, PT ;  /* 0x000000051400720c */ /* 0x000fe20003f86070 */
[----:B------:R-:W-:Y:S01]  /*1c80*/  @P2 VIADD R29, R29, 0x1 ;  /* 0x000000011d1d2836 */ /* 0x000fe20000000000 */
[----:B------:R-:W-:-:S04]  /*1c90*/  ISETP.GE.AND P2, PT, R22, RZ, PT ;  /* 0x000000ff1600720c */ /* 0x000fc80003f46270 */
[----:B------:R-:W-:Y:S01]  /*1ca0*/  @!P3 IADD3 R29, PT, PT, -R29, RZ, RZ ;  /* 0x000000ff1d1db210 */ /* 0x000fe20007ffe1ff */
[----:B0-----:R-:W0:Y:S01]  /*1cb0*/  SHFL.BFLY PT, R16, R23, 0x1, 0x1f ;  /* 0x0c201f0017107f89 */ /* 0x001e2200000e0000 */
[----:B------:R-:W-:Y:S02]  /*1cc0*/  ISETP.NE.AND P3, PT, R7, RZ, PT ;  /* 0x000000ff0700720c */ /* 0x000fe40003f65270 */
[----:B------:R-:W-:-:S03]  /*1cd0*/  @!P5 LOP3.LUT R29, RZ, R17, RZ, 0x33, !PT ;  /* 0x00000011ff1dd212 */ /* 0x000fc600078e33ff */
[----:B------:R-:W-:Y:S01]  /*1ce0*/  @P4 VIADD R21, R21, 0x1 ;  /* 0x0000000115154836 */ /* 0x000fe20000000000 */
[----:B------:R-:W-:Y:S02]  /*1cf0*/  SEL R5, RZ, 0x1, !P3 ;  /* 0x00000001ff057807 */ /* 0x000fe40005800000 */
[----:B------:R-:W-:Y:S01]  /*1d00*/  SHF.R.S32.HI R7, RZ, 0x1f, R29 ;  /* 0x0000001fff077819 */ /* 0x000fe2000001141d */
[----:B------:R-:W-:Y:S01]  /*1d10*/  @!P2 IMAD.MOV R21, RZ, RZ, -R21 ;  /* 0x000000ffff15a224 */ /* 0x000fe200078e0a15 */
[----:B------:R-:W-:Y:S02]  /*1d20*/  @!P0 LOP3.LUT R21, RZ, R13, RZ, 0x33, !PT ;  /* 0x0000000dff158212 */ /* 0x000fe400078e33ff */
[----:B------:R-:W-:Y:S02]  /*1d30*/  LOP3.LUT P0, RZ, R0, 0x3f1, RZ, 0xc0, !PT ;  /* 0x000003f100ff7812 */ /* 0x000fe4000780c0ff */
[----:B------:R-:W-:Y:S02]  /*1d40*/  ISETP.LT.U32.AND P2, PT, R18, R29, PT ;  /* 0x0000001d1200720c */ /* 0x000fe40003f41070 */
[----:B------:R-:W-:Y:S01]  /*1d50*/  LOP3.LUT R5, R2, R5, RZ, 0xfc, !PT ;  /* 0x0000000502057212 */ /* 0x000fe200078efcff */
[----:B------:R-:W-:Y:S01]  /*1d60*/  IMAD R2, R21, UR11, RZ ;  /* 0x0000000b15027c24 */ /* 0x000fe2000f8e02ff */
[----:B------:R-:W-:-:S03]  /*1d70*/  ISETP.LT.AND.EX P2, PT, R19, R7, PT, P2 ;  /* 0x000000071300720c */ /* 0x000fc60003f41320 */
[----:B------:R-:W-:Y:S01]  /*1d80*/  IMAD R5, R5, R2, RZ ;  /* 0x0000000205057224 */ /* 0x000fe200078e02ff */
[----:B------:R-:W-:Y:S01]  /*1d90*/  SEL R7, R18, R29, P2 ;  /* 0x0000001d12077207 */ /* 0x000fe20001000000 */
[----:B0-----:R-:W-:Y:S01]  /*1da0*/  FADD.FTZ R16, R23, R16 ;  /* 0x0000001017107221 */ /* 0x001fe20000010000 */
[----:B------:R-:W-:-:S04]  /*1db0*/  IMAD.MOV.U32 R23, RZ, RZ, 0x7f800000 ;  /* 0x7f800000ff177424 */ /* 0x000fc800078e00ff */
[----:B------:R-:W-:-:S13]  /*1dc0*/  FSETP.NE.FTZ.AND P1, PT, R16, RZ, PT ;  /* 0x000000ff1000720b */ /* 0x000fda0003f35000 */
[----:B------:R-:W0:Y:S02]  /*1dd0*/  @P1 MUFU.LG2 R16, R16 ;  /* 0x0000001000101308 */ /* 0x000e240000000c00 */
        /* <DEDUP_REMOVED lines=52> */
.L_x_217:
[----:B------:R-:W-:Y:S01]  /*2120*/  IMAD.MOV.U32 R21, RZ, RZ, RZ ;  /* 0x000000ffff157224 */ /* 0x000fe200078e00ff */
[----:B------:R-:W-:Y:S02]  /*2130*/  MOV R20, R30 ;  /* 0x0000001e00147202 */ /* 0x000fe40000000f00 */
[----:B------:R-:W-:Y:S02]  /*2140*/  MOV R18, 0x2160 ;  /* 0x0000216000127802 */ /* 0x000fe40000000f00 */
[----:B------:R-:W-:Y:S05]  /*2150*/  CALL.REL.NOINC `($__internal_6_$__cuda_sm20_div_s64) ;  /* 0x0000001c00b87944 */ /* 0x000fea0003c00000 */
[----:B------:R-:W-:Y:S02]  /*2160*/  IADD3 R13, PT, PT, -R16, RZ, RZ ;  /* 0x000000ff100d7210 */ /* 0x000fe40007ffe1ff */
[----:B------:R-:W-:-:S03]  /*2170*/  MOV R31, R17 ;  /* 0x00000011001f7202 */ /* 0x000fc60000000f00 */
[----:B------:R-:W-:Y:S01]  /*2180*/  IMAD R27, R30, R13, R27 ;  /* 0x0000000d1e1b7224 */ /* 0x000fe200078e021b */
[----:B------:R-:W-:-:S07]  /*2190*/  MOV R30, R16 ;  /* 0x00000010001e7202 */ /* 0x000fce0000000f00 */
.L_x_218:
        /* <DEDUP_REMOVED lines=60> */
.L_x_220:
[----:B------:R-:W-:Y:S01]  /*2560*/  IMAD.MOV.U32 R27, RZ, RZ, R30 ;  /* 0x000000ffff1b7224 */ /* 0x000fe200078e001e */
[----:B------:R-:W-:Y:S01]  /*2570*/  MOV R21, R31 ;  /* 0x0000001f00157202 */ /* 0x000fe20000000f00 */
[----:B------:R-:W-:Y:S01]  /*2580*/  IMAD.MOV.U32 R20, RZ, RZ, R34 ;  /* 0x000000ffff147224 */ /* 0x000fe200078e0022 */
[----:B------:R-:W-:Y:S02]  /*2590*/  MOV R18, 0x25b0 ;  /* 0x000025b000127802 */ /* 0x000fe40000000f00 */
[----:B------:R-:W-:Y:S05]  /*25a0*/  CALL.REL.NOINC `($__internal_6_$__cuda_sm20_div_s64) ;  /* 0x0000001800a47944 */ /* 0x000fea0003c00000 */
[----:B------:R-:W-:-:S05]  /*25b0*/  IADD3 R31, PT, PT, -R16, RZ, RZ ;  /* 0x000000ff101f7210 */ /* 0x000fca0007ffe1ff */
[----:B------:R-:W-:Y:S02]  /*25c0*/  IMAD R31, R31, R34, R30 ;  /* 0x000000221f1f7224 */ /* 0x000fe400078e021e */
.L_x_221:
[----:B------:R-:W-:Y:S05]  /*25d0*/  BSYNC.RECONVERGENT B0 ;  /* 0x0000000000007941 */ /* 0x000fea0003800200 */
.L_x_219:
        /* <DEDUP_REMOVED lines=162> */
.L_x_216:
[----:B------:R-:W0:Y:S01]  /*3000*/  LDC.64 R2, c[0x0][0x420] ;  /* 0x00010800ff027b82 */ /* 0x000e220000000a00 */
[----:B------:R-:W-:-:S05]  /*3010*/  IADD3 R27, PT, PT, R27, UR6, RZ ;  /* 0x000000061b1b7c10 */ /* 0x000fca000fffe0ff */
[----:B0-----:R-:W-:-:S05]  /*3020*/  IMAD.WIDE.U32 R2, R27, 0x4, R2 ;  /* 0x000000041b027825 */ /* 0x001fca00078e0002 */
[----:B------:R1:W-:Y:S02]  /*3030*/  STG.E desc[UR12][R2.64], R23 ;  /* 0x0000001702007986 */ /* 0x0003e4000c10190c */
.L_x_215:
[----:B------:R-:W-:Y:S05]  /*3040*/  BSYNC.RECONVERGENT B1 ;  /* 0x0000000000017941 */ /* 0x000fea0003800200 */
.L_x_214:
        /* <DEDUP_REMOVED lines=58> */
.L_x_228:
        /* <DEDUP_REMOVED lines=14> */
.L_x_225:
[----:B0-----:R-:W-:Y:S05]  /*34d0*/  BSYNC.RECONVERGENT B0 ;  /* 0x0000000000007941 */ /* 0x001fea0003800200 */
.L_x_224:
        /* <DEDUP_REMOVED lines=30> */
.L_x_227:
[----:B------:R-:W-:Y:S05]  /*36c0*/  BSYNC.RECONVERGENT B0 ;  /* 0x0000000000007941 */ /* 0x000fea0003800200 */
.L_x_226:
        /* <DEDUP_REMOVED lines=21> */
.L_x_223:
        /* <DEDUP_REMOVED lines=20> */
.L_x_230:
[----:B------:R-:W-:Y:S05]  /*3960*/  BSYNC.RECONVERGENT B0 ;  /* 0x0000000000007941 */ /* 0x000fea0003800200 */
.L_x_229:
        /* <DEDUP_REMOVED lines=18> */
.L_x_222:
        /* <DEDUP_REMOVED lines=91> */
        .weak           $__internal_6_$__cuda_sm20_div_s64
        .type           $__internal_6_$__cuda_sm20_div_s64,@function
        .size           $__internal_6_$__cuda_sm20_div_s64,(.L_x_6851 - $__internal_6_$__cuda_sm20_div_s64)
$__internal_6_$__cuda_sm20_div_s64:
        /* <DEDUP_REMOVED lines=86> */
[----:B------:R-:W-:Y:S06]  /*45a0*/  RET.REL.NODEC R28 `(_ZN5flash32flash_fwd_splitkv_combine_kernelI23Flash_fwd_kernel_traitsILi192ELi64ELi64ELi4ELb0ELb0EN7cutlass10bfloat16_tE19Flash_kernel_traitsILi192ELi64ELi64ELi4ES3_EELi8ELi1ELb0EEEvNS_16Flash_fwd_paramsE) ;  /* 0xffffffb81c947950 */ /* 0x000fec0003c3ffff */
.L_x_231:
        /* <DEDUP_REMOVED lines=13> */
.L_x_6851:


//--------------------- .text._ZN5flash32flash_fwd_splitkv_combine_kernelI23Flash_fwd_kernel_traitsILi192ELi64ELi64ELi4ELb0ELb0EN7cutlass10bfloat16_tE19Flash_kernel_traitsILi192ELi64ELi64ELi4ES3_EELi8ELi7ELb1EEEvNS_16Flash_fwd_paramsE --------------------------
	.section	.text._ZN5flash32flash_fwd_splitkv_combine_kernelI23Flash_fwd_kernel_traitsILi192ELi64ELi64ELi4ELb0ELb0EN7cutlass10bfloat16_tE19Flash_kernel_traitsILi192ELi64ELi64ELi4ES3_EELi8ELi7ELb1EEEvNS_16Flash_fwd_paramsE,"ax",@progbits
	.align	128
        .global         _ZN5flash32flash_fwd_splitkv_combine_kernelI23Flash_fwd_kernel_traitsILi192ELi64ELi64ELi4ELb0ELb0EN7cutlass10bfloat16_tE19Flash_kernel_traitsILi192ELi64ELi64ELi4ES3_EELi8ELi7ELb1EEEvNS_16Flash_fwd_paramsE
        .type           _ZN5flash32flash_fwd_splitkv_combine_kernelI23Flash_fwd_kernel_traitsILi192ELi64ELi64ELi4ELb0ELb0EN7cutlass10bfloat16_tE19Flash_kernel_traitsILi192ELi64ELi64ELi4ES3_EELi8ELi7ELb1EEEvNS_16Flash_fwd_paramsE,@function
        .size           _ZN5flash32flash_fwd_splitkv_combine_kernelI23Flash_fwd_kernel_traitsILi192ELi64ELi64ELi4ELb0ELb0EN7cutlass10bfloat16_tE19Flash_kernel_traitsILi192ELi64ELi64ELi4ES3_EELi8ELi7ELb1EEEvNS_16Flash_fwd_paramsE,(.L_x_6852 - _ZN5flash32flash_fwd_splitkv_combine_kernelI23Flash_fwd_kernel_traitsILi192ELi64ELi64ELi4ELb0ELb0EN7cutlass10bfloat16_tE19Flash_kernel_traitsILi192ELi64ELi64ELi4ES3_EELi8ELi7ELb1EEEvNS_16Flash_fwd_paramsE)
        .other          _ZN5flash32flash_fwd_splitkv_combine_kernelI23Flash_fwd_kernel_traitsILi192ELi64ELi64ELi4ELb0ELb0EN7cutlass10bfloat16_tE19Flash_kernel_traitsILi192ELi64ELi64ELi4ES3_EELi8ELi7ELb1EEEvNS_16Flash_fwd_paramsE,@"STO_CUDA_ENTRY STV_DEFAULT"
_ZN5flash32flash_fwd_splitkv_combine_kernelI23Flash_fwd_kernel_traitsILi192ELi64ELi64ELi4ELb0ELb0EN7cutlass10bfloat16_tE19Flash_kernel_traitsILi192ELi64ELi64ELi4ES3_EELi8ELi7ELb1EEEvNS_16Flash_fwd_paramsE:
.text._ZN5flash32flash_fwd_splitkv_combine_kernelI23Flash_fwd_kernel_traitsILi192ELi64ELi64ELi4ELb0ELb0EN7cutlass10bfloat16_tE19Flash_kernel_traitsILi192ELi64ELi64ELi4ES3_EELi8ELi7ELb1EEEvNS_16Flash_fwd_paramsE:
[----:B------:R-:W-:Y:S08]  /*0000*/  LDC R1, c[0x0][0x37c] ;  /* 0x0000df00ff017b82 */ /* 0x000ff00000000800 */
[----:B------:R-:W0:Y:S01]  /*0010*/  LDC.64 R30, c[0x0][0x430] ;  /* 0x00010c00ff1e7b82 */ /* 0x000e220000000a00 */
[----:B------:R-:W0:Y:S07]  /*0020*/  LDCU UR4, c[0x0][0x3e0] ;  /* 0x00007c00ff0477ac */ /* 0x000e2e0008000800 */
[----:B------:R-:W1:Y:S01]  /*0030*/  S2UR UR6, SR_CTAID.X ;  /* 0x00000000000679c3 */ /* 0x000e620000002500 */
[----:B0-----:R-:W-:-:S04]  /*0040*/  IMAD R29, R31, UR4, RZ ;  /* 0x000000041f1d7c24 */ /* 0x001fc8000f8e02ff */
[----:B------:R-:W-:Y:S01]  /*0050*/  IMAD R30, R29, R30, RZ ;  /* 0x0000001e1d1e7224 */ /* 0x000fe200078e02ff */
[----:B-1----:R-:W-:-:S04]  /*0060*/  USHF.L.U32 UR6, UR6, 0x3, URZ ;  /* 0x0000000306067899 */ /* 0x002fc800080006ff */
[----:B------:R-:W-:Y:S02]  /*0070*/  VIMNMX R39, PT, PT, R30, R31, PT ;  /* 0x0000001f1e277248 */ /* 0x000fe40003fe0100 */
[----:B------:R-:W-:Y:S02]  /*0080*/  SHF.R.S32.HI R4, RZ, 0x1f, R30 ;  /* 0x0000001fff047819 */ /* 0x000fe4000001141e */
[----:B------:R-:W-:-:S04]  /*0090*/  SHF.R.S32.HI R15, RZ, 0x1f, R39 ;  /* 0x0000001fff0f7819 */ /* 0x000fc80000011427 */
[----:B------:R-:W-:-:S04]  /*00a0*/  LOP3.LUT R0, R4, R15, RZ, 0xfc, !PT ;  /* 0x0000000f04007212 */ /* 0x000fc800078efcff */
[----:B------:R-:W-:-:S13]  /*00b0*/  ISETP.NE.U32.AND P0, PT, R0, RZ, PT ;  /* 0x000000ff0000720c */ /* 0x000fda0003f05070 */
[----:B------:R-:W-:Y:S05]  /*00c0*/  @P0 BRA `(.L_x_232) ;  /* 0x0000000000500947 */ /* 0x000fea0003800000 */
[----:B------:R-:W0:Y:S01]  /*00d0*/  I2F.U32.RP R6, R39 ;  /* 0x0000002700067306 */ /* 0x000e220000209000 */
[----:B------:R-:W-:Y:S02]  /*00e0*/  IMAD.MOV R0, RZ, RZ, -R39 ;  /* 0x000000ffff007224 */ /* 0x000fe400078e0a27 */
[----:B------:R-:W-:Y:S01]  /*00f0*/  HFMA2 R2, -RZ, RZ, 0, 0 ;  /* 0x00000000ff027431 */ /* 0x000fe200000001ff */
[----:B------:R-:W-:-:S04]  /*0100*/  ISETP.NE.U32.AND P0, PT, R39, RZ, PT ;  /* 0x000000ff2700720c */ /* 0x000fc80003f05070 */
[----:B0-----:R-:W0:Y:S02]  /*0110*/  MUFU.RCP R3, R6 ;  /* 0x0000000600037308 */ /* 0x001e240000001000 */
[----:B0-----:R-:W-:-:S06]  /*0120*/  VIADD R3, R3, 0xffffffe ;  /* 0x0ffffffe03037836 */ /* 0x001fcc0000000000 */
[----:B------:R-:W0:Y:S02]  /*0130*/  F2I.FTZ.U32.TRUNC.NTZ R3, R3 ;  /* 0x0000000300037305 */ /* 0x000e24000021f000 */
[----:B0-----:R-:W-:-:S04]  /*0140*/  IMAD R5, R0, R3, RZ ;  /* 0x0000000300057224 */ /* 0x001fc800078e02ff */
[----:B------:R-:W-:Y:S01]  /*0150*/  IMAD.HI.U32 R5, R3, R5, R2 ;  /* 0x0000000503057227 */ /* 0x000fe200078e0002 */
[----:B------:R-:W-:-:S05]  /*0160*/  MOV R3, RZ ;  /* 0x000000ff00037202 */ /* 0x000fca0000000f00 */
[----:B------:R-:W-:-:S04]  /*0170*/  IMAD.HI.U32 R2, R5, R30, RZ ;  /* 0x0000001e05027227 */ /* 0x000fc800078e00ff */
[----:B------:R-:W-:-:S04]  /*0180*/  IMAD.MOV R0, RZ, RZ, -R2 ;  /* 0x000000ffff007224 */ /* 0x000fc800078e0a02 */
[----:B------:R-:W-:-:S05]  /*0190*/  IMAD R0, R39, R0, R30 ;  /* 0x0000000027007224 */ /* 0x000fca00078e021e */
[----:B------:R-:W-:-:S13]  /*01a0*/  ISETP.GE.U32.AND P2, PT, R0, R39, PT ;  /* 0x000000270000720c */ /* 0x000fda0003f46070 */
[----:B------:R-:W-:Y:S01]  /*01b0*/  @P2 IADD3 R0, PT, PT, -R39, R0, RZ ;  /* 0x0000000027002210 */ /* 0x000fe20007ffe1ff */
[----:B------:R-:W-:-:S03]  /*01c0*/  @P2 VIADD R2, R2, 0x1 ;  /* 0x0000000102022836 */ /* 0x000fc60000000000 */
[----:B------:R-:W-:-:S13]  /*01d0*/  ISETP.GE.U32.AND P1, PT, R0, R39, PT ;  /* 0x000000270000720c */ /* 0x000fda0003f26070 */
[----:B------:R-:W-:Y:S02]  /*01e0*/  @P1 IADD3 R2, PT, PT, R2, 0x1, RZ ;  /* 0x0000000102021810 */ /* 0x000fe40007ffe0ff */
[----:B------:R-:W-:Y:S01]  /*01f0*/  @!P0 LOP3.LUT R2, RZ, R39, RZ, 0x33, !PT ;  /* 0x00000027ff028212 */ /* 0x000fe200078e33ff */
[----:B------:R-:W-:Y:S06]  /*0200*/  BRA `(.L_x_233) ;  /* 0x0000000000207947 */ /* 0x000fec0003800000 */
.L_x_232:
[----:B------:R-:W-:Y:S01]  /*0210*/  IMAD.MOV.U32 R25, RZ, RZ, R30 ;  /* 0x000000ffff197224 */ /* 0x000fe200078e001e */
[----:B------:R-:W-:Y:S01]  /*0220*/  MOV R18, R39 ;  /* 0x0000002700127202 */ /* 0x000fe20000000f00 */
[----:B------:R-:W-:Y:S01]  /*0230*/  IMAD.MOV.U32 R19, RZ, RZ, R4 ;  /* 0x000000ffff137224 */ /* 0x000fe200078e0004 */
[----:B------:R-:W-:Y:S02]  /*0240*/  MOV R17, R15 ;  /* 0x0000000f00117202 */ /* 0x000fe40000000f00 */
[----:B------:R-:W-:Y:S02]  /*0250*/  MOV R16, 0x270 ;  /* 0x0000027000107802 */ /* 0x000fe40000000f00 */
[----:B------:R-:W-:Y:S05]  /*0260*/  CALL.REL.NOINC `($__internal_7_$__cuda_sm20_div_s64) ;  /* 0x00000048003c7944 */ /* 0x000fea0003c00000 */
[----:B------:R-:W-:Y:S02]  /*0270*/  MOV R2, R0 ;  /* 0x0000000000027202 */ /* 0x000fe40000000f00 */
[----:B------:R-:W-:-:S07]  /*0280*/  MOV R3, R19 ;  /* 0x0000001300037202 */ /* 0x000fce0000000f00 */
.L_x_233:
        /* <DEDUP_REMOVED lines=30> */
.L_x_235:
[----:B------:R-:W-:Y:S01]  /*0470*/  IMAD.MOV.U32 R25, RZ, RZ, R2 ;  /* 0x000000ffff197224 */ /* 0x000fe200078e0002 */
[----:B------:R-:W-:Y:S02]  /*0480*/  MOV R19, R3 ;  /* 0x0000000300137202 */ /* 0x000fe40000000f00 */
[----:B------:R-:W-:Y:S02]  /*0490*/  MOV R16, 0x4b0 ;  /* 0x000004b000107802 */ /* 0x000fe40000000f00 */
[----:B------:R-:W-:Y:S05]  /*04a0*/  CALL.REL.NOINC `($__internal_7_$__cuda_sm20_div_s64) ;  /* 0x0000004400ac7944 */ /* 0x000fea0003c00000 */
[----:B------:R-:W-:Y:S02]  /*04b0*/  MOV R26, R0 ;  /* 0x00000000001a7202 */ /* 0x000fe40000000f00 */
[----:B------:R-:W-:Y:S02]  /*04c0*/  MOV R27, R19 ;  /* 0x00000013001b7202 */ /* 0x000fe40000000f00 */
.L_x_236:
[----:B------:R-:W-:Y:S05]  /*04d0*/  BSYNC.RECONVERGENT B0 ;  /* 0x0000000000007941 */ /* 0x000fea0003800200 */
.L_x_234:
[----:B------:R-:W0:Y:S01]  /*04e0*/  LDC R3, c[0x0][0x434] ;  /* 0x00010d00ff037b82 */ /* 0x000e220000000800 */
        /* <DEDUP_REMOVED lines=8> */
[----:B0-----:R-:W-:Y:S02]  /*0570*/  IMAD.MOV R5, RZ, RZ, -R9 ;  /* 0x000000ffff057224 */ /* 0x001fe400078e0a09 */
[----:B------:R-:W-:Y:S02]  /*0580*/  IMAD.MOV.U32 R8, RZ, RZ, RZ ;  /* 0x000000ffff087224 */ /* 0x000fe400078e00ff */
        /* <DEDUP_REMOVED lines=24> */
[----:B------:R-:W-:Y:S01]  /*0710*/  ISETP.NE.U32.AND P0, PT, R10, RZ, PT ;  /* 0x000000ff0a00720c */ /* 0x000fe20003f05070 */
[----:B------:R-:W-:-:S06]  /*0720*/  IMAD.MOV.U32 R19, RZ, RZ, RZ ;  /* 0x000000ffff137224 */ /* 0x000fcc00078e00ff */
[----:B0-----:R-:W0:Y:S02]  /*0730*/  MUFU.RCP R6, R5 ;  /* 0x0000000500067308 */ /* 0x001e240000001000 */
[----:B0-----:R-:W-:-:S06]  /*0740*/  IADD3 R6, PT, PT, R6, 0xffffffe, RZ ;  /* 0x0ffffffe06067810 */ /* 0x001fcc0007ffe0ff */
[----:B------:R-:W0:Y:S02]  /*0750*/  F2I.FTZ.U32.TRUNC.NTZ R7, R6 ;  /* 0x0000000600077305 */ /* 0x000e24000021f000 */
[----:B0-----:R-:W-:Y:S01]  /*0760*/  IADD3 R0, PT, PT, RZ, -R7, RZ ;  /* 0x80000007ff007210 */ /* 0x001fe20007ffe0ff */
[----:B------:R-:W-:-:S04]  /*0770*/  IMAD.MOV.U32 R6, RZ, RZ, RZ ;  /* 0x000000ffff067224 */ /* 0x000fc800078e00ff */
[----:B------:R-:W-:-:S04]  /*0780*/  IMAD R3, R0, R10, RZ ;  /* 0x0000000a00037224 */ /* 0x000fc800078e02ff */
[----:B------:R-:W-:-:S06]  /*0790*/  IMAD.HI.U32 R3, R7, R3, R6 ;  /* 0x0000000307037227 */ /* 0x000fcc00078e0006 */
[----:B------:R-:W-:-:S05]  /*07a0*/  IMAD.HI.U32 R0, R3, R18, RZ ;  /* 0x0000001203007227 */ /* 0x000fca00078e00ff */
[----:B------:R-:W-:-:S05]  /*07b0*/  IADD3 R3, PT, PT, -R0, RZ, RZ ;  /* 0x000000ff00037210 */ /* 0x000fca0007ffe1ff */
[----:B------:R-:W-:-:S05]  /*07c0*/  IMAD R3, R10, R3, R18 ;  /* 0x000000030a037224 */ /* 0x000fca00078e0212 */
[----:B------:R-:W-:-:S13]  /*07d0*/  ISETP.GE.U32.AND P2, PT, R3, R10, PT ;  /* 0x0000000a0300720c */ /* 0x000fda0003f46070 */
[----:B------:R-:W-:Y:S01]  /*07e0*/  @P2 IMAD.IADD R3, R3, 0x1, -R10 ;  /* 0x0000000103032824 */ /* 0x000fe200078e0a0a */
[----:B------:R-:W-:-:S04]  /*07f0*/  @P2 IADD3 R0, PT, PT, R0, 0x1, RZ ;  /* 0x0000000100002810 */ /* 0x000fc80007ffe0ff */
[----:B------:R-:W-:-:S13]  /*0800*/  ISETP.GE.U32.AND P1, PT, R3, R10, PT ;  /* 0x0000000a0300720c */ /* 0x000fda0003f26070 */
[----:B------:R-:W-:Y:S01]  /*0810*/  @P1 VIADD R0, R0, 0x1 ;  /* 0x0000000100001836 */ /* 0x000fe20000000000 */
[----:B------:R-:W-:-:S04]  /*0820*/  @!P0 LOP3.LUT R0, RZ, R10, RZ, 0x33, !PT ;  /* 0x0000000aff008212 */ /* 0x000fc800078e33ff */
[----:B------:R-:W-:Y:S01]  /*0830*/  MOV R18, R0 ;  /* 0x0000000000127202 */ /* 0x000fe20000000f00 */
[----:B------:R-:W-:Y:S05]  /*0840*/  BRA `(.L_x_239) ;  /* 0x00000000001c7947 */ /* 0x000fea0003800000 */
.L_x_238:
[----:B------:R-:W-:Y:S01]  /*0850*/  IMAD.MOV.U32 R25, RZ, RZ, R18 ;  /* 0x000000ffff197224 */ /* 0x000fe200078e0012 */
[----:B------:R-:W-:Y:S01]  /*0860*/  MOV R18, R10 ;  /* 0x0000000a00127202 */ /* 0x000fe20000000f00 */
[----:B------:R-:W-:Y:S01]  /*0870*/  IMAD.MOV.U32 R19, RZ, RZ, R17 ;  /* 0x000000ffff137224 */ /* 0x000fe200078e0011 */
[----:B------:R-:W-:Y:S02]  /*0880*/  MOV R17, R11 ;  /* 0x0000000b00117202 */ /* 0x000fe40000000f00 */
[----:B------:R-:W-:Y:S02]  /*0890*/  MOV R16, 0x8b0 ;  /* 0x000008b000107802 */ /* 0x000fe40000000f00 */
[----:B------:R-:W-:Y:S05]  /*08a0*/  CALL.REL.NOINC `($__internal_7_$__cuda_sm20_div_s64) ;  /* 0x0000004000ac7944 */ /* 0x000fea0003c00000 */
[----:B------:R-:W-:Y:S02]  /*08b0*/  MOV R18, R0 ;  /* 0x0000000000127202 */ /* 0x000fe40000000f00 */
.L_x_239:
[----:B------:R-:W-:Y:S05]  /*08c0*/  BSYNC.RECONVERGENT B0 ;  /* 0x0000000000007941 */ /* 0x000fea0003800200 */
.L_x_237:
[----:B------:R-:W0:Y:S01]  /*08d0*/  LDC R21, c[0x0][0x434] ;  /* 0x00010d00ff157b82 */ /* 0x000e220000000800 */
[----:B------:R-:W-:Y:S01]  /*08e0*/  IMAD.MOV.U32 R6, RZ, RZ, RZ ;  /* 0x000000ffff067224 */ /* 0x000fe200078e00ff */
[----:B------:R-:W-:Y:S01]  /*08f0*/  BSSY.RECONVERGENT B0, `(.L_x_240) ;  /* 0x0000077000007945 */ /* 0x000fe20003800200 */
[----:B0-----:R-:W-:Y:S02]  /*0900*/  IABS R5, R21 ;  /* 0x0000001500057213 */ /* 0x001fe40000000000 */
[----:B------:R-:W-:Y:S02]  /*0910*/  SHF.R.S32.HI R9, RZ, 0x1f, R21 ;  /* 0x0000001fff097819 */ /* 0x000fe40000011415 */
[----:B------:R-:W0:Y:S02]  /*0920*/  I2F.RP R8, R5 ;  /* 0x0000000500087306 */ /* 0x000e240000209400 */
[----:B------:R-:W-:-:S06]  /*0930*/  LOP3.LUT R9, R9, 0x1, RZ, 0xfc, !PT ;  /* 0x0000000109097812 */ /* 0x000fcc00078efcff */
[----:B0-----:R-:W0:Y:S02]  /*0940*/  MUFU.RCP R7, R8 ;  /* 0x0000000800077308 */ /* 0x001e240000001000 */
[----:B0-----:R-:W-:-:S06]  /*0950*/  VIADD R7, R7, 0xffffffe ;  /* 0x0ffffffe07077836 */ /* 0x001fcc0000000000 */
[----:B------:R-:W0:Y:S02]  /*0960*/  F2I.FTZ.U32.TRUNC.NTZ R7, R7 ;  /* 0x0000000700077305 */ /* 0x000e24000021f000 */
[----:B0-----:R-:W-:-:S04]  /*0970*/  IMAD.MOV R0, RZ, RZ, -R7 ;  /* 0x000000ffff007224 */ /* 0x001fc800078e0a07 */
[----:B------:R-:W-:Y:S01]  /*0980*/  IMAD R3, R0, R5, RZ ;  /* 0x0000000500037224 */ /* 0x000fe200078e02ff */
[----:B------:R-:W-:Y:S02]  /*0990*/  IABS R0, R2 ;  /* 0x0000000200007213 */ /* 0x000fe40000000000 */
[----:B------:R-:W-:Y:S01]  /*09a0*/  LOP3.LUT R2, R2, R21, RZ, 0x3c, !PT ;  /* 0x0000001502027212 */ /* 0x000fe200078e3cff */
[----:B------:R-:W-:-:S03]  /*09b0*/  IMAD.HI.U32 R3, R7, R3, R6 ;  /* 0x0000000307037227 */ /* 0x000fc600078e0006 */
[----:B------:R-:W-:Y:S01]  /*09c0*/  ISETP.GE.AND P2, PT, R2, RZ, PT ;  /* 0x000000ff0200720c */ /* 0x000fe20003f46270 */
        /* <DEDUP_REMOVED lines=8> */
[----:B------:R-:W-:Y:S02]  /*0a50*/  ISETP.GE.U32.AND P0, PT, R0, R5, PT ;  /* 0x000000050000720c */ /* 0x000fe40003f06070 */
[----:B------:R-:W0:Y:S11]  /*0a60*/  LDC R0, c[0x0][0x3e0] ;  /* 0x0000f800ff007b82 */ /* 0x000e360000000800 */
[----:B------:R-:W-:-:S04]  /*0a70*/  @P0 VIADD R3, R3, 0x1 ;  /* 0x0000000103030836 */ /* 0x000fc80000000000 */
[----:B------:R-:W-:-:S04]  /*0a80*/  IMAD.MOV.U32 R2, RZ, RZ, R3 ;  /* 0x000000ffff027224 */ /* 0x000fc800078e0003 */
[----:B------:R-:W-:Y:S01]  /*0a90*/  @!P2 IMAD.MOV R2, RZ, RZ, -R2 ;  /* 0x000000ffff02a224 */ /* 0x000fe200078e0a02 */
[----:B------:R-:W-:Y:S02]  /*0aa0*/  @!P1 LOP3.LUT R2, RZ, R21, RZ, 0x33, !PT ;  /* 0x00000015ff029212 */ /* 0x000fe400078e33ff */
[----:B0-----:R-:W-:-:S03]  /*0ab0*/  IABS R6, R0 ;  /* 0x0000000000067213 */ /* 0x001fc60000000000 */
[----:B------:R-:W-:Y:S01]  /*0ac0*/  IMAD R9, R2, R9, RZ ;  /* 0x0000000902097224 */ /* 0x000fe200078e02ff */
[----:B------:R-:W-:Y:S01]  /*0ad0*/  ISETP.NE.AND P5, PT, R0, RZ, PT ;  /* 0x000000ff0000720c */ /* 0x000fe20003fa5270 */
[----:B------:R-:W0:Y:S01]  /*0ae0*/  I2F.RP R13, R6 ;  /* 0x00000006000d7306 */ /* 0x000e220000209400 */
[----:B------:R-:W-:Y:S02]  /*0af0*/  ISETP.NE.AND P4, PT, R2, RZ, PT ;  /* 0x000000ff0200720c */ /* 0x000fe40003f85270 */
[-C--:B------:R-:W-:Y:S02]  /*0b00*/  IABS R8, R9.reuse ;  /* 0x0000000900087213 */ /* 0x080fe40000000000 */
[----:B------:R-:W-:-:S03]  /*0b10*/  IABS R17, R9 ;  /* 0x0000000900117213 */ /* 0x000fc60000000000 */
[----:B------:R-:W1:Y:S02]  /*0b20*/  I2F.RP R7, R8 ;  /* 0x0000000800077306 */ /* 0x000e640000209400 */
[----:B------:R-:W-:-:S06]  /*0b30*/  IMAD.MOV R17, RZ, RZ, -R17 ;  /* 0x000000ffff117224 */ /* 0x000fcc00078e0a11 */
[----:B0-----:R-:W0:Y:S08]  /*0b40*/  MUFU.RCP R22, R13 ;  /* 0x0000000d00167308 */ /* 0x001e300000001000 */
[----:B-1----:R-:W1:Y:S01]  /*0b50*/  MUFU.RCP R3, R7 ;  /* 0x0000000700037308 */ /* 0x002e620000001000 */
[----:B0-----:R-:W-:-:S07]  /*0b60*/  VIADD R22, R22, 0xffffffe ;  /* 0x0ffffffe16167836 */ /* 0x001fce0000000000 */
[----:B------:R0:W-:Y:S01]  /*0b70*/  F2I.FTZ.U32.TRUNC.NTZ R23, R22 ;  /* 0x0000001600177305 */ /* 0x0001e2000021f000 */
[----:B-1----:R-:W-:Y:S02]  /*0b80*/  VIADD R24, R3, 0xffffffe ;  /* 0x0ffffffe03187836 */ /* 0x002fe40000000000 */
[----:B------:R-:W-:-:S05]  /*0b90*/  VIADD R3, R0, 0xffffffff ;  /* 0xffffffff00037836 */ /* 0x000fca0000000000 */
[----:B------:R-:W1:Y:S01]  /*0ba0*/  F2I.FTZ.U32.TRUNC.NTZ R25, R24 ;  /* 0x0000001800197305 */ /* 0x000e62000021f000 */
[----:B------:R-:W-:-:S04]  /*0bb0*/  IADD3 R7, PT, PT, R3, R8, RZ ;  /* 0x0000000803077210 */ /* 0x000fc80007ffe0ff */
[----:B------:R-:W-:Y:S01]  /*0bc0*/  IABS R13, R7 ;  /* 0x00000007000d7213 */ /* 0x000fe20000000000 */
[----:B0-----:R-:W-:Y:S02]  /*0bd0*/  IMAD.MOV.U32 R22, RZ, RZ, RZ ;  /* 0x000000ffff167224 */ /* 0x001fe400078e00ff */
[----:B-1----:R-:W-:Y:S02]  /*0be0*/  IMAD.MOV R5, RZ, RZ, -R25 ;  /* 0x000000ffff057224 */ /* 0x002fe400078e0a19 */
[----:B------:R-:W-:Y:S02]  /*0bf0*/  IMAD.MOV.U32 R24, RZ, RZ, RZ ;  /* 0x000000ffff187224 */ /* 0x000fe400078e00ff */
[----:B------:R-:W-:Y:S02]  /*0c00*/  IMAD R12, R5, R8, RZ ;  /* 0x00000008050c7224 */ /* 0x000fe400078e02ff */
[----:B------:R-:W-:Y:S02]  /*0c10*/  IMAD.MOV R5, RZ, RZ, -R23 ;  /* 0x000000ffff057224 */ /* 0x000fe400078e0a17 */
[----:B------:R-:W-:-:S04]  /*0c20*/  IMAD.HI.U32 R12, R25, R12, R24 ;  /* 0x0000000c190c7227 */ /* 0x000fc800078e0018 */
[----:B------:R-:W-:Y:S02]  /*0c30*/  IMAD R5, R5, R6, RZ ;  /* 0x0000000605057224 */ /* 0x000fe400078e02ff */
[----:B------:R-:W-:-:S04]  /*0c40*/  IMAD.HI.U32 R12, R12, R13, RZ ;  /* 0x0000000d0c0c7227 */ /* 0x000fc800078e00ff */
[----:B------:R-:W-:Y:S02]  /*0c50*/  IMAD R17, R12, R17, R13 ;  /* 0x000000110c117224 */ /* 0x000fe400078e020d */
[----:B------:R-:W-:Y:S01]  /*0c60*/  IMAD.HI.U32 R14, R23, R5, R22 ;  /* 0x00000005170e7227 */ /* 0x000fe200078e0016 */
[----:B------:R-:W-:Y:S02]  /*0c70*/  LOP3.LUT R5, R7, R8, RZ, 0x3c, !PT ;  /* 0x0000000807057212 */ /* 0x000fe400078e3cff */
[----:B------:R-:W-:Y:S02]  /*0c80*/  ISETP.GT.U32.AND P1, PT, R8, R17, PT ;  /* 0x000000110800720c */ /* 0x000fe40003f24070 */
[----:B------:R-:W-:Y:S01]  /*0c90*/  ISETP.GE.AND P0, PT, R5, RZ, PT ;  /* 0x000000ff0500720c */ /* 0x000fe20003f06270 */
[----:B------:R-:W-:Y:S01]  /*0ca0*/  IMAD.HI.U32 R14, R14, R13, RZ ;  /* 0x0000000d0e0e7227 */ /* 0x000fe200078e00ff */
[----:B------:R-:W0:Y:S01]  /*0cb0*/  LDC.U8 R5, c[0x0][0x549] ;  /* 0x00015240ff057b82 */ /* 0x000e220000000000 */
[----:B------:R-:W-:-:S02]  /*0cc0*/  LOP3.LUT R7, R7, R0, RZ, 0x3c, !PT ;  /* 0x0000000007077212 */ /* 0x000fc400078e3cff */
[----:B------:R-:W-:-:S04]  /*0cd0*/  IMAD.MOV R16, RZ, RZ, -R14 ;  /* 0x000000ffff107224 */ /* 0x000fc800078e0a0e */
[----:B------:R-:W-:Y:S02]  /*0ce0*/  IMAD R13, R6, R16, R13 ;  /* 0x00000010060d7224 */ /* 0x000fe400078e020d */
[----:B------:R-:W-:Y:S02]  /*0cf0*/  @!P1 IMAD.IADD R17, R17, 0x1, -R8 ;  /* 0x0000000111119824 */ /* 0x000fe400078e0a08 */
[----:B------:R-:W-:Y:S01]  /*0d00*/  @!P1 VIADD R12, R12, 0x1 ;  /* 0x000000010c0c9836 */ /* 0x000fe20000000000 */
[----:B------:R-:W-:Y:S02]  /*0d10*/  ISETP.GT.U32.AND P2, PT, R6, R13, PT ;  /* 0x0000000d0600720c */ /* 0x000fe40003f44070 */
[----:B------:R-:W-:Y:S02]  /*0d20*/  ISETP.GE.U32.AND P3, PT, R17, R8, PT ;  /* 0x000000081100720c */ /* 0x000fe40003f66070 */
[----:B------:R-:W-:-:S09]  /*0d30*/  ISETP.NE.AND P1, PT, R9, RZ, PT ;  /* 0x000000ff0900720c */ /* 0x000fd20003f25270 */
[----:B------:R-:W-:Y:S02]  /*0d40*/  @!P2 IMAD.IADD R13, R13, 0x1, -R6 ;  /* 0x000000010d0da824 */ /* 0x000fe400078e0a06 */
[----:B------:R-:W-:Y:S01]  /*0d50*/  @P3 IADD3 R12, PT, PT, R12, 0x1, RZ ;  /* 0x000000010c0c3810 */ /* 0x000fe20007ffe0ff */
[----:B------:R-:W-:Y:S01]  /*0d60*/  @!P2 VIADD R14, R14, 0x1 ;  /* 0x000000010e0ea836 */ /* 0x000fe20000000000 */
[----:B------:R-:W-:Y:S02]  /*0d70*/  ISETP.GE.AND P3, PT, R7, RZ, PT ;  /* 0x000000ff0700720c */ /* 0x000fe40003f66270 */
[----:B0-----:R-:W-:Y:S01]  /*0d80*/  ISETP.NE.AND P2, PT, R5, RZ, PT ;  /* 0x000000ff0500720c */ /* 0x001fe20003f45270 */
[----:B------:R-:W-:Y:S01]  /*0d90*/  @!P0 IMAD.MOV R12, RZ, RZ, -R12 ;  /* 0x000000ffff0c8224 */ /* 0x000fe200078e0a0c */
[----:B------:R-:W-:Y:S02]  /*0da0*/  @!P1 LOP3.LUT R12, RZ, R8, RZ, 0x33, !PT ;  /* 0x00000008ff0c9212 */ /* 0x000fe400078e33ff */
[----:B------:R-:W-:-:S02]  /*0db0*/  ISETP.GE.U32.AND P1, PT, R13, R6, PT ;  /* 0x000000060d00720c */ /* 0x000fc40003f26070 */
[-C--:B------:R-:W-:Y:S02]  /*0dc0*/  ISETP.LT.U32.AND P0, PT, R18, R12.reuse, PT ;  /* 0x0000000c1200720c */ /* 0x080fe40003f01070 */
[----:B------:R-:W-:Y:S02]  /*0dd0*/  SHF.R.S32.HI R13, RZ, 0x1f, R12 ;  /* 0x0000001fff0d7819 */ /* 0x000fe4000001140c */
[----:B------:R-:W-:Y:S02]  /*0de0*/  SHF.R.S32.HI R5, RZ, 0x1f, R9 ;  /* 0x0000001fff057819 */ /* 0x000fe40000011409 */
[-C--:B------:R-:W-:Y:S02]  /*0df0*/  ISETP.LT.AND.EX P0, PT, R19, R13.reuse, PT, P0 ;  /* 0x0000000d1300720c */ /* 0x080fe40003f01300 */
[----:B------:R-:W-:Y:S02]  /*0e00*/  SEL R21, R21, 0x1, !P2 ;  /* 0x0000000115157807 */ /* 0x000fe40005000000 */
[----:B------:R-:W-:Y:S01]  /*0e10*/  SEL R7, R19, R13, P0 ;  /* 0x0000000d13077207 */ /* 0x000fe20000000000 */
[----:B------:R-:W-:Y:S01]  /*0e20*/  @P1 VIADD R14, R14, 0x1 ;  /* 0x000000010e0e1836 */ /* 0x000fe20000000000 */
[----:B------:R-:W-:-:S02]  /*0e30*/  SEL R8, R18, R12, P0 ;  /* 0x0000000c12087207 */ /* 0x000fc40000000000 */
[----:B------:R-:W-:Y:S01]  /*0e40*/  LOP3.LUT R6, R19, R7, RZ, 0xfc, !PT ;  /* 0x0000000713067212 */ /* 0x000fe200078efcff */
[----:B------:R-:W-:Y:S01]  /*0e50*/  @!P3 IMAD.MOV R14, RZ, RZ, -R14 ;  /* 0x000000ffff0eb224 */ /* 0x000fe200078e0a0e */
[----:B------:R-:W-:Y:S02]  /*0e60*/  @!P5 LOP3.LUT R14, RZ, R0, RZ, 0x33, !PT ;  /* 0x00000000ff0ed212 */ /* 0x000fe400078e33ff */
[----:B------:R-:W-:Y:S02]  /*0e70*/  ISETP.NE.U32.AND P1, PT, R6, RZ, PT ;  /* 0x000000ff0600720c */ /* 0x000fe40003f25070 */
[----:B------:R-:W-:-:S04]  /*0e80*/  SEL R6, RZ, 0x1, !P4 ;  /* 0x00000001ff067807 */ /* 0x000fc80006000000 */
[----:B------:R-:W-:-:S07]  /*0e90*/  LOP3.LUT R6, R5, R6, RZ, 0xfc, !PT ;  /* 0x0000000605067212 */ /* 0x000fce00078efcff */
        /* <DEDUP_REMOVED lines=21> */
.L_x_241:
[----:B------:R-:W-:Y:S01]  /*0ff0*/  IMAD.MOV.U32 R25, RZ, RZ, R18 ;  /* 0x000000ffff197224 */ /* 0x000fe200078e0012 */
[----:B------:R-:W-:Y:S01]  /*1000*/  MOV R18, R8 ;  /* 0x0000000800127202 */ /* 0x000fe20000000f00 */
[----:B------:R-:W-:Y:S01]  /*1010*/  IMAD.MOV.U32 R17, RZ, RZ, R7 ;  /* 0x000000ffff117224 */ /* 0x000fe200078e0007 */
[----:B------:R-:W-:Y:S02]  /*1020*/  MOV R16, 0x1040 ;  /* 0x0000104000107802 */ /* 0x000fe40000000f00 */
[----:B------:R-:W-:Y:S05]  /*1030*/  CALL.REL.NOINC `($__internal_7_$__cuda_sm20_div_s64) ;  /* 0x0000003800c87944 */ /* 0x000fea0003c00000 */
[----:B------:R-:W-:Y:S02]  /*1040*/  MOV R44, R0 ;  /* 0x00000000002c7202 */ /* 0x000fe40000000f00 */
[----:B------:R-:W-:Y:S02]  /*1050*/  MOV R45, R19 ;  /* 0x00000013002d7202 */ /* 0x000fe40000000f00 */
.L_x_242:
[----:B------:R-:W-:Y:S05]  /*1060*/  BSYNC.RECONVERGENT B0 ;  /* 0x0000000000007941 */ /* 0x000fea0003800200 */
.L_x_240:
[-C--:B------:R-:W-:Y:S01]  /*1070*/  IABS R13, R29.reuse ;  /* 0x0000001d000d7213 */ /* 0x080fe20000000000 */
[----:B------:R-:W0:Y:S01]  /*1080*/  LDC R2, c[0x0][0x434] ;  /* 0x00010d00ff027b82 */ /* 0x000e220000000800 */
[----:B------:R-:W-:Y:S01]  /*1090*/  IABS R0, R29 ;  /* 0x0000001d00007213 */ /* 0x000fe20000000000 */
        /* <DEDUP_REMOVED lines=21> */
[----:B------:R-:W-:-:S04]  /*11f0*/  @P2 VIADD R12, R12, 0x1 ;  /* 0x000000010c0c2836 */ /* 0x000fc80000000000 */
[----:B------:R-:W-:-:S04]  /*1200*/  IMAD.MOV.U32 R5, RZ, RZ, R12 ;  /* 0x000000ffff057224 */ /* 0x000fc800078e000c */
[----:B------:R-:W-:Y:S01]  /*1210*/  @!P0 IMAD.MOV R5, RZ, RZ, -R5 ;  /* 0x000000ffff058224 */ /* 0x000fe200078e0a05 */
[----:B------:R-:W-:Y:S01]  /*1220*/  @!P1 LOP3.LUT R5, RZ, R13, RZ, 0x33, !PT ;  /* 0x0000000dff059212 */ /* 0x000fe200078e33ff */
[----:B------:R-:W-:-:S03]  /*1230*/  IMAD R13, R14, R21, RZ ;  /* 0x000000150e0d7224 */ /* 0x000fc600078e02ff */
[----:B------:R-:W-:Y:S01]  /*1240*/  ISETP.LT.U32.AND P0, PT, R26, R5, PT ;  /* 0x000000051a00720c */ /* 0x000fe20003f01070 */
[----:B------:R-:W-:Y:S01]  /*1250*/  IMAD R6, R6, R13, RZ ;  /* 0x0000000d06067224 */ /* 0x000fe200078e02ff */
        /* <DEDUP_REMOVED lines=27> */
.L_x_244:
[----:B------:R-:W-:Y:S01]  /*1410*/  IMAD.MOV.U32 R25, RZ, RZ, R26 ;  /* 0x000000ffff197224 */ /* 0x000fe200078e001a */
[----:B------:R-:W-:Y:S01]  /*1420*/  MOV R19, R27 ;  /* 0x0000001b00137202 */ /* 0x000fe20000000f00 */
[----:B------:R-:W-:Y:S01]  /*1430*/  IMAD.MOV.U32 R18, RZ, RZ, R5 ;  /* 0x000000ffff127224 */ /* 0x000fe200078e0005 */
[----:B------:R-:W-:Y:S02]  /*1440*/  MOV R16, 0x1460 ;  /* 0x0000146000107802 */ /* 0x000fe40000000f00 */
[----:B------:R-:W-:Y:S05]  /*1450*/  CALL.REL.NOINC `($__internal_7_$__cuda_sm20_div_s64) ;  /* 0x0000003400c07944 */ /* 0x000fea0003c00000 */
[----:B------:R-:W-:Y:S02]  /*1460*/  MOV R22, R0 ;  /* 0x0000000000167202 */ /* 0x000fe40000000f00 */
[----:B------:R-:W-:Y:S02]  /*1470*/  MOV R23, R19 ;  /* 0x0000001300177202 */ /* 0x000fe40000000f00 */
.L_x_245:
[----:B------:R-:W-:Y:S05]  /*1480*/  BSYNC.RECONVERGENT B0 ;  /* 0x0000000000007941 */ /* 0x000fea0003800200 */
.L_x_243:
[----:B------:R-:W0:Y:S01]  /*1490*/  S2R R20, SR_TID.X ;  /* 0x0000000000147919 */ /* 0x000e220000002100 */
[----:B------:R-:W1:Y:S01]  /*14a0*/  LDCU UR4, c[0x0][0x534] ;  /* 0x0000a680ff0477ac */ /* 0x000e620008000800 */
[----:B------:R-:W-:Y:S01]  /*14b0*/  IADD3 R13, P0, PT, R30, -UR6, RZ ;  /* 0x800000061e0d7c10 */ /* 0x000fe2000ff1e0ff */
[----:B------:R-:W2:Y:S03]  /*14c0*/  LDCU.64 UR10, c[0x0][0x358] ;  /* 0x00006b00ff0a77ac */ /* 0x000ea60008000a00 */
[----:B------:R-:W-:Y:S02]  /*14d0*/  IADD3.X R12, PT, PT, R4, -0x1, RZ, P0, !PT ;  /* 0xffffffff040c7810 */ /* 0x000fe400007fe4ff */
[----:B0-----:R-:W-:Y:S02]  /*14e0*/  LOP3.LUT R0, R20, 0x7, RZ, 0xc0, !PT ;  /* 0x0000000714007812 */ /* 0x001fe400078ec0ff */
[----:B------:R-:W-:-:S02]  /*14f0*/  SHF.R.U32.HI R25, RZ, 0x3, R20 ;  /* 0x00000003ff197819 */ /* 0x000fc40000011614 */
[----:B------:R-:W-:Y:S02]  /*1500*/  ISETP.GT.U32.AND P1, PT, R13, R0, PT ;  /* 0x000000000d00720c */ /* 0x000fe40003f24070 */
[----:B------:R-:W-:Y:S01]  /*1510*/  IADD3 R26, P0, PT, R0, UR6, RZ ;  /* 0x00000006001a7c10 */ /* 0x000fe2000ff1e0ff */
[C---:B------:R-:W-:Y:S01]  /*1520*/  VIADD R37, R25.reuse, 0x10 ;  /* 0x0000001019257836 */ /* 0x040fe20000000000 */
[----:B------:R-:W-:Y:S01]  /*1530*/  ISETP.GT.AND.EX P1, PT, R12, RZ, PT, P1 ;  /* 0x000000ff0c00720c */ /* 0x000fe20003f24310 */
[C---:B------:R-:W-:Y:S01]  /*1540*/  VIADD R35, R25.reuse, 0x20 ;  /* 0x0000002019237836 */ /* 0x040fe20000000000 */
[----:B------:R-:W-:Y:S01]  /*1550*/  IADD3.X R27, PT, PT, RZ, RZ, RZ, P0, !PT ;  /* 0x000000ffff1b7210 */ /* 0x000fe200007fe4ff */
[C---:B------:R-:W-:Y:S01]  /*1560*/  VIADD R33, R25.reuse, 0x30 ;  /* 0x0000003019217836 */ /* 0x040fe20000000000 */
[C---:B-1----:R-:W-:Y:S01]  /*1570*/  ISETP.GE.OR P2, PT, R25.reuse, UR4, !P1 ;  /* 0x0000000419007c0c */ /* 0x042fe2000cf46670 */
[----:B------:R-:W-:Y:S01]  /*1580*/  VIADD R31, R25, 0x40 ;  /* 0x00000040191f7836 */ /* 0x000fe20000000000 */
[----:B------:R-:W-:-:S02]  /*1590*/  ISETP.GE.OR P6, PT, R37, UR4, !P1 ;  /* 0x0000000425007c0c */ /* 0x000fc4000cfc6670 */
[----:B------:R-:W-:Y:S02]  /*15a0*/  ISETP.GE.OR P5, PT, R35, UR4, !P1 ;  /* 0x0000000423007c0c */ /* 0x000fe4000cfa6670 */
[----:B------:R-:W-:Y:S02]  /*15b0*/  ISETP.GE.OR P4, PT, R33, UR4, !P1 ;  /* 0x0000000421007c0c */ /* 0x000fe4000cf86670 */
[----:B------:R-:W-:-:S05]  /*15c0*/  ISETP.GE.OR P3, PT, R31, UR4, !P1 ;  /* 0x000000041f007c0c */ /* 0x000fca000cf66670 */
[----:B------:R-:W0:Y:S01]  /*15d0*/  @!P2 LDC.64 R16, c[0x0][0x428] ;  /* 0x00010a00ff10ab82 */ /* 0x000e220000000a00 */
[----:B------:R-:W-:Y:S01]  /*15e0*/  @!P2 IMAD.WIDE.U32 R40, R30, R25, R26 ;  /* 0x000000191e28a225 */ /* 0x000fe200078e001a */
[----:B------:R-:W-:-:S03]  /*15f0*/  @!P6 MOV R43, R27 ;  /* 0x0000001b002be202 */ /* 0x000fc60000000f00 */
[----:B------:R-:W-:Y:S02]  /*1600*/  @!P6 IMAD.MOV.U32 R42, RZ, RZ, R26 ;  /* 0x000000ffff2ae224 */ /* 0x000fe400078e001a */
[----:B------:R-:W-:Y:S01]  /*1610*/  @!P2 IMAD R14, R25, R4, R41 ;  /* 0x00000004190ea224 */ /* 0x000fe200078e0229 */
[----:B------:R-:W1:Y:S01]  /*1620*/  @!P6 LDC.64 R12, c[0x0][0x428] ;  /* 0x00010a00ff0ceb82 */ /* 0x000e620000000a00 */
[----:B------:R-:W-:-:S07]  /*1630*/  @!P6 IMAD.WIDE.U32 R42, R30, R37, R42 ;  /* 0x000000251e2ae225 */ /* 0x000fce00078e002a */
[----:B------:R-:W3:Y:S01]  /*1640*/  @!P5 LDC.64 R18, c[0x0][0x428] ;  /* 0x00010a00ff12db82 */ /* 0x000ee20000000a00 */
[----:B0-----:R-:W-:-:S04]  /*1650*/  @!P2 LEA R46, P0, R40, R16, 0x2 ;  /* 0x00000010282ea211 */ /* 0x001fc800078010ff */
[----:B------:R-:W-:Y:S01]  /*1660*/  @!P2 LEA.HI.X R47, R40, R17, R14, 0x2, P0 ;  /* 0x00000011282fa211 */ /* 0x000fe200000f140e */
[----:B------:R-:W-:Y:S02]  /*1670*/  @!P6 IMAD R14, R37, R4, R43 ;  /* 0x00000004250ee224 */ /* 0x000fe400078e022b */
[----:B------:R-:W0:Y:S01]  /*1680*/  @!P4 LDC.64 R16, c[0x0][0x428] ;  /* 0x00010a00ff10cb82 */ /* 0x000e220000000a00 */
[----:B------:R-:W-:Y:S01]  /*1690*/  @!P5 IMAD.MOV.U32 R43, RZ, RZ, R27 ;  /* 0x000000ffff2bd224 */ /* 0x000fe200078e001b */
[----:B-1----:R-:W-:Y:S01]  /*16a0*/  @!P6 LEA R40, P0, R42, R12, 0x2 ;  /* 0x0000000c2a28e211 */ /* 0x002fe200078010ff */
[----:B------:R-:W-:-:S03]  /*16b0*/  VIADD R37, R25, 0x50 ;  /* 0x0000005019257836 */ /* 0x000fc60000000000 */
[----:B------:R-:W-:Y:S01]  /*16c0*/  @!P6 LEA.HI.X R41, R42, R13, R14, 0x2, P0 ;  /* 0x0000000d2a29e211 */ /* 0x000fe200000f140e */
[----:B------:R-:W-:Y:S01]  /*16d0*/  IMAD.MOV.U32 R14, RZ, RZ, -0x800000 ;  /* 0xff800000ff0e7424 */ /* 0x000fe200078e00ff */
[----:B------:R-:W-:Y:S01]  /*16e0*/  @!P5 MOV R42, R26 ;  /* 0x0000001a002ad202 */ /* 0x000fe20000000f00 */
[----:B------:R-:W1:Y:S04]  /*16f0*/  @!P3 LDC.64 R12, c[0x0][0x428] ;  /* 0x00010a00ff0cbb82 */ /* 0x000e680000000a00 */
[----:B------:R-:W-:Y:S01]  /*1700*/  @!P5 IMAD.WIDE.U32 R42, R30, R35, R42 ;  /* 0x000000231e2ad225 */ /* 0x000fe200078e002a */
[----:B--2---:R1:W2:Y:S01]  /*1710*/  @!P2 LDG.E R14, desc[UR10][R46.64] ;  /* 0x0000000a2e0ea981 */ /* 0x0042a2000c1e1900 */
[----:B------:R-:W-:Y:S02]  /*1720*/  ISETP.GE.OR P2, PT, R37, UR4, !P1 ;  /* 0x0000000425007c0c */ /* 0x000fe4000cf46670 */
[----:B------:R-:W-:Y:S01]  /*1730*/  @!P5 IMAD R24, R35, R4, R43 ;  /* 0x000000042318d224 */ /* 0x000fe200078e022b */
[----:B---3--:R-:W-:-:S02]  /*1740*/  @!P5 LEA R34, P0, R42, R18, 0x2 ;  /* 0x000000122a22d211 */ /* 0x008fc400078010ff */
[----:B------:R-:W-:Y:S02]  /*1750*/  @!P4 MOV R43, R27 ;  /* 0x0000001b002bc202 */ /* 0x000fe40000000f00 */
[----:B------:R-:W-:Y:S01]  /*1760*/  @!P5 LEA.HI.X R35, R42, R19, R24, 0x2, P0 ;  /* 0x000000132a23d211 */ /* 0x000fe200000f1418 */
[----:B------:R-:W-:-:S04]  /*1770*/  @!P4 IMAD.MOV.U32 R42, RZ, RZ, R26 ;  /* 0x000000ffff2ac224 */ /* 0x000fc800078e001a */
[----:B------:R-:W-:Y:S01]  /*1780*/  @!P4 IMAD.WIDE.U32 R42, R30, R33, R42 ;  /* 0x000000211e2ac225 */ /* 0x000fe200078e002a */
[----:B------:R-:W3:Y:S03]  /*1790*/  @!P2 LDC.64 R18, c[0x0][0x428] ;  /* 0x00010a00ff12ab82 */ /* 0x000ee60000000a00 */
[----:B------:R-:W-:Y:S01]  /*17a0*/  @!P4 IMAD R24, R33, R4, R43 ;  /* 0x000000042118c224 */ /* 0x000fe200078e022b */
[C---:B0-----:R-:W-:Y:S02]  /*17b0*/  @!P4 LEA R32, P0, R42.reuse, R16, 0x2 ;  /* 0x000000102a20c211 */ /* 0x041fe400078010ff */
[----:B------:R-:W-:Y:S02]  /*17c0*/  @!P3 MOV R43, R27 ;  /* 0x0000001b002bb202 */ /* 0x000fe40000000f00 */
[----:B------:R-:W-:Y:S01]  /*17d0*/  @!P4 LEA.HI.X R33, R42, R17, R24, 0x2, P0 ;  /* 0x000000112a21c211 */ /* 0x000fe200000f1418 */
[----:B------:R-:W-:-:S02]  /*17e0*/  @!P3 IMAD.MOV.U32 R42, RZ, RZ, R26 ;  /* 0x000000ffff2ab224 */ /* 0x000fc400078e001a */
[----:B------:R-:W-:Y:S02]  /*17f0*/  IMAD.MOV.U32 R24, RZ, RZ, -0x800000 ;  /* 0xff800000ff187424 */ /* 0x000fe400078e00ff */
[----:B------:R-:W-:-:S04]  /*1800*/  @!P3 IMAD.WIDE.U32 R42, R30, R31, R42 ;  /* 0x0000001f1e2ab225 */ /* 0x000fc800078e002a */
[----:B------:R-:W-:Y:S01]  /*1810*/  @!P3 IMAD R16, R31, R4, R43 ;  /* 0x000000041f10b224 */ /* 0x000fe200078e022b */
[C---:B-1----:R-:W-:Y:S01]  /*1820*/  @!P3 LEA R46, P0, R42.reuse, R12, 0x2 ;  /* 0x0000000c2a2eb211 */ /* 0x042fe200078010ff */
[C---:B------:R-:W-:Y:S01]  /*1830*/  VIADD R31, R25.reuse, 0x60 ;  /* 0x00000060191f7836 */ /* 0x040fe20000000000 */
[----:B------:R3:W4:Y:S01]  /*1840*/  @!P6 LDG.E R24, desc[UR10][R40.64] ;  /* 0x0000000a2818e981 */ /* 0x000722000c1e1900 */
[----:B------:R-:W-:Y:S01]  /*1850*/  @!P2 IMAD.MOV.U32 R17, RZ, RZ, R27 ;  /* 0x000000ffff11a224 */ /* 0x000fe200078e001b */
[----:B------:R-:W-:Y:S01]  /*1860*/  @!P3 LEA.HI.X R47, R42, R13, R16, 0x2, P0 ;  /* 0x0000000d2a2fb211 */ /* 0x000fe200000f1410 */
[----:B------:R-:W-:Y:S01]  /*1870*/  VIADD R43, R25, 0x70 ;  /* 0x00000070192b7836 */ /* 0x000fe20000000000 */
[----:B------:R-:W-:Y:S02]  /*1880*/  @!P2 MOV R16, R26 ;  /* 0x0000001a0010a202 */ /* 0x000fe40000000f00 */
[----:B------:R-:W-:Y:S02]  /*1890*/  ISETP.GE.OR P0, PT, R31, UR4, !P1 ;  /* 0x000000041f007c0c */ /* 0x000fe4000cf06670 */
[----:B------:R-:W-:Y:S01]  /*18a0*/  ISETP.GE.OR P6, PT, R43, UR4, !P1 ;  /* 0x000000042b007c0c */ /* 0x000fe2000cfc6670 */
[----:B------:R-:W-:-:S04]  /*18b0*/  @!P2 IMAD.WIDE.U32 R16, R30, R37, R16 ;  /* 0x000000251e10a225 */ /* 0x000fc800078e0010 */
[----:B------:R-:W-:Y:S01]  /*18c0*/  @!P2 IMAD R12, R37, R4, R17 ;  /* 0x00000004250ca224 */ /* 0x000fe200078e0211 */
[----:B---3--:R-:W-:-:S05]  /*18d0*/  @!P2 LEA R40, P1, R16, R18, 0x2 ;  /* 0x000000121028a211 */ /* 0x008fca00078210ff */
[----:B------:R-:W-:Y:S01]  /*18e0*/  @!P0 IMAD.MOV.U32 R48, RZ, RZ, R26 ;  /* 0x000000ffff308224 */ /* 0x000fe200078e001a */
[----:B------:R-:W-:Y:S01]  /*18f0*/  @!P0 MOV R49, R27 ;  /* 0x0000001b00318202 */ /* 0x000fe20000000f00 */
[----:B------:R-:W-:Y:S01]  /*1900*/  IMAD.MOV.U32 R18, RZ, RZ, -0x800000 ;  /* 0xff800000ff127424 */ /* 0x000fe200078e00ff */
[----:B------:R-:W-:Y:S02]  /*1910*/  @!P2 LEA.HI.X R41, R16, R19, R12, 0x2, P1 ;  /* 0x000000131029a211 */ /* 0x000fe400008f140c */
[----:B------:R-:W0:Y:S01]  /*1920*/  @!P0 LDC.64 R16, c[0x0][0x428] ;  /* 0x00010a00ff108b82 */ /* 0x000e220000000a00 */
[----:B------:R-:W-:Y:S02]  /*1930*/  @!P0 IMAD.WIDE.U32 R48, R30, R31, R48 ;  /* 0x0000001f1e308225 */ /* 0x000fe400078e0030 */
[----:B------:R0:W3:Y:S01]  /*1940*/  @!P5 LDG.E R18, desc[UR10][R34.64] ;  /* 0x0000000a2212d981 */ /* 0x0000e2000c1e1900 */
[----:B------:R-:W-:-:S04]  /*1950*/  MOV R19, 0xff800000 ;  /* 0xff80000000137802 */ /* 0x000fc80000000f00 */
[----:B------:R-:W1:Y:S01]  /*1960*/  @!P6 LDC.64 R12, c[0x0][0x428] ;  /* 0x00010a00ff0ceb82 */ /* 0x000e620000000a00 */
[----:B------:R-:W-:Y:S01]  /*1970*/  @!P6 IMAD.MOV.U32 R50, RZ, RZ, R26 ;  /* 0x000000ffff32e224 */ /* 0x000fe200078e001a */
[----:B------:R1:W5:Y:S01]  /*1980*/  @!P4 LDG.E R19, desc[UR10][R32.64] ;  /* 0x0000000a2013c981 */ /* 0x000362000c1e1900 */
[----:B------:R-:W-:Y:S02]  /*1990*/  @!P6 IMAD.MOV.U32 R51, RZ, RZ, R27 ;  /* 0x000000ffff33e224 */ /* 0x000fe400078e001b */
[----:B------:R-:W-:Y:S02]  /*19a0*/  @!P0 IMAD R26, R31, R4, R49 ;  /* 0x000000041f1a8224 */ /* 0x000fe400078e0231 */
[----:B------:R-:W-:-:S04]  /*19b0*/  @!P6 IMAD.WIDE.U32 R50, R30, R43, R50 ;  /* 0x0000002b1e32e225 */ /* 0x000fc800078e0032 */
[----:B------:R-:W-:Y:S02]  /*19c0*/  @!P6 IMAD R4, R43, R4, R51 ;  /* 0x000000042b04e224 */ /* 0x000fe400078e0233 */
[----:B------:R-:W-:Y:S01]  /*19d0*/  IMAD.MOV.U32 R36, RZ, RZ, -0x800000 ;  /* 0xff800000ff247424 */ /* 0x000fe200078e00ff */
[----:B0-----:R-:W-:Y:S01]  /*19e0*/  @!P0 LEA R34, P1, R48, R16, 0x2 ;  /* 0x0000001030228211 */ /* 0x001fe200078210ff */
[----:B------:R-:W-:-:S04]  /*19f0*/  IMAD.MOV.U32 R27, RZ, RZ, -0x800000 ;  /* 0xff800000ff1b7424 */ /* 0x000fc800078e00ff */
[----:B------:R-:W5:Y:S01]  /*1a00*/  @!P3 LDG.E R36, desc[UR10][R46.64] ;  /* 0x0000000a2e24b981 */ /* 0x000f62000c1e1900 */
[----:B------:R-:W-:Y:S02]  /*1a10*/  MOV R16, 0xff800000 ;  /* 0xff80000000107802 */ /* 0x000fe40000000f00 */
[----:B------:R-:W-:Y:S02]  /*1a20*/  @!P0 LEA.HI.X R35, R48, R17, R26, 0x2, P1 ;  /* 0x0000001130238211 */ /* 0x000fe400008f141a */
[C---:B-1----:R-:W-:Y:S01]  /*1a30*/  @!P6 LEA R32, P1, R50.reuse, R12, 0x2 ;  /* 0x0000000c3220e211 */ /* 0x042fe200078210ff */
[----:B------:R-:W-:Y:S01]  /*1a40*/  IMAD.MOV.U32 R12, RZ, RZ, -0x800000 ;  /* 0xff800000ff0c7424 */ /* 0x000fe200078e00ff */
[----:B------:R-:W5:Y:S02]  /*1a50*/  @!P2 LDG.E R16, desc[UR10][R40.64] ;  /* 0x0000000a2810a981 */ /* 0x000f64000c1e1900 */
[----:B------:R-:W-:Y:S01]  /*1a60*/  @!P6 LEA.HI.X R33, R50, R13, R4, 0x2, P1 ;  /* 0x0000000d3221e211 */ /* 0x000fe200008f1404 */
[----:B------:R-:W0:Y:S02]  /*1a70*/  S2UR UR4, SR_CgaCtaId ;  /* 0x00000000000479c3 */ /* 0x000e240000008800 */
[----:B------:R1:W5:Y:S04]  /*1a80*/  @!P0 LDG.E R12, desc[UR10][R34.64] ;  /* 0x0000000a220c8981 */ /* 0x000368000c1e1900 */
[----:B------:R1:W5:Y:S01]  /*1a90*/  @!P6 LDG.E R27, desc[UR10][R32.64] ;  /* 0x0000000a201be981 */ /* 0x000362000c1e1900 */
[----:B------:R-:W-:Y:S01]  /*1aa0*/  UMOV UR5, 0x400 ;  /* 0x0000040000057882 */ /* 0x000fe20000000000 */
[----:B------:R-:W1:Y:S01]  /*1ab0*/  LDC R13, c[0x0][0x434] ;  /* 0x00010d00ff0d7b82 */ /* 0x000e620000000800 */
[C---:B------:R-:W-:Y:S01]  /*1ac0*/  ISETP.GT.U32.AND P0, PT, R20.reuse, 0x37f, PT ;  /* 0x0000037f1400780c */ /* 0x040fe20003f04070 */
[----:B------:R-:W-:Y:S01]  /*1ad0*/  IMAD.MOV.U32 R37, RZ, RZ, -0x800000 ;  /* 0xff800000ff257424 */ /* 0x000fe200078e00ff */
[C---:B------:R-:W-:Y:S01]  /*1ae0*/  ISETP.GT.U32.AND P5, PT, R20.reuse, 0x2ff, PT ;  /* 0x000002ff1400780c */ /* 0x040fe20003fa4070 */
[----:B------:R-:W-:Y:S01]  /*1af0*/  BSSY.RECONVERGENT B1, `(.L_x_246) ;  /* 0x00001db000017945 */ /* 0x000fe20003800200 */
[----:B------:R-:W-:-:S02]  /*1b00*/  ISETP.GT.U32.AND P4, PT, R20, 0x27f, PT ;  /* 0x0000027f1400780c */ /* 0x000fc40003f84070 */
[C---:B------:R-:W-:Y:S02]  /*1b10*/  ISETP.GT.U32.AND P3, PT, R20.reuse, 0x1ff, PT ;  /* 0x000001ff1400780c */ /* 0x040fe40003f64070 */
[C---:B------:R-:W-:Y:S02]  /*1b20*/  ISETP.GT.U32.AND P2, PT, R20.reuse, 0x17f, PT ;  /* 0x0000017f1400780c */ /* 0x040fe40003f44070 */
[C---:B------:R-:W-:Y:S02]  /*1b30*/  ISETP.GT.U32.AND P1, PT, R20.reuse, 0xff, PT ;  /* 0x000000ff1400780c */ /* 0x040fe40003f24070 */
[----:B------:R-:W-:Y:S02]  /*1b40*/  SHF.R.U32.HI R28, RZ, 0x4, R20 ;  /* 0x00000004ff1c7819 */ /* 0x000fe40000011614 */
[----:B------:R-:W-:Y:S01]  /*1b50*/  LOP3.LUT R38, R20, 0xf, RZ, 0xc0, !PT ;  /* 0x0000000f14267812 */ /* 0x000fe200078ec0ff */
[----:B0-----:R-:W-:Y:S01]  /*1b60*/  ULEA UR4, UR4, UR5, 0x18 ;  /* 0x0000000504047291 */ /* 0x001fe2000f8ec0ff */
[----:B-1----:R-:W-:Y:S01]  /*1b70*/  IMAD.MOV.U32 R34, RZ, RZ, -0x800000 ;  /* 0xff800000ff227424 */ /* 0x002fe200078e00ff */
[----:B------:R-:W-:-:S04]  /*1b80*/  MOV R35, 0xff800000 ;  /* 0xff80000000237802 */ /* 0x000fc80000000f00 */
[----:B------:R-:W-:Y:S01]  /*1b90*/  LEA R26, R0, UR4, 0x2 ;  /* 0x00000004001a7c11 */ /* 0x000fe2000f8e10ff */
[----:B------:R-:W-:Y:S01]  /*1ba0*/  IMAD.MOV.U32 R32, RZ, RZ, -0x800000 ;  /* 0xff800000ff207424 */ /* 0x000fe200078e00ff */
[----:B------:R-:W-:Y:S01]  /*1bb0*/  IABS R4, R13 ;  /* 0x0000000d00047213 */ /* 0x000fe20000000000 */
[----:B------:R-:W-:Y:S01]  /*1bc0*/  IMAD.MOV.U32 R33, RZ, RZ, -0x800000 ;  /* 0xff800000ff217424 */ /* 0x000fe200078e00ff */
[----:B------:R-:W-:Y:S01]  /*1bd0*/  LEA R31, R28, UR4, 0x2 ;  /* 0x000000041c1f7c11 */ /* 0x000fe2000f8e10ff */
[----:B------:R-:W-:Y:S01]  /*1be0*/  IMAD R25, R25, 0x24, R26 ;  /* 0x0000002419197824 */ /* 0x000fe200078e021a */
[----:B------:R-:W0:Y:S01]  /*1bf0*/  I2F.RP R17, R4 ;  /* 0x0000000400117306 */ /* 0x000e220000209400 */
[----:B------:R-:W-:Y:S01]  /*1c00*/  MOV R26, 0xff800000 ;  /* 0xff800000001a7802 */ /* 0x000fe20000000f00 */
[----:B------:R-:W1:Y:S06]  /*1c10*/  LDCU UR4, c[0x0][0x430] ;  /* 0x00008600ff0477ac */ /* 0x000e6c0008000800 */
[----:B0-----:R-:W0:Y:S02]  /*1c20*/  MUFU.RCP R0, R17 ;  /* 0x0000001100007308 */ /* 0x001e240000001000 */
[----:B0-----:R-:W-:-:S06]  /*1c30*/  IADD3 R0, PT, PT, R0, 0xffffffe, RZ ;  /* 0x0ffffffe00007810 */ /* 0x001fcc0007ffe0ff */
[----:B------:R0:W1:Y:S02]  /*1c40*/  F2I.FTZ.U32.TRUNC.NTZ R17, R0 ;  /* 0x0000000000117305 */ /* 0x000064000021f000 */
[----:B0-----:R-:W-:Y:S02]  /*1c50*/  IABS R0, R2 ;  /* 0x0000000200007213 */ /* 0x001fe40000000000 */
[----:B------:R-:W-:Y:S01]  /*1c60*/  LOP3.LUT R2, R2, R13, RZ, 0x3c, !PT ;  /* 0x0000000d02027212 */ /* 0x000fe200078e3cff */
[----:B--2---:R0:W-:Y:S02]  /*1c70*/  STS [R25], R14 ;  /* 0x0000000e19007388 */ /* 0x0041e40000000800 */
[----:B0-----:R-:W0:Y:S02]  /*1c80*/  LDC R14, c[0x0][0x3e0] ;  /* 0x0000f800ff0e7b82 */ /* 0x001e240000000800 */
[----:B----4-:R2:W-:Y:S01]  /*1c90*/  @!P0 STS [R25+0x240], R24 ;  /* 0x0002401819008388 */ /* 0x0105e20000000800 */
[----:B------:R-:W-:Y:S01]  /*1ca0*/  ISETP.GT.U32.AND P0, PT, R20, 0x7f, PT ;  /* 0x0000007f1400780c */ /* 0x000fe20003f04070 */
[----:B--2---:R-:W-:-:S02]  /*1cb0*/  IMAD.MOV.U32 R24, RZ, RZ, RZ ;  /* 0x000000ffff187224 */ /* 0x004fc400078e00ff */
[----:B---3--:R-:W-:Y:S04]  /*1cc0*/  @!P5 STS [R25+0x480], R18 ;  /* 0x000480121900d388 */ /* 0x008fe80000000800 */
[----:B-----5:R1:W-:Y:S04]  /*1cd0*/  @!P4 STS [R25+0x6c0], R19 ;  /* 0x0006c0131900c388 */ /* 0x0203e80000000800 */
[----:B------:R2:W-:Y:S01]  /*1ce0*/  @!P3 STS [R25+0x900], R36 ;  /* 0x000900241900b388 */ /* 0x0005e20000000800 */
[----:B-1----:R-:W-:-:S03]  /*1cf0*/  IMAD.MOV R19, RZ, RZ, -R17 ;  /* 0x000000ffff137224 */ /* 0x002fc600078e0a11 */
[----:B------:R1:W-:Y:S04]  /*1d00*/  @!P2 STS [R25+0xb40], R16 ;  /* 0x000b40101900a388 */ /* 0x0003e80000000800 */
[----:B------:R3:W-:Y:S01]  /*1d10*/  @!P1 STS [R25+0xd80], R12 ;  /* 0x000d800c19009388 */ /* 0x0007e20000000800 */
[----:B------:R-:W-:-:S03]  /*1d20*/  LOP3.LUT P1, RZ, R20, 0x380, RZ, 0xc0, !PT ;  /* 0x0000038014ff7812 */ /* 0x000fc6000782c0ff */
[----:B------:R4:W-:Y:S01]  /*1d30*/  @!P0 STS [R25+0xfc0], R27 ;  /* 0x000fc01b19008388 */ /* 0x0009e20000000800 */
[----:B--2---:R-:W-:Y:S01]  /*1d40*/  IMAD R36, R38, 0x24, R31 ;  /* 0x0000002426247824 */ /* 0x004fe200078e021f */
[----:B------:R-:W-:Y:S01]  /*1d50*/  BAR.SYNC.DEFER_BLOCKING 0x0 ;  /* 0x0000000000007b1d */ /* 0x000fe20000010000 */
[----:B------:R-:W-:Y:S02]  /*1d60*/  IMAD.MOV.U32 R31, RZ, RZ, -0x800000 ;  /* 0xff800000ff1f7424 */ /* 0x000fe400078e00ff */
[----:B-1----:R-:W-:Y:S02]  /*1d70*/  IMAD.MOV.U32 R16, RZ, RZ, RZ ;  /* 0x000000ffff107224 */ /* 0x002fe400078e00ff */
[----:B---3--:R-:W-:Y:S01]  /*1d80*/  IMAD R12, R19, R4, RZ ;  /* 0x00000004130c7224 */ /* 0x008fe200078e02ff */
[----:B------:R-:W-:Y:S02]  /*1d90*/  SHF.R.S32.HI R19, RZ, 0x1f, R29 ;  /* 0x0000001fff137819 */ /* 0x000fe4000001141d */
[----:B----4-:R-:W-:Y:S01]  /*1da0*/  MOV R27, 0xff800000 ;  /* 0xff800000001b7802 */ /* 0x010fe20000000f00 */
[----:B------:R-:W-:Y:S01]  /*1db0*/  IMAD.HI.U32 R17, R17, R12, R16 ;  /* 0x0000000c11117227 */ /* 0x000fe200078e0010 */
[----:B------:R-:W-:-:S05]  /*1dc0*/  LOP3.LUT R19, R19, 0x1, RZ, 0xfc, !PT ;  /* 0x0000000113137812 */ /* 0x000fca00078efcff */
[----:B------:R-:W-:Y:S01]  /*1dd0*/  IMAD.HI.U32 R12, R17, R0, RZ ;  /* 0x00000000110c7227 */ /* 0x000fe200078e00ff */
[----:B------:R-:W-:Y:S03]  /*1de0*/  @!P1 LDS R37, [R36] ;  /* 0x0000000024259984 */ /* 0x000fe60000000800 */
[----:B------:R-:W-:Y:S01]  /*1df0*/  IMAD.MOV R17, RZ, RZ, -R12 ;  /* 0x000000ffff117224 */ /* 0x000fe200078e0a0c */
[----:B------:R-:W-:Y:S03]  /*1e00*/  @!P1 LDS R34, [R36+0x240] ;  /* 0x0002400024229984 */ /* 0x000fe60000000800 */
[C---:B------:R-:W-:Y:S01]  /*1e10*/  IMAD R17, R4.reuse, R17, R0 ;  /* 0x0000001104117224 */ /* 0x040fe200078e0200 */
[----:B------:R-:W1:Y:S04]  /*1e20*/  @!P1 LDS R35, [R36+0x480] ;  /* 0x0004800024239984 */ /* 0x000e680000000800 */
[----:B------:R-:W-:Y:S01]  /*1e30*/  ISETP.GT.U32.AND P0, PT, R4, R17, PT ;  /* 0x000000110400720c */ /* 0x000fe20003f04070 */
[----:B------:R-:W-:Y:S04]  /*1e40*/  @!P1 LDS R32, [R36+0x6c0] ;  /* 0x0006c00024209984 */ /* 0x000fe80000000800 */
[----:B------:R-:W2:Y:S04]  /*1e50*/  @!P1 LDS R33, [R36+0x900] ;  /* 0x0009000024219984 */ /* 0x000ea80000000800 */
[----:B------:R-:W-:Y:S04]  /*1e60*/  @!P1 LDS R26, [R36+0xb40] ;  /* 0x000b4000241a9984 */ /* 0x000fe80000000800 */
[----:B------:R-:W3:Y:S01]  /*1e70*/  @!P1 LDS R31, [R36+0xd80] ;  /* 0x000d8000241f9984 */ /* 0x000ee20000000800 */
[-C--:B------:R-:W-:Y:S01]  /*1e80*/  @!P0 IADD3 R17, PT, PT, R17, -R4.reuse, RZ ;  /* 0x8000000411118210 */ /* 0x080fe20007ffe0ff */
[----:B------:R-:W-:Y:S01]  /*1e90*/  @!P0 VIADD R12, R12, 0x1 ;  /* 0x000000010c0c8836 */ /* 0x000fe20000000000 */
[----:B------:R-:W-:Y:S01]  /*1ea0*/  ISETP.NE.AND P0, PT, R13, RZ, PT ;  /* 0x000000ff0d00720c */ /* 0x000fe20003f05270 */
[----:B------:R-:W4:Y:S01]  /*1eb0*/  @!P1 LDS R27, [R36+0xfc0] ;  /* 0x000fc000241b9984 */ /* 0x000f220000000800 */
[----:B------:R-:W-:-:S02]  /*1ec0*/  ISETP.GE.U32.AND P2, PT, R17, R4, PT ;  /* 0x000000041100720c */ /* 0x000fc40003f46070 */
[----:B------:R-:W-:Y:S02]  /*1ed0*/  ISETP.GE.AND P1, PT, R2, RZ, PT ;  /* 0x000000ff0200720c */ /* 0x000fe40003f26270 */
[----:B0-----:R-:W-:-:S04]  /*1ee0*/  IABS R4, R14 ;  /* 0x0000000e00047213 */ /* 0x001fc80000000000 */
[----:B------:R-:W0:Y:S05]  /*1ef0*/  I2F.RP R17, R4 ;  /* 0x0000000400117306 */ /* 0x000e2a0000209400 */
[----:B------:R-:W-:-:S05]  /*1f00*/  @P2 VIADD R12, R12, 0x1 ;  /* 0x000000010c0c2836 */ /* 0x000fca0000000000 */
[----:B------:R-:W-:Y:S02]  /*1f10*/  @!P1 IADD3 R12, PT, PT, -R12, RZ, RZ ;  /* 0x000000ff0c0c9210 */ /* 0x000fe40007ffe1ff */
[----:B-1----:R-:W-:Y:S02]  /*1f20*/  FMNMX3.FTZ R0, R37, R34, R35, !PT ;  /* 0x0000002225007276 */ /* 0x002fe40007810023 */
[----:B------:R-:W-:Y:S01]  /*1f30*/  @!P0 LOP3.LUT R12, RZ, R13, RZ, 0x33, !PT ;  /* 0x0000000dff0c8212 */ /* 0x000fe200078e33ff */
[----:B0-----:R-:W0:Y:S01]  /*1f40*/  MUFU.RCP R25, R17 ;  /* 0x0000001100197308 */ /* 0x001e220000001000 */
[----:B--2---:R-:W-:-:S03]  /*1f50*/  FMNMX3.FTZ R0, R0, R32, R33, !PT ;  /* 0x0000002000007276 */ /* 0x004fc60007810021 */
[----:B------:R-:W-:-:S05]  /*1f60*/  IMAD R2, R12, R19, RZ ;  /* 0x000000130c027224 */ /* 0x000fca00078e02ff */
[----:B------:R-:W-:Y:S02]  /*1f70*/  IABS R16, R2 ;  /* 0x0000000200107213 */ /* 0x000fe40000000000 */
[----:B---3--:R-:W-:Y:S02]  /*1f80*/  FMNMX3.FTZ R0, R0, R26, R31, !PT ;  /* 0x0000001a00007276 */ /* 0x008fe4000781001f */
[----:B------:R-:W-:Y:S01]  /*1f90*/  ISETP.NE.AND P5, PT, R2, RZ, PT ;  /* 0x000000ff0200720c */ /* 0x000fe20003fa5270 */
[----:B------:R-:W-:Y:S01]  /*1fa0*/  IMAD.IADD R3, R3, 0x1, R16 ;  /* 0x0000000103037824 */ /* 0x000fe200078e0210 */
[----:B----4-:R-:W-:Y:S01]  /*1fb0*/  FMNMX.FTZ R41, R0, R27, !PT ;  /* 0x0000001b00297209 */ /* 0x010fe20007810000 */
[----:B0-----:R-:W-:-:S04]  /*1fc0*/  VIADD R25, R25, 0xffffffe ;  /* 0x0ffffffe19197836 */ /* 0x001fc80000000000 */
[----:B------:R-:W0:Y:S02]  /*1fd0*/  SHFL.BFLY PT, R0, R41, 0x8, 0x1f ;  /* 0x0d001f0029007f89 */ /* 0x000e2400000e0000 */
[----:B------:R-:W1:Y:S02]  /*1fe0*/  F2I.FTZ.U32.TRUNC.NTZ R25, R25 ;  /* 0x0000001900197305 */ /* 0x000e64000021f000 */
[----:B-1----:R-:W-:-:S05]  /*1ff0*/  IADD3 R17, PT, PT, RZ, -R25, RZ ;  /* 0x80000019ff117210 */ /* 0x002fca0007ffe0ff */
[----:B------:R-:W-:Y:S01]  /*2000*/  IMAD R17, R17, R4, RZ ;  /* 0x0000000411117224 */ /* 0x000fe200078e02ff */
[----:B0-----:R-:W-:Y:S02]  /*2010*/  FMNMX.FTZ R41, R41, R0, !PT ;  /* 0x0000000029297209 */ /* 0x001fe40007810000 */
[----:B------:R-:W0:Y:S01]  /*2020*/  I2F.RP R0, R16 ;  /* 0x0000001000007306 */ /* 0x000e220000209400 */
[----:B------:R-:W-:Y:S01]  /*2030*/  IMAD.HI.U32 R24, R25, R17, R24 ;  /* 0x0000001119187227 */ /* 0x000fe200078e0018 */
[----:B------:R-:W-:Y:S01]  /*2040*/  IABS R25, R2 ;  /* 0x0000000200197213 */ /* 0x000fe20000000000 */
[----:B------:R-:W1:Y:S04]  /*2050*/  SHFL.BFLY PT, R18, R41, 0x4, 0x1f ;  /* 0x0c801f0029127f89 */ /* 0x000e6800000e0000 */
[----:B------:R-:W-:Y:S01]  /*2060*/  IMAD.MOV R25, RZ, RZ, -R25 ;  /* 0x000000ffff197224 */ /* 0x000fe200078e0a19 */
[----:B0-----:R-:W0:Y:S01]  /*2070*/  MUFU.RCP R40, R0 ;  /* 0x0000000000287308 */ /* 0x001e220000001000 */
[----:B-1----:R-:W-:-:S05]  /*2080*/  FMNMX.FTZ R18, R41, R18, !PT ;  /* 0x0000001229127209 */ /* 0x002fca0007810000 */
[----:B------:R-:W1:Y:S01]  /*2090*/  SHFL.BFLY PT, R19, R18, 0x2, 0x1f ;  /* 0x0c401f0012137f89 */ /* 0x000e6200000e0000 */
[----:B0-----:R-:W-:-:S04]  /*20a0*/  VIADD R40, R40, 0xffffffe ;  /* 0x0ffffffe28287836 */ /* 0x001fc80000000000 */
[----:B------:R-:W0:Y:S02]  /*20b0*/  F2I.FTZ.U32.TRUNC.NTZ R41, R40 ;  /* 0x0000002800297305 */ /* 0x000e24000021f000 */
[----:B0-----:R-:W-:Y:S02]  /*20c0*/  IMAD.MOV R17, RZ, RZ, -R41 ;  /* 0x000000ffff117224 */ /* 0x001fe400078e0a29 */
[----:B------:R-:W-:Y:S01]  /*20d0*/  HFMA2 R40, -RZ, RZ, 0, 0 ;  /* 0x00000000ff287431 */ /* 0x000fe200000001ff */
[----:B-1----:R-:W-:Y:S01]  /*20e0*/  FMNMX.FTZ R19, R18, R19, !PT ;  /* 0x0000001312137209 */ /* 0x002fe20007810000 */
[----:B------:R-:W-:-:S04]  /*20f0*/  IMAD R17, R17, R16, RZ ;  /* 0x0000001011117224 */ /* 0x000fc800078e02ff */
[----:B------:R-:W0:Y:S01]  /*2100*/  SHFL.BFLY PT, R0, R19, 0x1, 0x1f ;  /* 0x0c201f0013007f89 */ /* 0x000e2200000e0000 */
[----:B------:R-:W-:Y:S01]  /*2110*/  IMAD.HI.U32 R40, R41, R17, R40 ;  /* 0x0000001129287227 */ /* 0x000fe200078e0028 */
[----:B------:R-:W-:-:S05]  /*2120*/  IABS R17, R3 ;  /* 0x0000000300117213 */ /* 0x000fca0000000000 */
[----:B------:R-:W-:-:S04]  /*2130*/  IMAD.HI.U32 R24, R24, R17, RZ ;  /* 0x0000001118187227 */ /* 0x000fc800078e00ff */
[----:B------:R-:W-:-:S04]  /*2140*/  IMAD.HI.U32 R40, R40, R17, RZ ;  /* 0x0000001128287227 */ /* 0x000fc800078e00ff */
[----:B------:R-:W-:-:S05]  /*2150*/  IMAD R25, R40, R25, R17 ;  /* 0x0000001928197224 */ /* 0x000fca00078e0211 */
[----:B------:R-:W-:Y:S02]  /*2160*/  ISETP.GT.U32.AND P2, PT, R16, R25, PT ;  /* 0x000000191000720c */ /* 0x000fe40003f44070 */
[----:B0-----:R-:W-:Y:S02]  /*2170*/  FMNMX.FTZ R0, R19, R0, !PT ;  /* 0x0000000013007209 */ /* 0x001fe40007810000 */
[----:B------:R-:W-:Y:S02]  /*2180*/  IADD3 R19, PT, PT, -R24, RZ, RZ ;  /* 0x000000ff18137210 */ /* 0x000fe40007ffe1ff */
[----:B------:R-:W-:-:S03]  /*2190*/  FSETP.NEU.FTZ.AND P0, PT, R0, -INF , PT ;  /* 0xff8000000000780b */ /* 0x000fc60003f1d000 */
[----:B------:R-:W-:Y:S01]  /*21a0*/  IMAD R19, R4, R19, R17 ;  /* 0x0000001304137224 */ /* 0x000fe200078e0211 */
[----:B------:R-:W-:-:S03]  /*21b0*/  FSEL R0, R0, RZ, P0 ;  /* 0x000000ff00007208 */ /* 0x000fc60000000000 */
[----:B------:R-:W-:Y:S01]  /*21c0*/  @!P2 IMAD.IADD R25, R25, 0x1, -R16 ;  /* 0x000000011919a824 */ /* 0x000fe200078e0a10 */
[----:B------:R-:W-:Y:S02]  /*21d0*/  @!P2 IADD3 R40, PT, PT, R40, 0x1, RZ ;  /* 0x000000012828a810 */ /* 0x000fe40007ffe0ff */
[----:B------:R-:W-:Y:S01]  /*21e0*/  ISETP.GT.U32.AND P0, PT, R4, R19, PT ;  /* 0x000000130400720c */ /* 0x000fe20003f04070 */
[C---:B------:R-:W-:Y:S01]  /*21f0*/  FADD.FTZ R42, -R0.reuse, R37 ;  /* 0x00000025002a7221 */ /* 0x040fe20000010100 */
[C---:B------:R-:W-:Y:S01]  /*2200*/  FADD.FTZ R41, -R0.reuse, R34 ;  /* 0x0000002200297221 */ /* 0x040fe20000010100 */
[C---:B------:R-:W-:Y:S01]  /*2210*/  FADD.FTZ R46, -R0.reuse, R35 ;  /* 0x00000023002e7221 */ /* 0x040fe20000010100 */
[----:B------:R-:W-:Y:S01]  /*2220*/  FADD.FTZ R43, -R0, R32 ;  /* 0x00000020002b7221 */ /* 0x000fe20000010100 */
[----:B------:R-:W-:Y:S01]  /*2230*/  FMUL.FTZ R42, R42, 1.4426950216293334961 ;  /* 0x3fb8aa3b2a2a7820 */ /* 0x000fe20000410000 */
[----:B------:R-:W-:Y:S01]  /*2240*/  FMUL.FTZ R41, R41, 1.4426950216293334961 ;  /* 0x3fb8aa3b29297820 */ /* 0x000fe20000410000 */
[----:B------:R-:W-:Y:S01]  /*2250*/  FMUL.FTZ R46, R46, 1.4426950216293334961 ;  /* 0x3fb8aa3b2e2e7820 */ /* 0x000fe20000410000 */
[----:B------:R-:W-:Y:S01]  /*2260*/  FMUL.FTZ R43, R43, 1.4426950216293334961 ;  /* 0x3fb8aa3b2b2b7820 */ /* 0x000fe20000410000 */
[----:B------:R0:W-:Y:S01]  /*2270*/  MUFU.EX2 R18, R42 ;  /* 0x0000002a00127308 */ /* 0x0001e20000000800 */
[----:B------:R-:W-:Y:S01]  /*2280*/  FADD.FTZ R47, -R0, R31 ;  /* 0x0000001f002f7221 */ /* 0x000fe20000010100 */
[----:B------:R-:W-:-:S02]  /*2290*/  ISETP.GE.U32.AND P1, PT, R25, R16, PT ;  /* 0x000000101900720c */ /* 0x000fc40003f26070 */
[----:B------:R-:W1:Y:S01]  /*22a0*/  MUFU.EX2 R17, R41 ;  /* 0x0000002900117308 */ /* 0x000e620000000800 */
[----:B------:R-:W-:Y:S01]  /*22b0*/  FMUL.FTZ R47, R47, 1.4426950216293334961 ;  /* 0x3fb8aa3b2f2f7820 */ /* 0x000fe20000410000 */
[----:B------:R-:W-:Y:S02]  /*22c0*/  @!P0 IMAD.IADD R19, R19, 0x1, -R4 ;  /* 0x0000000113138824 */ /* 0x000fe400078e0a04 */
[----:B------:R-:W-:Y:S01]  /*22d0*/  @!P0 VIADD R24, R24, 0x1 ;  /* 0x0000000118188836 */ /* 0x000fe20000000000 */
[----:B------:R-:W-:Y:S02]  /*22e0*/  ISETP.NE.AND P0, PT, R14, RZ, PT ;  /* 0x000000ff0e00720c */ /* 0x000fe40003f05270 */
[----:B------:R-:W-:Y:S02]  /*22f0*/  ISETP.GE.U32.AND P4, PT, R19, R4, PT ;  /* 0x000000041300720c */ /* 0x000fe40003f86070 */
[C---:B------:R-:W-:Y:S01]  /*2300*/  LOP3.LUT R4, R3.reuse, R16, RZ, 0x3c, !PT ;  /* 0x0000001003047212 */ /* 0x040fe200078e3cff */
[----:B0-----:R-:W-:Y:S01]  /*2310*/  FADD.FTZ R42, -R0, R33 ;  /* 0x00000021002a7221 */ /* 0x001fe20000010100 */
[----:B------:R-:W-:Y:S01]  /*2320*/  LOP3.LUT R3, R3, R14, RZ, 0x3c, !PT ;  /* 0x0000000e03037212 */ /* 0x000fe200078e3cff */
[----:B------:R-:W-:Y:S01]  /*2330*/  @P1 VIADD R40, R40, 0x1 ;  /* 0x0000000128281836 */ /* 0x000fe20000000000 */
[----:B------:R-:W-:Y:S01]  /*2340*/  ISETP.GE.AND P3, PT, R4, RZ, PT ;  /* 0x000000ff0400720c */ /* 0x000fe20003f66270 */
[----:B-1----:R-:W-:Y:S01]  /*2350*/  FADD.FTZ R17, R18, R17 ;  /* 0x0000001112117221 */ /* 0x002fe20000010000 */
[----:B------:R-:W-:Y:S01]  /*2360*/  FMUL.FTZ R42, R42, 1.4426950216293334961 ;  /* 0x3fb8aa3b2a2a7820 */ /* 0x000fe20000410000 */
[----:B------:R-:W0:Y:S01]  /*2370*/  MUFU.EX2 R18, R46 ;  /* 0x0000002e00127308 */ /* 0x000e220000000800 */
[----:B------:R-:W-:Y:S01]  /*2380*/  FADD.FTZ R41, -R0, R26 ;  /* 0x0000001a00297221 */ /* 0x000fe20000010100 */
[----:B------:R-:W-:-:S02]  /*2390*/  ISETP.GE.AND P2, PT, R3, RZ, PT ;  /* 0x000000ff0300720c */ /* 0x000fc40003f46270 */
[----:B------:R-:W-:Y:S02]  /*23a0*/  @P4 VIADD R24, R24, 0x1 ;  /* 0x0000000118184836 */ /* 0x000fe40000000000 */
[----:B------:R-:W-:Y:S01]  /*23b0*/  FMUL.FTZ R41, R41, 1.4426950216293334961 ;  /* 0x3fb8aa3b29297820 */ /* 0x000fe20000410000 */
[----:B------:R-:W-:Y:S01]  /*23c0*/  SHF.R.S32.HI R19, RZ, 0x1f, R2 ;  /* 0x0000001fff137819 */ /* 0x000fe20000011402 */
[----:B------:R-:W-:Y:S02]  /*23d0*/  IMAD.MOV.U32 R4, RZ, RZ, R24 ;  /* 0x000000ffff047224 */ /* 0x000fe400078e0018 */
[----:B------:R-:W-:Y:S01]  /*23e0*/  @!P3 IADD3 R40, PT, PT, -R40, RZ, RZ ;  /* 0x000000ff2828b210 */ /* 0x000fe20007ffe1ff */
[----:B------:R-:W-:Y:S01]  /*23f0*/  IMAD.MOV.U32 R24, RZ, RZ, 0x7f800000 ;  /* 0x7f800000ff187424 */ /* 0x000fe200078e00ff */
[----:B------:R-:W-:Y:S01]  /*2400*/  @!P5 LOP3.LUT R40, RZ, R16, RZ, 0x33, !PT ;  /* 0x00000010ff28d212 */ /* 0x000fe200078e33ff */
[----:B0-----:R-:W-:Y:S01]  /*2410*/  FADD.FTZ R18, R17, R18 ;  /* 0x0000001211127221 */ /* 0x001fe20000010000 */
[----:B------:R-:W-:Y:S01]  /*2420*/  FADD.FTZ R46, -R0, R27 ;  /* 0x0000001b002e7221 */ /* 0x000fe20000010100 */
[----:B------:R-:W0:Y:S01]  /*2430*/  MUFU.EX2 R17, R43 ;  /* 0x0000002b00117308 */ /* 0x000e220000000800 */
[----:B------:R-:W-:-:S02]  /*2440*/  @!P2 IADD3 R4, PT, PT, -R4, RZ, RZ ;  /* 0x000000ff0404a210 */ /* 0x000fc40007ffe1ff */
[----:B------:R-:W-:Y:S01]  /*2450*/  FMUL.FTZ R46, R46, 1.4426950216293334961 ;  /* 0x3fb8aa3b2e2e7820 */ /* 0x000fe20000410000 */
[----:B------:R-:W-:Y:S02]  /*2460*/  @!P0 LOP3.LUT R4, RZ, R14, RZ, 0x33, !PT ;  /* 0x0000000eff048212 */ /* 0x000fe400078e33ff */
[----:B------:R-:W-:Y:S01]  /*2470*/  LOP3.LUT P0, RZ, R20, 0x38f, RZ, 0xc0, !PT ;  /* 0x0000038f14ff7812 */ /* 0x000fe2000780c0ff */
[----:B------:R-:W-:Y:S01]  /*2480*/  MUFU.EX2 R43, R46 ;  /* 0x0000002e002b7308 */ /* 0x000fe20000000800 */
[----:B------:R-:W-:Y:S02]  /*2490*/  ISETP.NE.AND P3, PT, R12, RZ, PT ;  /* 0x000000ff0c00720c */ /* 0x000fe40003f65270 */
[----:B------:R-:W-:Y:S02]  /*24a0*/  ISETP.LT.U32.AND P2, PT, R22, R40, PT ;  /* 0x000000281600720c */ /* 0x000fe40003f41070 */
[----:B------:R-:W-:Y:S01]  /*24b0*/  SHF.R.S32.HI R3, RZ, 0x1f, R40 ;  /* 0x0000001fff037819 */ /* 0x000fe20000011428 */
[----:B0-----:R-:W-:Y:S01]  /*24c0*/  FADD.FTZ R17, R18, R17 ;  /* 0x0000001112117221 */ /* 0x001fe20000010000 */
[----:B------:R-:W-:Y:S01]  /*24d0*/  SEL R12, RZ, 0x1, !P3 ;  /* 0x00000001ff0c7807 */ /* 0x000fe20005800000 */
[----:B------:R-:W0:Y:S01]  /*24e0*/  MUFU.EX2 R18, R42 ;  /* 0x0000002a00127308 */ /* 0x000e220000000800 */
[----:B------:R-:W-:Y:S01]  /*24f0*/  ISETP.LT.AND.EX P2, PT, R23, R3, PT, P2 ;  /* 0x000000031700720c */ /* 0x000fe20003f41320 */
[----:B------:R-:W-:Y:S01]  /*2500*/  IMAD R3, R13, UR4, RZ ;  /* 0x000000040d037c24 */ /* 0x000fe2000f8e02ff */
[----:B------:R-:W-:Y:S01]  /*2510*/  LOP3.LUT R12, R19, R12, RZ, 0xfc, !PT ;  /* 0x0000000c130c7212 */ /* 0x000fe200078efcff */
[----:B------:R-:W-:Y:S01]  /*2520*/  IMAD R13, R4, R21, RZ ;  /* 0x00000015040d7224 */ /* 0x000fe200078e02ff */
[----:B------:R-:W-:Y:S01]  /*2530*/  SEL R4, R22, R40, P2 ;  /* 0x0000002816047207 */ /* 0x000fe20001000000 */
[----:B------:R-:W-:-:S02]  /*2540*/  IMAD R3, R2, R3, RZ ;  /* 0x0000000302037224 */ /* 0x000fc400078e02ff */
[----:B------:R-:W-:Y:S02]  /*2550*/  IMAD R2, R12, R13, RZ ;  /* 0x0000000d0c027224 */ /* 0x000fe400078e02ff */
[----:B0-----:R-:W-:Y:S02]  /*2560*/  FADD.FTZ R18, R17, R18 ;  /* 0x0000001211127221 */ /* 0x001fe40000010000 */
[----:B------:R-:W0:Y:S02]  /*2570*/  MUFU.EX2 R17, R41 ;  /* 0x0000002900117308 */ /* 0x000e240000000800 */
[----:B0-----:R-:W-:Y:S02]  /*2580*/  FADD.FTZ R17, R18, R17 ;  /* 0x0000001112117221 */ /* 0x001fe40000010000 */
[----:B------:R-:W0:Y:S02]  /*2590*/  MUFU.EX2 R18, R47 ;  /* 0x0000002f00127308 */ /* 0x000e240000000800 */
[----:B0-----:R-:W-:-:S04]  /*25a0*/  FADD.FTZ R18, R17, R18 ;  /* 0x0000001211127221 */ /* 0x001fc80000010000 */
[----:B------:R-:W-:-:S05]  /*25b0*/  FADD.FTZ R43, R18, R43 ;  /* 0x0000002b122b7221 */ /* 0x000fca0000010000 */
[----:B------:R-:W0:Y:S02]  /*25c0*/  SHFL.BFLY PT, R42, R43, 0x8, 0x1f ;  /* 0x0d001f002b2a7f89 */ /* 0x000e2400000e0000 */
[----:B0-----:R-:W-:-:S05]  /*25d0*/  FADD.FTZ R42, R43, R42 ;  /* 0x0000002a2b2a7221 */ /* 0x001fca0000010000 */
[----:B------:R-:W0:Y:S02]  /*25e0*/  SHFL.BFLY PT, R41, R42, 0x4, 0x1f ;  /* 0x0c801f002a297f89 */ /* 0x000e2400000e0000 */
[----:B0-----:R-:W-:-:S05]  /*25f0*/  FADD.FTZ R41, R42, R41 ;  /* 0x000000292a297221 */ /* 0x001fca0000010000 */
[----:B------:R-:W0:Y:S02]  /*2600*/  SHFL.BFLY PT, R18, R41, 0x2, 0x1f ;  /* 0x0c401f0029127f89 */ /* 0x000e2400000e0000 */
[----:B0-----:R-:W-:-:S05]  /*2610*/  FADD.FTZ R18, R41, R18 ;  /* 0x0000001229127221 */ /* 0x001fca0000010000 */
[----:B------:R-:W0:Y:S02]  /*2620*/  SHFL.BFLY PT, R17, R18, 0x1, 0x1f ;  /* 0x0c201f0012117f89 */ /* 0x000e2400000e0000 */
[----:B0-----:R-:W-:-:S05]  /*2630*/  FADD.FTZ R17, R18, R17 ;  /* 0x0000001112117221 */ /* 0x001fca0000010000 */
        /* <DEDUP_REMOVED lines=10> */
[----:B------:R-:W-:Y:S02]  /*26e0*/  ISETP.GE.AND P1, PT, R25, R30, PT ;  /* 0x0000001e1900720c */ /* 0x000fe40003f26270 */
[----:B------:R-:W-:-:S04]  /*26f0*/  ISETP.LT.AND.EX P0, PT, R0, RZ, PT, P0 ;  /* 0x000000ff0000720c */ /* 0x000fc80003f01300 */
[----:B------:R-:W-:Y:S02]  /*2700*/  SEL R14, R14, 0x1, P0 ;  /* 0x000000010e0e7807 */ /* 0x000fe40000000000 */
[----:B------:R-:W-:-:S05]  /*2710*/  SEL R0, R0, RZ, P0 ;  /* 0x000000ff00007207 */ /* 0x000fca0000000000 */
[----:B------:R-:W-:Y:S05]  /*2720*/  @P1 BRA `(.L_x_247) ;  /* 0x00000010005c1947 */ /* 0x000fea0003800000 */
[----:B------:R-:W-:Y:S01]  /*2730*/  IADD3 R13, P1, PT, R14, 0x1, RZ ;  /* 0x000000010e0d7810 */ /* 0x000fe20007f3e0ff */
[----:B------:R-:W-:-:S03]  /*2740*/  IMAD R12, R0, R39, RZ ;  /* 0x00000027000c7224 */ /* 0x000fc600078e02ff */
[----:B------:R-:W-:Y:S01]  /*2750*/  ISETP.GE.U32.AND P0, PT, R13, 0x3, PT ;  /* 0x000000030d00780c */ /* 0x000fe20003f06070 */
[----:B------:R-:W-:Y:S01]  /*2760*/  IMAD R15, R15, R14, R12 ;  /* 0x0000000e0f0f7224 */ /* 0x000fe200078e020c */
[----:B------:R-:W-:Y:S01]  /*2770*/  IADD3.X R16, PT, PT, RZ, R0, RZ, P1, !PT ;  /* 0x00000000ff107210 */ /* 0x000fe20000ffe4ff */
[----:B------:R-:W-:-:S03]  /*2780*/  IMAD.WIDE.U32 R12, R14, R39, RZ ;  /* 0x000000270e0c7225 */ /* 0x000fc600078e00ff */
        /* <DEDUP_REMOVED lines=33> */
.L_x_249:
[----:B------:R-:W-:Y:S01]  /*29a0*/  IMAD.MOV.U32 R19, RZ, RZ, RZ ;  /* 0x000000ffff137224 */ /* 0x000fe200078e00ff */
[----:B------:R-:W-:Y:S02]  /*29b0*/  MOV R18, R48 ;  /* 0x0000003000127202 */ /* 0x000fe40000000f00 */
[----:B------:R-:W-:Y:S02]  /*29c0*/  MOV R16, 0x29e0 ;  /* 0x000029e000107802 */ /* 0x000fe40000000f00 */
[----:B------:R-:W-:Y:S05]  /*29d0*/  CALL.REL.NOINC `($__internal_7_$__cuda_sm20_div_s64) ;  /* 0x0000002000607944 */ /* 0x000fea0003c00000 */
[----:B------:R-:W-:Y:S02]  /*29e0*/  IADD3 R12, PT, PT, -R0, RZ, RZ ;  /* 0x000000ff000c7210 */ /* 0x000fe40007ffe1ff */
[----:B------:R-:W-:-:S03]  /*29f0*/  MOV R49, R19 ;  /* 0x0000001300317202 */ /* 0x000fc60000000f00 */
[----:B------:R-:W-:Y:S01]  /*2a00*/  IMAD R12, R48, R12, R25 ;  /* 0x0000000c300c7224 */ /* 0x000fe200078e0219 */
[----:B------:R-:W-:-:S07]  /*2a10*/  MOV R48, R0 ;  /* 0x0000000000307202 */ /* 0x000fce0000000f00 */
.L_x_250:
[-C--:B------:R-:W-:Y:S01]  /*2a20*/  IABS R16, R39.reuse ;  /* 0x0000002700107213 */ /* 0x080fe20000000000 */
[----:B------:R-:W-:Y:S01]  /*2a30*/  IMAD R7, R7, R10, RZ ;  /* 0x0000000a07077224 */ /* 0x000fe200078e02ff */
[----:B------:R-:W-:Y:S01]  /*2a40*/  IABS R15, R12 ;  /* 0x0000000c000f7213 */ /* 0x000fe20000000000 */
[----:B------:R-:W-:Y:S01]  /*2a50*/  BSSY.RECONVERGENT B0, `(.L_x_251) ;  /* 0x0000040000007945 */ /* 0x000fe20003800200 */
[----:B------:R-:W0:Y:S01]  /*2a60*/  I2F.U32.RP R17, R16 ;  /* 0x0000001000117306 */ /* 0x000e220000209000 */
[----:B------:R-:W-:Y:S01]  /*2a70*/  IABS R13, R39 ;  /* 0x00000027000d7213 */ /* 0x000fe20000000000 */
[----:B------:R-:W-:Y:S01]  /*2a80*/  IMAD R7, R8, R11, R7 ;  /* 0x0000000b08077224 */ /* 0x000fe200078e0207 */
[----:B------:R-:W-:-:S03]  /*2a90*/  LOP3.LUT R11, R12, R39, RZ, 0x3c, !PT ;  /* 0x000000270c0b7212 */ /* 0x000fc600078e3cff */
[----:B------:R-:W-:Y:S01]  /*2aa0*/  IMAD.MOV R13, RZ, RZ, -R13 ;  /* 0x000000ffff0d7224 */ /* 0x000fe200078e0a0d */
        /* <DEDUP_REMOVED lines=8> */
[----:B------:R-:W-:-:S04]  /*2b30*/  IMAD.WIDE.U32 R18, R8, R10, RZ ;  /* 0x0000000a08127225 */ /* 0x000fc800078e00ff */
[----:B------:R-:W-:-:S04]  /*2b40*/  IMAD.HI.U32 R0, R0, R15, RZ ;  /* 0x0000000f00007227 */ /* 0x000fc800078e00ff */
[----:B------:R-:W-:Y:S02]  /*2b50*/  IMAD R13, R0, R13, R15 ;  /* 0x0000000d000d7224 */ /* 0x000fe400078e020f */
[----:B------:R-:W-:Y:S02]  /*2b60*/  IMAD.IADD R7, R19, 0x1, R7 ;  /* 0x0000000113077824 */ /* 0x000fe400078e0207 */
[----:B------:R-:W-:Y:S01]  /*2b70*/  IMAD.WIDE.U32 R50, R18, R44, RZ ;  /* 0x0000002c12327225 */ /* 0x000fe200078e00ff */
[----:B------:R-:W-:-:S03]  /*2b80*/  ISETP.GT.U32.AND P1, PT, R16, R13, PT ;  /* 0x0000000d1000720c */ /* 0x000fc60003f24070 */
[----:B------:R-:W-:-:S04]  /*2b90*/  IMAD R7, R7, R44, RZ ;  /* 0x0000002c07077224 */ /* 0x000fc800078e02ff */
[----:B------:R-:W-:-:S04]  /*2ba0*/  IMAD R17, R45, R18, R7 ;  /* 0x000000122d117224 */ /* 0x000fc800078e0207 */
[----:B------:R-:W-:Y:S02]  /*2bb0*/  IMAD.IADD R17, R51, 0x1, R17 ;  /* 0x0000000133117824 */ /* 0x000fe400078e0211 */
[-C--:B------:R-:W-:Y:S02]  /*2bc0*/  @!P1 IADD3 R13, PT, PT, R13, -R16.reuse, RZ ;  /* 0x800000100d0d9210 */ /* 0x080fe40007ffe0ff */
[----:B------:R-:W-:Y:S02]  /*2bd0*/  @!P1 IADD3 R0, PT, PT, R0, 0x1, RZ ;  /* 0x0000000100009810 */ /* 0x000fe40007ffe0ff */
[----:B------:R-:W-:Y:S02]  /*2be0*/  ISETP.GE.U32.AND P2, PT, R13, R16, PT ;  /* 0x000000100d00720c */ /* 0x000fe40003f46070 */
[----:B------:R-:W-:-:S11]  /*2bf0*/  ISETP.NE.AND P1, PT, R39, RZ, PT ;  /* 0x000000ff2700720c */ /* 0x000fd60003f25270 */
[----:B------:R-:W-:-:S05]  /*2c00*/  @P2 VIADD R0, R0, 0x1 ;  /* 0x0000000100002836 */ /* 0x000fca0000000000 */
[----:B------:R-:W-:Y:S02]  /*2c10*/  MOV R7, R0 ;  /* 0x0000000000077202 */ /* 0x000fe40000000f00 */
[----:B------:R-:W-:Y:S02]  /*2c20*/  LOP3.LUT R0, R49, R17, RZ, 0xfc, !PT ;  /* 0x0000001131007212 */ /* 0x000fe400078efcff */
[----:B------:R-:W-:Y:S02]  /*2c30*/  @!P0 IADD3 R7, PT, PT, -R7, RZ, RZ ;  /* 0x000000ff07078210 */ /* 0x000fe40007ffe1ff */
[----:B------:R-:W-:Y:S02]  /*2c40*/  ISETP.NE.U32.AND P0, PT, R0, RZ, PT ;  /* 0x000000ff0000720c */ /* 0x000fe40003f05070 */
[----:B------:R-:W-:-:S04]  /*2c50*/  @!P1 LOP3.LUT R7, RZ, R39, RZ, 0x33, !PT ;  /* 0x00000027ff079212 */ /* 0x000fc800078e33ff */
[----:B------:R-:W-:-:S05]  /*2c60*/  IADD3 R0, PT, PT, -R7, RZ, RZ ;  /* 0x000000ff07007210 */ /* 0x000fca0007ffe1ff */
[----:B------:R-:W-:Y:S02]  /*2c70*/  IMAD R39, R39, R0, R12 ;  /* 0x0000000027277224 */ /* 0x000fe400078e020c */
        /* <DEDUP_REMOVED lines=22> */
.L_x_252:
[----:B------:R-:W-:Y:S01]  /*2de0*/  IMAD.MOV.U32 R25, RZ, RZ, R48 ;  /* 0x000000ffff197224 */ /* 0x000fe200078e0030 */
[----:B------:R-:W-:Y:S01]  /*2df0*/  MOV R19, R49 ;  /* 0x0000003100137202 */ /* 0x000fe20000000f00 */
[----:B------:R-:W-:Y:S01]  /*2e00*/  IMAD.MOV.U32 R18, RZ, RZ, R50 ;  /* 0x000000ffff127224 */ /* 0x000fe200078e0032 */
[----:B------:R-:W-:Y:S02]  /*2e10*/  MOV R16, 0x2e30 ;  /* 0x00002e3000107802 */ /* 0x000fe40000000f00 */
[----:B------:R-:W-:Y:S05]  /*2e20*/  CALL.REL.NOINC `($__internal_7_$__cuda_sm20_div_s64) ;  /* 0x0000001c004c7944 */ /* 0x000fea0003c00000 */
[----:B------:R-:W-:-:S05]  /*2e30*/  IADD3 R49, PT, PT, -R0, RZ, RZ ;  /* 0x000000ff00317210 */ /* 0x000fca0007ffe1ff */
[----:B------:R-:W-:Y:S02]  /*2e40*/  IMAD R49, R49, R50, R48 ;  /* 0x0000003231317224 */ /* 0x000fe400078e0230 */
.L_x_253:
[----:B------:R-:W-:Y:S05]  /*2e50*/  BSYNC.RECONVERGENT B0 ;  /* 0x0000000000007941 */ /* 0x000fea0003800200 */
.L_x_251:
[----:B------:R-:W-:Y:S01]  /*2e60*/  IABS R17, R10 ;  /* 0x0000000a00117213 */ /* 0x000fe20000000000 */
[----:B------:R-:W0:Y:S01]  /*2e70*/  LDCU.U8 UR7, c[0x0][0x549] ;  /* 0x0000a920ff0777ac */ /* 0x000e220008000000 */
[----:B------:R-:W-:Y:S02]  /*2e80*/  IABS R16, R8 ;  /* 0x0000000800107213 */ /* 0x000fe40000000000 */
[----:B------:R-:W1:Y:S01]  /*2e90*/  I2F.U32.RP R11, R17 ;  /* 0x00000011000b7306 */ /* 0x000e620000209000 */
[----:B------:R-:W-:Y:S01]  /*2ea0*/  IABS R15, R5 ;  /* 0x00000005000f7213 */ /* 0x000fe20000000000 */
[----:B------:R-:W2:Y:S01]  /*2eb0*/  LDCU.64 UR4, c[0x0][0x430] ;  /* 0x00008600ff0477ac */ /* 0x000ea20008000a00 */
[----:B------:R-:W-:Y:S02]  /*2ec0*/  IABS R13, R4 ;  /* 0x00000004000d7213 */ /* 0x000fe40000000000 */
[----:B------:R-:W-:-:S03]  /*2ed0*/  ISETP.NE.AND P2, PT, R10, RZ, PT ;  /* 0x000000ff0a00720c */ /* 0x000fc60003f45270 */
[----:B------:R-:W3:Y:S01]  /*2ee0*/  I2F.U32.RP R43, R16 ;  /* 0x00000010002b7306 */ /* 0x000ee20000209000 */
[----:B0-----:R-:W-:-:S07]  /*2ef0*/  UISETP.NE.AND UP0, UPT, UR7, URZ, UPT ;  /* 0x000000ff0700728c */ /* 0x001fce000bf05270 */
[----:B------:R-:W0:Y:S01]  /*2f00*/  I2F.U32.RP R42, R15 ;  /* 0x0000000f002a7306 */ /* 0x000e220000209000 */
[----:B--2---:R-:W-:Y:S02]  /*2f10*/  USEL UR8, UR4, 0x1, UP0 ;  /* 0x0000000104087887 */ /* 0x004fe40008000000 */
[----:B------:R-:W-:-:S05]  /*2f20*/  UIMAD UR7, UR5, UR4, URZ ;  /* 0x00000004050772a4 */ /* 0x000fca000f8e02ff */
[----:B------:R-:W-:Y:S01]  /*2f30*/  I2F.U32.RP R25, R13 ;  /* 0x0000000d00197306 */ /* 0x000fe20000209000 */
[----:B------:R-:W-:Y:S02]  /*2f40*/  USHF.R.S32.HI UR4, URZ, 0x1f, UR8 ;  /* 0x0000001fff047899 */ /* 0x000fe40008011408 */
[----:B------:R-:W-:-:S05]  /*2f50*/  UIMAD UR5, UR8, UR5, URZ ;  /* 0x00000005080572a4 */ /* 0x000fca000f8e02ff */
[----:B-1----:R-:W1:Y:S08]  /*2f60*/  MUFU.RCP R11, R11 ;  /* 0x0000000b000b7308 */ /* 0x002e700000001000 */
[----:B---3--:R-:W2:Y:S08]  /*2f70*/  MUFU.RCP R22, R43 ;  /* 0x0000002b00167308 */ /* 0x008eb00000001000 */
[----:B0-----:R-:W0:Y:S01]  /*2f80*/  MUFU.RCP R19, R42 ;  /* 0x0000002a00137308 */ /* 0x001e220000001000 */
[----:B-1----:R-:W-:-:S07]  /*2f90*/  VIADD R40, R11, 0xffffffe ;  /* 0x0ffffffe0b287836 */ /* 0x002fce0000000000 */
[----:B------:R-:W1:Y:S01]  /*2fa0*/  MUFU.RCP R18, R25 ;  /* 0x0000001900127308 */ /* 0x000e620000001000 */
[----:B--2---:R-:W-:-:S07]  /*2fb0*/  VIADD R22, R22, 0xffffffe ;  /* 0x0ffffffe16167836 */ /* 0x004fce0000000000 */
[----:B------:R-:W2:Y:S01]  /*2fc0*/  F2I.FTZ.U32.TRUNC.NTZ R41, R40 ;  /* 0x0000002800297305 */ /* 0x000ea2000021f000 */
[----:B0-----:R-:W-:Y:S01]  /*2fd0*/  IADD3 R19, PT, PT, R19, 0xffffffe, RZ ;  /* 0x0ffffffe13137810 */ /* 0x001fe20007ffe0ff */
[----:B------:R-:W-:-:S06]  /*2fe0*/  HFMA2 R42, -RZ, RZ, 0, 0 ;  /* 0x00000000ff2a7431 */ /* 0x000fcc00000001ff */
[----:B------:R-:W0:Y:S01]  /*2ff0*/  F2I.FTZ.U32.TRUNC.NTZ R23, R22 ;  /* 0x0000001600177305 */ /* 0x000e22000021f000 */
[----:B-1----:R-:W-:Y:S02]  /*3000*/  VIADD R18, R18, 0xffffffe ;  /* 0x0ffffffe12127836 */ /* 0x002fe40000000000 */
[----:B--2---:R-:W-:-:S05]  /*3010*/  IMAD.MOV R12, RZ, RZ, -R41 ;  /* 0x000000ffff0c7224 */ /* 0x004fca00078e0a29 */
[----:B------:R-:W1:Y:S01]  /*3020*/  F2I.FTZ.U32.TRUNC.NTZ R19, R19 ;  /* 0x0000001300137305 */ /* 0x000e62000021f000 */
[----:B------:R-:W-:Y:S02]  /*3030*/  IMAD.MOV.U32 R40, RZ, RZ, RZ ;  /* 0x000000ffff287224 */ /* 0x000fe400078e00ff */
[----:B------:R-:W-:Y:S01]  /*3040*/  IMAD R25, R12, R17, RZ ;  /* 0x000000110c197224 */ /* 0x000fe200078e02ff */
[----:B0-----:R-:W-:-:S04]  /*3050*/  IADD3 R11, PT, PT, RZ, -R23, RZ ;  /* 0x80000017ff0b7210 */ /* 0x001fc80007ffe0ff */
[----:B------:R0:W2:Y:S01]  /*3060*/  F2I.FTZ.U32.TRUNC.NTZ R43, R18 ;  /* 0x00000012002b7305 */ /* 0x0000a2000021f000 */
[----:B------:R-:W-:-:S04]  /*3070*/  IMAD.HI.U32 R25, R41, R25, R40 ;  /* 0x0000001929197227 */ /* 0x000fc800078e0028 */
[----:B------:R-:W-:Y:S02]  /*3080*/  IMAD R11, R11, R16, RZ ;  /* 0x000000100b0b7224 */ /* 0x000fe400078e02ff */
[----:B------:R-:W-:Y:S01]  /*3090*/  IMAD.MOV.U32 R22, RZ, RZ, RZ ;  /* 0x000000ffff167224 */ /* 0x000fe200078e00ff */
[----:B-1----:R-:W-:-:S03]  /*30a0*/  IADD3 R40, PT, PT, RZ, -R19, RZ ;  /* 0x80000013ff287210 */ /* 0x002fc60007ffe0ff */
[----:B------:R-:W-:Y:S01]  /*30b0*/  IMAD.HI.U32 R22, R23, R11, R22 ;  /* 0x0000000b17167227 */ /* 0x000fe200078e0016 */
[----:B------:R-:W-:-:S03]  /*30c0*/  IABS R23, R0 ;  /* 0x0000000000177213 */ /* 0x000fc60000000000 */
[----:B------:R-:W-:Y:S01]  /*30d0*/  IMAD R11, R40, R15, RZ ;  /* 0x0000000f280b7224 */ /* 0x000fe200078e02ff */
[----:B------:R-:W-:Y:S01]  /*30e0*/  IABS R40, R49 ;  /* 0x0000003100287213 */ /* 0x000fe20000000000 */
[----:B0-----:R-:W-:Y:S02]  /*30f0*/  IMAD.MOV.U32 R18, RZ, RZ, RZ ;  /* 0x000000ffff127224 */ /* 0x001fe400078e00ff */
[----:B--2---:R-:W-:Y:S02]  /*3100*/  IMAD.MOV R12, RZ, RZ, -R43 ;  /* 0x000000ffff0c7224 */ /* 0x004fe400078e0a2b */
[----:B------:R-:W-:-:S04]  /*3110*/  IMAD.HI.U32 R18, R19, R11, R18 ;  /* 0x0000000b13127227 */ /* 0x000fc800078e0012 */
[----:B------:R-:W-:Y:S01]  /*3120*/  IMAD R11, R12, R13, RZ ;  /* 0x0000000d0c0b7224 */ /* 0x000fe200078e02ff */
[----:B------:R-:W-:Y:S01]  /*3130*/  IABS R12, R10 ;  /* 0x0000000a000c7213 */ /* 0x000fe20000000000 */
[----:B------:R-:W-:-:S04]  /*3140*/  IMAD.HI.U32 R25, R25, R40, RZ ;  /* 0x0000002819197227 */ /* 0x000fc800078e00ff */
[----:B------:R-:W-:Y:S01]  /*3150*/  IMAD.HI.U32 R42, R43, R11, R42 ;  /* 0x0000000b2b2a7227 */ /* 0x000fe200078e002a */
[----:B------:R-:W-:-:S03]  /*3160*/  IABS R11, R14 ;  /* 0x0000000e000b7213 */ /* 0x000fc60000000000 */
[----:B------:R-:W-:Y:S01]  /*3170*/  IMAD.MOV R12, RZ, RZ, -R12 ;  /* 0x000000ffff0c7224 */ /* 0x000fe200078e0a0c */
[----:B------:R-:W0:Y:S03]  /*3180*/  I2F.U32.RP R41, R11 ;  /* 0x0000000b00297306 */ /* 0x000e260000209000 */
[----:B------:R-:W-:Y:S01]  /*3190*/  IMAD R12, R25, R12, R40 ;  /* 0x0000000c190c7224 */ /* 0x000fe200078e0228 */
[----:B------:R-:W-:-:S04]  /*31a0*/  IABS R40, R5 ;  /* 0x0000000500287213 */ /* 0x000fc80000000000 */
[----:B------:R-:W-:Y:S01]  /*31b0*/  ISETP.GT.U32.AND P1, PT, R17, R12, PT ;  /* 0x0000000c1100720c */ /* 0x000fe20003f24070 */
[----:B------:R-:W-:Y:S01]  /*31c0*/  IMAD.MOV R40, RZ, RZ, -R40 ;  /* 0x000000ffff287224 */ /* 0x000fe200078e0a28 */
[----:B0-----:R-:W0:Y:S11]  /*31d0*/  MUFU.RCP R19, R41 ;  /* 0x0000002900137308 */ /* 0x001e360000001000 */
[----:B------:R-:W-:-:S02]  /*31e0*/  @!P1 IMAD.IADD R12, R12, 0x1, -R17 ;  /* 0x000000010c0c9824 */ /* 0x000fc400078e0a11 */
[----:B------:R-:W-:-:S03]  /*31f0*/  @!P1 VIADD R25, R25, 0x1 ;  /* 0x0000000119199836 */ /* 0x000fc60000000000 */
[----:B------:R-:W-:Y:S01]  /*3200*/  ISETP.GE.U32.AND P3, PT, R12, R17, PT ;  /* 0x000000110c00720c */ /* 0x000fe20003f66070 */
[----:B------:R-:W-:Y:S01]  /*3210*/  IMAD.HI.U32 R17, R18, R23, RZ ;  /* 0x0000001712117227 */ /* 0x000fe200078e00ff */
[----:B------:R-:W-:-:S03]  /*3220*/  LOP3.LUT R18, R49, R10, RZ, 0x3c, !PT ;  /* 0x0000000a31127212 */ /* 0x000fc600078e3cff */
[----:B------:R-:W-:Y:S01]  /*3230*/  IMAD R40, R17, R40, R23 ;  /* 0x0000002811287224 */ /* 0x000fe200078e0217 */
[----:B------:R-:W-:Y:S02]  /*3240*/  ISETP.GE.AND P0, PT, R18, RZ, PT ;  /* 0x000000ff1200720c */ /* 0x000fe40003f06270 */
[----:B0-----:R-:W-:Y:S02]  /*3250*/  IADD3 R19, PT, PT, R19, 0xffffffe, RZ ;  /* 0x0ffffffe13137810 */ /* 0x001fe40007ffe0ff */
[----:B------:R-:W-:Y:S02]  /*3260*/  ISETP.GT.U32.AND P1, PT, R15, R40, PT ;  /* 0x000000280f00720c */ /* 0x000fe40003f24070 */
[----:B------:R-:W-:Y:S01]  /*3270*/  MOV R18, RZ ;  /* 0x000000ff00127202 */ /* 0x000fe20000000f00 */
[----:B------:R-:W-:Y:S01]  /*3280*/  @P3 VIADD R25, R25, 0x1 ;  /* 0x0000000119193836 */ /* 0x000fe20000000000 */
[----:B------:R-:W0:Y:S05]  /*3290*/  F2I.FTZ.U32.TRUNC.NTZ R19, R19 ;  /* 0x0000001300137305 */ /* 0x000e2a000021f000 */
[----:B------:R-:W-:-:S02]  /*32a0*/  @!P0 IADD3 R25, PT, PT, -R25, RZ, RZ ;  /* 0x000000ff19198210 */ /* 0x000fc40007ffe1ff */
[----:B------:R-:W-:Y:S02]  /*32b0*/  @!P2 LOP3.LUT R25, RZ, R10, RZ, 0x33, !PT ;  /* 0x0000000aff19a212 */ /* 0x000fe400078e33ff */
[----:B------:R-:W-:Y:S01]  /*32c0*/  @!P1 IMAD.IADD R40, R40, 0x1, -R15 ;  /* 0x0000000128289824 */ /* 0x000fe200078e0a0f */
[----:B------:R-:W-:Y:S02]  /*32d0*/  ISETP.NE.AND P2, PT, R5, RZ, PT ;  /* 0x000000ff0500720c */ /* 0x000fe40003f45270 */
[----:B------:R-:W-:Y:S02]  /*32e0*/  @!P1 IADD3 R17, PT, PT, R17, 0x1, RZ ;  /* 0x0000000111119810 */ /* 0x000fe40007ffe0ff */
[----:B------:R-:W-:Y:S01]  /*32f0*/  ISETP.GE.U32.AND P3, PT, R40, R15, PT ;  /* 0x0000000f2800720c */ /* 0x000fe20003f66070 */
[----:B0-----:R-:W-:Y:S01]  /*3300*/  IMAD.MOV R12, RZ, RZ, -R19 ;  /* 0x000000ffff0c7224 */ /* 0x001fe200078e0a13 */
[----:B------:R-:W-:-:S03]  /*3310*/  LOP3.LUT R15, R0, R5, RZ, 0x3c, !PT ;  /* 0x00000005000f7212 */ /* 0x000fc600078e3cff */
[----:B------:R-:W-:Y:S01]  /*3320*/  IMAD R23, R12, R11, RZ ;  /* 0x0000000b0c177224 */ /* 0x000fe200078e02ff */
[----:B------:R-:W-:Y:S01]  /*3330*/  ISETP.GE.AND P0, PT, R15, RZ, PT ;  /* 0x000000ff0f00720c */ /* 0x000fe20003f06270 */
[----:B------:R-:W-:Y:S01]  /*3340*/  IMAD.MOV R12, RZ, RZ, -R25 ;  /* 0x000000ffff0c7224 */ /* 0x000fe200078e0a19 */
[----:B------:R-:W-:Y:S01]  /*3350*/  IABS R15, R25 ;  /* 0x00000019000f7213 */ /* 0x000fe20000000000 */
[----:B------:R-:W-:Y:S01]  /*3360*/  IMAD.HI.U32 R23, R19, R23, R18 ;  /* 0x0000001713177227 */ /* 0x000fe200078e0012 */
[----:B------:R-:W-:-:S03]  /*3370*/  IABS R18, R7 ;  /* 0x0000000700127213 */ /* 0x000fc60000000000 */
[----:B------:R-:W-:Y:S01]  /*3380*/  IMAD R49, R10, R12, R49 ;  /* 0x0000000c0a317224 */ /* 0x000fe200078e0231 */
[----:B------:R-:W-:Y:S01]  /*3390*/  IABS R10, R14 ;  /* 0x0000000e000a7213 */ /* 0x000fe20000000000 */
[----:B------:R-:W-:Y:S01]  /*33a0*/  IMAD.HI.U32 R23, R23, R18, RZ ;  /* 0x0000001217177227 */ /* 0x000fe200078e00ff */
[----:B------:R-:W-:Y:S02]  /*33b0*/  IABS R12, R8 ;  /* 0x00000008000c7213 */ /* 0x000fe40000000000 */
[----:B------:R-:W-:Y:S01]  /*33c0*/  @P3 IADD3 R17, PT, PT, R17, 0x1, RZ ;  /* 0x0000000111113810 */ /* 0x000fe20007ffe0ff */
[----:B------:R-:W-:Y:S02]  /*33d0*/  IMAD.MOV R10, RZ, RZ, -R10 ;  /* 0x000000ffff0a7224 */ /* 0x000fe400078e0a0a */
[----:B------:R-:W-:Y:S02]  /*33e0*/  IMAD.MOV R12, RZ, RZ, -R12 ;  /* 0x000000ffff0c7224 */ /* 0x000fe400078e0a0c */
[----:B------:R-:W-:Y:S01]  /*33f0*/  @!P0 IMAD.MOV R17, RZ, RZ, -R17 ;  /* 0x000000ffff118224 */ /* 0x000fe200078e0a11 */
[----:B------:R-:W-:Y:S01]  /*3400*/  @!P2 LOP3.LUT R17, RZ, R5, RZ, 0x33, !PT ;  /* 0x00000005ff11a212 */ /* 0x000fe200078e33ff */
[----:B------:R-:W-:-:S04]  /*3410*/  IMAD.HI.U32 R22, R22, R15, RZ ;  /* 0x0000000f16167227 */ /* 0x000fc800078e00ff */
[----:B------:R-:W-:Y:S02]  /*3420*/  IMAD R10, R23, R10, R18 ;  /* 0x0000000a170a7224 */ /* 0x000fe400078e0212 */
[----:B------:R-:W-:Y:S01]  /*3430*/  IMAD R19, R22, R12, R15 ;  /* 0x0000000c16137224 */ /* 0x000fe200078e020f */
[----:B------:R-:W-:Y:S02]  /*3440*/  IABS R12, R4 ;  /* 0x00000004000c7213 */ /* 0x000fe40000000000 */
[----:B------:R-:W-:Y:S02]  /*3450*/  IABS R15, R17 ;  /* 0x00000011000f7213 */ /* 0x000fe40000000000 */
[----:B------:R-:W-:Y:S01]  /*3460*/  ISETP.GT.U32.AND P4, PT, R11, R10, PT ;  /* 0x0000000a0b00720c */ /* 0x000fe20003f84070 */
[----:B------:R-:W-:Y:S01]  /*3470*/  IMAD.MOV R12, RZ, RZ, -R12 ;  /* 0x000000ffff0c7224 */ /* 0x000fe200078e0a0c */
[----:B------:R-:W-:Y:S01]  /*3480*/  ISETP.GT.U32.AND P3, PT, R16, R19, PT ;  /* 0x000000131000720c */ /* 0x000fe20003f64070 */
[----:B------:R-:W-:-:S04]  /*3490*/  IMAD.HI.U32 R42, R42, R15, RZ ;  /* 0x0000000f2a2a7227 */ /* 0x000fc800078e00ff */
[----:B------:R-:W-:-:S05]  /*34a0*/  IMAD R12, R42, R12, R15 ;  /* 0x0000000c2a0c7224 */ /* 0x000fca00078e020f */
[----:B------:R-:W-:Y:S01]  /*34b0*/  ISETP.GT.U32.AND P1, PT, R13, R12, PT ;  /* 0x0000000c0d00720c */ /* 0x000fe20003f24070 */
[----:B------:R-:W-:Y:S01]  /*34c0*/  @!P4 VIADD R23, R23, 0x1 ;  /* 0x000000011717c836 */ /* 0x000fe20000000000 */
[-C--:B------:R-:W-:Y:S02]  /*34d0*/  @!P4 IADD3 R10, PT, PT, R10, -R11.reuse, RZ ;  /* 0x8000000b0a0ac210 */ /* 0x080fe40007ffe0ff */
[----:B------:R-:W-:Y:S02]  /*34e0*/  ISETP.NE.AND P4, PT, R14, RZ, PT ;  /* 0x000000ff0e00720c */ /* 0x000fe40003f85270 */
[----:B------:R-:W-:Y:S02]  /*34f0*/  ISETP.GE.U32.AND P2, PT, R10, R11, PT ;  /* 0x0000000b0a00720c */ /* 0x000fe40003f46070 */
[----:B------:R-:W-:Y:S02]  /*3500*/  LOP3.LUT R10, R7, R14, RZ, 0x3c, !PT ;  /* 0x0000000e070a7212 */ /* 0x000fe400078e3cff */
[----:B------:R-:W-:-:S02]  /*3510*/  @!P3 IADD3 R19, PT, PT, R19, -R16, RZ ;  /* 0x800000101313b210 */ /* 0x000fc40007ffe0ff */
[----:B------:R-:W-:Y:S01]  /*3520*/  ISETP.GE.AND P0, PT, R10, RZ, PT ;  /* 0x000000ff0a00720c */ /* 0x000fe20003f06270 */
[----:B------:R-:W-:Y:S01]  /*3530*/  @!P1 IMAD.IADD R12, R12, 0x1, -R13 ;  /* 0x000000010c0c9824 */ /* 0x000fe200078e0a0d */
[----:B------:R-:W-:Y:S01]  /*3540*/  LOP3.LUT R10, R25, R8, RZ, 0x3c, !PT ;  /* 0x00000008190a7212 */ /* 0x000fe200078e3cff */
[----:B------:R-:W-:Y:S01]  /*3550*/  @!P1 VIADD R42, R42, 0x1 ;  /* 0x000000012a2a9836 */ /* 0x000fe20000000000 */
[----:B------:R-:W-:Y:S02]  /*3560*/  ISETP.GE.U32.AND P6, PT, R19, R16, PT ;  /* 0x000000101300720c */ /* 0x000fe40003fc6070 */
[----:B------:R-:W-:Y:S01]  /*3570*/  ISETP.GE.U32.AND P5, PT, R12, R13, PT ;  /* 0x0000000d0c00720c */ /* 0x000fe20003fa6070 */
[----:B------:R-:W-:Y:S01]  /*3580*/  @P2 VIADD R23, R23, 0x1 ;  /* 0x0000000117172836 */ /* 0x000fe20000000000 */
[----:B------:R-:W-:Y:S02]  /*3590*/  ISETP.GE.AND P2, PT, R10, RZ, PT ;  /* 0x000000ff0a00720c */ /* 0x000fe40003f46270 */
[----:B------:R-:W-:-:S02]  /*35a0*/  LOP3.LUT R10, R17, R4, RZ, 0x3c, !PT ;  /* 0x00000004110a7212 */ /* 0x000fc400078e3cff */
[----:B------:R-:W-:Y:S01]  /*35b0*/  @!P3 IADD3 R22, PT, PT, R22, 0x1, RZ ;  /* 0x000000011616b810 */ /* 0x000fe20007ffe0ff */
[----:B------:R-:W-:Y:S01]  /*35c0*/  @!P0 IMAD.MOV R23, RZ, RZ, -R23 ;  /* 0x000000ffff178224 */ /* 0x000fe200078e0a17 */
[----:B------:R-:W-:Y:S02]  /*35d0*/  ISETP.GE.AND P0, PT, R10, RZ, PT ;  /* 0x000000ff0a00720c */ /* 0x000fe40003f06270 */
[----:B------:R-:W-:Y:S02]  /*35e0*/  @!P4 LOP3.LUT R23, RZ, R14, RZ, 0x33, !PT ;  /* 0x0000000eff17c212 */ /* 0x000fe400078e33ff */
[----:B------:R-:W-:Y:S01]  /*35f0*/  ISETP.NE.AND P4, PT, R4, RZ, PT ;  /* 0x000000ff0400720c */ /* 0x000fe20003f85270 */
[----:B------:R-:W-:Y:S01]  /*3600*/  @P5 VIADD R42, R42, 0x1 ;  /* 0x000000012a2a5836 */ /* 0x000fe20000000000 */
[----:B------:R-:W-:Y:S01]  /*3610*/  ISETP.NE.AND P3, PT, R8, RZ, PT ;  /* 0x000000ff0800720c */ /* 0x000fe20003f65270 */
[----:B------:R-:W-:Y:S01]  /*3620*/  IMAD.MOV R10, RZ, RZ, -R23 ;  /* 0x000000ffff0a7224 */ /* 0x000fe200078e0a17 */
[----:B------:R-:W-:Y:S01]  /*3630*/  @P6 IADD3 R22, PT, PT, R22, 0x1, RZ ;  /* 0x0000000116166810 */ /* 0x000fe20007ffe0ff */
[----:B------:R-:W-:-:S03]  /*3640*/  IMAD.WIDE R12, R23, R21, RZ ;  /* 0x00000015170c7225 */ /* 0x000fc600078e02ff */
[----:B------:R-:W-:Y:S01]  /*3650*/  @!P2 IADD3 R22, PT, PT, -R22, RZ, RZ ;  /* 0x000000ff1616a210 */ /* 0x000fe20007ffe1ff */
[----:B------:R-:W-:Y:S01]  /*3660*/  IMAD R10, R14, R10, R7 ;  /* 0x0000000a0e0a7224 */ /* 0x000fe200078e0207 */
[----:B------:R-:W-:Y:S01]  /*3670*/  @!P0 IADD3 R42, PT, PT, -R42, RZ, RZ ;  /* 0x000000ff2a2a8210 */ /* 0x000fe20007ffe1ff */
[----:B------:R-:W-:Y:S02]  /*3680*/  IMAD.MOV R7, RZ, RZ, -R17 ;  /* 0x000000ffff077224 */ /* 0x000fe400078e0a11 */
[----:B------:R-:W-:Y:S01]  /*3690*/  @!P4 LOP3.LUT R42, RZ, R4, RZ, 0x33, !PT ;  /* 0x00000004ff2ac212 */ /* 0x000fe200078e33ff */
[----:B------:R-:W-:Y:S01]  /*36a0*/  IMAD.WIDE.U32 R12, R39, UR8, R12 ;  /* 0x00000008270c7c25 */ /* 0x000fe2000f8e000c */
[----:B------:R-:W-:-:S03]  /*36b0*/  @!P3 LOP3.LUT R22, RZ, R8, RZ, 0x33, !PT ;  /* 0x00000008ff16b212 */ /* 0x000fc600078e33ff */
[----:B------:R-:W-:Y:S01]  /*36c0*/  IMAD R7, R5, R7, R0 ;  /* 0x0000000705077224 */ /* 0x000fe200078e0200 */
[----:B------:R-:W-:Y:S01]  /*36d0*/  IADD3 R0, PT, PT, -R42, RZ, RZ ;  /* 0x000000ff2a007210 */ /* 0x000fe20007ffe1ff */
[----:B------:R-:W-:Y:S02]  /*36e0*/  IMAD R13, R39, UR4, R13 ;  /* 0x00000004270d7c24 */ /* 0x000fe4000f8e020d */
[----:B------:R-:W-:Y:S02]  /*36f0*/  IMAD.MOV R11, RZ, RZ, -R22 ;  /* 0x000000ffff0b7224 */ /* 0x000fe400078e0a16 */
[----:B------:R-:W-:Y:S02]  /*3700*/  IMAD R0, R4, R0, R17 ;  /* 0x0000000004007224 */ /* 0x000fe400078e0211 */
[----:B------:R-:W-:-:S04]  /*3710*/  IMAD.WIDE R12, R10, UR7, R12 ;  /* 0x000000070a0c7c25 */ /* 0x000fc8000f8e020c */
[----:B------:R-:W-:Y:S01]  /*3720*/  IMAD.WIDE R14, R49, UR5, RZ ;  /* 0x00000005310e7c25 */ /* 0x000fe2000f8e02ff */
[----:B------:R-:W0:Y:S03]  /*3730*/  LDCU.64 UR4, c[0x0][0x420] ;  /* 0x00008400ff0477ac */ /* 0x000e260008000a00 */
[----:B------:R-:W-:-:S04]  /*3740*/  IMAD.WIDE R22, R22, R6, RZ ;  /* 0x0000000616167225 */ /* 0x000fc800078e02ff */
[----:B------:R-:W-:Y:S01]  /*3750*/  IMAD R4, R29, UR8, RZ ;  /* 0x000000081d047c24 */ /* 0x000fe2000f8e02ff */
[----:B------:R-:W-:Y:S01]  /*3760*/  IADD3 R5, P1, P0, R22, R12, R14 ;  /* 0x0000000c16057210 */ /* 0x000fe2000783e00e */
[----:B------:R-:W-:Y:S02]  /*3770*/  IMAD R11, R8, R11, R25 ;  /* 0x0000000b080b7224 */ /* 0x000fe400078e0219 */
[----:B------:R-:W-:Y:S01]  /*3780*/  IMAD R6, R9, UR7, RZ ;  /* 0x0000000709067c24 */ /* 0x000fe2000f8e02ff */
[----:B------:R-:W-:Y:S01]  /*3790*/  IADD3.X R13, PT, PT, R23, R13, R15, P1, P0 ;  /* 0x0000000d170d7210 */ /* 0x000fe20000fe040f */
[----:B------:R-:W-:-:S04]  /*37a0*/  IMAD.WIDE R8, R7, R4, RZ ;  /* 0x0000000407087225 */ /* 0x000fc800078e02ff */
        /* <DEDUP_REMOVED lines=11> */
.L_x_248:
[----:B------:R-:W0:Y:S01]  /*3860*/  LDC.64 R2, c[0x0][0x420] ;  /* 0x00010800ff027b82 */ /* 0x000e220000000a00 */
[----:B------:R-:W-:-:S05]  /*3870*/  IADD3 R0, PT, PT, R28, UR6, RZ ;  /* 0x000000061c007c10 */ /* 0x000fca000fffe0ff */
[----:B0-----:R-:W-:-:S05]  /*3880*/  IMAD.WIDE.U32 R2, R0, 0x4, R2 ;  /* 0x0000000400027825 */ /* 0x001fca00078e0002 */
[----:B------:R1:W-:Y:S02]  /*3890*/  STG.E desc[UR10][R2.64], R24 ;  /* 0x0000001802007986 */ /* 0x0003e4000c10190a */
.L_x_247:
[----:B------:R-:W-:Y:S05]  /*38a0*/  BSYNC.RECONVERGENT B1 ;  /* 0x0000000000017941 */ /* 0x000fea0003800200 */
.L_x_246:
[----:B------:R-:W2:Y:S01]  /*38b0*/  LDCU UR8, c[0x0][0x534] ;  /* 0x0000a680ff0877ac */ /* 0x000ea20008000800 */
[C---:B-1----:R-:W-:Y:S01]  /*38c0*/  LOP3.LUT R3, R38.reuse, 0x10, RZ, 0xfc, !PT ;  /* 0x0000001026037812 */ /* 0x042fe200078efcff */
[----:B------:R-:W1:Y:S01]  /*38d0*/  LDC R17, c[0x0][0x44c] ;  /* 0x00011300ff117b82 */ /* 0x000e620000000800 */
[----:B------:R-:W-:Y:S01]  /*38e0*/  LOP3.LUT R0, R38, 0x30, RZ, 0xfc, !PT ;  /* 0x0000003026007812 */ /* 0x000fe200078efcff */
[----:B------:R-:W-:Y:S01]  /*38f0*/  IMAD.SHL.U32 R15, R20, 0x4, RZ ;  /* 0x00000004140f7824 */ /* 0x000fe200078e00ff */
[C---:B------:R-:W-:Y:S02]  /*3900*/  LOP3.LUT R2, R38.reuse, 0x20, RZ, 0xfc, !PT ;  /* 0x0000002026027812 */ /* 0x040fe400078efcff */
[----:B------:R-:W-:Y:S01]  /*3910*/  CS2R R10, SRZ ;  /* 0x00000000000a7805 */ /* 0x000fe2000001ff00 */
[----:B------:R-:W-:Y:S01]  /*3920*/  IMAD.MOV.U32 R13, RZ, RZ, RZ ;  /* 0x000000ffff0d7224 */ /* 0x000fe200078e00ff */
[----:B------:R-:W-:Y:S02]  /*3930*/  LOP3.LUT R15, R15, 0x3c, RZ, 0xc0, !PT ;  /* 0x0000003c0f0f7812 */ /* 0x000fe400078ec0ff */
[----:B--2---:R-:W-:Y:S01]  /*3940*/  ISETP.GE.AND P0, PT, R38, UR8, PT ;  /* 0x0000000826007c0c */ /* 0x004fe2000bf06270 */
[----:B------:R-:W-:Y:S01]  /*3950*/  UISETP.GE.AND UP0, UPT, UR8, 0x1, UPT ;  /* 0x000000010800788c */ /* 0x000fe2000bf06270 */
[----:B------:R-:W-:-:S02]  /*3960*/  ISETP.GE.AND P6, PT, R3, UR8, PT ;  /* 0x0000000803007c0c */ /* 0x000fc4000bfc6270 */
[----:B------:R-:W-:Y:S02]  /*3970*/  ISETP.GT.U32.OR P0, PT, R20, 0x7f, P0 ;  /* 0x0000007f1400780c */ /* 0x000fe40000704470 */
[----:B------:R-:W-:Y:S02]  /*3980*/  ISETP.GE.AND P4, PT, R0, UR8, PT ;  /* 0x0000000800007c0c */ /* 0x000fe4000bf86270 */
[----:B------:R-:W-:Y:S02]  /*3990*/  ISETP.GE.AND P5, PT, R2, UR8, PT ;  /* 0x0000000802007c0c */ /* 0x000fe4000bfa6270 */
[C---:B------:R-:W-:Y:S02]  /*39a0*/  LOP3.LUT R3, R38.reuse, 0x40, RZ, 0xfc, !PT ;  /* 0x0000004026037812 */ /* 0x040fe400078efcff */
[C---:B------:R-:W-:Y:S02]  /*39b0*/  LOP3.LUT R0, R38.reuse, 0x60, RZ, 0xfc, !PT ;  /* 0x0000006026007812 */ /* 0x040fe400078efcff */
[----:B------:R-:W-:-:S02]  /*39c0*/  LOP3.LUT R2, R38, 0x50, RZ, 0xfc, !PT ;  /* 0x0000005026027812 */ /* 0x000fc400078efcff */
[----:B------:R-:W-:Y:S01]  /*39d0*/  LOP3.LUT R38, R38, 0x70, RZ, 0xfc, !PT ;  /* 0x0000007026267812 */ /* 0x000fe200078efcff */
[----:B0-----:R-:W-:Y:S01]  /*39e0*/  @!P0 FADD.FTZ R5, -R24, R37 ;  /* 0x0000002518058221 */ /* 0x001fe20000010100 */
[----:B------:R-:W-:Y:S02]  /*39f0*/  ISETP.GE.AND P3, PT, R3, UR8, PT ;  /* 0x0000000803007c0c */ /* 0x000fe4000bf66270 */
[----:B------:R-:W-:Y:S01]  /*3a00*/  ISETP.GE.AND P1, PT, R0, UR8, PT ;  /* 0x0000000800007c0c */ /* 0x000fe2000bf26270 */
[----:B------:R-:W-:Y:S01]  /*3a10*/  @!P0 FMUL.FTZ R5, R5, 1.4426950216293334961 ;  /* 0x3fb8aa3b05058820 */ /* 0x000fe20000410000 */
[----:B------:R-:W-:Y:S01]  /*3a20*/  ISETP.GE.AND P2, PT, R2, UR8, PT ;  /* 0x0000000802007c0c */ /* 0x000fe2000bf46270 */
[----:B------:R-:W-:Y:S01]  /*3a30*/  IMAD.MOV.U32 R0, RZ, RZ, RZ ;  /* 0x000000ffff007224 */ /* 0x000fe200078e00ff */
[C---:B------:R-:W-:Y:S02]  /*3a40*/  ISETP.GT.U32.OR P5, PT, R20.reuse, 0x7f, P5 ;  /* 0x0000007f1400780c */ /* 0x040fe40002fa4470 */
[C---:B------:R-:W-:Y:S01]  /*3a50*/  ISETP.GT.U32.OR P3, PT, R20.reuse, 0x7f, P3 ;  /* 0x0000007f1400780c */ /* 0x040fe20001f64470 */
[----:B------:R-:W0:Y:S01]  /*3a60*/  @!P0 MUFU.EX2 R5, R5 ;  /* 0x0000000500058308 */ /* 0x000e220000000800 */
[----:B------:R-:W-:-:S02]  /*3a70*/  ISETP.GT.U32.OR P1, PT, R20, 0x7f, P1 ;  /* 0x0000007f1400780c */ /* 0x000fc40000f24470 */
[C---:B------:R-:W-:Y:S02]  /*3a80*/  ISETP.GT.U32.OR P6, PT, R20.reuse, 0x7f, P6 ;  /* 0x0000007f1400780c */ /* 0x040fe400037c4470 */
[C---:B------:R-:W-:Y:S02]  /*3a90*/  ISETP.GT.U32.OR P4, PT, R20.reuse, 0x7f, P4 ;  /* 0x0000007f1400780c */ /* 0x040fe40002784470 */
[----:B------:R-:W-:-:S03]  /*3aa0*/  ISETP.GT.U32.OR P2, PT, R20, 0x7f, P2 ;  /* 0x0000007f1400780c */ /* 0x000fc60001744470 */
[C---:B------:R-:W-:Y:S02]  /*3ab0*/  @!P5 FADD.FTZ R35, -R24.reuse, R35 ;  /* 0x000000231823d221 */ /* 0x040fe40000010100 */
[----:B------:R-:W-:Y:S01]  /*3ac0*/  @!P3 FADD.FTZ R33, -R24, R33 ;  /* 0x000000211821b221 */ /* 0x000fe20000010100 */
[----:B0-----:R0:W-:Y:S01]  /*3ad0*/  @!P0 STS [R36], R5 ;  /* 0x0000000524008388 */ /* 0x0011e20000000800 */
[----:B------:R-:W-:Y:S01]  /*3ae0*/  ISETP.GE.AND P0, PT, R38, UR8, PT ;  /* 0x0000000826007c0c */ /* 0x000fe2000bf06270 */
[C---:B------:R-:W-:Y:S01]  /*3af0*/  @!P1 FADD.FTZ R31, -R24.reuse, R31 ;  /* 0x0000001f181f9221 */ /* 0x040fe20000010100 */
[C---:B------:R-:W-:Y:S02]  /*3b00*/  @!P6 FADD.FTZ R34, -R24.reuse, R34 ;  /* 0x000000221822e221 */ /* 0x040fe40000010100 */
[----:B------:R-:W-:Y:S01]  /*3b10*/  @!P4 FADD.FTZ R32, -R24, R32 ;  /* 0x000000201820c221 */ /* 0x000fe20000010100 */
        /* <DEDUP_REMOVED lines=8> */
[----:B------:R-:W2:Y:S04]  /*3ba0*/  @!P5 MUFU.EX2 R35, R35 ;  /* 0x000000230023d308 */ /* 0x000ea80000000800 */
[----:B------:R-:W3:Y:S01]  /*3bb0*/  @!P6 MUFU.EX2 R3, R34 ;  /* 0x000000220003e308 */ /* 0x000ee20000000800 */
[----:B------:R-:W-:-:S03]  /*3bc0*/  @!P0 FADD.FTZ R24, -R24, R27 ;  /* 0x0000001b18188221 */ /* 0x000fc60000010100 */
[----:B------:R-:W4:Y:S01]  /*3bd0*/  @!P3 MUFU.EX2 R33, R33 ;  /* 0x000000210021b308 */ /* 0x000f220000000800 */
[----:B------:R-:W-:-:S03]  /*3be0*/  @!P0 FMUL.FTZ R24, R24, 1.4426950216293334961 ;  /* 0x3fb8aa3b18188820 */ /* 0x000fc60000410000 */
[----:B0-----:R-:W0:Y:S01]  /*3bf0*/  @!P4 MUFU.EX2 R5, R32 ;  /* 0x000000200005c308 */ /* 0x001e220000000800 */
[----:B--2---:R1:W-:Y:S03]  /*3c00*/  @!P5 STS [R36+0x480], R35 ;  /* 0x000480232400d388 */ /* 0x0043e60000000800 */
[----:B------:R-:W2:Y:S01]  /*3c10*/  @!P2 MUFU.EX2 R7, R26 ;  /* 0x0000001a0007a308 */ /* 0x000ea20000000800 */
[----:B---3--:R3:W-:Y:S01]  /*3c20*/  @!P6 STS [R36+0x240], R3 ;  /* 0x000240032400e388 */ /* 0x0087e20000000800 */
[----:B------:R-:W-:Y:S02]  /*3c30*/  IMAD R34, R28, 0xc0, R15 ;  /* 0x000000c01c227824 */ /* 0x000fe400078e020f */
[----:B------:R-:W5:Y:S01]  /*3c40*/  @!P1 MUFU.EX2 R31, R31 ;  /* 0x0000001f001f9308 */ /* 0x000f620000000800 */
[----:B----4-:R-:W-:Y:S03]  /*3c50*/  @!P3 STS [R36+0x900], R33 ;  /* 0x000900212400b388 */ /* 0x010fe60000000800 */
[----:B------:R-:W4:Y:S01]  /*3c60*/  @!P0 MUFU.EX2 R9, R24 ;  /* 0x0000001800098308 */ /* 0x000f220000000800 */
[----:B0-----:R0:W-:Y:S04]  /*3c70*/  @!P4 STS [R36+0x6c0], R5 ;  /* 0x0006c0052400c388 */ /* 0x0011e80000000800 */
[----:B--2---:R2:W-:Y:S04]  /*3c80*/  @!P2 STS [R36+0xb40], R7 ;  /* 0x000b40072400a388 */ /* 0x0045e80000000800 */
[----:B-----5:R-:W-:Y:S04]  /*3c90*/  @!P1 STS [R36+0xd80], R31 ;  /* 0x000d801f24009388 */ /* 0x020fe80000000800 */
[----:B----4-:R4:W-:Y:S01]  /*3ca0*/  @!P0 STS [R36+0xfc0], R9 ;  /* 0x000fc00924008388 */ /* 0x0109e20000000800 */
[----:B-1----:R-:W-:Y:S01]  /*3cb0*/  IMAD R35, R17, UR6, RZ ;  /* 0x0000000611237c24 */ /* 0x002fe2000f8e02ff */
[----:B---3--:R-:W-:Y:S01]  /*3cc0*/  CS2R R2, SRZ ;  /* 0x0000000000027805 */ /* 0x008fe2000001ff00 */
[----:B------:R-:W-:Y:S03]  /*3cd0*/  BAR.SYNC.DEFER_BLOCKING 0x0 ;  /* 0x0000000000007b1d */ /* 0x000fe60000010000 */
[----:B------:R-:W-:-:S04]  /*3ce0*/  IADD3 R34, P0, PT, R35, R34, RZ ;  /* 0x0000002223227210 */ /* 0x000fc80007f1e0ff */
[----:B------:R-:W-:Y:S02]  /*3cf0*/  LEA.HI.X.SX32 R35, R35, RZ, 0x1, P0 ;  /* 0x000000ff23237211 */ /* 0x000fe400000f0eff */
[----:B0-----:R-:W-:Y:S02]  /*3d00*/  CS2R R4, SRZ ;  /* 0x0000000000047805 */ /* 0x001fe4000001ff00 */
[----:B--2---:R-:W-:Y:S02]  /*3d10*/  CS2R R6, SRZ ;  /* 0x0000000000067805 */ /* 0x004fe4000001ff00 */
[----:B----4-:R-:W-:Y:S01]  /*3d20*/  CS2R R8, SRZ ;  /* 0x0000000000087805 */ /* 0x010fe2000001ff00 */
[----:B------:R-:W-:Y:S06]  /*3d30*/  BRA.U !UP0, `(.L_x_254) ;  /* 0x0000000908307547 */ /* 0x000fec000b800000 */
[----:B------:R-:W0:Y:S01]  /*3d40*/  LDCU.64 UR4, c[0x0][0x3f8] ;  /* 0x00007f00ff0477ac */ /* 0x000e220008000a00 */
[----:B------:R-:W-:Y:S01]  /*3d50*/  SHF.L.U64.HI R35, R34, 0x2, R35 ;  /* 0x0000000222237819 */ /* 0x000fe20000010223 */
[C---:B------:R-:W-:Y:S01]  /*3d60*/  IMAD R32, R30.reuse, R17, RZ ;  /* 0x000000111e207224 */ /* 0x040fe200078e02ff */
[----:B------:R-:W-:Y:S01]  /*3d70*/  CS2R R26, SRZ ;  /* 0x00000000001a7805 */ /* 0x000fe2000001ff00 */
[----:B------:R-:W1:Y:S01]  /*3d80*/  LDCU UR7, c[0x0][0x534] ;  /* 0x0000a680ff0777ac */ /* 0x000e620008000800 */
[----:B------:R-:W-:Y:S01]  /*3d90*/  VIADD R33, R30, -UR6 ;  /* 0x800000061e217c36 */ /* 0x000fe20008000000 */
[----:B------:R-:W-:Y:S01]  /*3da0*/  CS2R R24, SRZ ;  /* 0x0000000000187805 */ /* 0x000fe2000001ff00 */
[----:B------:R-:W-:Y:S01]  /*3db0*/  IMAD.MOV.U32 R31, RZ, RZ, RZ ;  /* 0x000000ffff1f7224 */ /* 0x000fe200078e00ff */
[----:B------:R-:W-:Y:S01]  /*3dc0*/  UISETP.GE.U32.AND UP1, UPT, UR8, 0x4, UPT ;  /* 0x000000040800788c */ /* 0x000fe2000bf26070 */
[----:B------:R-:W-:Y:S01]  /*3dd0*/  IMAD.MOV.U32 R0, RZ, RZ, RZ ;  /* 0x000000ffff007224 */ /* 0x000fe200078e00ff */
[----:B------:R-:W-:-:S02]  /*3de0*/  CS2R R22, SRZ ;  /* 0x0000000000167805 */ /* 0x000fc4000001ff00 */
[----:B------:R-:W-:Y:S02]  /*3df0*/  CS2R R20, SRZ ;  /* 0x0000000000147805 */ /* 0x000fe4000001ff00 */
[----:B------:R-:W-:Y:S02]  /*3e00*/  CS2R R18, SRZ ;  /* 0x0000000000127805 */ /* 0x000fe4000001ff00 */
[----:B------:R-:W-:Y:S02]  /*3e10*/  CS2R R16, SRZ ;  /* 0x0000000000107805 */ /* 0x000fe4000001ff00 */
[----:B0-----:R-:W-:-:S04]  /*3e20*/  LEA R34, P0, R34, UR4, 0x2 ;  /* 0x0000000422227c11 */ /* 0x001fc8000f8010ff */
[----:B------:R-:W-:Y:S01]  /*3e30*/  IADD3.X R35, PT, PT, R35, UR5, RZ, P0, !PT ;  /* 0x0000000523237c10 */ /* 0x000fe200087fe4ff */
[----:B-1----:R-:W-:Y:S01]  /*3e40*/  ULOP3.LUT UP0, UR7, UR7, 0x3, URZ, 0xc0, !UPT ;  /* 0x0000000307077892 */ /* 0x002fe2000f80c0ff */
[----:B------:R-:W-:Y:S11]  /*3e50*/  BRA.U !UP1, `(.L_x_255) ;  /* 0x0000000509647547 */ /* 0x000ff6000b800000 */
[----:B------:R-:W0:Y:S01]  /*3e60*/  S2UR UR4, SR_CgaCtaId ;  /* 0x00000000000479c3 */ /* 0x000e220000008800 */
[----:B------:R-:W-:Y:S01]  /*3e70*/  UMOV UR5, 0x400 ;  /* 0x0000040000057882 */ /* 0x000fe20000000000 */
[----:B------:R-:W-:Y:S01]  /*3e80*/  ULOP3.LUT UR8, UR8, 0x7ffffffc, URZ, 0xc0, !UPT ;  /* 0x7ffffffc08087892 */ /* 0x000fe2000f8ec0ff */
[----:B------:R-:W-:Y:S01]  /*3e90*/  ISETP.GE.AND P1, PT, R28, R33, PT ;  /* 0x000000211c00720c */ /* 0x000fe20003f26270 */
[----:B------:R-:W-:Y:S01]  /*3ea0*/  IMAD.MOV.U32 R0, RZ, RZ, RZ ;  /* 0x000000ffff007224 */ /* 0x000fe200078e00ff */
[----:B------:R-:W-:Y:S02]  /*3eb0*/  CS2R R2, SRZ ;  /* 0x0000000000027805 */ /* 0x000fe4000001ff00 */
[----:B------:R-:W-:Y:S02]  /*3ec0*/  CS2R R4, SRZ ;  /* 0x0000000000047805 */ /* 0x000fe4000001ff00 */
[----:B------:R-:W-:Y:S02]  /*3ed0*/  CS2R R6, SRZ ;  /* 0x0000000000067805 */ /* 0x000fe4000001ff00 */
[----:B------:R-:W-:-:S02]  /*3ee0*/  CS2R R8, SRZ ;  /* 0x0000000000087805 */ /* 0x000fc4000001ff00 */
[----:B------:R-:W-:Y:S01]  /*3ef0*/  CS2R R10, SRZ ;  /* 0x00000000000a7805 */ /* 0x000fe2000001ff00 */
[----:B------:R-:W-:Y:S02]  /*3f00*/  IMAD.MOV.U32 R13, RZ, RZ, RZ ;  /* 0x000000ffff0d7224 */ /* 0x000fe400078e00ff */
[----:B------:R-:W-:Y:S01]  /*3f10*/  IMAD.U32 R31, RZ, RZ, UR8 ;  /* 0x00000008ff1f7e24 */ /* 0x000fe2000f8e00ff */
[----:B0-----:R-:W-:Y:S02]  /*3f20*/  ULEA UR4, UR4, UR5, 0x18 ;  /* 0x0000000504047291 */ /* 0x001fe4000f8ec0ff */
[----:B------:R-:W-:-:S04]  /*3f30*/  UIADD3 UR5, UPT, UPT, -UR8, URZ, URZ ;  /* 0x000000ff08057290 */ /* 0x000fc8000fffe1ff */
[----:B------:R-:W-:-:S05]  /*3f40*/  LEA R14, R28, UR4, 0x2 ;  /* 0x000000041c0e7c11 */ /* 0x000fca000f8e10ff */
[----:B------:R-:W-:-:S07]  /*3f50*/  VIADD R14, R14, 0x48 ;  /* 0x000000480e0e7836 */ /* 0x000fce0000000000 */
.L_x_256:
[----:B------:R-:W2:Y:S01]  /*3f60*/  @!P1 LDG.E.128 R16, desc[UR10][R34.64] ;  /* 0x0000000a22109981 */ /* 0x000ea2000c1e1d00 */
[C-C-:B------:R-:W-:Y:S01]  /*3f70*/  @!P1 IMAD.WIDE R36, R32.reuse, 0x4, R34.reuse ;  /* 0x0000000420249825 */ /* 0x140fe200078e0222 */
[----:B------:R-:W-:Y:S02]  /*3f80*/  UIADD3 UR5, UPT, UPT, UR5, 0x4, URZ ;  /* 0x0000000405057890 */ /* 0x000fe4000fffe0ff */
[----:B------:R-:W2:Y:S01]  /*3f90*/  LDS R12, [R14+-0x48] ;  /* 0xffffb8000e0c7984 */ /* 0x000ea20000000800 */
[----:B------:R-:W-:Y:S01]  /*3fa0*/  @!P1 IMAD.WIDE R38, R32, 0x8, R34 ;  /* 0x0000000820269825 */ /* 0x000fe200078e0222 */
[----:B------:R-:W-:Y:S02]  /*3fb0*/  UISETP.NE.AND UP1, UPT, UR5, URZ, UPT ;  /* 0x000000ff0500728c */ /* 0x000fe4000bf25270 */
[----:B------:R-:W3:Y:S04]  /*3fc0*/  @!P1 LDG.E.128 R20, desc[UR10][R34.64+0x100] ;  /* 0x0001000a22149981 */ /* 0x000ee8000c1e1d00 */
[----:B------:R-:W4:Y:S01]  /*3fd0*/  @!P1 LDG.E.128 R24, desc[UR10][R34.64+0x200] ;  /* 0x0002000a22189981 */ /* 0x000f22000c1e1d00 */
[C---:B--2---:R-:W-:Y:S01]  /*3fe0*/  FFMA.FTZ R13, R12.reuse, R16, R13 ;  /* 0x000000100c0d7223 */ /* 0x044fe2000001000d */
[C---:B------:R-:W-:Y:S01]  /*3ff0*/  FFMA.FTZ R10, R12.reuse, R17, R10 ;  /* 0x000000110c0a7223 */ /* 0x040fe2000001000a */
[C---:B------:R-:W-:Y:S01]  /*4000*/  FFMA.FTZ R11, R12.reuse, R18, R11 ;  /* 0x000000120c0b7223 */ /* 0x040fe2000001000b */
[C---:B------:R-:W-:Y:S02]  /*4010*/  FFMA.FTZ R8, R12.reuse, R19, R8 ;  /* 0x000000130c087223 */ /* 0x040fe40000010008 */
[----:B------:R-:W2:Y:S01]  /*4020*/  @!P1 LDG.E.128 R16, desc[UR10][R36.64] ;  /* 0x0000000a24109981 */ /* 0x000ea2000c1e1d00 */
[C---:B---3--:R-:W-:Y:S01]  /*4030*/  FFMA.FTZ R9, R12.reuse, R20, R9 ;  /* 0x000000140c097223 */ /* 0x048fe20000010009 */
[C---:B------:R-:W-:Y:S01]  /*4040*/  FFMA.FTZ R6, R12.reuse, R21, R6 ;  /* 0x000000150c067223 */ /* 0x040fe20000010006 */
[C---:B------:R-:W-:Y:S01]  /*4050*/  FFMA.FTZ R7, R12.reuse, R22, R7 ;  /* 0x000000160c077223 */ /* 0x040fe20000010007 */
[C---:B------:R-:W-:Y:S01]  /*4060*/  FFMA.FTZ R4, R12.reuse, R23, R4 ;  /* 0x000000170c047223 */ /* 0x040fe20000010004 */
[C---:B----4-:R-:W-:Y:S01]  /*4070*/  FFMA.FTZ R5, R12.reuse, R24, R5 ;  /* 0x000000180c057223 */ /* 0x050fe20000010005 */
[----:B------:R-:W3:Y:S01]  /*4080*/  @!P1 LDG.E.128 R20, desc[UR10][R36.64+0x100] ;  /* 0x0001000a24149981 */ /* 0x000ee2000c1e1d00 */
[C---:B------:R-:W-:Y:S01]  /*4090*/  FFMA.FTZ R2, R12.reuse, R25, R2 ;  /* 0x000000190c027223 */ /* 0x040fe20000010002 */
[C---:B------:R-:W-:Y:S01]  /*40a0*/  FFMA.FTZ R3, R12.reuse, R26, R3 ;  /* 0x0000001a0c037223 */ /* 0x040fe20000010003 */
[----:B------:R-:W-:Y:S02]  /*40b0*/  FFMA.FTZ R0, R12, R27, R0 ;  /* 0x0000001b0c007223 */ /* 0x000fe40000010000 */
[----:B------:R-:W2:Y:S04]  /*40c0*/  LDS R12, [R14+-0x24] ;  /* 0xffffdc000e0c7984 */ /* 0x000ea80000000800 */
[----:B------:R0:W4:Y:S02]  /*40d0*/  @!P1 LDG.E.128 R24, desc[UR10][R36.64+0x200] ;  /* 0x0002000a24189981 */ /* 0x000124000c1e1d00 */
[C---:B0-----:R-:W-:Y:S01]  /*40e0*/  @!P1 IMAD.WIDE R36, R32.reuse, 0xc, R34 ;  /* 0x0000000c20249825 */ /* 0x041fe200078e0222 */
[C---:B------:R-:W-:Y:S04]  /*40f0*/  LEA R34, P0, R32.reuse, R34, 0x4 ;  /* 0x0000002220227211 */ /* 0x040fe800078020ff */
[----:B------:R-:W-:Y:S01]  /*4100*/  LEA.HI.X.SX32 R35, R32, R35, 0x4, P0 ;  /* 0x0000002320237211 */ /* 0x000fe200000f26ff */
        /* <DEDUP_REMOVED lines=8> */
[C---:B------:R-:W-:Y:S02]  /*4190*/  FFMA.FTZ R4, R12.reuse, R23, R4 ;  /* 0x000000170c047223 */ /* 0x040fe40000010004 */
[----:B------:R-:W3:Y:S01]  /*41a0*/  @!P1 LDG.E.128 R20, desc[UR10][R38.64+0x100] ;  /* 0x0001000a26149981 */ /* 0x000ee2000c1e1d00 */
[C---:B----4-:R-:W-:Y:S01]  /*41b0*/  FFMA.FTZ R5, R12.reuse, R24, R5 ;  /* 0x000000180c057223 */ /* 0x050fe20000010005 */
[C---:B------:R-:W-:Y:S01]  /*41c0*/  FFMA.FTZ R2, R12.reuse, R25, R2 ;  /* 0x000000190c027223 */ /* 0x040fe20000010002 */
[C---:B------:R-:W-:Y:S01]  /*41d0*/  FFMA.FTZ R3, R12.reuse, R26, R3 ;  /* 0x0000001a0c037223 */ /* 0x040fe20000010003 */
[----:B------:R-:W-:Y:S02]  /*41e0*/  FFMA.FTZ R0, R12, R27, R0 ;  /* 0x0000001b0c007223 */ /* 0x000fe40000010000 */
[----:B------:R-:W4:Y:S04]  /*41f0*/  @!P1 LDG.E.128 R24, desc[UR10][R38.64+0x200] ;  /* 0x0002000a26189981 */ /* 0x000f28000c1e1d00 */
[----:B------:R-:W2:Y:S02]  /*4200*/  LDS R12, [R14] ;  /* 0x000000000e0c7984 */ /* 0x000ea40000000800 */
        /* <DEDUP_REMOVED lines=15> */
[----:B------:R0:W2:Y:S02]  /*4300*/  LDS R12, [R14+0x24] ;  /* 0x000024000e0c7984 */ /* 0x0000a40000000800 */
[----:B0-----:R-:W-:Y:S01]  /*4310*/  IADD3 R14, PT, PT, R14, 0x90, RZ ;  /* 0x000000900e0e7810 */ /* 0x001fe20007ffe0ff */
[C---:B--2---:R-:W-:Y:S01]  /*4320*/  FFMA.FTZ R13, R12.reuse, R16, R13 ;  /* 0x000000100c0d7223 */ /* 0x044fe2000001000d */
[C---:B------:R-:W-:Y:S01]  /*4330*/  FFMA.FTZ R10, R12.reuse, R17, R10 ;  /* 0x000000110c0a7223 */ /* 0x040fe2000001000a */
[C---:B------:R-:W-:Y:S01]  /*4340*/  FFMA.FTZ R11, R12.reuse, R18, R11 ;  /* 0x000000120c0b7223 */ /* 0x040fe2000001000b */
[C---:B------:R-:W-:Y:S01]  /*4350*/  FFMA.FTZ R8, R12.reuse, R19, R8 ;  /* 0x000000130c087223 */ /* 0x040fe20000010008 */
[C---:B---3--:R-:W-:Y:S01]  /*4360*/  FFMA.FTZ R9, R12.reuse, R20, R9 ;  /* 0x000000140c097223 */ /* 0x048fe20000010009 */
[C---:B------:R-:W-:Y:S01]  /*4370*/  FFMA.FTZ R6, R12.reuse, R21, R6 ;  /* 0x000000150c067223 */ /* 0x040fe20000010006 */
[C---:B------:R-:W-:Y:S01]  /*4380*/  FFMA.FTZ R7, R12.reuse, R22, R7 ;  /* 0x000000160c077223 */ /* 0x040fe20000010007 */
[C---:B------:R-:W-:Y:S01]  /*4390*/  FFMA.FTZ R4, R12.reuse, R23, R4 ;  /* 0x000000170c047223 */ /* 0x040fe20000010004 */
[C---:B----4-:R-:W-:Y:S01]  /*43a0*/  FFMA.FTZ R5, R12.reuse, R24, R5 ;  /* 0x000000180c057223 */ /* 0x050fe20000010005 */
[C---:B------:R-:W-:Y:S01]  /*43b0*/  FFMA.FTZ R2, R12.reuse, R25, R2 ;  /* 0x000000190c027223 */ /* 0x040fe20000010002 */
[C---:B------:R-:W-:Y:S01]  /*43c0*/  FFMA.FTZ R3, R12.reuse, R26, R3 ;  /* 0x0000001a0c037223 */ /* 0x040fe20000010003 */
[----:B------:R-:W-:Y:S01]  /*43d0*/  FFMA.FTZ R0, R12, R27, R0 ;  /* 0x0000001b0c007223 */ /* 0x000fe20000010000 */
[----:B------:R-:W-:Y:S09]  /*43e0*/  BRA.U UP1, `(.L_x_256) ;  /* 0xfffffff901dc7547 */ /* 0x000ff2000b83ffff */
.L_x_255:
[----:B------:R-:W-:Y:S05]  /*43f0*/  BRA.U !UP0, `(.L_x_254) ;  /* 0x0000000108807547 */ /* 0x000fea000b800000 */
[----:B------:R-:W0:Y:S01]  /*4400*/  S2UR UR4, SR_CgaCtaId ;  /* 0x00000000000479c3 */ /* 0x000e220000008800 */
[----:B------:R-:W-:Y:S01]  /*4410*/  UMOV UR5, 0x400 ;  /* 0x0000040000057882 */ /* 0x000fe20000000000 */
[----:B------:R-:W-:Y:S01]  /*4420*/  IMAD R31, R31, 0x9, R28 ;  /* 0x000000091f1f7824 */ /* 0x000fe200078e021c */
[----:B------:R-:W-:Y:S01]  /*4430*/  IADD3 R34, P1, PT, R34, 0x200, RZ ;  /* 0x0000020022227810 */ /* 0x000fe20007f3e0ff */
[----:B------:R-:W-:Y:S01]  /*4440*/  UIADD3 UR7, UPT, UPT, -UR7, URZ, URZ ;  /* 0x000000ff07077290 */ /* 0x000fe2000fffe1ff */
[----:B------:R-:W-:Y:S01]  /*4450*/  ISETP.GE.AND P0, PT, R28, R33, PT ;  /* 0x000000211c00720c */ /* 0x000fe20003f06270 */
[----:B------:R-:W-:Y:S01]  /*4460*/  IMAD.WIDE R32, R32, 0x4, RZ ;  /* 0x0000000420207825 */ /* 0x000fe200078e02ff */
[----:B------:R-:W-:Y:S01]  /*4470*/  IADD3.X R35, PT, PT, RZ, R35, RZ, P1, !PT ;  /* 0x00000023ff237210 */ /* 0x000fe20000ffe4ff */
[----:B0-----:R-:W-:-:S06]  /*4480*/  ULEA UR4, UR4, UR5, 0x18 ;  /* 0x0000000504047291 */ /* 0x001fcc000f8ec0ff */
[----:B------:R-:W-:-:S07]  /*4490*/  LEA R14, R31, UR4, 0x2 ;  /* 0x000000041f0e7c11 */ /* 0x000fce000f8e10ff */
.L_x_257:
[----:B------:R-:W2:Y:S01]  /*44a0*/  @!P0 LDG.E.128 R16, desc[UR10][R34.64+-0x200] ;  /* 0xfffe000a22108981 */ /* 0x000ea2000c1e1d00 */
[----:B------:R-:W-:Y:S03]  /*44b0*/  UIADD3 UR7, UPT, UPT, UR7, 0x1, URZ ;  /* 0x0000000107077890 */ /* 0x000fe6000fffe0ff */
[----:B------:R-:W3:Y:S01]  /*44c0*/  @!P0 LDG.E.128 R20, desc[UR10][R34.64+-0x100] ;  /* 0xffff000a22148981 */ /* 0x000ee2000c1e1d00 */
[----:B------:R-:W-:Y:S03]  /*44d0*/  UISETP.NE.AND UP0, UPT, UR7, URZ, UPT ;  /* 0x000000ff0700728c */ /* 0x000fe6000bf05270 */
[----:B------:R0:W4:Y:S04]  /*44e0*/  @!P0 LDG.E.128 R24, desc[UR10][R34.64] ;  /* 0x0000000a22188981 */ /* 0x000128000c1e1d00 */
[----:B------:R1:W2:Y:S01]  /*44f0*/  LDS R12, [R14] ;  /* 0x000000000e0c7984 */ /* 0x0002a20000000800 */
[----:B0-----:R-:W-:Y:S02]  /*4500*/  IADD3 R34, P1, PT, R32, R34, RZ ;  /* 0x0000002220227210 */ /* 0x001fe40007f3e0ff */
[----:B-1----:R-:W-:Y:S02]  /*4510*/  IADD3 R14, PT, PT, R14, 0x24, RZ ;  /* 0x000000240e0e7810 */ /* 0x002fe40007ffe0ff */
[----:B------:R-:W-:Y:S01]  /*4520*/  IADD3.X R35, PT, PT, R33, R35, RZ, P1, !PT ;  /* 0x0000002321237210 */ /* 0x000fe20000ffe4ff */
        /* <DEDUP_REMOVED lines=13> */
.L_x_254:
[----:B------:R-:W-:-:S04]  /*4600*/  IADD3 R28, PT, PT, R28, UR6, RZ ;  /* 0x000000061c1c7c10 */ /* 0x000fc8000fffe0ff */
[----:B------:R-:W-:-:S13]  /*4610*/  ISETP.GE.AND P0, PT, R28, R30, PT ;  /* 0x0000001e1c00720c */ /* 0x000fda0003f06270 */
[----:B------:R-:W-:Y:S05]  /*4620*/  @P0 EXIT ;  /* 0x000000000000094d */ /* 0x000fea0003800000 */
[-C--:B------:R-:W-:Y:S01]  /*4630*/  IABS R18, R29.reuse ;  /* 0x0000001d00127213 */ /* 0x080fe20000000000 */
[----:B------:R-:W0:Y:S01]  /*4640*/  LDC R14, c[0x0][0x434] ;  /* 0x00010d00ff0e7b82 */ /* 0x000e220000000800 */
[----:B------:R-:W-:Y:S01]  /*4650*/  IABS R20, R28 ;  /* 0x0000001c00147213 */ /* 0x000fe20000000000 */
[----:B------:R-:W1:Y:S01]  /*4660*/  LDCU.128 UR4, c[0x0][0x400] ;  /* 0x00008000ff0477ac */ /* 0x000e620008000c00 */
[----:B------:R-:W2:Y:S01]  /*4670*/  I2F.RP R16, R18 ;  /* 0x0000001200107306 */ /* 0x000ea20000209400 */
[----:B------:R-:W-:Y:S01]  /*4680*/  IABS R19, R29 ;  /* 0x0000001d00137213 */ /* 0x000fe20000000000 */
[----:B------:R-:W3:Y:S01]  /*4690*/  LDCU.64 UR8, c[0x0][0x410] ;  /* 0x00008200ff0877ac */ /* 0x000ee20008000a00 */
[----:B------:R-:W-:Y:S02]  /*46a0*/  F2FP.BF16.F32.PACK_AB R10, R10, R13 ;  /* 0x0000000d0a0a723e */ /* 0x000fe400000010ff */
[----:B------:R-:W-:Y:S02]  /*46b0*/  IADD3 R19, PT, PT, RZ, -R19, RZ ;  /* 0x80000013ff137210 */ /* 0x000fe40007ffe0ff */
[----:B------:R-:W-:-:S02]  /*46c0*/  F2FP.BF16.F32.PACK_AB R11, R8, R11 ;  /* 0x0000000b080b723e */ /* 0x000fc400000010ff */
[----:B------:R-:W-:Y:S02]  /*46d0*/  F2FP.BF16.F32.PACK_AB R6, R6, R9 ;  /* 0x000000090606723e */ /* 0x000fe400000010ff */
[----:B------:R-:W-:Y:S02]  /*46e0*/  F2FP.BF16.F32.PACK_AB R7, R4, R7 ;  /* 0x000000070407723e */ /* 0x000fe400000010ff */
[----:B------:R-:W-:Y:S01]  /*46f0*/  F2FP.BF16.F32.PACK_AB R2, R2, R5 ;  /* 0x000000050202723e */ /* 0x000fe200000010ff */
[----:B--2---:R-:W2:Y:S01]  /*4700*/  MUFU.RCP R22, R16 ;  /* 0x0000001000167308 */ /* 0x004ea20000001000 */
[----:B------:R-:W-:Y:S01]  /*4710*/  F2FP.BF16.F32.PACK_AB R3, R0, R3 ;  /* 0x000000030003723e */ /* 0x000fe200000010ff */
[----:B--2---:R-:W-:-:S06]  /*4720*/  VIADD R22, R22, 0xffffffe ;  /* 0x0ffffffe16167836 */ /* 0x004fcc0000000000 */
[----:B------:R-:W2:Y:S02]  /*4730*/  F2I.FTZ.U32.TRUNC.NTZ R23, R22 ;  /* 0x0000001600177305 */ /* 0x000ea4000021f000 */
[----:B--2---:R-:W-:Y:S02]  /*4740*/  IMAD.MOV R12, RZ, RZ, -R23 ;  /* 0x000000ffff0c7224 */ /* 0x004fe400078e0a17 */
[----:B------:R-:W-:Y:S02]  /*4750*/  IMAD.MOV.U32 R22, RZ, RZ, RZ ;  /* 0x000000ffff167224 */ /* 0x000fe400078e00ff */
[----:B------:R-:W-:Y:S01]  /*4760*/  IMAD R17, R12, R18, RZ ;  /* 0x000000120c117224 */ /* 0x000fe200078e02ff */
[----:B0-----:R-:W-:-:S03]  /*4770*/  IABS R12, R14 ;  /* 0x0000000e000c7213 */ /* 0x001fc60000000000 */
[----:B------:R-:W-:-:S06]  /*4780*/  IMAD.HI.U32 R17, R23, R17, R22 ;  /* 0x0000001117117227 */ /* 0x000fcc00078e0016 */
[----:B------:R-:W-:Y:S02]  /*4790*/  IMAD.HI.U32 R16, R17, R20, RZ ;  /* 0x0000001411107227 */ /* 0x000fe400078e00ff */
[----:B------:R-:W0:Y:S02]  /*47a0*/  I2F.RP R17, R12 ;  /* 0x0000000c00117306 */ /* 0x000e240000209400 */
[----:B------:R-:W-:-:S05]  /*47b0*/  IMAD R19, R16, R19, R20 ;  /* 0x0000001310137224 */ /* 0x000fca00078e0214 */
[----:B------:R-:W-:Y:S01]  /*47c0*/  ISETP.GT.U32.AND P1, PT, R18, R19, PT ;  /* 0x000000131200720c */ /* 0x000fe20003f24070 */
[----:B0-----:R-:W0:-:S12]  /*47d0*/  MUFU.RCP R17, R17 ;  /* 0x0000001100117308 */ /* 0x001e180000001000 */
[----:B------:R-:W-:Y:S02]  /*47e0*/  @!P1 IMAD.IADD R19, R19, 0x1, -R18 ;  /* 0x0000000113139824 */ /* 0x000fe400078e0a12 */
[----:B------:R-:W-:Y:S01]  /*47f0*/  @!P1 VIADD R16, R16, 0x1 ;  /* 0x0000000110109836 */ /* 0x000fe20000000000 */
[----:B------:R-:W-:Y:S02]  /*4800*/  ISETP.NE.AND P1, PT, R29, RZ, PT ;  /* 0x000000ff1d00720c */ /* 0x000fe40003f25270 */
[----:B------:R-:W-:Y:S02]  /*4810*/  ISETP.GE.U32.AND P2, PT, R19, R18, PT ;  /* 0x000000121300720c */ /* 0x000fe40003f46070 */
[----:B------:R-:W-:-:S04]  /*4820*/  LOP3.LUT R18, R28, R29, RZ, 0x3c, !PT ;  /* 0x0000001d1c127212 */ /* 0x000fc800078e3cff */
[----:B------:R-:W-:Y:S02]  /*4830*/  ISETP.GE.AND P0, PT, R18, RZ, PT ;  /* 0x000000ff1200720c */ /* 0x000fe40003f06270 */
[----:B0-----:R-:W-:-:S04]  /*4840*/  IADD3 R18, PT, PT, R17, 0xffffffe, RZ ;  /* 0x0ffffffe11127810 */ /* 0x001fc80007ffe0ff */
[----:B------:R-:W0:Y:S01]  /*4850*/  F2I.FTZ.U32.TRUNC.NTZ R19, R18 ;  /* 0x0000001200137305 */ /* 0x000e22000021f000 */
[----:B------:R-:W-:-:S06]  /*4860*/  @P2 VIADD R16, R16, 0x1 ;  /* 0x0000000110102836 */ /* 0x000fcc0000000000 */
[----:B------:R-:W-:Y:S01]  /*4870*/  @!P0 IMAD.MOV R16, RZ, RZ, -R16 ;  /* 0x000000ffff108224 */ /* 0x000fe200078e0a10 */
[----:B------:R-:W-:-:S05]  /*4880*/  @!P1 LOP3.LUT R16, RZ, R29, RZ, 0x33, !PT ;  /* 0x0000001dff109212 */ /* 0x000fca00078e33ff */
[----:B------:R-:W-:Y:S01]  /*4890*/  IMAD R29, R29, R16, RZ ;  /* 0x000000101d1d7224 */ /* 0x000fe200078e02ff */
[----:B0-----:R-:W-:Y:S01]  /*48a0*/  IADD3 R17, PT, PT, RZ, -R19, RZ ;  /* 0x80000013ff117210 */ /* 0x001fe20007ffe0ff */
[----:B------:R-:W-:Y:S02]  /*48b0*/  IMAD.MOV.U32 R18, RZ, RZ, RZ ;  /* 0x000000ffff127224 */ /* 0x000fe400078e00ff */
[----:B------:R-:W-:Y:S02]  /*48c0*/  IMAD.IADD R23, R28, 0x1, -R29 ;  /* 0x000000011c177824 */ /* 0x000fe400078e0a1d */
[----:B------:R-:W-:-:S03]  /*48d0*/  IMAD R21, R17, R12, RZ ;  /* 0x0000000c11157224 */ /* 0x000fc600078e02ff */
[----:B------:R-:W-:Y:S01]  /*48e0*/  IABS R17, R23 ;  /* 0x0000001700117213 */ /* 0x000fe20000000000 */
[----:B------:R-:W-:Y:S01]  /*48f0*/  IMAD.HI.U32 R21, R19, R21, R18 ;  /* 0x0000001513157227 */ /* 0x000fe200078e0012 */
[----:B------:R-:W-:-:S04]  /*4900*/  LOP3.LUT R23, R23, R14, RZ, 0x3c, !PT ;  /* 0x0000000e17177212 */ /* 0x000fc800078e3cff */
[----:B------:R-:W-:Y:S01]  /*4910*/  ISETP.GE.AND P1, PT, R23, RZ, PT ;  /* 0x000000ff1700720c */ /* 0x000fe20003f26270 */
[----:B------:R-:W-:-:S05]  /*4920*/  IMAD.HI.U32 R21, R21, R17, RZ ;  /* 0x0000001115157227 */ /* 0x000fca00078e00ff */
[----:B------:R-:W-:-:S05]  /*4930*/  IADD3 R18, PT, PT, -R21, RZ, RZ ;  /* 0x000000ff15127210 */ /* 0x000fca0007ffe1ff */
[----:B------:R-:W-:Y:S02]  /*4940*/  IMAD R17, R12, R18, R17 ;  /* 0x000000120c117224 */ /* 0x000fe400078e0211 */
[----:B-1----:R-:W-:-:S03]  /*4950*/  IMAD.WIDE.U32 R18, R16, UR4, RZ ;  /* 0x0000000410127c25 */ /* 0x002fc6000f8e00ff */
        /* <DEDUP_REMOVED lines=9> */
[----:B------:R-:W-:Y:S02]  /*49f0*/  @P2 IADD3 R21, PT, PT, R21, 0x1, RZ ;  /* 0x0000000115152810 */ /* 0x000fe40007ffe0ff */
[----:B------:R-:W-:-:S03]  /*4a00*/  IMAD.IADD R19, R19, 0x1, R12 ;  /* 0x0000000113137824 */ /* 0x000fc600078e020c */
[----:B------:R-:W-:Y:S01]  /*4a10*/  @!P1 IMAD.MOV R21, RZ, RZ, -R21 ;  /* 0x000000ffff159224 */ /* 0x000fe200078e0a15 */
[----:B------:R-:W-:-:S04]  /*4a20*/  @!P0 LOP3.LUT R21, RZ, R14, RZ, 0x33, !PT ;  /* 0x0000000eff158212 */ /* 0x000fc800078e33ff */
[----:B------:R-:W-:Y:S01]  /*4a30*/  SHF.R.S32.HI R16, RZ, 0x1f, R21 ;  /* 0x0000001fff107819 */ /* 0x000fe20000011415 */
[C---:B------:R-:W-:Y:S02]  /*4a40*/  IMAD R29, R21.reuse, R14, R29 ;  /* 0x0000000e151d7224 */ /* 0x040fe400078e021d */
[----:B---3--:R-:W-:-:S03]  /*4a50*/  IMAD.WIDE.U32 R18, R21, UR8, R18 ;  /* 0x0000000815127c25 */ /* 0x008fc6000f8e0012 */
[----:B------:R-:W-:Y:S01]  /*4a60*/  IADD3 R29, PT, PT, R28, -R29, RZ ;  /* 0x8000001d1c1d7210 */ /* 0x000fe20007ffe0ff */
[----:B------:R-:W-:-:S03]  /*4a70*/  IMAD R16, R16, UR8, RZ ;  /* 0x0000000810107c24 */ /* 0x000fc6000f8e02ff */
[----:B------:R-:W-:Y:S01]  /*4a80*/  SHF.R.S32.HI R12, RZ, 0x1f, R29 ;  /* 0x0000001fff0c7819 */ /* 0x000fe2000001141d */
[----:B------:R-:W-:-:S04]  /*4a90*/  IMAD R21, R21, UR9, R16 ;  /* 0x0000000915157c24 */ /* 0x000fc8000f8e0210 */
[----:B------:R-:W-:Y:S02]  /*4aa0*/  IMAD.IADD R19, R19, 0x1, R21 ;  /* 0x0000000113137824 */ /* 0x000fe400078e0215 */
[----:B------:R-:W-:Y:S02]  /*4ab0*/  IMAD R12, R12, UR6, RZ ;  /* 0x000000060c0c7c24 */ /* 0x000fe4000f8e02ff */
[----:B------:R-:W-:-:S04]  /*4ac0*/  IMAD.WIDE.U32 R18, R29, UR6, R18 ;  /* 0x000000061d127c25 */ /* 0x000fc8000f8e0012 */
[----:B------:R-:W-:Y:S01]  /*4ad0*/  IMAD R29, R29, UR7, R12 ;  /* 0x000000071d1d7c24 */ /* 0x000fe2000f8e020c */
[----:B------:R-:W-:-:S04]  /*4ae0*/  IADD3 R15, P0, PT, R15, R18, RZ ;  /* 0x000000120f0f7210 */ /* 0x000fc80007f1e0ff */
[----:B------:R-:W-:Y:S02]  /*4af0*/  IADD3.X R14, PT, PT, R19, R29, RZ, P0, !PT ;  /* 0x0000001d130e7210 */ /* 0x000fe400007fe4ff */
[----:B0-----:R-:W-:-:S04]  /*4b00*/  LEA R12, P0, R15, UR4, 0x1 ;  /* 0x000000040f0c7c11 */ /* 0x001fc8000f8008ff */
[----:B------:R-:W-:-:S05]  /*4b10*/  LEA.HI.X R13, R15, UR5, R14, 0x1, P0 ;  /* 0x000000050f0d7c11 */ /* 0x000fca00080f0c0e */
[----:B------:R-:W-:Y:S04]  /*4b20*/  STG.E.64 desc[UR10][R12.64], R10 ;  /* 0x0000000a0c007986 */ /* 0x000fe8000c101b0a */
[----:B------:R-:W-:Y:S04]  /*4b30*/  STG.E.64 desc[UR10][R12.64+0x80], R6 ;  /* 0x000080060c007986 */ /* 0x000fe8000c101b0a */
[----:B------:R-:W-:Y:S01]  /*4b40*/  STG.E.64 desc[UR10][R12.64+0x100], R2 ;  /* 0x000100020c007986 */ /* 0x000fe2000c101b0a */
[----:B------:R-:W-:Y:S05]  /*4b50*/  EXIT ;  /* 0x000000000000794d */ /* 0x000fea0003800000 */
        .weak           $__internal_7_$__cuda_sm20_div_s64
        .type           $__internal_7_$__cuda_sm20_div_s64,@function
        .size           $__internal_7_$__cuda_sm20_div_s64,(.L_x_6852 - $__internal_7_$__cuda_sm20_div_s64)
$__internal_7_$__cuda_sm20_div_s64:
        /* <DEDUP_REMOVED lines=13> */
[----:B------:R-:W-:Y:S01]  /*4c30*/  IMAD R23, R42, R41, R23 ;  /* 0x000000292a177224 */ /* 0x000fe200078e0217 */
[----:B------:R-:W-:-:S03]  /*4c40*/  IADD3 R13, P0, PT, RZ, -R22, RZ ;  /* 0x80000016ff0d7210 */ /* 0x000fc60007f1e0ff */
[----:B------:R-:W-:Y:S02]  /*4c50*/  IMAD R0, R43, R40, R23 ;  /* 0x000000282b007224 */ /* 0x000fe400078e0217 */
[----:B------:R-:W-:-:S04]  /*4c60*/  IMAD.HI.U32 R22, R42, R13, RZ ;  /* 0x0000000d2a167227 */ /* 0x000fc800078e00ff */
[----:B------:R-:W-:Y:S02]  /*4c70*/  IMAD.X R0, RZ, RZ, ~R0, P0 ;  /* 0x000000ffff007224 */ /* 0x000fe400000e0e00 */
[----:B------:R-:W-:Y:S02]  /*4c80*/  IMAD.MOV.U32 R23, RZ, RZ, R42 ;  /* 0x000000ffff177224 */ /* 0x000fe400078e002a */
[----:B------:R-:W-:-:S04]  /*4c90*/  IMAD.HI.U32 R12, R43, R0, RZ ;  /* 0x000000002b0c7227 */ /* 0x000fc800078e00ff */
[----:B------:R-:W-:-:S04]  /*4ca0*/  IMAD.WIDE.U32 R22, P0, R42, R0, R22 ;  /* 0x000000002a167225 */ /* 0x000fc80007800016 */
[C---:B------:R-:W-:Y:S02]  /*4cb0*/  IMAD R0, R43.reuse, R0, RZ ;  /* 0x000000002b007224 */ /* 0x040fe400078e02ff */
[----:B------:R-:W-:-:S04]  /*4cc0*/  IMAD.HI.U32 R13, P1, R43, R13, R22 ;  /* 0x0000000d2b0d7227 */ /* 0x000fc80007820016 */
[----:B------:R-:W-:Y:S01]  /*4cd0*/  IMAD.X R12, R12, 0x1, R43, P0 ;  /* 0x000000010c0c7824 */ /* 0x000fe200000e062b */
[----:B------:R-:W-:-:S04]  /*4ce0*/  IADD3 R23, P0, PT, R0, R13, RZ ;  /* 0x0000000d00177210 */ /* 0x000fc80007f1e0ff */
[----:B------:R-:W-:Y:S01]  /*4cf0*/  IADD3.X R13, PT, PT, RZ, RZ, R12, P0, P1 ;  /* 0x000000ffff0d7210 */ /* 0x000fe200007e240c */
[----:B------:R-:W-:Y:S01]  /*4d00*/  IMAD.WIDE.U32 R42, R23, R40, RZ ;  /* 0x00000028172a7225 */ /* 0x000fe200078e00ff */
[----:B------:R-:W-:-:S03]  /*4d10*/  ISETP.GE.AND P1, PT, R19, RZ, PT ;  /* 0x000000ff1300720c */ /* 0x000fc60003f26270 */
[----:B------:R-:W-:Y:S01]  /*4d20*/  IMAD R0, R23, R41, R43 ;  /* 0x0000002917007224 */ /* 0x000fe200078e022b */
[----:B------:R-:W-:-:S03]  /*4d30*/  IADD3 R12, P0, PT, RZ, -R42, RZ ;  /* 0x8000002aff0c7210 */ /* 0x000fc60007f1e0ff */
[----:B------:R-:W-:Y:S02]  /*4d40*/  IMAD R0, R13, R40, R0 ;  /* 0x000000280d007224 */ /* 0x000fe400078e0200 */
[----:B------:R-:W-:-:S04]  /*4d50*/  IMAD.HI.U32 R22, R23, R12, RZ ;  /* 0x0000000c17167227 */ /* 0x000fc800078e00ff */
[----:B------:R-:W-:-:S04]  /*4d60*/  IMAD.X R0, RZ, RZ, ~R0, P0 ;  /* 0x000000ffff007224 */ /* 0x000fc800000e0e00 */
[----:B------:R-:W-:-:S04]  /*4d70*/  IMAD.WIDE.U32 R22, P0, R23, R0, R22 ;  /* 0x0000000017167225 */ /* 0x000fc80007800016 */
[----:B------:R-:W-:-:S04]  /*4d80*/  IMAD.HI.U32 R12, P3, R13, R12, R22 ;  /* 0x0000000c0d0c7227 */ /* 0x000fc80007860016 */
[----:B------:R-:W-:-:S04]  /*4d90*/  IMAD.HI.U32 R22, R13, R0, RZ ;  /* 0x000000000d167227 */ /* 0x000fc800078e00ff */
[----:B------:R-:W-:Y:S01]  /*4da0*/  IMAD.MOV.U32 R23, RZ, RZ, RZ ;  /* 0x000000ffff177224 */ /* 0x000fe200078e00ff */
[----:B------:R-:W-:Y:S01]  /*4db0*/  IADD3.X R43, PT, PT, R22, R13, RZ, P0, !PT ;  /* 0x0000000d162b7210 */ /* 0x000fe200007fe4ff */
[----:B------:R-:W-:Y:S01]  /*4dc0*/  IMAD R13, R13, R0, RZ ;  /* 0x000000000d0d7224 */ /* 0x000fe200078e02ff */
[----:B------:R-:W-:-:S04]  /*4dd0*/  IADD3 R0, P0, PT, RZ, -R25, RZ ;  /* 0x80000019ff007210 */ /* 0x000fc80007f1e0ff */
[----:B------:R-:W-:Y:S01]  /*4de0*/  IADD3 R13, P2, PT, R13, R12, RZ ;  /* 0x0000000c0d0d7210 */ /* 0x000fe20007f5e0ff */
[----:B------:R-:W-:Y:S01]  /*4df0*/  IMAD.X R12, RZ, RZ, ~R19, P0 ;  /* 0x000000ffff0c7224 */ /* 0x000fe200000e0e13 */
[----:B------:R-:W-:Y:S02]  /*4e00*/  SEL R0, R0, R25, !P1 ;  /* 0x0000001900007207 */ /* 0x000fe40004800000 */
[----:B------:R-:W-:Y:S02]  /*4e10*/  IADD3.X R43, PT, PT, RZ, RZ, R43, P2, P3 ;  /* 0x000000ffff2b7210 */ /* 0x000fe400017e642b */
[-C--:B------:R-:W-:Y:S01]  /*4e20*/  SEL R12, R12, R19.reuse, !P1 ;  /* 0x000000130c0c7207 */ /* 0x080fe20004800000 */
[----:B------:R-:W-:Y:S01]  /*4e30*/  IMAD.HI.U32 R22, R13, R0, RZ ;  /* 0x000000000d167227 */ /* 0x000fe200078e00ff */
[----:B------:R-:W-:-:S03]  /*4e40*/  LOP3.LUT R19, R17, R19, RZ, 0x3c, !PT ;  /* 0x0000001311137212 */ /* 0x000fc600078e3cff */
[----:B------:R-:W-:-:S04]  /*4e50*/  IMAD.WIDE.U32 R22, R13, R12, R22 ;  /* 0x0000000c0d167225 */ /* 0x000fc800078e0016 */
[----:B------:R-:W-:-:S04]  /*4e60*/  IMAD.HI.U32 R22, P2, R43, R0, R22 ;  /* 0x000000002b167227 */ /* 0x000fc80007840016 */
[----:B------:R-:W-:-:S05]  /*4e70*/  IMAD R23, R43, R12, RZ ;  /* 0x0000000c2b177224 */ /* 0x000fca00078e02ff */
[----:B------:R-:W-:-:S05]  /*4e80*/  IADD3 R23, P1, PT, R23, R22, RZ ;  /* 0x0000001617177210 */ /* 0x000fca0007f3e0ff */
[----:B------:R-:W-:-:S04]  /*4e90*/  IMAD.WIDE.U32 R46, R23, R40, RZ ;  /* 0x00000028172e7225 */ /* 0x000fc800078e00ff */
[----:B------:R-:W-:Y:S01]  /*4ea0*/  IMAD R22, R23, R41, R47 ;  /* 0x0000002917167224 */ /* 0x000fe200078e022f */
[----:B------:R-:W-:Y:S01]  /*4eb0*/  IADD3 R13, P0, PT, -R46, R0, RZ ;  /* 0x000000002e0d7210 */ /* 0x000fe20007f1e1ff */
[----:B------:R-:W-:-:S04]  /*4ec0*/  IMAD.HI.U32 R0, R43, R12, RZ ;  /* 0x0000000c2b007227 */ /* 0x000fc800078e00ff */
[----:B------:R-:W-:Y:S01]  /*4ed0*/  IMAD.X R0, RZ, RZ, R0, P2 ;  /* 0x000000ffff007224 */ /* 0x000fe200010e0600 */
[----:B------:R-:W-:-:S03]  /*4ee0*/  ISETP.GE.U32.AND P2, PT, R13, R40, PT ;  /* 0x000000280d00720c */ /* 0x000fc60003f46070 */
[----:B------:R-:W-:-:S04]  /*4ef0*/  IMAD.X R43, RZ, RZ, R0, P1 ;  /* 0x000000ffff2b7224 */ /* 0x000fc800008e0600 */
[----:B------:R-:W-:-:S05]  /*4f00*/  IMAD R47, R43, R40, R22 ;  /* 0x000000282b2f7224 */ /* 0x000fca00078e0216 */
[----:B------:R-:W-:Y:S02]  /*4f10*/  IADD3.X R47, PT, PT, ~R47, R12, RZ, P0, !PT ;  /* 0x0000000c2f2f7210 */ /* 0x000fe400007fe5ff */
[----:B------:R-:W-:Y:S02]  /*4f20*/  IADD3 R0, P0, PT, R13, -R40, RZ ;  /* 0x800000280d007210 */ /* 0x000fe40007f1e0ff */
[----:B------:R-:W-:-:S04]  /*4f30*/  ISETP.GE.U32.AND.EX P2, PT, R47, R41, PT, P2 ;  /* 0x000000292f00720c */ /* 0x000fc80003f46120 */
[----:B------:R-:W-:Y:S01]  /*4f40*/  SEL R13, R0, R13, P2 ;  /* 0x0000000d000d7207 */ /* 0x000fe20001000000 */
[----:B------:R-:W-:-:S03]  /*4f50*/  IMAD.X R0, R47, 0x1, ~R41, P0 ;  /* 0x000000012f007824 */ /* 0x000fc600000e0e29 */
[----:B------:R-:W-:Y:S02]  /*4f60*/  ISETP.GE.U32.AND P1, PT, R13, R40, PT ;  /* 0x000000280d00720c */ /* 0x000fe40003f26070 */
[----:B------:R-:W-:Y:S02]  /*4f70*/  SEL R47, R0, R47, P2 ;  /* 0x0000002f002f7207 */ /* 0x000fe40001000000 */
[----:B------:R-:W-:Y:S02]  /*4f80*/  IADD3 R0, P0, PT, R23, 0x1, RZ ;  /* 0x0000000117007810 */ /* 0x000fe40007f1e0ff */
[----:B------:R-:W-:Y:S02]  /*4f90*/  ISETP.GE.U32.AND.EX P1, PT, R47, R41, PT, P1 ;  /* 0x000000292f00720c */ /* 0x000fe40003f26110 */
[----:B------:R-:W-:Y:S01]  /*4fa0*/  SEL R23, R0, R23, P2 ;  /* 0x0000001700177207 */ /* 0x000fe20001000000 */
[----:B------:R-:W-:-:S03]  /*4fb0*/  IMAD.X R0, RZ, RZ, R43, P0 ;  /* 0x000000ffff007224 */ /* 0x000fc600000e062b */
[----:B------:R-:W-:Y:S02]  /*4fc0*/  IADD3 R12, P0, PT, R23, 0x1, RZ ;  /* 0x00000001170c7810 */ /* 0x000fe40007f1e0ff */
[----:B------:R-:W-:Y:S02]  /*4fd0*/  SEL R0, R0, R43, P2 ;  /* 0x0000002b00007207 */ /* 0x000fe40001000000 */
[----:B------:R-:W-:Y:S02]  /*4fe0*/  SEL R12, R12, R23, P1 ;  /* 0x000000170c0c7207 */ /* 0x000fe40000800000 */
[----:B------:R-:W-:Y:S01]  /*4ff0*/  ISETP.GE.AND P2, PT, R19, RZ, PT ;  /* 0x000000ff1300720c */ /* 0x000fe20003f46270 */
[----:B------:R-:W-:Y:S01]  /*5000*/  IMAD.X R13, RZ, RZ, R0, P0 ;  /* 0x000000ffff0d7224 */ /* 0x000fe200000e0600 */
[----:B------:R-:W-:-:S04]  /*5010*/  ISETP.NE.U32.AND P0, PT, R18, RZ, PT ;  /* 0x000000ff1200720c */ /* 0x000fc80003f05070 */
[----:B------:R-:W-:Y:S02]  /*5020*/  SEL R0, R13, R0, P1 ;  /* 0x000000000d007207 */ /* 0x000fe40000800000 */
[----:B------:R-:W-:Y:S02]  /*5030*/  IADD3 R13, P1, PT, RZ, -R12, RZ ;  /* 0x8000000cff0d7210 */ /* 0x000fe40007f3e0ff */
[----:B------:R-:W-:Y:S02]  /*5040*/  ISETP.NE.AND.EX P0, PT, R17, RZ, PT, P0 ;  /* 0x000000ff1100720c */ /* 0x000fe40003f05300 */
[----:B------:R-:W-:Y:S02]  /*5050*/  IADD3.X R19, PT, PT, RZ, ~R0, RZ, P1, !PT ;  /* 0x80000000ff137210 */ /* 0x000fe40000ffe4ff */
[----:B------:R-:W-:Y:S01]  /*5060*/  SEL R13, R13, R12, !P2 ;  /* 0x0000000c0d0d7207 */ /* 0x000fe20005000000 */
[----:B------:R-:W-:Y:S01]  /*5070*/  IMAD.MOV.U32 R12, RZ, RZ, R16 ;  /* 0x000000ffff0c7224 */ /* 0x000fe200078e0010 */
[----:B------:R-:W-:-:S02]  /*5080*/  SEL R19, R19, R0, !P2 ;  /* 0x0000000013137207 */ /* 0x000fc40005000000 */
[----:B------:R-:W-:Y:S01]  /*5090*/  SEL R0, R13, 0xffffffff, P0 ;  /* 0xffffffff0d007807 */ /* 0x000fe20000000000 */
[----:B------:R-:W-:Y:S01]  /*50a0*/  IMAD.MOV.U32 R13, RZ, RZ, 0x0 ;  /* 0x00000000ff0d7424 */ /* 0x000fe200078e00ff */
[----:B------:R-:W-:-:S03]  /*50b0*/  SEL R19, R19, 0xffffffff, P0 ;  /* 0xffffffff13137807 */ /* 0x000fc60000000000 */
[----:B------:R-:W-:Y:S05]  /*50c0*/  RET.REL.NODEC R12 `(_ZN5flash32flash_fwd_splitkv_combine_kernelI23Flash_fwd_kernel_traitsILi192ELi64ELi64ELi4ELb0ELb0EN7cutlass10bfloat16_tE19Flash_kernel_traitsILi192ELi64ELi64ELi4ES3_EELi8ELi7ELb1EEEvNS_16Flash_fwd_paramsE) ;  /* 0xffffffac0ccc7950 */ /* 0x000fea0003c3ffff */
.L_x_258:
        /* <DEDUP_REMOVED lines=11> */
.L_x_6852:


//--------------------- .text._ZN5flash32flash_fwd_splitkv_combine_kernelI23Flash_fwd_kernel_traitsILi192ELi64ELi64ELi4ELb0ELb0EN7cutlass10bfloat16_tE19Flash_kernel_traitsILi192ELi64ELi64ELi4ES3_EELi8ELi6ELb1EEEvNS_16Flash_fwd_paramsE --------------------------
	.section	.text._ZN5flash32flash_fwd_splitkv_combine_kernelI23Flash_fwd_kernel_traitsILi192ELi64ELi64ELi4ELb0ELb0EN7cutlass10bfloat16_tE19Flash_kernel_traitsILi192ELi64ELi64ELi4ES3_EELi8ELi6ELb1EEEvNS_16Flash_fwd_paramsE,"ax",@progbits
	.align	128
        .global         _ZN5flash32flash_fwd_splitkv_combine_kernelI23Flash_fwd_kernel_traitsILi192ELi64ELi64ELi4ELb0ELb0EN7cutlass10bfloat16_tE19Flash_kernel_traitsILi192ELi64ELi64ELi4ES3_EELi8ELi6ELb1EEEvNS_16Flash_fwd_paramsE
        .type           _ZN5flash32flash_fwd_splitkv_combine_kernelI23Flash_fwd_kernel_traitsILi192ELi64ELi64ELi4ELb0ELb0EN7cutlass10bfloat16_tE19Flash_kernel_traitsILi192ELi64ELi64ELi4ES3_EELi8ELi6ELb1EEEvNS_16Flash_fwd_paramsE,@function
        .size           _ZN5flash32flash_fwd_splitkv_combine_kernelI23Flash_fwd_kernel_traitsILi192ELi64ELi64ELi4ELb0ELb0EN7cutlass10bfloat16_tE19Flash_kernel_traitsILi192ELi64ELi64ELi4ES3_EELi8ELi6ELb1EEEvNS_16Flash_fwd_paramsE,(.L_x_6853 - _ZN5flash32flash_fwd_splitkv_combine_kernelI23Flash_fwd_kernel_traitsILi192ELi64ELi64ELi4ELb0ELb0EN7cutlass10bfloat16_tE19Flash_kernel_traitsILi192ELi64ELi64ELi4ES3_EELi8ELi6ELb1EEEvNS_16Flash_fwd_paramsE)
        .other          _ZN5flash32flash_fwd_splitkv_combine_kernelI23Flash_fwd_kernel_traitsILi192ELi64ELi64ELi4ELb0ELb0EN7cutlass10bfloat16_tE19Flash_kernel_traitsILi192ELi64ELi64ELi4ES3_EELi8ELi6ELb1EEEvNS_16Flash_fwd_paramsE,@"STO_CUDA_ENTRY STV_DEFAULT"
_ZN5flash32flash_fwd_splitkv_combine_kernelI23Flash_fwd_kernel_traitsILi192ELi64ELi64ELi4ELb0ELb0EN7cutlass10bfloat16_tE19Flash_kernel_traitsILi192ELi64ELi64ELi4ES3_EELi8ELi6ELb1EEEvNS_16Flash_fwd_paramsE:
.text._ZN5flash32flash_fwd_splitkv_combine_kernelI23Flash_fwd_kernel_traitsILi192ELi64ELi64ELi4ELb0ELb0EN7cutlass10bfloat16_tE19Flash_kernel_traitsILi192ELi64ELi64ELi4ES3_EELi8ELi6ELb1EEEvNS_16Flash_fwd_paramsE:
        /* <DEDUP_REMOVED lines=14> */
[----:B------:R-:W-:Y:S01]  /*00e0*/  IMAD.MOV R0, RZ, RZ, -R35 ;  /* 0x000000ffff007224 */ /* 0x000fe200078e0a23 */
[----:B------:R-:W-:Y:S02]  /*00f0*/  ISETP.NE.U32.AND P0, PT, R35, RZ, PT ;  /* 0x000000ff2300720c */ /* 0x000fe40003f05070 */
[----:B------:R-:W-:-:S04]  /*0100*/  MOV R13, RZ ;  /* 0x000000ff000d7202 */ /* 0x000fc80000000f00 */
[----:B0-----:R-:W0:Y:S02]  /*0110*/  MUFU.RCP R6, R2 ;  /* 0x0000000200067308 */ /* 0x001e240000001000 */
[----:B0-----:R-:W-:-:S06]  /*0120*/  VIADD R6, R6, 0xffffffe ;  /* 0x0ffffffe06067836 */ /* 0x001fcc0000000000 */
[----:B------:R0:W1:Y:S02]  /*0130*/  F2I.FTZ.U32.TRUNC.NTZ R7, R6 ;  /* 0x0000000600077305 */ /* 0x000064000021f000 */
[----:B0-----:R-:W-:Y:S02]  /*0140*/  HFMA2 R6, -RZ, RZ, 0, 0 ;  /* 0x00000000ff067431 */ /* 0x001fe400000001ff */
[----:B-1----:R-:W-:-:S04]  /*0150*/  IMAD R5, R0, R7, RZ ;  /* 0x0000000700057224 */ /* 0x002fc800078e02ff */
[----:B------:R-:W-:-:S06]  /*0160*/  IMAD.HI.U32 R5, R7, R5, R6 ;  /* 0x0000000507057227 */ /* 0x000fcc00078e0006 */
        /* <DEDUP_REMOVED lines=10> */
.L_x_259:
[----:B------:R-:W-:Y:S01]  /*0210*/  IMAD.MOV.U32 R25, RZ, RZ, R30 ;  /* 0x000000ffff197224 */ /* 0x000fe200078e001e */
[----:B------:R-:W-:Y:S01]  /*0220*/  MOV R18, R35 ;  /* 0x0000002300127202 */ /* 0x000fe20000000f00 */
[----:B------:R-:W-:Y:S01]  /*0230*/  IMAD.MOV.U32 R17, RZ, RZ, R4 ;  /* 0x000000ffff117224 */ /* 0x000fe200078e0004 */
[----:B------:R-:W-:Y:S02]  /*0240*/  MOV R15, R3 ;  /* 0x00000003000f7202 */ /* 0x000fe40000000f00 */
[----:B------:R-:W-:Y:S02]  /*0250*/  MOV R16, 0x270 ;  /* 0x0000027000107802 */ /* 0x000fe40000000f00 */
[----:B------:R-:W-:Y:S05]  /*0260*/  CALL.REL.NOINC `($__internal_8_$__cuda_sm20_div_s64) ;  /* 0x00000040008c7944 */ /* 0x000fea0003c00000 */
.L_x_260:
        /* <DEDUP_REMOVED lines=30> */
.L_x_262:
[----:B------:R-:W-:Y:S01]  /*0450*/  IMAD.MOV.U32 R25, RZ, RZ, R12 ;  /* 0x000000ffff197224 */ /* 0x000fe200078e000c */
[----:B------:R-:W-:Y:S02]  /*0460*/  MOV R17, R13 ;  /* 0x0000000d00117202 */ /* 0x000fe40000000f00 */
[----:B------:R-:W-:Y:S02]  /*0470*/  MOV R16, 0x490 ;  /* 0x0000049000107802 */ /* 0x000fe40000000f00 */
[----:B------:R-:W-:Y:S05]  /*0480*/  CALL.REL.NOINC `($__internal_8_$__cuda_sm20_div_s64) ;  /* 0x0000004000047944 */ /* 0x000fea0003c00000 */
[----:B------:R-:W-:Y:S02]  /*0490*/  MOV R26, R12 ;  /* 0x0000000c001a7202 */ /* 0x000fe40000000f00 */
[----:B------:R-:W-:Y:S02]  /*04a0*/  MOV R27, R13 ;  /* 0x0000000d001b7202 */ /* 0x000fe40000000f00 */
.L_x_263:
[----:B------:R-:W-:Y:S05]  /*04b0*/  BSYNC.RECONVERGENT B0 ;  /* 0x0000000000007941 */ /* 0x000fea0003800200 */
.L_x_261:
        /* <DEDUP_REMOVED lines=55> */
.L_x_265:
[----:B------:R-:W-:Y:S01]  /*0830*/  IMAD.MOV.U32 R25, RZ, RZ, R18 ;  /* 0x000000ffff197224 */ /* 0x000fe200078e0012 */
[----:B------:R-:W-:Y:S01]  /*0840*/  MOV R18, R10 ;  /* 0x0000000a00127202 */ /* 0x000fe20000000f00 */
[----:B------:R-:W-:Y:S01]  /*0850*/  IMAD.MOV.U32 R17, RZ, RZ, R15 ;  /* 0x000000ffff117224 */ /* 0x000fe200078e000f */
[----:B------:R-:W-:Y:S02]  /*0860*/  MOV R15, R11 ;  /* 0x0000000b000f7202 */ /* 0x000fe40000000f00 */
[----:B------:R-:W-:Y:S02]  /*0870*/  MOV R16, 0x890 ;  /* 0x0000089000107802 */ /* 0x000fe40000000f00 */
[----:B------:R-:W-:Y:S05]  /*0880*/  CALL.REL.NOINC `($__internal_8_$__cuda_sm20_div_s64) ;  /* 0x0000003c00047944 */ /* 0x000fea0003c00000 */
.L_x_266:
[----:B------:R-:W-:Y:S05]  /*0890*/  BSYNC.RECONVERGENT B0 ;  /* 0x0000000000007941 */ /* 0x000fea0003800200 */
.L_x_264:
[----:B------:R-:W0:Y:S01]  /*08a0*/  LDC R21, c[0x0][0x434] ;  /* 0x00010d00ff157b82 */ /* 0x000e220000000800 */
[----:B------:R-:W-:Y:S01]  /*08b0*/  IMAD.MOV.U32 R8, RZ, RZ, RZ ;  /* 0x000000ffff087224 */ /* 0x000fe200078e00ff */
[----:B------:R-:W-:Y:S01]  /*08c0*/  BSSY.RECONVERGENT B0, `(.L_x_267) ;  /* 0x0000078000007945 */ /* 0x000fe20003800200 */
[----:B0-----:R-:W-:-:S04]  /*08d0*/  IABS R6, R21 ;  /* 0x0000001500067213 */ /* 0x001fc80000000000 */
[----:B------:R-:W0:Y:S08]  /*08e0*/  I2F.RP R14, R6 ;  /* 0x00000006000e7306 */ /* 0x000e300000209400 */
        /* <DEDUP_REMOVED lines=9> */
[----:B------:R-:W-:Y:S01]  /*0980*/  IMAD.MOV.U32 R7, RZ, RZ, R2 ;  /* 0x000000ffff077224 */ /* 0x000fe200078e0002 */
[----:B------:R-:W-:-:S03]  /*0990*/  SHF.R.S32.HI R0, RZ, 0x1f, R21 ;  /* 0x0000001fff007819 */ /* 0x000fc60000011415 */
[----:B------:R-:W-:Y:S01]  /*09a0*/  IMAD.HI.U32 R2, R8, R7, RZ ;  /* 0x0000000708027227 */ /* 0x000fe200078e00ff */
[----:B------:R-:W-:-:S03]  /*09b0*/  LOP3.LUT R0, R0, 0x1, RZ, 0xfc, !PT ;  /* 0x0000000100007812 */ /* 0x000fc600078efcff */
[----:B------:R-:W-:-:S04]  /*09c0*/  IMAD.MOV R5, RZ, RZ, -R2 ;  /* 0x000000ffff057224 */ /* 0x000fc800078e0a02 */
[----:B------:R-:W-:-:S05]  /*09d0*/  IMAD R5, R6, R5, R7 ;  /* 0x0000000506057224 */ /* 0x000fca00078e0207 */
[----:B------:R-:W-:-:S13]  /*09e0*/  ISETP.GT.U32.AND P1, PT, R6, R5, PT ;  /* 0x000000050600720c */ /* 0x000fda0003f24070 */
[----:B------:R-:W-:Y:S02]  /*09f0*/  @!P1 IMAD.IADD R5, R5, 0x1, -R6 ;  /* 0x0000000105059824 */ /* 0x000fe400078e0a06 */
[----:B------:R-:W-:Y:S01]  /*0a00*/  @!P1 VIADD R2, R2, 0x1 ;  /* 0x0000000102029836 */ /* 0x000fe20000000000 */
[----:B------:R-:W-:Y:S02]  /*0a10*/  ISETP.NE.AND P1, PT, R21, RZ, PT ;  /* 0x000000ff1500720c */ /* 0x000fe40003f25270 */
[----:B------:R-:W-:-:S13]  /*0a20*/  ISETP.GE.U32.AND P0, PT, R5, R6, PT ;  /* 0x000000060500720c */ /* 0x000fda0003f06070 */
[----:B------:R-:W-:-:S04]  /*0a30*/  @P0 VIADD R2, R2, 0x1 ;  /* 0x0000000102020836 */ /* 0x000fc80000000000 */
[----:B------:R-:W-:-:S04]  /*0a40*/  IMAD.MOV.U32 R5, RZ, RZ, R2 ;  /* 0x000000ffff057224 */ /* 0x000fc800078e0002 */
[----:B------:R-:W-:Y:S01]  /*0a50*/  @!P2 IMAD.MOV R5, RZ, RZ, -R5 ;  /* 0x000000ffff05a224 */ /* 0x000fe200078e0a05 */
[----:B------:R-:W-:-:S05]  /*0a60*/  @!P1 LOP3.LUT R5, RZ, R21, RZ, 0x33, !PT ;  /* 0x00000015ff059212 */ /* 0x000fca00078e33ff */
[----:B------:R-:W-:Y:S02]  /*0a70*/  IMAD R9, R5, R0, RZ ;  /* 0x0000000005097224 */ /* 0x000fe400078e02ff */
[----:B------:R-:W0:Y:S03]  /*0a80*/  LDC R0, c[0x0][0x3e0] ;  /* 0x0000f800ff007b82 */ /* 0x000e260000000800 */
[-C--:B------:R-:W-:Y:S02]  /*0a90*/  IABS R14, R9.reuse ;  /* 0x00000009000e7213 */ /* 0x080fe40000000000 */
[----:B------:R-:W-:Y:S02]  /*0aa0*/  IABS R17, R9 ;  /* 0x0000000900117213 */ /* 0x000fe40000000000 */
[----:B------:R-:W1:Y:S03]  /*0ab0*/  I2F.RP R7, R14 ;  /* 0x0000000e00077306 */ /* 0x000e660000209400 */
[----:B------:R-:W-:-:S05]  /*0ac0*/  IMAD.MOV R17, RZ, RZ, -R17 ;  /* 0x000000ffff117224 */ /* 0x000fca00078e0a11 */
[----:B-1----:R-:W1:Y:S01]  /*0ad0*/  MUFU.RCP R2, R7 ;  /* 0x0000000700027308 */ /* 0x002e620000001000 */
[----:B0-----:R-:W-:Y:S02]  /*0ae0*/  IABS R8, R0 ;  /* 0x0000000000087213 */ /* 0x001fe40000000000 */
[----:B------:R-:W-:-:S05]  /*0af0*/  ISETP.NE.AND P5, PT, R0, RZ, PT ;  /* 0x000000ff0000720c */ /* 0x000fca0003fa5270 */
[----:B------:R-:W0:Y:S01]  /*0b00*/  I2F.RP R6, R8 ;  /* 0x0000000800067306 */ /* 0x000e220000209400 */
[----:B-1----:R-:W-:Y:S02]  /*0b10*/  VIADD R22, R2, 0xffffffe ;  /* 0x0ffffffe02167836 */ /* 0x002fe40000000000 */
[----:B------:R-:W-:-:S05]  /*0b20*/  VIADD R2, R0, 0xffffffff ;  /* 0xffffffff00027836 */ /* 0x000fca0000000000 */
[----:B------:R-:W1:Y:S01]  /*0b30*/  F2I.FTZ.U32.TRUNC.NTZ R23, R22 ;  /* 0x0000001600177305 */ /* 0x000e62000021f000 */
[----:B------:R-:W-:-:S07]  /*0b40*/  IADD3 R7, PT, PT, R2, R14, RZ ;  /* 0x0000000e02077210 */ /* 0x000fce0007ffe0ff */
[----:B0-----:R-:W0:Y:S01]  /*0b50*/  MUFU.RCP R18, R6 ;  /* 0x0000000600127308 */ /* 0x001e220000001000 */
[----:B-1----:R-:W-:Y:S02]  /*0b60*/  IMAD.MOV R15, RZ, RZ, -R23 ;  /* 0x000000ffff0f7224 */ /* 0x002fe400078e0a17 */
[----:B------:R-:W-:Y:S02]  /*0b70*/  IMAD.MOV.U32 R22, RZ, RZ, RZ ;  /* 0x000000ffff167224 */ /* 0x000fe400078e00ff */
[----:B------:R-:W-:Y:S01]  /*0b80*/  IMAD R16, R15, R14, RZ ;  /* 0x0000000e0f107224 */ /* 0x000fe200078e02ff */
[----:B------:R-:W-:-:S03]  /*0b90*/  IABS R15, R7 ;  /* 0x00000007000f7213 */ /* 0x000fc60000000000 */
[----:B------:R-:W-:-:S04]  /*0ba0*/  IMAD.HI.U32 R16, R23, R16, R22 ;  /* 0x0000001017107227 */ /* 0x000fc800078e0016 */
[----:B0-----:R-:W-:Y:S02]  /*0bb0*/  VIADD R18, R18, 0xffffffe ;  /* 0x0ffffffe12127836 */ /* 0x001fe40000000000 */
[----:B------:R-:W-:Y:S02]  /*0bc0*/  IMAD.HI.U32 R16, R16, R15, RZ ;  /* 0x0000000f10107227 */ /* 0x000fe400078e00ff */
[----:B------:R-:W0:Y:S02]  /*0bd0*/  F2I.FTZ.U32.TRUNC.NTZ R19, R18 ;  /* 0x0000001200137305 */ /* 0x000e24000021f000 */
[----:B------:R-:W-:-:S05]  /*0be0*/  IMAD R17, R16, R17, R15 ;  /* 0x0000001110117224 */ /* 0x000fca00078e020f */
[----:B------:R-:W-:Y:S01]  /*0bf0*/  ISETP.GT.U32.AND P1, PT, R14, R17, PT ;  /* 0x000000110e00720c */ /* 0x000fe20003f24070 */
[----:B0-----:R-:W-:Y:S02]  /*0c00*/  IMAD.MOV R6, RZ, RZ, -R19 ;  /* 0x000000ffff067224 */ /* 0x001fe400078e0a13 */
[----:B------:R-:W-:Y:S02]  /*0c10*/  IMAD.MOV.U32 R18, RZ, RZ, RZ ;  /* 0x000000ffff127224 */ /* 0x000fe400078e00ff */
[----:B------:R-:W-:-:S08]  /*0c20*/  IMAD R6, R6, R8, RZ ;  /* 0x0000000806067224 */ /* 0x000fd000078e02ff */
[----:B------:R-:W-:Y:S02]  /*0c30*/  @!P1 IMAD.IADD R17, R17, 0x1, -R14 ;  /* 0x0000000111119824 */ /* 0x000fe400078e0a0e */
[----:B------:R-:W-:-:S03]  /*0c40*/  IMAD.HI.U32 R6, R19, R6, R18 ;  /* 0x0000000613067227 */ /* 0x000fc600078e0012 */
[-C--:B------:R-:W-:Y:S01]  /*0c50*/  ISETP.GE.U32.AND P2, PT, R17, R14.reuse, PT ;  /* 0x0000000e1100720c */ /* 0x080fe20003f46070 */
[----:B------:R-:W-:Y:S01]  /*0c60*/  @!P1 VIADD R16, R16, 0x1 ;  /* 0x0000000110109836 */ /* 0x000fe20000000000 */
[----:B------:R-:W-:Y:S01]  /*0c70*/  ISETP.NE.AND P1, PT, R9, RZ, PT ;  /* 0x000000ff0900720c */ /* 0x000fe20003f25270 */
[----:B------:R-:W-:Y:S01]  /*0c80*/  IMAD.HI.U32 R20, R6, R15, RZ ;  /* 0x0000000f06147227 */ /* 0x000fe200078e00ff */
[C---:B------:R-:W-:Y:S02]  /*0c90*/  LOP3.LUT R6, R7.reuse, R14, RZ, 0x3c, !PT ;  /* 0x0000000e07067212 */ /* 0x040fe400078e3cff */
[----:B------:R-:W-:Y:S01]  /*0ca0*/  LOP3.LUT R7, R7, R0, RZ, 0x3c, !PT ;  /* 0x0000000007077212 */ /* 0x000fe200078e3cff */
[----:B------:R-:W-:Y:S01]  /*0cb0*/  IMAD.MOV R17, RZ, RZ, -R20 ;  /* 0x000000ffff117224 */ /* 0x000fe200078e0a14 */
[----:B------:R-:W-:Y:S02]  /*0cc0*/  ISETP.GE.AND P0, PT, R6, RZ, PT ;  /* 0x000000ff0600720c */ /* 0x000fe40003f06270 */
[----:B------:R-:W0:Y:S01]  /*0cd0*/  LDC.U8 R6, c[0x0][0x549] ;  /* 0x00015240ff067b82 */ /* 0x000e220000000000 */
[----:B------:R-:W-:-:S02]  /*0ce0*/  IMAD R15, R8, R17, R15 ;  /* 0x00000011080f7224 */ /* 0x000fc400078e020f */
[----:B------:R-:W-:Y:S02]  /*0cf0*/  @P2 IADD3 R16, PT, PT, R16, 0x1, RZ ;  /* 0x0000000110102810 */ /* 0x000fe40007ffe0ff */
[----:B------:R-:W-:Y:S02]  /*0d00*/  ISETP.GE.AND P2, PT, R7, RZ, PT ;  /* 0x000000ff0700720c */ /* 0x000fe40003f46270 */
[----:B------:R-:W-:-:S04]  /*0d10*/  ISETP.GT.U32.AND P3, PT, R8, R15, PT ;  /* 0x0000000f0800720c */ /* 0x000fc80003f64070 */
[----:B------:R-:W-:Y:S01]  /*0d20*/  @!P0 IMAD.MOV R16, RZ, RZ, -R16 ;  /* 0x000000ffff108224 */ /* 0x000fe200078e0a10 */
[----:B------:R-:W-:-:S04]  /*0d30*/  @!P1 LOP3.LUT R16, RZ, R14, RZ, 0x33, !PT ;  /* 0x0000000eff109212 */ /* 0x000fc800078e33ff */
[----:B------:R-:W-:-:S04]  /*0d40*/  ISETP.LT.U32.AND P0, PT, R12, R16, PT ;  /* 0x000000100c00720c */ /* 0x000fc80003f01070 */
[----:B------:R-:W-:Y:S02]  /*0d50*/  @!P3 IMAD.IADD R15, R15, 0x1, -R8 ;  /* 0x000000010f0fb824 */ /* 0x000fe400078e0a08 */
[----:B------:R-:W-:Y:S01]  /*0d60*/  @!P3 VIADD R20, R20, 0x1 ;  /* 0x000000011414b836 */ /* 0x000fe20000000000 */
[----:B------:R-:W-:Y:S02]  /*0d70*/  ISETP.NE.AND P3, PT, R5, RZ, PT ;  /* 0x000000ff0500720c */ /* 0x000fe40003f65270 */
[----:B------:R-:W-:Y:S02]  /*0d80*/  ISETP.GE.U32.AND P1, PT, R15, R8, PT ;  /* 0x000000080f00720c */ /* 0x000fe40003f26070 */
[----:B------:R-:W-:Y:S02]  /*0d90*/  SHF.R.S32.HI R15, RZ, 0x1f, R16 ;  /* 0x0000001fff0f7819 */ /* 0x000fe40000011410 */
[----:B0-----:R-:W-:Y:S02]  /*0da0*/  ISETP.NE.AND P4, PT, R6, RZ, PT ;  /* 0x000000ff0600720c */ /* 0x001fe40003f85270 */
[----:B------:R-:W-:-:S02]  /*0db0*/  ISETP.LT.AND.EX P0, PT, R13, R15, PT, P0 ;  /* 0x0000000f0d00720c */ /* 0x000fc40003f01300 */
[----:B------:R-:W-:Y:S02]  /*0dc0*/  SEL R6, RZ, 0x1, !P3 ;  /* 0x00000001ff067807 */ /* 0x000fe40005800000 */
[C---:B------:R-:W-:Y:S02]  /*0dd0*/  SEL R7, R13.reuse, R15, P0 ;  /* 0x0000000f0d077207 */ /* 0x040fe40000000000 */
[----:B------:R-:W-:Y:S01]  /*0de0*/  SHF.R.S32.HI R5, RZ, 0x1f, R9 ;  /* 0x0000001fff057819 */ /* 0x000fe20000011409 */
[----:B------:R-:W-:Y:S01]  /*0df0*/  @P1 VIADD R20, R20, 0x1 ;  /* 0x0000000114141836 */ /* 0x000fe20000000000 */
[----:B------:R-:W-:Y:S02]  /*0e00*/  LOP3.LUT R8, R13, R7, RZ, 0xfc, !PT ;  /* 0x000000070d087212 */ /* 0x000fe400078efcff */
[----:B------:R-:W-:Y:S01]  /*0e10*/  LOP3.LUT R6, R5, R6, RZ, 0xfc, !PT ;  /* 0x0000000605067212 */ /* 0x000fe200078efcff */
[----:B------:R-:W-:Y:S01]  /*0e20*/  @!P2 IMAD.MOV R20, RZ, RZ, -R20 ;  /* 0x000000ffff14a224 */ /* 0x000fe200078e0a14 */
[----:B------:R-:W-:-:S02]  /*0e30*/  ISETP.NE.U32.AND P1, PT, R8, RZ, PT ;  /* 0x000000ff0800720c */ /* 0x000fc40003f25070 */
[----:B------:R-:W-:Y:S02]  /*0e40*/  @!P5 LOP3.LUT R20, RZ, R0, RZ, 0x33, !PT ;  /* 0x00000000ff14d212 */ /* 0x000fe400078e33ff */
[----:B------:R-:W-:Y:S02]  /*0e50*/  SEL R21, R21, 0x1, !P4 ;  /* 0x0000000115157807 */ /* 0x000fe40006000000 */
[----:B------:R-:W-:-:S07]  /*0e60*/  SEL R8, R12, R16, P0 ;  /* 0x000000100c087207 */ /* 0x000fce0000000000 */
        /* <DEDUP_REMOVED lines=21> */
.L_x_268:
[----:B------:R-:W-:Y:S01]  /*0fc0*/  IMAD.MOV.U32 R25, RZ, RZ, R12 ;  /* 0x000000ffff197224 */ /* 0x000fe200078e000c */
[----:B------:R-:W-:Y:S01]  /*0fd0*/  MOV R18, R8 ;  /* 0x0000000800127202 */ /* 0x000fe20000000f00 */
[----:B------:R-:W-:Y:S01]  /*0fe0*/  IMAD.MOV.U32 R17, RZ, RZ, R13 ;  /* 0x000000ffff117224 */ /* 0x000fe200078e000d */
[----:B------:R-:W-:Y:S02]  /*0ff0*/  MOV R15, R7 ;  /* 0x00000007000f7202 */ /* 0x000fe40000000f00 */
[----:B------:R-:W-:Y:S02]  /*1000*/  MOV R16, 0x1020 ;  /* 0x0000102000107802 */ /* 0x000fe40000000f00 */
[----:B------:R-:W-:Y:S05]  /*1010*/  CALL.REL.NOINC `($__internal_8_$__cuda_sm20_div_s64) ;  /* 0x0000003400207944 */ /* 0x000fea0003c00000 */
[----:B------:R-:W-:Y:S02]  /*1020*/  MOV R38, R12 ;  /* 0x0000000c00267202 */ /* 0x000fe40000000f00 */
[----:B------:R-:W-:Y:S02]  /*1030*/  MOV R39, R13 ;  /* 0x0000000d00277202 */ /* 0x000fe40000000f00 */
.L_x_269:
[----:B------:R-:W-:Y:S05]  /*1040*/  BSYNC.RECONVERGENT B0 ;  /* 0x0000000000007941 */ /* 0x000fea0003800200 */
.L_x_267:
[-C--:B------:R-:W-:Y:S01]  /*1050*/  IABS R15, R29.reuse ;  /* 0x0000001d000f7213 */ /* 0x080fe20000000000 */
[----:B------:R-:W0:Y:S01]  /*1060*/  LDC R0, c[0x0][0x434] ;  /* 0x00010d00ff007b82 */ /* 0x000e220000000800 */
[----:B------:R-:W-:Y:S01]  /*1070*/  IABS R5, R29 ;  /* 0x0000001d00057213 */ /* 0x000fe20000000000 */
[----:B------:R-:W-:Y:S01]  /*1080*/  BSSY.RECONVERGENT B0, `(.L_x_270) ;  /* 0x000003e000007945 */ /* 0x000fe20003800200 */
[----:B------:R-:W1:Y:S03]  /*1090*/  I2F.RP R14, R15 ;  /* 0x0000000f000e7306 */ /* 0x000e660000209400 */
[----:B------:R-:W-:-:S05]  /*10a0*/  IMAD.MOV R5, RZ, RZ, -R5 ;  /* 0x000000ffff057224 */ /* 0x000fca00078e0a05 */
[----:B-1----:R-:W1:Y:S01]  /*10b0*/  MUFU.RCP R16, R14 ;  /* 0x0000000e00107308 */ /* 0x002e620000001000 */
[----:B0-----:R-:W-:Y:S01]  /*10c0*/  IADD3 R0, PT, PT, R0, -0x1, R15 ;  /* 0xffffffff00007810 */ /* 0x001fe20007ffe00f */
[----:B-1----:R-:W-:-:S06]  /*10d0*/  VIADD R16, R16, 0xffffffe ;  /* 0x0ffffffe10107836 */ /* 0x002fcc0000000000 */
[----:B------:R-:W0:Y:S02]  /*10e0*/  F2I.FTZ.U32.TRUNC.NTZ R17, R16 ;  /* 0x0000001000117305 */ /* 0x000e24000021f000 */
[----:B0-----:R-:W-:Y:S02]  /*10f0*/  IMAD.MOV R12, RZ, RZ, -R17 ;  /* 0x000000ffff0c7224 */ /* 0x001fe400078e0a11 */
[----:B------:R-:W-:Y:S02]  /*1100*/  IMAD.MOV.U32 R16, RZ, RZ, RZ ;  /* 0x000000ffff107224 */ /* 0x000fe400078e00ff */
[----:B------:R-:W-:Y:S01]  /*1110*/  IMAD R13, R12, R15, RZ ;  /* 0x0000000f0c0d7224 */ /* 0x000fe200078e02ff */
[----:B------:R-:W-:-:S03]  /*1120*/  IABS R12, R0 ;  /* 0x00000000000c7213 */ /* 0x000fc60000000000 */
        /* <DEDUP_REMOVED lines=11> */
[----:B------:R-:W-:Y:S02]  /*11e0*/  IMAD.MOV.U32 R5, RZ, RZ, R13 ;  /* 0x000000ffff057224 */ /* 0x000fe400078e000d */
[----:B------:R-:W-:Y:S02]  /*11f0*/  IMAD R13, R20, R21, RZ ;  /* 0x00000015140d7224 */ /* 0x000fe400078e02ff */
        /* <DEDUP_REMOVED lines=31> */
.L_x_271:
[----:B------:R-:W-:Y:S01]  /*13f0*/  IMAD.MOV.U32 R25, RZ, RZ, R26 ;  /* 0x000000ffff197224 */ /* 0x000fe200078e001a */
[----:B------:R-:W-:Y:S01]  /*1400*/  MOV R17, R27 ;  /* 0x0000001b00117202 */ /* 0x000fe20000000f00 */
[----:B------:R-:W-:Y:S01]  /*1410*/  IMAD.MOV.U32 R18, RZ, RZ, R5 ;  /* 0x000000ffff127224 */ /* 0x000fe200078e0005 */
[----:B------:R-:W-:Y:S02]  /*1420*/  MOV R16, 0x1440 ;  /* 0x0000144000107802 */ /* 0x000fe40000000f00 */
[----:B------:R-:W-:Y:S05]  /*1430*/  CALL.REL.NOINC `($__internal_8_$__cuda_sm20_div_s64) ;  /* 0x0000003000187944 */ /* 0x000fea0003c00000 */
[----:B------:R-:W-:Y:S02]  /*1440*/  MOV R36, R12 ;  /* 0x0000000c00247202 */ /* 0x000fe40000000f00 */
[----:B------:R-:W-:Y:S02]  /*1450*/  MOV R37, R13 ;  /* 0x0000000d00257202 */ /* 0x000fe40000000f00 */
.L_x_272:
[----:B------:R-:W-:Y:S05]  /*1460*/  BSYNC.RECONVERGENT B0 ;  /* 0x0000000000007941 */ /* 0x000fea0003800200 */
.L_x_270:
        /* <DEDUP_REMOVED lines=11> */
[C---:B------:R-:W-:Y:S02]  /*1520*/  VIADD R27, R33.reuse, 0x20 ;  /* 0x00000020211b7836 */ /* 0x040fe40000000000 */
[C---:B------:R-:W-:Y:S01]  /*1530*/  VIADD R25, R33.reuse, 0x30 ;  /* 0x0000003021197836 */ /* 0x040fe20000000000 */
[----:B-1----:R-:W-:Y:S01]  /*1540*/  ISETP.GE.OR P0, PT, R33, UR4, !P3 ;  /* 0x0000000421007c0c */ /* 0x002fe2000df06670 */
[----:B------:R-:W-:Y:S01]  /*1550*/  IMAD.X R41, RZ, RZ, RZ, P1 ;  /* 0x000000ffff297224 */ /* 0x000fe200008e06ff */
[----:B------:R-:W-:-:S02]  /*1560*/  ISETP.GE.OR P6, PT, R31, UR4, !P3 ;  /* 0x000000041f007c0c */ /* 0x000fc4000dfc6670 */
[----:B------:R-:W-:Y:S02]  /*1570*/  ISETP.GE.OR P5, PT, R27, UR4, !P3 ;  /* 0x000000041b007c0c */ /* 0x000fe4000dfa6670 */
[----:B------:R-:W-:-:S07]  /*1580*/  ISETP.GE.OR P3, PT, R25, UR4, !P3 ;  /* 0x0000000419007c0c */ /* 0x000fce000df66670 */
[----:B------:R-:W0:Y:S01]  /*1590*/  @!P0 LDC.64 R22, c[0x0][0x428] ;  /* 0x00010a00ff168b82 */ /* 0x000e220000000a00 */
[----:B------:R-:W-:Y:S01]  /*15a0*/  @!P0 IMAD.WIDE.U32 R42, R30, R33, R40 ;  /* 0x000000211e2a8225 */ /* 0x000fe200078e0028 */
[----:B------:R-:W-:-:S03]  /*15b0*/  @!P6 MOV R44, R40 ;  /* 0x00000028002ce202 */ /* 0x000fc60000000f00 */
[----:B------:R-:W-:Y:S02]  /*15c0*/  @!P0 IMAD R20, R33, R4, R43 ;  /* 0x0000000421148224 */ /* 0x000fe400078e022b */
[--C-:B------:R-:W-:Y:S01]  /*15d0*/  @!P6 IMAD.MOV.U32 R45, RZ, RZ, R41.reuse ;  /* 0x000000ffff2de224 */ /* 0x100fe200078e0029 */
[----:B------:R-:W1:Y:S01]  /*15e0*/  @!P6 LDC.64 R16, c[0x0][0x428] ;  /* 0x00010a00ff10eb82 */ /* 0x000e620000000a00 */
[----:B------:R-:W-:Y:S02]  /*15f0*/  @!P5 IMAD.MOV.U32 R43, RZ, RZ, R41 ;  /* 0x000000ffff2bd224 */ /* 0x000fe400078e0029 */
[----:B------:R-:W-:-:S05]  /*1600*/  @!P6 IMAD.WIDE.U32 R44, R30, R31, R44 ;  /* 0x0000001f1e2ce225 */ /* 0x000fca00078e002c */
[----:B------:R-:W3:Y:S08]  /*1610*/  @!P3 LDC.64 R12, c[0x0][0x428] ;  /* 0x00010a00ff0cbb82 */ /* 0x000ef00000000a00 */
[----:B------:R-:W4:Y:S01]  /*1620*/  @!P5 LDC.64 R14, c[0x0][0x428] ;  /* 0x00010a00ff0edb82 */ /* 0x000f220000000a00 */
[----:B0-----:R-:W-:-:S04]  /*1630*/  @!P0 LEA R22, P1, R42, R22, 0x2 ;  /* 0x000000162a168211 */ /* 0x001fc800078210ff */
[----:B------:R-:W-:Y:S01]  /*1640*/  @!P0 LEA.HI.X R23, R42, R23, R20, 0x2, P1 ;  /* 0x000000172a178211 */ /* 0x000fe200008f1414 */
[--C-:B------:R-:W-:Y:S02]  /*1650*/  @!P5 IMAD.MOV.U32 R42, RZ, RZ, R40.reuse ;  /* 0x000000ffff2ad224 */ /* 0x100fe400078e0028 */
[----:B------:R-:W-:Y:S01]  /*1660*/  @!P3 IMAD.WIDE.U32 R40, R30, R25, R40 ;  /* 0x000000191e28b225 */ /* 0x000fe200078e0028 */
[----:B-1----:R-:W-:-:S03]  /*1670*/  @!P6 LEA R16, P2, R44, R16, 0x2 ;  /* 0x000000102c10e211 */ /* 0x002fc600078410ff */
[----:B------:R-:W-:-:S04]  /*1680*/  @!P5 IMAD.WIDE.U32 R42, R30, R27, R42 ;  /* 0x0000001b1e2ad225 */ /* 0x000fc800078e002a */
[-C--:B------:R-:W-:Y:S02]  /*1690*/  @!P6 IMAD R20, R31, R4.reuse, R45 ;  /* 0x000000041f14e224 */ /* 0x080fe400078e022d */
[-C--:B------:R-:W-:Y:S02]  /*16a0*/  @!P5 IMAD R24, R27, R4.reuse, R43 ;  /* 0x000000041b18d224 */ /* 0x080fe400078e022b */
[----:B------:R-:W-:Y:S02]  /*16b0*/  @!P3 IMAD R25, R25, R4, R41 ;  /* 0x000000041919b224 */ /* 0x000fe400078e0229 */
[----:B------:R-:W-:Y:S01]  /*16c0*/  IMAD.MOV.U32 R4, RZ, RZ, -0x800000 ;  /* 0xff800000ff047424 */ /* 0x000fe200078e00ff */
[----:B----4-:R-:W-:-:S05]  /*16d0*/  @!P5 LEA R14, P1, R42, R14, 0x2 ;  /* 0x0000000e2a0ed211 */ /* 0x010fca00078210ff */
[----:B--2---:R-:W2:Y:S01]  /*16e0*/  @!P0 LDG.E R4, desc[UR10][R22.64] ;  /* 0x0000000a16048981 */ /* 0x004ea2000c1e1900 */
[----:B---3--:R-:W-:Y:S02]  /*16f0*/  @!P3 LEA R26, P0, R40, R12, 0x2 ;  /* 0x0000000c281ab211 */ /* 0x008fe400078010ff */
[----:B------:R-:W-:Y:S01]  /*1700*/  @!P6 LEA.HI.X R17, R44, R17, R20, 0x2, P2 ;  /* 0x000000112c11e211 */ /* 0x000fe200010f1414 */
[----:B------:R-:W-:Y:S01]  /*1710*/  IMAD.MOV.U32 R20, RZ, RZ, -0x800000 ;  /* 0xff800000ff147424 */ /* 0x000fe200078e00ff */
[----:B------:R-:W-:Y:S01]  /*1720*/  @!P3 LEA.HI.X R27, R40, R13, R25, 0x2, P0 ;  /* 0x0000000d281bb211 */ /* 0x000fe200000f1419 */
[----:B------:R-:W-:Y:S01]  /*1730*/  IMAD.MOV.U32 R13, RZ, RZ, -0x800000 ;  /* 0xff800000ff0d7424 */ /* 0x000fe200078e00ff */
[----:B------:R-:W-:Y:S02]  /*1740*/  MOV R12, 0xff800000 ;  /* 0xff800000000c7802 */ /* 0x000fe40000000f00 */
[----:B------:R-:W-:-:S03]  /*1750*/  @!P5 LEA.HI.X R15, R42, R15, R24, 0x2, P1 ;  /* 0x0000000f2a0fd211 */ /* 0x000fc600008f1418 */
[----:B------:R-:W3:Y:S04]  /*1760*/  @!P3 LDG.E R13, desc[UR10][R26.64] ;  /* 0x0000000a1a0db981 */ /* 0x000ee8000c1e1900 */
[----:B------:R0:W4:Y:S04]  /*1770*/  @!P6 LDG.E R12, desc[UR10][R16.64] ;  /* 0x0000000a100ce981 */ /* 0x000128000c1e1900 */
[----:B------:R1:W5:Y:S01]  /*1780*/  @!P5 LDG.E R20, desc[UR10][R14.64] ;  /* 0x0000000a0e14d981 */ /* 0x000362000c1e1900 */
        /* <DEDUP_REMOVED lines=11> */
[----:B-1----:R-:W-:Y:S01]  /*1840*/  LEA R15, R28, UR4, 0x2 ;  /* 0x000000041c0f7c11 */ /* 0x002fe2000f8e10ff */
[----:B------:R-:W-:Y:S01]  /*1850*/  IMAD.MOV.U32 R33, RZ, RZ, -0x800000 ;  /* 0xff800000ff217424 */ /* 0x000fe200078e00ff */
[----:B------:R-:W-:Y:S01]  /*1860*/  MOV R31, 0xff800000 ;  /* 0xff800000001f7802 */ /* 0x000fe20000000f00 */
[----:B------:R-:W-:Y:S01]  /*1870*/  IMAD.MOV.U32 R26, RZ, RZ, -0x800000 ;  /* 0xff800000ff1a7424 */ /* 0x000fe200078e00ff */
[----:B------:R-:W0:Y:S01]  /*1880*/  LDCU UR4, c[0x0][0x430] ;  /* 0x00008600ff0477ac */ /* 0x000e220008000800 */
[----:B------:R-:W-:-:S02]  /*1890*/  IMAD R32, R34, 0x24, R15 ;  /* 0x0000002422207824 */ /* 0x000fc400078e020f */
[----:B------:R-:W-:Y:S01]  /*18a0*/  IMAD.MOV.U32 R27, RZ, RZ, -0x800000 ;  /* 0xff800000ff1b7424 */ /* 0x000fe200078e00ff */
[----:B------:R-:W1:Y:S01]  /*18b0*/  LDC R15, c[0x0][0x434] ;  /* 0x00010d00ff0f7b82 */ /* 0x000e620000000800 */
[----:B--2---:R-:W-:Y:S04]  /*18c0*/  @!P3 STS [R17], R4 ;  /* 0x000000041100b388 */ /* 0x004fe80000000800 */
[----:B---3--:R1:W-:Y:S04]  /*18d0*/  @!P0 STS [R17+0x6c0], R13 ;  /* 0x0006c00d11008388 */ /* 0x0083e80000000800 */
[----:B----4-:R-:W-:Y:S04]  /*18e0*/  @!P2 STS [R17+0x240], R12 ;  /* 0x0002400c1100a388 */ /* 0x010fe80000000800 */
[----:B-----5:R-:W-:Y:S01]  /*18f0*/  @!P1 STS [R17+0x480], R20 ;  /* 0x0004801411009388 */ /* 0x020fe20000000800 */
[----:B------:R-:W-:Y:S06]  /*1900*/  BAR.SYNC.DEFER_BLOCKING 0x0 ;  /* 0x0000000000007b1d */ /* 0x000fec0000010000 */
[----:B------:R-:W-:Y:S04]  /*1910*/  @!P0 LDS R33, [R32] ;  /* 0x0000000020218984 */ /* 0x000fe80000000800 */
[----:B------:R-:W-:Y:S04]  /*1920*/  @!P0 LDS R26, [R32+0x240] ;  /* 0x00024000201a8984 */ /* 0x000fe80000000800 */
[----:B------:R-:W2:Y:S04]  /*1930*/  @!P0 LDS R31, [R32+0x480] ;  /* 0x00048000201f8984 */ /* 0x000ea80000000800 */
[----:B------:R-:W3:Y:S01]  /*1940*/  @!P0 LDS R27, [R32+0x6c0] ;  /* 0x0006c000201b8984 */ /* 0x000ee20000000800 */
[----:B-1----:R-:W-:-:S04]  /*1950*/  IABS R13, R15 ;  /* 0x0000000f000d7213 */ /* 0x002fc80000000000 */
[----:B------:R-:W1:Y:S01]  /*1960*/  I2F.RP R18, R13 ;  /* 0x0000000d00127306 */ /* 0x000e620000209400 */
[----:B--2---:R-:W-:-:S04]  /*1970*/  FMNMX3.FTZ R4, R33, R26, R31, !PT ;  /* 0x0000001a21047276 */ /* 0x004fc8000781001f */
[----:B---3--:R-:W-:-:S05]  /*1980*/  FMNMX.FTZ R25, R4, R27, !PT ;  /* 0x0000001b04197209 */ /* 0x008fca0007810000 */
[----:B------:R-:W2:Y:S01]  /*1990*/  SHFL.BFLY PT, R16, R25, 0x8, 0x1f ;  /* 0x0d001f0019107f89 */ /* 0x000ea200000e0000 */
[----:B-1----:R-:W1:Y:S01]  /*19a0*/  MUFU.RCP R22, R18 ;  /* 0x0000001200167308 */ /* 0x002e620000001000 */
[----:B--2---:R-:W-:-:S05]  /*19b0*/  FMNMX.FTZ R16, R25, R16, !PT ;  /* 0x0000001019107209 */ /* 0x004fca0007810000 */
[----:B------:R-:W2:Y:S01]  /*19c0*/  SHFL.BFLY PT, R17, R16, 0x4, 0x1f ;  /* 0x0c801f0010117f89 */ /* 0x000ea200000e0000 */
[----:B-1----:R-:W-:-:S04]  /*19d0*/  VIADD R22, R22, 0xffffffe ;  /* 0x0ffffffe16167836 */ /* 0x002fc80000000000 */
[----:B------:R-:W1:Y:S01]  /*19e0*/  F2I.FTZ.U32.TRUNC.NTZ R23, R22 ;  /* 0x0000001600177305 */ /* 0x000e62000021f000 */
[----:B--2---:R-:W-:-:S05]  /*19f0*/  FMNMX.FTZ R17, R16, R17, !PT ;  /* 0x0000001110117209 */ /* 0x004fca0007810000 */
[----:B------:R-:W2:Y:S01]  /*1a00*/  SHFL.BFLY PT, R14, R17, 0x2, 0x1f ;  /* 0x0c401f00110e7f89 */ /* 0x000ea200000e0000 */
[----:B-1----:R-:W-:Y:S02]  /*1a10*/  IMAD.MOV R4, RZ, RZ, -R23 ;  /* 0x000000ffff047224 */ /* 0x002fe400078e0a17 */
[----:B------:R-:W-:Y:S02]  /*1a20*/  IMAD.MOV.U32 R22, RZ, RZ, RZ ;  /* 0x000000ffff167224 */ /* 0x000fe400078e00ff */
[----:B------:R-:W-:Y:S01]  /*1a30*/  IMAD R12, R4, R13, RZ ;  /* 0x0000000d040c7224 */ /* 0x000fe200078e02ff */
[----:B------:R-:W-:-:S03]  /*1a40*/  IABS R4, R0 ;  /* 0x0000000000047213 */ /* 0x000fc60000000000 */
[----:B------:R-:W-:Y:S01]  /*1a50*/  IMAD.HI.U32 R23, R23, R12, R22 ;  /* 0x0000000c17177227 */ /* 0x000fe200078e0016 */
[----:B------:R-:W-:-:S05]  /*1a60*/  MOV R12, R4 ;  /* 0x00000004000c7202 */ /* 0x000fca0000000f00 */
[----:B------:R-:W-:-:S04]  /*1a70*/  IMAD.HI.U32 R4, R23, R12, RZ ;  /* 0x0000000c17047227 */ /* 0x000fc800078e00ff */
[----:B------:R-:W-:Y:S01]  /*1a80*/  IMAD.MOV R16, RZ, RZ, -R4 ;  /* 0x000000ffff107224 */ /* 0x000fe200078e0a04 */
[----:B--2---:R-:W-:-:S03]  /*1a90*/  FMNMX.FTZ R14, R17, R14, !PT ;  /* 0x0000000e110e7209 */ /* 0x004fc60007810000 */
[C---:B------:R-:W-:Y:S02]  /*1aa0*/  IMAD R12, R13.reuse, R16, R12 ;  /* 0x000000100d0c7224 */ /* 0x040fe400078e020c */
[----:B------:R-:W1:Y:S03]  /*1ab0*/  SHFL.BFLY PT, R17, R14, 0x1, 0x1f ;  /* 0x0c201f000e117f89 */ /* 0x000e6600000e0000 */
[----:B------:R-:W-:Y:S02]  /*1ac0*/  ISETP.GT.U32.AND P2, PT, R13, R12, PT ;  /* 0x0000000c0d00720c */ /* 0x000fe40003f44070 */
[----:B------:R-:W-:-:S11]  /*1ad0*/  LOP3.LUT R0, R0, R15, RZ, 0x3c, !PT ;  /* 0x0000000f00007212 */ /* 0x000fd600078e3cff */
[----:B------:R-:W-:-:S05]  /*1ae0*/  @!P2 IMAD.IADD R12, R12, 0x1, -R13 ;  /* 0x000000010c0ca824 */ /* 0x000fca00078e0a0d */
[----:B------:R-:W-:Y:S02]  /*1af0*/  ISETP.GE.U32.AND P3, PT, R12, R13, PT ;  /* 0x0000000d0c00720c */ /* 0x000fe40003f66070 */
[----:B-1----:R-:W-:Y:S01]  /*1b00*/  FMNMX.FTZ R17, R14, R17, !PT ;  /* 0x000000110e117209 */ /* 0x002fe20007810000 */
[----:B------:R-:W-:Y:S01]  /*1b10*/  @!P2 VIADD R4, R4, 0x1 ;  /* 0x000000010404a836 */ /* 0x000fe20000000000 */
[----:B------:R-:W-:Y:S01]  /*1b20*/  ISETP.GE.AND P1, PT, R0, RZ, PT ;  /* 0x000000ff0000720c */ /* 0x000fe20003f26270 */
[----:B------:R-:W1:Y:S01]  /*1b30*/  LDC R12, c[0x0][0x3e0] ;  /* 0x0000f800ff0c7b82 */ /* 0x000e620000000800 */
[----:B------:R-:W-:-:S04]  /*1b40*/  FSETP.NEU.FTZ.AND P0, PT, R17, -INF , PT ;  /* 0xff8000001100780b */ /* 0x000fc80003f1d000 */
[----:B------:R-:W-:Y:S02]  /*1b50*/  FSEL R0, R17, RZ, P0 ;  /* 0x000000ff11007208 */ /* 0x000fe40000000000 */
[----:B------:R-:W-:Y:S01]  /*1b60*/  ISETP.NE.AND P0, PT, R15, RZ, PT ;  /* 0x000000ff0f00720c */ /* 0x000fe20003f05270 */
[----:B------:R-:W-:Y:S02]  /*1b70*/  @P3 VIADD R4, R4, 0x1 ;  /* 0x0000000104043836 */ /* 0x000fe40000000000 */
[C---:B------:R-:W-:Y:S01]  /*1b80*/  FADD.FTZ R41, -R0.reuse, R33 ;  /* 0x0000002100297221 */ /* 0x040fe20000010100 */
[C---:B------:R-:W-:Y:S01]  /*1b90*/  FADD.FTZ R20, -R0.reuse, R26 ;  /* 0x0000001a00147221 */ /* 0x040fe20000010100 */
[----:B------:R-:W-:Y:S02]  /*1ba0*/  FADD.FTZ R24, -R0, R31 ;  /* 0x0000001f00187221 */ /* 0x000fe40000010100 */
[----:B------:R-:W-:Y:S01]  /*1bb0*/  FMUL.FTZ R41, R41, 1.4426950216293334961 ;  /* 0x3fb8aa3b29297820 */ /* 0x000fe20000410000 */
[----:B------:R-:W-:Y:S01]  /*1bc0*/  MOV R17, R4 ;  /* 0x0000000400117202 */ /* 0x000fe20000000f00 */
[----:B------:R-:W-:Y:S01]  /*1bd0*/  FMUL.FTZ R20, R20, 1.4426950216293334961 ;  /* 0x3fb8aa3b14147820 */ /* 0x000fe20000410000 */
[----:B------:R-:W-:Y:S01]  /*1be0*/  SHF.R.S32.HI R13, RZ, 0x1f, R29 ;  /* 0x0000001fff0d7819 */ /* 0x000fe2000001141d */
[----:B------:R-:W-:Y:S01]  /*1bf0*/  FADD.FTZ R18, -R0, R27 ;  /* 0x0000001b00127221 */ /* 0x000fe20000010100 */
[----:B------:R-:W-:Y:S01]  /*1c00*/  FMUL.FTZ R24, R24, 1.4426950216293334961 ;  /* 0x3fb8aa3b18187820 */ /* 0x000fe20000410000 */
[----:B------:R-:W-:Y:S01]  /*1c10*/  MUFU.EX2 R41, R41 ;  /* 0x0000002900297308 */ /* 0x000fe20000000800 */
[----:B------:R-:W-:Y:S01]  /*1c20*/  @!P1 IMAD.MOV R17, RZ, RZ, -R17 ;  /* 0x000000ffff119224 */ /* 0x000fe200078e0a11 */
[----:B------:R-:W-:-:S02]  /*1c30*/  LOP3.LUT R4, R13, 0x1, RZ, 0xfc, !PT ;  /* 0x000000010d047812 */ /* 0x000fc400078efcff */
[----:B------:R-:W2:Y:S01]  /*1c40*/  MUFU.EX2 R14, R20 ;  /* 0x00000014000e7308 */ /* 0x000ea20000000800 */
[----:B------:R-:W-:Y:S01]  /*1c50*/  @!P0 LOP3.LUT R17, RZ, R15, RZ, 0x33, !PT ;  /* 0x0000000fff118212 */ /* 0x000fe200078e33ff */
[----:B------:R-:W-:Y:S02]  /*1c60*/  FMUL.FTZ R18, R18, 1.4426950216293334961 ;  /* 0x3fb8aa3b12127820 */ /* 0x000fe40000410000 */
[----:B------:R-:W3:Y:S02]  /*1c70*/  MUFU.EX2 R25, R24 ;  /* 0x0000001800197308 */ /* 0x000ee40000000800 */
[----:B------:R-:W-:Y:S02]  /*1c80*/  IMAD R13, R17, R4, RZ ;  /* 0x00000004110d7224 */ /* 0x000fe400078e02ff */
[----:B------:R-:W4:Y:S01]  /*1c90*/  MUFU.EX2 R4, R18 ;  /* 0x0000001200047308 */ /* 0x000f220000000800 */
[----:B--2---:R-:W-:-:S04]  /*1ca0*/  FADD.FTZ R14, R41, R14 ;  /* 0x0000000e290e7221 */ /* 0x004fc80000010000 */
[----:B---3--:R-:W-:-:S04]  /*1cb0*/  FADD.FTZ R25, R14, R25 ;  /* 0x000000190e197221 */ /* 0x008fc80000010000 */
[----:B----4-:R-:W-:Y:S01]  /*1cc0*/  FADD.FTZ R4, R25, R4 ;  /* 0x0000000419047221 */ /* 0x010fe20000010000 */
[----:B------:R-:W-:-:S04]  /*1cd0*/  IABS R23, R13 ;  /* 0x0000000d00177213 */ /* 0x000fc80000000000 */
[----:B------:R-:W2:Y:S01]  /*1ce0*/  SHFL.BFLY PT, R25, R4, 0x8, 0x1f ;  /* 0x0d001f0004197f89 */ /* 0x000ea200000e0000 */
[----:B-1----:R-:W-:Y:S01]  /*1cf0*/  IABS R16, R12 ;  /* 0x0000000c00107213 */ /* 0x002fe20000000000 */
[----:B------:R-:W1:Y:S08]  /*1d00*/  I2F.RP R22, R23 ;  /* 0x0000001700167306 */ /* 0x000e700000209400 */
[----:B------:R-:W3:Y:S08]  /*1d10*/  I2F.RP R20, R16 ;  /* 0x0000001000147306 */ /* 0x000ef00000209400 */
[----:B-1----:R-:W1:Y:S01]  /*1d20*/  MUFU.RCP R42, R22 ;  /* 0x00000016002a7308 */ /* 0x002e620000001000 */
[----:B--2---:R-:W-:-:S07]  /*1d30*/  FADD.FTZ R25, R4, R25 ;  /* 0x0000001904197221 */ /* 0x004fce0000010000 */
[----:B---3--:R-:W2:Y:S01]  /*1d40*/  MUFU.RCP R40, R20 ;  /* 0x0000001400287308 */ /* 0x008ea20000001000 */
[----:B------:R-:W3:Y:S01]  /*1d50*/  SHFL.BFLY PT, R18, R25, 0x4, 0x1f ;  /* 0x0c801f0019127f89 */ /* 0x000ee200000e0000 */
[----:B-1----:R-:W-:-:S06]  /*1d60*/  VIADD R42, R42, 0xffffffe ;  /* 0x0ffffffe2a2a7836 */ /* 0x002fcc0000000000 */
[----:B------:R-:W1:Y:S01]  /*1d70*/  F2I.FTZ.U32.TRUNC.NTZ R43, R42 ;  /* 0x0000002a002b7305 */ /* 0x000e62000021f000 */
[----:B--2---:R-:W-:-:S07]  /*1d80*/  VIADD R40, R40, 0xffffffe ;  /* 0x0ffffffe28287836 */ /* 0x004fce0000000000 */
[----:B------:R-:W2:Y:S01]  /*1d90*/  F2I.FTZ.U32.TRUNC.NTZ R41, R40 ;  /* 0x0000002800297305 */ /* 0x000ea2000021f000 */
[----:B---3--:R-:W-:Y:S01]  /*1da0*/  FADD.FTZ R18, R25, R18 ;  /* 0x0000001219127221 */ /* 0x008fe20000010000 */
[----:B-1----:R-:W-:-:S04]  /*1db0*/  IMAD.MOV R14, RZ, RZ, -R43 ;  /* 0x000000ffff0e7224 */ /* 0x002fc800078e0a2b */
[----:B------:R-:W1:Y:S01]  /*1dc0*/  SHFL.BFLY PT, R25, R18, 0x2, 0x1f ;  /* 0x0c401f0012197f89 */ /* 0x000e6200000e0000 */
[----:B------:R-:W-:Y:S02]  /*1dd0*/  IMAD R14, R14, R23, RZ ;  /* 0x000000170e0e7224 */ /* 0x000fe400078e02ff */
[----:B------:R-:W-:Y:S01]  /*1de0*/  IMAD.MOV.U32 R42, RZ, RZ, RZ ;  /* 0x000000ffff2a7224 */ /* 0x000fe200078e00ff */
[----:B--2---:R-:W-:Y:S01]  /*1df0*/  IADD3 R4, PT, PT, RZ, -R41, RZ ;  /* 0x80000029ff047210 */ /* 0x004fe20007ffe0ff */
[----:B------:R-:W-:Y:S02]  /*1e00*/  IMAD.IADD R2, R2, 0x1, R23 ;  /* 0x0000000102027824 */ /* 0x000fe400078e0217 */
[----:B------:R-:W-:-:S04]  /*1e10*/  IMAD.HI.U32 R14, R43, R14, R42 ;  /* 0x0000000e2b0e7227 */ /* 0x000fc800078e002a */
[----:B------:R-:W-:Y:S02]  /*1e20*/  IMAD R43, R4, R16, RZ ;  /* 0x00000010042b7224 */ /* 0x000fe400078e02ff */
[----:B------:R-:W-:Y:S01]  /*1e30*/  IMAD.MOV.U32 R40, RZ, RZ, RZ ;  /* 0x000000ffff287224 */ /* 0x000fe200078e00ff */
[----:B------:R-:W-:-:S03]  /*1e40*/  IABS R4, R13 ;  /* 0x0000000d00047213 */ /* 0x000fc60000000000 */
[----:B------:R-:W-:Y:S01]  /*1e50*/  IMAD.HI.U32 R43, R41, R43, R40 ;  /* 0x0000002b292b7227 */ /* 0x000fe200078e0028 */
[----:B------:R-:W-:Y:S02]  /*1e60*/  IABS R41, R2 ;  /* 0x0000000200297213 */ /* 0x000fe40000000000 */
[----:B------:R-:W-:-:S03]  /*1e70*/  IADD3 R4, PT, PT, RZ, -R4, RZ ;  /* 0x80000004ff047210 */ /* 0x000fc60007ffe0ff */
[----:B------:R-:W-:-:S04]  /*1e80*/  IMAD.HI.U32 R14, R14, R41, RZ ;  /* 0x000000290e0e7227 */ /* 0x000fc800078e00ff */
[----:B------:R-:W-:-:S04]  /*1e90*/  IMAD.HI.U32 R43, R43, R41, RZ ;  /* 0x000000292b2b7227 */ /* 0x000fc800078e00ff */
[----:B-1----:R-:W-:Y:S01]  /*1ea0*/  FADD.FTZ R25, R18, R25 ;  /* 0x0000001912197221 */ /* 0x002fe20000010000 */
[----:B------:R-:W-:Y:S02]  /*1eb0*/  IMAD R20, R14, R4, R41 ;  /* 0x000000040e147224 */ /* 0x000fe400078e0229 */
[----:B------:R-:W-:-:S03]  /*1ec0*/  IMAD.MOV R4, RZ, RZ, -R43 ;  /* 0x000000ffff047224 */ /* 0x000fc600078e0a2b */
[----:B------:R-:W-:Y:S01]  /*1ed0*/  ISETP.GT.U32.AND P1, PT, R23, R20, PT ;  /* 0x000000141700720c */ /* 0x000fe20003f24070 */
[C---:B------:R-:W-:Y:S02]  /*1ee0*/  IMAD R41, R16.reuse, R4, R41 ;  /* 0x0000000410297224 */ /* 0x040fe400078e0229 */
[----:B------:R-:W1:Y:S03]  /*1ef0*/  SHFL.BFLY PT, R4, R25, 0x1, 0x1f ;  /* 0x0c201f0019047f89 */ /* 0x000e6600000e0000 */
[----:B------:R-:W-:-:S07]  /*1f00*/  ISETP.GT.U32.AND P2, PT, R16, R41, PT ;  /* 0x000000291000720c */ /* 0x000fce0003f44070 */
[----:B------:R-:W-:-:S05]  /*1f10*/  @!P1 IMAD.IADD R20, R20, 0x1, -R23 ;  /* 0x0000000114149824 */ /* 0x000fca00078e0a17 */
[-C--:B------:R-:W-:Y:S01]  /*1f20*/  ISETP.GE.U32.AND P0, PT, R20, R23.reuse, PT ;  /* 0x000000171400720c */ /* 0x080fe20003f06070 */
[----:B------:R-:W-:Y:S01]  /*1f30*/  @!P2 IMAD.IADD R41, R41, 0x1, -R16 ;  /* 0x000000012929a824 */ /* 0x000fe200078e0a10 */
[----:B------:R-:W-:Y:S02]  /*1f40*/  LOP3.LUT R18, R2, R23, RZ, 0x3c, !PT ;  /* 0x0000001702127212 */ /* 0x000fe400078e3cff */
[----:B------:R-:W-:Y:S02]  /*1f50*/  @!P1 IADD3 R14, PT, PT, R14, 0x1, RZ ;  /* 0x000000010e0e9810 */ /* 0x000fe40007ffe0ff */
[----:B------:R-:W-:Y:S01]  /*1f60*/  ISETP.GE.U32.AND P5, PT, R41, R16, PT ;  /* 0x000000102900720c */ /* 0x000fe20003fa6070 */
[----:B-1----:R-:W-:Y:S01]  /*1f70*/  FADD.FTZ R4, R25, R4 ;  /* 0x0000000419047221 */ /* 0x002fe20000010000 */
[----:B------:R-:W-:Y:S02]  /*1f80*/  LOP3.LUT R2, R2, R12, RZ, 0x3c, !PT ;  /* 0x0000000c02027212 */ /* 0x000fe400078e3cff */
[----:B------:R-:W-:-:S03]  /*1f90*/  ISETP.GE.AND P3, PT, R18, RZ, PT ;  /* 0x000000ff1200720c */ /* 0x000fc60003f66270 */
[----:B------:R-:W-:Y:S01]  /*1fa0*/  @P0 VIADD R14, R14, 0x1 ;  /* 0x000000010e0e0836 */ /* 0x000fe20000000000 */
[----:B------:R-:W-:Y:S01]  /*1fb0*/  FSETP.NE.FTZ.AND P0, PT, R4, RZ, PT ;  /* 0x000000ff0400720b */ /* 0x000fe20003f15000 */
[----:B------:R-:W-:Y:S01]  /*1fc0*/  @!P2 VIADD R43, R43, 0x1 ;  /* 0x000000012b2ba836 */ /* 0x000fe20000000000 */
[----:B------:R-:W-:Y:S02]  /*1fd0*/  ISETP.GE.AND P1, PT, R2, RZ, PT ;  /* 0x000000ff0200720c */ /* 0x000fe40003f26270 */
[----:B------:R-:W-:Y:S02]  /*1fe0*/  ISETP.NE.AND P2, PT, R12, RZ, PT ;  /* 0x000000ff0c00720c */ /* 0x000fe40003f45270 */
[----:B------:R-:W-:Y:S02]  /*1ff0*/  ISETP.NE.AND P6, PT, R13, RZ, PT ;  /* 0x000000ff0d00720c */ /* 0x000fe40003fc5270 */
[----:B------:R-:W-:Y:S01]  /*2000*/  @P5 IADD3 R43, PT, PT, R43, 0x1, RZ ;  /* 0x000000012b2b5810 */ /* 0x000fe20007ffe0ff */
[----:B------:R-:W-:Y:S01]  /*2010*/  @!P3 IMAD.MOV R14, RZ, RZ, -R14 ;  /* 0x000000ffff0eb224 */ /* 0x000fe200078e0a0e */
[----:B------:R-:W-:-:S03]  /*2020*/  ISETP.NE.AND P3, PT, R17, RZ, PT ;  /* 0x000000ff1100720c */ /* 0x000fc60003f65270 */
[----:B------:R1:W2:Y:S02]  /*2030*/  @P0 MUFU.LG2 R17, R4 ;  /* 0x0000000400110308 */ /* 0x0002a40000000c00 */
[----:B------:R-:W-:Y:S02]  /*2040*/  @!P1 IMAD.MOV R43, RZ, RZ, -R43 ;  /* 0x000000ffff2b9224 */ /* 0x000fe400078e0a2b */
[----:B------:R-:W-:Y:S02]  /*2050*/  @!P2 LOP3.LUT R43, RZ, R12, RZ, 0x33, !PT ;  /* 0x0000000cff2ba212 */ /* 0x000fe400078e33ff */
[----:B------:R-:W-:Y:S02]  /*2060*/  LOP3.LUT P2, RZ, R19, 0x38f, RZ, 0xc0, !PT ;  /* 0x0000038f13ff7812 */ /* 0x000fe4000784c0ff */
[----:B------:R-:W-:Y:S02]  /*2070*/  @!P6 LOP3.LUT R14, RZ, R23, RZ, 0x33, !PT ;  /* 0x00000017ff0ee212 */ /* 0x000fe400078e33ff */
[----:B------:R-:W-:-:S02]  /*2080*/  SEL R23, RZ, 0x1, !P3 ;  /* 0x00000001ff177807 */ /* 0x000fc40005800000 */
[----:B------:R-:W-:Y:S02]  /*2090*/  SHF.R.S32.HI R2, RZ, 0x1f, R13 ;  /* 0x0000001fff027819 */ /* 0x000fe4000001140d */
[-C--:B------:R-:W-:Y:S02]  /*20a0*/  ISETP.LT.U32.AND P1, PT, R36, R14.reuse, PT ;  /* 0x0000000e2400720c */ /* 0x080fe40003f21070 */
[----:B------:R-:W-:Y:S02]  /*20b0*/  SHF.R.S32.HI R25, RZ, 0x1f, R14 ;  /* 0x0000001fff197819 */ /* 0x000fe4000001140e */
[----:B------:R-:W-:Y:S01]  /*20c0*/  LOP3.LUT R23, R2, R23, RZ, 0xfc, !PT ;  /* 0x0000001702177212 */ /* 0x000fe200078efcff */
[----:B------:R-:W-:Y:S01]  /*20d0*/  IMAD R2, R43, R21, RZ ;  /* 0x000000152b027224 */ /* 0x000fe200078e02ff */
[----:B------:R-:W-:Y:S01]  /*20e0*/  ISETP.LT.AND.EX P1, PT, R37, R25, PT, P1 ;  /* 0x000000192500720c */ /* 0x000fe20003f21310 */
[----:B0-----:R-:W-:Y:S01]  /*20f0*/  IMAD R20, R15, UR4, RZ ;  /* 0x000000040f147c24 */ /* 0x001fe2000f8e02ff */
[----:B------:R-:W-:Y:S01]  /*2100*/  BSSY.RECONVERGENT B1, `(.L_x_273) ;  /* 0x000012a000017945 */ /* 0x000fe20003800200 */
[----:B------:R-:W-:Y:S01]  /*2110*/  IMAD.MOV.U32 R24, RZ, RZ, 0x7f800000 ;  /* 0x7f800000ff187424 */ /* 0x000fe200078e00ff */
[----:B-1----:R-:W-:Y:S01]  /*2120*/  SEL R4, R36, R14, P1 ;  /* 0x0000000e24047207 */ /* 0x002fe20000800000 */
[----:B------:R-:W-:-:S02]  /*2130*/  IMAD R2, R23, R2, RZ ;  /* 0x0000000217027224 */ /* 0x000fc400078e02ff */
[----:B--2---:R-:W-:Y:S01]  /*2140*/  @P0 FFMA.FTZ R24, R17, 0.69314718246459960938, R0 ;  /* 0x3f31721811180823 */ /* 0x004fe20000010000 */
        /* <DEDUP_REMOVED lines=24> */
[----:B------:R-:W-:Y:S02]  /*22d0*/  IMAD R15, R12, R14, R3 ;  /* 0x0000000e0c0f7224 */ /* 0x000fe400078e0203 */
[----:B------:R-:W-:-:S03]  /*22e0*/  IMAD R3, R13, R20, RZ ;  /* 0x000000140d037224 */ /* 0x000fc600078e02ff */
        /* <DEDUP_REMOVED lines=26> */
.L_x_276:
[----:B------:R-:W-:Y:S01]  /*2490*/  IMAD.MOV.U32 R17, RZ, RZ, RZ ;  /* 0x000000ffff117224 */ /* 0x000fe200078e00ff */
[----:B------:R-:W-:Y:S02]  /*24a0*/  MOV R18, R40 ;  /* 0x0000002800127202 */ /* 0x000fe40000000f00 */
[----:B------:R-:W-:Y:S02]  /*24b0*/  MOV R16, 0x24d0 ;  /* 0x000024d000107802 */ /* 0x000fe40000000f00 */
[----:B------:R-:W-:Y:S05]  /*24c0*/  CALL.REL.NOINC `($__internal_8_$__cuda_sm20_div_s64) ;  /* 0x0000001c00f47944 */ /* 0x000fea0003c00000 */
[----:B------:R-:W-:Y:S02]  /*24d0*/  IADD3 R14, PT, PT, -R12, RZ, RZ ;  /* 0x000000ff0c0e7210 */ /* 0x000fe40007ffe1ff */
[----:B------:R-:W-:-:S03]  /*24e0*/  MOV R41, R13 ;  /* 0x0000000d00297202 */ /* 0x000fc60000000f00 */
[----:B------:R-:W-:Y:S01]  /*24f0*/  IMAD R14, R40, R14, R25 ;  /* 0x0000000e280e7224 */ /* 0x000fe200078e0219 */
[----:B------:R-:W-:-:S07]  /*2500*/  MOV R40, R12 ;  /* 0x0000000c00287202 */ /* 0x000fce0000000f00 */
.L_x_277:
[-C--:B------:R-:W-:Y:S01]  /*2510*/  IABS R16, R35.reuse ;  /* 0x0000002300107213 */ /* 0x080fe20000000000 */
[----:B------:R-:W-:Y:S01]  /*2520*/  IMAD R7, R7, R10, RZ ;  /* 0x0000000a07077224 */ /* 0x000fe200078e02ff */
[----:B------:R-:W-:Y:S01]  /*2530*/  MOV R22, RZ ;  /* 0x000000ff00167202 */ /* 0x000fe20000000f00 */
[----:B------:R-:W-:Y:S01]  /*2540*/  BSSY.RECONVERGENT B0, `(.L_x_278) ;  /* 0x0000040000007945 */ /* 0x000fe20003800200 */
[----:B------:R-:W0:Y:S01]  /*2550*/  I2F.U32.RP R17, R16 ;  /* 0x0000001000117306 */ /* 0x000e220000209000 */
[----:B------:R-:W-:Y:S01]  /*2560*/  IABS R12, R35 ;  /* 0x00000023000c7213 */ /* 0x000fe20000000000 */
[----:B------:R-:W-:Y:S01]  /*2570*/  IMAD R7, R8, R11, R7 ;  /* 0x0000000b08077224 */ /* 0x000fe200078e0207 */
[----:B------:R-:W-:Y:S02]  /*2580*/  IABS R13, R14 ;  /* 0x0000000e000d7213 */ /* 0x000fe40000000000 */
[----:B------:R-:W-:-:S04]  /*2590*/  LOP3.LUT R11, R14, R35, RZ, 0x3c, !PT ;  /* 0x000000230e0b7212 */ /* 0x000fc800078e3cff */
[----:B------:R-:W-:Y:S01]  /*25a0*/  ISETP.GE.AND P0, PT, R11, RZ, PT ;  /* 0x000000ff0b00720c */ /* 0x000fe20003f06270 */
[----:B0-----:R-:W0:Y:S02]  /*25b0*/  MUFU.RCP R23, R17 ;  /* 0x0000001100177308 */ /* 0x001e240000001000 */
[----:B0-----:R-:W-:-:S06]  /*25c0*/  VIADD R23, R23, 0xffffffe ;  /* 0x0ffffffe17177836 */ /* 0x001fcc0000000000 */
[----:B------:R-:W0:Y:S02]  /*25d0*/  F2I.FTZ.U32.TRUNC.NTZ R23, R23 ;  /* 0x0000001700177305 */ /* 0x000e24000021f000 */
[----:B0-----:R-:W-:-:S04]  /*25e0*/  IMAD.MOV R15, RZ, RZ, -R23 ;  /* 0x000000ffff0f7224 */ /* 0x001fc800078e0a17 */
        /* <DEDUP_REMOVED lines=15> */
[----:B------:R-:W-:Y:S02]  /*26e0*/  ISETP.NE.AND P1, PT, R35, RZ, PT ;  /* 0x000000ff2300720c */ /* 0x000fe40003f25270 */
[----:B------:R-:W-:-:S09]  /*26f0*/  LOP3.LUT R11, R41, R15, RZ, 0xfc, !PT ;  /* 0x0000000f290b7212 */ /* 0x000fd200078efcff */
[----:B------:R-:W-:-:S05]  /*2700*/  @P2 VIADD R12, R12, 0x1 ;  /* 0x000000010c0c2836 */ /* 0x000fca0000000000 */
[----:B------:R-:W-:-:S04]  /*2710*/  MOV R7, R12 ;  /* 0x0000000c00077202 */ /* 0x000fc80000000f00 */
[----:B------:R-:W-:Y:S02]  /*2720*/  @!P0 IADD3 R7, PT, PT, -R7, RZ, RZ ;  /* 0x000000ff07078210 */ /* 0x000fe40007ffe1ff */
[----:B------:R-:W-:Y:S02]  /*2730*/  ISETP.NE.U32.AND P0, PT, R11, RZ, PT ;  /* 0x000000ff0b00720c */ /* 0x000fe40003f05070 */
[----:B------:R-:W-:-:S04]  /*2740*/  @!P1 LOP3.LUT R7, RZ, R35, RZ, 0x33, !PT ;  /* 0x00000023ff079212 */ /* 0x000fc800078e33ff */
[----:B------:R-:W-:-:S05]  /*2750*/  IADD3 R11, PT, PT, -R7, RZ, RZ ;  /* 0x000000ff070b7210 */ /* 0x000fca0007ffe1ff */
[----:B------:R-:W-:Y:S02]  /*2760*/  IMAD R35, R35, R11, R14 ;  /* 0x0000000b23237224 */ /* 0x000fe400078e020e */
        /* <DEDUP_REMOVED lines=22> */
.L_x_279:
[----:B------:R-:W-:Y:S01]  /*28d0*/  IMAD.MOV.U32 R25, RZ, RZ, R40 ;  /* 0x000000ffff197224 */ /* 0x000fe200078e0028 */
[----:B------:R-:W-:Y:S01]  /*28e0*/  MOV R17, R41 ;  /* 0x0000002900117202 */ /* 0x000fe20000000f00 */
[----:B------:R-:W-:Y:S01]  /*28f0*/  IMAD.MOV.U32 R18, RZ, RZ, R44 ;  /* 0x000000ffff127224 */ /* 0x000fe200078e002c */
[----:B------:R-:W-:Y:S02]  /*2900*/  MOV R16, 0x2920 ;  /* 0x0000292000107802 */ /* 0x000fe40000000f00 */
[----:B------:R-:W-:Y:S05]  /*2910*/  CALL.REL.NOINC `($__internal_8_$__cuda_sm20_div_s64) ;  /* 0x0000001800e07944 */ /* 0x000fea0003c00000 */
[----:B------:R-:W-:-:S05]  /*2920*/  IADD3 R41, PT, PT, -R12, RZ, RZ ;  /* 0x000000ff0c297210 */ /* 0x000fca0007ffe1ff */
[----:B------:R-:W-:Y:S02]  /*2930*/  IMAD R41, R41, R44, R40 ;  /* 0x0000002c29297224 */ /* 0x000fe400078e0228 */
.L_x_280:
[----:B------:R-:W-:Y:S05]  /*2940*/  BSYNC.RECONVERGENT B0 ;  /* 0x0000000000007941 */ /* 0x000fea0003800200 */
.L_x_278:
[----:B------:R-:W-:Y:S01]  /*2950*/  IABS R14, R10 ;  /* 0x0000000a000e7213 */ /* 0x000fe20000000000 */
[----:B------:R-:W0:Y:S01]  /*2960*/  LDC R16, c[0x0][0x3e0] ;  /* 0x0000f800ff107b82 */ /* 0x000e220000000800 */
[----:B------:R-:W-:Y:S01]  /*2970*/  IABS R11, R5 ;  /* 0x00000005000b7213 */ /* 0x000fe20000000000 */
[----:B------:R-:W-:Y:S01]  /*2980*/  IMAD.MOV.U32 R44, RZ, RZ, RZ ;  /* 0x000000ffff2c7224 */ /* 0x000fe200078e00ff */
[----:B------:R-:W1:Y:S01]  /*2990*/  I2F.U32.RP R22, R14 ;  /* 0x0000000e00167306 */ /* 0x000e620000209000 */
[----:B------:R-:W-:Y:S01]  /*29a0*/  IABS R13, R8 ;  /* 0x00000008000d7213 */ /* 0x000fe20000000000 */
[----:B------:R-:W2:Y:S01]  /*29b0*/  LDCU UR4, c[0x0][0x434] ;  /* 0x00008680ff0477ac */ /* 0x000ea20008000800 */
[----:B------:R-:W-:Y:S01]  /*29c0*/  IABS R18, R4 ;  /* 0x0000000400127213 */ /* 0x000fe20000000000 */
[----:B------:R-:W-:-:S04]  /*29d0*/  IMAD R9, R9, R20, RZ ;  /* 0x0000001409097224 */ /* 0x000fc800078e02ff */
[----:B------:R-:W3:Y:S08]  /*29e0*/  I2F.U32.RP R17, R11 ;  /* 0x0000000b00117306 */ /* 0x000ef00000209000 */
[----:B-1----:R-:W1:Y:S01]  /*29f0*/  MUFU.RCP R15, R22 ;  /* 0x00000016000f7308 */ /* 0x002e620000001000 */
[----:B0-----:R-:W-:-:S07]  /*2a00*/  ISETP.LT.U32.AND P0, PT, R16, 0x1, PT ;  /* 0x000000011000780c */ /* 0x001fce0003f01070 */
[----:B---3--:R0:W3:Y:S01]  /*2a10*/  MUFU.RCP R38, R17 ;  /* 0x0000001100267308 */ /* 0x0080e20000001000 */
[----:B------:R-:W-:-:S04]  /*2a20*/  ISETP.LT.AND.EX P0, PT, R0, RZ, PT, P0 ;  /* 0x000000ff0000720c */ /* 0x000fc80003f01300 */
[----:B------:R-:W-:-:S03]  /*2a30*/  SEL R16, R16, 0x1, P0 ;  /* 0x0000000110107807 */ /* 0x000fc60000000000 */
[----:B------:R-:W-:Y:S01]  /*2a40*/  I2F.U32.RP R42, R13 ;  /* 0x0000000d002a7306 */ /* 0x000fe20000209000 */
[----:B-1----:R-:W-:Y:S01]  /*2a50*/  VIADD R15, R15, 0xffffffe ;  /* 0x0ffffffe0f0f7836 */ /* 0x002fe20000000000 */
[----:B------:R-:W-:-:S06]  /*2a60*/  IABS R22, R12 ;  /* 0x0000000c00167213 */ /* 0x000fcc0000000000 */
[----:B------:R-:W1:Y:S01]  /*2a70*/  F2I.FTZ.U32.TRUNC.NTZ R45, R15 ;  /* 0x0000000f002d7305 */ /* 0x000e62000021f000 */
[----:B0-----:R-:W-:Y:S01]  /*2a80*/  IABS R17, R16 ;  /* 0x0000001000117213 */ /* 0x001fe20000000000 */
[----:B---3--:R-:W-:-:S06]  /*2a90*/  VIADD R38, R38, 0xffffffe ;  /* 0x0ffffffe26267836 */ /* 0x008fcc0000000000 */
[----:B------:R-:W-:Y:S01]  /*2aa0*/  I2F.U32.RP R23, R17 ;  /* 0x0000001100177306 */ /* 0x000fe20000209000 */
[----:B-1----:R-:W-:-:S07]  /*2ab0*/  IMAD.MOV R15, RZ, RZ, -R45 ;  /* 0x000000ffff0f7224 */ /* 0x002fce00078e0a2d */
[----:B------:R-:W0:Y:S01]  /*2ac0*/  F2I.FTZ.U32.TRUNC.NTZ R39, R38 ;  /* 0x0000002600277305 */ /* 0x000e22000021f000 */
[----:B------:R-:W-:Y:S01]  /*2ad0*/  IMAD R36, R15, R14, RZ ;  /* 0x0000000e0f247224 */ /* 0x000fe200078e02ff */
[----:B------:R-:W-:-:S03]  /*2ae0*/  IABS R15, R41 ;  /* 0x00000029000f7213 */ /* 0x000fc60000000000 */
[----:B------:R-:W-:-:S03]  /*2af0*/  IMAD.HI.U32 R36, R45, R36, R44 ;  /* 0x000000242d247227 */ /* 0x000fc600078e002c */
[----:B------:R-:W1:Y:S03]  /*2b00*/  MUFU.RCP R42, R42 ;  /* 0x0000002a002a7308 */ /* 0x000e660000001000 */
[----:B------:R-:W-:Y:S01]  /*2b10*/  IMAD.HI.U32 R36, R36, R15, RZ ;  /* 0x0000000f24247227 */ /* 0x000fe200078e00ff */
[----:B0-----:R-:W-:-:S04]  /*2b20*/  IADD3 R0, PT, PT, RZ, -R39, RZ ;  /* 0x80000027ff007210 */ /* 0x001fc80007ffe0ff */
[----:B------:R-:W0:Y:S01]  /*2b30*/  MUFU.RCP R23, R23 ;  /* 0x0000001700177308 */ /* 0x000e220000001000 */
[----:B------:R-:W-:Y:S02]  /*2b40*/  IMAD.MOV.U32 R38, RZ, RZ, RZ ;  /* 0x000000ffff267224 */ /* 0x000fe400078e00ff */
[----:B------:R-:W-:Y:S01]  /*2b50*/  IMAD R37, R0, R11, RZ ;  /* 0x0000000b00257224 */ /* 0x000fe200078e02ff */
[----:B------:R-:W-:-:S03]  /*2b60*/  IABS R0, R10 ;  /* 0x0000000a00007213 */ /* 0x000fc60000000000 */
[----:B------:R-:W-:Y:S01]  /*2b70*/  IMAD.HI.U32 R37, R39, R37, R38 ;  /* 0x0000002527257227 */ /* 0x000fe200078e0026 */
[----:B------:R-:W-:Y:S01]  /*2b80*/  IADD3 R39, PT, PT, RZ, -R0, RZ ;  /* 0x80000000ff277210 */ /* 0x000fe20007ffe0ff */
[----:B------:R-:W3:Y:S01]  /*2b90*/  I2F.U32.RP R25, R18 ;  /* 0x0000001200197306 */ /* 0x000ee20000209000 */
[----:B------:R-:W-:Y:S01]  /*2ba0*/  IABS R0, R5 ;  /* 0x0000000500007213 */ /* 0x000fe20000000000 */
[----:B-1----:R-:W-:Y:S02]  /*2bb0*/  VIADD R42, R42, 0xffffffe ;  /* 0x0ffffffe2a2a7836 */ /* 0x002fe40000000000 */
[----:B------:R-:W-:-:S04]  /*2bc0*/  IMAD.HI.U32 R37, R37, R22, RZ ;  /* 0x0000001625257227 */ /* 0x000fc800078e00ff */
[----:B------:R-:W1:Y:S01]  /*2bd0*/  F2I.FTZ.U32.TRUNC.NTZ R43, R42 ;  /* 0x0000002a002b7305 */ /* 0x000e62000021f000 */
[----:B------:R-:W-:Y:S02]  /*2be0*/  IMAD.MOV R0, RZ, RZ, -R0 ;  /* 0x000000ffff007224 */ /* 0x000fe400078e0a00 */
[----:B0-----:R-:W-:Y:S02]  /*2bf0*/  VIADD R23, R23, 0xffffffe ;  /* 0x0ffffffe17177836 */ /* 0x001fe40000000000 */
[----:B------:R-:W-:Y:S02]  /*2c00*/  IMAD R39, R36, R39, R15 ;  /* 0x0000002724277224 */ /* 0x000fe400078e020f */
[----:B------:R-:W-:Y:S01]  /*2c10*/  IMAD R0, R37, R0, R22 ;  /* 0x0000000025007224 */ /* 0x000fe200078e0216 */
[----:B---3--:R-:W0:Y:S01]  /*2c20*/  MUFU.RCP R25, R25 ;  /* 0x0000001900197308 */ /* 0x008e220000001000 */
[----:B------:R-:W-:Y:S02]  /*2c30*/  LOP3.LUT R22, R12, R5, RZ, 0x3c, !PT ;  /* 0x000000050c167212 */ /* 0x000fe400078e3cff */
[----:B------:R-:W-:-:S02]  /*2c40*/  ISETP.GT.U32.AND P2, PT, R14, R39, PT ;  /* 0x000000270e00720c */ /* 0x000fc40003f44070 */
[----:B------:R-:W-:Y:S01]  /*2c50*/  ISETP.GT.U32.AND P3, PT, R11, R0, PT ;  /* 0x000000000b00720c */ /* 0x000fe20003f64070 */
[--C-:B-1----:R-:W-:Y:S02]  /*2c60*/  IMAD.MOV R15, RZ, RZ, -R43.reuse ;  /* 0x000000ffff0f7224 */ /* 0x102fe400078e0a2b */
[----:B------:R-:W1:Y:S01]  /*2c70*/  F2I.FTZ.U32.TRUNC.NTZ R23, R23 ;  /* 0x0000001700177305 */ /* 0x000e62000021f000 */
[----:B------:R-:W-:Y:S01]  /*2c80*/  HFMA2 R42, -RZ, RZ, 0, 0 ;  /* 0x00000000ff2a7431 */ /* 0x000fe200000001ff */
[----:B------:R-:W-:Y:S01]  /*2c90*/  ISETP.GE.AND P0, PT, R22, RZ, PT ;  /* 0x000000ff1600720c */ /* 0x000fe20003f06270 */
[----:B------:R-:W-:Y:S02]  /*2ca0*/  IMAD R15, R15, R13, RZ ;  /* 0x0000000d0f0f7224 */ /* 0x000fe400078e02ff */
[----:B------:R-:W-:Y:S02]  /*2cb0*/  IMAD.MOV.U32 R22, RZ, RZ, RZ ;  /* 0x000000ffff167224 */ /* 0x000fe400078e00ff */
[----:B------:R-:W-:-:S03]  /*2cc0*/  IMAD.HI.U32 R42, R43, R15, R42 ;  /* 0x0000000f2b2a7227 */ /* 0x000fc600078e002a */
[-C--:B------:R-:W-:Y:S01]  /*2cd0*/  @!P3 IADD3 R0, PT, PT, R0, -R11.reuse, RZ ;  /* 0x8000000b0000b210 */ /* 0x080fe20007ffe0ff */
[----:B------:R-:W-:Y:S01]  /*2ce0*/  @!P2 IMAD.IADD R39, R39, 0x1, -R14 ;  /* 0x000000012727a824 */ /* 0x000fe200078e0a0e */
[----:B------:R-:W-:Y:S01]  /*2cf0*/  @!P3 IADD3 R37, PT, PT, R37, 0x1, RZ ;  /* 0x000000012525b810 */ /* 0x000fe20007ffe0ff */
[----:B0-----:R-:W-:Y:S01]  /*2d00*/  VIADD R25, R25, 0xffffffe ;  /* 0x0ffffffe19197836 */ /* 0x001fe20000000000 */
[----:B------:R-:W-:Y:S01]  /*2d10*/  ISETP.GE.U32.AND P6, PT, R0, R11, PT ;  /* 0x0000000b0000720c */ /* 0x000fe20003fc6070 */
[--C-:B-1----:R-:W-:Y:S01]  /*2d20*/  IMAD.MOV R15, RZ, RZ, -R23.reuse ;  /* 0x000000ffff0f7224 */ /* 0x102fe200078e0a17 */
[----:B------:R-:W-:Y:S01]  /*2d30*/  ISETP.GE.U32.AND P1, PT, R39, R14, PT ;  /* 0x0000000e2700720c */ /* 0x000fe20003f26070 */
[----:B------:R-:W-:Y:S01]  /*2d40*/  @!P2 VIADD R36, R36, 0x1 ;  /* 0x000000012424a836 */ /* 0x000fe20000000000 */
[----:B------:R-:W-:Y:S01]  /*2d50*/  LOP3.LUT R14, R41, R10, RZ, 0x3c, !PT ;  /* 0x0000000a290e7212 */ /* 0x000fe200078e3cff */
[----:B------:R-:W-:Y:S01]  /*2d60*/  IMAD R15, R15, R17, RZ ;  /* 0x000000110f0f7224 */ /* 0x000fe200078e02ff */
[----:B------:R-:W-:Y:S01]  /*2d70*/  IABS R0, R16 ;  /* 0x0000001000007213 */ /* 0x000fe20000000000 */
[----:B------:R-:W0:Y:S01]  /*2d80*/  F2I.FTZ.U32.TRUNC.NTZ R39, R25 ;  /* 0x0000001900277305 */ /* 0x000e22000021f000 */
[----:B------:R-:W-:Y:S01]  /*2d90*/  ISETP.GE.AND P5, PT, R14, RZ, PT ;  /* 0x000000ff0e00720c */ /* 0x000fe20003fa6270 */
[----:B------:R-:W-:Y:S01]  /*2da0*/  IMAD.HI.U32 R11, R23, R15, R22 ;  /* 0x0000000f170b7227 */ /* 0x000fe200078e0016 */
[----:B------:R-:W-:-:S02]  /*2db0*/  IABS R14, R7 ;  /* 0x00000007000e7213 */ /* 0x000fc40000000000 */
[----:B------:R-:W-:Y:S01]  /*2dc0*/  ISETP.NE.AND P2, PT, R10, RZ, PT ;  /* 0x000000ff0a00720c */ /* 0x000fe20003f45270 */
[----:B------:R-:W-:Y:S01]  /*2dd0*/  @P6 VIADD R37, R37, 0x1 ;  /* 0x0000000125256836 */ /* 0x000fe20000000000 */
[----:B------:R-:W-:Y:S01]  /*2de0*/  IADD3 R0, PT, PT, RZ, -R0, RZ ;  /* 0x80000000ff007210 */ /* 0x000fe20007ffe0ff */
[----:B------:R-:W-:Y:S01]  /*2df0*/  IMAD.HI.U32 R11, R11, R14, RZ ;  /* 0x0000000e0b0b7227 */ /* 0x000fe200078e00ff */
[----:B------:R-:W-:Y:S02]  /*2e00*/  IABS R22, R8 ;  /* 0x0000000800167213 */ /* 0x000fe40000000000 */
[----:B------:R-:W-:Y:S01]  /*2e10*/  @!P0 IADD3 R37, PT, PT, -R37, RZ, RZ ;  /* 0x000000ff25258210 */ /* 0x000fe20007ffe1ff */
[----:B------:R-:W-:Y:S01]  /*2e20*/  @P1 VIADD R36, R36, 0x1 ;  /* 0x0000000124241836 */ /* 0x000fe20000000000 */
[----:B------:R-:W-:Y:S01]  /*2e30*/  ISETP.NE.AND P1, PT, R5, RZ, PT ;  /* 0x000000ff0500720c */ /* 0x000fe20003f25270 */
[----:B------:R-:W-:Y:S01]  /*2e40*/  IMAD R0, R11, R0, R14 ;  /* 0x000000000b007224 */ /* 0x000fe200078e020e */
[----:B------:R-:W-:Y:S01]  /*2e50*/  IABS R14, R4 ;  /* 0x00000004000e7213 */ /* 0x000fe20000000000 */
[----:B0-----:R-:W-:-:S02]  /*2e60*/  IMAD.MOV R15, RZ, RZ, -R39 ;  /* 0x000000ffff0f7224 */ /* 0x001fc400078e0a27 */
[----:B------:R-:W-:Y:S01]  /*2e70*/  @!P5 IMAD.MOV R36, RZ, RZ, -R36 ;  /* 0x000000ffff24d224 */ /* 0x000fe200078e0a24 */
[----:B------:R-:W-:Y:S01]  /*2e80*/  ISETP.GT.U32.AND P0, PT, R17, R0, PT ;  /* 0x000000001100720c */ /* 0x000fe20003f04070 */
[----:B------:R-:W-:Y:S01]  /*2e90*/  IMAD R15, R15, R18, RZ ;  /* 0x000000120f0f7224 */ /* 0x000fe200078e02ff */
[----:B------:R-:W-:Y:S01]  /*2ea0*/  @!P2 LOP3.LUT R36, RZ, R10, RZ, 0x33, !PT ;  /* 0x0000000aff24a212 */ /* 0x000fe200078e33ff */
[----:B------:R-:W-:Y:S02]  /*2eb0*/  IMAD.MOV R22, RZ, RZ, -R22 ;  /* 0x000000ffff167224 */ /* 0x000fe400078e0a16 */
[----:B------:R-:W-:Y:S01]  /*2ec0*/  IMAD.HI.U32 R38, R39, R15, R38 ;  /* 0x0000000f27267227 */ /* 0x000fe200078e0026 */
[----:B------:R-:W-:Y:S02]  /*2ed0*/  IABS R23, R36 ;  /* 0x0000002400177213 */ /* 0x000fe40000000000 */
[----:B------:R-:W-:Y:S01]  /*2ee0*/  @!P1 LOP3.LUT R37, RZ, R5, RZ, 0x33, !PT ;  /* 0x00000005ff259212 */ /* 0x000fe200078e33ff */
[----:B------:R-:W-:-:S02]  /*2ef0*/  IMAD.MOV R14, RZ, RZ, -R14 ;  /* 0x000000ffff0e7224 */ /* 0x000fc400078e0a0e */
[----:B------:R-:W-:Y:S01]  /*2f00*/  IMAD.HI.U32 R42, R42, R23, RZ ;  /* 0x000000172a2a7227 */ /* 0x000fe200078e00ff */
[----:B------:R-:W-:Y:S02]  /*2f10*/  IABS R15, R37 ;  /* 0x00000025000f7213 */ /* 0x000fe40000000000 */
[----:B------:R-:W-:Y:S01]  /*2f20*/  @!P0 IADD3 R0, PT, PT, R0, -R17, RZ ;  /* 0x8000001100008210 */ /* 0x000fe20007ffe0ff */
[----:B------:R-:W-:Y:S02]  /*2f30*/  IMAD R22, R42, R22, R23 ;  /* 0x000000162a167224 */ /* 0x000fe400078e0217 */
[----:B------:R-:W-:Y:S01]  /*2f40*/  IMAD.HI.U32 R38, R38, R15, RZ ;  /* 0x0000000f26267227 */ /* 0x000fe200078e00ff */
[----:B------:R-:W-:Y:S02]  /*2f50*/  ISETP.GE.U32.AND P2, PT, R0, R17, PT ;  /* 0x000000110000720c */ /* 0x000fe40003f46070 */
[----:B------:R-:W0:Y:S01]  /*2f60*/  LDC R0, c[0x0][0x430] ;  /* 0x00010c00ff007b82 */ /* 0x000e220000000800 */
[----:B------:R-:W-:Y:S01]  /*2f70*/  IMAD R15, R38, R14, R15 ;  /* 0x0000000e260f7224 */ /* 0x000fe200078e020f */
[----:B------:R-:W-:Y:S01]  /*2f80*/  ISETP.GT.U32.AND P3, PT, R13, R22, PT ;  /* 0x000000160d00720c */ /* 0x000fe20003f64070 */
[----:B------:R-:W-:Y:S01]  /*2f90*/  @!P0 VIADD R11, R11, 0x1 ;  /* 0x000000010b0b8836 */ /* 0x000fe20000000000 */
[----:B------:R-:W-:-:S02]  /*2fa0*/  LOP3.LUT R14, R7, R16, RZ, 0x3c, !PT ;  /* 0x00000010070e7212 */ /* 0x000fc400078e3cff */
[----:B------:R-:W-:Y:S02]  /*2fb0*/  ISETP.GT.U32.AND P1, PT, R18, R15, PT ;  /* 0x0000000f1200720c */ /* 0x000fe40003f24070 */
[----:B------:R-:W-:Y:S01]  /*2fc0*/  ISETP.GE.AND P5, PT, R14, RZ, PT ;  /* 0x000000ff0e00720c */ /* 0x000fe20003fa6270 */
[----:B------:R-:W-:Y:S01]  /*2fd0*/  IMAD.MOV R14, RZ, RZ, -R36 ;  /* 0x000000ffff0e7224 */ /* 0x000fe200078e0a24 */
[----:B------:R-:W-:Y:S02]  /*2fe0*/  ISETP.NE.AND P0, PT, R16, RZ, PT ;  /* 0x000000ff1000720c */ /* 0x000fe40003f05270 */
[----:B------:R-:W-:Y:S01]  /*2ff0*/  @P2 IADD3 R11, PT, PT, R11, 0x1, RZ ;  /* 0x000000010b0b2810 */ /* 0x000fe20007ffe0ff */
[----:B------:R-:W-:Y:S01]  /*3000*/  IMAD R14, R10, R14, R41 ;  /* 0x0000000e0a0e7224 */ /* 0x000fe200078e0229 */
[----:B------:R-:W-:Y:S01]  /*3010*/  LOP3.LUT R17, R36, R8, RZ, 0x3c, !PT ;  /* 0x0000000824117212 */ /* 0x000fe200078e3cff */
[----:B------:R-:W-:Y:S01]  /*3020*/  @!P3 IMAD.IADD R22, R22, 0x1, -R13 ;  /* 0x000000011616b824 */ /* 0x000fe200078e0a0d */
[----:B------:R-:W-:Y:S01]  /*3030*/  LOP3.LUT R10, R37, R4, RZ, 0x3c, !PT ;  /* 0x00000004250a7212 */ /* 0x000fe200078e3cff */
[----:B------:R-:W-:Y:S01]  /*3040*/  @!P3 VIADD R42, R42, 0x1 ;  /* 0x000000012a2ab836 */ /* 0x000fe20000000000 */
[----:B------:R-:W-:Y:S01]  /*3050*/  ISETP.GE.AND P2, PT, R17, RZ, PT ;  /* 0x000000ff1100720c */ /* 0x000fe20003f46270 */
[----:B------:R-:W-:Y:S01]  /*3060*/  @!P1 IMAD.IADD R15, R15, 0x1, -R18 ;  /* 0x000000010f0f9824 */ /* 0x000fe200078e0a12 */
[----:B------:R-:W-:Y:S01]  /*3070*/  ISETP.GE.U32.AND P6, PT, R22, R13, PT ;  /* 0x0000000d1600720c */ /* 0x000fe20003fc6070 */
[----:B------:R-:W-:Y:S01]  /*3080*/  @!P1 VIADD R38, R38, 0x1 ;  /* 0x0000000126269836 */ /* 0x000fe20000000000 */
[----:B------:R-:W-:-:S02]  /*3090*/  @!P5 IADD3 R11, PT, PT, -R11, RZ, RZ ;  /* 0x000000ff0b0bd210 */ /* 0x000fc40007ffe1ff */
[----:B------:R-:W-:Y:S02]  /*30a0*/  ISETP.GE.U32.AND P5, PT, R15, R18, PT ;  /* 0x000000120f00720c */ /* 0x000fe40003fa6070 */
[----:B0-----:R-:W-:Y:S02]  /*30b0*/  SEL R0, R0, 0x1, P4 ;  /* 0x0000000100007807 */ /* 0x001fe40002000000 */
[----:B------:R-:W-:Y:S02]  /*30c0*/  ISETP.NE.AND P4, PT, R8, RZ, PT ;  /* 0x000000ff0800720c */ /* 0x000fe40003f85270 */
[----:B------:R-:W-:Y:S02]  /*30d0*/  @!P0 LOP3.LUT R11, RZ, R16, RZ, 0x33, !PT ;  /* 0x00000010ff0b8212 */ /* 0x000fe400078e33ff */
[----:B------:R-:W-:Y:S01]  /*30e0*/  ISETP.GE.AND P0, PT, R10, RZ, PT ;  /* 0x000000ff0a00720c */ /* 0x000fe20003f06270 */
[----:B------:R-:W-:Y:S01]  /*30f0*/  @P6 VIADD R42, R42, 0x1 ;  /* 0x000000012a2a6836 */ /* 0x000fe20000000000 */
[----:B------:R-:W-:Y:S01]  /*3100*/  ISETP.NE.AND P3, PT, R4, RZ, PT ;  /* 0x000000ff0400720c */ /* 0x000fe20003f65270 */
[----:B------:R-:W-:Y:S01]  /*3110*/  IMAD.WIDE R22, R11, R21, RZ ;  /* 0x000000150b167225 */ /* 0x000fe200078e02ff */
[----:B------:R-:W-:-:S02]  /*3120*/  IADD3 R10, PT, PT, -R37, RZ, RZ ;  /* 0x000000ff250a7210 */ /* 0x000fc40007ffe1ff */
[----:B------:R-:W-:Y:S01]  /*3130*/  IADD3 R11, PT, PT, -R11, RZ, RZ ;  /* 0x000000ff0b0b7210 */ /* 0x000fe20007ffe1ff */
[----:B------:R-:W-:Y:S01]  /*3140*/  @P5 VIADD R38, R38, 0x1 ;  /* 0x0000000126265836 */ /* 0x000fe20000000000 */
[----:B------:R-:W-:Y:S01]  /*3150*/  SHF.R.S32.HI R18, RZ, 0x1f, R0 ;  /* 0x0000001fff127819 */ /* 0x000fe20000011400 */
[----:B------:R-:W-:Y:S01]  /*3160*/  @!P2 IMAD.MOV R42, RZ, RZ, -R42 ;  /* 0x000000ffff2aa224 */ /* 0x000fe200078e0a2a */
[----:B------:R-:W-:Y:S01]  /*3170*/  @!P4 LOP3.LUT R42, RZ, R8, RZ, 0x33, !PT ;  /* 0x00000008ff2ac212 */ /* 0x000fe200078e33ff */
[----:B------:R-:W-:-:S04]  /*3180*/  IMAD.WIDE.U32 R22, R35, R0, R22 ;  /* 0x0000000023167225 */ /* 0x000fc800078e0016 */
[----:B------:R-:W-:Y:S01]  /*3190*/  IMAD R10, R5, R10, R12 ;  /* 0x0000000a050a7224 */ /* 0x000fe200078e020c */
[----:B------:R-:W-:Y:S01]  /*31a0*/  IADD3 R5, PT, PT, -R42, RZ, RZ ;  /* 0x000000ff2a057210 */ /* 0x000fe20007ffe1ff */
[----:B------:R-:W-:Y:S02]  /*31b0*/  IMAD R11, R16, R11, R7 ;  /* 0x0000000b100b7224 */ /* 0x000fe400078e0207 */
[----:B------:R-:W-:Y:S01]  /*31c0*/  @!P0 IMAD.MOV R38, RZ, RZ, -R38 ;  /* 0x000000ffff268224 */ /* 0x000fe200078e0a26 */
[----:B------:R-:W-:Y:S01]  /*31d0*/  @!P3 LOP3.LUT R38, RZ, R4, RZ, 0x33, !PT ;  /* 0x00000004ff26b212 */ /* 0x000fe200078e33ff */
[----:B------:R-:W-:Y:S02]  /*31e0*/  IMAD R23, R35, R18, R23 ;  /* 0x0000001223177224 */ /* 0x000fe400078e0217 */
[----:B--2---:R-:W-:Y:S01]  /*31f0*/  IMAD R7, R0, UR4, RZ ;  /* 0x0000000400077c24 */ /* 0x004fe2000f8e02ff */
[----:B------:R-:W0:Y:S01]  /*3200*/  LDCU.64 UR4, c[0x0][0x420] ;  /* 0x00008400ff0477ac */ /* 0x000e220008000a00 */
[----:B------:R-:W-:-:S04]  /*3210*/  IMAD.WIDE R20, R11, R20, R22 ;  /* 0x000000140b147225 */ /* 0x000fc800078e0216 */
[----:B------:R-:W-:-:S04]  /*3220*/  IMAD.WIDE R14, R14, R7, RZ ;  /* 0x000000070e0e7225 */ /* 0x000fc800078e02ff */
[----:B------:R-:W-:Y:S02]  /*3230*/  IMAD.MOV R11, RZ, RZ, -R38 ;  /* 0x000000ffff0b7224 */ /* 0x000fe400078e0a26 */
[----:B------:R-:W-:-:S04]  /*3240*/  IMAD.WIDE R6, R42, R6, RZ ;  /* 0x000000062a067225 */ /* 0x000fc800078e02ff */
[----:B------:R-:W-:Y:S02]  /*3250*/  IMAD R8, R8, R5, R36 ;  /* 0x0000000508087224 */ /* 0x000fe400078e0224 */
[----:B------:R-:W-:Y:S01]  /*3260*/  IMAD R5, R29, R0, RZ ;  /* 0x000000001d057224 */ /* 0x000fe200078e02ff */
[----:B------:R-:W-:Y:S01]  /*3270*/  IADD3 R0, P1, P0, R6, R20, R14 ;  /* 0x0000001406007210 */ /* 0x000fe2000783e00e */
[----:B------:R-:W-:Y:S02]  /*3280*/  IMAD R4, R4, R11, R37 ;  /* 0x0000000b04047224 */ /* 0x000fe400078e0225 */
[----:B------:R-:W-:Y:S01]  /*3290*/  IMAD.WIDE R10, R10, R5, RZ ;  /* 0x000000050a0a7225 */ /* 0x000fe200078e02ff */
        /* <DEDUP_REMOVED lines=12> */
.L_x_275:
[----:B------:R-:W0:Y:S01]  /*3360*/  LDC.64 R2, c[0x0][0x420] ;  /* 0x00010800ff027b82 */ /* 0x000e220000000a00 */
[----:B------:R-:W-:-:S05]  /*3370*/  IADD3 R0, PT, PT, R28, UR6, RZ ;  /* 0x000000061c007c10 */ /* 0x000fca000fffe0ff */
[----:B0-----:R-:W-:-:S05]  /*3380*/  IMAD.WIDE.U32 R2, R0, 0x4, R2 ;  /* 0x0000000400027825 */ /* 0x001fca00078e0002 */
[----:B------:R0:W-:Y:S02]  /*3390*/  STG.E desc[UR10][R2.64], R24 ;  /* 0x0000001802007986 */ /* 0x0001e4000c10190a */
.L_x_274:
[----:B------:R-:W-:Y:S05]  /*33a0*/  BSYNC.RECONVERGENT B1 ;  /* 0x0000000000017941 */ /* 0x000fea0003800200 */
.L_x_273:
[----:B------:R-:W2:Y:S01]  /*33b0*/  LDCU UR7, c[0x0][0x534] ;  /* 0x0000a680ff0777ac */ /* 0x000ea20008000800 */
[C---:B------:R-:W-:Y:S01]  /*33c0*/  LOP3.LUT R0, R34.reuse, 0x20, RZ, 0xfc, !PT ;  /* 0x0000002022007812 */ /* 0x040fe200078efcff */
[----:B------:R-:W3:Y:S01]  /*33d0*/  LDC R17, c[0x0][0x44c] ;  /* 0x00011300ff117b82 */ /* 0x000ee20000000800 */
[----:B01----:R-:W-:Y:S01]  /*33e0*/  LOP3.LUT R2, R34, 0x10, RZ, 0xfc, !PT ;  /* 0x0000001022027812 */ /* 0x003fe200078efcff */
[----:B------:R-:W-:Y:S01]  /*33f0*/  IMAD.SHL.U32 R15, R19, 0x4, RZ ;  /* 0x00000004130f7824 */ /* 0x000fe200078e00ff */
[----:B------:R-:W-:Y:S01]  /*3400*/  CS2R R4, SRZ ;  /* 0x0000000000047805 */ /* 0x000fe2000001ff00 */
[----:B------:R-:W-:-:S03]  /*3410*/  IMAD.MOV.U32 R13, RZ, RZ, RZ ;  /* 0x000000ffff0d7224 */ /* 0x000fc600078e00ff */
[----:B------:R-:W-:Y:S02]  /*3420*/  LOP3.LUT R15, R15, 0x3c, RZ, 0xc0, !PT ;  /* 0x0000003c0f0f7812 */ /* 0x000fe400078ec0ff */
[C---:B--2---:R-:W-:Y:S01]  /*3430*/  ISETP.GE.AND P3, PT, R34.reuse, UR7, PT ;  /* 0x0000000722007c0c */ /* 0x044fe2000bf66270 */
[----:B------:R-:W-:Y:S01]  /*3440*/  UISETP.GE.AND UP0, UPT, UR7, 0x1, UPT ;  /* 0x000000010700788c */ /* 0x000fe2000bf06270 */
[----:B------:R-:W-:Y:S02]  /*3450*/  LOP3.LUT R34, R34, 0x30, RZ, 0xfc, !PT ;  /* 0x0000003022227812 */ /* 0x000fe400078efcff */
[----:B------:R-:W-:Y:S02]  /*3460*/  ISETP.GE.AND P1, PT, R0, UR7, PT ;  /* 0x0000000700007c0c */ /* 0x000fe4000bf26270 */
[----:B------:R-:W-:Y:S02]  /*3470*/  ISETP.GE.AND P2, PT, R2, UR7, PT ;  /* 0x0000000702007c0c */ /* 0x000fe4000bf46270 */
[----:B------:R-:W-:-:S02]  /*3480*/  CS2R R2, SRZ ;  /* 0x0000000000027805 */ /* 0x000fc4000001ff00 */
[----:B------:R-:W-:Y:S01]  /*3490*/  ISETP.GE.AND P0, PT, R34, UR7, PT ;  /* 0x0000000722007c0c */ /* 0x000fe2000bf06270 */
[----:B---3--:R-:W-:Y:S01]  /*34a0*/  IMAD R35, R17, UR6, RZ ;  /* 0x0000000611237c24 */ /* 0x008fe2000f8e02ff */
[C---:B------:R-:W-:Y:S01]  /*34b0*/  ISETP.GT.U32.OR P1, PT, R19.reuse, 0x7f, P1 ;  /* 0x0000007f1300780c */ /* 0x040fe20000f24470 */
[----:B------:R-:W-:Y:S01]  /*34c0*/  IMAD R34, R28, 0xc0, R15 ;  /* 0x000000c01c227824 */ /* 0x000fe200078e020f */
[C---:B------:R-:W-:Y:S02]  /*34d0*/  ISETP.GT.U32.OR P3, PT, R19.reuse, 0x7f, P3 ;  /* 0x0000007f1300780c */ /* 0x040fe40001f64470 */
[C---:B------:R-:W-:Y:S02]  /*34e0*/  ISETP.GT.U32.OR P2, PT, R19.reuse, 0x7f, P2 ;  /* 0x0000007f1300780c */ /* 0x040fe40001744470 */
[----:B------:R-:W-:-:S07]  /*34f0*/  ISETP.GT.U32.OR P0, PT, R19, 0x7f, P0 ;  /* 0x0000007f1300780c */ /* 0x000fce0000704470 */
[C---:B------:R-:W-:Y:S02]  /*3500*/  @!P1 FADD.FTZ R31, -R24.reuse, R31 ;  /* 0x0000001f181f9221 */ /* 0x040fe40000010100 */
[C---:B------:R-:W-:Y:S02]  /*3510*/  @!P3 FADD.FTZ R0, -R24.reuse, R33 ;  /* 0x000000211800b221 */ /* 0x040fe40000010100 */
        /* <DEDUP_REMOVED lines=10> */
[----:B0-----:R0:W-:Y:S01]  /*35c0*/  @!P3 STS [R32], R7 ;  /* 0x000000072000b388 */ /* 0x0011e20000000800 */
[----:B------:R-:W-:-:S03]  /*35d0*/  IMAD.MOV.U32 R0, RZ, RZ, RZ ;  /* 0x000000ffff007224 */ /* 0x000fc600078e00ff */
[----:B-1----:R1:W-:Y:S04]  /*35e0*/  @!P2 STS [R32+0x240], R9 ;  /* 0x000240092000a388 */ /* 0x0023e80000000800 */
[----:B--2---:R-:W-:Y:S04]  /*35f0*/  @!P1 STS [R32+0x480], R31 ;  /* 0x0004801f20009388 */ /* 0x004fe80000000800 */
[----:B---3--:R2:W-:Y:S01]  /*3600*/  @!P0 STS [R32+0x6c0], R11 ;  /* 0x0006c00b20008388 */ /* 0x0085e20000000800 */
[----:B------:R-:W-:Y:S01]  /*3610*/  BAR.SYNC.DEFER_BLOCKING 0x0 ;  /* 0x0000000000007b1d */ /* 0x000fe20000010000 */
[----:B------:R-:W-:-:S04]  /*3620*/  IADD3 R34, P0, PT, R35, R34, RZ ;  /* 0x0000002223227210 */ /* 0x000fc80007f1e0ff */
[----:B------:R-:W-:Y:S02]  /*3630*/  LEA.HI.X.SX32 R35, R35, RZ, 0x1, P0 ;  /* 0x000000ff23237211 */ /* 0x000fe400000f0eff */
[----:B0-----:R-:W-:Y:S02]  /*3640*/  CS2R R6, SRZ ;  /* 0x0000000000067805 */ /* 0x001fe4000001ff00 */
[----:B-1----:R-:W-:Y:S02]  /*3650*/  CS2R R8, SRZ ;  /* 0x0000000000087805 */ /* 0x002fe4000001ff00 */
[----:B--2---:R-:W-:Y:S01]  /*3660*/  CS2R R10, SRZ ;  /* 0x00000000000a7805 */ /* 0x004fe2000001ff00 */
[----:B------:R-:W-:Y:S06]  /*3670*/  BRA.U !UP0, `(.L_x_281) ;  /* 0x0000000908307547 */ /* 0x000fec000b800000 */
[----:B------:R-:W0:Y:S01]  /*3680*/  LDCU.64 UR4, c[0x0][0x3f8] ;  /* 0x00007f00ff0477ac */ /* 0x000e220008000a00 */
[----:B------:R-:W-:Y:S01]  /*3690*/  SHF.L.U64.HI R35, R34, 0x2, R35 ;  /* 0x0000000222237819 */ /* 0x000fe20000010223 */
[C---:B------:R-:W-:Y:S01]  /*36a0*/  IMAD R32, R30.reuse, R17, RZ ;  /* 0x000000111e207224 */ /* 0x040fe200078e02ff */
[----:B------:R-:W-:Y:S01]  /*36b0*/  CS2R R26, SRZ ;  /* 0x00000000001a7805 */ /* 0x000fe2000001ff00 */
[----:B------:R-:W-:Y:S01]  /*36c0*/  UISETP.GE.U32.AND UP1, UPT, UR7, 0x4, UPT ;  /* 0x000000040700788c */ /* 0x000fe2000bf26070 */
[----:B------:R-:W-:Y:S01]  /*36d0*/  VIADD R33, R30, -UR6 ;  /* 0x800000061e217c36 */ /* 0x000fe20008000000 */
[----:B------:R-:W-:Y:S01]  /*36e0*/  CS2R R24, SRZ ;  /* 0x0000000000187805 */ /* 0x000fe2000001ff00 */
[----:B------:R-:W-:Y:S01]  /*36f0*/  IMAD.MOV.U32 R31, RZ, RZ, RZ ;  /* 0x000000ffff1f7224 */ /* 0x000fe200078e00ff */
[----:B------:R-:W-:Y:S01]  /*3700*/  CS2R R22, SRZ ;  /* 0x0000000000167805 */ /* 0x000fe2000001ff00 */
[----:B------:R-:W-:Y:S01]  /*3710*/  IMAD.MOV.U32 R0, RZ, RZ, RZ ;  /* 0x000000ffff007224 */ /* 0x000fe200078e00ff */
[----:B------:R-:W-:-:S02]  /*3720*/  CS2R R20, SRZ ;  /* 0x0000000000147805 */ /* 0x000fc4000001ff00 */
[----:B------:R-:W-:Y:S02]  /*3730*/  CS2R R18, SRZ ;  /* 0x0000000000127805 */ /* 0x000fe4000001ff00 */
[----:B------:R-:W-:Y:S02]  /*3740*/  CS2R R16, SRZ ;  /* 0x0000000000107805 */ /* 0x000fe4000001ff00 */
[----:B0-----:R-:W-:Y:S01]  /*3750*/  LEA R34, P0, R34, UR4, 0x2 ;  /* 0x0000000422227c11 */ /* 0x001fe2000f8010ff */
[----:B------:R-:W-:-:S03]  /*3760*/  ULOP3.LUT UR4, UR7, 0x3, URZ, 0xc0, !UPT ;  /* 0x0000000307047892 */ /* 0x000fc6000f8ec0ff */
[----:B------:R-:W-:Y:S01]  /*3770*/  IADD3.X R35, PT, PT, R35, UR5, RZ, P0, !PT ;  /* 0x0000000523237c10 */ /* 0x000fe200087fe4ff */
[----:B------:R-:W-:Y:S01]  /*3780*/  UISETP.NE.AND UP0, UPT, UR4, URZ, UPT ;  /* 0x000000ff0400728c */ /* 0x000fe2000bf05270 */
[----:B------:R-:W-:Y:S10]  /*3790*/  BRA.U !UP1, `(.L_x_282) ;  /* 0x0000000509647547 */ /* 0x000ff4000b800000 */
[----:B------:R-:W0:Y:S01]  /*37a0*/  S2UR UR5, SR_CgaCtaId ;  /* 0x00000000000579c3 */ /* 0x000e220000008800 */
[----:B------:R-:W-:Y:S01]  /*37b0*/  ULOP3.LUT UR8, UR7, 0x7ffffffc, URZ, 0xc0, !UPT ;  /* 0x7ffffffc07087892 */ /* 0x000fe2000f8ec0ff */
[----:B------:R-:W-:Y:S01]  /*37c0*/  ISETP.GE.AND P1, PT, R28, R33, PT ;  /* 0x000000211c00720c */ /* 0x000fe20003f26270 */
[----:B------:R-:W-:Y:S01]  /*37d0*/  IMAD.MOV.U32 R0, RZ, RZ, RZ ;  /* 0x000000ffff007224 */ /* 0x000fe200078e00ff */
[----:B------:R-:W-:Y:S01]  /*37e0*/  UMOV UR7, 0x400 ;  /* 0x0000040000077882 */ /* 0x000fe20000000000 */
        /* <DEDUP_REMOVED lines=11> */
.L_x_283:
        /* <DEDUP_REMOVED lines=73> */
.L_x_282:
        /* <DEDUP_REMOVED lines=11> */
.L_x_284:
        /* <DEDUP_REMOVED lines=22> */
.L_x_281:
        /* <DEDUP_REMOVED lines=86> */
        .weak           $__internal_8_$__cuda_sm20_div_s64
        .type           $__internal_8_$__cuda_sm20_div_s64,@function
        .size           $__internal_8_$__cuda_sm20_div_s64,(.L_x_6853 - $__internal_8_$__cuda_sm20_div_s64)
$__internal_8_$__cuda_sm20_div_s64:
        /* <DEDUP_REMOVED lines=28> */
[----:B------:R-:W-:Y:S01]  /*4660*/  IADD3 R14, P0, PT, RZ, -R46, RZ ;  /* 0x8000002eff0e7210 */ /* 0x000fe20007f1e0ff */
[----:B------:R-:W-:Y:S01]  /*4670*/  IMAD.MOV.U32 R47, RZ, RZ, RZ ;  /* 0x000000ffff2f7224 */ /* 0x000fe200078e00ff */
[----:B------:R-:W-:Y:S01]  /*4680*/  ISETP.GE.AND P1, PT, R17, RZ, PT ;  /* 0x000000ff1100720c */ /* 0x000fe20003f26270 */
[----:B------:R-:W-:Y:S02]  /*4690*/  IMAD R12, R23, R36, R12 ;  /* 0x00000024170c7224 */ /* 0x000fe400078e020c */
[----:B------:R-:W-:-:S03]  /*46a0*/  IMAD.HI.U32 R42, R43, R14, RZ ;  /* 0x0000000e2b2a7227 */ /* 0x000fc600078e00ff */
[----:B------:R-:W-:-:S05]  /*46b0*/  IADD3.X R12, PT, PT, RZ, ~R12, RZ, P0, !PT ;  /* 0x8000000cff0c7210 */ /* 0x000fca00007fe4ff */
[----:B------:R-:W-:-:S04]  /*46c0*/  IMAD.WIDE.U32 R42, P5, R43, R12, R42 ;  /* 0x0000000c2b2a7225 */ /* 0x000fc800078a002a */
[----:B------:R-:W-:-:S04]  /*46d0*/  IMAD.HI.U32 R13, P3, R23, R14, R42 ;  /* 0x0000000e170d7227 */ /* 0x000fc8000786002a */
[CC--:B------:R-:W-:Y:S02]  /*46e0*/  IMAD R14, R23.reuse, R12.reuse, RZ ;  /* 0x0000000c170e7224 */ /* 0x0c0fe400078e02ff */
[----:B------:R-:W-:-:S03]  /*46f0*/  IMAD.HI.U32 R12, R23, R12, RZ ;  /* 0x0000000c170c7227 */ /* 0x000fc600078e00ff */
[----:B------:R-:W-:Y:S01]  /*4700*/  IADD3 R14, P2, PT, R14, R13, RZ ;  /* 0x0000000d0e0e7210 */ /* 0x000fe20007f5e0ff */
[----:B------:R-:W-:Y:S01]  /*4710*/  IMAD.X R43, R12, 0x1, R23, P5 ;  /* 0x000000010c2b7824 */ /* 0x000fe200028e0617 */
[----:B------:R-:W-:-:S04]  /*4720*/  IADD3 R13, P0, PT, RZ, -R25, RZ ;  /* 0x80000019ff0d7210 */ /* 0x000fc80007f1e0ff */
[----:B------:R-:W-:Y:S01]  /*4730*/  SEL R13, R13, R25, !P1 ;  /* 0x000000190d0d7207 */ /* 0x000fe20004800000 */
[----:B------:R-:W-:Y:S01]  /*4740*/  IMAD.X R22, RZ, RZ, ~R17, P0 ;  /* 0x000000ffff167224 */ /* 0x000fe200000e0e11 */
[----:B------:R-:W-:-:S03]  /*4750*/  IADD3.X R43, PT, PT, RZ, RZ, R43, P2, P3 ;  /* 0x000000ffff2b7210 */ /* 0x000fc600017e642b */
[----:B------:R-:W-:Y:S01]  /*4760*/  IMAD.HI.U32 R46, R14, R13, RZ ;  /* 0x0000000d0e2e7227 */ /* 0x000fe200078e00ff */
[----:B------:R-:W-:-:S05]  /*4770*/  SEL R12, R22, R17, !P1 ;  /* 0x00000011160c7207 */ /* 0x000fca0004800000 */
        /* <DEDUP_REMOVED lines=11> */
[CC--:B------:R-:W-:Y:S02]  /*4830*/  ISETP.GE.U32.AND P3, PT, R13.reuse, R36.reuse, PT ;  /* 0x000000240d00720c */ /* 0x0c0fe40003f66070 */
[----:B------:R-:W-:Y:S01]  /*4840*/  IADD3 R14, P2, PT, R13, -R36, RZ ;  /* 0x800000240d0e7210 */ /* 0x000fe20007f5e0ff */
[----:B------:R-:W-:-:S05]  /*4850*/  IMAD.X R12, R12, 0x1, ~R43, P0 ;  /* 0x000000010c0c7824 */ /* 0x000fca00000e0e2b */
[----:B------:R-:W-:-:S04]  /*4860*/  ISETP.GE.U32.AND.EX P3, PT, R12, R37, PT, P3 ;  /* 0x000000250c00720c */ /* 0x000fc80003f66130 */
[----:B------:R-:W-:Y:S02]  /*4870*/  SEL R13, R14, R13, P3 ;  /* 0x0000000d0e0d7207 */ /* 0x000fe40001800000 */
[----:B------:R-:W-:Y:S02]  /*4880*/  IADD3 R14, P1, PT, R23, 0x1, RZ ;  /* 0x00000001170e7810 */ /* 0x000fe40007f3e0ff */
[----:B------:R-:W-:Y:S01]  /*4890*/  ISETP.GE.U32.AND P0, PT, R13, R36, PT ;  /* 0x000000240d00720c */ /* 0x000fe20003f06070 */
[----:B------:R-:W-:Y:S01]  /*48a0*/  IMAD.X R13, R12, 0x1, ~R37, P2 ;  /* 0x000000010c0d7824 */ /* 0x000fe200010e0e25 */
[----:B------:R-:W-:Y:S01]  /*48b0*/  SEL R14, R14, R23, P3 ;  /* 0x000000170e0e7207 */ /* 0x000fe20001800000 */
[----:B------:R-:W-:-:S03]  /*48c0*/  IMAD.X R23, RZ, RZ, R22, P1 ;  /* 0x000000ffff177224 */ /* 0x000fc600008e0616 */
[----:B------:R-:W-:Y:S02]  /*48d0*/  SEL R13, R13, R12, P3 ;  /* 0x0000000c0d0d7207 */ /* 0x000fe40001800000 */
[----:B------:R-:W-:Y:S02]  /*48e0*/  SEL R23, R23, R22, P3 ;  /* 0x0000001617177207 */ /* 0x000fe40001800000 */
[----:B------:R-:W-:Y:S02]  /*48f0*/  IADD3 R43, P1, PT, R14, 0x1, RZ ;  /* 0x000000010e2b7810 */ /* 0x000fe40007f3e0ff */
[----:B------:R-:W-:Y:S02]  /*4900*/  ISETP.GE.U32.AND.EX P0, PT, R13, R37, PT, P0 ;  /* 0x000000250d00720c */ /* 0x000fe40003f06100 */
[----:B------:R-:W-:Y:S02]  /*4910*/  IADD3.X R12, PT, PT, RZ, R23, RZ, P1, !PT ;  /* 0x00000017ff0c7210 */ /* 0x000fe40000ffe4ff */
[----:B------:R-:W-:-:S02]  /*4920*/  SEL R43, R43, R14, P0 ;  /* 0x0000000e2b2b7207 */ /* 0x000fc40000000000 */
[----:B------:R-:W-:Y:S02]  /*4930*/  SEL R23, R12, R23, P0 ;  /* 0x000000170c177207 */ /* 0x000fe40000000000 */
[----:B------:R-:W-:Y:S02]  /*4940*/  IADD3 R12, P1, PT, RZ, -R43, RZ ;  /* 0x8000002bff0c7210 */ /* 0x000fe40007f3e0ff */
[----:B------:R-:W-:Y:S01]  /*4950*/  LOP3.LUT R13, R15, R17, RZ, 0x3c, !PT ;  /* 0x000000110f0d7212 */ /* 0x000fe200078e3cff */
[----:B------:R-:W-:Y:S01]  /*4960*/  IMAD.MOV.U32 R17, RZ, RZ, 0x0 ;  /* 0x00000000ff117424 */ /* 0x000fe200078e00ff */
[----:B------:R-:W-:Y:S01]  /*4970*/  ISETP.NE.U32.AND P0, PT, R18, RZ, PT ;  /* 0x000000ff1200720c */ /* 0x000fe20003f05070 */
[----:B------:R-:W-:Y:S01]  /*4980*/  IMAD.X R14, RZ, RZ, ~R23, P1 ;  /* 0x000000ffff0e7224 */ /* 0x000fe200008e0e17 */
[----:B------:R-:W-:Y:S02]  /*4990*/  ISETP.GE.AND P2, PT, R13, RZ, PT ;  /* 0x000000ff0d00720c */ /* 0x000fe40003f46270 */
[----:B------:R-:W-:-:S02]  /*49a0*/  ISETP.NE.AND.EX P0, PT, R15, RZ, PT, P0 ;  /* 0x000000ff0f00720c */ /* 0x000fc40003f05300 */
[----:B------:R-:W-:Y:S02]  /*49b0*/  SEL R12, R12, R43, !P2 ;  /* 0x0000002b0c0c7207 */ /* 0x000fe40005000000 */
[----:B------:R-:W-:Y:S02]  /*49c0*/  SEL R14, R14, R23, !P2 ;  /* 0x000000170e0e7207 */ /* 0x000fe40005000000 */
[----:B------:R-:W-:Y:S02]  /*49d0*/  SEL R12, R12, 0xffffffff, P0 ;  /* 0xffffffff0c0c7807 */ /* 0x000fe40000000000 */
[----:B------:R-:W-:Y:S01]  /*49e0*/  SEL R13, R14, 0xffffffff, P0 ;  /* 0xffffffff0e0d7807 */ /* 0x000fe20000000000 */
[----:B------:R-:W-:Y:S06]  /*49f0*/  RET.REL.NODEC R16 `(_ZN5flash32flash_fwd_splitkv_combine_kernelI23Flash_fwd_kernel_traitsILi192ELi64ELi64ELi4ELb0ELb0EN7cutlass10bfloat16_tE19Flash_kernel_traitsILi192ELi64ELi64ELi4ES3_EELi8ELi6ELb1EEEvNS_16Flash_fwd_paramsE) ;  /* 0xffffffb410807950 */ /* 0x000fec0003c3ffff */
.L_x_285:
        /* <DEDUP_REMOVED lines=16> */
.L_x_6853:


//--------------------- .text._ZN5flash32flash_fwd_splitkv_combine_kernelI23Flash_fwd_kernel_traitsILi192ELi64ELi64ELi4ELb0ELb0EN7cutlass10bfloat16_tE19Flash_kernel_traitsILi192ELi64ELi64ELi4ES3_EELi8ELi5ELb1EEEvNS_16Flash_fwd_paramsE --------------------------
	.section	.text._ZN5flash32flash_fwd_splitkv_combine_kernelI23Flash_fwd_kernel_traitsILi192ELi64ELi64ELi4ELb0ELb0EN7cutlass10bfloat16_tE19Flash_kernel_traitsILi192ELi64ELi64ELi4ES3_EELi8ELi5ELb1EEEvNS_16Flash_fwd_paramsE,"ax",@progbits
	.align	128
        .global         _ZN5flash32flash_fwd_splitkv_combine_kernelI23Flash_fwd_kernel_traitsILi192ELi64ELi64ELi4ELb0ELb0EN7cutlass10bfloat16_tE19Flash_kernel_traitsILi192ELi64ELi64ELi4ES3_EELi8ELi5ELb1EEEvNS_16Flash_fwd_paramsE
        .type           _ZN5flash32flash_fwd_splitkv_combine_kernelI23Flash_fwd_kernel_traitsILi192ELi64ELi64ELi4ELb0ELb0EN7cutlass10bfloat16_tE19Flash_kernel_traitsILi192ELi64ELi64ELi4ES3_EELi8ELi5ELb1EEEvNS_16Flash_fwd_paramsE,@function
        .size           _ZN5flash32flash_fwd_splitkv_combine_kernelI23Flash_fwd_kernel_traitsILi192ELi64ELi64ELi4ELb0ELb0EN7cutlass10bfloat16_tE19Flash_kernel_traitsILi192ELi64ELi64ELi4ES3_EELi8ELi5ELb1EEEvNS_16Flash_fwd_paramsE,(.L_x_6854 - _ZN5flash32flash_fwd_splitkv_combine_kernelI23Flash_fwd_kernel_traitsILi192ELi64ELi64ELi4ELb0ELb0EN7cutlass10bfloat16_tE19Flash_kernel_traitsILi192ELi64ELi64ELi4ES3_EELi8ELi5ELb1EEEvNS_16Flash_fwd_paramsE)
        .other          _ZN5flash32flash_fwd_splitkv_combine_kernelI23Flash_fwd_kernel_traitsILi192ELi64ELi64ELi4ELb0ELb0EN7cutlass10bfloat16_tE19Flash_kernel_traitsILi192ELi64ELi64ELi4ES3_EELi8ELi5ELb1EEEvNS_16Flash_fwd_paramsE,@"STO_CUDA_ENTRY STV_DEFAULT"
_ZN5flash32flash_fwd_splitkv_combine_kernelI23Flash_fwd_kernel_traitsILi192ELi64ELi64ELi4ELb0ELb0EN7cutlass10bfloat16_tE19Flash_kernel_traitsILi192ELi64ELi64ELi4ES3_EELi8ELi5ELb1EEEvNS_16Flash_fwd_paramsE:
.text._ZN5flash32flash_fwd_splitkv_combine_kernelI23Flash_fwd_kernel_traitsILi192ELi64ELi64ELi4ELb0ELb0EN7cutlass10bfloat16_tE19Flash_kernel_traitsILi192ELi64ELi64ELi4ES3_EELi8ELi5ELb1EEEvNS_16Flash_fwd_paramsE:
        /* <DEDUP_REMOVED lines=39> */
.L_x_286:
[----:B------:R-:W-:Y:S01]  /*0270*/  IMAD.U32 R29, RZ, RZ, UR7 ;  /* 0x00000007ff1d7e24 */ /* 0x000fe2000f8e00ff */
[----:B------:R-:W-:Y:S01]  /*0280*/  MOV R18, UR14 ;  /* 0x0000000e00127c02 */ /* 0x000fe20008000f00 */
[----:B------:R-:W-:Y:S01]  /*0290*/  IMAD.U32 R17, RZ, RZ, UR4 ;  /* 0x00000004ff117e24 */ /* 0x000fe2000f8e00ff */
[----:B------:R-:W-:Y:S02]  /*02a0*/  MOV R15, UR8 ;  /* 0x00000008000f7c02 */ /* 0x000fe40008000f00 */
[----:B------:R-:W-:Y:S02]  /*02b0*/  MOV R16, 0x2d0 ;  /* 0x000002d000107802 */ /* 0x000fe40000000f00 */
[----:B------:R-:W-:Y:S05]  /*02c0*/  CALL.REL.NOINC `($__internal_9_$__cuda_sm20_div_s64) ;  /* 0x0000003c00f47944 */ /* 0x000fea0003c00000 */
[----:B------:R-:W-:-:S07]  /*02d0*/  MOV R10, R14 ;  /* 0x0000000e000a7202 */ /* 0x000fce0000000f00 */
.L_x_287:
        /* <DEDUP_REMOVED lines=30> */
.L_x_289:
[----:B------:R-:W-:Y:S01]  /*04c0*/  IMAD.MOV.U32 R29, RZ, RZ, R10 ;  /* 0x000000ffff1d7224 */ /* 0x000fe200078e000a */
[----:B------:R-:W-:Y:S02]  /*04d0*/  MOV R17, R11 ;  /* 0x0000000b00117202 */ /* 0x000fe40000000f00 */
[----:B------:R-:W-:Y:S02]  /*04e0*/  MOV R16, 0x500 ;  /* 0x0000050000107802 */ /* 0x000fe40000000f00 */
[----:B------:R-:W-:Y:S05]  /*04f0*/  CALL.REL.NOINC `($__internal_9_$__cuda_sm20_div_s64) ;  /* 0x0000003c00687944 */ /* 0x000fea0003c00000 */
[----:B------:R-:W-:Y:S02]  /*0500*/  MOV R22, R14 ;  /* 0x0000000e00167202 */ /* 0x000fe40000000f00 */
[----:B------:R-:W-:Y:S02]  /*0510*/  MOV R23, R11 ;  /* 0x0000000b00177202 */ /* 0x000fe40000000f00 */
.L_x_290:
[----:B------:R-:W-:Y:S05]  /*0520*/  BSYNC.RECONVERGENT B0 ;  /* 0x0000000000007941 */ /* 0x000fea0003800200 */
.L_x_288:
        /* <DEDUP_REMOVED lines=55> */
.L_x_292:
[----:B------:R-:W-:Y:S01]  /*08a0*/  IMAD.MOV.U32 R29, RZ, RZ, R18 ;  /* 0x000000ffff1d7224 */ /* 0x000fe200078e0012 */
[----:B------:R-:W-:Y:S01]  /*08b0*/  MOV R18, R12 ;  /* 0x0000000c00127202 */ /* 0x000fe20000000f00 */
[----:B------:R-:W-:Y:S01]  /*08c0*/  IMAD.MOV.U32 R17, RZ, RZ, R15 ;  /* 0x000000ffff117224 */ /* 0x000fe200078e000f */
[----:B------:R-:W-:Y:S02]  /*08d0*/  MOV R15, R2 ;  /* 0x00000002000f7202 */ /* 0x000fe40000000f00 */
[----:B------:R-:W-:Y:S02]  /*08e0*/  MOV R16, 0x900 ;  /* 0x0000090000107802 */ /* 0x000fe40000000f00 */
[----:B------:R-:W-:Y:S05]  /*08f0*/  CALL.REL.NOINC `($__internal_9_$__cuda_sm20_div_s64) ;  /* 0x0000003800687944 */ /* 0x000fea0003c00000 */
[----:B------:R-:W-:Y:S02]  /*0900*/  MOV R15, R11 ;  /* 0x0000000b000f7202 */ /* 0x000fe40000000f00 */
.L_x_293:
[----:B------:R-:W-:Y:S05]  /*0910*/  BSYNC.RECONVERGENT B0 ;  /* 0x0000000000007941 */ /* 0x000fea0003800200 */
.L_x_291:
        /* <DEDUP_REMOVED lines=116> */
.L_x_295:
[----:B------:R-:W-:Y:S01]  /*1060*/  IMAD.MOV.U32 R17, RZ, RZ, R15 ;  /* 0x000000ffff117224 */ /* 0x000fe200078e000f */
[----:B------:R-:W-:Y:S01]  /*1070*/  MOV R18, R9 ;  /* 0x0000000900127202 */ /* 0x000fe20000000f00 */
[----:B------:R-:W-:Y:S01]  /*1080*/  IMAD.MOV.U32 R29, RZ, RZ, R14 ;  /* 0x000000ffff1d7224 */ /* 0x000fe200078e000e */
[----:B------:R-:W-:Y:S02]  /*1090*/  MOV R15, R3 ;  /* 0x00000003000f7202 */ /* 0x000fe40000000f00 */
[----:B------:R-:W-:Y:S02]  /*10a0*/  MOV R16, 0x10c0 ;  /* 0x000010c000107802 */ /* 0x000fe40000000f00 */
[----:B------:R-:W-:Y:S05]  /*10b0*/  CALL.REL.NOINC `($__internal_9_$__cuda_sm20_div_s64) ;  /* 0x0000003000787944 */ /* 0x000fea0003c00000 */
[----:B------:R-:W-:Y:S02]  /*10c0*/  MOV R34, R14 ;  /* 0x0000000e00227202 */ /* 0x000fe40000000f00 */
[----:B------:R-:W-:Y:S02]  /*10d0*/  MOV R35, R11 ;  /* 0x0000000b00237202 */ /* 0x000fe40000000f00 */
.L_x_296:
[----:B------:R-:W-:Y:S05]  /*10e0*/  BSYNC.RECONVERGENT B0 ;  /* 0x0000000000007941 */ /* 0x000fea0003800200 */
.L_x_294:
        /* <DEDUP_REMOVED lines=58> */
.L_x_298:
[----:B------:R-:W-:Y:S01]  /*1490*/  IMAD.MOV.U32 R29, RZ, RZ, R22 ;  /* 0x000000ffff1d7224 */ /* 0x000fe200078e0016 */
[----:B------:R-:W-:Y:S01]  /*14a0*/  MOV R17, R23 ;  /* 0x0000001700117202 */ /* 0x000fe20000000f00 */
[----:B------:R-:W-:Y:S01]  /*14b0*/  IMAD.MOV.U32 R18, RZ, RZ, R7 ;  /* 0x000000ffff127224 */ /* 0x000fe200078e0007 */
[----:B------:R-:W-:Y:S02]  /*14c0*/  MOV R16, 0x14e0 ;  /* 0x000014e000107802 */ /* 0x000fe40000000f00 */
[----:B------:R-:W-:Y:S05]  /*14d0*/  CALL.REL.NOINC `($__internal_9_$__cuda_sm20_div_s64) ;  /* 0x0000002c00707944 */ /* 0x000fea0003c00000 */
[----:B------:R-:W-:Y:S02]  /*14e0*/  MOV R20, R14 ;  /* 0x0000000e00147202 */ /* 0x000fe40000000f00 */
[----:B------:R-:W-:Y:S02]  /*14f0*/  MOV R21, R11 ;  /* 0x0000000b00157202 */ /* 0x000fe40000000f00 */
.L_x_299:
[----:B------:R-:W-:Y:S05]  /*1500*/  BSYNC.RECONVERGENT B0 ;  /* 0x0000000000007941 */ /* 0x000fea0003800200 */
.L_x_297:
[----:B------:R-:W0:Y:S01]  /*1510*/  S2R R19, SR_TID.X ;  /* 0x0000000000137919 */ /* 0x000e220000002100 */
[----:B------:R-:W-:Y:S01]  /*1520*/  UIADD3 UR12, UP0, UPT, UR7, -UR6, URZ ;  /* 0x80000006070c7290 */ /* 0x000fe2000ff1e0ff */
[----:B------:R-:W-:Y:S01]  /*1530*/  IMAD.MOV.U32 R13, RZ, RZ, -0x800000 ;  /* 0xff800000ff0d7424 */ /* 0x000fe200078e00ff */
[----:B------:R-:W1:Y:S02]  /*1540*/  LDCU UR5, c[0x0][0x534] ;  /* 0x0000a680ff0577ac */ /* 0x000e640008000800 */
        /* <DEDUP_REMOVED lines=84> */
[----:B------:R-:W-:-:S03]  /*1a90*/  FMUL.FTZ R17, R17, 1.4426950216293334961 ;  /* 0x3fb8aa3b11117820 */ /* 0x000fc60000410000 */
        /* <DEDUP_REMOVED lines=132> */
.L_x_303:
[----:B------:R-:W-:Y:S01]  /*22e0*/  IMAD.MOV.U32 R17, RZ, RZ, RZ ;  /* 0x000000ffff117224 */ /* 0x000fe200078e00ff */
[----:B------:R-:W-:Y:S02]  /*22f0*/  MOV R18, R32 ;  /* 0x0000002000127202 */ /* 0x000fe40000000f00 */
[----:B------:R-:W-:Y:S02]  /*2300*/  MOV R16, 0x2320 ;  /* 0x0000232000107802 */ /* 0x000fe40000000f00 */
[----:B------:R-:W-:Y:S05]  /*2310*/  CALL.REL.NOINC `($__internal_9_$__cuda_sm20_div_s64) ;  /* 0x0000001c00e07944 */ /* 0x000fea0003c00000 */
[----:B------:R-:W-:Y:S02]  /*2320*/  IADD3 R13, PT, PT, -R14, RZ, RZ ;  /* 0x000000ff0e0d7210 */ /* 0x000fe40007ffe1ff */
[----:B------:R-:W-:-:S03]  /*2330*/  MOV R33, R11 ;  /* 0x0000000b00217202 */ /* 0x000fc60000000f00 */
[----:B------:R-:W-:Y:S01]  /*2340*/  IMAD R29, R32, R13, R29 ;  /* 0x0000000d201d7224 */ /* 0x000fe200078e021d */
[----:B------:R-:W-:-:S07]  /*2350*/  MOV R32, R14 ;  /* 0x0000000e00207202 */ /* 0x000fce0000000f00 */
.L_x_304:
        /* <DEDUP_REMOVED lines=60> */
.L_x_306:
[----:B------:R-:W-:Y:S01]  /*2720*/  IMAD.MOV.U32 R29, RZ, RZ, R32 ;  /* 0x000000ffff1d7224 */ /* 0x000fe200078e0020 */
[----:B------:R-:W-:Y:S01]  /*2730*/  MOV R17, R33 ;  /* 0x0000002100117202 */ /* 0x000fe20000000f00 */
[----:B------:R-:W-:Y:S01]  /*2740*/  IMAD.MOV.U32 R18, RZ, RZ, R36 ;  /* 0x000000ffff127224 */ /* 0x000fe200078e0024 */
[----:B------:R-:W-:Y:S02]  /*2750*/  MOV R16, 0x2770 ;  /* 0x0000277000107802 */ /* 0x000fe40000000f00 */
[----:B------:R-:W-:Y:S05]  /*2760*/  CALL.REL.NOINC `($__internal_9_$__cuda_sm20_div_s64) ;  /* 0x0000001800cc7944 */ /* 0x000fea0003c00000 */
[----:B------:R-:W-:-:S05]  /*2770*/  IADD3 R33, PT, PT, -R14, RZ, RZ ;  /* 0x000000ff0e217210 */ /* 0x000fca0007ffe1ff */
[----:B------:R-:W-:Y:S02]  /*2780*/  IMAD R33, R33, R36, R32 ;  /* 0x0000002421217224 */ /* 0x000fe400078e0220 */
.L_x_307:
[----:B------:R-:W-:Y:S05]  /*2790*/  BSYNC.RECONVERGENT B0 ;  /* 0x0000000000007941 */ /* 0x000fea0003800200 */
.L_x_305:
[----:B------:R-:W-:Y:S01]  /*27a0*/  IABS R15, R12 ;  /* 0x0000000c000f7213 */ /* 0x000fe20000000000 */
[----:B------:R-:W0:Y:S01]  /*27b0*/  LDC R18, c[0x0][0x3e0] ;  /* 0x0000f800ff127b82 */ /* 0x000e220000000800 */
[----:B------:R-:W-:Y:S01]  /*27c0*/  IABS R11, R7 ;  /* 0x00000007000b7213 */ /* 0x000fe20000000000 */
[----:B------:R-:W1:Y:S01]  /*27d0*/  LDCU UR15, c[0x0][0x430] ;  /* 0x00008600ff0f77ac */ /* 0x000e620008000800 */
[----:B------:R-:W2:Y:S01]  /*27e0*/  I2F.U32.RP R26, R15 ;  /* 0x0000000f001a7306 */ /* 0x000ea20000209000 */
[----:B------:R-:W-:Y:S02]  /*27f0*/  IABS R13, R9 ;  /* 0x00000009000d7213 */ /* 0x000fe40000000000 */
        /* <DEDUP_REMOVED lines=16> */
[----:B0-----:R-:W-:Y:S01]  /*2900*/  VIADD R16, R16, 0xffffffe ;  /* 0x0ffffffe10107836 */ /* 0x001fe20000000000 */
[----:B------:R-:W-:-:S06]  /*2910*/  IABS R21, R6 ;  /* 0x0000000600157213 */ /* 0x000fcc0000000000 */
[----:B------:R-:W0:Y:S01]  /*2920*/  F2I.FTZ.U32.TRUNC.NTZ R17, R16 ;  /* 0x0000001000117305 */ /* 0x000e22000021f000 */
[----:B-1----:R-:W-:-:S07]  /*2930*/  IMAD.MOV R0, RZ, RZ, -R37 ;  /* 0x000000ffff007224 */ /* 0x002fce00078e0a25 */
[----:B------:R-:W1:Y:S01]  /*2940*/  I2F.U32.RP R27, R20 ;  /* 0x00000014001b7306 */ /* 0x000e620000209000 */
[----:B------:R-:W-:Y:S02]  /*2950*/  IMAD.MOV.U32 R36, RZ, RZ, RZ ;  /* 0x000000ffff247224 */ /* 0x000fe400078e00ff */
[----:B------:R-:W-:Y:S01]  /*2960*/  IMAD R31, R0, R15, RZ ;  /* 0x0000000f001f7224 */ /* 0x000fe200078e02ff */
[----:B------:R-:W-:Y:S01]  /*2970*/  IABS R0, R7 ;  /* 0x0000000700007213 */ /* 0x000fe20000000000 */
[----:B0-----:R-:W-:-:S03]  /*2980*/  IMAD.MOV R30, RZ, RZ, -R17 ;  /* 0x000000ffff1e7224 */ /* 0x001fc600078e0a11 */
[----:B------:R-:W0:Y:S01]  /*2990*/  MUFU.RCP R34, R34 ;  /* 0x0000002200227308 */ /* 0x000e220000001000 */
[----:B------:R-:W-:Y:S02]  /*29a0*/  IMAD.MOV.U32 R16, RZ, RZ, RZ ;  /* 0x000000ffff107224 */ /* 0x000fe400078e00ff */
[----:B------:R-:W-:Y:S02]  /*29b0*/  IMAD R30, R30, R11, RZ ;  /* 0x0000000b1e1e7224 */ /* 0x000fe400078e02ff */
[----:B------:R-:W-:-:S03]  /*29c0*/  IMAD.HI.U32 R31, R37, R31, R36 ;  /* 0x0000001f251f7227 */ /* 0x000fc600078e0024 */
[----:B-1----:R-:W1:Y:S01]  /*29d0*/  MUFU.RCP R27, R27 ;  /* 0x0000001b001b7308 */ /* 0x002e620000001000 */
[----:B------:R-:W-:Y:S01]  /*29e0*/  IMAD.HI.U32 R30, R17, R30, R16 ;  /* 0x0000001e111e7227 */ /* 0x000fe200078e0010 */
[----:B------:R-:W-:Y:S02]  /*29f0*/  IABS R17, R12 ;  /* 0x0000000c00117213 */ /* 0x000fe40000000000 */
[----:B------:R-:W-:Y:S01]  /*2a00*/  IABS R16, R14 ;  /* 0x0000000e00107213 */ /* 0x000fe20000000000 */
[----:B------:R-:W-:Y:S01]  /*2a10*/  IMAD.HI.U32 R31, R31, R26, RZ ;  /* 0x0000001a1f1f7227 */ /* 0x000fe200078e00ff */
[----:B------:R-:W-:Y:S02]  /*2a20*/  IADD3 R17, PT, PT, RZ, -R17, RZ ;  /* 0x80000011ff117210 */ /* 0x000fe40007ffe0ff */
[----:B------:R-:W2:Y:S01]  /*2a30*/  I2F.U32.RP R29, R21 ;  /* 0x00000015001d7306 */ /* 0x000ea20000209000 */
[----:B------:R-:W-:Y:S01]  /*2a40*/  IMAD.MOV R0, RZ, RZ, -R0 ;  /* 0x000000ffff007224 */ /* 0x000fe200078e0a00 */
[----:B0-----:R-:W-:Y:S01]  /*2a50*/  IADD3 R34, PT, PT, R34, 0xffffffe, RZ ;  /* 0x0ffffffe22227810 */ /* 0x001fe20007ffe0ff */
[----:B------:R-:W-:-:S02]  /*2a60*/  IMAD R26, R31, R17, R26 ;  /* 0x000000111f1a7224 */ /* 0x000fc400078e021a */
[----:B------:R-:W-:-:S03]  /*2a70*/  IMAD.HI.U32 R37, R30, R16, RZ ;  /* 0x000000101e257227 */ /* 0x000fc600078e00ff */
[----:B------:R0:W3:Y:S01]  /*2a80*/  F2I.FTZ.U32.TRUNC.NTZ R35, R34 ;  /* 0x0000002200237305 */ /* 0x0000e2000021f000 */
[----:B------:R-:W-:Y:S01]  /*2a90*/  ISETP.GT.U32.AND P3, PT, R15, R26, PT ;  /* 0x0000001a0f00720c */ /* 0x000fe20003f64070 */
[----:B-1----:R-:W-:Y:S02]  /*2aa0*/  VIADD R27, R27, 0xffffffe ;  /* 0x0ffffffe1b1b7836 */ /* 0x002fe40000000000 */
[----:B------:R-:W-:-:S04]  /*2ab0*/  IMAD R0, R37, R0, R16 ;  /* 0x0000000025007224 */ /* 0x000fc800078e0210 */
[----:B--2---:R-:W1:Y:S01]  /*2ac0*/  MUFU.RCP R29, R29 ;  /* 0x0000001d001d7308 */ /* 0x004e620000001000 */
[----:B------:R-:W-:-:S05]  /*2ad0*/  ISETP.GT.U32.AND P1, PT, R11, R0, PT ;  /* 0x000000000b00720c */ /* 0x000fca0003f24070 */
[----:B------:R-:W-:Y:S02]  /*2ae0*/  @!P3 IMAD.IADD R26, R26, 0x1, -R15 ;  /* 0x000000011a1ab824 */ /* 0x000fe400078e0a0f */
[----:B0-----:R-:W-:Y:S01]  /*2af0*/  HFMA2 R34, -RZ, RZ, 0, 0 ;  /* 0x00000000ff227431 */ /* 0x001fe200000001ff */
[----:B------:R-:W0:Y:S01]  /*2b00*/  F2I.FTZ.U32.TRUNC.NTZ R27, R27 ;  /* 0x0000001b001b7305 */ /* 0x000e22000021f000 */
[--C-:B---3--:R-:W-:Y:S01]  /*2b10*/  IMAD.MOV R16, RZ, RZ, -R35.reuse ;  /* 0x000000ffff107224 */ /* 0x108fe200078e0a23 */
[----:B------:R-:W-:Y:S01]  /*2b20*/  ISETP.GE.U32.AND P6, PT, R26, R15, PT ;  /* 0x0000000f1a00720c */ /* 0x000fe20003fc6070 */
[----:B------:R-:W-:Y:S01]  /*2b30*/  @!P3 VIADD R31, R31, 0x1 ;  /* 0x000000011f1fb836 */ /* 0x000fe20000000000 */
[----:B------:R-:W-:Y:S01]  /*2b40*/  LOP3.LUT R26, R33, R12, RZ, 0x3c, !PT ;  /* 0x0000000c211a7212 */ /* 0x000fe200078e3cff */
[----:B------:R-:W-:Y:S01]  /*2b50*/  IMAD R17, R16, R13, RZ ;  /* 0x0000000d10117224 */ /* 0x000fe200078e02ff */
[-C--:B------:R-:W-:Y:S01]  /*2b60*/  @!P1 IADD3 R0, PT, PT, R0, -R11.reuse, RZ ;  /* 0x8000000b00009210 */ /* 0x080fe20007ffe0ff */
[----:B------:R-:W-:Y:S01]  /*2b70*/  @!P1 VIADD R37, R37, 0x1 ;  /* 0x0000000125259836 */ /* 0x000fe20000000000 */
[----:B------:R-:W-:Y:S01]  /*2b80*/  ISETP.GE.AND P2, PT, R26, RZ, PT ;  /* 0x000000ff1a00720c */ /* 0x000fe20003f46270 */
[----:B-1----:R-:W-:Y:S01]  /*2b90*/  VIADD R29, R29, 0xffffffe ;  /* 0x0ffffffe1d1d7836 */ /* 0x002fe20000000000 */
[----:B------:R-:W-:Y:S01]  /*2ba0*/  ISETP.GE.U32.AND P4, PT, R0, R11, PT ;  /* 0x0000000b0000720c */ /* 0x000fe20003f86070 */
[----:B------:R-:W-:Y:S01]  /*2bb0*/  IMAD.HI.U32 R17, R35, R17, R34 ;  /* 0x0000001123117227 */ /* 0x000fe200078e0022 */
[----:B------:R-:W-:Y:S01]  /*2bc0*/  LOP3.LUT R16, R14, R7, RZ, 0x3c, !PT ;  /* 0x000000070e107212 */ /* 0x000fe200078e3cff */
[----:B------:R-:W1:Y:S01]  /*2bd0*/  F2I.FTZ.U32.TRUNC.NTZ R35, R29 ;  /* 0x0000001d00237305 */ /* 0x000e62000021f000 */
[----:B------:R-:W-:Y:S01]  /*2be0*/  IABS R0, R18 ;  /* 0x0000001200007213 */ /* 0x000fe20000000000 */
[--C-:B0-----:R-:W-:Y:S01]  /*2bf0*/  IMAD.MOV R15, RZ, RZ, -R27.reuse ;  /* 0x000000ffff0f7224 */ /* 0x101fe200078e0a1b */
[----:B------:R-:W-:Y:S01]  /*2c00*/  ISETP.GE.AND P0, PT, R16, RZ, PT ;  /* 0x000000ff1000720c */ /* 0x000fe20003f06270 */
[----:B------:R-:W-:Y:S01]  /*2c10*/  IMAD.MOV.U32 R26, RZ, RZ, RZ ;  /* 0x000000ffff1a7224 */ /* 0x000fe200078e00ff */
[----:B------:R-:W-:Y:S01]  /*2c20*/  IABS R11, R3 ;  /* 0x00000003000b7213 */ /* 0x000fe20000000000 */
[----:B------:R-:W-:Y:S01]  /*2c30*/  IMAD R15, R15, R20, RZ ;  /* 0x000000140f0f7224 */ /* 0x000fe200078e02ff */
[----:B------:R-:W-:Y:S01]  /*2c40*/  ISETP.NE.AND P1, PT, R7, RZ, PT ;  /* 0x000000ff0700720c */ /* 0x000fe20003f25270 */
[----:B------:R-:W-:Y:S01]  /*2c50*/  IMAD.MOV R0, RZ, RZ, -R0 ;  /* 0x000000ffff007224 */ /* 0x000fe200078e0a00 */
[----:B------:R-:W-:Y:S01]  /*2c60*/  @P6 IADD3 R31, PT, PT, R31, 0x1, RZ ;  /* 0x000000011f1f6810 */ /* 0x000fe20007ffe0ff */
[----:B------:R-:W-:Y:S01]  /*2c70*/  IMAD.HI.U32 R15, R27, R15, R26 ;  /* 0x0000000f1b0f7227 */ /* 0x000fe200078e001a */
[----:B------:R-:W-:-:S03]  /*2c80*/  IABS R26, R9 ;  /* 0x00000009001a7213 */ /* 0x000fc60000000000 */
[----:B------:R-:W-:Y:S01]  /*2c90*/  @P4 VIADD R37, R37, 0x1 ;  /* 0x0000000125254836 */ /* 0x000fe20000000000 */
[----:B-1----:R-:W-:Y:S01]  /*2ca0*/  IADD3 R16, PT, PT, RZ, -R35, RZ ;  /* 0x80000023ff107210 */ /* 0x002fe20007ffe0ff */
[----:B------:R-:W-:-:S03]  /*2cb0*/  IMAD.HI.U32 R15, R15, R11, RZ ;  /* 0x0000000b0f0f7227 */ /* 0x000fc600078e00ff */
[----:B------:R-:W-:Y:S01]  /*2cc0*/  @!P0 IADD3 R37, PT, PT, -R37, RZ, RZ ;  /* 0x000000ff25258210 */ /* 0x000fe20007ffe1ff */
[----:B------:R-:W-:Y:S01]  /*2cd0*/  IMAD R11, R15, R0, R11 ;  /* 0x000000000f0b7224 */ /* 0x000fe200078e020b */
[----:B------:R-:W-:Y:S01]  /*2ce0*/  @!P1 LOP3.LUT R37, RZ, R7, RZ, 0x33, !PT ;  /* 0x00000007ff259212 */ /* 0x000fe200078e33ff */
[----:B------:R-:W-:Y:S01]  /*2cf0*/  IMAD R27, R16, R21, RZ ;  /* 0x00000015101b7224 */ /* 0x000fe200078e02ff */
[----:B------:R-:W-:Y:S01]  /*2d00*/  IABS R0, R6 ;  /* 0x0000000600007213 */ /* 0x000fe20000000000 */
[----:B------:R-:W-:Y:S01]  /*2d10*/  @!P2 IMAD.MOV R31, RZ, RZ, -R31 ;  /* 0x000000ffff1fa224 */ /* 0x000fe200078e0a1f */
[----:B------:R-:W-:Y:S01]  /*2d20*/  @!P5 LOP3.LUT R31, RZ, R12, RZ, 0x33, !PT ;  /* 0x0000000cff1fd212 */ /* 0x000fe200078e33ff */
[----:B------:R-:W-:Y:S01]  /*2d30*/  IMAD.HI.U32 R34, R35, R27, R34 ;  /* 0x0000001b23227227 */ /* 0x000fe200078e0022 */
[----:B------:R-:W-:Y:S02]  /*2d40*/  ISETP.GT.U32.AND P4, PT, R20, R11, PT ;  /* 0x0000000b1400720c */ /* 0x000fe40003f84070 */
[----:B------:R-:W-:Y:S01]  /*2d50*/  IABS R27, R31 ;  /* 0x0000001f001b7213 */ /* 0x000fe20000000000 */
[----:B------:R-:W-:Y:S01]  /*2d60*/  IMAD.MOV R26, RZ, RZ, -R26 ;  /* 0x000000ffff1a7224 */ /* 0x000fe200078e0a1a */
[----:B------:R-:W-:Y:S01]  /*2d70*/  IABS R16, R37 ;  /* 0x0000002500107213 */ /* 0x000fe20000000000 */
[----:B------:R-:W-:-:S02]  /*2d80*/  IMAD.MOV R0, RZ, RZ, -R0 ;  /* 0x000000ffff007224 */ /* 0x000fc400078e0a00 */
[----:B------:R-:W-:-:S04]  /*2d90*/  IMAD.HI.U32 R17, R17, R27, RZ ;  /* 0x0000001b11117227 */ /* 0x000fc800078e00ff */
[----:B------:R-:W-:Y:S02]  /*2da0*/  IMAD.HI.U32 R29, R34, R16, RZ ;  /* 0x00000010221d7227 */ /* 0x000fe400078e00ff */
[----:B------:R-:W-:Y:S02]  /*2db0*/  @!P4 IADD3 R11, PT, PT, R11, -R20, RZ ;  /* 0x800000140b0bc210 */ /* 0x000fe40007ffe0ff */
[----:B------:R-:W-:Y:S02]  /*2dc0*/  IMAD R26, R17, R26, R27 ;  /* 0x0000001a111a7224 */ /* 0x000fe400078e021b */
[----:B------:R-:W-:Y:S01]  /*2dd0*/  IMAD R16, R29, R0, R16 ;  /* 0x000000001d107224 */ /* 0x000fe200078e0210 */
[----:B------:R-:W-:Y:S01]  /*2de0*/  ISETP.GE.U32.AND P2, PT, R11, R20, PT ;  /* 0x000000140b00720c */ /* 0x000fe20003f46070 */
[----:B------:R-:W-:Y:S01]  /*2df0*/  @!P4 VIADD R15, R15, 0x1 ;  /* 0x000000010f0fc836 */ /* 0x000fe20000000000 */
[----:B------:R-:W-:Y:S02]  /*2e00*/  ISETP.GT.U32.AND P3, PT, R13, R26, PT ;  /* 0x0000001a0d00720c */ /* 0x000fe40003f64070 */
[----:B------:R-:W-:-:S02]  /*2e10*/  LOP3.LUT R0, R3, R18, RZ, 0x3c, !PT ;  /* 0x0000001203007212 */ /* 0x000fc400078e3cff */
[----:B------:R-:W-:Y:S02]  /*2e20*/  ISETP.GT.U32.AND P1, PT, R21, R16, PT ;  /* 0x000000101500720c */ /* 0x000fe40003f24070 */
[----:B------:R-:W-:Y:S01]  /*2e30*/  ISETP.GE.AND P0, PT, R0, RZ, PT ;  /* 0x000000ff0000720c */ /* 0x000fe20003f06270 */
[----:B------:R-:W-:Y:S01]  /*2e40*/  IMAD.MOV R0, RZ, RZ, -R31 ;  /* 0x000000ffff007224 */ /* 0x000fe200078e0a1f */
[----:B------:R-:W-:Y:S02]  /*2e50*/  ISETP.NE.AND P4, PT, R18, RZ, PT ;  /* 0x000000ff1200720c */ /* 0x000fe40003f85270 */
[----:B------:R-:W-:Y:S01]  /*2e60*/  LOP3.LUT R11, R31, R9, RZ, 0x3c, !PT ;  /* 0x000000091f0b7212 */ /* 0x000fe200078e3cff */
[----:B------:R-:W-:Y:S01]  /*2e70*/  IMAD R0, R12, R0, R33 ;  /* 0x000000000c007224 */ /* 0x000fe200078e0221 */
[----:B------:R-:W-:Y:S01]  /*2e80*/  @P2 IADD3 R15, PT, PT, R15, 0x1, RZ ;  /* 0x000000010f0f2810 */ /* 0x000fe20007ffe0ff */
[----:B------:R-:W-:Y:S01]  /*2e90*/  @!P3 IMAD.IADD R26, R26, 0x1, -R13 ;  /* 0x000000011a1ab824 */ /* 0x000fe200078e0a0d */
[----:B------:R-:W-:Y:S01]  /*2ea0*/  ISETP.GE.AND P2, PT, R11, RZ, PT ;  /* 0x000000ff0b00720c */ /* 0x000fe20003f46270 */
[----:B------:R-:W-:Y:S01]  /*2eb0*/  @!P3 VIADD R17, R17, 0x1 ;  /* 0x000000011111b836 */ /* 0x000fe20000000000 */
[----:B------:R-:W-:Y:S01]  /*2ec0*/  LOP3.LUT R11, R37, R6, RZ, 0x3c, !PT ;  /* 0x00000006250b7212 */ /* 0x000fe200078e3cff */
[----:B------:R-:W-:Y:S01]  /*2ed0*/  @!P1 IMAD.IADD R16, R16, 0x1, -R21 ;  /* 0x0000000110109824 */ /* 0x000fe200078e0a15 */
[----:B------:R-:W-:Y:S01]  /*2ee0*/  ISETP.GE.U32.AND P6, PT, R26, R13, PT ;  /* 0x0000000d1a00720c */ /* 0x000fe20003fc6070 */
[----:B------:R-:W-:Y:S01]  /*2ef0*/  @!P1 VIADD R29, R29, 0x1 ;  /* 0x000000011d1d9836 */ /* 0x000fe20000000000 */
[----:B------:R-:W-:-:S02]  /*2f00*/  @!P0 IADD3 R15, PT, PT, -R15, RZ, RZ ;  /* 0x000000ff0f0f8210 */ /* 0x000fc40007ffe1ff */
[----:B------:R-:W-:Y:S02]  /*2f10*/  @!P4 LOP3.LUT R15, RZ, R18, RZ, 0x33, !PT ;  /* 0x00000012ff0fc212 */ /* 0x000fe400078e33ff */
        /* <DEDUP_REMOVED lines=26> */
[----:B------:R-:W-:Y:S02]  /*30c0*/  IMAD R3, R10, UR9, RZ ;  /* 0x000000090a037c24 */ /* 0x000fe4000f8e02ff */
[----:B------:R-:W-:Y:S01]  /*30d0*/  IMAD R2, R6, R2, R37 ;  /* 0x0000000206027224 */ /* 0x000fe200078e0225 */
        /* <DEDUP_REMOVED lines=13> */
.L_x_302:
[----:B------:R-:W0:Y:S01]  /*31b0*/  LDC.64 R2, c[0x0][0x420] ;  /* 0x00010800ff027b82 */ /* 0x000e220000000a00 */
[----:B------:R-:W-:-:S05]  /*31c0*/  IADD3 R0, PT, PT, R28, UR6, RZ ;  /* 0x000000061c007c10 */ /* 0x000fca000fffe0ff */
[----:B0-----:R-:W-:-:S05]  /*31d0*/  IMAD.WIDE.U32 R2, R0, 0x4, R2 ;  /* 0x0000000400027825 */ /* 0x001fca00078e0002 */
[----:B------:R1:W-:Y:S02]  /*31e0*/  STG.E desc[UR12][R2.64], R22 ;  /* 0x0000001602007986 */ /* 0x0003e4000c10190c */
.L_x_301:
[----:B------:R-:W-:Y:S05]  /*31f0*/  BSYNC.RECONVERGENT B1 ;  /* 0x0000000000017941 */ /* 0x000fea0003800200 */
.L_x_300:
[----:B------:R-:W2:Y:S01]  /*3200*/  LDCU UR14, c[0x0][0x534] ;  /* 0x0000a680ff0e77ac */ /* 0x000ea20008000800 */
[C---:B------:R-:W-:Y:S01]  /*3210*/  LOP3.LUT R0, R19.reuse, 0xf, RZ, 0xc0, !PT ;  /* 0x0000000f13007812 */ /* 0x040fe200078ec0ff */
[----:B------:R-:W-:Y:S01]  /*3220*/  IMAD.SHL.U32 R15, R19, 0x4, RZ ;  /* 0x00000004130f7824 */ /* 0x000fe200078e00ff */
[----:B------:R-:W-:Y:S01]  /*3230*/  CS2R R4, SRZ ;  /* 0x0000000000047805 */ /* 0x000fe2000001ff00 */
[----:B------:R-:W3:Y:S01]  /*3240*/  LDCU UR9, c[0x0][0x44c] ;  /* 0x00008980ff0977ac */ /* 0x000ee20008000800 */
[----:B01----:R-:W-:Y:S02]  /*3250*/  LOP3.LUT R2, R0, 0x10, RZ, 0xfc, !PT ;  /* 0x0000001000027812 */ /* 0x003fe400078efcff */
[----:B------:R-:W-:Y:S02]  /*3260*/  CS2R R10, SRZ ;  /* 0x00000000000a7805 */ /* 0x000fe4000001ff00 */
[----:B------:R-:W-:Y:S01]  /*3270*/  LOP3.LUT R15, R15, 0x3c, RZ, 0xc0, !PT ;  /* 0x0000003c0f0f7812 */ /* 0x000fe200078ec0ff */
[----:B------:R-:W-:-:S04]  /*3280*/  IMAD.MOV.U32 R13, RZ, RZ, RZ ;  /* 0x000000ffff0d7224 */ /* 0x000fc800078e00ff */
[----:B------:R-:W-:Y:S01]  /*3290*/  IMAD R30, R28, 0xc0, R15 ;  /* 0x000000c01c1e7824 */ /* 0x000fe200078e020f */
[----:B--2---:R-:W-:Y:S01]  /*32a0*/  ISETP.GE.AND P1, PT, R0, UR14, PT ;  /* 0x0000000e00007c0c */ /* 0x004fe2000bf26270 */
[----:B------:R-:W-:Y:S01]  /*32b0*/  UISETP.GE.AND UP0, UPT, UR14, 0x1, UPT ;  /* 0x000000010e00788c */ /* 0x000fe2000bf06270 */
[----:B------:R-:W-:Y:S02]  /*32c0*/  ISETP.GE.AND P0, PT, R2, UR14, PT ;  /* 0x0000000e02007c0c */ /* 0x000fe4000bf06270 */
[----:B------:R-:W-:Y:S02]  /*32d0*/  CS2R R2, SRZ ;  /* 0x0000000000027805 */ /* 0x000fe4000001ff00 */
[C---:B------:R-:W-:Y:S01]  /*32e0*/  ISETP.GT.U32.OR P1, PT, R19.reuse, 0x7f, P1 ;  /* 0x0000007f1300780c */ /* 0x040fe20000f24470 */
[----:B---3--:R-:W-:Y:S01]  /*32f0*/  UIMAD UR4, UR6, UR9, URZ ;  /* 0x00000009060472a4 */ /* 0x008fe2000f8e02ff */
[----:B------:R-:W-:-:S05]  /*3300*/  ISETP.GT.U32.OR P0, PT, R19, 0x7f, P0 ;  /* 0x0000007f1300780c */ /* 0x000fca0000704470 */
[----:B------:R-:W-:-:S06]  /*3310*/  IMAD.U32 R12, RZ, RZ, UR4 ;  /* 0x00000004ff0c7e24 */ /* 0x000fcc000f8e00ff */
[----:B------:R-:W-:Y:S01]  /*3320*/  @!P1 FADD.FTZ R7, -R22, R24 ;  /* 0x0000001816079221 */ /* 0x000fe20000010100 */
[----:B------:R-:W-:Y:S02]  /*3330*/  @!P1 IMAD R6, R0, 0x24, R25 ;  /* 0x0000002400069824 */ /* 0x000fe400078e0219 */
[----:B------:R-:W-:Y:S01]  /*3340*/  @!P0 FADD.FTZ R22, -R22, R23 ;  /* 0x0000001716168221 */ /* 0x000fe20000010100 */
[----:B------:R-:W-:Y:S02]  /*3350*/  @!P0 IMAD R25, R0, 0x24, R25 ;  /* 0x0000002400198824 */ /* 0x000fe400078e0219 */
[----:B------:R-:W-:Y:S01]  /*3360*/  @!P1 FMUL.FTZ R7, R7, 1.4426950216293334961 ;  /* 0x3fb8aa3b07079820 */ /* 0x000fe20000410000 */
[----:B------:R-:W-:Y:S02]  /*3370*/  IMAD.MOV.U32 R0, RZ, RZ, RZ ;  /* 0x000000ffff007224 */ /* 0x000fe400078e00ff */
[----:B------:R-:W-:-:S03]  /*3380*/  @!P0 FMUL.FTZ R8, R22, 1.4426950216293334961 ;  /* 0x3fb8aa3b16088820 */ /* 0x000fc60000410000 */
[----:B------:R-:W0:Y:S04]  /*3390*/  @!P1 MUFU.EX2 R7, R7 ;  /* 0x0000000700079308 */ /* 0x000e280000000800 */
[----:B------:R-:W1:Y:S01]  /*33a0*/  @!P0 MUFU.EX2 R8, R8 ;  /* 0x0000000800088308 */ /* 0x000e620000000800 */
[----:B0-----:R0:W-:Y:S04]  /*33b0*/  @!P1 STS [R6], R7 ;  /* 0x0000000706009388 */ /* 0x0011e80000000800 */
[----:B-1----:R1:W-:Y:S01]  /*33c0*/  @!P0 STS [R25+0x240], R8 ;  /* 0x0002400819008388 */ /* 0x0023e20000000800 */
[----:B------:R-:W-:Y:S01]  /*33d0*/  BAR.SYNC.DEFER_BLOCKING 0x0 ;  /* 0x0000000000007b1d */ /* 0x000fe20000010000 */
[----:B------:R-:W-:-:S04]  /*33e0*/  IADD3 R30, P0, PT, R30, UR4, RZ ;  /* 0x000000041e1e7c10 */ /* 0x000fc8000ff1e0ff */
        /* <DEDUP_REMOVED lines=8> */
[----:B------:R-:W-:Y:S01]  /*3470*/  UISETP.GE.U32.AND UP1, UPT, UR14, 0x4, UPT ;  /* 0x000000040e00788c */ /* 0x000fe2000bf26070 */
[----:B------:R-:W-:Y:S01]  /*3480*/  IMAD.MOV.U32 R0, RZ, RZ, RZ ;  /* 0x000000ffff007224 */ /* 0x000fe200078e00ff */
[----:B------:R-:W-:Y:S02]  /*3490*/  CS2R R24, SRZ ;  /* 0x0000000000187805 */ /* 0x000fe4000001ff00 */
[----:B------:R-:W-:Y:S02]  /*34a0*/  CS2R R22, SRZ ;  /* 0x0000000000167805 */ /* 0x000fe4000001ff00 */
[----:B------:R-:W-:-:S02]  /*34b0*/  CS2R R20, SRZ ;  /* 0x0000000000147805 */ /* 0x000fc4000001ff00 */
[----:B------:R-:W-:Y:S01]  /*34c0*/  CS2R R18, SRZ ;  /* 0x0000000000127805 */ /* 0x000fe2000001ff00 */
[----:B------:R-:W-:Y:S02]  /*34d0*/  UIADD3 UR8, UPT, UPT, UR7, -UR6, URZ ;  /* 0x8000000607087290 */ /* 0x000fe4000fffe0ff */
[----:B------:R-:W-:Y:S01]  /*34e0*/  UIMAD UR9, UR7, UR9, URZ ;  /* 0x00000009070972a4 */ /* 0x000fe2000f8e02ff */
[----:B0-----:R-:W-:Y:S01]  /*34f0*/  LEA R30, P0, R30, UR4, 0x2 ;  /* 0x000000041e1e7c11 */ /* 0x001fe2000f8010ff */
[----:B------:R-:W-:-:S03]  /*3500*/  ULOP3.LUT UR4, UR14, 0x3, URZ, 0xc0, !UPT ;  /* 0x000000030e047892 */ /* 0x000fc6000f8ec0ff */
[----:B------:R-:W-:Y:S02]  /*3510*/  IADD3.X R31, PT, PT, R17, UR5, RZ, P0, !PT ;  /* 0x00000005111f7c10 */ /* 0x000fe400087fe4ff */
[----:B------:R-:W-:Y:S01]  /*3520*/  CS2R R16, SRZ ;  /* 0x0000000000107805 */ /* 0x000fe2000001ff00 */
[----:B------:R-:W-:Y:S01]  /*3530*/  UISETP.NE.AND UP0, UPT, UR4, URZ, UPT ;  /* 0x000000ff0400728c */ /* 0x000fe2000bf05270 */
[----:B------:R-:W-:Y:S10]  /*3540*/  BRA.U !UP1, `(.L_x_309) ;  /* 0x0000000509787547 */ /* 0x000ff4000b800000 */
[----:B------:R-:W0:Y:S01]  /*3550*/  S2UR UR5, SR_CgaCtaId ;  /* 0x00000000000579c3 */ /* 0x000e220000008800 */
[----:B------:R-:W-:Y:S01]  /*3560*/  UMOV UR11, 0x400 ;  /* 0x00000400000b7882 */ /* 0x000fe20000000000 */
[----:B------:R-:W-:Y:S01]  /*3570*/  ULOP3.LUT UR14, UR14, 0x7ffffffc, URZ, 0xc0, !UPT ;  /* 0x7ffffffc0e0e7892 */ /* 0x000fe2000f8ec0ff */
[----:B------:R-:W-:Y:S01]  /*3580*/  ISETP.GE.AND P1, PT, R28, UR8, PT ;  /* 0x000000081c007c0c */ /* 0x000fe2000bf26270 */
[----:B------:R-:W-:Y:S01]  /*3590*/  IMAD.MOV.U32 R0, RZ, RZ, RZ ;  /* 0x000000ffff007224 */ /* 0x000fe200078e00ff */
[----:B------:R-:W-:Y:S02]  /*35a0*/  CS2R R2, SRZ ;  /* 0x0000000000027805 */ /* 0x000fe4000001ff00 */
[----:B------:R-:W-:Y:S02]  /*35b0*/  CS2R R4, SRZ ;  /* 0x0000000000047805 */ /* 0x000fe4000001ff00 */
[----:B------:R-:W-:Y:S02]  /*35c0*/  CS2R R6, SRZ ;  /* 0x0000000000067805 */ /* 0x000fe4000001ff00 */
[----:B------:R-:W-:-:S02]  /*35d0*/  CS2R R8, SRZ ;  /* 0x0000000000087805 */ /* 0x000fc4000001ff00 */
[----:B------:R-:W-:Y:S01]  /*35e0*/  CS2R R10, SRZ ;  /* 0x00000000000a7805 */ /* 0x000fe2000001ff00 */
[----:B------:R-:W-:Y:S01]  /*35f0*/  IMAD.MOV.U32 R13, RZ, RZ, RZ ;  /* 0x000000ffff0d7224 */ /* 0x000fe200078e00ff */
[----:B------:R-:W-:Y:S01]  /*3600*/  UIMAD.WIDE UR16, UR9, 0xc, URZ ;  /* 0x0000000c091078a5 */ /* 0x000fe2000f8e02ff */
[----:B------:R-:W-:Y:S01]  /*3610*/  IMAD.U32 R29, RZ, RZ, UR14 ;  /* 0x0000000eff1d7e24 */ /* 0x000fe2000f8e00ff */
[----:B0-----:R-:W-:Y:S02]  /*3620*/  ULEA UR5, UR5, UR11, 0x18 ;  /* 0x0000000b05057291 */ /* 0x001fe4000f8ec0ff */
[----:B------:R-:W-:-:S04]  /*3630*/  UIADD3 UR11, UPT, UPT, -UR14, URZ, URZ ;  /* 0x000000ff0e0b7290 */ /* 0x000fc8000fffe1ff */
[----:B------:R-:W-:-:S05]  /*3640*/  LEA R14, R28, UR5, 0x2 ;  /* 0x000000051c0e7c11 */ /* 0x000fca000f8e10ff */
[----:B------:R-:W-:-:S07]  /*3650*/  VIADD R14, R14, 0x48 ;  /* 0x000000480e0e7836 */ /* 0x000fce0000000000 */
.L_x_310:
[----:B------:R-:W2:Y:S01]  /*3660*/  @!P1 LDG.E.128 R16, desc[UR12][R30.64] ;  /* 0x0000000c1e109981 */ /* 0x000ea2000c1e1d00 */
[----:B------:R-:W-:Y:S01]  /*3670*/  MOV R35, UR9 ;  /* 0x0000000900237c02 */ /* 0x000fe20008000f00 */
[----:B------:R-:W-:Y:S01]  /*3680*/  UIADD3 UR11, UPT, UPT, UR11, 0x4, URZ ;  /* 0x000000040b0b7890 */ /* 0x000fe2000fffe0ff */
[----:B------:R-:W-:Y:S01]  /*3690*/  MOV R37, UR9 ;  /* 0x0000000900257c02 */ /* 0x000fe20008000f00 */
[----:B------:R-:W2:Y:S02]  /*36a0*/  LDS R12, [R14+-0x48] ;  /* 0xffffb8000e0c7984 */ /* 0x000ea40000000800 */
[--C-:B------:R-:W-:Y:S01]  /*36b0*/  @!P1 IMAD.WIDE R32, R35, 0x4, R30.reuse ;  /* 0x0000000423209825 */ /* 0x100fe200078e021e */
[----:B------:R-:W-:Y:S01]  /*36c0*/  UISETP.NE.AND UP1, UPT, UR11, URZ, UPT ;  /* 0x000000ff0b00728c */ /* 0x000fe2000bf25270 */
[----:B------:R-:W3:Y:S02]  /*36d0*/  @!P1 LDG.E.128 R20, desc[UR12][R30.64+0x100] ;  /* 0x0001000c1e149981 */ /* 0x000ee4000c1e1d00 */
[----:B------:R-:W-:Y:S02]  /*36e0*/  @!P1 IMAD.WIDE R34, R37, 0x8, R30 ;  /* 0x0000000825229825 */ /* 0x000fe400078e021e */
[----:B------:R-:W4:Y:S02]  /*36f0*/  @!P1 LDG.E.128 R24, desc[UR12][R30.64+0x200] ;  /* 0x0002000c1e189981 */ /* 0x000f24000c1e1d00 */
        /* <DEDUP_REMOVED lines=16> */
[----:B0-----:R-:W-:Y:S04]  /*3800*/  @!P1 IADD3 R32, P0, PT, R30, UR16, RZ ;  /* 0x000000101e209c10 */ /* 0x001fe8000ff1e0ff */
[----:B------:R-:W-:Y:S02]  /*3810*/  @!P1 IADD3.X R33, PT, PT, R31, UR17, RZ, P0, !PT ;  /* 0x000000111f219c10 */ /* 0x000fe400087fe4ff */
[----:B------:R-:W-:Y:S01]  /*3820*/  LEA R30, P0, R37, R30, 0x4 ;  /* 0x0000001e251e7211 */ /* 0x000fe200078020ff */
        /* <DEDUP_REMOVED lines=14> */
[----:B------:R0:W4:Y:S04]  /*3910*/  @!P1 LDG.E.128 R24, desc[UR12][R34.64+0x200] ;  /* 0x0002000c22189981 */ /* 0x000128000c1e1d00 */
[----:B------:R-:W2:Y:S01]  /*3920*/  LDS R12, [R14] ;  /* 0x000000000e0c7984 */ /* 0x000ea20000000800 */
[----:B0-----:R-:W-:Y:S04]  /*3930*/  MOV R35, UR9 ;  /* 0x0000000900237c02 */ /* 0x001fe80008000f00 */
        /* <DEDUP_REMOVED lines=31> */
.L_x_309:
[----:B------:R-:W-:Y:S05]  /*3b30*/  BRA.U !UP0, `(.L_x_308) ;  /* 0x0000000108807547 */ /* 0x000fea000b800000 */
[----:B------:R-:W0:Y:S01]  /*3b40*/  S2UR UR5, SR_CgaCtaId ;  /* 0x00000000000579c3 */ /* 0x000e220000008800 */
[----:B------:R-:W-:Y:S01]  /*3b50*/  UMOV UR11, 0x400 ;  /* 0x00000400000b7882 */ /* 0x000fe20000000000 */
[----:B------:R-:W-:Y:S01]  /*3b60*/  IMAD R29, R29, 0x9, R28 ;  /* 0x000000091d1d7824 */ /* 0x000fe200078e021c */
[----:B------:R-:W-:Y:S01]  /*3b70*/  IADD3 R30, P1, PT, R30, 0x200, RZ ;  /* 0x000002001e1e7810 */ /* 0x000fe20007f3e0ff */
[----:B------:R-:W-:Y:S01]  /*3b80*/  UIMAD.WIDE UR14, UR9, 0x4, URZ ;  /* 0x00000004090e78a5 */ /* 0x000fe2000f8e02ff */
[----:B------:R-:W-:Y:S01]  /*3b90*/  ISETP.GE.AND P0, PT, R28, UR8, PT ;  /* 0x000000081c007c0c */ /* 0x000fe2000bf06270 */
[----:B------:R-:W-:Y:S02]  /*3ba0*/  UIADD3 UR4, UPT, UPT, -UR4, URZ, URZ ;  /* 0x000000ff04047290 */ /* 0x000fe4000fffe1ff */
[----:B------:R-:W-:Y:S01]  /*3bb0*/  IMAD.X R31, RZ, RZ, R31, P1 ;  /* 0x000000ffff1f7224 */ /* 0x000fe200008e061f */
[----:B0-----:R-:W-:-:S06]  /*3bc0*/  ULEA UR5, UR5, UR11, 0x18 ;  /* 0x0000000b05057291 */ /* 0x001fcc000f8ec0ff */
[----:B------:R-:W-:-:S07]  /*3bd0*/  LEA R14, R29, UR5, 0x2 ;  /* 0x000000051d0e7c11 */ /* 0x000fce000f8e10ff */
.L_x_311:
[----:B------:R-:W2:Y:S01]  /*3be0*/  @!P0 LDG.E.128 R16, desc[UR12][R30.64+-0x200] ;  /* 0xfffe000c1e108981 */ /* 0x000ea2000c1e1d00 */
[----:B------:R-:W-:Y:S03]  /*3bf0*/  UIADD3 UR4, UPT, UPT, UR4, 0x1, URZ ;  /* 0x0000000104047890 */ /* 0x000fe6000fffe0ff */
[----:B------:R-:W3:Y:S01]  /*3c00*/  @!P0 LDG.E.128 R20, desc[UR12][R30.64+-0x100] ;  /* 0xffff000c1e148981 */ /* 0x000ee2000c1e1d00 */
[----:B------:R-:W-:Y:S03]  /*3c10*/  UISETP.NE.AND UP0, UPT, UR4, URZ, UPT ;  /* 0x000000ff0400728c */ /* 0x000fe6000bf05270 */
[----:B------:R0:W4:Y:S04]  /*3c20*/  @!P0 LDG.E.128 R24, desc[UR12][R30.64] ;  /* 0x0000000c1e188981 */ /* 0x000128000c1e1d00 */
[----:B------:R1:W2:Y:S01]  /*3c30*/  LDS R12, [R14] ;  /* 0x000000000e0c7984 */ /* 0x0002a20000000800 */
[----:B0-----:R-:W-:Y:S02]  /*3c40*/  IADD3 R30, P1, PT, R30, UR14, RZ ;  /* 0x0000000e1e1e7c10 */ /* 0x001fe4000ff3e0ff */
[----:B-1----:R-:W-:Y:S02]  /*3c50*/  IADD3 R14, PT, PT, R14, 0x24, RZ ;  /* 0x000000240e0e7810 */ /* 0x002fe40007ffe0ff */
[----:B------:R-:W-:Y:S01]  /*3c60*/  IADD3.X R31, PT, PT, R31, UR15, RZ, P1, !PT ;  /* 0x0000000f1f1f7c10 */ /* 0x000fe20008ffe4ff */
        /* <DEDUP_REMOVED lines=13> */
.L_x_308:
[----:B------:R-:W-:-:S04]  /*3d40*/  IADD3 R28, PT, PT, R28, UR6, RZ ;  /* 0x000000061c1c7c10 */ /* 0x000fc8000fffe0ff */
[----:B------:R-:W-:-:S13]  /*3d50*/  ISETP.GE.AND P0, PT, R28, UR7, PT ;  /* 0x000000071c007c0c */ /* 0x000fda000bf06270 */
[----:B------:R-:W-:Y:S05]  /*3d60*/  @P0 EXIT ;  /* 0x000000000000094d */ /* 0x000fea0003800000 */
[----:B------:R-:W-:Y:S01]  /*3d70*/  IABS R18, UR10 ;  /* 0x0000000a00127c13 */ /* 0x000fe20008000000 */
[----:B------:R-:W0:Y:S01]  /*3d80*/  LDC R17, c[0x0][0x434] ;  /* 0x00010d00ff117b82 */ /* 0x000e220000000800 */
[----:B------:R-:W-:Y:S01]  /*3d90*/  IABS R20, R28 ;  /* 0x0000001c00147213 */ /* 0x000fe20000000000 */
[----:B------:R-:W1:Y:S01]  /*3da0*/  LDCU.128 UR4, c[0x0][0x400] ;  /* 0x00008000ff0477ac */ /* 0x000e620008000c00 */
[----:B------:R-:W2:Y:S01]  /*3db0*/  I2F.RP R16, R18 ;  /* 0x0000001200107306 */ /* 0x000ea20000209400 */
[----:B------:R-:W-:Y:S01]  /*3dc0*/  IABS R14, UR10 ;  /* 0x0000000a000e7c13 */ /* 0x000fe20008000000 */
        /* <DEDUP_REMOVED lines=9> */
[----:B--2---:R-:W-:Y:S01]  /*3e60*/  VIADD R22, R22, 0xffffffe ;  /* 0x0ffffffe16167836 */ /* 0x004fe20000000000 */
        /* <DEDUP_REMOVED lines=13> */
[----:B------:R-:W-:Y:S02]  /*3f40*/  @!P1 IMAD.IADD R21, R21, 0x1, -R18 ;  /* 0x0000000115159824 */ /* 0x000fe400078e0a12 */
[----:B------:R-:W-:Y:S01]  /*3f50*/  @!P1 VIADD R19, R19, 0x1 ;  /* 0x0000000113139836 */ /* 0x000fe20000000000 */
[----:B0-----:R-:W-:Y:S02]  /*3f60*/  IADD3 R22, PT, PT, R12, 0xffffffe, RZ ;  /* 0x0ffffffe0c167810 */ /* 0x001fe40007ffe0ff */
[----:B------:R-:W-:Y:S02]  /*3f70*/  ISETP.GE.U32.AND P2, PT, R21, R18, PT ;  /* 0x000000121500720c */ /* 0x000fe40003f46070 */
[----:B------:R-:W-:Y:S01]  /*3f80*/  ISETP.NE.AND P1, PT, RZ, UR10, PT ;  /* 0x0000000aff007c0c */ /* 0x000fe2000bf25270 */
[----:B------:R0:W2:Y:S10]  /*3f90*/  F2I.FTZ.U32.TRUNC.NTZ R23, R22 ;  /* 0x0000001600177305 */ /* 0x0000b4000021f000 */
[----:B------:R-:W-:-:S04]  /*3fa0*/  @P2 VIADD R19, R19, 0x1 ;  /* 0x0000000113132836 */ /* 0x000fc80000000000 */
[----:B------:R-:W-:Y:S01]  /*3fb0*/  @!P0 IMAD.MOV R19, RZ, RZ, -R19 ;  /* 0x000000ffff138224 */ /* 0x000fe200078e0a13 */
[----:B------:R-:W-:Y:S01]  /*3fc0*/  @!P1 LOP3.LUT R19, RZ, UR10, RZ, 0x33, !PT ;  /* 0x0000000aff139c12 */ /* 0x000fe2000f8e33ff */
[----:B0-----:R-:W-:Y:S01]  /*3fd0*/  IMAD.MOV.U32 R22, RZ, RZ, RZ ;  /* 0x000000ffff167224 */ /* 0x001fe200078e00ff */
[----:B--2---:R-:W-:-:S03]  /*3fe0*/  IADD3 R21, PT, PT, RZ, -R23, RZ ;  /* 0x80000017ff157210 */ /* 0x004fc60007ffe0ff */
[----:B------:R-:W-:Y:S02]  /*3ff0*/  IMAD R18, R19, UR10, RZ ;  /* 0x0000000a13127c24 */ /* 0x000fe4000f8e02ff */
[----:B------:R-:W-:Y:S02]  /*4000*/  IMAD R14, R21, R16, RZ ;  /* 0x00000010150e7224 */ /* 0x000fe400078e02ff */
[----:B------:R-:W-:Y:S02]  /*4010*/  IMAD.IADD R20, R28, 0x1, -R18 ;  /* 0x000000011c147824 */ /* 0x000fe400078e0a12 */
[----:B------:R-:W-:-:S03]  /*4020*/  IMAD.HI.U32 R14, R23, R14, R22 ;  /* 0x0000000e170e7227 */ /* 0x000fc600078e0016 */
        /* <DEDUP_REMOVED lines=8> */
[----:B-1----:R-:W-:-:S04]  /*40b0*/  IMAD R12, R12, UR4, RZ ;  /* 0x000000040c0c7c24 */ /* 0x002fc8000f8e02ff */
        /* <DEDUP_REMOVED lines=8> */
[----:B------:R-:W-:-:S05]  /*4140*/  @P2 IADD3 R14, PT, PT, R14, 0x1, RZ ;  /* 0x000000010e0e2810 */ /* 0x000fca0007ffe0ff */
        /* <DEDUP_REMOVED lines=21> */
        .weak           $__internal_9_$__cuda_sm20_div_s64
        .type           $__internal_9_$__cuda_sm20_div_s64,@function
        .size           $__internal_9_$__cuda_sm20_div_s64,(.L_x_6854 - $__internal_9_$__cuda_sm20_div_s64)
$__internal_9_$__cuda_sm20_div_s64:
        /* <DEDUP_REMOVED lines=85> */
[----:B------:R-:W-:Y:S06]  /*47f0*/  RET.REL.NODEC R16 `(_ZN5flash32flash_fwd_splitkv_combine_kernelI23Flash_fwd_kernel_traitsILi192ELi64ELi64ELi4ELb0ELb0EN7cutlass10bfloat16_tE19Flash_kernel_traitsILi192ELi64ELi64ELi4ES3_EELi8ELi5ELb1EEEvNS_16Flash_fwd_paramsE) ;  /* 0xffffffb810007950 */ /* 0x000fec0003c3ffff */
.L_x_312:
        /* <DEDUP_REMOVED lines=16> */
.L_x_6854:


//--------------------- .text._ZN5flash32flash_fwd_splitkv_combine_kernelI23Flash_fwd_kernel_traitsILi192ELi64ELi64ELi4ELb0ELb0EN7cutlass10bfloat16_tE19Flash_kernel_traitsILi192ELi64ELi64ELi4ES3_EELi8ELi4ELb1EEEvNS_16Flash_fwd_paramsE --------------------------
	.section	.text._ZN5flash32flash_fwd_splitkv_combine_kernelI23Flash_fwd_kernel_traitsILi192ELi64ELi64ELi4ELb0ELb0EN7cutlass10bfloat16_tE19Flash_kernel_traitsILi192ELi64ELi64ELi4ES3_EELi8ELi4ELb1EEEvNS_16Flash_fwd_paramsE,"ax",@progbits
	.align	128
        .global         _ZN5flash32flash_fwd_splitkv_combine_kernelI23Flash_fwd_kernel_traitsILi192ELi64ELi64ELi4ELb0ELb0EN7cutlass10bfloat16_tE19Flash_kernel_traitsILi192ELi64ELi64ELi4ES3_EELi8ELi4ELb1EEEvNS_16Flash_fwd_paramsE
        .type           _ZN5flash32flash_fwd_splitkv_combine_kernelI23Flash_fwd_kernel_traitsILi192ELi64ELi64ELi4ELb0ELb0EN7cutlass10bfloat16_tE19Flash_kernel_traitsILi192ELi64ELi64ELi4ES3_EELi8ELi4ELb1EEEvNS_16Flash_fwd_paramsE,@function
        .size           _ZN5flash32flash_fwd_splitkv_combine_kernelI23Flash_fwd_kernel_traitsILi192ELi64ELi64ELi4ELb0ELb0EN7cutlass10bfloat16_tE19Flash_kernel_traitsILi192ELi64ELi64ELi4ES3_EELi8ELi4ELb1EEEvNS_16Flash_fwd_paramsE,(.L_x_6855 - _ZN5flash32flash_fwd_splitkv_combine_kernelI23Flash_fwd_kernel_traitsILi192ELi64ELi64ELi4ELb0ELb0EN7cutlass10bfloat16_tE19Flash_kernel_traitsILi192ELi64ELi64ELi4ES3_EELi8ELi4ELb1EEEvNS_16Flash_fwd_paramsE)
        .other          _ZN5flash32flash_fwd_splitkv_combine_kernelI23Flash_fwd_kernel_traitsILi192ELi64ELi64ELi4ELb0ELb0EN7cutlass10bfloat16_tE19Flash_kernel_traitsILi192ELi64ELi64ELi4ES3_EELi8ELi4ELb1EEEvNS_16Flash_fwd_paramsE,@"STO_CUDA_ENTRY STV_DEFAULT"
_ZN5flash32flash_fwd_splitkv_combine_kernelI23Flash_fwd_kernel_traitsILi192ELi64ELi64ELi4ELb0ELb0EN7cutlass10bfloat16_tE19Flash_kernel_traitsILi192ELi64ELi64ELi4ES3_EELi8ELi4ELb1EEEvNS_16Flash_fwd_paramsE:
.text._ZN5flash32flash_fwd_splitkv_combine_kernelI23Flash_fwd_kernel_traitsILi192ELi64ELi64ELi4ELb0ELb0EN7cutlass10bfloat16_tE19Flash_kernel_traitsILi192ELi64ELi64ELi4ES3_EELi8ELi4ELb1EEEvNS_16Flash_fwd_paramsE:
        /* <DEDUP_REMOVED lines=38> */
.L_x_313:
[----:B------:R-:W-:Y:S01]  /*0260*/  IMAD.U32 R22, RZ, RZ, UR7 ;  /* 0x00000007ff167e24 */ /* 0x000fe2000f8e00ff */
[----:B------:R-:W-:Y:S01]  /*0270*/  MOV R18, UR14 ;  /* 0x0000000e00127c02 */ /* 0x000fe20008000f00 */
[----:B------:R-:W-:Y:S01]  /*0280*/  IMAD.U32 R19, RZ, RZ, UR15 ;  /* 0x0000000fff137e24 */ /* 0x000fe2000f8e00ff */
[----:B------:R-:W-:Y:S02]  /*0290*/  MOV R17, UR8 ;  /* 0x0000000800117c02 */ /* 0x000fe40008000f00 */
[----:B------:R-:W-:Y:S02]  /*02a0*/  MOV R16, 0x2c0 ;  /* 0x000002c000107802 */ /* 0x000fe40000000f00 */
[----:B------:R-:W-:Y:S05]  /*02b0*/  CALL.REL.NOINC `($__internal_10_$__cuda_sm20_div_s64) ;  /* 0x0000003c00907944 */ /* 0x000fea0003c00000 */
[----:B------:R-:W-:-:S07]  /*02c0*/  MOV R13, R19 ;  /* 0x00000013000d7202 */ /* 0x000fce0000000f00 */
.L_x_314:
        /* <DEDUP_REMOVED lines=30> */
.L_x_316:
[----:B------:R-:W-:Y:S01]  /*04b0*/  IMAD.MOV.U32 R22, RZ, RZ, R12 ;  /* 0x000000ffff167224 */ /* 0x000fe200078e000c */
[----:B------:R-:W-:Y:S02]  /*04c0*/  MOV R19, R13 ;  /* 0x0000000d00137202 */ /* 0x000fe40000000f00 */
[----:B------:R-:W-:Y:S02]  /*04d0*/  MOV R16, 0x4f0 ;  /* 0x000004f000107802 */ /* 0x000fe40000000f00 */
[----:B------:R-:W-:Y:S05]  /*04e0*/  CALL.REL.NOINC `($__internal_10_$__cuda_sm20_div_s64) ;  /* 0x0000003c00047944 */ /* 0x000fea0003c00000 */
[----:B------:R-:W-:Y:S02]  /*04f0*/  MOV R24, R12 ;  /* 0x0000000c00187202 */ /* 0x000fe40000000f00 */
[----:B------:R-:W-:Y:S02]  /*0500*/  MOV R25, R19 ;  /* 0x0000001300197202 */ /* 0x000fe40000000f00 */
.L_x_317:
[----:B------:R-:W-:Y:S05]  /*0510*/  BSYNC.RECONVERGENT B0 ;  /* 0x0000000000007941 */ /* 0x000fea0003800200 */
.L_x_315:
        /* <DEDUP_REMOVED lines=36> */
[----:B------:R-:W-:Y:S01]  /*0760*/  IMAD.MOV.U32 R4, RZ, RZ, RZ ;  /* 0x000000ffff047224 */ /* 0x000fe200078e00ff */
[----:B------:R-:W-:Y:S01]  /*0770*/  ISETP.NE.U32.AND P0, PT, R13, RZ, PT ;  /* 0x000000ff0d00720c */ /* 0x000fe20003f05070 */
[----:B------:R-:W-:-:S05]  /*0780*/  IMAD.MOV.U32 R19, RZ, RZ, RZ ;  /* 0x000000ffff137224 */ /* 0x000fca00078e00ff */
[----:B0-----:R-:W0:Y:S02]  /*0790*/  MUFU.RCP R5, R6 ;  /* 0x0000000600057308 */ /* 0x001e240000001000 */
[----:B0-----:R-:W-:-:S06]  /*07a0*/  IADD3 R5, PT, PT, R5, 0xffffffe, RZ ;  /* 0x0ffffffe05057810 */ /* 0x001fcc0007ffe0ff */
[----:B------:R-:W0:Y:S02]  /*07b0*/  F2I.FTZ.U32.TRUNC.NTZ R5, R5 ;  /* 0x0000000500057305 */ /* 0x000e24000021f000 */
[----:B0-----:R-:W-:-:S05]  /*07c0*/  IADD3 R2, PT, PT, RZ, -R5, RZ ;  /* 0x80000005ff027210 */ /* 0x001fca0007ffe0ff */
        /* <DEDUP_REMOVED lines=13> */
.L_x_319:
[----:B------:R-:W-:Y:S01]  /*08a0*/  IMAD.MOV.U32 R22, RZ, RZ, R18 ;  /* 0x000000ffff167224 */ /* 0x000fe200078e0012 */
[----:B------:R-:W-:Y:S01]  /*08b0*/  MOV R18, R13 ;  /* 0x0000000d00127202 */ /* 0x000fe20000000f00 */
[----:B------:R-:W-:Y:S01]  /*08c0*/  IMAD.MOV.U32 R19, RZ, RZ, R17 ;  /* 0x000000ffff137224 */ /* 0x000fe200078e0011 */
[----:B------:R-:W-:Y:S02]  /*08d0*/  MOV R17, R3 ;  /* 0x0000000300117202 */ /* 0x000fe40000000f00 */
[----:B------:R-:W-:Y:S02]  /*08e0*/  MOV R16, 0x900 ;  /* 0x0000090000107802 */ /* 0x000fe40000000f00 */
[----:B------:R-:W-:Y:S05]  /*08f0*/  CALL.REL.NOINC `($__internal_10_$__cuda_sm20_div_s64) ;  /* 0x0000003800007944 */ /* 0x000fea0003c00000 */
[----:B------:R-:W-:Y:S02]  /*0900*/  MOV R18, R12 ;  /* 0x0000000c00127202 */ /* 0x000fe40000000f00 */
.L_x_320:
[----:B------:R-:W-:Y:S05]  /*0910*/  BSYNC.RECONVERGENT B0 ;  /* 0x0000000000007941 */ /* 0x000fea0003800200 */
.L_x_318:
        /* <DEDUP_REMOVED lines=80> */
[----:B------:R-:W-:Y:S02]  /*0e20*/  ISETP.GE.U32.AND P1, PT, R9, R6, PT ;  /* 0x000000060900720c */ /* 0x000fe40003f26070 */
[----:B------:R-:W-:Y:S02]  /*0e30*/  SHF.R.S32.HI R9, RZ, 0x1f, R10 ;  /* 0x0000001fff097819 */ /* 0x000fe4000001140a */
[----:B------:R-:W-:-:S02]  /*0e40*/  ISETP.NE.AND P3, PT, R5, RZ, PT ;  /* 0x000000ff0500720c */ /* 0x000fc40003f65270 */
[----:B------:R-:W-:-:S04]  /*0e50*/  ISETP.LT.AND.EX P0, PT, R19, R9, PT, P0 ;  /* 0x000000091300720c */ /* 0x000fc80003f01300 */
[C---:B------:R-:W-:Y:S02]  /*0e60*/  SEL R2, R19.reuse, R9, P0 ;  /* 0x0000000913027207 */ /* 0x040fe40000000000 */
[----:B------:R-:W-:Y:S01]  /*0e70*/  SEL R9, RZ, 0x1, !P3 ;  /* 0x00000001ff097807 */ /* 0x000fe20005800000 */
[----:B------:R-:W-:Y:S01]  /*0e80*/  @P1 VIADD R12, R12, 0x1 ;  /* 0x000000010c0c1836 */ /* 0x000fe20000000000 */
[----:B------:R-:W-:Y:S02]  /*0e90*/  LOP3.LUT R6, R19, R2, RZ, 0xfc, !PT ;  /* 0x0000000213067212 */ /* 0x000fe400078efcff */
[----:B------:R-:W-:Y:S01]  /*0ea0*/  SEL R10, R18, R10, P0 ;  /* 0x0000000a120a7207 */ /* 0x000fe20000000000 */
[----:B------:R-:W-:Y:S01]  /*0eb0*/  IMAD.MOV.U32 R5, RZ, RZ, R12 ;  /* 0x000000ffff057224 */ /* 0x000fe200078e000c */
[----:B------:R-:W-:Y:S02]  /*0ec0*/  ISETP.NE.U32.AND P1, PT, R6, RZ, PT ;  /* 0x000000ff0600720c */ /* 0x000fe40003f25070 */
[----:B------:R-:W-:Y:S01]  /*0ed0*/  SHF.R.S32.HI R6, RZ, 0x1f, R11 ;  /* 0x0000001fff067819 */ /* 0x000fe2000001140b */
[----:B------:R-:W-:Y:S01]  /*0ee0*/  @!P2 IMAD.MOV R5, RZ, RZ, -R5 ;  /* 0x000000ffff05a224 */ /* 0x000fe200078e0a05 */
[----:B------:R-:W-:-:S02]  /*0ef0*/  @!P4 LOP3.LUT R5, RZ, R4, RZ, 0x33, !PT ;  /* 0x00000004ff05c212 */ /* 0x000fc400078e33ff */
        /* <DEDUP_REMOVED lines=22> */
.L_x_322:
[----:B------:R-:W-:Y:S01]  /*1060*/  IMAD.MOV.U32 R22, RZ, RZ, R18 ;  /* 0x000000ffff167224 */ /* 0x000fe200078e0012 */
[----:B------:R-:W-:Y:S01]  /*1070*/  MOV R18, R10 ;  /* 0x0000000a00127202 */ /* 0x000fe20000000f00 */
[----:B------:R-:W-:Y:S01]  /*1080*/  IMAD.MOV.U32 R17, RZ, RZ, R2 ;  /* 0x000000ffff117224 */ /* 0x000fe200078e0002 */
[----:B------:R-:W-:Y:S02]  /*1090*/  MOV R16, 0x10b0 ;  /* 0x000010b000107802 */ /* 0x000fe40000000f00 */
[----:B------:R-:W-:Y:S05]  /*10a0*/  CALL.REL.NOINC `($__internal_10_$__cuda_sm20_div_s64) ;  /* 0x0000003000147944 */ /* 0x000fea0003c00000 */
[----:B------:R-:W-:Y:S02]  /*10b0*/  MOV R32, R12 ;  /* 0x0000000c00207202 */ /* 0x000fe40000000f00 */
[----:B------:R-:W-:Y:S02]  /*10c0*/  MOV R33, R19 ;  /* 0x0000001300217202 */ /* 0x000fe40000000f00 */
.L_x_323:
[----:B------:R-:W-:Y:S05]  /*10d0*/  BSYNC.RECONVERGENT B0 ;  /* 0x0000000000007941 */ /* 0x000fea0003800200 */
.L_x_321:
        /* <DEDUP_REMOVED lines=58> */
.L_x_325:
[----:B------:R-:W-:Y:S01]  /*1480*/  IMAD.MOV.U32 R22, RZ, RZ, R24 ;  /* 0x000000ffff167224 */ /* 0x000fe200078e0018 */
[----:B------:R-:W-:Y:S01]  /*1490*/  MOV R19, R25 ;  /* 0x0000001900137202 */ /* 0x000fe20000000f00 */
[----:B------:R-:W-:Y:S01]  /*14a0*/  IMAD.MOV.U32 R18, RZ, RZ, R7 ;  /* 0x000000ffff127224 */ /* 0x000fe200078e0007 */
[----:B------:R-:W-:Y:S02]  /*14b0*/  MOV R16, 0x14d0 ;  /* 0x000014d000107802 */ /* 0x000fe40000000f00 */
[----:B------:R-:W-:Y:S05]  /*14c0*/  CALL.REL.NOINC `($__internal_10_$__cuda_sm20_div_s64) ;  /* 0x0000002c000c7944 */ /* 0x000fea0003c00000 */
[----:B------:R-:W-:Y:S02]  /*14d0*/  MOV R18, R12 ;  /* 0x0000000c00127202 */ /* 0x000fe40000000f00 */
.L_x_326:
[----:B------:R-:W-:Y:S05]  /*14e0*/  BSYNC.RECONVERGENT B0 ;  /* 0x0000000000007941 */ /* 0x000fea0003800200 */
.L_x_324:
        /* <DEDUP_REMOVED lines=14> */
[--C-:B-1----:R-:W-:Y:S02]  /*15d0*/  SHF.R.U32.HI R16, RZ, 0x3, R20.reuse ;  /* 0x00000003ff107819 */ /* 0x102fe40000011614 */
[C---:B------:R-:W-:Y:S02]  /*15e0*/  ISETP.GT.U32.AND P1, PT, R20.reuse, 0x7f, PT ;  /* 0x0000007f1400780c */ /* 0x040fe40003f24070 */
[----:B------:R-:W-:Y:S02]  /*15f0*/  LOP3.LUT R25, R20, 0xf, RZ, 0xc0, !PT ;  /* 0x0000000f14197812 */ /* 0x000fe400078ec0ff */
[----:B------:R-:W-:Y:S01]  /*1600*/  SHF.R.U32.HI R28, RZ, 0x4, R20 ;  /* 0x00000004ff1c7819 */ /* 0x000fe20000011614 */
        /* <DEDUP_REMOVED lines=9> */
[----:B------:R-:W-:-:S02]  /*16a0*/  LOP3.LUT R15, R20, 0x7, RZ, 0xc0, !PT ;  /* 0x00000007140f7812 */ /* 0x000fc400078ec0ff */
[----:B------:R-:W-:-:S03]  /*16b0*/  ISETP.GE.AND P2, PT, R4, RZ, PT ;  /* 0x000000ff0400720c */ /* 0x000fc60003f46270 */
[----:B------:R-:W-:-:S05]  /*16c0*/  IMAD.HI.U32 R6, R6, R5, RZ ;  /* 0x0000000506067227 */ /* 0x000fca00078e00ff */
[----:B------:R-:W-:-:S05]  /*16d0*/  IADD3 R12, PT, PT, -R6, RZ, RZ ;  /* 0x000000ff060c7210 */ /* 0x000fca0007ffe1ff */
[----:B------:R-:W-:Y:S01]  /*16e0*/  IMAD R5, R8, R12, R5 ;  /* 0x0000000c08057224 */ /* 0x000fe200078e0205 */
[----:B------:R-:W-:-:S04]  /*16f0*/  MOV R12, 0xff800000 ;  /* 0xff800000000c7802 */ /* 0x000fc80000000f00 */
[----:B------:R-:W-:-:S13]  /*1700*/  ISETP.GT.U32.AND P0, PT, R8, R5, PT ;  /* 0x000000050800720c */ /* 0x000fda0003f04070 */
[----:B------:R-:W-:Y:S02]  /*1710*/  @!P0 IMAD.IADD R5, R5, 0x1, -R8 ;  /* 0x0000000105058824 */ /* 0x000fe400078e0a08 */
[----:B------:R-:W-:Y:S01]  /*1720*/  @!P0 VIADD R6, R6, 0x1 ;  /* 0x0000000106068836 */ /* 0x000fe20000000000 */
[----:B------:R-:W-:Y:S02]  /*1730*/  ISETP.NE.AND P0, PT, RZ, UR5, PT ;  /* 0x00000005ff007c0c */ /* 0x000fe4000bf05270 */
[----:B------:R-:W-:Y:S02]  /*1740*/  ISETP.GE.U32.AND P3, PT, R5, R8, PT ;  /* 0x000000080500720c */ /* 0x000fe40003f66070 */
[----:B------:R-:W-:-:S04]  /*1750*/  MOV R8, 0x400 ;  /* 0x0000040000087802 */ /* 0x000fc80000000f00 */
[----:B---3--:R-:W-:-:S05]  /*1760*/  LEA R17, R17, R8, 0x18 ;  /* 0x0000000811117211 */ /* 0x008fca00078ec0ff */
        /* <DEDUP_REMOVED lines=25> */
.L_x_328:
[----:B------:R-:W-:Y:S05]  /*1900*/  BSYNC.RECONVERGENT B0 ;  /* 0x0000000000007941 */ /* 0x000fea0003800200 */
.L_x_327:
[----:B-----5:R1:W-:Y:S01]  /*1910*/  @!P1 STS [R5], R12 ;  /* 0x0000000c05009388 */ /* 0x0203e20000000800 */
[----:B------:R-:W-:Y:S01]  /*1920*/  BAR.SYNC.DEFER_BLOCKING 0x0 ;  /* 0x0000000000007b1d */ /* 0x000fe20000010000 */
[----:B------:R-:W-:-:S05]  /*1930*/  ISETP.NE.AND P5, PT, R14, RZ, PT ;  /* 0x000000ff0e00720c */ /* 0x000fca0003fa5270 */
[----:B------:R-:W-:Y:S02]  /*1940*/  BSSY.RECONVERGENT B1, `(.L_x_329) ;  /* 0x000017c000017945 */ /* 0x000fe40003800200 */
[----:B-1----:R-:W1:Y:S01]  /*1950*/  LDC R12, c[0x0][0x3e0] ;  /* 0x0000f800ff0c7b82 */ /* 0x002e620000000800 */
[----:B------:R-:W2:Y:S04]  /*1960*/  @!P1 LDS R24, [R8] ;  /* 0x0000000008189984 */ /* 0x000ea80000000800 */
[----:B--2---:R-:W2:Y:S02]  /*1970*/  SHFL.BFLY PT, R17, R24, 0x8, 0x1f ;  /* 0x0d001f0018117f89 */ /* 0x004ea400000e0000 */
[----:B--2---:R-:W-:-:S05]  /*1980*/  FMNMX.FTZ R17, R17, R24, !PT ;  /* 0x0000001811117209 */ /* 0x004fca0007810000 */
[----:B------:R-:W2:Y:S02]  /*1990*/  SHFL.BFLY PT, R16, R17, 0x4, 0x1f ;  /* 0x0c801f0011107f89 */ /* 0x000ea400000e0000 */
[----:B--2---:R-:W-:-:S05]  /*19a0*/  FMNMX.FTZ R16, R17, R16, !PT ;  /* 0x0000001011107209 */ /* 0x004fca0007810000 */
[----:B------:R-:W2:Y:S02]  /*19b0*/  SHFL.BFLY PT, R15, R16, 0x2, 0x1f ;  /* 0x0c401f00100f7f89 */ /* 0x000ea400000e0000 */
[----:B--2---:R-:W-:-:S05]  /*19c0*/  FMNMX.FTZ R15, R16, R15, !PT ;  /* 0x0000000f100f7209 */ /* 0x004fca0007810000 */
[----:B------:R-:W2:Y:S02]  /*19d0*/  SHFL.BFLY PT, R4, R15, 0x1, 0x1f ;  /* 0x0c201f000f047f89 */ /* 0x000ea400000e0000 */
[----:B--2---:R-:W-:Y:S02]  /*19e0*/  FMNMX.FTZ R4, R15, R4, !PT ;  /* 0x000000040f047209 */ /* 0x004fe40007810000 */
[----:B------:R-:W-:Y:S02]  /*19f0*/  IABS R15, R14 ;  /* 0x0000000e000f7213 */ /* 0x000fe40000000000 */
[----:B------:R-:W-:Y:S02]  /*1a00*/  FSETP.NEU.FTZ.AND P0, PT, R4, -INF , PT ;  /* 0xff8000000400780b */ /* 0x000fe40003f1d000 */
[----:B0-----:R-:W0:Y:S01]  /*1a10*/  I2F.RP R22, R15 ;  /* 0x0000000f00167306 */ /* 0x001e220000209400 */
[----:B------:R-:W-:Y:S01]  /*1a20*/  IMAD.IADD R23, R0, 0x1, R15 ;  /* 0x0000000100177824 */ /* 0x000fe200078e020f */
[----:B------:R-:W-:-:S02]  /*1a30*/  FSEL R5, R4, RZ, P0 ;  /* 0x000000ff04057208 */ /* 0x000fc40000000000 */
[----:B-1----:R-:W-:Y:S02]  /*1a40*/  IABS R4, R12 ;  /* 0x0000000c00047213 */ /* 0x002fe40000000000 */
[----:B------:R-:W-:Y:S01]  /*1a50*/  IABS R0, R14 ;  /* 0x0000000e00007213 */ /* 0x000fe20000000000 */
[----:B------:R-:W-:Y:S01]  /*1a60*/  FADD.FTZ R21, -R5, R24 ;  /* 0x0000001805157221 */ /* 0x000fe20000010100 */
[----:B------:R-:W1:Y:S03]  /*1a70*/  I2F.RP R16, R4 ;  /* 0x0000000400107306 */ /* 0x000e660000209400 */
[----:B------:R-:W-:Y:S01]  /*1a80*/  FMUL.FTZ R21, R21, 1.4426950216293334961 ;  /* 0x3fb8aa3b15157820 */ /* 0x000fe20000410000 */
[----:B------:R-:W-:-:S04]  /*1a90*/  IMAD.MOV R0, RZ, RZ, -R0 ;  /* 0x000000ffff007224 */ /* 0x000fc800078e0a00 */
        /* <DEDUP_REMOVED lines=8> */
[--C-:B--2---:R-:W-:Y:S02]  /*1b20*/  IMAD.MOV R26, RZ, RZ, -R31.reuse ;  /* 0x000000ffff1a7224 */ /* 0x104fe400078e0a1f */
[----:B------:R-:W-:Y:S02]  /*1b30*/  HFMA2 R30, -RZ, RZ, 0, 0 ;  /* 0x00000000ff1e7431 */ /* 0x000fe400000001ff */
[----:B------:R-:W-:Y:S02]  /*1b40*/  IMAD R26, R26, R15, RZ ;  /* 0x0000000f1a1a7224 */ /* 0x000fe400078e02ff */
[----:B0-----:R-:W-:Y:S02]  /*1b50*/  FADD.FTZ R36, R21, R36 ;  /* 0x0000002415247221 */ /* 0x001fe40000010000 */
[----:B------:R-:W-:-:S03]  /*1b60*/  IMAD.HI.U32 R26, R31, R26, R30 ;  /* 0x0000001a1f1a7227 */ /* 0x000fc600078e001e */
[----:B------:R-:W0:Y:S01]  /*1b70*/  SHFL.BFLY PT, R17, R36, 0x4, 0x1f ;  /* 0x0c801f0024117f89 */ /* 0x000e2200000e0000 */
[----:B-1----:R-:W-:Y:S02]  /*1b80*/  IMAD.MOV R21, RZ, RZ, -R35 ;  /* 0x000000ffff157224 */ /* 0x002fe400078e0a23 */
[----:B------:R-:W-:Y:S02]  /*1b90*/  IMAD.MOV.U32 R34, RZ, RZ, RZ ;  /* 0x000000ffff227224 */ /* 0x000fe400078e00ff */
[----:B------:R-:W-:Y:S01]  /*1ba0*/  IMAD R22, R21, R4, RZ ;  /* 0x0000000415167224 */ /* 0x000fe200078e02ff */
[----:B------:R-:W-:-:S03]  /*1bb0*/  IABS R21, R23 ;  /* 0x0000001700157213 */ /* 0x000fc60000000000 */
[----:B------:R-:W-:-:S04]  /*1bc0*/  IMAD.HI.U32 R22, R35, R22, R34 ;  /* 0x0000001623167227 */ /* 0x000fc800078e0022 */
[----:B------:R-:W-:-:S04]  /*1bd0*/  IMAD.HI.U32 R27, R26, R21, RZ ;  /* 0x000000151a1b7227 */ /* 0x000fc800078e00ff */
[----:B------:R-:W-:Y:S02]  /*1be0*/  IMAD R0, R27, R0, R21 ;  /* 0x000000001b007224 */ /* 0x000fe400078e0215 */
[----:B------:R-:W-:-:S03]  /*1bf0*/  IMAD.HI.U32 R22, R22, R21, RZ ;  /* 0x0000001516167227 */ /* 0x000fc600078e00ff */
[----:B------:R-:W-:Y:S01]  /*1c00*/  ISETP.GT.U32.AND P1, PT, R15, R0, PT ;  /* 0x000000000f00720c */ /* 0x000fe20003f24070 */
[----:B------:R-:W-:Y:S02]  /*1c10*/  IMAD.MOV R26, RZ, RZ, -R22 ;  /* 0x000000ffff1a7224 */ /* 0x000fe400078e0a16 */
[----:B0-----:R-:W-:Y:S02]  /*1c20*/  FADD.FTZ R17, R36, R17 ;  /* 0x0000001124117221 */ /* 0x001fe40000010000 */
[----:B------:R-:W-:-:S03]  /*1c30*/  IMAD R21, R4, R26, R21 ;  /* 0x0000001a04157224 */ /* 0x000fc600078e0215 */
[----:B------:R-:W0:Y:S02]  /*1c40*/  SHFL.BFLY PT, R16, R17, 0x2, 0x1f ;  /* 0x0c401f0011107f89 */ /* 0x000e2400000e0000 */
[----:B------:R-:W-:-:S03]  /*1c50*/  ISETP.GT.U32.AND P0, PT, R4, R21, PT ;  /* 0x000000150400720c */ /* 0x000fc60003f04070 */
[----:B------:R-:W-:Y:S01]  /*1c60*/  @!P1 IMAD.IADD R0, R0, 0x1, -R15 ;  /* 0x0000000100009824 */ /* 0x000fe200078e0a0f */
[----:B------:R-:W-:-:S04]  /*1c70*/  @!P1 IADD3 R27, PT, PT, R27, 0x1, RZ ;  /* 0x000000011b1b9810 */ /* 0x000fc80007ffe0ff */
[-C--:B------:R-:W-:Y:S02]  /*1c80*/  ISETP.GE.U32.AND P2, PT, R0, R15.reuse, PT ;  /* 0x0000000f0000720c */ /* 0x080fe40003f46070 */
[C---:B------:R-:W-:Y:S02]  /*1c90*/  LOP3.LUT R0, R23.reuse, R15, RZ, 0x3c, !PT ;  /* 0x0000000f17007212 */ /* 0x040fe400078e3cff */
[----:B------:R-:W-:Y:S01]  /*1ca0*/  LOP3.LUT R23, R23, R12, RZ, 0x3c, !PT ;  /* 0x0000000c17177212 */ /* 0x000fe200078e3cff */
[----:B------:R-:W-:Y:S01]  /*1cb0*/  @!P0 IMAD.IADD R21, R21, 0x1, -R4 ;  /* 0x0000000115158824 */ /* 0x000fe200078e0a04 */
[----:B------:R-:W-:Y:S01]  /*1cc0*/  ISETP.GE.AND P3, PT, R0, RZ, PT ;  /* 0x000000ff0000720c */ /* 0x000fe20003f66270 */
[----:B------:R-:W-:Y:S01]  /*1cd0*/  @!P0 VIADD R22, R22, 0x1 ;  /* 0x0000000116168836 */ /* 0x000fe20000000000 */
[----:B------:R-:W-:Y:S02]  /*1ce0*/  ISETP.NE.AND P0, PT, R12, RZ, PT ;  /* 0x000000ff0c00720c */ /* 0x000fe40003f05270 */
[----:B------:R-:W-:-:S02]  /*1cf0*/  ISETP.GE.U32.AND P4, PT, R21, R4, PT ;  /* 0x000000041500720c */ /* 0x000fc40003f86070 */
[----:B------:R-:W-:Y:S01]  /*1d00*/  SHF.R.S32.HI R21, RZ, 0x1f, R14 ;  /* 0x0000001fff157819 */ /* 0x000fe2000001140e */
[----:B0-----:R-:W-:Y:S01]  /*1d10*/  FADD.FTZ R16, R17, R16 ;  /* 0x0000001011107221 */ /* 0x001fe20000010000 */
[----:B------:R-:W-:Y:S01]  /*1d20*/  @P2 VIADD R27, R27, 0x1 ;  /* 0x000000011b1b2836 */ /* 0x000fe20000000000 */
[----:B------:R-:W-:Y:S01]  /*1d30*/  ISETP.GE.AND P2, PT, R23, RZ, PT ;  /* 0x000000ff1700720c */ /* 0x000fe20003f46270 */
[----:B------:R-:W-:Y:S02]  /*1d40*/  IMAD.MOV.U32 R23, RZ, RZ, 0x7f800000 ;  /* 0x7f800000ff177424 */ /* 0x000fe400078e00ff */
[----:B------:R-:W0:Y:S01]  /*1d50*/  SHFL.BFLY PT, R17, R16, 0x1, 0x1f ;  /* 0x0c201f0010117f89 */ /* 0x000e2200000e0000 */
[----:B------:R-:W-:Y:S02]  /*1d60*/  @!P3 IADD3 R27, PT, PT, -R27, RZ, RZ ;  /* 0x000000ff1b1bb210 */ /* 0x000fe40007ffe1ff */
[----:B------:R-:W-:Y:S02]  /*1d70*/  ISETP.NE.AND P3, PT, R6, RZ, PT ;  /* 0x000000ff0600720c */ /* 0x000fe40003f65270 */
[----:B------:R-:W-:Y:S01]  /*1d80*/  @P4 VIADD R22, R22, 0x1 ;  /* 0x0000000116164836 */ /* 0x000fe20000000000 */
[----:B------:R-:W-:-:S02]  /*1d90*/  @!P5 LOP3.LUT R27, RZ, R15, RZ, 0x33, !PT ;  /* 0x0000000fff1bd212 */ /* 0x000fc400078e33ff */
[----:B------:R-:W-:Y:S02]  /*1da0*/  SEL R4, RZ, 0x1, !P3 ;  /* 0x00000001ff047807 */ /* 0x000fe40005800000 */
[----:B------:R-:W-:Y:S01]  /*1db0*/  @!P2 IMAD.MOV R22, RZ, RZ, -R22 ;  /* 0x000000ffff16a224 */ /* 0x000fe200078e0a16 */
[----:B------:R-:W-:Y:S02]  /*1dc0*/  @!P0 LOP3.LUT R22, RZ, R12, RZ, 0x33, !PT ;  /* 0x0000000cff168212 */ /* 0x000fe400078e33ff */
[----:B------:R-:W-:Y:S02]  /*1dd0*/  LOP3.LUT P0, RZ, R20, 0x38f, RZ, 0xc0, !PT ;  /* 0x0000038f14ff7812 */ /* 0x000fe4000780c0ff */
[----:B------:R-:W-:Y:S02]  /*1de0*/  ISETP.LT.U32.AND P2, PT, R18, R27, PT ;  /* 0x0000001b1200720c */ /* 0x000fe40003f41070 */
[----:B------:R-:W-:Y:S02]  /*1df0*/  SHF.R.S32.HI R15, RZ, 0x1f, R27 ;  /* 0x0000001fff0f7819 */ /* 0x000fe4000001141b */
[----:B------:R-:W-:-:S02]  /*1e00*/  LOP3.LUT R4, R21, R4, RZ, 0xfc, !PT ;  /* 0x0000000415047212 */ /* 0x000fc400078efcff */
[----:B------:R-:W-:Y:S01]  /*1e10*/  ISETP.LT.AND.EX P2, PT, R19, R15, PT, P2 ;  /* 0x0000000f1300720c */ /* 0x000fe20003f41320 */
[----:B------:R-:W-:Y:S02]  /*1e20*/  IMAD R15, R22, UR11, RZ ;  /* 0x0000000b160f7c24 */ /* 0x000fe4000f8e02ff */
[----:B0-----:R-:W-:Y:S01]  /*1e30*/  FADD.FTZ R17, R16, R17 ;  /* 0x0000001110117221 */ /* 0x001fe20000010000 */
[----:B------:R-:W-:Y:S01]  /*1e40*/  SEL R6, R18, R27, P2 ;  /* 0x0000001b12067207 */ /* 0x000fe20001000000 */
[----:B------:R-:W-:-:S03]  /*1e50*/  IMAD R4, R4, R15, RZ ;  /* 0x0000000f04047224 */ /* 0x000fc600078e02ff */
[----:B------:R-:W-:-:S13]  /*1e60*/  FSETP.NE.FTZ.AND P1, PT, R17, RZ, PT ;  /* 0x000000ff1100720b */ /* 0x000fda0003f35000 */
[----:B------:R-:W0:Y:S02]  /*1e70*/  @P1 MUFU.LG2 R0, R17 ;  /* 0x0000001100001308 */ /* 0x000e240000000c00 */
        /* <DEDUP_REMOVED lines=15> */
[----:B------:R-:W-:-:S03]  /*1f70*/  IMAD R17, R12, UR14, RZ ;  /* 0x0000000e0c117c24 */ /* 0x000fc6000f8e02ff */
[----:B------:R-:W-:Y:S01]  /*1f80*/  ISETP.GE.U32.AND P0, PT, R14, 0x3, PT ;  /* 0x000000030e00780c */ /* 0x000fe20003f06070 */
[----:B------:R-:W-:Y:S01]  /*1f90*/  IMAD.WIDE.U32 R14, R34, UR14, RZ ;  /* 0x0000000e220e7c25 */ /* 0x000fe2000f8e00ff */
[----:B------:R-:W-:-:S03]  /*1fa0*/  IADD3.X R16, PT, PT, RZ, R12, RZ, P1, !PT ;  /* 0x0000000cff107210 */ /* 0x000fc60000ffe4ff */
[----:B------:R-:W-:Y:S01]  /*1fb0*/  IMAD R17, R34, UR8, R17 ;  /* 0x0000000822117c24 */ /* 0x000fe2000f8e0211 */
[----:B------:R-:W-:-:S04]  /*1fc0*/  ISETP.GE.U32.AND.EX P0, PT, R16, RZ, PT, P0 ;  /* 0x000000ff1000720c */ /* 0x000fc80003f06100 */
        /* <DEDUP_REMOVED lines=32> */
.L_x_332:
[----:B------:R-:W-:Y:S01]  /*21d0*/  IMAD.MOV.U32 R22, RZ, RZ, R30 ;  /* 0x000000ffff167224 */ /* 0x000fe200078e001e */
[----:B------:R-:W-:Y:S01]  /*21e0*/  MOV R19, RZ ;  /* 0x000000ff00137202 */ /* 0x000fe20000000f00 */
[----:B------:R-:W-:Y:S01]  /*21f0*/  IMAD.MOV.U32 R18, RZ, RZ, R34 ;  /* 0x000000ffff127224 */ /* 0x000fe200078e0022 */
[----:B------:R-:W-:Y:S02]  /*2200*/  MOV R16, 0x2220 ;  /* 0x0000222000107802 */ /* 0x000fe40000000f00 */
[----:B------:R-:W-:Y:S05]  /*2210*/  CALL.REL.NOINC `($__internal_10_$__cuda_sm20_div_s64) ;  /* 0x0000001c00b87944 */ /* 0x000fea0003c00000 */
[----:B------:R-:W-:Y:S02]  /*2220*/  IADD3 R15, PT, PT, -R12, RZ, RZ ;  /* 0x000000ff0c0f7210 */ /* 0x000fe40007ffe1ff */
[----:B------:R-:W-:-:S03]  /*2230*/  MOV R31, R19 ;  /* 0x00000013001f7202 */ /* 0x000fc60000000f00 */
[----:B------:R-:W-:Y:S01]  /*2240*/  IMAD R14, R34, R15, R30 ;  /* 0x0000000f220e7224 */ /* 0x000fe200078e021e */
[----:B------:R-:W-:-:S07]  /*2250*/  MOV R30, R12 ;  /* 0x0000000c001e7202 */ /* 0x000fce0000000f00 */
.L_x_333:
[----:B------:R-:W-:Y:S01]  /*2260*/  IABS R17, UR14 ;  /* 0x0000000e00117c13 */ /* 0x000fe20008000000 */
[----:B------:R-:W-:Y:S01]  /*2270*/  IMAD R2, R2, R13, RZ ;  /* 0x0000000d02027224 */ /* 0x000fe200078e02ff */
[----:B------:R-:W-:Y:S01]  /*2280*/  MOV R18, RZ ;  /* 0x000000ff00127202 */ /* 0x000fe20000000f00 */
[----:B------:R-:W-:Y:S01]  /*2290*/  BSSY.RECONVERGENT B0, `(.L_x_334) ;  /* 0x0000040000007945 */ /* 0x000fe20003800200 */
[----:B------:R-:W0:Y:S01]  /*22a0*/  I2F.U32.RP R21, R17 ;  /* 0x0000001100157306 */ /* 0x000e220000209000 */
[----:B------:R-:W-:Y:S01]  /*22b0*/  IABS R12, UR14 ;  /* 0x0000000e000c7c13 */ /* 0x000fe20008000000 */
[----:B------:R-:W-:Y:S01]  /*22c0*/  IMAD R3, R10, R3, R2 ;  /* 0x000000030a037224 */ /* 0x000fe200078e0202 */
[----:B------:R-:W-:Y:S02]  /*22d0*/  IABS R15, R14 ;  /* 0x0000000e000f7213 */ /* 0x000fe40000000000 */
[----:B------:R-:W-:-:S04]  /*22e0*/  LOP3.LUT R2, R14, UR14, RZ, 0x3c, !PT ;  /* 0x0000000e0e027c12 */ /* 0x000fc8000f8e3cff */
        /* <DEDUP_REMOVED lines=51> */
.L_x_335:
[----:B------:R-:W-:Y:S01]  /*2620*/  IMAD.MOV.U32 R22, RZ, RZ, R30 ;  /* 0x000000ffff167224 */ /* 0x000fe200078e001e */
[----:B------:R-:W-:Y:S01]  /*2630*/  MOV R19, R31 ;  /* 0x0000001f00137202 */ /* 0x000fe20000000f00 */
[----:B------:R-:W-:Y:S01]  /*2640*/  IMAD.MOV.U32 R18, RZ, RZ, R34 ;  /* 0x000000ffff127224 */ /* 0x000fe200078e0022 */
[----:B------:R-:W-:Y:S02]  /*2650*/  MOV R16, 0x2670 ;  /* 0x0000267000107802 */ /* 0x000fe40000000f00 */
[----:B------:R-:W-:Y:S05]  /*2660*/  CALL.REL.NOINC `($__internal_10_$__cuda_sm20_div_s64) ;  /* 0x0000001800a47944 */ /* 0x000fea0003c00000 */
[----:B------:R-:W-:-:S05]  /*2670*/  IADD3 R15, PT, PT, -R12, RZ, RZ ;  /* 0x000000ff0c0f7210 */ /* 0x000fca0007ffe1ff */
[----:B------:R-:W-:Y:S02]  /*2680*/  IMAD R30, R15, R34, R30 ;  /* 0x000000220f1e7224 */ /* 0x000fe400078e021e */
.L_x_336:
[----:B------:R-:W-:Y:S05]  /*2690*/  BSYNC.RECONVERGENT B0 ;  /* 0x0000000000007941 */ /* 0x000fea0003800200 */
.L_x_334:
        /* <DEDUP_REMOVED lines=41> */
[----:B------:R-:W-:-:S03]  /*2930*/  IMAD.HI.U32 R33, R33, R26, RZ ;  /* 0x0000001a21217227 */ /* 0x000fc600078e00ff */
[----:B------:R-:W2:Y:S01]  /*2940*/  I2F.U32.RP R29, R21 ;  /* 0x00000015001d7306 */ /* 0x000ea20000209000 */
[----:B------:R-:W-:Y:S01]  /*2950*/  IMAD.HI.U32 R31, R31, R17, RZ ;  /* 0x000000111f1f7227 */ /* 0x000fe200078e00ff */
[----:B0-----:R-:W-:-:S03]  /*2960*/  IADD3 R34, PT, PT, R34, 0xffffffe, RZ ;  /* 0x0ffffffe22227810 */ /* 0x001fc60007ffe0ff */
[----:B------:R-:W-:Y:S01]  /*2970*/  IMAD R37, R33, R18, R26 ;  /* 0x0000001221257224 */ /* 0x000fe200078e021a */
[----:B------:R-:W-:Y:S01]  /*2980*/  LOP3.LUT R18, R30, R13, RZ, 0x3c, !PT ;  /* 0x0000000d1e127212 */ /* 0x000fe200078e3cff */
[----:B------:R-:W-:Y:S01]  /*2990*/  IMAD R17, R31, R0, R17 ;  /* 0x000000001f117224 */ /* 0x000fe200078e0211 */
[----:B------:R-:W0:Y:S01]  /*29a0*/  F2I.FTZ.U32.TRUNC.NTZ R35, R34 ;  /* 0x0000002200237305 */ /* 0x000e22000021f000 */
[----:B------:R-:W-:Y:S01]  /*29b0*/  HFMA2 R26, -RZ, RZ, 0, 0 ;  /* 0x00000000ff1a7431 */ /* 0x000fe200000001ff */
[----:B-1----:R-:W-:Y:S02]  /*29c0*/  IADD3 R27, PT, PT, R27, 0xffffffe, RZ ;  /* 0x0ffffffe1b1b7810 */ /* 0x002fe40007ffe0ff */
[----:B------:R-:W-:Y:S02]  /*29d0*/  ISETP.GT.U32.AND P3, PT, R16, R37, PT ;  /* 0x000000251000720c */ /* 0x000fe40003f64070 */
[----:B------:R-:W-:Y:S02]  /*29e0*/  ISETP.GT.U32.AND P1, PT, R14, R17, PT ;  /* 0x000000110e00720c */ /* 0x000fe40003f24070 */
[----:B--2---:R-:W1:Y:S01]  /*29f0*/  MUFU.RCP R29, R29 ;  /* 0x0000001d001d7308 */ /* 0x004e620000001000 */
[----:B------:R-:W-:Y:S01]  /*2a00*/  ISETP.GE.AND P2, PT, R18, RZ, PT ;  /* 0x000000ff1200720c */ /* 0x000fe20003f46270 */
[----:B0-----:R-:W-:-:S06]  /*2a10*/  IMAD.MOV R0, RZ, RZ, -R35 ;  /* 0x000000ffff007224 */ /* 0x001fcc00078e0a23 */
[----:B------:R-:W0:Y:S01]  /*2a20*/  F2I.FTZ.U32.TRUNC.NTZ R27, R27 ;  /* 0x0000001b001b7305 */ /* 0x000e22000021f000 */
[----:B------:R-:W-:Y:S01]  /*2a30*/  IMAD.MOV.U32 R34, RZ, RZ, RZ ;  /* 0x000000ffff227224 */ /* 0x000fe200078e00ff */
[----:B------:R-:W-:Y:S01]  /*2a40*/  @!P3 IADD3 R33, PT, PT, R33, 0x1, RZ ;  /* 0x000000012121b810 */ /* 0x000fe20007ffe0ff */
[----:B------:R-:W-:Y:S02]  /*2a50*/  IMAD R39, R0, R15, RZ ;  /* 0x0000000f00277224 */ /* 0x000fe400078e02ff */
[----:B------:R-:W-:Y:S02]  /*2a60*/  @!P3 IMAD.IADD R37, R37, 0x1, -R16 ;  /* 0x000000012525b824 */ /* 0x000fe400078e0a10 */
[----:B------:R-:W-:Y:S01]  /*2a70*/  IMAD.HI.U32 R39, R35, R39, R34 ;  /* 0x0000002723277227 */ /* 0x000fe200078e0022 */
[----:B-1----:R-:W-:-:S03]  /*2a80*/  IADD3 R34, PT, PT, R29, 0xffffffe, RZ ;  /* 0x0ffffffe1d227810 */ /* 0x002fc60007ffe0ff */
[----:B------:R-:W-:Y:S01]  /*2a90*/  @!P1 IMAD.IADD R17, R17, 0x1, -R14 ;  /* 0x0000000111119824 */ /* 0x000fe200078e0a0e */
[----:B------:R-:W-:Y:S01]  /*2aa0*/  ISETP.GE.U32.AND P6, PT, R37, R16, PT ;  /* 0x000000102500720c */ /* 0x000fe20003fc6070 */
[----:B------:R-:W-:Y:S01]  /*2ab0*/  @!P1 VIADD R31, R31, 0x1 ;  /* 0x000000011f1f9836 */ /* 0x000fe20000000000 */
[----:B------:R-:W1:Y:S01]  /*2ac0*/  F2I.FTZ.U32.TRUNC.NTZ R35, R34 ;  /* 0x0000002200237305 */ /* 0x000e62000021f000 */
[--C-:B0-----:R-:W-:Y:S01]  /*2ad0*/  IMAD.MOV R0, RZ, RZ, -R27.reuse ;  /* 0x000000ffff007224 */ /* 0x101fe200078e0a1b */
[----:B------:R-:W-:Y:S02]  /*2ae0*/  LOP3.LUT R16, R12, R7, RZ, 0x3c, !PT ;  /* 0x000000070c107212 */ /* 0x000fe400078e3cff */
[----:B------:R-:W-:Y:S01]  /*2af0*/  ISETP.GE.U32.AND P4, PT, R17, R14, PT ;  /* 0x0000000e1100720c */ /* 0x000fe20003f86070 */
[----:B------:R-:W-:Y:S01]  /*2b00*/  IMAD R29, R0, R19, RZ ;  /* 0x00000013001d7224 */ /* 0x000fe200078e02ff */
[----:B------:R-:W-:Y:S02]  /*2b10*/  ISETP.GE.AND P0, PT, R16, RZ, PT ;  /* 0x000000ff1000720c */ /* 0x000fe40003f06270 */
[----:B------:R-:W-:Y:S01]  /*2b20*/  ISETP.NE.AND P1, PT, R7, RZ, PT ;  /* 0x000000ff0700720c */ /* 0x000fe20003f25270 */
[----:B------:R-:W-:Y:S01]  /*2b30*/  IMAD.HI.U32 R29, R27, R29, R26 ;  /* 0x0000001d1b1d7227 */ /* 0x000fe200078e001a */
[----:B------:R-:W-:-:S02]  /*2b40*/  IABS R0, R22 ;  /* 0x0000001600007213 */ /* 0x000fc40000000000 */
[----:B------:R-:W-:Y:S01]  /*2b50*/  IABS R14, R3 ;  /* 0x00000003000e7213 */ /* 0x000fe20000000000 */
[----:B------:R-:W-:Y:S02]  /*2b60*/  @P6 VIADD R33, R33, 0x1 ;  /* 0x0000000121216836 */ /* 0x000fe40000000000 */
[----:B------:R-:W-:Y:S02]  /*2b70*/  IMAD.MOV R0, RZ, RZ, -R0 ;  /* 0x000000ffff007224 */ /* 0x000fe400078e0a00 */
[----:B-1----:R-:W-:Y:S01]  /*2b80*/  IMAD.MOV R16, RZ, RZ, -R35 ;  /* 0x000000ffff107224 */ /* 0x002fe200078e0a23 */
[----:B------:R-:W-:Y:S01]  /*2b90*/  @P4 IADD3 R31, PT, PT, R31, 0x1, RZ ;  /* 0x000000011f1f4810 */ /* 0x000fe20007ffe0ff */
[----:B------:R-:W-:-:S03]  /*2ba0*/  IMAD.HI.U32 R29, R29, R14, RZ ;  /* 0x0000000e1d1d7227 */ /* 0x000fc600078e00ff */
[----:B------:R-:W-:Y:S01]  /*2bb0*/  @!P0 IADD3 R31, PT, PT, -R31, RZ, RZ ;  /* 0x000000ff1f1f8210 */ /* 0x000fe20007ffe1ff */
[----:B------:R-:W-:Y:S01]  /*2bc0*/  IMAD R0, R29, R0, R14 ;  /* 0x000000001d007224 */ /* 0x000fe200078e020e */
[----:B------:R-:W-:Y:S01]  /*2bd0*/  @!P1 LOP3.LUT R31, RZ, R7, RZ, 0x33, !PT ;  /* 0x00000007ff1f9212 */ /* 0x000fe200078e33ff */
[----:B------:R-:W-:Y:S01]  /*2be0*/  IMAD R17, R16, R21, RZ ;  /* 0x0000001510117224 */ /* 0x000fe200078e02ff */
[----:B------:R-:W-:Y:S01]  /*2bf0*/  IABS R14, R6 ;  /* 0x00000006000e7213 */ /* 0x000fe20000000000 */
[----:B------:R-:W-:Y:S01]  /*2c00*/  IMAD.MOV.U32 R34, RZ, RZ, RZ ;  /* 0x000000ffff227224 */ /* 0x000fe200078e00ff */
[----:B------:R-:W-:Y:S01]  /*2c10*/  ISETP.GT.U32.AND P4, PT, R19, R0, PT ;  /* 0x000000001300720c */ /* 0x000fe20003f84070 */
[----:B------:R-:W-:Y:S01]  /*2c20*/  @!P2 IMAD.MOV R33, RZ, RZ, -R33 ;  /* 0x000000ffff21a224 */ /* 0x000fe200078e0a21 */
[----:B------:R-:W-:Y:S01]  /*2c30*/  @!P5 LOP3.LUT R33, RZ, R13, RZ, 0x33, !PT ;  /* 0x0000000dff21d212 */ /* 0x000fe200078e33ff */
[----:B------:R-:W-:Y:S01]  /*2c40*/  IMAD.HI.U32 R34, R35, R17, R34 ;  /* 0x0000001123227227 */ /* 0x000fe200078e0022 */
[----:B------:R-:W-:-:S02]  /*2c50*/  IABS R16, R31 ;  /* 0x0000001f00107213 */ /* 0x000fc40000000000 */
[----:B------:R-:W-:Y:S01]  /*2c60*/  IABS R17, R10 ;  /* 0x0000000a00117213 */ /* 0x000fe20000000000 */
[----:B------:R-:W-:Y:S01]  /*2c70*/  IMAD.MOV R14, RZ, RZ, -R14 ;  /* 0x000000ffff0e7224 */ /* 0x000fe200078e0a0e */
[----:B------:R-:W-:Y:S01]  /*2c80*/  IABS R18, R33 ;  /* 0x0000002100127213 */ /* 0x000fe20000000000 */
[----:B------:R-:W-:-:S04]  /*2c90*/  IMAD.HI.U32 R27, R34, R16, RZ ;  /* 0x00000010221b7227 */ /* 0x000fc800078e00ff */
[----:B------:R-:W-:Y:S01]  /*2ca0*/  IMAD.MOV R17, RZ, RZ, -R17 ;  /* 0x000000ffff117224 */ /* 0x000fe200078e0a11 */
[----:B------:R-:W-:Y:S01]  /*2cb0*/  @!P4 IADD3 R0, PT, PT, R0, -R19, RZ ;  /* 0x800000130000c210 */ /* 0x000fe20007ffe0ff */
[----:B------:R-:W-:-:S03]  /*2cc0*/  IMAD.HI.U32 R39, R39, R18, RZ ;  /* 0x0000001227277227 */ /* 0x000fc600078e00ff */
[----:B------:R-:W-:Y:S01]  /*2cd0*/  ISETP.GE.U32.AND P2, PT, R0, R19, PT ;  /* 0x000000130000720c */ /* 0x000fe20003f46070 */
[----:B------:R-:W-:Y:S01]  /*2ce0*/  IMAD R14, R27, R14, R16 ;  /* 0x0000000e1b0e7224 */ /* 0x000fe200078e0210 */
[----:B------:R-:W-:Y:S01]  /*2cf0*/  LOP3.LUT R0, R3, R22, RZ, 0x3c, !PT ;  /* 0x0000001603007212 */ /* 0x000fe200078e3cff */
        /* <DEDUP_REMOVED lines=8> */
[----:B------:R-:W-:Y:S01]  /*2d80*/  @P2 IADD3 R29, PT, PT, R29, 0x1, RZ ;  /* 0x000000011d1d2810 */ /* 0x000fe20007ffe0ff */
[----:B------:R-:W-:Y:S01]  /*2d90*/  IMAD R0, R13, R0, R30 ;  /* 0x000000000d007224 */ /* 0x000fe200078e021e */
[----:B------:R-:W-:Y:S02]  /*2da0*/  LOP3.LUT R13, R31, R6, RZ, 0x3c, !PT ;  /* 0x000000061f0d7212 */ /* 0x000fe400078e3cff */
[----:B------:R-:W-:Y:S01]  /*2db0*/  ISETP.GE.AND P2, PT, R16, RZ, PT ;  /* 0x000000ff1000720c */ /* 0x000fe20003f46270 */
[----:B------:R-:W-:Y:S02]  /*2dc0*/  @!P1 IMAD.IADD R14, R14, 0x1, -R21 ;  /* 0x000000010e0e9824 */ /* 0x000fe400078e0a15 */
        /* <DEDUP_REMOVED lines=47> */
.L_x_331:
[----:B------:R-:W0:Y:S01]  /*30c0*/  LDC.64 R2, c[0x0][0x420] ;  /* 0x00010800ff027b82 */ /* 0x000e220000000a00 */
[----:B------:R-:W-:-:S05]  /*30d0*/  IADD3 R0, PT, PT, R28, UR6, RZ ;  /* 0x000000061c007c10 */ /* 0x000fca000fffe0ff */
[----:B0-----:R-:W-:-:S05]  /*30e0*/  IMAD.WIDE.U32 R2, R0, 0x4, R2 ;  /* 0x0000000400027825 */ /* 0x001fca00078e0002 */
[----:B------:R1:W-:Y:S02]  /*30f0*/  STG.E desc[UR12][R2.64], R23 ;  /* 0x0000001702007986 */ /* 0x0003e4000c10190c */
.L_x_330:
[----:B------:R-:W-:Y:S05]  /*3100*/  BSYNC.RECONVERGENT B1 ;  /* 0x0000000000017941 */ /* 0x000fea0003800200 */
.L_x_329:
[----:B------:R-:W2:Y:S01]  /*3110*/  LDCU UR14, c[0x0][0x534] ;  /* 0x0000a680ff0e77ac */ /* 0x000ea20008000800 */
[C---:B------:R-:W-:Y:S01]  /*3120*/  IMAD.SHL.U32 R15, R25.reuse, 0x4, RZ ;  /* 0x00000004190f7824 */ /* 0x040fe200078e00ff */
[----:B01----:R-:W-:Y:S01]  /*3130*/  CS2R R2, SRZ ;  /* 0x0000000000027805 */ /* 0x003fe2000001ff00 */
[----:B------:R-:W-:Y:S01]  /*3140*/  IMAD.MOV.U32 R0, RZ, RZ, RZ ;  /* 0x000000ffff007224 */ /* 0x000fe200078e00ff */
[----:B------:R-:W0:Y:S01]  /*3150*/  LDCU UR9, c[0x0][0x44c] ;  /* 0x00008980ff0977ac */ /* 0x000e220008000800 */
[----:B------:R-:W-:Y:S01]  /*3160*/  IMAD R30, R28, 0xc0, R15 ;  /* 0x000000c01c1e7824 */ /* 0x000fe200078e020f */
[----:B------:R-:W-:Y:S02]  /*3170*/  CS2R R4, SRZ ;  /* 0x0000000000047805 */ /* 0x000fe4000001ff00 */
[----:B------:R-:W-:Y:S02]  /*3180*/  CS2R R6, SRZ ;  /* 0x0000000000067805 */ /* 0x000fe4000001ff00 */
[----:B------:R-:W-:Y:S01]  /*3190*/  CS2R R10, SRZ ;  /* 0x00000000000a7805 */ /* 0x000fe2000001ff00 */
[----:B------:R-:W-:Y:S01]  /*31a0*/  IMAD.MOV.U32 R13, RZ, RZ, RZ ;  /* 0x000000ffff0d7224 */ /* 0x000fe200078e00ff */
        /* <DEDUP_REMOVED lines=49> */
.L_x_339:
        /* <DEDUP_REMOVED lines=77> */
.L_x_338:
        /* <DEDUP_REMOVED lines=11> */
.L_x_340:
        /* <DEDUP_REMOVED lines=22> */
.L_x_337:
        /* <DEDUP_REMOVED lines=86> */
        .weak           $__internal_10_$__cuda_sm20_div_s64
        .type           $__internal_10_$__cuda_sm20_div_s64,@function
        .size           $__internal_10_$__cuda_sm20_div_s64,(.L_x_6855 - $__internal_10_$__cuda_sm20_div_s64)
$__internal_10_$__cuda_sm20_div_s64:
        /* <DEDUP_REMOVED lines=32> */
[----:B------:R-:W-:-:S04]  /*4300*/  IMAD.X R12, RZ, RZ, ~R12, P0 ;  /* 0x000000ffff0c7224 */ /* 0x000fc800000e0e0c */
[----:B------:R-:W-:-:S04]  /*4310*/  IMAD.WIDE.U32 R36, P4, R37, R12, R36 ;  /* 0x0000000c25247225 */ /* 0x000fc80007880024 */
[C---:B------:R-:W-:Y:S02]  /*4320*/  IMAD R15, R21.reuse, R12, RZ ;  /* 0x0000000c150f7224 */ /* 0x040fe400078e02ff */
[----:B------:R-:W-:-:S04]  /*4330*/  IMAD.HI.U32 R14, P3, R21, R14, R36 ;  /* 0x0000000e150e7227 */ /* 0x000fc80007860024 */
[----:B------:R-:W-:Y:S01]  /*4340*/  IMAD.HI.U32 R12, R21, R12, RZ ;  /* 0x0000000c150c7227 */ /* 0x000fe200078e00ff */
[----:B------:R-:W-:Y:S02]  /*4350*/  IADD3 R15, P2, PT, R15, R14, RZ ;  /* 0x0000000e0f0f7210 */ /* 0x000fe40007f5e0ff */
[-C--:B------:R-:W-:Y:S01]  /*4360*/  IADD3 R14, P0, PT, RZ, -R22.reuse, RZ ;  /* 0x80000016ff0e7210 */ /* 0x080fe20007f1e0ff */
[----:B------:R-:W-:Y:S02]  /*4370*/  IMAD.X R21, R12, 0x1, R21, P4 ;  /* 0x000000010c157824 */ /* 0x000fe400020e0615 */
[----:B------:R-:W-:Y:S01]  /*4380*/  IMAD.MOV.U32 R37, RZ, RZ, RZ ;  /* 0x000000ffff257224 */ /* 0x000fe200078e00ff */
[----:B------:R-:W-:Y:S02]  /*4390*/  SEL R14, R14, R22, !P1 ;  /* 0x000000160e0e7207 */ /* 0x000fe40004800000 */
[----:B------:R-:W-:-:S03]  /*43a0*/  IADD3.X R22, PT, PT, RZ, ~R19, RZ, P0, !PT ;  /* 0x80000013ff167210 */ /* 0x000fc600007fe4ff */
[----:B------:R-:W-:Y:S01]  /*43b0*/  IMAD.HI.U32 R36, R15, R14, RZ ;  /* 0x0000000e0f247227 */ /* 0x000fe200078e00ff */
[-C--:B------:R-:W-:Y:S02]  /*43c0*/  SEL R12, R22, R19.reuse, !P1 ;  /* 0x00000013160c7207 */ /* 0x080fe40004800000 */
[----:B------:R-:W-:-:S03]  /*43d0*/  LOP3.LUT R19, R17, R19, RZ, 0x3c, !PT ;  /* 0x0000001311137212 */ /* 0x000fc600078e3cff */
        /* <DEDUP_REMOVED lines=11> */
[-C--:B------:R-:W-:Y:S02]  /*4490*/  ISETP.GE.U32.AND P3, PT, R14, R26.reuse, PT ;  /* 0x0000001a0e00720c */ /* 0x080fe40003f66070 */
[----:B------:R-:W-:Y:S01]  /*44a0*/  IADD3 R29, P1, PT, R22, 0x1, RZ ;  /* 0x00000001161d7810 */ /* 0x000fe20007f3e0ff */
[----:B------:R-:W-:-:S05]  /*44b0*/  IMAD R15, R21, R26, R15 ;  /* 0x0000001a150f7224 */ /* 0x000fca00078e020f */
[----:B------:R-:W-:Y:S02]  /*44c0*/  IADD3.X R12, PT, PT, ~R15, R12, RZ, P0, !PT ;  /* 0x0000000c0f0c7210 */ /* 0x000fe400007fe5ff */
[----:B------:R-:W-:Y:S02]  /*44d0*/  IADD3 R15, P2, PT, R14, -R26, RZ ;  /* 0x8000001a0e0f7210 */ /* 0x000fe40007f5e0ff */
[----:B------:R-:W-:-:S04]  /*44e0*/  ISETP.GE.U32.AND.EX P3, PT, R12, R27, PT, P3 ;  /* 0x0000001b0c00720c */ /* 0x000fc80003f66130 */
[----:B------:R-:W-:Y:S01]  /*44f0*/  SEL R15, R15, R14, P3 ;  /* 0x0000000e0f0f7207 */ /* 0x000fe20001800000 */
[----:B------:R-:W-:Y:S01]  /*4500*/  IMAD.X R14, RZ, RZ, R21, P1 ;  /* 0x000000ffff0e7224 */ /* 0x000fe200008e0615 */
[----:B------:R-:W-:Y:S02]  /*4510*/  SEL R29, R29, R22, P3 ;  /* 0x000000161d1d7207 */ /* 0x000fe40001800000 */
[----:B------:R-:W-:Y:S01]  /*4520*/  ISETP.GE.U32.AND P0, PT, R15, R26, PT ;  /* 0x0000001a0f00720c */ /* 0x000fe20003f06070 */
[----:B------:R-:W-:Y:S01]  /*4530*/  IMAD.X R15, R12, 0x1, ~R27, P2 ;  /* 0x000000010c0f7824 */ /* 0x000fe200010e0e1b */
[----:B------:R-:W-:Y:S02]  /*4540*/  SEL R14, R14, R21, P3 ;  /* 0x000000150e0e7207 */ /* 0x000fe40001800000 */
[----:B------:R-:W-:Y:S02]  /*4550*/  ISETP.GE.AND P2, PT, R19, RZ, PT ;  /* 0x000000ff1300720c */ /* 0x000fe40003f46270 */
[----:B------:R-:W-:-:S02]  /*4560*/  SEL R15, R15, R12, P3 ;  /* 0x0000000c0f0f7207 */ /* 0x000fc40001800000 */
[----:B------:R-:W-:Y:S02]  /*4570*/  IADD3 R12, P1, PT, R29, 0x1, RZ ;  /* 0x000000011d0c7810 */ /* 0x000fe40007f3e0ff */
[----:B------:R-:W-:-:S03]  /*4580*/  ISETP.GE.U32.AND.EX P0, PT, R15, R27, PT, P0 ;  /* 0x0000001b0f00720c */ /* 0x000fc60003f06100 */
[----:B------:R-:W-:Y:S01]  /*4590*/  IMAD.X R15, RZ, RZ, R14, P1 ;  /* 0x000000ffff0f7224 */ /* 0x000fe200008e060e */
[----:B------:R-:W-:-:S04]  /*45a0*/  SEL R12, R12, R29, P0 ;  /* 0x0000001d0c0c7207 */ /* 0x000fc80000000000 */
[----:B------:R-:W-:Y:S02]  /*45b0*/  SEL R14, R15, R14, P0 ;  /* 0x0000000e0f0e7207 */ /* 0x000fe40000000000 */
[----:B------:R-:W-:Y:S02]  /*45c0*/  IADD3 R15, P1, PT, RZ, -R12, RZ ;  /* 0x8000000cff0f7210 */ /* 0x000fe40007f3e0ff */
[----:B------:R-:W-:Y:S02]  /*45d0*/  ISETP.NE.U32.AND P0, PT, R18, RZ, PT ;  /* 0x000000ff1200720c */ /* 0x000fe40003f05070 */
[----:B------:R-:W-:Y:S02]  /*45e0*/  IADD3.X R19, PT, PT, RZ, ~R14, RZ, P1, !PT ;  /* 0x8000000eff137210 */ /* 0x000fe40000ffe4ff */
[----:B------:R-:W-:Y:S02]  /*45f0*/  ISETP.NE.AND.EX P0, PT, R17, RZ, PT, P0 ;  /* 0x000000ff1100720c */ /* 0x000fe40003f05300 */
[----:B------:R-:W-:-:S02]  /*4600*/  SEL R15, R15, R12, !P2 ;  /* 0x0000000c0f0f7207 */ /* 0x000fc40005000000 */
[----:B------:R-:W-:Y:S01]  /*4610*/  SEL R19, R19, R14, !P2 ;  /* 0x0000000e13137207 */ /* 0x000fe20005000000 */
[----:B------:R-:W-:Y:S01]  /*4620*/  IMAD.MOV.U32 R14, RZ, RZ, R16 ;  /* 0x000000ffff0e7224 */ /* 0x000fe200078e0010 */
[----:B------:R-:W-:Y:S01]  /*4630*/  SEL R12, R15, 0xffffffff, P0 ;  /* 0xffffffff0f0c7807 */ /* 0x000fe20000000000 */
[----:B------:R-:W-:Y:S01]  /*4640*/  IMAD.MOV.U32 R15, RZ, RZ, 0x0 ;  /* 0x00000000ff0f7424 */ /* 0x000fe200078e00ff */
[----:B------:R-:W-:-:S03]  /*4650*/  SEL R19, R19, 0xffffffff, P0 ;  /* 0xffffffff13137807 */ /* 0x000fc60000000000 */
[----:B------:R-:W-:Y:S05]  /*4660*/  RET.REL.NODEC R14 `(_ZN5flash32flash_fwd_splitkv_combine_kernelI23Flash_fwd_kernel_traitsILi192ELi64ELi64ELi4ELb0ELb0EN7cutlass10bfloat16_tE19Flash_kernel_traitsILi192ELi64ELi64ELi4ES3_EELi8ELi4ELb1EEEvNS_16Flash_fwd_paramsE) ;  /* 0xffffffb80e647950 */ /* 0x000fea0003c3ffff */
.L_x_341:
        /* <DEDUP_REMOVED lines=9> */
.L_x_6855:


//--------------------- .text._ZN5flash32flash_fwd_splitkv_combine_kernelI23Flash_fwd_kernel_traitsILi192ELi64ELi64ELi4ELb0ELb0EN7cutlass10bfloat16_tE19Flash_kernel_traitsILi192ELi64ELi64ELi4ES3_EELi8ELi3ELb1EEEvNS_16Flash_fwd_paramsE --------------------------
	.section	.text._ZN5flash32flash_fwd_splitkv_combine_kernelI23Flash_fwd_kernel_traitsILi192ELi64ELi64ELi4ELb0ELb0EN7cutlass10bfloat16_tE19Flash_kernel_traitsILi192ELi64ELi64ELi4ES3_EELi8ELi3ELb1EEEvNS_16Flash_fwd_paramsE,"ax",@progbits
	.align	128
        .global         _ZN5flash32flash_fwd_splitkv_combine_kernelI23Flash_fwd_kernel_traitsILi192ELi64ELi64ELi4ELb0ELb0EN7cutlass10bfloat16_tE19Flash_kernel_traitsILi192ELi64ELi64ELi4ES3_EELi8ELi3ELb1EEEvNS_16Flash_fwd_paramsE
        .type           _ZN5flash32flash_fwd_splitkv_combine_kernelI23Flash_fwd_kernel_traitsILi192ELi64ELi64ELi4ELb0ELb0EN7cutlass10bfloat16_tE19Flash_kernel_traitsILi192ELi64ELi64ELi4ES3_EELi8ELi3ELb1EEEvNS_16Flash_fwd_paramsE,@function
        .size           _ZN5flash32flash_fwd_splitkv_combine_kernelI23Flash_fwd_kernel_traitsILi192ELi64ELi64ELi4ELb0ELb0EN7cutlass10bfloat16_tE19Flash_kernel_traitsILi192ELi64ELi64ELi4ES3_EELi8ELi3ELb1EEEvNS_16Flash_fwd_paramsE,(.L_x_6856 - _ZN5flash32flash_fwd_splitkv_combine_kernelI23Flash_fwd_kernel_traitsILi192ELi64ELi64ELi4ELb0ELb0EN7cutlass10bfloat16_tE19Flash_kernel_traitsILi192ELi64ELi64ELi4ES3_EELi8ELi3ELb1EEEvNS_16Flash_fwd_paramsE)
        .other          _ZN5flash32flash_fwd_splitkv_combine_kernelI23Flash_fwd_kernel_traitsILi192ELi64ELi64ELi4ELb0ELb0EN7cutlass10bfloat16_tE19Flash_kernel_traitsILi192ELi64ELi64ELi4ES3_EELi8ELi3ELb1EEEvNS_16Flash_fwd_paramsE,@"STO_CUDA_ENTRY STV_DEFAULT"
_ZN5flash32flash_fwd_splitkv_combine_kernelI23Flash_fwd_kernel_traitsILi192ELi64ELi64ELi4ELb0ELb0EN7cutlass10bfloat16_tE19Flash_kernel_traitsILi192ELi64ELi64ELi4ES3_EELi8ELi3ELb1EEEvNS_16Flash_fwd_paramsE:
.text._ZN5flash32flash_fwd_splitkv_combine_kernelI23Flash_fwd_kernel_traitsILi192ELi64ELi64ELi4ELb0ELb0EN7cutlass10bfloat16_tE19Flash_kernel_traitsILi192ELi64ELi64ELi4ES3_EELi8ELi3ELb1EEEvNS_16Flash_fwd_paramsE:
        /* <DEDUP_REMOVED lines=38> */
.L_x_342:
[----:B------:R-:W-:Y:S01]  /*0260*/  IMAD.U32 R27, RZ, RZ, UR7 ;  /* 0x00000007ff1b7e24 */ /* 0x000fe2000f8e00ff */
[----:B------:R-:W-:Y:S01]  /*0270*/  MOV R20, UR14 ;  /* 0x0000000e00147c02 */ /* 0x000fe20008000f00 */
[----:B------:R-:W-:Y:S01]  /*0280*/  IMAD.U32 R21, RZ, RZ, UR15 ;  /* 0x0000000fff157e24 */ /* 0x000fe2000f8e00ff */
[----:B------:R-:W-:Y:S02]  /*0290*/  MOV R19, UR8 ;  /* 0x0000000800137c02 */ /* 0x000fe40008000f00 */
[----:B------:R-:W-:Y:S02]  /*02a0*/  MOV R18, 0x2c0 ;  /* 0x000002c000127802 */ /* 0x000fe40000000f00 */
[----:B------:R-:W-:Y:S05]  /*02b0*/  CALL.REL.NOINC `($__internal_11_$__cuda_sm20_div_s64) ;  /* 0x0000003c007c7944 */ /* 0x000fea0003c00000 */
.L_x_343:
        /* <DEDUP_REMOVED lines=30> */
.L_x_345:
[----:B------:R-:W-:Y:S01]  /*04a0*/  IMAD.MOV.U32 R27, RZ, RZ, R16 ;  /* 0x000000ffff1b7224 */ /* 0x000fe200078e0010 */
[----:B------:R-:W-:Y:S02]  /*04b0*/  MOV R21, R17 ;  /* 0x0000001100157202 */ /* 0x000fe40000000f00 */
[----:B------:R-:W-:Y:S02]  /*04c0*/  MOV R18, 0x4e0 ;  /* 0x000004e000127802 */ /* 0x000fe40000000f00 */
[----:B------:R-:W-:Y:S05]  /*04d0*/  CALL.REL.NOINC `($__internal_11_$__cuda_sm20_div_s64) ;  /* 0x0000003800f47944 */ /* 0x000fea0003c00000 */
[----:B------:R-:W-:Y:S02]  /*04e0*/  MOV R6, R16 ;  /* 0x0000001000067202 */ /* 0x000fe40000000f00 */
[----:B------:R-:W-:Y:S02]  /*04f0*/  MOV R7, R17 ;  /* 0x0000001100077202 */ /* 0x000fe40000000f00 */
.L_x_346:
[----:B------:R-:W-:Y:S05]  /*0500*/  BSYNC.RECONVERGENT B0 ;  /* 0x0000000000007941 */ /* 0x000fea0003800200 */
.L_x_344:
        /* <DEDUP_REMOVED lines=55> */
.L_x_348:
[----:B------:R-:W-:Y:S01]  /*0880*/  IMAD.MOV.U32 R27, RZ, RZ, R20 ;  /* 0x000000ffff1b7224 */ /* 0x000fe200078e0014 */
[----:B------:R-:W-:Y:S01]  /*0890*/  MOV R20, R14 ;  /* 0x0000000e00147202 */ /* 0x000fe20000000f00 */
[----:B------:R-:W-:Y:S01]  /*08a0*/  IMAD.MOV.U32 R21, RZ, RZ, R19 ;  /* 0x000000ffff157224 */ /* 0x000fe200078e0013 */
[----:B------:R-:W-:Y:S02]  /*08b0*/  MOV R19, R4 ;  /* 0x0000000400137202 */ /* 0x000fe40000000f00 */
[----:B------:R-:W-:Y:S02]  /*08c0*/  MOV R18, 0x8e0 ;  /* 0x000008e000127802 */ /* 0x000fe40000000f00 */
[----:B------:R-:W-:Y:S05]  /*08d0*/  CALL.REL.NOINC `($__internal_11_$__cuda_sm20_div_s64) ;  /* 0x0000003400f47944 */ /* 0x000fea0003c00000 */
.L_x_349:
[----:B------:R-:W-:Y:S05]  /*08e0*/  BSYNC.RECONVERGENT B0 ;  /* 0x0000000000007941 */ /* 0x000fea0003800200 */
.L_x_347:
        /* <DEDUP_REMOVED lines=116> */
.L_x_351:
[----:B------:R-:W-:Y:S01]  /*1030*/  IMAD.MOV.U32 R27, RZ, RZ, R16 ;  /* 0x000000ffff1b7224 */ /* 0x000fe200078e0010 */
[----:B------:R-:W-:Y:S01]  /*1040*/  MOV R20, R11 ;  /* 0x0000000b00147202 */ /* 0x000fe20000000f00 */
[----:B------:R-:W-:Y:S01]  /*1050*/  IMAD.MOV.U32 R21, RZ, RZ, R17 ;  /* 0x000000ffff157224 */ /* 0x000fe200078e0011 */
[----:B------:R-:W-:Y:S02]  /*1060*/  MOV R19, R3 ;  /* 0x0000000300137202 */ /* 0x000fe40000000f00 */
[----:B------:R-:W-:Y:S02]  /*1070*/  MOV R18, 0x1090 ;  /* 0x0000109000127802 */ /* 0x000fe40000000f00 */
[----:B------:R-:W-:Y:S05]  /*1080*/  CALL.REL.NOINC `($__internal_11_$__cuda_sm20_div_s64) ;  /* 0x0000003000087944 */ /* 0x000fea0003c00000 */
[----:B------:R-:W-:Y:S02]  /*1090*/  MOV R32, R16 ;  /* 0x0000001000207202 */ /* 0x000fe40000000f00 */
[----:B------:R-:W-:Y:S02]  /*10a0*/  MOV R33, R17 ;  /* 0x0000001100217202 */ /* 0x000fe40000000f00 */
.L_x_352:
[----:B------:R-:W-:Y:S05]  /*10b0*/  BSYNC.RECONVERGENT B0 ;  /* 0x0000000000007941 */ /* 0x000fea0003800200 */
.L_x_350:
        /* <DEDUP_REMOVED lines=58> */
.L_x_354:
[----:B------:R-:W-:Y:S01]  /*1460*/  IMAD.MOV.U32 R27, RZ, RZ, R6 ;  /* 0x000000ffff1b7224 */ /* 0x000fe200078e0006 */
[----:B------:R-:W-:Y:S01]  /*1470*/  MOV R21, R7 ;  /* 0x0000000700157202 */ /* 0x000fe20000000f00 */
[----:B------:R-:W-:Y:S01]  /*1480*/  IMAD.MOV.U32 R20, RZ, RZ, R9 ;  /* 0x000000ffff147224 */ /* 0x000fe200078e0009 */
[----:B------:R-:W-:Y:S02]  /*1490*/  MOV R18, 0x14b0 ;  /* 0x000014b000127802 */ /* 0x000fe40000000f00 */
[----:B------:R-:W-:Y:S05]  /*14a0*/  CALL.REL.NOINC `($__internal_11_$__cuda_sm20_div_s64) ;  /* 0x0000002c00007944 */ /* 0x000fea0003c00000 */
[----:B------:R-:W-:Y:S02]  /*14b0*/  MOV R20, R16 ;  /* 0x0000001000147202 */ /* 0x000fe40000000f00 */
[----:B------:R-:W-:Y:S02]  /*14c0*/  MOV R21, R17 ;  /* 0x0000001100157202 */ /* 0x000fe40000000f00 */
.L_x_355:
[----:B------:R-:W-:Y:S05]  /*14d0*/  BSYNC.RECONVERGENT B0 ;  /* 0x0000000000007941 */ /* 0x000fea0003800200 */
.L_x_353:
[----:B------:R-:W0:Y:S01]  /*14e0*/  LDCU UR5, c[0x0][0x434] ;  /* 0x00008680ff0577ac */ /* 0x000e220008000800 */
[----:B------:R-:W-:Y:S01]  /*14f0*/  IABS R6, R5 ;  /* 0x0000000500067213 */ /* 0x000fe20000000000 */
[----:B------:R-:W-:Y:S01]  /*1500*/  BSSY.RECONVERGENT B0, `(.L_x_356) ;  /* 0x000003d000007945 */ /* 0x000fe20003800200 */
[----:B------:R-:W-:Y:S01]  /*1510*/  IMAD.MOV.U32 R26, RZ, RZ, -0x800000 ;  /* 0xff800000ff1a7424 */ /* 0x000fe200078e00ff */
[----:B------:R-:W1:Y:S01]  /*1520*/  LDCU UR16, c[0x0][0x534] ;  /* 0x0000a680ff1077ac */ /* 0x000e620008000800 */
[----:B------:R-:W2:Y:S01]  /*1530*/  LDCU UR9, c[0x0][0x430] ;  /* 0x00008600ff0977ac */ /* 0x000ea20008000800 */
[----:B------:R-:W-:Y:S01]  /*1540*/  USHF.R.S32.HI UR4, URZ, 0x1f, UR10 ;  /* 0x0000001fff047899 */ /* 0x000fe2000801140a */
[----:B------:R-:W3:Y:S01]  /*1550*/  LDCU.64 UR12, c[0x0][0x358] ;  /* 0x00006b00ff0c77ac */ /* 0x000ee20008000a00 */
[----:B0-----:R-:W-:Y:S01]  /*1560*/  IMAD.U32 R7, RZ, RZ, UR5 ;  /* 0x00000005ff077e24 */ /* 0x001fe2000f8e00ff */
[----:B------:R-:W-:Y:S01]  /*1570*/  LOP3.LUT R5, R5, UR5, RZ, 0x3c, !PT ;  /* 0x0000000505057c12 */ /* 0x000fe2000f8e3cff */
[----:B------:R-:W-:-:S03]  /*1580*/  ULOP3.LUT UR4, UR4, 0x1, URZ, 0xfc, !UPT ;  /* 0x0000000104047892 */ /* 0x000fc6000f8efcff */
[----:B------:R-:W-:Y:S02]  /*1590*/  IABS R7, R7 ;  /* 0x0000000700077213 */ /* 0x000fe40000000000 */
[----:B------:R-:W-:Y:S01]  /*15a0*/  ISETP.GE.AND P2, PT, R5, RZ, PT ;  /* 0x000000ff0500720c */ /* 0x000fe20003f46270 */
[----:B--2---:R-:W-:Y:S01]  /*15b0*/  UIMAD UR9, UR5, UR9, URZ ;  /* 0x00000009050972a4 */ /* 0x004fe2000f8e02ff */
[----:B------:R-:W0:Y:S01]  /*15c0*/  I2F.RP R13, R7 ;  /* 0x00000007000d7306 */ /* 0x000e220000209400 */
[----:B------:R-:W-:-:S07]  /*15d0*/  MOV R5, 0x400 ;  /* 0x0000040000057802 */ /* 0x000fce0000000f00 */
[----:B0-----:R-:W0:Y:S02]  /*15e0*/  MUFU.RCP R16, R13 ;  /* 0x0000000d00107308 */ /* 0x001e240000001000 */
[----:B0-----:R-:W-:-:S06]  /*15f0*/  VIADD R16, R16, 0xffffffe ;  /* 0x0ffffffe10107836 */ /* 0x001fcc0000000000 */
[----:B------:R-:W0:Y:S02]  /*1600*/  F2I.FTZ.U32.TRUNC.NTZ R17, R16 ;  /* 0x0000001000117305 */ /* 0x000e24000021f000 */
[----:B0-----:R-:W-:Y:S02]  /*1610*/  IMAD.MOV R0, RZ, RZ, -R17 ;  /* 0x000000ffff007224 */ /* 0x001fe400078e0a11 */
[----:B------:R-:W-:Y:S02]  /*1620*/  HFMA2 R16, -RZ, RZ, 0, 0 ;  /* 0x00000000ff107431 */ /* 0x000fe400000001ff */
[----:B------:R-:W-:-:S04]  /*1630*/  IMAD R0, R0, R7, RZ ;  /* 0x0000000700007224 */ /* 0x000fc800078e02ff */
[----:B------:R-:W-:Y:S02]  /*1640*/  IMAD.HI.U32 R17, R17, R0, R16 ;  /* 0x0000000011117227 */ /* 0x000fe400078e0010 */
[----:B------:R-:W0:Y:S04]  /*1650*/  S2R R0, SR_TID.X ;  /* 0x0000000000007919 */ /* 0x000e280000002100 */
[----:B------:R-:W-:-:S04]  /*1660*/  IMAD.HI.U32 R8, R17, R6, RZ ;  /* 0x0000000611087227 */ /* 0x000fc800078e00ff */
[----:B------:R-:W-:Y:S02]  /*1670*/  IMAD.MOV R13, RZ, RZ, -R8 ;  /* 0x000000ffff0d7224 */ /* 0x000fe400078e0a08 */
[----:B------:R-:W-:Y:S02]  /*1680*/  IMAD.MOV.U32 R17, RZ, RZ, -0x800000 ;  /* 0xff800000ff117424 */ /* 0x000fe400078e00ff */
[C---:B------:R-:W-:Y:S02]  /*1690*/  IMAD R16, R7.reuse, R13, R6 ;  /* 0x0000000d07107224 */ /* 0x040fe400078e0206 */
[----:B------:R-:W2:Y:S03]  /*16a0*/  S2R R6, SR_CgaCtaId ;  /* 0x0000000000067919 */ /* 0x000ea60000008800 */
[----:B------:R-:W-:-:S13]  /*16b0*/  ISETP.GT.U32.AND P0, PT, R7, R16, PT ;  /* 0x000000100700720c */ /* 0x000fda0003f04070 */
[----:B------:R-:W-:Y:S01]  /*16c0*/  @!P0 IMAD.IADD R16, R16, 0x1, -R7 ;  /* 0x0000000110108824 */ /* 0x000fe200078e0a07 */
[----:B------:R-:W-:Y:S02]  /*16d0*/  @!P0 IADD3 R8, PT, PT, R8, 0x1, RZ ;  /* 0x0000000108088810 */ /* 0x000fe40007ffe0ff */
[----:B------:R-:W-:Y:S02]  /*16e0*/  ISETP.NE.AND P0, PT, RZ, UR5, PT ;  /* 0x00000005ff007c0c */ /* 0x000fe4000bf05270 */
[----:B------:R-:W-:Y:S02]  /*16f0*/  ISETP.GE.U32.AND P3, PT, R16, R7, PT ;  /* 0x000000071000720c */ /* 0x000fe40003f66070 */
[C---:B0-----:R-:W-:Y:S02]  /*1700*/  ISETP.GT.U32.AND P1, PT, R0.reuse, 0x3f, PT ;  /* 0x0000003f0000780c */ /* 0x041fe40003f24070 */
[----:B------:R-:W-:Y:S02]  /*1710*/  SHF.R.U32.HI R27, RZ, 0x3, R0 ;  /* 0x00000003ff1b7819 */ /* 0x000fe40000011600 */
[----:B------:R-:W-:-:S02]  /*1720*/  LOP3.LUT R25, R0, 0x7, RZ, 0xc0, !PT ;  /* 0x0000000700197812 */ /* 0x000fc400078ec0ff */
[----:B--2---:R-:W-:-:S05]  /*1730*/  LEA R6, R6, R5, 0x18 ;  /* 0x0000000506067211 */ /* 0x004fca00078ec0ff */
[----:B------:R-:W-:Y:S02]  /*1740*/  @P3 VIADD R8, R8, 0x1 ;  /* 0x0000000108083836 */ /* 0x000fe40000000000 */
[----:B------:R-:W-:-:S03]  /*1750*/  @!P1 IMAD R16, R27, 0x24, R6 ;  /* 0x000000241b109824 */ /* 0x000fc600078e0206 */
[----:B------:R-:W-:Y:S01]  /*1760*/  @!P2 IADD3 R8, PT, PT, -R8, RZ, RZ ;  /* 0x000000ff0808a210 */ /* 0x000fe20007ffe1ff */
[----:B------:R-:W-:Y:S01]  /*1770*/  IMAD R6, R25, 0x24, R6 ;  /* 0x0000002419067824 */ /* 0x000fe200078e0206 */
[----:B-1----:R-:W-:Y:S01]  /*1780*/  ISETP.GE.AND P2, PT, R27, UR16, PT ;  /* 0x000000101b007c0c */ /* 0x002fe2000bf46270 */
[----:B------:R-:W-:Y:S01]  /*1790*/  @!P1 IMAD R16, R25, 0x4, R16 ;  /* 0x0000000419109824 */ /* 0x000fe200078e0210 */
[----:B------:R-:W-:Y:S02]  /*17a0*/  @!P0 LOP3.LUT R8, RZ, UR5, RZ, 0x33, !PT ;  /* 0x00000005ff088c12 */ /* 0x000fe4000f8e33ff */
[----:B------:R-:W-:-:S03]  /*17b0*/  LEA R6, R27, R6, 0x2 ;  /* 0x000000061b067211 */ /* 0x000fc600078e10ff */
[----:B------:R-:W-:-:S06]  /*17c0*/  IMAD R15, R8, UR4, RZ ;  /* 0x00000004080f7c24 */ /* 0x000fcc000f8e02ff */
[----:B---3--:R-:W-:Y:S05]  /*17d0*/  @P2 BRA `(.L_x_357) ;  /* 0x00000000003c2947 */ /* 0x008fea0003800000 */
        /* <DEDUP_REMOVED lines=15> */
.L_x_357:
[----:B------:R-:W-:Y:S05]  /*18d0*/  BSYNC.RECONVERGENT B0 ;  /* 0x0000000000007941 */ /* 0x000fea0003800200 */
.L_x_356:
[----:B-----5:R1:W-:Y:S01]  /*18e0*/  @!P1 STS [R16], R17 ;  /* 0x0000001110009388 */ /* 0x0203e20000000800 */
[----:B------:R-:W2:Y:S08]  /*18f0*/  LDC R13, c[0x0][0x3e0] ;  /* 0x0000f800ff0d7b82 */ /* 0x000eb00000000800 */
[----:B------:R-:W-:Y:S01]  /*1900*/  BAR.SYNC.DEFER_BLOCKING 0x0 ;  /* 0x0000000000007b1d */ /* 0x000fe20000010000 */
[----:B------:R-:W-:-:S05]  /*1910*/  ISETP.NE.AND P5, PT, R15, RZ, PT ;  /* 0x000000ff0f00720c */ /* 0x000fca0003fa5270 */
[----:B------:R-:W-:Y:S01]  /*1920*/  BSSY.RECONVERGENT B1, `(.L_x_358) ;  /* 0x0000177000017945 */ /* 0x000fe20003800200 */
[----:B-1----:R-:W-:Y:S02]  /*1930*/  IABS R17, R15 ;  /* 0x0000000f00117213 */ /* 0x002fe40000000000 */
[----:B--2---:R-:W-:Y:S01]  /*1940*/  IABS R5, R13 ;  /* 0x0000000d00057213 */ /* 0x004fe20000000000 */
[----:B------:R-:W1:Y:S01]  /*1950*/  @!P1 LDS R26, [R6] ;  /* 0x00000000061a9984 */ /* 0x000e620000000800 */
[----:B0-----:R-:W0:Y:S08]  /*1960*/  I2F.RP R23, R17 ;  /* 0x0000001100177306 */ /* 0x001e300000209400 */
[----:B------:R-:W2:Y:S08]  /*1970*/  I2F.RP R18, R5 ;  /* 0x0000000500127306 */ /* 0x000eb00000209400 */
[----:B0-----:R-:W0:Y:S08]  /*1980*/  MUFU.RCP R28, R23 ;  /* 0x00000017001c7308 */ /* 0x001e300000001000 */
[----:B--2---:R-:W2:Y:S01]  /*1990*/  MUFU.RCP R30, R18 ;  /* 0x00000012001e7308 */ /* 0x004ea20000001000 */
[----:B0-----:R-:W-:-:S07]  /*19a0*/  VIADD R28, R28, 0xffffffe ;  /* 0x0ffffffe1c1c7836 */ /* 0x001fce0000000000 */
[----:B------:R-:W0:Y:S01]  /*19b0*/  F2I.FTZ.U32.TRUNC.NTZ R29, R28 ;  /* 0x0000001c001d7305 */ /* 0x000e22000021f000 */
[----:B-1----:R-:W1:Y:S01]  /*19c0*/  SHFL.BFLY PT, R19, R26, 0x4, 0x1f ;  /* 0x0c801f001a137f89 */ /* 0x002e6200000e0000 */
[----:B--2---:R-:W-:-:S06]  /*19d0*/  VIADD R30, R30, 0xffffffe ;  /* 0x0ffffffe1e1e7836 */ /* 0x004fcc0000000000 */
[----:B------:R2:W3:Y:S01]  /*19e0*/  F2I.FTZ.U32.TRUNC.NTZ R31, R30 ;  /* 0x0000001e001f7305 */ /* 0x0004e2000021f000 */
[----:B0-----:R-:W-:Y:S02]  /*19f0*/  IMAD.MOV R18, RZ, RZ, -R29 ;  /* 0x000000ffff127224 */ /* 0x001fe400078e0a1d */
[----:B------:R-:W-:Y:S02]  /*1a00*/  IMAD.MOV.U32 R28, RZ, RZ, RZ ;  /* 0x000000ffff1c7224 */ /* 0x000fe400078e00ff */
[----:B--2---:R-:W-:Y:S01]  /*1a10*/  IMAD.MOV.U32 R30, RZ, RZ, RZ ;  /* 0x000000ffff1e7224 */ /* 0x004fe200078e00ff */
[----:B-1----:R-:W-:-:S05]  /*1a20*/  FMNMX.FTZ R19, R19, R26, !PT ;  /* 0x0000001a13137209 */ /* 0x002fca0007810000 */
[----:B------:R-:W0:Y:S02]  /*1a30*/  SHFL.BFLY PT, R22, R19, 0x2, 0x1f ;  /* 0x0c401f0013167f89 */ /* 0x000e2400000e0000 */
[----:B0-----:R-:W-:-:S05]  /*1a40*/  FMNMX.FTZ R22, R19, R22, !PT ;  /* 0x0000001613167209 */ /* 0x001fca0007810000 */
[----:B------:R-:W0:Y:S02]  /*1a50*/  SHFL.BFLY PT, R7, R22, 0x1, 0x1f ;  /* 0x0c201f0016077f89 */ /* 0x000e2400000e0000 */
[----:B0-----:R-:W-:Y:S01]  /*1a60*/  FMNMX.FTZ R7, R22, R7, !PT ;  /* 0x0000000716077209 */ /* 0x001fe20007810000 */
[----:B---3--:R-:W-:-:S03]  /*1a70*/  IMAD.MOV R22, RZ, RZ, -R31 ;  /* 0x000000ffff167224 */ /* 0x008fc600078e0a1f */
[----:B------:R-:W-:Y:S01]  /*1a80*/  FSETP.NEU.FTZ.AND P0, PT, R7, -INF , PT ;  /* 0xff8000000700780b */ /* 0x000fe20003f1d000 */
[----:B------:R-:W-:-:S03]  /*1a90*/  IMAD R22, R22, R5, RZ ;  /* 0x0000000516167224 */ /* 0x000fc600078e02ff */
[----:B------:R-:W-:Y:S01]  /*1aa0*/  FSEL R7, R7, RZ, P0 ;  /* 0x000000ff07077208 */ /* 0x000fe20000000000 */
[----:B------:R-:W-:-:S04]  /*1ab0*/  IMAD.HI.U32 R22, R31, R22, R30 ;  /* 0x000000161f167227 */ /* 0x000fc800078e001e */
[----:B------:R-:W-:-:S04]  /*1ac0*/  FADD.FTZ R16, -R7, R26 ;  /* 0x0000001a07107221 */ /* 0x000fc80000010100 */
[----:B------:R-:W-:-:S06]  /*1ad0*/  FMUL.FTZ R24, R16, 1.4426950216293334961 ;  /* 0x3fb8aa3b10187820 */ /* 0x000fcc0000410000 */
[----:B------:R-:W0:Y:S02]  /*1ae0*/  MUFU.EX2 R24, R24 ;  /* 0x0000001800187308 */ /* 0x000e240000000800 */
[----:B0-----:R-:W0:Y:S02]  /*1af0*/  SHFL.BFLY PT, R19, R24, 0x4, 0x1f ;  /* 0x0c801f0018137f89 */ /* 0x001e2400000e0000 */
        /* <DEDUP_REMOVED lines=15> */
[----:B0-----:R-:W-:Y:S01]  /*1bf0*/  FADD.FTZ R16, R19, R16 ;  /* 0x0000001013107221 */ /* 0x001fe20000010000 */
[----:B------:R-:W-:Y:S02]  /*1c00*/  IMAD.MOV.U32 R23, RZ, RZ, 0x7f800000 ;  /* 0x7f800000ff177424 */ /* 0x000fe400078e00ff */
        /* <DEDUP_REMOVED lines=11> */
[----:B------:R-:W-:Y:S01]  /*1cc0*/  ISETP.GE.AND P3, PT, R2, RZ, PT ;  /* 0x000000ff0200720c */ /* 0x000fe20003f66270 */
[----:B0-----:R-:W-:-:S02]  /*1cd0*/  FADD.FTZ R19, R16, R19 ;  /* 0x0000001310137221 */ /* 0x001fc40000010000 */
[----:B------:R-:W-:Y:S01]  /*1ce0*/  @P2 VIADD R29, R29, 0x1 ;  /* 0x000000011d1d2836 */ /* 0x000fe20000000000 */
[----:B------:R-:W-:Y:S02]  /*1cf0*/  ISETP.GE.AND P2, PT, R24, RZ, PT ;  /* 0x000000ff1800720c */ /* 0x000fe40003f46270 */
[----:B------:R-:W-:-:S03]  /*1d00*/  FSETP.NE.FTZ.AND P1, PT, R19, RZ, PT ;  /* 0x000000ff1300720b */ /* 0x000fc60003f35000 */
[----:B------:R-:W-:-:S04]  /*1d10*/  @P4 VIADD R22, R22, 0x1 ;  /* 0x0000000116164836 */ /* 0x000fc80000000000 */
[----:B------:R-:W-:Y:S02]  /*1d20*/  @!P3 IADD3 R29, PT, PT, -R29, RZ, RZ ;  /* 0x000000ff1d1db210 */ /* 0x000fe40007ffe1ff */
[----:B------:R-:W-:Y:S02]  /*1d30*/  ISETP.NE.AND P3, PT, R8, RZ, PT ;  /* 0x000000ff0800720c */ /* 0x000fe40003f65270 */
[----:B------:R-:W-:Y:S01]  /*1d40*/  @!P5 LOP3.LUT R29, RZ, R17, RZ, 0x33, !PT ;  /* 0x00000011ff1dd212 */ /* 0x000fe200078e33ff */
[----:B------:R-:W-:Y:S01]  /*1d50*/  @!P2 IMAD.MOV R22, RZ, RZ, -R22 ;  /* 0x000000ffff16a224 */ /* 0x000fe200078e0a16 */
[----:B------:R-:W-:Y:S01]  /*1d60*/  @!P0 LOP3.LUT R22, RZ, R13, RZ, 0x33, !PT ;  /* 0x0000000dff168212 */ /* 0x000fe200078e33ff */
[----:B------:R-:W0:Y:S01]  /*1d70*/  @P1 MUFU.LG2 R2, R19 ;  /* 0x0000001300021308 */ /* 0x000e220000000c00 */
[----:B------:R-:W-:Y:S02]  /*1d80*/  LOP3.LUT P0, RZ, R0, 0x3c7, RZ, 0xc0, !PT ;  /* 0x000003c700ff7812 */ /* 0x000fe4000780c0ff */
[----:B------:R-:W-:Y:S01]  /*1d90*/  SEL R5, RZ, 0x1, !P3 ;  /* 0x00000001ff057807 */ /* 0x000fe20005800000 */
[----:B------:R-:W-:Y:S01]  /*1da0*/  IMAD R22, R22, UR11, RZ ;  /* 0x0000000b16167c24 */ /* 0x000fe2000f8e02ff */
[----:B------:R-:W-:-:S02]  /*1db0*/  SHF.R.S32.HI R8, RZ, 0x1f, R15 ;  /* 0x0000001fff087819 */ /* 0x000fc4000001140f */
[----:B------:R-:W-:Y:S02]  /*1dc0*/  ISETP.LT.U32.AND P2, PT, R20, R29, PT ;  /* 0x0000001d1400720c */ /* 0x000fe40003f41070 */
[----:B------:R-:W-:Y:S02]  /*1dd0*/  SHF.R.S32.HI R17, RZ, 0x1f, R29 ;  /* 0x0000001fff117819 */ /* 0x000fe4000001141d */
[----:B------:R-:W-:Y:S02]  /*1de0*/  LOP3.LUT R5, R8, R5, RZ, 0xfc, !PT ;  /* 0x0000000508057212 */ /* 0x000fe400078efcff */
[----:B------:R-:W-:-:S03]  /*1df0*/  ISETP.LT.AND.EX P2, PT, R21, R17, PT, P2 ;  /* 0x000000111500720c */ /* 0x000fc60003f41320 */
[----:B------:R-:W-:Y:S01]  /*1e00*/  IMAD R5, R5, R22, RZ ;  /* 0x0000001605057224 */ /* 0x000fe200078e02ff */
[----:B------:R-:W-:Y:S01]  /*1e10*/  SEL R8, R20, R29, P2 ;  /* 0x0000001d14087207 */ /* 0x000fe20001000000 */
        /* <DEDUP_REMOVED lines=53> */
.L_x_361:
[----:B------:R-:W-:Y:S01]  /*2170*/  IMAD.MOV.U32 R21, RZ, RZ, RZ ;  /* 0x000000ffff157224 */ /* 0x000fe200078e00ff */
[----:B------:R-:W-:Y:S02]  /*2180*/  MOV R20, R30 ;  /* 0x0000001e00147202 */ /* 0x000fe40000000f00 */
[----:B------:R-:W-:Y:S02]  /*2190*/  MOV R18, 0x21b0 ;  /* 0x000021b000127802 */ /* 0x000fe40000000f00 */
[----:B------:R-:W-:Y:S05]  /*21a0*/  CALL.REL.NOINC `($__internal_11_$__cuda_sm20_div_s64) ;  /* 0x0000001c00c07944 */ /* 0x000fea0003c00000 */
[----:B------:R-:W-:Y:S02]  /*21b0*/  IADD3 R13, PT, PT, -R16, RZ, RZ ;  /* 0x000000ff100d7210 */ /* 0x000fe40007ffe1ff */
[----:B------:R-:W-:-:S03]  /*21c0*/  MOV R31, R17 ;  /* 0x00000011001f7202 */ /* 0x000fc60000000f00 */
[----:B------:R-:W-:Y:S01]  /*21d0*/  IMAD R27, R30, R13, R27 ;  /* 0x0000000d1e1b7224 */ /* 0x000fe200078e021b */
[----:B------:R-:W-:-:S07]  /*21e0*/  MOV R30, R16 ;  /* 0x00000010001e7202 */ /* 0x000fce0000000f00 */
.L_x_362:
        /* <DEDUP_REMOVED lines=60> */
.L_x_364:
[----:B------:R-:W-:Y:S01]  /*25b0*/  IMAD.MOV.U32 R27, RZ, RZ, R30 ;  /* 0x000000ffff1b7224 */ /* 0x000fe200078e001e */
[----:B------:R-:W-:Y:S01]  /*25c0*/  MOV R21, R31 ;  /* 0x0000001f00157202 */ /* 0x000fe20000000f00 */
[----:B------:R-:W-:Y:S01]  /*25d0*/  IMAD.MOV.U32 R20, RZ, RZ, R34 ;  /* 0x000000ffff147224 */ /* 0x000fe200078e0022 */
[----:B------:R-:W-:Y:S02]  /*25e0*/  MOV R18, 0x2600 ;  /* 0x0000260000127802 */ /* 0x000fe40000000f00 */
[----:B------:R-:W-:Y:S05]  /*25f0*/  CALL.REL.NOINC `($__internal_11_$__cuda_sm20_div_s64) ;  /* 0x0000001800ac7944 */ /* 0x000fea0003c00000 */
[----:B------:R-:W-:-:S05]  /*2600*/  IADD3 R31, PT, PT, -R16, RZ, RZ ;  /* 0x000000ff101f7210 */ /* 0x000fca0007ffe1ff */
[----:B------:R-:W-:Y:S02]  /*2610*/  IMAD R31, R31, R34, R30 ;  /* 0x000000221f1f7224 */ /* 0x000fe400078e021e */
.L_x_365:
[----:B------:R-:W-:Y:S05]  /*2620*/  BSYNC.RECONVERGENT B0 ;  /* 0x0000000000007941 */ /* 0x000fea0003800200 */
.L_x_363:
        /* <DEDUP_REMOVED lines=162> */
.L_x_360:
[----:B------:R-:W0:Y:S01]  /*3050*/  LDC.64 R2, c[0x0][0x420] ;  /* 0x00010800ff027b82 */ /* 0x000e220000000a00 */
[----:B------:R-:W-:-:S05]  /*3060*/  IADD3 R27, PT, PT, R27, UR6, RZ ;  /* 0x000000061b1b7c10 */ /* 0x000fca000fffe0ff */
[----:B0-----:R-:W-:-:S05]  /*3070*/  IMAD.WIDE.U32 R2, R27, 0x4, R2 ;  /* 0x000000041b027825 */ /* 0x001fca00078e0002 */
[----:B------:R1:W-:Y:S02]  /*3080*/  STG.E desc[UR12][R2.64], R23 ;  /* 0x0000001702007986 */ /* 0x0003e4000c10190c */
.L_x_359:
[----:B------:R-:W-:Y:S05]  /*3090*/  BSYNC.RECONVERGENT B1 ;  /* 0x0000000000017941 */ /* 0x000fea0003800200 */
.L_x_358:
        /* <DEDUP_REMOVED lines=9> */
[----:B------:R-:W-:Y:S02]  /*3130*/  IMAD.MOV.U32 R13, RZ, RZ, RZ ;  /* 0x000000ffff0d7224 */ /* 0x000fe400078e00ff */
[----:B------:R-:W-:Y:S01]  /*3140*/  IMAD R30, R28, 0xc0, R15 ;  /* 0x000000c01c1e7824 */ /* 0x000fe200078e020f */
        /* <DEDUP_REMOVED lines=50> */
.L_x_368:
        /* <DEDUP_REMOVED lines=77> */
.L_x_367:
        /* <DEDUP_REMOVED lines=11> */
.L_x_369:
        /* <DEDUP_REMOVED lines=22> */
.L_x_366:
        /* <DEDUP_REMOVED lines=86> */
        .weak           $__internal_11_$__cuda_sm20_div_s64
        .type           $__internal_11_$__cuda_sm20_div_s64,@function
        .size           $__internal_11_$__cuda_sm20_div_s64,(.L_x_6856 - $__internal_11_$__cuda_sm20_div_s64)
$__internal_11_$__cuda_sm20_div_s64:
        /* <DEDUP_REMOVED lines=86> */
[----:B------:R-:W-:Y:S06]  /*4610*/  RET.REL.NODEC R28 `(_ZN5flash32flash_fwd_splitkv_combine_kernelI23Flash_fwd_kernel_traitsILi192ELi64ELi64ELi4ELb0ELb0EN7cutlass10bfloat16_tE19Flash_kernel_traitsILi192ELi64ELi64ELi4ES3_EELi8ELi3ELb1EEEvNS_16Flash_fwd_paramsE) ;  /* 0xffffffb81c787950 */ /* 0x000fec0003c3ffff */
.L_x_370:
        /* <DEDUP_REMOVED lines=14> */
.L_x_6856:


//--------------------- .text._ZN5flash32flash_fwd_splitkv_combine_kernelI23Flash_fwd_kernel_traitsILi192ELi64ELi64ELi4ELb0ELb0EN7cutlass10bfloat16_tE19Flash_kernel_traitsILi192ELi64ELi64ELi4ES3_EELi8ELi2ELb1EEEvNS_16Flash_fwd_paramsE --------------------------
	.section	.text._ZN5flash32flash_fwd_splitkv_combine_kernelI23Flash_fwd_kernel_traitsILi192ELi64ELi64ELi4ELb0ELb0EN7cutlass10bfloat16_tE19Flash_kernel_traitsILi192ELi64ELi64ELi4ES3_EELi8ELi2ELb1EEEvNS_16Flash_fwd_paramsE,"ax",@progbits
	.align	128
        .global         _ZN5flash32flash_fwd_splitkv_combine_kernelI23Flash_fwd_kernel_traitsILi192ELi64ELi64ELi4ELb0ELb0EN7cutlass10bfloat16_tE19Flash_kernel_traitsILi192ELi64ELi64ELi4ES3_EELi8ELi2ELb1EEEvNS_16Flash_fwd_paramsE
        .type           _ZN5flash32flash_fwd_splitkv_combine_kernelI23Flash_fwd_kernel_traitsILi192ELi64ELi64ELi4ELb0ELb0EN7cutlass10bfloat16_tE19Flash_kernel_traitsILi192ELi64ELi64ELi4ES3_EELi8ELi2ELb1EEEvNS_16Flash_fwd_paramsE,@function
        .size           _ZN5flash32flash_fwd_splitkv_combine_kernelI23Flash_fwd_kernel_traitsILi192ELi64ELi64ELi4ELb0ELb0EN7cutlass10bfloat16_tE19Flash_kernel_traitsILi192ELi64ELi64ELi4ES3_EELi8ELi2ELb1EEEvNS_16Flash_fwd_paramsE,(.L_x_6857 - _ZN5flash32flash_fwd_splitkv_combine_kernelI23Flash_fwd_kernel_traitsILi192ELi64ELi64ELi4ELb0ELb0EN7cutlass10bfloat16_tE19Flash_kernel_traitsILi192ELi64ELi64ELi4ES3_EELi8ELi2ELb1EEEvNS_16Flash_fwd_paramsE)
        .other          _ZN5flash32flash_fwd_splitkv_combine_kernelI23Flash_fwd_kernel_traitsILi192ELi64ELi64ELi4ELb0ELb0EN7cutlass10bfloat16_tE19Flash_kernel_traitsILi192ELi64ELi64ELi4ES3_EELi8ELi2ELb1EEEvNS_16Flash_fwd_paramsE,@"STO_CUDA_ENTRY STV_DEFAULT"
_ZN5flash32flash_fwd_splitkv_combine_kernelI23Flash_fwd_kernel_traitsILi192ELi64ELi64ELi4ELb0ELb0EN7cutlass10bfloat16_tE19Flash_kernel_traitsILi192ELi64ELi64ELi4ES3_EELi8ELi2ELb1EEEvNS_16Flash_fwd_paramsE:
.text._ZN5flash32flash_fwd_splitkv_combine_kernelI23Flash_fwd_kernel_traitsILi192ELi64ELi64ELi4ELb0ELb0EN7cutlass10bfloat16_tE19Flash_kernel_traitsILi192ELi64ELi64ELi4ES3_EELi8ELi2ELb1EEEvNS_16Flash_fwd_paramsE:
        /* <DEDUP_REMOVED lines=39> */
.L_x_371:
[----:B------:R-:W-:Y:S01]  /*0270*/  IMAD.U32 R27, RZ, RZ, UR7 ;  /* 0x00000007ff1b7e24 */ /* 0x000fe2000f8e00ff */
[----:B------:R-:W-:Y:S01]  /*0280*/  MOV R20, UR14 ;  /* 0x0000000e00147c02 */ /* 0x000fe20008000f00 */
[----:B------:R-:W-:Y:S01]  /*0290*/  IMAD.U32 R21, RZ, RZ, UR15 ;  /* 0x0000000fff157e24 */ /* 0x000fe2000f8e00ff */
[----:B------:R-:W-:Y:S02]  /*02a0*/  MOV R19, UR8 ;  /* 0x0000000800137c02 */ /* 0x000fe40008000f00 */
[----:B------:R-:W-:Y:S02]  /*02b0*/  MOV R18, 0x2d0 ;  /* 0x000002d000127802 */ /* 0x000fe40000000f00 */
[----:B------:R-:W-:Y:S05]  /*02c0*/  CALL.REL.NOINC `($__internal_12_$__cuda_sm20_div_s64) ;  /* 0x0000003c00687944 */ /* 0x000fea0003c00000 */
.L_x_372:
        /* <DEDUP_REMOVED lines=30> */
.L_x_374:
[----:B------:R-:W-:Y:S01]  /*04b0*/  IMAD.MOV.U32 R27, RZ, RZ, R16 ;  /* 0x000000ffff1b7224 */ /* 0x000fe200078e0010 */
[----:B------:R-:W-:Y:S02]  /*04c0*/  MOV R21, R17 ;  /* 0x0000001100157202 */ /* 0x000fe40000000f00 */
[----:B------:R-:W-:Y:S02]  /*04d0*/  MOV R18, 0x4f0 ;  /* 0x000004f000127802 */ /* 0x000fe40000000f00 */
[----:B------:R-:W-:Y:S05]  /*04e0*/  CALL.REL.NOINC `($__internal_12_$__cuda_sm20_div_s64) ;  /* 0x0000003800e07944 */ /* 0x000fea0003c00000 */
[----:B------:R-:W-:Y:S02]  /*04f0*/  MOV R30, R16 ;  /* 0x00000010001e7202 */ /* 0x000fe40000000f00 */
[----:B------:R-:W-:Y:S02]  /*0500*/  MOV R31, R17 ;  /* 0x00000011001f7202 */ /* 0x000fe40000000f00 */
.L_x_375:
[----:B------:R-:W-:Y:S05]  /*0510*/  BSYNC.RECONVERGENT B0 ;  /* 0x0000000000007941 */ /* 0x000fea0003800200 */
.L_x_373:
        /* <DEDUP_REMOVED lines=54> */
.L_x_377:
[----:B------:R-:W-:Y:S01]  /*0880*/  IMAD.MOV.U32 R27, RZ, RZ, R20 ;  /* 0x000000ffff1b7224 */ /* 0x000fe200078e0014 */
[----:B------:R-:W-:Y:S01]  /*0890*/  MOV R20, R14 ;  /* 0x0000000e00147202 */ /* 0x000fe20000000f00 */
[----:B------:R-:W-:Y:S01]  /*08a0*/  IMAD.MOV.U32 R21, RZ, RZ, R19 ;  /* 0x000000ffff157224 */ /* 0x000fe200078e0013 */
[----:B------:R-:W-:Y:S02]  /*08b0*/  MOV R19, R4 ;  /* 0x0000000400137202 */ /* 0x000fe40000000f00 */
[----:B------:R-:W-:Y:S02]  /*08c0*/  MOV R18, 0x8e0 ;  /* 0x000008e000127802 */ /* 0x000fe40000000f00 */
[----:B------:R-:W-:Y:S05]  /*08d0*/  CALL.REL.NOINC `($__internal_12_$__cuda_sm20_div_s64) ;  /* 0x0000003400e47944 */ /* 0x000fea0003c00000 */
.L_x_378:
[----:B------:R-:W-:Y:S05]  /*08e0*/  BSYNC.RECONVERGENT B0 ;  /* 0x0000000000007941 */ /* 0x000fea0003800200 */
.L_x_376:
        /* <DEDUP_REMOVED lines=116> */
.L_x_380:
[----:B------:R-:W-:Y:S01]  /*1030*/  IMAD.MOV.U32 R27, RZ, RZ, R16 ;  /* 0x000000ffff1b7224 */ /* 0x000fe200078e0010 */
[----:B------:R-:W-:Y:S01]  /*1040*/  MOV R20, R11 ;  /* 0x0000000b00147202 */ /* 0x000fe20000000f00 */
[----:B------:R-:W-:Y:S01]  /*1050*/  IMAD.MOV.U32 R21, RZ, RZ, R17 ;  /* 0x000000ffff157224 */ /* 0x000fe200078e0011 */
[----:B------:R-:W-:Y:S02]  /*1060*/  MOV R19, R3 ;  /* 0x0000000300137202 */ /* 0x000fe40000000f00 */
[----:B------:R-:W-:Y:S02]  /*1070*/  MOV R18, 0x1090 ;  /* 0x0000109000127802 */ /* 0x000fe40000000f00 */
[----:B------:R-:W-:Y:S05]  /*1080*/  CALL.REL.NOINC `($__internal_12_$__cuda_sm20_div_s64) ;  /* 0x0000002c00f87944 */ /* 0x000fea0003c00000 */
[----:B------:R-:W-:Y:S02]  /*1090*/  MOV R32, R16 ;  /* 0x0000001000207202 */ /* 0x000fe40000000f00 */
[----:B------:R-:W-:Y:S02]  /*10a0*/  MOV R33, R17 ;  /* 0x0000001100217202 */ /* 0x000fe40000000f00 */
.L_x_381:
[----:B------:R-:W-:Y:S05]  /*10b0*/  BSYNC.RECONVERGENT B0 ;  /* 0x0000000000007941 */ /* 0x000fea0003800200 */
.L_x_379:
        /* <DEDUP_REMOVED lines=57> */
.L_x_383:
[----:B------:R-:W-:Y:S01]  /*1450*/  IMAD.MOV.U32 R27, RZ, RZ, R30 ;  /* 0x000000ffff1b7224 */ /* 0x000fe200078e001e */
[----:B------:R-:W-:Y:S01]  /*1460*/  MOV R21, R31 ;  /* 0x0000001f00157202 */ /* 0x000fe20000000f00 */
[----:B------:R-:W-:Y:S01]  /*1470*/  IMAD.MOV.U32 R20, RZ, RZ, R9 ;  /* 0x000000ffff147224 */ /* 0x000fe200078e0009 */
[----:B------:R-:W-:Y:S02]  /*1480*/  MOV R18, 0x14a0 ;  /* 0x000014a000127802 */ /* 0x000fe40000000f00 */
[----:B------:R-:W-:Y:S05]  /*1490*/  CALL.REL.NOINC `($__internal_12_$__cuda_sm20_div_s64) ;  /* 0x0000002800f47944 */ /* 0x000fea0003c00000 */
[----:B------:R-:W-:Y:S02]  /*14a0*/  MOV R22, R16 ;  /* 0x0000001000167202 */ /* 0x000fe40000000f00 */
[----:B------:R-:W-:Y:S02]  /*14b0*/  MOV R23, R17 ;  /* 0x0000001100177202 */ /* 0x000fe40000000f00 */
.L_x_384:
[----:B------:R-:W-:Y:S05]  /*14c0*/  BSYNC.RECONVERGENT B0 ;  /* 0x0000000000007941 */ /* 0x000fea0003800200 */
.L_x_382:
[----:B------:R-:W0:Y:S01]  /*14d0*/  LDCU UR5, c[0x0][0x434] ;  /* 0x00008680ff0577ac */ /* 0x000e220008000800 */
[----:B------:R-:W-:Y:S01]  /*14e0*/  IMAD.MOV.U32 R16, RZ, RZ, RZ ;  /* 0x000000ffff107224 */ /* 0x000fe200078e00ff */
[C---:B------:R-:W-:Y:S01]  /*14f0*/  ISETP.GT.U32.AND P1, PT, R0.reuse, 0x1f, PT ;  /* 0x0000001f0000780c */ /* 0x040fe20003f24070 */
[----:B------:R-:W-:Y:S01]  /*1500*/  BSSY.RECONVERGENT B0, `(.L_x_385) ;  /* 0x000003d000007945 */ /* 0x000fe20003800200 */
[----:B------:R-:W1:Y:S01]  /*1510*/  LDCU UR4, c[0x0][0x534] ;  /* 0x0000a680ff0477ac */ /* 0x000e620008000800 */
[----:B------:R-:W-:Y:S01]  /*1520*/  LOP3.LUT R25, R0, 0x3, RZ, 0xc0, !PT ;  /* 0x0000000300197812 */ /* 0x000fe200078ec0ff */
[----:B------:R-:W-:Y:S01]  /*1530*/  IMAD.MOV.U32 R18, RZ, RZ, -0x800000 ;  /* 0xff800000ff127424 */ /* 0x000fe200078e00ff */
[----:B------:R-:W-:Y:S01]  /*1540*/  MOV R26, 0xff800000 ;  /* 0xff800000001a7802 */ /* 0x000fe20000000f00 */
[----:B------:R-:W2:Y:S01]  /*1550*/  LDCU UR9, c[0x0][0x430] ;  /* 0x00008600ff0977ac */ /* 0x000ea20008000800 */
[----:B------:R-:W-:Y:S01]  /*1560*/  USHF.R.S32.HI UR16, URZ, 0x1f, UR10 ;  /* 0x0000001fff107899 */ /* 0x000fe2000801140a */
[----:B------:R-:W3:Y:S01]  /*1570*/  LDCU.64 UR12, c[0x0][0x358] ;  /* 0x00006b00ff0c77ac */ /* 0x000ee20008000a00 */
[----:B0-----:R-:W-:-:S05]  /*1580*/  IMAD.U32 R7, RZ, RZ, UR5 ;  /* 0x00000005ff077e24 */ /* 0x001fca000f8e00ff */
[----:B------:R-:W-:Y:S01]  /*1590*/  IABS R7, R7 ;  /* 0x0000000700077213 */ /* 0x000fe20000000000 */
[----:B--2---:R-:W-:-:S03]  /*15a0*/  UIMAD UR9, UR5, UR9, URZ ;  /* 0x00000009050972a4 */ /* 0x004fc6000f8e02ff */
[----:B------:R-:W0:Y:S08]  /*15b0*/  I2F.RP R15, R7 ;  /* 0x00000007000f7306 */ /* 0x000e300000209400 */
[----:B0-----:R-:W0:Y:S02]  /*15c0*/  MUFU.RCP R13, R15 ;  /* 0x0000000f000d7308 */ /* 0x001e240000001000 */
[----:B0-----:R-:W-:-:S06]  /*15d0*/  VIADD R13, R13, 0xffffffe ;  /* 0x0ffffffe0d0d7836 */ /* 0x001fcc0000000000 */
[----:B------:R-:W0:Y:S02]  /*15e0*/  F2I.FTZ.U32.TRUNC.NTZ R17, R13 ;  /* 0x0000000d00117305 */ /* 0x000e24000021f000 */
[----:B0-----:R-:W-:Y:S01]  /*15f0*/  IMAD.MOV R6, RZ, RZ, -R17 ;  /* 0x000000ffff067224 */ /* 0x001fe200078e0a11 */
[----:B------:R-:W-:-:S03]  /*1600*/  MOV R13, 0x400 ;  /* 0x00000400000d7802 */ /* 0x000fc60000000f00 */
[----:B------:R-:W-:Y:S01]  /*1610*/  IMAD R8, R6, R7, RZ ;  /* 0x0000000706087224 */ /* 0x000fe200078e02ff */
[----:B------:R-:W-:Y:S02]  /*1620*/  IABS R6, R5 ;  /* 0x0000000500067213 */ /* 0x000fe40000000000 */
[----:B------:R-:W-:Y:S01]  /*1630*/  LOP3.LUT R5, R5, UR5, RZ, 0x3c, !PT ;  /* 0x0000000505057c12 */ /* 0x000fe2000f8e3cff */
[----:B------:R-:W-:Y:S02]  /*1640*/  IMAD.HI.U32 R17, R17, R8, R16 ;  /* 0x0000000811117227 */ /* 0x000fe400078e0010 */
[----:B------:R-:W0:Y:S01]  /*1650*/  S2R R16, SR_CgaCtaId ;  /* 0x0000000000107919 */ /* 0x000e220000008800 */
[----:B------:R-:W-:-:S03]  /*1660*/  ISETP.GE.AND P2, PT, R5, RZ, PT ;  /* 0x000000ff0500720c */ /* 0x000fc60003f46270 */
[----:B------:R-:W-:-:S05]  /*1670*/  IMAD.HI.U32 R17, R17, R6, RZ ;  /* 0x0000000611117227 */ /* 0x000fca00078e00ff */
[----:B------:R-:W-:-:S05]  /*1680*/  IADD3 R8, PT, PT, -R17, RZ, RZ ;  /* 0x000000ff11087210 */ /* 0x000fca0007ffe1ff */
[----:B------:R-:W-:Y:S01]  /*1690*/  IMAD R6, R7, R8, R6 ;  /* 0x0000000807067224 */ /* 0x000fe200078e0206 */
[----:B------:R-:W-:-:S04]  /*16a0*/  LOP3.LUT R8, R0, 0x7, RZ, 0xc0, !PT ;  /* 0x0000000700087812 */ /* 0x000fc800078ec0ff */
[----:B------:R-:W-:-:S13]  /*16b0*/  ISETP.GT.U32.AND P0, PT, R7, R6, PT ;  /* 0x000000060700720c */ /* 0x000fda0003f04070 */
[----:B------:R-:W-:Y:S01]  /*16c0*/  @!P0 IMAD.IADD R6, R6, 0x1, -R7 ;  /* 0x0000000106068824 */ /* 0x000fe200078e0a07 */
[----:B0-----:R-:W-:Y:S01]  /*16d0*/  LEA R16, R16, R13, 0x18 ;  /* 0x0000000d10107211 */ /* 0x001fe200078ec0ff */
[----:B------:R-:W-:Y:S01]  /*16e0*/  @!P0 VIADD R17, R17, 0x1 ;  /* 0x0000000111118836 */ /* 0x000fe20000000000 */
[----:B------:R-:W-:Y:S02]  /*16f0*/  ISETP.NE.AND P0, PT, RZ, UR5, PT ;  /* 0x00000005ff007c0c */ /* 0x000fe4000bf05270 */
[----:B------:R-:W-:Y:S01]  /*1700*/  ISETP.GE.U32.AND P3, PT, R6, R7, PT ;  /* 0x000000070600720c */ /* 0x000fe20003f66070 */
[----:B------:R-:W-:Y:S01]  /*1710*/  IMAD R5, R25, 0x24, R16 ;  /* 0x0000002419057824 */ /* 0x000fe200078e0210 */
[----:B------:R-:W-:Y:S02]  /*1720*/  SHF.R.U32.HI R13, RZ, 0x3, R0 ;  /* 0x00000003ff0d7819 */ /* 0x000fe40000011600 */
[----:B------:R-:W-:-:S03]  /*1730*/  LOP3.LUT R6, R0, 0x3fc, RZ, 0xc0, !PT ;  /* 0x000003fc00067812 */ /* 0x000fc600078ec0ff */
[----:B------:R-:W-:Y:S01]  /*1740*/  @!P1 IMAD R7, R13, 0x24, R16 ;  /* 0x000000240d079824 */ /* 0x000fe200078e0210 */
[----:B------:R-:W-:-:S03]  /*1750*/  IADD3 R6, PT, PT, R5, R6, RZ ;  /* 0x0000000605067210 */ /* 0x000fc60007ffe0ff */
[----:B------:R-:W-:Y:S02]  /*1760*/  @!P1 IMAD R7, R8, 0x4, R7 ;  /* 0x0000000408079824 */ /* 0x000fe400078e0207 */
[----:B------:R-:W-:-:S04]  /*1770*/  @P3 VIADD R17, R17, 0x1 ;  /* 0x0000000111113836 */ /* 0x000fc80000000000 */
[----:B------:R-:W-:Y:S01]  /*1780*/  @!P2 IMAD.MOV R17, RZ, RZ, -R17 ;  /* 0x000000ffff11a224 */ /* 0x000fe200078e0a11 */
[----:B-1----:R-:W-:Y:S01]  /*1790*/  ISETP.GE.AND P2, PT, R13, UR4, PT ;  /* 0x000000040d007c0c */ /* 0x002fe2000bf46270 */
[----:B------:R-:W-:Y:S01]  /*17a0*/  ULOP3.LUT UR4, UR16, 0x1, URZ, 0xfc, !UPT ;  /* 0x0000000110047892 */ /* 0x000fe2000f8efcff */
[----:B------:R-:W-:-:S05]  /*17b0*/  @!P0 LOP3.LUT R17, RZ, UR5, RZ, 0x33, !PT ;  /* 0x00000005ff118c12 */ /* 0x000fca000f8e33ff */
        /* <DEDUP_REMOVED lines=17> */
.L_x_386:
[----:B------:R-:W-:Y:S05]  /*18d0*/  BSYNC.RECONVERGENT B0 ;  /* 0x0000000000007941 */ /* 0x000fea0003800200 */
.L_x_385:
[----:B-----5:R1:W-:Y:S01]  /*18e0*/  @!P1 STS [R7], R18 ;  /* 0x0000001207009388 */ /* 0x0203e20000000800 */
[----:B------:R-:W2:Y:S01]  /*18f0*/  LDC R13, c[0x0][0x3e0] ;  /* 0x0000f800ff0d7b82 */ /* 0x000ea20000000800 */
[----:B------:R-:W-:Y:S01]  /*1900*/  IABS R19, R15 ;  /* 0x0000000f00137213 */ /* 0x000fe20000000000 */
[----:B------:R-:W-:Y:S06]  /*1910*/  BSSY.RECONVERGENT B1, `(.L_x_387) ;  /* 0x0000174000017945 */ /* 0x000fec0003800200 */
[----:B------:R-:W-:Y:S01]  /*1920*/  BAR.SYNC.DEFER_BLOCKING 0x0 ;  /* 0x0000000000007b1d */ /* 0x000fe20000010000 */
[----:B------:R-:W-:-:S02]  /*1930*/  ISETP.NE.AND P5, PT, R15, RZ, PT ;  /* 0x000000ff0f00720c */ /* 0x000fc40003fa5270 */
[----:B------:R-:W-:Y:S02]  /*1940*/  IADD3 R2, PT, PT, R2, R19, RZ ;  /* 0x0000001302027210 */ /* 0x000fe40007ffe0ff */
[----:B--2---:R-:W-:Y:S01]  /*1950*/  IABS R16, R13 ;  /* 0x0000000d00107213 */ /* 0x004fe20000000000 */
[----:B-1----:R-:W-:Y:S01]  /*1960*/  I2F.RP R18, R19 ;  /* 0x0000001300127306 */ /* 0x002fe20000209400 */
[----:B------:R-:W1:Y:S07]  /*1970*/  @!P1 LDS R26, [R6] ;  /* 0x00000000061a9984 */ /* 0x000e6e0000000800 */
[----:B0-----:R-:W0:Y:S08]  /*1980*/  I2F.RP R20, R16 ;  /* 0x0000001000147306 */ /* 0x001e300000209400 */
[----:B0-----:R-:W0:Y:S02]  /*1990*/  MUFU.RCP R28, R20 ;  /* 0x00000014001c7308 */ /* 0x001e240000001000 */
[----:B0-----:R-:W-:Y:S01]  /*19a0*/  VIADD R28, R28, 0xffffffe ;  /* 0x0ffffffe1c1c7836 */ /* 0x001fe20000000000 */
[----:B-1----:R-:W0:Y:S05]  /*19b0*/  SHFL.BFLY PT, R5, R26, 0x2, 0x1f ;  /* 0x0c401f001a057f89 */ /* 0x002e2a00000e0000 */
[----:B------:R-:W1:Y:S02]  /*19c0*/  F2I.FTZ.U32.TRUNC.NTZ R29, R28 ;  /* 0x0000001c001d7305 */ /* 0x000e64000021f000 */
[----:B-1----:R-:W-:-:S02]  /*19d0*/  IMAD.MOV R27, RZ, RZ, -R29 ;  /* 0x000000ffff1b7224 */ /* 0x002fc400078e0a1d */
[----:B------:R-:W-:Y:S01]  /*19e0*/  IMAD.MOV.U32 R28, RZ, RZ, RZ ;  /* 0x000000ffff1c7224 */ /* 0x000fe200078e00ff */
[----:B0-----:R-:W-:-:S05]  /*19f0*/  FMNMX.FTZ R8, R5, R26, !PT ;  /* 0x0000001a05087209 */ /* 0x001fca0007810000 */
[----:B------:R-:W0:Y:S02]  /*1a00*/  SHFL.BFLY PT, R5, R8, 0x1, 0x1f ;  /* 0x0c201f0008057f89 */ /* 0x000e2400000e0000 */
[----:B0-----:R-:W-:Y:S01]  /*1a10*/  FMNMX.FTZ R7, R8, R5, !PT ;  /* 0x0000000508077209 */ /* 0x001fe20007810000 */
[----:B------:R-:W-:Y:S01]  /*1a20*/  IMAD R8, R27, R16, RZ ;  /* 0x000000101b087224 */ /* 0x000fe200078e02ff */
[----:B------:R-:W0:Y:S02]  /*1a30*/  MUFU.RCP R5, R18 ;  /* 0x0000001200057308 */ /* 0x000e240000001000 */
[----:B------:R-:W-:Y:S01]  /*1a40*/  FSETP.NEU.FTZ.AND P0, PT, R7, -INF , PT ;  /* 0xff8000000700780b */ /* 0x000fe20003f1d000 */
[----:B------:R-:W-:-:S03]  /*1a50*/  IMAD.HI.U32 R8, R29, R8, R28 ;  /* 0x000000081d087227 */ /* 0x000fc600078e001c */
[----:B------:R-:W-:-:S05]  /*1a60*/  FSEL R7, R7, RZ, P0 ;  /* 0x000000ff07077208 */ /* 0x000fca0000000000 */
[----:B------:R-:W-:-:S04]  /*1a70*/  FADD.FTZ R21, -R7, R26 ;  /* 0x0000001a07157221 */ /* 0x000fc80000010100 */
[----:B------:R-:W-:Y:S01]  /*1a80*/  FMUL.FTZ R21, R21, 1.4426950216293334961 ;  /* 0x3fb8aa3b15157820 */ /* 0x000fe20000410000 */
[----:B0-----:R-:W-:-:S05]  /*1a90*/  VIADD R30, R5, 0xffffffe ;  /* 0x0ffffffe051e7836 */ /* 0x001fca0000000000 */
[----:B------:R-:W0:Y:S04]  /*1aa0*/  MUFU.EX2 R21, R21 ;  /* 0x0000001500157308 */ /* 0x000e280000000800 */
[----:B------:R-:W1:Y:S01]  /*1ab0*/  F2I.FTZ.U32.TRUNC.NTZ R31, R30 ;  /* 0x0000001e001f7305 */ /* 0x000e62000021f000 */
[----:B0-----:R-:W0:Y:S01]  /*1ac0*/  SHFL.BFLY PT, R18, R21, 0x2, 0x1f ;  /* 0x0c401f0015127f89 */ /* 0x001e2200000e0000 */
[----:B-1----:R-:W-:Y:S02]  /*1ad0*/  IMAD.MOV R5, RZ, RZ, -R31 ;  /* 0x000000ffff057224 */ /* 0x002fe400078e0a1f */
[----:B------:R-:W-:Y:S02]  /*1ae0*/  IMAD.MOV.U32 R30, RZ, RZ, RZ ;  /* 0x000000ffff1e7224 */ /* 0x000fe400078e00ff */
[----:B------:R-:W-:Y:S01]  /*1af0*/  IMAD.MOV.U32 R20, RZ, RZ, R5 ;  /* 0x000000ffff147224 */ /* 0x000fe200078e0005 */
[----:B------:R-:W-:-:S03]  /*1b00*/  IABS R5, R2 ;  /* 0x0000000200057213 */ /* 0x000fc60000000000 */
[----:B------:R-:W-:Y:S01]  /*1b10*/  IMAD R27, R20, R19, RZ ;  /* 0x00000013141b7224 */ /* 0x000fe200078e02ff */
[----:B------:R-:W-:Y:S01]  /*1b20*/  IABS R20, R15 ;  /* 0x0000000f00147213 */ /* 0x000fe20000000000 */
[----:B------:R-:W-:-:S03]  /*1b30*/  IMAD.HI.U32 R8, R8, R5, RZ ;  /* 0x0000000508087227 */ /* 0x000fc600078e00ff */
[----:B------:R-:W-:Y:S01]  /*1b40*/  IADD3 R20, PT, PT, RZ, -R20, RZ ;  /* 0x80000014ff147210 */ /* 0x000fe20007ffe0ff */
[----:B------:R-:W-:-:S04]  /*1b50*/  IMAD.HI.U32 R30, R31, R27, R30 ;  /* 0x0000001b1f1e7227 */ /* 0x000fc800078e001e */
[----:B------:R-:W-:Y:S02]  /*1b60*/  IMAD.MOV R24, RZ, RZ, -R8 ;  /* 0x000000ffff187224 */ /* 0x000fe400078e0a08 */
[----:B0-----:R-:W-:Y:S01]  /*1b70*/  FADD.FTZ R18, R21, R18 ;  /* 0x0000001215127221 */ /* 0x001fe20000010000 */
[----:B------:R-:W-:-:S04]  /*1b80*/  IMAD.HI.U32 R30, R30, R5, RZ ;  /* 0x000000051e1e7227 */ /* 0x000fc800078e00ff */
[--C-:B------:R-:W-:Y:S02]  /*1b90*/  IMAD R20, R30, R20, R5.reuse ;  /* 0x000000141e147224 */ /* 0x100fe400078e0205 */
[C---:B------:R-:W-:Y:S02]  /*1ba0*/  IMAD R21, R16.reuse, R24, R5 ;  /* 0x0000001810157224 */ /* 0x040fe400078e0205 */
[----:B------:R-:W0:Y:S01]  /*1bb0*/  SHFL.BFLY PT, R5, R18, 0x1, 0x1f ;  /* 0x0c201f0012057f89 */ /* 0x000e2200000e0000 */
[----:B------:R-:W-:Y:S02]  /*1bc0*/  ISETP.GT.U32.AND P1, PT, R19, R20, PT ;  /* 0x000000141300720c */ /* 0x000fe40003f24070 */
[----:B------:R-:W-:-:S11]  /*1bd0*/  ISETP.GT.U32.AND P0, PT, R16, R21, PT ;  /* 0x000000151000720c */ /* 0x000fd60003f04070 */
[----:B------:R-:W-:Y:S01]  /*1be0*/  @!P1 IMAD.IADD R20, R20, 0x1, -R19 ;  /* 0x0000000114149824 */ /* 0x000fe200078e0a13 */
[----:B------:R-:W-:Y:S01]  /*1bf0*/  @!P1 IADD3 R30, PT, PT, R30, 0x1, RZ ;  /* 0x000000011e1e9810 */ /* 0x000fe20007ffe0ff */
[----:B------:R-:W-:Y:S02]  /*1c00*/  @!P0 IMAD.IADD R21, R21, 0x1, -R16 ;  /* 0x0000000115158824 */ /* 0x000fe400078e0a10 */
[----:B------:R-:W-:Y:S01]  /*1c10*/  @!P0 VIADD R8, R8, 0x1 ;  /* 0x0000000108088836 */ /* 0x000fe20000000000 */
[-C--:B------:R-:W-:Y:S02]  /*1c20*/  ISETP.GE.U32.AND P2, PT, R20, R19.reuse, PT ;  /* 0x000000131400720c */ /* 0x080fe40003f46070 */
[----:B------:R-:W-:Y:S02]  /*1c30*/  LOP3.LUT R20, R2, R19, RZ, 0x3c, !PT ;  /* 0x0000001302147212 */ /* 0x000fe400078e3cff */
[----:B------:R-:W-:Y:S01]  /*1c40*/  ISETP.GE.U32.AND P4, PT, R21, R16, PT ;  /* 0x000000101500720c */ /* 0x000fe20003f86070 */
[----:B0-----:R-:W-:Y:S01]  /*1c50*/  FADD.FTZ R5, R18, R5 ;  /* 0x0000000512057221 */ /* 0x001fe20000010000 */
[----:B------:R-:W-:-:S02]  /*1c60*/  LOP3.LUT R2, R2, R13, RZ, 0x3c, !PT ;  /* 0x0000000d02027212 */ /* 0x000fc400078e3cff */
[----:B------:R-:W-:Y:S02]  /*1c70*/  ISETP.NE.AND P0, PT, R13, RZ, PT ;  /* 0x000000ff0d00720c */ /* 0x000fe40003f05270 */
[----:B------:R-:W-:Y:S02]  /*1c80*/  FSETP.NE.FTZ.AND P1, PT, R5, RZ, PT ;  /* 0x000000ff0500720b */ /* 0x000fe40003f35000 */
[----:B------:R-:W-:Y:S01]  /*1c90*/  ISETP.GE.AND P3, PT, R20, RZ, PT ;  /* 0x000000ff1400720c */ /* 0x000fe20003f66270 */
[----:B------:R-:W-:Y:S01]  /*1ca0*/  @P2 VIADD R30, R30, 0x1 ;  /* 0x000000011e1e2836 */ /* 0x000fe20000000000 */
[----:B------:R-:W-:-:S03]  /*1cb0*/  ISETP.GE.AND P2, PT, R2, RZ, PT ;  /* 0x000000ff0200720c */ /* 0x000fc60003f46270 */
[----:B------:R-:W-:-:S06]  /*1cc0*/  @P4 VIADD R8, R8, 0x1 ;  /* 0x0000000108084836 */ /* 0x000fcc0000000000 */
[----:B------:R0:W1:Y:S02]  /*1cd0*/  @P1 MUFU.LG2 R2, R5 ;  /* 0x0000000500021308 */ /* 0x0000640000000c00 */
[----:B------:R-:W-:Y:S02]  /*1ce0*/  @!P3 IADD3 R30, PT, PT, -R30, RZ, RZ ;  /* 0x000000ff1e1eb210 */ /* 0x000fe40007ffe1ff */
[----:B------:R-:W-:Y:S01]  /*1cf0*/  @!P2 IMAD.MOV R8, RZ, RZ, -R8 ;  /* 0x000000ffff08a224 */ /* 0x000fe200078e0a08 */
[----:B------:R-:W-:Y:S02]  /*1d00*/  @!P0 LOP3.LUT R8, RZ, R13, RZ, 0x33, !PT ;  /* 0x0000000dff088212 */ /* 0x000fe400078e33ff */
[----:B------:R-:W-:Y:S02]  /*1d10*/  LOP3.LUT P0, RZ, R0, 0x3e3, RZ, 0xc0, !PT ;  /* 0x000003e300ff7812 */ /* 0x000fe4000780c0ff */
[----:B------:R-:W-:Y:S02]  /*1d20*/  ISETP.NE.AND P3, PT, R17, RZ, PT ;  /* 0x000000ff1100720c */ /* 0x000fe40003f65270 */
[----:B------:R-:W-:-:S02]  /*1d30*/  @!P5 LOP3.LUT R30, RZ, R19, RZ, 0x33, !PT ;  /* 0x00000013ff1ed212 */ /* 0x000fc400078e33ff */
[----:B------:R-:W-:Y:S02]  /*1d40*/  SEL R16, RZ, 0x1, !P3 ;  /* 0x00000001ff107807 */ /* 0x000fe40005800000 */
[----:B------:R-:W-:Y:S02]  /*1d50*/  SHF.R.S32.HI R19, RZ, 0x1f, R15 ;  /* 0x0000001fff137819 */ /* 0x000fe4000001140f */
[----:B------:R-:W-:Y:S01]  /*1d60*/  ISETP.LT.U32.AND P2, PT, R22, R30, PT ;  /* 0x0000001e1600720c */ /* 0x000fe20003f41070 */
[----:B0-----:R-:W-:Y:S01]  /*1d70*/  IMAD R5, R8, UR11, RZ ;  /* 0x0000000b08057c24 */ /* 0x001fe2000f8e02ff */
[----:B------:R-:W-:Y:S02]  /*1d80*/  SHF.R.S32.HI R17, RZ, 0x1f, R30 ;  /* 0x0000001fff117819 */ /* 0x000fe4000001141e */
[----:B------:R-:W-:Y:S02]  /*1d90*/  LOP3.LUT R16, R19, R16, RZ, 0xfc, !PT ;  /* 0x0000001013107212 */ /* 0x000fe400078efcff */
[----:B------:R-:W-:Y:S01]  /*1da0*/  ISETP.LT.AND.EX P2, PT, R23, R17, PT, P2 ;  /* 0x000000111700720c */ /* 0x000fe20003f41320 */
[----:B------:R-:W-:-:S02]  /*1db0*/  IMAD.MOV.U32 R23, RZ, RZ, 0x7f800000 ;  /* 0x7f800000ff177424 */ /* 0x000fc400078e00ff */
[----:B-1----:R-:W-:Y:S01]  /*1dc0*/  @P1 FFMA.FTZ R23, R2, 0.69314718246459960938, R7 ;  /* 0x3f31721802171823 */ /* 0x002fe20000010007 */
[----:B------:R-:W-:Y:S01]  /*1dd0*/  IMAD R5, R16, R5, RZ ;  /* 0x0000000510057224 */ /* 0x000fe200078e02ff */
[----:B------:R-:W-:Y:S01]  /*1de0*/  SEL R8, R22, R30, P2 ;  /* 0x0000001e16087207 */ /* 0x000fe20001000000 */
[----:B------:R-:W-:Y:S01]  /*1df0*/  IMAD R7, R15, UR9, RZ ;  /* 0x000000090f077c24 */ /* 0x000fe2000f8e02ff */
[----:B------:R-:W-:Y:S05]  /*1e00*/  @P0 BRA `(.L_x_388) ;  /* 0x0000001000900947 */ /* 0x000fea0003800000 */
        /* <DEDUP_REMOVED lines=50> */
.L_x_390:
[----:B------:R-:W-:Y:S01]  /*2130*/  IMAD.MOV.U32 R21, RZ, RZ, RZ ;  /* 0x000000ffff157224 */ /* 0x000fe200078e00ff */
[----:B------:R-:W-:Y:S02]  /*2140*/  MOV R20, R30 ;  /* 0x0000001e00147202 */ /* 0x000fe40000000f00 */
[----:B------:R-:W-:Y:S02]  /*2150*/  MOV R18, 0x2170 ;  /* 0x0000217000127802 */ /* 0x000fe40000000f00 */
[----:B------:R-:W-:Y:S05]  /*2160*/  CALL.REL.NOINC `($__internal_12_$__cuda_sm20_div_s64) ;  /* 0x0000001c00c07944 */ /* 0x000fea0003c00000 */
[----:B------:R-:W-:Y:S02]  /*2170*/  IADD3 R13, PT, PT, -R16, RZ, RZ ;  /* 0x000000ff100d7210 */ /* 0x000fe40007ffe1ff */
[----:B------:R-:W-:-:S03]  /*2180*/  MOV R31, R17 ;  /* 0x00000011001f7202 */ /* 0x000fc60000000f00 */
[----:B------:R-:W-:Y:S01]  /*2190*/  IMAD R27, R30, R13, R27 ;  /* 0x0000000d1e1b7224 */ /* 0x000fe200078e021b */
[----:B------:R-:W-:-:S07]  /*21a0*/  MOV R30, R16 ;  /* 0x00000010001e7202 */ /* 0x000fce0000000f00 */
.L_x_391:
        /* <DEDUP_REMOVED lines=60> */
.L_x_393:
[----:B------:R-:W-:Y:S01]  /*2570*/  IMAD.MOV.U32 R27, RZ, RZ, R30 ;  /* 0x000000ffff1b7224 */ /* 0x000fe200078e001e */
[----:B------:R-:W-:Y:S01]  /*2580*/  MOV R21, R31 ;  /* 0x0000001f00157202 */ /* 0x000fe20000000f00 */
[----:B------:R-:W-:Y:S01]  /*2590*/  IMAD.MOV.U32 R20, RZ, RZ, R34 ;  /* 0x000000ffff147224 */ /* 0x000fe200078e0022 */
[----:B------:R-:W-:Y:S02]  /*25a0*/  MOV R18, 0x25c0 ;  /* 0x000025c000127802 */ /* 0x000fe40000000f00 */
[----:B------:R-:W-:Y:S05]  /*25b0*/  CALL.REL.NOINC `($__internal_12_$__cuda_sm20_div_s64) ;  /* 0x0000001800ac7944 */ /* 0x000fea0003c00000 */
[----:B------:R-:W-:-:S05]  /*25c0*/  IADD3 R31, PT, PT, -R16, RZ, RZ ;  /* 0x000000ff101f7210 */ /* 0x000fca0007ffe1ff */
[----:B------:R-:W-:Y:S02]  /*25d0*/  IMAD R31, R31, R34, R30 ;  /* 0x000000221f1f7224 */ /* 0x000fe400078e021e */
.L_x_394:
[----:B------:R-:W-:Y:S05]  /*25e0*/  BSYNC.RECONVERGENT B0 ;  /* 0x0000000000007941 */ /* 0x000fea0003800200 */
.L_x_392:
        /* <DEDUP_REMOVED lines=162> */
.L_x_389:
[----:B------:R-:W0:Y:S01]  /*3010*/  LDC.64 R4, c[0x0][0x420] ;  /* 0x00010800ff047b82 */ /* 0x000e220000000a00 */
[----:B------:R-:W-:-:S05]  /*3020*/  LEA.HI R2, R0, UR6, RZ, 0x1e ;  /* 0x0000000600027c11 */ /* 0x000fca000f8ff0ff */
[----:B0-----:R-:W-:-:S05]  /*3030*/  IMAD.WIDE.U32 R2, R2, 0x4, R4 ;  /* 0x0000000402027825 */ /* 0x001fca00078e0004 */
[----:B------:R1:W-:Y:S02]  /*3040*/  STG.E desc[UR12][R2.64], R23 ;  /* 0x0000001702007986 */ /* 0x0003e4000c10190c */
.L_x_388:
[----:B------:R-:W-:Y:S05]  /*3050*/  BSYNC.RECONVERGENT B1 ;  /* 0x0000000000017941 */ /* 0x000fea0003800200 */
.L_x_387:
        /* <DEDUP_REMOVED lines=61> */
.L_x_397:
        /* <DEDUP_REMOVED lines=77> */
.L_x_396:
        /* <DEDUP_REMOVED lines=11> */
.L_x_398:
        /* <DEDUP_REMOVED lines=22> */
.L_x_395:
        /* <DEDUP_REMOVED lines=86> */
        .weak           $__internal_12_$__cuda_sm20_div_s64
        .type           $__internal_12_$__cuda_sm20_div_s64,@function
        .size           $__internal_12_$__cuda_sm20_div_s64,(.L_x_6857 - $__internal_12_$__cuda_sm20_div_s64)
$__internal_12_$__cuda_sm20_div_s64:
        /* <DEDUP_REMOVED lines=86> */
[----:B------:R-:W-:Y:S06]  /*45d0*/  RET.REL.NODEC R28 `(_ZN5flash32flash_fwd_splitkv_combine_kernelI23Flash_fwd_kernel_traitsILi192ELi64ELi64ELi4ELb0ELb0EN7cutlass10bfloat16_tE19Flash_kernel_traitsILi192ELi64ELi64ELi4ES3_EELi8ELi2ELb1EEEvNS_16Flash_fwd_paramsE) ;  /* 0xffffffb81c887950 */ /* 0x000fec0003c3ffff */
.L_x_399:
        /* <DEDUP_REMOVED lines=10> */
.L_x_6857:


//--------------------- .text._ZN5flash32flash_fwd_splitkv_combine_kernelI23Flash_fwd_kernel_traitsILi192ELi64ELi64ELi4ELb0ELb0EN7cutlass10bfloat16_tE19Flash_kernel_traitsILi192ELi64ELi64ELi4ES3_EELi8ELi1ELb1EEEvNS_16Flash_fwd_paramsE --------------------------
	.section	.text._ZN5flash32flash_fwd_splitkv_combine_kernelI23Flash_fwd_kernel_traitsILi192ELi64ELi64ELi4ELb0ELb0EN7cutlass10bfloat16_tE19Flash_kernel_traitsILi192ELi64ELi64ELi4ES3_EELi8ELi1ELb1EEEvNS_16Flash_fwd_paramsE,"ax",@progbits
	.align	128
        .global         _ZN5flash32flash_fwd_splitkv_combine_kernelI23Flash_fwd_kernel_traitsILi192ELi64ELi64ELi4ELb0ELb0EN7cutlass10bfloat16_tE19Flash_kernel_traitsILi192ELi64ELi64ELi4ES3_EELi8ELi1ELb1EEEvNS_16Flash_fwd_paramsE
        .type           _ZN5flash32flash_fwd_splitkv_combine_kernelI23Flash_fwd_kernel_traitsILi192ELi64ELi64ELi4ELb0ELb0EN7cutlass10bfloat16_tE19Flash_kernel_traitsILi192ELi64ELi64ELi4ES3_EELi8ELi1ELb1EEEvNS_16Flash_fwd_paramsE,@function
        .size           _ZN5flash32flash_fwd_splitkv_combine_kernelI23Flash_fwd_kernel_traitsILi192ELi64ELi64ELi4ELb0ELb0EN7cutlass10bfloat16_tE19Flash_kernel_traitsILi192ELi64ELi64ELi4ES3_EELi8ELi1ELb1EEEvNS_16Flash_fwd_paramsE,(.L_x_6858 - _ZN5flash32flash_fwd_splitkv_combine_kernelI23Flash_fwd_kernel_traitsILi192ELi64ELi64ELi4ELb0ELb0EN7cutlass10bfloat16_tE19Flash_kernel_traitsILi192ELi64ELi64ELi4ES3_EELi8ELi1ELb1EEEvNS_16Flash_fwd_paramsE)
        .other          _ZN5flash32flash_fwd_splitkv_combine_kernelI23Flash_fwd_kernel_traitsILi192ELi64ELi64ELi4ELb0ELb0EN7cutlass10bfloat16_tE19Flash_kernel_traitsILi192ELi64ELi64ELi4ES3_EELi8ELi1ELb1EEEvNS_16Flash_fwd_paramsE,@"STO_CUDA_ENTRY STV_DEFAULT"
_ZN5flash32flash_fwd_splitkv_combine_kernelI23Flash_fwd_kernel_traitsILi192ELi64ELi64ELi4ELb0ELb0EN7cutlass10bfloat16_tE19Flash_kernel_traitsILi192ELi64ELi64ELi4ES3_EELi8ELi1ELb1EEEvNS_16Flash_fwd_paramsE:
.text._ZN5flash32flash_fwd_splitkv_combine_kernelI23Flash_fwd_kernel_traitsILi192ELi64ELi64ELi4ELb0ELb0EN7cutlass10bfloat16_tE19Flash_kernel_traitsILi192ELi64ELi64ELi4ES3_EELi8ELi1ELb1EEEvNS_16Flash_fwd_paramsE:
        /* <DEDUP_REMOVED lines=38> */
.L_x_400:
[----:B------:R-:W-:Y:S01]  /*0260*/  IMAD.U32 R27, RZ, RZ, UR7 ;  /* 0x00000007ff1b7e24 */ /* 0x000fe2000f8e00ff */
[----:B------:R-:W-:Y:S01]  /*0270*/  MOV R20, UR14 ;  /* 0x0000000e00147c02 */ /* 0x000fe20008000f00 */
[----:B------:R-:W-:Y:S01]  /*0280*/  IMAD.U32 R21, RZ, RZ, UR15 ;  /* 0x0000000fff157e24 */ /* 0x000fe2000f8e00ff */
[----:B------:R-:W-:Y:S02]  /*0290*/  MOV R19, UR8 ;  /* 0x0000000800137c02 */ /* 0x000fe40008000f00 */
[----:B------:R-:W-:Y:S02]  /*02a0*/  MOV R18, 0x2c0 ;  /* 0x000002c000127802 */ /* 0x000fe40000000f00 */
[----:B------:R-:W-:Y:S05]  /*02b0*/  CALL.REL.NOINC `($__internal_13_$__cuda_sm20_div_s64) ;  /* 0x0000003c00607944 */ /* 0x000fea0003c00000 */
.L_x_401:
        /* <DEDUP_REMOVED lines=30> */
.L_x_403:
[----:B------:R-:W-:Y:S01]  /*04a0*/  IMAD.MOV.U32 R27, RZ, RZ, R16 ;  /* 0x000000ffff1b7224 */ /* 0x000fe200078e0010 */
[----:B------:R-:W-:Y:S02]  /*04b0*/  MOV R21, R17 ;  /* 0x0000001100157202 */ /* 0x000fe40000000f00 */
[----:B------:R-:W-:Y:S02]  /*04c0*/  MOV R18, 0x4e0 ;  /* 0x000004e000127802 */ /* 0x000fe40000000f00 */
[----:B------:R-:W-:Y:S05]  /*04d0*/  CALL.REL.NOINC `($__internal_13_$__cuda_sm20_div_s64) ;  /* 0x0000003800d87944 */ /* 0x000fea0003c00000 */
[----:B------:R-:W-:Y:S02]  /*04e0*/  MOV R6, R16 ;  /* 0x0000001000067202 */ /* 0x000fe40000000f00 */
[----:B------:R-:W-:Y:S02]  /*04f0*/  MOV R7, R17 ;  /* 0x0000001100077202 */ /* 0x000fe40000000f00 */
.L_x_404:
[----:B------:R-:W-:Y:S05]  /*0500*/  BSYNC.RECONVERGENT B0 ;  /* 0x0000000000007941 */ /* 0x000fea0003800200 */
.L_x_402:
        /* <DEDUP_REMOVED lines=55> */
.L_x_406:
[----:B------:R-:W-:Y:S01]  /*0880*/  IMAD.MOV.U32 R27, RZ, RZ, R20 ;  /* 0x000000ffff1b7224 */ /* 0x000fe200078e0014 */
[----:B------:R-:W-:Y:S01]  /*0890*/  MOV R20, R14 ;  /* 0x0000000e00147202 */ /* 0x000fe20000000f00 */
[----:B------:R-:W-:Y:S01]  /*08a0*/  IMAD.MOV.U32 R21, RZ, RZ, R19 ;  /* 0x000000ffff157224 */ /* 0x000fe200078e0013 */
[----:B------:R-:W-:Y:S02]  /*08b0*/  MOV R19, R4 ;  /* 0x0000000400137202 */ /* 0x000fe40000000f00 */
[----:B------:R-:W-:Y:S02]  /*08c0*/  MOV R18, 0x8e0 ;  /* 0x000008e000127802 */ /* 0x000fe40000000f00 */
[----:B------:R-:W-:Y:S05]  /*08d0*/  CALL.REL.NOINC `($__internal_13_$__cuda_sm20_div_s64) ;  /* 0x0000003400d87944 */ /* 0x000fea0003c00000 */
.L_x_407:
[----:B------:R-:W-:Y:S05]  /*08e0*/  BSYNC.RECONVERGENT B0 ;  /* 0x0000000000007941 */ /* 0x000fea0003800200 */
.L_x_405:
        /* <DEDUP_REMOVED lines=116> */
.L_x_409:
[----:B------:R-:W-:Y:S01]  /*1030*/  IMAD.MOV.U32 R27, RZ, RZ, R16 ;  /* 0x000000ffff1b7224 */ /* 0x000fe200078e0010 */
[----:B------:R-:W-:Y:S01]  /*1040*/  MOV R20, R11 ;  /* 0x0000000b00147202 */ /* 0x000fe20000000f00 */
[----:B------:R-:W-:Y:S01]  /*1050*/  IMAD.MOV.U32 R21, RZ, RZ, R17 ;  /* 0x000000ffff157224 */ /* 0x000fe200078e0011 */
[----:B------:R-:W-:Y:S02]  /*1060*/  MOV R19, R3 ;  /* 0x0000000300137202 */ /* 0x000fe40000000f00 */
[----:B------:R-:W-:Y:S02]  /*1070*/  MOV R18, 0x1090 ;  /* 0x0000109000127802 */ /* 0x000fe40000000f00 */
[----:B------:R-:W-:Y:S05]  /*1080*/  CALL.REL.NOINC `($__internal_13_$__cuda_sm20_div_s64) ;  /* 0x0000002c00ec7944 */ /* 0x000fea0003c00000 */
[----:B------:R-:W-:Y:S02]  /*1090*/  MOV R32, R16 ;  /* 0x0000001000207202 */ /* 0x000fe40000000f00 */
[----:B------:R-:W-:Y:S02]  /*10a0*/  MOV R33, R17 ;  /* 0x0000001100217202 */ /* 0x000fe40000000f00 */
.L_x_410:
[----:B------:R-:W-:Y:S05]  /*10b0*/  BSYNC.RECONVERGENT B0 ;  /* 0x0000000000007941 */ /* 0x000fea0003800200 */
.L_x_408:
        /* <DEDUP_REMOVED lines=58> */
.L_x_412:
[----:B------:R-:W-:Y:S01]  /*1460*/  IMAD.MOV.U32 R27, RZ, RZ, R6 ;  /* 0x000000ffff1b7224 */ /* 0x000fe200078e0006 */
[----:B------:R-:W-:Y:S01]  /*1470*/  MOV R21, R7 ;  /* 0x0000000700157202 */ /* 0x000fe20000000f00 */
[----:B------:R-:W-:Y:S01]  /*1480*/  IMAD.MOV.U32 R20, RZ, RZ, R9 ;  /* 0x000000ffff147224 */ /* 0x000fe200078e0009 */
[----:B------:R-:W-:Y:S02]  /*1490*/  MOV R18, 0x14b0 ;  /* 0x000014b000127802 */ /* 0x000fe40000000f00 */
[----:B------:R-:W-:Y:S05]  /*14a0*/  CALL.REL.NOINC `($__internal_13_$__cuda_sm20_div_s64) ;  /* 0x0000002800e47944 */ /* 0x000fea0003c00000 */
[----:B------:R-:W-:Y:S02]  /*14b0*/  MOV R18, R16 ;  /* 0x0000001000127202 */ /* 0x000fe40000000f00 */
[----:B------:R-:W-:Y:S02]  /*14c0*/  MOV R19, R17 ;  /* 0x0000001100137202 */ /* 0x000fe40000000f00 */
.L_x_413:
[----:B------:R-:W-:Y:S05]  /*14d0*/  BSYNC.RECONVERGENT B0 ;  /* 0x0000000000007941 */ /* 0x000fea0003800200 */
.L_x_411:
[----:B------:R-:W0:Y:S01]  /*14e0*/  LDCU UR5, c[0x0][0x434] ;  /* 0x00008680ff0577ac */ /* 0x000e220008000800 */
[----:B------:R-:W-:Y:S01]  /*14f0*/  IABS R6, R5 ;  /* 0x0000000500067213 */ /* 0x000fe20000000000 */
[----:B------:R-:W1:Y:S01]  /*1500*/  S2R R15, SR_CgaCtaId ;  /* 0x00000000000f7919 */ /* 0x000e620000008800 */
[----:B------:R-:W-:Y:S01]  /*1510*/  BSSY.RECONVERGENT B0, `(.L_x_414) ;  /* 0x000003f000007945 */ /* 0x000fe20003800200 */
[----:B------:R-:W2:Y:S01]  /*1520*/  LDCU UR16, c[0x0][0x534] ;  /* 0x0000a680ff1077ac */ /* 0x000ea20008000800 */
[----:B------:R-:W-:Y:S01]  /*1530*/  IMAD.MOV.U32 R26, RZ, RZ, -0x800000 ;  /* 0xff800000ff1a7424 */ /* 0x000fe200078e00ff */
[----:B------:R-:W3:Y:S01]  /*1540*/  LDCU UR9, c[0x0][0x430] ;  /* 0x00008600ff0977ac */ /* 0x000ee20008000800 */
[----:B------:R-:W-:Y:S01]  /*1550*/  USHF.R.S32.HI UR4, URZ, 0x1f, UR10 ;  /* 0x0000001fff047899 */ /* 0x000fe2000801140a */
[----:B------:R-:W4:Y:S01]  /*1560*/  LDCU.64 UR12, c[0x0][0x358] ;  /* 0x00006b00ff0c77ac */ /* 0x000f220008000a00 */
[----:B0-----:R-:W-:Y:S01]  /*1570*/  IMAD.U32 R7, RZ, RZ, UR5 ;  /* 0x00000005ff077e24 */ /* 0x001fe2000f8e00ff */
[----:B------:R-:W-:Y:S01]  /*1580*/  LOP3.LUT R5, R5, UR5, RZ, 0x3c, !PT ;  /* 0x0000000505057c12 */ /* 0x000fe2000f8e3cff */
[----:B------:R-:W-:-:S03]  /*1590*/  ULOP3.LUT UR4, UR4, 0x1, URZ, 0xfc, !UPT ;  /* 0x0000000104047892 */ /* 0x000fc6000f8efcff */
[----:B------:R-:W-:Y:S02]  /*15a0*/  IABS R7, R7 ;  /* 0x0000000700077213 */ /* 0x000fe40000000000 */
[----:B------:R-:W-:Y:S01]  /*15b0*/  ISETP.GE.AND P2, PT, R5, RZ, PT ;  /* 0x000000ff0500720c */ /* 0x000fe20003f46270 */
[----:B---3--:R-:W-:Y:S01]  /*15c0*/  UIMAD UR9, UR5, UR9, URZ ;  /* 0x00000009050972a4 */ /* 0x008fe2000f8e02ff */
[----:B------:R-:W0:Y:S08]  /*15d0*/  I2F.RP R13, R7 ;  /* 0x00000007000d7306 */ /* 0x000e300000209400 */
[----:B0-----:R-:W0:Y:S02]  /*15e0*/  MUFU.RCP R16, R13 ;  /* 0x0000000d00107308 */ /* 0x001e240000001000 */
[----:B0-----:R-:W-:-:S06]  /*15f0*/  VIADD R16, R16, 0xffffffe ;  /* 0x0ffffffe10107836 */ /* 0x001fcc0000000000 */
[----:B------:R-:W0:Y:S02]  /*1600*/  F2I.FTZ.U32.TRUNC.NTZ R17, R16 ;  /* 0x0000001000117305 */ /* 0x000e24000021f000 */
[----:B0-----:R-:W-:Y:S02]  /*1610*/  IMAD.MOV R0, RZ, RZ, -R17 ;  /* 0x000000ffff007224 */ /* 0x001fe400078e0a11 */
[----:B------:R-:W-:Y:S02]  /*1620*/  IMAD.MOV.U32 R16, RZ, RZ, RZ ;  /* 0x000000ffff107224 */ /* 0x000fe400078e00ff */
[----:B------:R-:W-:-:S04]  /*1630*/  IMAD R0, R0, R7, RZ ;  /* 0x0000000700007224 */ /* 0x000fc800078e02ff */
[----:B------:R-:W-:Y:S01]  /*1640*/  IMAD.HI.U32 R17, R17, R0, R16 ;  /* 0x0000000011117227 */ /* 0x000fe200078e0010 */
[----:B------:R-:W-:Y:S01]  /*1650*/  MOV R16, 0xff800000 ;  /* 0xff80000000107802 */ /* 0x000fe20000000f00 */
[----:B------:R-:W0:Y:S04]  /*1660*/  S2R R0, SR_TID.X ;  /* 0x0000000000007919 */ /* 0x000e280000002100 */
[----:B------:R-:W-:-:S05]  /*1670*/  IMAD.HI.U32 R8, R17, R6, RZ ;  /* 0x0000000611087227 */ /* 0x000fca00078e00ff */
[----:B------:R-:W-:-:S05]  /*1680*/  IADD3 R13, PT, PT, -R8, RZ, RZ ;  /* 0x000000ff080d7210 */ /* 0x000fca0007ffe1ff */
[C---:B------:R-:W-:Y:S02]  /*1690*/  IMAD R6, R7.reuse, R13, R6 ;  /* 0x0000000d07067224 */ /* 0x040fe400078e0206 */
[----:B------:R-:W3:Y:S03]  /*16a0*/  LDC R13, c[0x0][0x3e0] ;  /* 0x0000f800ff0d7b82 */ /* 0x000ee60000000800 */
[----:B------:R-:W-:-:S13]  /*16b0*/  ISETP.GT.U32.AND P0, PT, R7, R6, PT ;  /* 0x000000060700720c */ /* 0x000fda0003f04070 */
[----:B------:R-:W-:Y:S01]  /*16c0*/  @!P0 IMAD.IADD R6, R6, 0x1, -R7 ;  /* 0x0000000106068824 */ /* 0x000fe200078e0a07 */
[----:B0-----:R-:W-:Y:S01]  /*16d0*/  SHF.R.U32.HI R20, RZ, 0x3, R0 ;  /* 0x00000003ff147819 */ /* 0x001fe20000011600 */
[----:B------:R-:W-:Y:S01]  /*16e0*/  @!P0 VIADD R8, R8, 0x1 ;  /* 0x0000000108088836 */ /* 0x000fe20000000000 */
[----:B------:R-:W-:Y:S02]  /*16f0*/  ISETP.NE.AND P0, PT, RZ, UR5, PT ;  /* 0x00000005ff007c0c */ /* 0x000fe4000bf05270 */
[----:B------:R-:W-:Y:S02]  /*1700*/  ISETP.GE.U32.AND P3, PT, R6, R7, PT ;  /* 0x000000070600720c */ /* 0x000fe40003f66070 */
[C---:B------:R-:W-:Y:S02]  /*1710*/  ISETP.GT.U32.AND P1, PT, R0.reuse, 0xf, PT ;  /* 0x0000000f0000780c */ /* 0x040fe40003f24070 */
[----:B------:R-:W-:Y:S02]  /*1720*/  MOV R6, 0x400 ;  /* 0x0000040000067802 */ /* 0x000fe40000000f00 */
[----:B------:R-:W-:-:S02]  /*1730*/  LOP3.LUT R25, R0, 0x1, RZ, 0xc0, !PT ;  /* 0x0000000100197812 */ /* 0x000fc400078ec0ff */
[----:B-1----:R-:W-:Y:S02]  /*1740*/  LEA R6, R15, R6, 0x18 ;  /* 0x000000060f067211 */ /* 0x002fe400078ec0ff */
[----:B------:R-:W-:Y:S02]  /*1750*/  SHF.R.U32.HI R27, RZ, 0x1, R0 ;  /* 0x00000001ff1b7819 */ /* 0x000fe40000011600 */
[----:B------:R-:W-:Y:S01]  /*1760*/  LOP3.LUT R17, R0, 0x7, RZ, 0xc0, !PT ;  /* 0x0000000700117812 */ /* 0x000fe200078ec0ff */
[----:B------:R-:W-:Y:S02]  /*1770*/  @P3 VIADD R8, R8, 0x1 ;  /* 0x0000000108083836 */ /* 0x000fe40000000000 */
[C---:B------:R-:W-:Y:S02]  /*1780*/  @!P1 IMAD R22, R20.reuse, 0x24, R6 ;  /* 0x0000002414169824 */ /* 0x040fe400078e0206 */
[----:B------:R-:W-:Y:S01]  /*1790*/  @!P2 IMAD.MOV R8, RZ, RZ, -R8 ;  /* 0x000000ffff08a224 */ /* 0x000fe200078e0a08 */
[----:B--2---:R-:W-:Y:S01]  /*17a0*/  ISETP.GE.AND P2, PT, R20, UR16, PT ;  /* 0x0000001014007c0c */ /* 0x004fe2000bf46270 */
[----:B------:R-:W-:Y:S01]  /*17b0*/  IMAD R6, R25, 0x24, R6 ;  /* 0x0000002419067824 */ /* 0x000fe200078e0206 */
[----:B------:R-:W-:-:S02]  /*17c0*/  @!P0 LOP3.LUT R8, RZ, UR5, RZ, 0x33, !PT ;  /* 0x00000005ff088c12 */ /* 0x000fc4000f8e33ff */
[----:B------:R-:W-:Y:S01]  /*17d0*/  @!P1 LEA R7, R17, R22, 0x2 ;  /* 0x0000001611079211 */ /* 0x000fe200078e10ff */
[----:B------:R-:W-:Y:S02]  /*17e0*/  IMAD R6, R27, 0x4, R6 ;  /* 0x000000041b067824 */ /* 0x000fe400078e0206 */
[----:B------:R-:W-:-:S06]  /*17f0*/  IMAD R15, R8, UR4, RZ ;  /* 0x00000004080f7c24 */ /* 0x000fcc000f8e02ff */
[----:B---34-:R-:W-:Y:S05]  /*1800*/  @P2 BRA `(.L_x_415) ;  /* 0x00000000003c2947 */ /* 0x018fea0003800000 */
        /* <DEDUP_REMOVED lines=15> */
.L_x_415:
[----:B------:R-:W-:Y:S05]  /*1900*/  BSYNC.RECONVERGENT B0 ;  /* 0x0000000000007941 */ /* 0x000fea0003800200 */
.L_x_414:
[----:B-----5:R-:W-:Y:S01]  /*1910*/  @!P1 STS [R7], R16 ;  /* 0x0000001007009388 */ /* 0x020fe20000000800 */
[----:B0-----:R-:W-:Y:S01]  /*1920*/  IABS R17, R15 ;  /* 0x0000000f00117213 */ /* 0x001fe20000000000 */
[----:B------:R-:W-:Y:S01]  /*1930*/  BSSY.RECONVERGENT B1, `(.L_x_416) ;  /* 0x000016f000017945 */ /* 0x000fe20003800200 */
[----:B------:R-:W-:Y:S01]  /*1940*/  IABS R5, R13 ;  /* 0x0000000d00057213 */ /* 0x000fe20000000000 */
[----:B------:R-:W-:Y:S01]  /*1950*/  BAR.SYNC.DEFER_BLOCKING 0x0 ;  /* 0x0000000000007b1d */ /* 0x000fe20000010000 */
[----:B------:R-:W-:Y:S01]  /*1960*/  ISETP.NE.AND P5, PT, R15, RZ, PT ;  /* 0x000000ff0f00720c */ /* 0x000fe20003fa5270 */
[----:B------:R-:W-:Y:S01]  /*1970*/  IMAD.IADD R22, R2, 0x1, R17 ;  /* 0x0000000102167824 */ /* 0x000fe200078e0211 */
[----:B------:R-:W-:-:S03]  /*1980*/  IABS R2, R15 ;  /* 0x0000000f00027213 */ /* 0x000fc60000000000 */
[----:B------:R-:W0:Y:S02]  /*1990*/  I2F.RP R20, R17 ;  /* 0x0000001100147306 */ /* 0x000e240000209400 */
[----:B------:R-:W-:-:S06]  /*19a0*/  IMAD.MOV R2, RZ, RZ, -R2 ;  /* 0x000000ffff027224 */ /* 0x000fcc00078e0a02 */
[----:B------:R-:W1:Y:S08]  /*19b0*/  I2F.RP R21, R5 ;  /* 0x0000000500157306 */ /* 0x000e700000209400 */
[----:B0-----:R-:W0:Y:S01]  /*19c0*/  MUFU.RCP R28, R20 ;  /* 0x00000014001c7308 */ /* 0x001e220000001000 */
[----:B------:R-:W2:Y:S07]  /*19d0*/  @!P1 LDS R26, [R6] ;  /* 0x00000000061a9984 */ /* 0x000eae0000000800 */
[----:B-1----:R-:W1:Y:S01]  /*19e0*/  MUFU.RCP R30, R21 ;  /* 0x00000015001e7308 */ /* 0x002e620000001000 */
[----:B0-----:R-:W-:-:S07]  /*19f0*/  VIADD R28, R28, 0xffffffe ;  /* 0x0ffffffe1c1c7836 */ /* 0x001fce0000000000 */
[----:B------:R-:W0:Y:S01]  /*1a00*/  F2I.FTZ.U32.TRUNC.NTZ R29, R28 ;  /* 0x0000001c001d7305 */ /* 0x000e22000021f000 */
[----:B-1----:R-:W-:-:S07]  /*1a10*/  VIADD R30, R30, 0xffffffe ;  /* 0x0ffffffe1e1e7836 */ /* 0x002fce0000000000 */
[----:B------:R-:W1:Y:S01]  /*1a20*/  F2I.FTZ.U32.TRUNC.NTZ R31, R30 ;  /* 0x0000001e001f7305 */ /* 0x000e62000021f000 */
[----:B0-----:R-:W-:Y:S02]  /*1a30*/  IMAD.MOV R20, RZ, RZ, -R29 ;  /* 0x000000ffff147224 */ /* 0x001fe400078e0a1d */
[----:B------:R-:W-:Y:S02]  /*1a40*/  HFMA2 R28, -RZ, RZ, 0, 0 ;  /* 0x00000000ff1c7431 */ /* 0x000fe400000001ff */
[----:B------:R-:W-:Y:S01]  /*1a50*/  IMAD R20, R20, R17, RZ ;  /* 0x0000001114147224 */ /* 0x000fe200078e02ff */
[----:B--2---:R-:W0:Y:S01]  /*1a60*/  SHFL.BFLY PT, R7, R26, 0x1, 0x1f ;  /* 0x0c201f001a077f89 */ /* 0x004e2200000e0000 */
[----:B-1----:R-:W-:Y:S02]  /*1a70*/  IMAD.MOV R16, RZ, RZ, -R31 ;  /* 0x000000ffff107224 */ /* 0x002fe400078e0a1f */
[----:B------:R-:W-:Y:S02]  /*1a80*/  IMAD.MOV.U32 R30, RZ, RZ, RZ ;  /* 0x000000ffff1e7224 */ /* 0x000fe400078e00ff */
[----:B------:R-:W-:Y:S01]  /*1a90*/  IMAD R21, R16, R5, RZ ;  /* 0x0000000510157224 */ /* 0x000fe200078e02ff */
[----:B------:R-:W-:Y:S01]  /*1aa0*/  IABS R16, R22 ;  /* 0x0000001600107213 */ /* 0x000fe20000000000 */
[----:B------:R-:W-:-:S04]  /*1ab0*/  IMAD.HI.U32 R29, R29, R20, R28 ;  /* 0x000000141d1d7227 */ /* 0x000fc800078e001c */
[----:B------:R-:W-:-:S04]  /*1ac0*/  IMAD.HI.U32 R21, R31, R21, R30 ;  /* 0x000000151f157227 */ /* 0x000fc800078e001e */
[----:B------:R-:W-:-:S04]  /*1ad0*/  IMAD.HI.U32 R29, R29, R16, RZ ;  /* 0x000000101d1d7227 */ /* 0x000fc800078e00ff */
[----:B------:R-:W-:Y:S01]  /*1ae0*/  IMAD.HI.U32 R21, R21, R16, RZ ;  /* 0x0000001015157227 */ /* 0x000fe200078e00ff */
[----:B0-----:R-:W-:-:S03]  /*1af0*/  FMNMX.FTZ R7, R7, R26, !PT ;  /* 0x0000001a07077209 */ /* 0x001fc60007810000 */
[--C-:B------:R-:W-:Y:S02]  /*1b00*/  IMAD R2, R29, R2, R16.reuse ;  /* 0x000000021d027224 */ /* 0x100fe400078e0210 */
[----:B------:R-:W-:Y:S01]  /*1b10*/  IMAD.MOV R20, RZ, RZ, -R21 ;  /* 0x000000ffff147224 */ /* 0x000fe200078e0a15 */
[----:B------:R-:W-:Y:S02]  /*1b20*/  FSETP.NEU.FTZ.AND P0, PT, R7, -INF , PT ;  /* 0xff8000000700780b */ /* 0x000fe40003f1d000 */
[----:B------:R-:W-:Y:S01]  /*1b30*/  ISETP.GT.U32.AND P1, PT, R17, R2, PT ;  /* 0x000000021100720c */ /* 0x000fe20003f24070 */
[----:B------:R-:W-:Y:S01]  /*1b40*/  IMAD R20, R5, R20, R16 ;  /* 0x0000001405147224 */ /* 0x000fe200078e0210 */
[----:B------:R-:W-:-:S04]  /*1b50*/  FSEL R7, R7, RZ, P0 ;  /* 0x000000ff07077208 */ /* 0x000fc80000000000 */
[----:B------:R-:W-:Y:S01]  /*1b60*/  ISETP.GT.U32.AND P0, PT, R5, R20, PT ;  /* 0x000000140500720c */ /* 0x000fe20003f04070 */
[----:B------:R-:W-:-:S04]  /*1b70*/  FADD.FTZ R23, -R7, R26 ;  /* 0x0000001a07177221 */ /* 0x000fc80000010100 */
[----:B------:R-:W-:Y:S02]  /*1b80*/  FMUL.FTZ R23, R23, 1.4426950216293334961 ;  /* 0x3fb8aa3b17177820 */ /* 0x000fe40000410000 */
[----:B------:R-:W-:Y:S01]  /*1b90*/  @!P1 IMAD.IADD R2, R2, 0x1, -R17 ;  /* 0x0000000102029824 */ /* 0x000fe200078e0a11 */
[----:B------:R-:W-:-:S03]  /*1ba0*/  @!P1 IADD3 R29, PT, PT, R29, 0x1, RZ ;  /* 0x000000011d1d9810 */ /* 0x000fc60007ffe0ff */
[----:B------:R-:W0:Y:S01]  /*1bb0*/  MUFU.EX2 R23, R23 ;  /* 0x0000001700177308 */ /* 0x000e220000000800 */
[-C--:B------:R-:W-:Y:S01]  /*1bc0*/  ISETP.GE.U32.AND P2, PT, R2, R17.reuse, PT ;  /* 0x000000110200720c */ /* 0x080fe20003f46070 */
[----:B------:R-:W-:Y:S01]  /*1bd0*/  @!P0 IMAD.IADD R20, R20, 0x1, -R5 ;  /* 0x0000000114148824 */ /* 0x000fe200078e0a05 */
[C---:B------:R-:W-:Y:S01]  /*1be0*/  LOP3.LUT R2, R22.reuse, R17, RZ, 0x3c, !PT ;  /* 0x0000001116027212 */ /* 0x040fe200078e3cff */
[----:B------:R-:W-:Y:S01]  /*1bf0*/  @!P0 VIADD R21, R21, 0x1 ;  /* 0x0000000115158836 */ /* 0x000fe20000000000 */
[----:B------:R-:W-:Y:S02]  /*1c00*/  LOP3.LUT R22, R22, R13, RZ, 0x3c, !PT ;  /* 0x0000000d16167212 */ /* 0x000fe400078e3cff */
[----:B------:R-:W-:Y:S02]  /*1c10*/  ISETP.GE.U32.AND P4, PT, R20, R5, PT ;  /* 0x000000051400720c */ /* 0x000fe40003f86070 */
[----:B------:R-:W-:Y:S02]  /*1c20*/  ISETP.NE.AND P0, PT, R13, RZ, PT ;  /* 0x000000ff0d00720c */ /* 0x000fe40003f05270 */
[----:B------:R-:W-:-:S02]  /*1c30*/  ISETP.GE.AND P3, PT, R2, RZ, PT ;  /* 0x000000ff0200720c */ /* 0x000fc40003f66270 */
[----:B------:R-:W-:Y:S01]  /*1c40*/  SHF.R.S32.HI R2, RZ, 0x1f, R15 ;  /* 0x0000001fff027819 */ /* 0x000fe2000001140f */
[----:B0-----:R-:W0:Y:S01]  /*1c50*/  SHFL.BFLY PT, R16, R23, 0x1, 0x1f ;  /* 0x0c201f0017107f89 */ /* 0x001e2200000e0000 */
[----:B------:R-:W-:Y:S01]  /*1c60*/  @P2 VIADD R29, R29, 0x1 ;  /* 0x000000011d1d2836 */ /* 0x000fe20000000000 */
[----:B------:R-:W-:-:S04]  /*1c70*/  ISETP.GE.AND P2, PT, R22, RZ, PT ;  /* 0x000000ff1600720c */ /* 0x000fc80003f46270 */
[----:B------:R-:W-:-:S04]  /*1c80*/  @P4 VIADD R21, R21, 0x1 ;  /* 0x0000000115154836 */ /* 0x000fc80000000000 */
[----:B------:R-:W-:Y:S02]  /*1c90*/  @!P3 IADD3 R29, PT, PT, -R29, RZ, RZ ;  /* 0x000000ff1d1db210 */ /* 0x000fe40007ffe1ff */
[----:B------:R-:W-:Y:S02]  /*1ca0*/  ISETP.NE.AND P3, PT, R8, RZ, PT ;  /* 0x000000ff0800720c */ /* 0x000fe40003f65270 */
[----:B------:R-:W-:Y:S01]  /*1cb0*/  @!P5 LOP3.LUT R29, RZ, R17, RZ, 0x33, !PT ;  /* 0x00000011ff1dd212 */ /* 0x000fe200078e33ff */
[----:B------:R-:W-:Y:S01]  /*1cc0*/  @!P2 IMAD.MOV R21, RZ, RZ, -R21 ;  /* 0x000000ffff15a224 */ /* 0x000fe200078e0a15 */
[----:B------:R-:W-:Y:S02]  /*1cd0*/  @!P0 LOP3.LUT R21, RZ, R13, RZ, 0x33, !PT ;  /* 0x0000000dff158212 */ /* 0x000fe400078e33ff */
[----:B------:R-:W-:Y:S02]  /*1ce0*/  LOP3.LUT P0, RZ, R0, 0x3f1, RZ, 0xc0, !PT ;  /* 0x000003f100ff7812 */ /* 0x000fe4000780c0ff */
[----:B------:R-:W-:-:S02]  /*1cf0*/  SEL R5, RZ, 0x1, !P3 ;  /* 0x00000001ff057807 */ /* 0x000fc40005800000 */
[----:B------:R-:W-:Y:S01]  /*1d00*/  ISETP.LT.U32.AND P2, PT, R18, R29, PT ;  /* 0x0000001d1200720c */ /* 0x000fe20003f41070 */
[----:B0-----:R-:W-:Y:S01]  /*1d10*/  FADD.FTZ R16, R23, R16 ;  /* 0x0000001017107221 */ /* 0x001fe20000010000 */
[----:B------:R-:W-:Y:S01]  /*1d20*/  SHF.R.S32.HI R17, RZ, 0x1f, R29 ;  /* 0x0000001fff117819 */ /* 0x000fe2000001141d */
[----:B------:R-:W-:Y:S01]  /*1d30*/  IMAD.MOV.U32 R23, RZ, RZ, 0x7f800000 ;  /* 0x7f800000ff177424 */ /* 0x000fe200078e00ff */
[----:B------:R-:W-:Y:S01]  /*1d40*/  LOP3.LUT R5, R2, R5, RZ, 0xfc, !PT ;  /* 0x0000000502057212 */ /* 0x000fe200078efcff */
[----:B------:R-:W-:Y:S01]  /*1d50*/  IMAD R2, R21, UR11, RZ ;  /* 0x0000000b15027c24 */ /* 0x000fe2000f8e02ff */
[----:B------:R-:W-:Y:S02]  /*1d60*/  FSETP.NE.FTZ.AND P1, PT, R16, RZ, PT ;  /* 0x000000ff1000720b */ /* 0x000fe40003f35000 */
[----:B------:R-:W-:Y:S01]  /*1d70*/  ISETP.LT.AND.EX P2, PT, R19, R17, PT, P2 ;  /* 0x000000111300720c */ /* 0x000fe20003f41320 */
[----:B------:R-:W-:-:S03]  /*1d80*/  IMAD R5, R5, R2, RZ ;  /* 0x0000000205057224 */ /* 0x000fc600078e02ff */
[----:B------:R-:W-:-:S07]  /*1d90*/  SEL R8, R18, R29, P2 ;  /* 0x0000001d12087207 */ /* 0x000fce0001000000 */
        /* <DEDUP_REMOVED lines=54> */
.L_x_419:
[----:B------:R-:W-:Y:S01]  /*2100*/  IMAD.MOV.U32 R21, RZ, RZ, RZ ;  /* 0x000000ffff157224 */ /* 0x000fe200078e00ff */
[----:B------:R-:W-:Y:S02]  /*2110*/  MOV R20, R30 ;  /* 0x0000001e00147202 */ /* 0x000fe40000000f00 */
[----:B------:R-:W-:Y:S02]  /*2120*/  MOV R18, 0x2140 ;  /* 0x0000214000127802 */ /* 0x000fe40000000f00 */
[----:B------:R-:W-:Y:S05]  /*2130*/  CALL.REL.NOINC `($__internal_13_$__cuda_sm20_div_s64) ;  /* 0x0000001c00c07944 */ /* 0x000fea0003c00000 */
[----:B------:R-:W-:Y:S02]  /*2140*/  IADD3 R13, PT, PT, -R16, RZ, RZ ;  /* 0x000000ff100d7210 */ /* 0x000fe40007ffe1ff */
[----:B------:R-:W-:-:S03]  /*2150*/  MOV R31, R17 ;  /* 0x00000011001f7202 */ /* 0x000fc60000000f00 */
[----:B------:R-:W-:Y:S01]  /*2160*/  IMAD R27, R30, R13, R27 ;  /* 0x0000000d1e1b7224 */ /* 0x000fe200078e021b */
[----:B------:R-:W-:-:S07]  /*2170*/  MOV R30, R16 ;  /* 0x00000010001e7202 */ /* 0x000fce0000000f00 */
.L_x_420:
        /* <DEDUP_REMOVED lines=60> */
.L_x_422:
[----:B------:R-:W-:Y:S01]  /*2540*/  IMAD.MOV.U32 R27, RZ, RZ, R30 ;  /* 0x000000ffff1b7224 */ /* 0x000fe200078e001e */
[----:B------:R-:W-:Y:S01]  /*2550*/  MOV R21, R31 ;  /* 0x0000001f00157202 */ /* 0x000fe20000000f00 */
[----:B------:R-:W-:Y:S01]  /*2560*/  IMAD.MOV.U32 R20, RZ, RZ, R34 ;  /* 0x000000ffff147224 */ /* 0x000fe200078e0022 */
[----:B------:R-:W-:Y:S02]  /*2570*/  MOV R18, 0x2590 ;  /* 0x0000259000127802 */ /* 0x000fe40000000f00 */
[----:B------:R-:W-:Y:S05]  /*2580*/  CALL.REL.NOINC `($__internal_13_$__cuda_sm20_div_s64) ;  /* 0x0000001800ac7944 */ /* 0x000fea0003c00000 */
[----:B------:R-:W-:-:S05]  /*2590*/  IADD3 R31, PT, PT, -R16, RZ, RZ ;  /* 0x000000ff101f7210 */ /* 0x000fca0007ffe1ff */
[----:B------:R-:W-:Y:S02]  /*25a0*/  IMAD R31, R31, R34, R30 ;  /* 0x000000221f1f7224 */ /* 0x000fe400078e021e */
.L_x_423:
[----:B------:R-:W-:Y:S05]  /*25b0*/  BSYNC.RECONVERGENT B0 ;  /* 0x0000000000007941 */ /* 0x000fea0003800200 */
.L_x_421:
        /* <DEDUP_REMOVED lines=162> */
.L_x_418:
[----:B------:R-:W0:Y:S01]  /*2fe0*/  LDC.64 R2, c[0x0][0x420] ;  /* 0x00010800ff027b82 */ /* 0x000e220000000a00 */
[----:B------:R-:W-:-:S05]  /*2ff0*/  IADD3 R27, PT, PT, R27, UR6, RZ ;  /* 0x000000061b1b7c10 */ /* 0x000fca000fffe0ff */
[----:B0-----:R-:W-:-:S05]  /*3000*/  IMAD.WIDE.U32 R2, R27, 0x4, R2 ;  /* 0x000000041b027825 */ /* 0x001fca00078e0002 */
[----:B------:R1:W-:Y:S02]  /*3010*/  STG.E desc[UR12][R2.64], R23 ;  /* 0x0000001702007986 */ /* 0x0003e4000c10190c */
.L_x_417:
[----:B------:R-:W-:Y:S05]  /*3020*/  BSYNC.RECONVERGENT B1 ;  /* 0x0000000000017941 */ /* 0x000fea0003800200 */
.L_x_416:
        /* <DEDUP_REMOVED lines=61> */
.L_x_426:
        /* <DEDUP_REMOVED lines=77> */
.L_x_425:
        /* <DEDUP_REMOVED lines=11> */
.L_x_427:
        /* <DEDUP_REMOVED lines=22> */
.L_x_424:
        /* <DEDUP_REMOVED lines=86> */
        .weak           $__internal_13_$__cuda_sm20_div_s64
        .type           $__internal_13_$__cuda_sm20_div_s64,@function
        .size           $__internal_13_$__cuda_sm20_div_s64,(.L_x_6858 - $__internal_13_$__cuda_sm20_div_s64)
$__internal_13_$__cuda_sm20_div_s64:
        /* <DEDUP_REMOVED lines=86> */
[----:B------:R-:W-:Y:S06]  /*45a0*/  RET.REL.NODEC R28 `(_ZN5flash32flash_fwd_splitkv_combine_kernelI23Flash_fwd_kernel_traitsILi192ELi64ELi64ELi4ELb0ELb0EN7cutlass10bfloat16_tE19Flash_kernel_traitsILi192ELi64ELi64ELi4ES3_EELi8ELi1ELb1EEEvNS_16Flash_fwd_paramsE) ;  /* 0xffffffb81c947950 */ /* 0x000fec0003c3ffff */
.L_x_428:
        /* <DEDUP_REMOVED lines=13> */
.L_x_6858:


//--------------------- .text._ZN5flash24flash_fwd_splitkv_kernelI23Flash_fwd_kernel_traitsILi192ELi64ELi64ELi4ELb0ELb0EN7cutlass10bfloat16_tE19Flash_kernel_traitsILi192ELi64ELi64ELi4ES3_EELb0ELb0ELb0ELb0ELb0ELb0ELb0ELb0EEEvNS_16Flash_fwd_paramsE --------------------------
	.section	.text._ZN5flash24flash_fwd_splitkv_kernelI23Flash_fwd_kernel_traitsILi192ELi64ELi64ELi4ELb0ELb0EN7cutlass10bfloat16_tE19Flash_kernel_traitsILi192ELi64ELi64ELi4ES3_EELb0ELb0ELb0ELb0ELb0ELb0ELb0ELb0EEEvNS_16Flash_fwd_paramsE,"ax",@progbits
	.align	128
        .global         _ZN5flash24flash_fwd_splitkv_kernelI23Flash_fwd_kernel_traitsILi192ELi64ELi64ELi4ELb0ELb0EN7cutlass10bfloat16_tE19Flash_kernel_traitsILi192ELi64ELi64ELi4ES3_EELb0ELb0ELb0ELb0ELb0ELb0ELb0ELb0EEEvNS_16Flash_fwd_paramsE
        .type           _ZN5flash24flash_fwd_splitkv_kernelI23Flash_fwd_kernel_traitsILi192ELi64ELi64ELi4ELb0ELb0EN7cutlass10bfloat16_tE19Flash_kernel_traitsILi192ELi64ELi64ELi4ES3_EELb0ELb0ELb0ELb0ELb0ELb0ELb0ELb0EEEvNS_16Flash_fwd_paramsE,@function
        .size           _ZN5flash24flash_fwd_splitkv_kernelI23Flash_fwd_kernel_traitsILi192ELi64ELi64ELi4ELb0ELb0EN7cutlass10bfloat16_tE19Flash_kernel_traitsILi192ELi64ELi64ELi4ES3_EELb0ELb0ELb0ELb0ELb0ELb0ELb0ELb0EEEvNS_16Flash_fwd_paramsE,(.L_x_6873 - _ZN5flash24flash_fwd_splitkv_kernelI23Flash_fwd_kernel_traitsILi192ELi64ELi64ELi4ELb0ELb0EN7cutlass10bfloat16_tE19Flash_kernel_traitsILi192ELi64ELi64ELi4ES3_EELb0ELb0ELb0ELb0ELb0ELb0ELb0ELb0EEEvNS_16Flash_fwd_paramsE)
        .other          _ZN5flash24flash_fwd_splitkv_kernelI23Flash_fwd_kernel_traitsILi192ELi64ELi64ELi4ELb0ELb0EN7cutlass10bfloat16_tE19Flash_kernel_traitsILi192ELi64ELi64ELi4ES3_EELb0ELb0ELb0ELb0ELb0ELb0ELb0ELb0EEEvNS_16Flash_fwd_paramsE,@"STO_CUDA_ENTRY STV_DEFAULT"
_ZN5flash24flash_fwd_splitkv_kernelI23Flash_fwd_kernel_traitsILi192ELi64ELi64ELi4ELb0ELb0EN7cutlass10bfloat16_tE19Flash_kernel_traitsILi192ELi64ELi64ELi4ES3_EELb0ELb0ELb0ELb0ELb0ELb0ELb0ELb0EEEvNS_16Flash_fwd_paramsE:
.text._ZN5flash24flash_fwd_splitkv_kernelI23Flash_fwd_kernel_traitsILi192ELi64ELi64ELi4ELb0ELb0EN7cutlass10bfloat16_tE19Flash_kernel_traitsILi192ELi64ELi64ELi4ES3_EELb0ELb0ELb0ELb0ELb0ELb0ELb0ELb0EEEvNS_16Flash_fwd_paramsE:
[----:B------:R-:W-:Y:S01]  /*0000*/  LDC R1, c[0x0][0x37c] ;  /* 0x0000df00ff017b82 */ /* 0x000fe20000000800 */
[----:B------:R-:W1:Y:S01]  /*0010*/  S2R R0, SR_CTAID.Y ;  /* 0x0000000000007919 */ /* 0x000e620000002600 */
[----:B------:R-:W2:Y:S06]  /*0020*/  LDCU.64 UR8, c[0x0][0x460] ;  /* 0x00008c00ff0877ac */ /* 0x000eac0008000a00 */
[----:B------:R-:W1:Y:S01]  /*0030*/  LDC.64 R2, c[0x0][0x460] ;  /* 0x00011800ff027b82 */ /* 0x000e620000000a00 */
[----:B------:R-:W-:Y:S01]  /*0040*/  IMAD.MOV.U32 R200, RZ, RZ, -0x1 ;  /* 0xffffffffffc87424 */ /* 0x000fe200078e00ff */
[----:B------:R-:W3:Y:S01]  /*0050*/  LDCU.64 UR4, c[0x0][0x478] ;  /* 0x00008f00ff0477ac */ /* 0x000ee20008000a00 */
[----:B------:R-:W4:Y:S05]  /*0060*/  LDCU.64 UR14, c[0x0][0x358] ;  /* 0x00006b00ff0e77ac */ /* 0x000f2a0008000a00 */
[----:B------:R-:W4:Y:S01]  /*0070*/  LDC.64 R6, c[0x0][0x468] ;  /* 0x00011a00ff067b82 */ /* 0x000f220000000a00 */
[----:B------:R-:W3:Y:S01]  /*0080*/  LDCU.64 UR6, c[0x0][0x470] ;  /* 0x00008e00ff0677ac */ /* 0x000ee20008000a00 */
[----:B--2---:R-:W-:-:S02]  /*0090*/  ISETP.NE.U32.AND P0, PT, RZ, UR8, PT ;  /* 0x00000008ff007c0c */ /* 0x004fc4000bf05070 */
[----:B------:R-:W-:Y:S02]  /*00a0*/  ISETP.NE.U32.AND P4, PT, RZ, UR8, PT ;  /* 0x00000008ff007c0c */ /* 0x000fe4000bf85070 */
[----:B---3--:R-:W-:Y:S02]  /*00b0*/  ISETP.NE.U32.AND P2, PT, RZ, UR4, PT ;  /* 0x00000004ff007c0c */ /* 0x008fe4000bf45070 */
[----:B------:R-:W-:Y:S02]  /*00c0*/  ISETP.NE.AND.EX P0, PT, RZ, UR9, PT, P0 ;  /* 0x00000009ff007c0c */ /* 0x000fe4000bf05300 */
[----:B------:R-:W-:Y:S02]  /*00d0*/  ISETP.NE.AND.EX P4, PT, RZ, UR9, PT, P4 ;  /* 0x00000009ff007c0c */ /* 0x000fe4000bf85340 */
[----:B------:R-:W-:Y:S02]  /*00e0*/  ISETP.NE.AND.EX P2, PT, RZ, UR5, PT, P2 ;  /* 0x00000005ff007c0c */ /* 0x000fe4000bf45320 */
[----:B------:R-:W-:Y:S01]  /*00f0*/  ISETP.NE.U32.AND P3, PT, RZ, UR6, PT ;  /* 0x00000006ff007c0c */ /* 0x000fe2000bf65070 */
[----:B-1----:R-:W-:Y:S01]  /*0100*/  IMAD.WIDE.U32 R12, R0, 0x4, R2 ;  /* 0x00000004000c7825 */ /* 0x002fe200078e0002 */
[----:B------:R-:W-:-:S02]  /*0110*/  SHF.R.U32.HI R10, RZ, 0x1e, R0 ;  /* 0x0000001eff0a7819 */ /* 0x000fc40000011600 */
[----:B------:R-:W-:Y:S01]  /*0120*/  ISETP.NE.AND.EX P3, PT, RZ, UR7, PT, P3 ;  /* 0x00000007ff007c0c */ /* 0x000fe2000bf65330 */
[----:B------:R-:W-:Y:S02]  /*0130*/  IMAD.SHL.U32 R9, R0, 0x4, RZ ;  /* 0x0000000400097824 */ /* 0x000fe400078e00ff */
[----:B----4-:R1:W2:Y:S04]  /*0140*/  @P0 LDG.E R200, desc[UR14][R12.64] ;  /* 0x0000000e0cc80981 */ /* 0x0102a8000c1e1900 */
[----:B------:R-:W2:Y:S01]  /*0150*/  @P4 LDG.E R11, desc[UR14][R12.64+0x4] ;  /* 0x0000040e0c0b4981 */ /* 0x000ea2000c1e1900 */
[C---:B------:R-:W-:Y:S01]  /*0160*/  @P2 IADD3 R92, P0, PT, R9.reuse, UR4, RZ ;  /* 0x00000004095c2c10 */ /* 0x040fe2000ff1e0ff */
[----:B------:R-:W-:Y:S01]  /*0170*/  IMAD.MOV.U32 R3, RZ, RZ, RZ ;  /* 0x000000ffff037224 */ /* 0x000fe200078e00ff */
[----:B------:R-:W3:Y:S02]  /*0180*/  @!P2 LDC R2, c[0x0][0x43c] ;  /* 0x00010f00ff02ab82 */ /* 0x000ee40000000800 */
[----:B------:R-:W-:Y:S01]  /*0190*/  @P2 IADD3.X R93, PT, PT, R10, UR5, RZ, P0, !PT ;  /* 0x000000050a5d2c10 */ /* 0x000fe200087fe4ff */
[----:B------:R-:W4:Y:S01]  /*01a0*/  S2R R15, SR_CTAID.X ;  /* 0x00000000000f7919 */ /* 0x000f220000002500 */
[----:B------:R-:W-:-:S03]  /*01b0*/  @P3 IADD3 R4, P1, PT, R9, UR6, RZ ;  /* 0x0000000609043c10 */ /* 0x000fc6000ff3e0ff */
[----:B------:R-:W5:Y:S01]  /*01c0*/  @P2 LDG.E R92, desc[UR14][R92.64] ;  /* 0x0000000e5c5c2981 */ /* 0x000f62000c1e1900 */
[----:B------:R-:W-:Y:S01]  /*01d0*/  IADD3 R16, P0, PT, R9, R6, RZ ;  /* 0x0000000609107210 */ /* 0x000fe20007f1e0ff */
[----:B------:R-:W1:Y:S01]  /*01e0*/  LDCU.U8 UR4, c[0x0][0x532] ;  /* 0x0000a640ff0477ac */ /* 0x000e620008000000 */
[----:B------:R-:W-:-:S03]  /*01f0*/  @P3 IADD3.X R5, PT, PT, R10, UR7, RZ, P1, !PT ;  /* 0x000000070a053c10 */ /* 0x000fc60008ffe4ff */
[----:B------:R-:W-:Y:S01]  /*0200*/  IMAD.X R17, R10, 0x1, R7, P0 ;  /* 0x000000010a117824 */ /* 0x000fe200000e0607 */
[C---:B------:R-:W-:Y:S01]  /*0210*/  ISETP.NE.U32.AND P0, PT, R6.reuse, RZ, PT ;  /* 0x000000ff0600720c */ /* 0x040fe20003f05070 */
[----:B------:R4:W5:Y:S03]  /*0220*/  @P3 LDG.E R3, desc[UR14][R4.64] ;  /* 0x0000000e04033981 */ /* 0x000966000c1e1900 */
[----:B------:R-:W-:Y:S01]  /*0230*/  ISETP.NE.AND.EX P0, PT, R7, RZ, PT, P0 ;  /* 0x000000ff0700720c */ /* 0x000fe20003f05300 */
[----:B-1----:R-:W1:Y:S01]  /*0240*/  @!P4 LDC R13, c[0x0][0x434] ;  /* 0x00010d00ff0dcb82 */ /* 0x002e620000000800 */
[----:B------:R-:W-:Y:S02]  /*0250*/  ISETP.EQ.U32.AND P3, PT, R6, RZ, PT ;  /* 0x000000ff0600720c */ /* 0x000fe40003f62070 */
[----:B------:R-:W-:-:S09]  /*0260*/  ISETP.NE.AND P1, PT, RZ, UR4, PT ;  /* 0x00000004ff007c0c */ /* 0x000fd2000bf25270 */
[----:B------:R-:W1:Y:S01]  /*0270*/  @!P0 LDC R6, c[0x0][0x438] ;  /* 0x00010e00ff068b82 */ /* 0x000e620000000800 */
[----:B------:R-:W-:-:S07]  /*0280*/  ISETP.EQ.OR.EX P3, PT, R7, RZ, !P1, P3 ;  /* 0x000000ff0700720c */ /* 0x000fce0004f62730 */
[----:B----4-:R-:W4:Y:S01]  /*0290*/  @!P2 LDC.64 R4, c[0x0][0x488] ;  /* 0x00012200ff04ab82 */ /* 0x010f220000000a00 */
[----:B------:R-:W-:Y:S02]  /*02a0*/  IMAD.MOV.U32 R8, RZ, RZ, -0x1 ;  /* 0xffffffffff087424 */ /* 0x000fe400078e00ff */
[----:B------:R-:W-:-:S04]  /*02b0*/  IMAD.SHL.U32 R194, R15, 0x40, RZ ;  /* 0x000000400fc27824 */ /* 0x000fc800078e00ff */
[----:B------:R1:W5:Y:S01]  /*02c0*/  @!P3 LDG.E R8, desc[UR14][R16.64] ;  /* 0x0000000e1008b981 */ /* 0x000362000c1e1900 */
[----:B--2---:R-:W-:-:S05]  /*02d0*/  @P4 IMAD.IADD R13, R11, 0x1, -R200 ;  /* 0x000000010b0d4824 */ /* 0x004fca00078e0ac8 */
[----:B-1----:R-:W-:Y:S01]  /*02e0*/  ISETP.GT.AND P3, PT, R13, R194, PT ;  /* 0x000000c20d00720c */ /* 0x002fe20003f64270 */
[----:B---34-:R-:W-:-:S12]  /*02f0*/  @!P0 BRA `(.L_x_429) ;  /* 0x00000000000c8947 */ /* 0x018fd80003800000 */
[----:B------:R-:W2:Y:S02]  /*0300*/  @P1 LDG.E R7, desc[UR14][R16.64+0x4] ;  /* 0x0000040e10071981 */ /* 0x000ea4000c1e1900 */
[----:B--2--5:R-:W-:-:S06]  /*0310*/  @P1 IADD3 R6, PT, PT, R7, -R8, RZ ;  /* 0x8000000807061210 */ /* 0x024fcc0007ffe0ff */
[----:B------:R1:W5:Y:S02]  /*0320*/  @!P1 LDG.E R6, desc[UR14][R16.64] ;  /* 0x0000000e10069981 */ /* 0x000364000c1e1900 */
.L_x_429:
[----:B------:R-:W-:Y:S05]  /*0330*/  @!P3 EXIT ;  /* 0x000000000000b94d */ /* 0x000fea0003800000 */
[----:B------:R-:W2:Y:S01]  /*0340*/  LDCU UR5, c[0x0][0x438] ;  /* 0x00008700ff0577ac */ /* 0x000ea20008000800 */
[----:B------:R-:W-:Y:S01]  /*0350*/  @!P2 ISETP.NE.U32.AND P0, PT, R4, RZ, PT ;  /* 0x000000ff0400a20c */ /* 0x000fe20003f05070 */
[----:B-----5:R-:W-:Y:S01]  /*0360*/  @P2 IMAD.IADD R92, R92, 0x1, -R3 ;  /* 0x000000015c5c2824 */ /* 0x020fe200078e0a03 */
[----:B------:R-:W3:Y:S02]  /*0370*/  S2R R19, SR_CTAID.Z ;  /* 0x0000000000137919 */ /* 0x000ee40000002700 */
[----:B------:R-:W-:Y:S01]  /*0380*/  @!P2 ISETP.NE.AND.EX P0, PT, R5, RZ, PT, P0 ;  /* 0x000000ff0500a20c */ /* 0x000fe20003f05300 */
[----:B------:R-:W4:Y:S03]  /*0390*/  S2R R188, SR_TID.X ;  /* 0x0000000000bc7919 */ /* 0x000f260000002100 */
[----:B------:R-:W-:-:S04]  /*03a0*/  @!P2 SEL R2, R2, RZ, P0 ;  /* 0x000000ff0202a207 */ /* 0x000fc80000000000 */
[----:B------:R-:W-:Y:S01]  /*03b0*/  @!P2 IADD3 R92, PT, PT, R2, R6, -R3 ;  /* 0x00000006025ca210 */ /* 0x000fe20007ffe803 */
[----:B------:R-:W-:Y:S01]  /*03c0*/  IMAD.MOV.U32 R6, RZ, RZ, R0 ;  /* 0x000000ffff067224 */ /* 0x000fe200078e0000 */
[----:B--2---:R-:W-:-:S03]  /*03d0*/  UIADD3 UR5, UPT, UPT, UR5, 0x3f, URZ ;  /* 0x0000003f05057890 */ /* 0x004fc6000fffe0ff */
[----:B------:R-:W-:Y:S01]  /*03e0*/  VIADD R5, R92, 0x3f ;  /* 0x0000003f5c057836 */ /* 0x000fe20000000000 */
[----:B------:R-:W-:-:S04]  /*03f0*/  USHF.R.S32.HI UR4, URZ, 0x1f, UR5 ;  /* 0x0000001fff047899 */ /* 0x000fc80008011405 */
[----:B------:R-:W-:Y:S01]  /*0400*/  SHF.R.S32.HI R2, RZ, 0x1f, R5 ;  /* 0x0000001fff027819 */ /* 0x000fe20000011405 */
[----:B------:R-:W-:-:S03]  /*0410*/  ULEA.HI UR4, UR4, UR5, URZ, 0x6 ;  /* 0x0000000504047291 */ /* 0x000fc6000f8f30ff */
[----:B------:R-:W-:Y:S01]  /*0420*/  LEA.HI R2, R2, R5, RZ, 0x6 ;  /* 0x0000000502027211 */ /* 0x000fe200078f30ff */
[----:B------:R-:W-:-:S03]  /*0430*/  USHF.R.S32.HI UR4, URZ, 0x6, UR4 ;  /* 0x00000006ff047899 */ /* 0x000fc60008011404 */
[----:B------:R-:W-:-:S04]  /*0440*/  SHF.R.S32.HI R2, RZ, 0x6, R2 ;  /* 0x00000006ff027819 */ /* 0x000fc80000011402 */
[----:B------:R-:W-:-:S04]  /*0450*/  VIMNMX R2, PT, PT, R2, UR4, PT ;  /* 0x0000000402027c48 */ /* 0x000fc8000bfe0100 */
[----:B------:R-:W-:-:S13]  /*0460*/  ISETP.GT.AND P0, PT, R2, RZ, PT ;  /* 0x000000ff0200720c */ /* 0x000fda0003f04270 */
[----:B---34-:R-:W-:Y:S05]  /*0470*/  @P0 BRA `(.L_x_430) ;  /* 0x00000008000c0947 */ /* 0x018fea0003800000 */
[----:B------:R-:W-:Y:S01]  /*0480*/  ISETP.NE.AND P0, PT, R200, -0x1, PT ;  /* 0xffffffffc800780c */ /* 0x000fe20003f05270 */
[----:B------:R-:W2:Y:S01]  /*0490*/  LDC.64 R2, c[0x0][0x408] ;  /* 0x00010200ff027b82 */ /* 0x000ea20000000a00 */
[----:B------:R-:W-:Y:S01]  /*04a0*/  IMAD.SHL.U32 R7, R188, 0x8, RZ ;  /* 0x00000008bc077824 */ /* 0x000fe200078e00ff */
[----:B------:R-:W3:Y:S01]  /*04b0*/  LDCU UR7, c[0x0][0x3e0] ;  /* 0x00007c00ff0777ac */ /* 0x000ee20008000800 */
[----:B------:R-:W-:Y:S01]  /*04c0*/  SHF.R.U32.HI R188, RZ, 0x3, R188 ;  /* 0x00000003ffbc7819 */ /* 0x000fe200000116bc */
[----:B------:R-:W-:Y:S01]  /*04d0*/  BSSY.RECONVERGENT B0, `(.L_x_431) ;  /* 0x000002b000007945 */ /* 0x000fe20003800200 */
[----:B------:R-:W-:Y:S01]  /*04e0*/  IADD3 R13, PT, PT, -R194, R13, RZ ;  /* 0x0000000dc20d7210 */ /* 0x000fe20007ffe1ff */
[----:B------:R-:W4:Y:S01]  /*04f0*/  LDCU.64 UR4, c[0x0][0x410] ;  /* 0x00008200ff0477ac */ /* 0x000f220008000a00 */
[----:B------:R-:W5:Y:S05]  /*0500*/  LDCU UR6, c[0x0][0x434] ;  /* 0x00008680ff0677ac */ /* 0x000f6a0008000800 */
[----:B------:R-:W1:Y:S01]  /*0510*/  @!P0 LDC.64 R4, c[0x0][0x400] ;  /* 0x00010000ff048b82 */ /* 0x000e620000000a00 */
[----:B--2---:R-:W-:-:S04]  /*0520*/  @P0 IMAD.WIDE.U32 R8, R200, R2, RZ ;  /* 0x00000002c8080225 */ /* 0x004fc800078e00ff */
[C---:B-1----:R-:W-:Y:S01]  /*0530*/  @!P0 IMAD.WIDE.U32 R10, R0.reuse, R4, RZ ;  /* 0x00000004000a8225 */ /* 0x042fe200078e00ff */
[----:B------:R-:W-:Y:S02]  /*0540*/  LOP3.LUT R4, R7, 0x38, RZ, 0xc0, !PT ;  /* 0x0000003807047812 */ /* 0x000fe400078ec0ff */
[----:B------:R-:W-:Y:S01]  /*0550*/  @P0 MOV R10, R8 ;  /* 0x00000008000a0202 */ /* 0x000fe20000000f00 */
[----:B------:R-:W-:Y:S02]  /*0560*/  @!P0 IMAD R0, R0, R5, R11 ;  /* 0x0000000500008224 */ /* 0x000fe400078e020b */
[----:B------:R-:W-:Y:S02]  /*0570*/  IMAD.MOV.U32 R5, RZ, RZ, RZ ;  /* 0x000000ffff057224 */ /* 0x000fe400078e00ff */
[----:B------:R-:W-:Y:S02]  /*0580*/  @P0 IMAD R0, R200, R3, R9 ;  /* 0x00000003c8000224 */ /* 0x000fe400078e0209 */
[----:B------:R-:W-:-:S04]  /*0590*/  IMAD.WIDE.U32 R14, R194, R2, R4 ;  /* 0x00000002c20e7225 */ /* 0x000fc800078e0004 */
[----:B------:R-:W-:Y:S01]  /*05a0*/  IMAD R7, R194, R3, R15 ;  /* 0x00000003c2077224 */ /* 0x000fe200078e020f */
[----:B------:R-:W-:Y:S01]  /*05b0*/  IADD3 R10, P0, PT, R10, R14, RZ ;  /* 0x0000000e0a0a7210 */ /* 0x000fe20007f1e0ff */
[----:B------:R-:W-:Y:S01]  /*05c0*/  VIADD R8, R188, 0x10 ;  /* 0x00000010bc087836 */ /* 0x000fe20000000000 */
[C---:B------:R-:W-:Y:S02]  /*05d0*/  LOP3.LUT R15, R4.reuse, 0x40, RZ, 0xfc, !PT ;  /* 0x00000040040f7812 */ /* 0x040fe400078efcff */
[----:B------:R-:W-:Y:S01]  /*05e0*/  LOP3.LUT R14, R4, 0x80, RZ, 0xfc, !PT ;  /* 0x00000080040e7812 */ /* 0x000fe200078efcff */
[----:B------:R-:W-:Y:S01]  /*05f0*/  IMAD.X R11, R0, 0x1, R7, P0 ;  /* 0x00000001000b7824 */ /* 0x000fe200000e0607 */
[----:B------:R-:W-:Y:S01]  /*0600*/  ISETP.GE.AND P0, PT, R188, R13, PT ;  /* 0x0000000dbc00720c */ /* 0x000fe20003f06270 */
[----:B---3--:R-:W-:Y:S01]  /*0610*/  IMAD R7, R6, UR7, R19 ;  /* 0x0000000706077c24 */ /* 0x008fe2000f8e0213 */
[C---:B------:R-:W-:Y:S01]  /*0620*/  IADD3 R6, PT, PT, R188.reuse, 0x20, RZ ;  /* 0x00000020bc067810 */ /* 0x040fe20007ffe0ff */
[----:B----4-:R-:W-:Y:S01]  /*0630*/  IMAD.WIDE.U32 R10, R19, UR4, R10 ;  /* 0x00000004130a7c25 */ /* 0x010fe2000f8e000a */
[----:B------:R-:W-:-:S02]  /*0640*/  IADD3 R0, PT, PT, R188, 0x30, RZ ;  /* 0x00000030bc007810 */ /* 0x000fc40007ffe0ff */
[-C--:B------:R-:W-:Y:S01]  /*0650*/  ISETP.GE.AND P3, PT, R8, R13.reuse, PT ;  /* 0x0000000d0800720c */ /* 0x080fe20003f66270 */
[----:B-----5:R-:W-:Y:S01]  /*0660*/  IMAD R7, R7, UR6, R194 ;  /* 0x0000000607077c24 */ /* 0x020fe2000f8e02c2 */
[-C--:B------:R-:W-:Y:S01]  /*0670*/  ISETP.GE.AND P2, PT, R6, R13.reuse, PT ;  /* 0x0000000d0600720c */ /* 0x080fe20003f46270 */
[----:B------:R-:W-:Y:S01]  /*0680*/  IMAD R19, R19, UR5, R11 ;  /* 0x0000000513137c24 */ /* 0x000fe2000f8e020b */
[----:B------:R-:W-:-:S03]  /*0690*/  ISETP.GE.AND P1, PT, R0, R13, PT ;  /* 0x0000000d0000720c */ /* 0x000fc60003f26270 */
[----:B------:R-:W-:Y:S10]  /*06a0*/  @P0 BRA `(.L_x_432) ;  /* 0x0000000000340947 */ /* 0x000ff40003800000 */
[----:B------:R-:W1:Y:S01]  /*06b0*/  LDCU UR6, c[0x0][0x440] ;  /* 0x00008800ff0677ac */ /* 0x000e620008000800 */
[----:B------:R-:W-:Y:S01]  /*06c0*/  IMAD.MOV.U32 R18, RZ, RZ, R10 ;  /* 0x000000ffff127224 */ /* 0x000fe200078e000a */
[----:B------:R-:W2:Y:S03]  /*06d0*/  LDCU.64 UR4, c[0x0][0x3f0] ;  /* 0x00007e00ff0477ac */ /* 0x000ea60008000a00 */
[----:B------:R-:W-:-:S04]  /*06e0*/  IMAD.WIDE.U32 R20, R188, R2, R18 ;  /* 0x00000002bc147225 */ /* 0x000fc800078e0012 */
[----:B------:R-:W-:Y:S01]  /*06f0*/  IMAD R9, R188, R3, R21 ;  /* 0x00000003bc097224 */ /* 0x000fe200078e0215 */
[----:B-1----:R-:W-:Y:S02]  /*0700*/  ISETP.GE.AND P6, PT, R4, UR6, PT ;  /* 0x0000000604007c0c */ /* 0x002fe4000bfc6270 */
[----:B------:R-:W-:Y:S02]  /*0710*/  ISETP.GE.AND P5, PT, R15, UR6, PT ;  /* 0x000000060f007c0c */ /* 0x000fe4000bfa6270 */
[----:B------:R-:W-:Y:S02]  /*0720*/  ISETP.GE.AND P4, PT, R14, UR6, PT ;  /* 0x000000060e007c0c */ /* 0x000fe4000bf86270 */
[----:B--2---:R-:W-:-:S04]  /*0730*/  LEA R16, P0, R20, UR4, 0x1 ;  /* 0x0000000414107c11 */ /* 0x004fc8000f8008ff */
[----:B------:R-:W-:-:S05]  /*0740*/  LEA.HI.X R17, R20, UR5, R9, 0x1, P0 ;  /* 0x0000000514117c11 */ /* 0x000fca00080f0c09 */
[----:B------:R1:W-:Y:S04]  /*0750*/  @!P6 STG.E.128 desc[UR14][R16.64], RZ ;  /* 0x000000ff1000e986 */ /* 0x0003e8000c101d0e */
[----:B------:R1:W-:Y:S04]  /*0760*/  @!P5 STG.E.128 desc[UR14][R16.64+0x80], RZ ;  /* 0x000080ff1000d986 */ /* 0x0003e8000c101d0e */
[----:B------:R1:W-:Y:S02]  /*0770*/  @!P4 STG.E.128 desc[UR14][R16.64+0x100], RZ ;  /* 0x000100ff1000c986 */ /* 0x0003e4000c101d0e */
.L_x_432:
[----:B------:R-:W-:Y:S05]  /*0780*/  BSYNC.RECONVERGENT B0 ;  /* 0x0000000000007941 */ /* 0x000fea0003800200 */
.L_x_431:
[----:B------:R-:W-:Y:S04]  /*0790*/  BSSY.RECONVERGENT B0, `(.L_x_433) ;  /* 0x0000014000007945 */ /* 0x000fe80003800200 */
[----:B------:R-:W-:Y:S05]  /*07a0*/  @P3 BRA `(.L_x_434) ;  /* 0x0000000000483947 */ /* 0x000fea0003800000 */
[----:B------:R-:W2:Y:S01]  /*07b0*/  LDCU UR6, c[0x0][0x440] ;  /* 0x00008800ff0677ac */ /* 0x000ea20008000800 */
[----:B------:R-:W-:Y:S01]  /*07c0*/  IADD3 R9, P0, PT, R188, 0x10, RZ ;  /* 0x00000010bc097810 */ /* 0x000fe20007f1e0ff */
[----:B-1----:R-:W-:Y:S01]  /*07d0*/  IMAD.MOV.U32 R16, RZ, RZ, R10 ;  /* 0x000000ffff107224 */ /* 0x002fe200078e000a */
[----:B------:R-:W1:Y:S03]  /*07e0*/  LDCU.64 UR4, c[0x0][0x3f0] ;  /* 0x00007e00ff0477ac */ /* 0x000e660008000a00 */
[----:B------:R-:W-:-:S04]  /*07f0*/  IMAD.X R17, RZ, RZ, RZ, P0 ;  /* 0x000000ffff117224 */ /* 0x000fc800000e06ff */
[----:B------:R-:W-:Y:S01]  /*0800*/  IMAD R12, R17, R2, RZ ;  /* 0x00000002110c7224 */ /* 0x000fe200078e02ff */
[----:B------:R-:W-:-:S03]  /*0810*/  MOV R17, R19 ;  /* 0x0000001300117202 */ /* 0x000fc60000000f00 */
[C---:B------:R-:W-:Y:S02]  /*0820*/  IMAD R12, R9.reuse, R3, R12 ;  /* 0x00000003090c7224 */ /* 0x040fe400078e020c */
[----:B------:R-:W-:Y:S01]  /*0830*/  IMAD.WIDE.U32 R16, R9, R2, R16 ;  /* 0x0000000209107225 */ /* 0x000fe200078e0010 */
[----:B--2---:R-:W-:Y:S02]  /*0840*/  ISETP.GE.AND P4, PT, R4, UR6, PT ;  /* 0x0000000604007c0c */ /* 0x004fe4000bf86270 */
[----:B------:R-:W-:Y:S01]  /*0850*/  ISETP.GE.AND P3, PT, R15, UR6, PT ;  /* 0x000000060f007c0c */ /* 0x000fe2000bf66270 */
[----:B------:R-:W-:Y:S01]  /*0860*/  IMAD.IADD R12, R17, 0x1, R12 ;  /* 0x00000001110c7824 */ /* 0x000fe200078e020c */
[----:B------:R-:W-:Y:S02]  /*0870*/  ISETP.GE.AND P0, PT, R14, UR6, PT ;  /* 0x000000060e007c0c */ /* 0x000fe4000bf06270 */
[----:B-1----:R-:W-:-:S04]  /*0880*/  LEA R20, P5, R16, UR4, 0x1 ;  /* 0x0000000410147c11 */ /* 0x002fc8000f8a08ff */
[----:B------:R-:W-:-:S05]  /*0890*/  LEA.HI.X R21, R16, UR5, R12, 0x1, P5 ;  /* 0x0000000510157c11 */ /* 0x000fca000a8f0c0c */
[----:B------:R2:W-:Y:S04]  /*08a0*/  @!P4 STG.E.128 desc[UR14][R20.64], RZ ;  /* 0x000000ff1400c986 */ /* 0x0005e8000c101d0e */
[----:B------:R2:W-:Y:S04]  /*08b0*/  @!P3 STG.E.128 desc[UR14][R20.64+0x80], RZ ;  /* 0x000080ff1400b986 */ /* 0x0005e8000c101d0e */
[----:B------:R2:W-:Y:S02]  /*08c0*/  @!P0 STG.E.128 desc[UR14][R20.64+0x100], RZ ;  /* 0x000100ff14008986 */ /* 0x0005e4000c101d0e */
.L_x_434:
[----:B------:R-:W-:Y:S05]  /*08d0*/  BSYNC.RECONVERGENT B0 ;  /* 0x0000000000007941 */ /* 0x000fea0003800200 */
.L_x_433:
[----:B------:R-:W-:Y:S04]  /*08e0*/  BSSY.RECONVERGENT B0, `(.L_x_435) ;  /* 0x0000014000007945 */ /* 0x000fe80003800200 */
[----:B------:R-:W-:Y:S05]  /*08f0*/  @P2 BRA `(.L_x_436) ;  /* 0x0000000000482947 */ /* 0x000fea0003800000 */
[----:B------:R-:W3:Y:S01]  /*0900*/  LDCU UR6, c[0x0][0x440] ;  /* 0x00008800ff0677ac */ /* 0x000ee20008000800 */
[----:B------:R-:W-:Y:S01]  /*0910*/  IADD3 R9, P0, PT, R188, 0x20, RZ ;  /* 0x00000020bc097810 */ /* 0x000fe20007f1e0ff */
[----:B-1----:R-:W-:Y:S01]  /*0920*/  IMAD.MOV.U32 R16, RZ, RZ, R10 ;  /* 0x000000ffff107224 */ /* 0x002fe200078e000a */
[----:B------:R-:W2:Y:S03]  /*0930*/  LDCU.64 UR4, c[0x0][0x3f0] ;  /* 0x00007e00ff0477ac */ /* 0x000ea60008000a00 */
[----:B------:R-:W-:-:S04]  /*0940*/  IMAD.X R17, RZ, RZ, RZ, P0 ;  /* 0x000000ffff117224 */ /* 0x000fc800000e06ff */
[----:B------:R-:W-:Y:S01]  /*0950*/  IMAD R12, R17, R2, RZ ;  /* 0x00000002110c7224 */ /* 0x000fe200078e02ff */
[----:B------:R-:W-:-:S03]  /*0960*/  MOV R17, R19 ;  /* 0x0000001300117202 */ /* 0x000fc60000000f00 */
[C---:B------:R-:W-:Y:S02]  /*0970*/  IMAD R12, R9.reuse, R3, R12 ;  /* 0x00000003090c7224 */ /* 0x040fe400078e020c */
[----:B------:R-:W-:Y:S01]  /*0980*/  IMAD.WIDE.U32 R16, R9, R2, R16 ;  /* 0x0000000209107225 */ /* 0x000fe200078e0010 */
[----:B---3--:R-:W-:Y:S02]  /*0990*/  ISETP.GE.AND P3, PT, R4, UR6, PT ;  /* 0x0000000604007c0c */ /* 0x008fe4000bf66270 */
[----:B------:R-:W-:Y:S01]  /*09a0*/  ISETP.GE.AND P2, PT, R15, UR6, PT ;  /* 0x000000060f007c0c */ /* 0x000fe2000bf46270 */
[----:B------:R-:W-:Y:S01]  /*09b0*/  IMAD.IADD R9, R17, 0x1, R12 ;  /* 0x0000000111097824 */ /* 0x000fe200078e020c */
[----:B------:R-:W-:Y:S02]  /*09c0*/  ISETP.GE.AND P0, PT, R14, UR6, PT ;  /* 0x000000060e007c0c */ /* 0x000fe4000bf06270 */
[----:B--2---:R-:W-:-:S04]  /*09d0*/  LEA R20, P4, R16, UR4, 0x1 ;  /* 0x0000000410147c11 */ /* 0x004fc8000f8808ff */
[----:B------:R-:W-:-:S05]  /*09e0*/  LEA.HI.X R21, R16, UR5, R9, 0x1, P4 ;  /* 0x0000000510157c11 */ /* 0x000fca000a0f0c09 */
[----:B------:R3:W-:Y:S04]  /*09f0*/  @!P3 STG.E.128 desc[UR14][R20.64], RZ ;  /* 0x000000ff1400b986 */ /* 0x0007e8000c101d0e */
[----:B------:R3:W-:Y:S04]  /*0a00*/  @!P2 STG.E.128 desc[UR14][R20.64+0x80], RZ ;  /* 0x000080ff1400a986 */ /* 0x0007e8000c101d0e */
[----:B------:R3:W-:Y:S02]  /*0a10*/  @!P0 STG.E.128 desc[UR14][R20.64+0x100], RZ ;  /* 0x000100ff14008986 */ /* 0x0007e4000c101d0e */
.L_x_436:
[----:B------:R-:W-:Y:S05]  /*0a20*/  BSYNC.RECONVERGENT B0 ;  /* 0x0000000000007941 */ /* 0x000fea0003800200 */
.L_x_435:
[----:B------:R-:W-:Y:S04]  /*0a30*/  BSSY.RECONVERGENT B0, `(.L_x_437) ;  /* 0x0000013000007945 */ /* 0x000fe80003800200 */
[----:B------:R-:W-:Y:S05]  /*0a40*/  @P1 BRA `(.L_x_438) ;  /* 0x0000000000441947 */ /* 0x000fea0003800000 */
[----:B------:R-:W4:Y:S01]  /*0a50*/  LDCU UR6, c[0x0][0x440] ;  /* 0x00008800ff0677ac */ /* 0x000f220008000800 */
[----:B------:R-:W-:Y:S01]  /*0a60*/  IADD3 R9, P0, PT, R188, 0x30, RZ ;  /* 0x00000030bc097810 */ /* 0x000fe20007f1e0ff */
[----:B------:R-:W5:Y:S04]  /*0a70*/  LDCU.64 UR4, c[0x0][0x3f0] ;  /* 0x00007e00ff0477ac */ /* 0x000f680008000a00 */
[----:B------:R-:W-:-:S04]  /*0a80*/  IMAD.X R11, RZ, RZ, RZ, P0 ;  /* 0x000000ffff0b7224 */ /* 0x000fc800000e06ff */
[-C--:B------:R-:W-:Y:S02]  /*0a90*/  IMAD R12, R11, R2.reuse, RZ ;  /* 0x000000020b0c7224 */ /* 0x080fe400078e02ff */
[----:B------:R-:W-:Y:S02]  /*0aa0*/  IMAD.MOV.U32 R11, RZ, RZ, R19 ;  /* 0x000000ffff0b7224 */ /* 0x000fe400078e0013 */
[C---:B------:R-:W-:Y:S02]  /*0ab0*/  IMAD R3, R9.reuse, R3, R12 ;  /* 0x0000000309037224 */ /* 0x040fe400078e020c */
[----:B------:R-:W-:Y:S01]  /*0ac0*/  IMAD.WIDE.U32 R10, R9, R2, R10 ;  /* 0x00000002090a7225 */ /* 0x000fe200078e000a */
[----:B----4-:R-:W-:Y:S02]  /*0ad0*/  ISETP.GE.AND P1, PT, R15, UR6, PT ;  /* 0x000000060f007c0c */ /* 0x010fe4000bf26270 */
[----:B------:R-:W-:Y:S01]  /*0ae0*/  ISETP.GE.AND P2, PT, R4, UR6, PT ;  /* 0x0000000604007c0c */ /* 0x000fe2000bf46270 */
[----:B------:R-:W-:Y:S01]  /*0af0*/  IMAD.IADD R3, R11, 0x1, R3 ;  /* 0x000000010b037824 */ /* 0x000fe200078e0203 */
[----:B------:R-:W-:-:S02]  /*0b00*/  ISETP.GE.AND P0, PT, R14, UR6, PT ;  /* 0x000000060e007c0c */ /* 0x000fc4000bf06270 */
[----:B-----5:R-:W-:-:S04]  /*0b10*/  LEA R2, P3, R10, UR4, 0x1 ;  /* 0x000000040a027c11 */ /* 0x020fc8000f8608ff */
[----:B------:R-:W-:-:S05]  /*0b20*/  LEA.HI.X R3, R10, UR5, R3, 0x1, P3 ;  /* 0x000000050a037c11 */ /* 0x000fca00098f0c03 */
[----:B------:R4:W-:Y:S04]  /*0b30*/  @!P2 STG.E.128 desc[UR14][R2.64], RZ ;  /* 0x000000ff0200a986 */ /* 0x0009e8000c101d0e */
[----:B------:R4:W-:Y:S04]  /*0b40*/  @!P1 STG.E.128 desc[UR14][R2.64+0x80], RZ ;  /* 0x000080ff02009986 */ /* 0x0009e8000c101d0e */
[----:B------:R4:W-:Y:S02]  /*0b50*/  @!P0 STG.E.128 desc[UR14][R2.64+0x100], RZ ;  /* 0x000100ff02008986 */ /* 0x0009e4000c101d0e */
.L_x_438:
[----:B------:R-:W-:Y:S05]  /*0b60*/  BSYNC.RECONVERGENT B0 ;  /* 0x0000000000007941 */ /* 0x000fea0003800200 */
.L_x_437:
[----:B------:R-:W4:Y:S01]  /*0b70*/  LDCU.64 UR4, c[0x0][0x420] ;  /* 0x00008400ff0477ac */ /* 0x000f220008000a00 */
[----:B------:R-:W-:-:S04]  /*0b80*/  ISETP.NE.AND P4, PT, R4, RZ, PT ;  /* 0x000000ff0400720c */ /* 0x000fc80003f85270 */
[-C--:B------:R-:W-:Y:S02]  /*0b90*/  ISETP.GE.OR P3, PT, R188, R13.reuse, P4 ;  /* 0x0000000dbc00720c */ /* 0x080fe40002766670 */
[-C--:B------:R-:W-:Y:S02]  /*0ba0*/  ISETP.GE.OR P2, PT, R8, R13.reuse, P4 ;  /* 0x0000000d0800720c */ /* 0x080fe40002746670 */
[-C--:B------:R-:W-:Y:S02]  /*0bb0*/  ISETP.GE.OR P1, PT, R6, R13.reuse, P4 ;  /* 0x0000000d0600720c */ /* 0x080fe40002726670 */
[C---:B------:R-:W-:Y:S02]  /*0bc0*/  IADD3 R188, P0, PT, R7.reuse, R188, RZ ;  /* 0x000000bc07bc7210 */ /* 0x040fe40007f1e0ff */
[----:B------:R-:W-:Y:S02]  /*0bd0*/  ISETP.GE.OR P4, PT, R0, R13, P4 ;  /* 0x0000000d0000720c */ /* 0x000fe40002786670 */
[----:B------:R-:W-:-:S02]  /*0be0*/  LEA.HI.X.SX32 R7, R7, RZ, 0x1, P0 ;  /* 0x000000ff07077211 */ /* 0x000fc400000f0eff */
[----:B----4-:R-:W-:Y:S01]  /*0bf0*/  LEA R2, P0, R188, UR4, 0x2 ;  /* 0x00000004bc027c11 */ /* 0x010fe2000f8010ff */
[----:B------:R-:W-:-:S03]  /*0c00*/  @!P3 IMAD.MOV.U32 R9, RZ, RZ, 0x7f800000 ;  /* 0x7f800000ff09b424 */ /* 0x000fc600078e00ff */
[----:B------:R-:W-:Y:S01]  /*0c10*/  LEA.HI.X R3, R188, UR5, R7, 0x2, P0 ;  /* 0x00000005bc037c11 */ /* 0x000fe200080f1407 */
[----:B------:R-:W-:Y:S02]  /*0c20*/  @!P2 IMAD.MOV.U32 R7, RZ, RZ, 0x7f800000 ;  /* 0x7f800000ff07a424 */ /* 0x000fe400078e00ff */
[----:B------:R-:W-:Y:S02]  /*0c30*/  @!P1 IMAD.MOV.U32 R5, RZ, RZ, 0x7f800000 ;  /* 0x7f800000ff059424 */ /* 0x000fe400078e00ff */
[----:B------:R4:W-:Y:S04]  /*0c40*/  @!P3 STG.E desc[UR14][R2.64], R9 ;  /* 0x000000090200b986 */ /* 0x0009e8000c10190e */
[----:B------:R4:W-:Y:S04]  /*0c50*/  @!P2 STG.E desc[UR14][R2.64+0x40], R7 ;  /* 0x000040070200a986 */ /* 0x0009e8000c10190e */
[----:B------:R4:W-:Y:S01]  /*0c60*/  @!P1 STG.E desc[UR14][R2.64+0x80], R5 ;  /* 0x0000800502009986 */ /* 0x0009e2000c10190e */
[----:B------:R-:W-:Y:S05]  /*0c70*/  @P4 EXIT ;  /* 0x000000000000494d */ /* 0x000fea0003800000 */
[----:B----4-:R-:W-:-:S05]  /*0c80*/  MOV R5, 0x7f800000 ;  /* 0x7f80000000057802 */ /* 0x010fca0000000f00 */
[----:B------:R-:W-:Y:S01]  /*0c90*/  STG.E desc[UR14][R2.64+0xc0], R5 ;  /* 0x0000c00502007986 */ /* 0x000fe2000c10190e */
[----:B------:R-:W-:Y:S05]  /*0ca0*/  EXIT ;  /* 0x000000000000794d */ /* 0x000fea0003800000 */
.L_x_430:
[----:B------:R-:W2:Y:S01]  /*0cb0*/  LDCU.64 UR4, c[0x0][0x4d8] ;  /* 0x00009b00ff0477ac */ /* 0x000ea20008000a00 */
[----:B------:R-:W3:Y:S01]  /*0cc0*/  LDCU.64 UR8, c[0x0][0x4e0] ;  /* 0x00009c00ff0877ac */ /* 0x000ee20008000a00 */
[----:B--2---:R-:W-:-:S04]  /*0cd0*/  UISETP.NE.U32.AND UP1, UPT, UR4, URZ, UPT ;  /* 0x000000ff0400728c */ /* 0x004fc8000bf25070 */
[----:B------:R-:W-:Y:S02]  /*0ce0*/  UISETP.NE.AND.EX UP1, UPT, UR5, URZ, UPT, UP1 ;  /* 0x000000ff0500728c */ /* 0x000fe4000bf25310 */
[----:B---3--:R-:W-:-:S04]  /*0cf0*/  UISETP.NE.U32.AND UP0, UPT, UR8, URZ, UPT ;  /* 0x000000ff0800728c */ /* 0x008fc8000bf05070 */
[----:B------:R-:W-:-:S03]  /*0d00*/  UISETP.NE.AND.EX UP0, UPT, UR9, URZ, UPT, UP0 ;  /* 0x000000ff0900728c */ /* 0x000fc6000bf05300 */
[----:B------:R-:W-:Y:S08]  /*0d10*/  BRA.U !UP1, `(.L_x_439) ;  /* 0x00000001090c7547 */ /* 0x000ff0000b800000 */
[----:B------:R-:W-:-:S04]  /*0d20*/  IADD3 R6, P0, PT, R9, UR4, RZ ;  /* 0x0000000409067c10 */ /* 0x000fc8000ff1e0ff */
[----:B------:R-:W-:-:S05]  /*0d30*/  IADD3.X R7, PT, PT, R10, UR5, RZ, P0, !PT ;  /* 0x000000050a077c10 */ /* 0x000fca00087fe4ff */
[----:B------:R2:W5:Y:S04]  /*0d40*/  LDG.E R6, desc[UR14][R6.64] ;  /* 0x0000000e06067981 */ /* 0x000568000c1e1900 */
.L_x_439:
[----:B------:R-:W-:Y:S05]  /*0d50*/  BRA.U !UP0, `(.L_x_440) ;  /* 0x00000005088c7547 */ /* 0x000fea000b800000 */
[----:B--2---:R-:W2:Y:S01]  /*0d60*/  LDC R7, c[0x0][0x4f0] ;  /* 0x00013c00ff077b82 */ /* 0x004ea20000000800 */
[----:B-----5:R-:W-:Y:S01]  /*0d70*/  LEA R6, R2, 0xffffffc0, 0x6 ;  /* 0xffffffc002067811 */ /* 0x020fe200078e30ff */
[----:B------:R-:W3:Y:S01]  /*0d80*/  LDCU.64 UR4, c[0x0][0x4e8] ;  /* 0x00009d00ff0477ac */ /* 0x000ee20008000a00 */
[----:B------:R-:W-:Y:S02]  /*0d90*/  MOV R8, RZ ;  /* 0x000000ff00087202 */ /* 0x000fe40000000f00 */
[----:B------:R-:W-:Y:S01]  /*0da0*/  IABS R3, R6 ;  /* 0x0000000600037213 */ /* 0x000fe20000000000 */
[----:B------:R-:W4:Y:S01]  /*0db0*/  LDCU.64 UR6, c[0x0][0x3a0] ;  /* 0x00007400ff0677ac */ /* 0x000f220008000a00 */
[----:B-1----:R-:W-:Y:S01]  /*0dc0*/  MOV R16, RZ ;  /* 0x000000ff00107202 */ /* 0x002fe20000000f00 */
[----:B------:R-:W1:Y:S01]  /*0dd0*/  LDCU.64 UR12, c[0x0][0x3b8] ;  /* 0x00007700ff0c77ac */ /* 0x000e620008000a00 */
[----:B------:R-:W4:Y:S01]  /*0de0*/  LDCU.64 UR10, c[0x0][0x3c0] ;  /* 0x00007800ff0a77ac */ /* 0x000f220008000a00 */
[----:B--2---:R-:W-:-:S04]  /*0df0*/  IABS R5, R7 ;  /* 0x0000000700057213 */ /* 0x004fc80000000000 */
[----:B------:R-:W2:Y:S08]  /*0e00*/  I2F.RP R11, R5 ;  /* 0x00000005000b7306 */ /* 0x000eb00000209400 */
[----:B--2---:R-:W2:Y:S02]  /*0e10*/  MUFU.RCP R10, R11 ;  /* 0x0000000b000a7308 */ /* 0x004ea40000001000 */
[----:B--2---:R-:W-:-:S06]  /*0e20*/  IADD3 R10, PT, PT, R10, 0xffffffe, RZ ;  /* 0x0ffffffe0a0a7810 */ /* 0x004fcc0007ffe0ff */
[----:B------:R-:W2:Y:S02]  /*0e30*/  F2I.FTZ.U32.TRUNC.NTZ R9, R10 ;  /* 0x0000000a00097305 */ /* 0x000ea4000021f000 */
[----:B--2---:R-:W-:-:S04]  /*0e40*/  IMAD.MOV R4, RZ, RZ, -R9 ;  /* 0x000000ffff047224 */ /* 0x004fc800078e0a09 */
[----:B------:R-:W-:-:S04]  /*0e50*/  IMAD R4, R4, R5, RZ ;  /* 0x0000000504047224 */ /* 0x000fc800078e02ff */
[----:B------:R-:W-:-:S04]  /*0e60*/  IMAD.HI.U32 R9, R9, R4, R8 ;  /* 0x0000000409097227 */ /* 0x000fc800078e0008 */
[----:B------:R-:W-:-:S04]  /*0e70*/  IMAD.MOV.U32 R8, RZ, RZ, R3 ;  /* 0x000000ffff087224 */ /* 0x000fc800078e0003 */
[----:B------:R-:W-:-:S05]  /*0e80*/  IMAD.HI.U32 R3, R9, R8, RZ ;  /* 0x0000000809037227 */ /* 0x000fca00078e00ff */
[----:B------:R-:W-:-:S05]  /*0e90*/  IADD3 R4, PT, PT, -R3, RZ, RZ ;  /* 0x000000ff03047210 */ /* 0x000fca0007ffe1ff */
[----:B------:R-:W-:-:S05]  /*0ea0*/  IMAD R4, R5, R4, R8 ;  /* 0x0000000405047224 */ /* 0x000fca00078e0208 */
[----:B------:R-:W-:-:S13]  /*0eb0*/  ISETP.GT.U32.AND P2, PT, R5, R4, PT ;  /* 0x000000040500720c */ /* 0x000fda0003f44070 */
[----:B------:R-:W-:Y:S01]  /*0ec0*/  @!P2 IMAD.IADD R4, R4, 0x1, -R5 ;  /* 0x000000010404a824 */ /* 0x000fe200078e0a05 */
[----:B------:R-:W-:Y:S02]  /*0ed0*/  @!P2 IADD3 R3, PT, PT, R3, 0x1, RZ ;  /* 0x000000010303a810 */ /* 0x000fe40007ffe0ff */
[----:B------:R-:W-:Y:S02]  /*0ee0*/  ISETP.NE.AND P2, PT, R7, RZ, PT ;  /* 0x000000ff0700720c */ /* 0x000fe40003f45270 */
[----:B------:R-:W-:Y:S02]  /*0ef0*/  ISETP.GE.U32.AND P0, PT, R4, R5, PT ;  /* 0x000000050400720c */ /* 0x000fe40003f06070 */
[----:B------:R-:W-:-:S04]  /*0f00*/  LOP3.LUT R4, R6, R7, RZ, 0x3c, !PT ;  /* 0x0000000706047212 */ /* 0x000fc800078e3cff */
[----:B------:R-:W-:Y:S01]  /*0f10*/  ISETP.GE.AND P1, PT, R4, RZ, PT ;  /* 0x000000ff0400720c */ /* 0x000fe20003f26270 */
[----:B---3--:R-:W-:-:S04]  /*0f20*/  IMAD.WIDE.U32 R4, R0, UR4, RZ ;  /* 0x0000000400047c25 */ /* 0x008fc8000f8e00ff */
[----:B------:R-:W-:Y:S01]  /*0f30*/  IMAD R203, R0, UR5, R5 ;  /* 0x0000000500cb7c24 */ /* 0x000fe2000f8e0205 */
[----:B------:R-:W2:Y:S01]  /*0f40*/  LDCU.64 UR4, c[0x0][0x3a8] ;  /* 0x00007500ff0477ac */ /* 0x000ea20008000a00 */
[----:B------:R-:W-:Y:S01]  /*0f50*/  @P0 VIADD R3, R3, 0x1 ;  /* 0x0000000103030836 */ /* 0x000fe20000000000 */
[----:B------:R-:W-:-:S04]  /*0f60*/  LEA R202, P0, R4, UR8, 0x2 ;  /* 0x0000000804ca7c11 */ /* 0x000fc8000f8010ff */
[----:B------:R-:W-:Y:S02]  /*0f70*/  LEA.HI.X R203, R4, UR9, R203, 0x2, P0 ;  /* 0x0000000904cb7c11 */ /* 0x000fe400080f14cb */
[----:B------:R-:W-:Y:S01]  /*0f80*/  @!P1 IADD3 R3, PT, PT, -R3, RZ, RZ ;  /* 0x000000ff03039210 */ /* 0x000fe20007ffe1ff */
[----:B------:R-:W3:Y:S01]  /*0f90*/  LDC R4, c[0x0][0x3e8] ;  /* 0x0000fa00ff047b82 */ /* 0x000ee20000000800 */
[----:B------:R-:W-:-:S05]  /*0fa0*/  @!P2 LOP3.LUT R3, RZ, R7, RZ, 0x33, !PT ;  /* 0x00000007ff03a212 */ /* 0x000fca00078e33ff */
[----:B------:R-:W-:-:S05]  /*0fb0*/  IMAD.WIDE R20, R3, 0x4, R202 ;  /* 0x0000000403147825 */ /* 0x000fca00078e02ca */
[----:B------:R-:W2:Y:S01]  /*0fc0*/  LDG.E R10, desc[UR14][R20.64] ;  /* 0x0000000e140a7981 */ /* 0x000ea2000c1e1900 */
[----:B------:R-:W-:Y:S02]  /*0fd0*/  IADD3 R3, PT, PT, -R3, RZ, RZ ;  /* 0x000000ff03037210 */ /* 0x000fe40007ffe1ff */
[----:B-1----:R-:W-:Y:S02]  /*0fe0*/  MOV R84, UR12 ;  /* 0x0000000c00547c02 */ /* 0x002fe40008000f00 */
[----:B------:R-:W-:Y:S01]  /*0ff0*/  MOV R85, UR13 ;  /* 0x0000000d00557c02 */ /* 0x000fe20008000f00 */
[----:B------:R-:W-:-:S05]  /*1000*/  IMAD R6, R7, R3, R6 ;  /* 0x0000000307067224 */ /* 0x000fca00078e0206 */
[----:B------:R-:W-:Y:S02]  /*1010*/  SHF.R.S32.HI R3, RZ, 0x1f, R6 ;  /* 0x0000001fff037819 */ /* 0x000fe40000011406 */
[----:B---3--:R-:W-:-:S03]  /*1020*/  IABS R5, R4 ;  /* 0x0000000400057213 */ /* 0x008fc60000000000 */
[----:B------:R-:W-:Y:S01]  /*1030*/  IMAD R7, R3, R84, RZ ;  /* 0x0000005403077224 */ /* 0x000fe200078e02ff */
[----:B------:R-:W1:Y:S03]  /*1040*/  I2F.RP R11, R5 ;  /* 0x00000005000b7306 */ /* 0x000e660000209400 */
[----:B------:R-:W-:-:S05]  /*1050*/  IMAD R7, R6, R85, R7 ;  /* 0x0000005506077224 */ /* 0x000fca00078e0207 */
[----:B-1----:R-:W1:Y:S02]  /*1060*/  MUFU.RCP R17, R11 ;  /* 0x0000000b00117308 */ /* 0x002e640000001000 */
[----:B-1----:R-:W-:-:S06]  /*1070*/  IADD3 R17, PT, PT, R17, 0xffffffe, RZ ;  /* 0x0ffffffe11117810 */ /* 0x002fcc0007ffe0ff */
[----:B------:R-:W1:Y:S02]  /*1080*/  F2I.FTZ.U32.TRUNC.NTZ R17, R17 ;  /* 0x0000001100117305 */ /* 0x000e64000021f000 */
[----:B-1----:R-:W-:-:S04]  /*1090*/  IMAD.MOV R8, RZ, RZ, -R17 ;  /* 0x000000ffff087224 */ /* 0x002fc800078e0a11 */
[----:B------:R-:W-:Y:S01]  /*10a0*/  IMAD R9, R8, R5, RZ ;  /* 0x0000000508097224 */ /* 0x000fe200078e02ff */
[----:B------:R-:W-:-:S03]  /*10b0*/  IABS R8, R19 ;  /* 0x0000001300087213 */ /* 0x000fc60000000000 */
[----:B------:R-:W-:Y:S01]  /*10c0*/  IMAD.HI.U32 R16, R17, R9, R16 ;  /* 0x0000000911107227 */ /* 0x000fe200078e0010 */
[----:B------:R-:W-:-:S05]  /*10d0*/  MOV R9, R8 ;  /* 0x0000000800097202 */ /* 0x000fca0000000f00 */
[----:B------:R-:W-:-:S04]  /*10e0*/  IMAD.HI.U32 R8, R16, R9, RZ ;  /* 0x0000000910087227 */ /* 0x000fc800078e00ff */
[----:B------:R-:W-:-:S04]  /*10f0*/  IMAD.MOV R12, RZ, RZ, -R8 ;  /* 0x000000ffff0c7224 */ /* 0x000fc800078e0a08 */
[----:B------:R-:W-:Y:S01]  /*1100*/  IMAD R12, R5, R12, R9 ;  /* 0x0000000c050c7224 */ /* 0x000fe200078e0209 */
[----:B------:R-:W-:-:S04]  /*1110*/  LOP3.LUT R9, R19, R4, RZ, 0x3c, !PT ;  /* 0x0000000413097212 */ /* 0x000fc800078e3cff */
[----:B------:R-:W-:Y:S02]  /*1120*/  ISETP.GT.U32.AND P1, PT, R5, R12, PT ;  /* 0x0000000c0500720c */ /* 0x000fe40003f24070 */
[----:B------:R-:W-:-:S11]  /*1130*/  ISETP.GE.AND P0, PT, R9, RZ, PT ;  /* 0x000000ff0900720c */ /* 0x000fd60003f06270 */
[-C--:B------:R-:W-:Y:S02]  /*1140*/  @!P1 IADD3 R12, PT, PT, R12, -R5.reuse, RZ ;  /* 0x800000050c0c9210 */ /* 0x080fe40007ffe0ff */
[----:B------:R-:W-:Y:S02]  /*1150*/  @!P1 IADD3 R8, PT, PT, R8, 0x1, RZ ;  /* 0x0000000108089810 */ /* 0x000fe40007ffe0ff */
[----:B------:R-:W-:Y:S02]  /*1160*/  ISETP.GE.U32.AND P2, PT, R12, R5, PT ;  /* 0x000000050c00720c */ /* 0x000fe40003f46070 */
[----:B------:R-:W-:-:S11]  /*1170*/  ISETP.NE.AND P1, PT, R4, RZ, PT ;  /* 0x000000ff0400720c */ /* 0x000fd60003f25270 */
[----:B------:R-:W-:-:S05]  /*1180*/  @P2 VIADD R8, R8, 0x1 ;  /* 0x0000000108082836 */ /* 0x000fca0000000000 */
[----:B------:R-:W-:Y:S02]  /*1190*/  @!P0 IADD3 R8, PT, PT, -R8, RZ, RZ ;  /* 0x000000ff08088210 */ /* 0x000fe40007ffe1ff */
[----:B------:R-:W-:Y:S02]  /*11a0*/  @!P1 LOP3.LUT R8, RZ, R4, RZ, 0x33, !PT ;  /* 0x00000004ff089212 */ /* 0x000fe400078e33ff */
[----:B----4-:R-:W-:-:S05]  /*11b0*/  MOV R4, UR10 ;  /* 0x0000000a00047c02 */ /* 0x010fca0008000f00 */
[----:B------:R-:W-:Y:S01]  /*11c0*/  IMAD R3, R3, R4, RZ ;  /* 0x0000000403037224 */ /* 0x000fe200078e02ff */
[----:B--2---:R-:W-:Y:S01]  /*11d0*/  SHF.R.S32.HI R5, RZ, 0x1f, R10 ;  /* 0x0000001fff057819 */ /* 0x004fe2000001140a */
[----:B------:R-:W-:-:S04]  /*11e0*/  IMAD.WIDE.U32 R16, R10, UR6, RZ ;  /* 0x000000060a107c25 */ /* 0x000fc8000f8e00ff */
[C---:B------:R-:W-:Y:S02]  /*11f0*/  IMAD R9, R5.reuse, UR6, RZ ;  /* 0x0000000605097c24 */ /* 0x040fe4000f8e02ff */
[----:B------:R-:W-:Y:S02]  /*1200*/  IMAD R5, R5, UR4, RZ ;  /* 0x0000000405057c24 */ /* 0x000fe4000f8e02ff */
[C---:B------:R-:W-:Y:S02]  /*1210*/  IMAD R9, R10.reuse, UR7, R9 ;  /* 0x000000070a097c24 */ /* 0x040fe4000f8e0209 */
[C---:B------:R-:W-:Y:S02]  /*1220*/  IMAD R5, R10.reuse, UR5, R5 ;  /* 0x000000050a057c24 */ /* 0x040fe4000f8e0205 */
[----:B------:R-:W-:Y:S01]  /*1230*/  IMAD.WIDE.U32 R10, R10, UR4, RZ ;  /* 0x000000040a0a7c25 */ /* 0x000fe2000f8e00ff */
[----:B------:R-:W1:Y:S03]  /*1240*/  LDCU.128 UR4, c[0x0][0x3d0] ;  /* 0x00007a00ff0477ac */ /* 0x000e660008000c00 */
[----:B------:R-:W-:Y:S01]  /*1250*/  IMAD.IADD R11, R11, 0x1, R5 ;  /* 0x000000010b0b7824 */ /* 0x000fe200078e0205 */
[----:B------:R-:W-:Y:S01]  /*1260*/  MOV R5, UR11 ;  /* 0x0000000b00057c02 */ /* 0x000fe20008000f00 */
[----:B------:R-:W-:-:S02]  /*1270*/  IMAD.IADD R17, R17, 0x1, R9 ;  /* 0x0000000111117824 */ /* 0x000fc400078e0209 */
[----:B------:R-:W-:-:S04]  /*1280*/  IMAD.WIDE.U32 R10, R6, R4, R10 ;  /* 0x00000004060a7225 */ /* 0x000fc800078e000a */
[----:B------:R-:W-:-:S04]  /*1290*/  IMAD.WIDE.U32 R16, R6, R84, R16 ;  /* 0x0000005406107225 */ /* 0x000fc800078e0010 */
[----:B------:R-:W-:Y:S01]  /*12a0*/  IMAD R3, R6, R5, R3 ;  /* 0x0000000506037224 */ /* 0x000fe200078e0203 */
[----:B------:R-:W-:Y:S01]  /*12b0*/  SHF.R.S32.HI R6, RZ, 0x1f, R8 ;  /* 0x0000001fff067819 */ /* 0x000fe20000011408 */
[----:B------:R-:W-:-:S03]  /*12c0*/  IMAD.IADD R17, R17, 0x1, R7 ;  /* 0x0000000111117824 */ /* 0x000fc600078e0207 */
[----:B------:R-:W-:Y:S01]  /*12d0*/  IADD3 R11, PT, PT, R11, R3, RZ ;  /* 0x000000030b0b7210 */ /* 0x000fe20007ffe0ff */
[C---:B-1----:R-:W-:Y:S02]  /*12e0*/  IMAD R3, R6.reuse, UR4, RZ ;  /* 0x0000000406037c24 */ /* 0x042fe4000f8e02ff */
[----:B------:R-:W-:Y:S02]  /*12f0*/  IMAD R7, R6, UR6, RZ ;  /* 0x0000000606077c24 */ /* 0x000fe4000f8e02ff */
[C---:B------:R-:W-:Y:S02]  /*1300*/  IMAD R3, R8.reuse, UR5, R3 ;  /* 0x0000000508037c24 */ /* 0x040fe4000f8e0203 */
[----:B------:R-:W-:-:S04]  /*1310*/  IMAD.WIDE.U32 R16, R8, UR4, R16 ;  /* 0x0000000408107c25 */ /* 0x000fc8000f8e0010 */
[C---:B------:R-:W-:Y:S01]  /*1320*/  IMAD R7, R8.reuse, UR7, R7 ;  /* 0x0000000708077c24 */ /* 0x040fe2000f8e0207 */
[----:B------:R-:W-:Y:S01]  /*1330*/  IADD3 R3, PT, PT, R17, R3, RZ ;  /* 0x0000000311037210 */ /* 0x000fe20007ffe0ff */
[----:B------:R-:W-:-:S04]  /*1340*/  IMAD.WIDE.U32 R8, R8, UR6, R10 ;  /* 0x0000000608087c25 */ /* 0x000fc8000f8e000a */
[----:B------:R-:W-:Y:S01]  /*1350*/  IMAD.MOV.U32 R10, RZ, RZ, R16 ;  /* 0x000000ffff0a7224 */ /* 0x000fe200078e0010 */
[----:B------:R-:W-:Y:S02]  /*1360*/  IADD3 R11, PT, PT, R9, R7, RZ ;  /* 0x00000007090b7210 */ /* 0x000fe40007ffe0ff */
[----:B------:R-:W-:Y:S01]  /*1370*/  MOV R16, R8 ;  /* 0x0000000800107202 */ /* 0x000fe20000000f00 */
[----:B------:R-:W-:Y:S06]  /*1380*/  BRA `(.L_x_441) ;  /* 0x0000000400587947 */ /* 0x000fec0003800000 */
.L_x_440:
[----:B------:R-:W-:-:S13]  /*1390*/  ISETP.NE.AND P0, PT, R8, -0x1, PT ;  /* 0xffffffff0800780c */ /* 0x000fda0003f05270 */
[----:B------:R-:W-:Y:S05]  /*13a0*/  @P0 BRA `(.L_x_442) ;  /* 0x0000000000380947 */ /* 0x000fea0003800000 */
[----:B------:R-:W3:Y:S01]  /*13b0*/  LDC.64 R84, c[0x0][0x3b8] ;  /* 0x0000ee00ff547b82 */ /* 0x000ee20000000a00 */
[----:B------:R-:W4:Y:S01]  /*13c0*/  LDCU.64 UR4, c[0x0][0x3a0] ;  /* 0x00007400ff0477ac */ /* 0x000f220008000a00 */
[----:B------:R-:W-:-:S05]  /*13d0*/  SHF.R.S32.HI R5, RZ, 0x1f, R3 ;  /* 0x0000001fff057819 */ /* 0x000fca0000011403 */
[-C--:B---3--:R-:W-:Y:S01]  /*13e0*/  IMAD R4, R5, R84.reuse, RZ ;  /* 0x0000005405047224 */ /* 0x088fe200078e02ff */
[----:B-----5:R-:W-:Y:S01]  /*13f0*/  SHF.R.S32.HI R5, RZ, 0x1f, R6 ;  /* 0x0000001fff057819 */ /* 0x020fe20000011406 */
[----:B------:R-:W-:-:S04]  /*1400*/  IMAD.WIDE.U32 R10, R3, R84, RZ ;  /* 0x00000054030a7225 */ /* 0x000fc800078e00ff */
[----:B------:R-:W-:Y:S02]  /*1410*/  IMAD R4, R3, R85, R4 ;  /* 0x0000005503047224 */ /* 0x000fe400078e0204 */
[----:B----4-:R-:W-:-:S03]  /*1420*/  IMAD R5, R5, UR4, RZ ;  /* 0x0000000405057c24 */ /* 0x010fc6000f8e02ff */
[----:B------:R-:W-:Y:S01]  /*1430*/  IADD3 R11, PT, PT, R11, R4, RZ ;  /* 0x000000040b0b7210 */ /* 0x000fe20007ffe0ff */
[C---:B------:R-:W-:Y:S02]  /*1440*/  IMAD R5, R6.reuse, UR5, R5 ;  /* 0x0000000506057c24 */ /* 0x040fe4000f8e0205 */
[----:B------:R-:W-:-:S05]  /*1450*/  IMAD.WIDE.U32 R10, R6, UR4, R10 ;  /* 0x00000004060a7c25 */ /* 0x000fca000f8e000a */
[----:B------:R-:W-:Y:S02]  /*1460*/  IADD3 R11, PT, PT, R11, R5, RZ ;  /* 0x000000050b0b7210 */ /* 0x000fe40007ffe0ff */
[----:B------:R-:W-:Y:S01]  /*1470*/  MOV R12, R10 ;  /* 0x0000000a000c7202 */ /* 0x000fe20000000f00 */
[----:B------:R-:W-:Y:S05]  /*1480*/  BRA `(.L_x_443) ;  /* 0x0000000000187947 */ /* 0x000fea0003800000 */
.L_x_442:
[----:B------:R-:W3:Y:S01]  /*1490*/  LDC.64 R84, c[0x0][0x3b8] ;  /* 0x0000ee00ff547b82 */ /* 0x000ee20000000a00 */
[----:B------:R-:W-:-:S05]  /*14a0*/  IADD3 R4, PT, PT, R3, R8, RZ ;  /* 0x0000000803047210 */ /* 0x000fca0007ffe0ff */
[C---:B---3--:R-:W-:Y:S02]  /*14b0*/  IMAD R11, R4.reuse, R85, RZ ;  /* 0x00000055040b7224 */ /* 0x048fe400078e02ff */
[----:B------:R-:W-:-:S05]  /*14c0*/  IMAD.WIDE.U32 R4, R4, R84, RZ ;  /* 0x0000005404047225 */ /* 0x000fca00078e00ff */
[----:B------:R-:W-:Y:S02]  /*14d0*/  IADD3 R11, PT, PT, R5, R11, RZ ;  /* 0x0000000b050b7210 */ /* 0x000fe40007ffe0ff */
[----:B------:R-:W-:Y:S02]  /*14e0*/  MOV R12, R4 ;  /* 0x00000004000c7202 */ /* 0x000fe40000000f00 */
.L_x_443:
[----:B------:R-:W-:Y:S05]  /*14f0*/  @P0 BRA `(.L_x_444) ;  /* 0x0000000000340947 */ /* 0x000fea0003800000 */
[----:B------:R-:W3:Y:S01]  /*1500*/  LDC.64 R4, c[0x0][0x3c0] ;  /* 0x0000f000ff047b82 */ /* 0x000ee20000000a00 */
[----:B------:R-:W4:Y:S01]  /*1510*/  LDCU.64 UR4, c[0x0][0x3a8] ;  /* 0x00007500ff0477ac */ /* 0x000f220008000a00 */
[----:B--2---:R-:W-:-:S05]  /*1520*/  SHF.R.S32.HI R7, RZ, 0x1f, R3 ;  /* 0x0000001fff077819 */ /* 0x004fca0000011403 */
[-C--:B---3--:R-:W-:Y:S01]  /*1530*/  IMAD R8, R7, R4.reuse, RZ ;  /* 0x0000000407087224 */ /* 0x088fe200078e02ff */
[----:B-----5:R-:W-:Y:S01]  /*1540*/  SHF.R.S32.HI R7, RZ, 0x1f, R6 ;  /* 0x0000001fff077819 */ /* 0x020fe20000011406 */
[----:B-1----:R-:W-:-:S04]  /*1550*/  IMAD.WIDE.U32 R16, R3, R4, RZ ;  /* 0x0000000403107225 */ /* 0x002fc800078e00ff */
[----:B------:R-:W-:Y:S02]  /*1560*/  IMAD R8, R3, R5, R8 ;  /* 0x0000000503087224 */ /* 0x000fe400078e0208 */
[----:B----4-:R-:W-:-:S03]  /*1570*/  IMAD R7, R7, UR4, RZ ;  /* 0x0000000407077c24 */ /* 0x010fc6000f8e02ff */
[----:B------:R-:W-:Y:S01]  /*1580*/  IADD3 R17, PT, PT, R17, R8, RZ ;  /* 0x0000000811117210 */ /* 0x000fe20007ffe0ff */
[C---:B------:R-:W-:Y:S02]  /*1590*/  IMAD R7, R6.reuse, UR5, R7 ;  /* 0x0000000506077c24 */ /* 0x040fe4000f8e0207 */
[----:B------:R-:W-:-:S05]  /*15a0*/  IMAD.WIDE.U32 R16, R6, UR4, R16 ;  /* 0x0000000406107c25 */ /* 0x000fca000f8e0010 */
[----:B------:R-:W-:Y:S01]  /*15b0*/  IADD3 R17, PT, PT, R17, R7, RZ ;  /* 0x0000000711117210 */ /* 0x000fe20007ffe0ff */
[----:B------:R-:W-:Y:S06]  /*15c0*/  BRA `(.L_x_445) ;  /* 0x0000000000187947 */ /* 0x000fec0003800000 */
.L_x_444:
[----:B------:R-:W1:Y:S01]  /*15d0*/  LDC.64 R4, c[0x0][0x3c0] ;  /* 0x0000f000ff047b82 */ /* 0x000e620000000a00 */
[----:B------:R-:W-:-:S05]  /*15e0*/  IADD3 R3, PT, PT, R3, R8, RZ ;  /* 0x0000000803037210 */ /* 0x000fca0007ffe0ff */
[C---:B-1----:R-:W-:Y:S02]  /*15f0*/  IMAD R17, R3.reuse, R5, RZ ;  /* 0x0000000503117224 */ /* 0x042fe400078e02ff */
[----:B--2--5:R-:W-:-:S05]  /*1600*/  IMAD.WIDE.U32 R6, R3, R4, RZ ;  /* 0x0000000403067225 */ /* 0x024fca00078e00ff */
[----:B------:R-:W-:Y:S02]  /*1610*/  IADD3 R17, PT, PT, R7, R17, RZ ;  /* 0x0000001107117210 */ /* 0x000fe40007ffe0ff */
[----:B------:R-:W-:-:S07]  /*1620*/  MOV R16, R6 ;  /* 0x0000000600107202 */ /* 0x000fce0000000f00 */
.L_x_445:
[----:B------:R-:W1:Y:S01]  /*1630*/  LDC R10, c[0x0][0x3e8] ;  /* 0x0000fa00ff0a7b82 */ /* 0x000e620000000800 */
[----:B------:R-:W-:Y:S02]  /*1640*/  MOV R8, RZ ;  /* 0x000000ff00087202 */ /* 0x000fe40000000f00 */
[----:B------:R-:W-:Y:S02]  /*1650*/  CS2R R202, SRZ ;  /* 0x0000000000ca7805 */ /* 0x000fe4000001ff00 */
[----:B-1----:R-:W-:-:S04]  /*1660*/  IABS R3, R10 ;  /* 0x0000000a00037213 */ /* 0x002fc80000000000 */
[----:B------:R-:W1:Y:S08]  /*1670*/  I2F.RP R18, R3 ;  /* 0x0000000300127306 */ /* 0x000e700000209400 */
[----:B-1----:R-:W1:Y:S02]  /*1680*/  MUFU.RCP R9, R18 ;  /* 0x0000001200097308 */ /* 0x002e640000001000 */
[----:B-1----:R-:W-:-:S06]  /*1690*/  IADD3 R9, PT, PT, R9, 0xffffffe, RZ ;  /* 0x0ffffffe09097810 */ /* 0x002fcc0007ffe0ff */
[----:B------:R-:W1:Y:S02]  /*16a0*/  F2I.FTZ.U32.TRUNC.NTZ R9, R9 ;  /* 0x0000000900097305 */ /* 0x000e64000021f000 */
[----:B-1----:R-:W-:-:S04]  /*16b0*/  IMAD.MOV R6, RZ, RZ, -R9 ;  /* 0x000000ffff067224 */ /* 0x002fc800078e0a09 */
[----:B------:R-:W-:Y:S01]  /*16c0*/  IMAD R7, R6, R3, RZ ;  /* 0x0000000306077224 */ /* 0x000fe200078e02ff */
[----:B------:R-:W-:-:S03]  /*16d0*/  IABS R6, R19 ;  /* 0x0000001300067213 */ /* 0x000fc60000000000 */
[----:B------:R-:W-:-:S04]  /*16e0*/  IMAD.HI.U32 R8, R9, R7, R8 ;  /* 0x0000000709087227 */ /* 0x000fc800078e0008 */
[----:B------:R-:W-:-:S04]  /*16f0*/  IMAD.MOV.U32 R7, RZ, RZ, R6 ;  /* 0x000000ffff077224 */ /* 0x000fc800078e0006 */
[----:B------:R-:W-:Y:S02]  /*1700*/  IMAD.HI.U32 R14, R8, R7, RZ ;  /* 0x00000007080e7227 */ /* 0x000fe400078e00ff */
[----:B------:R-:W1:Y:S03]  /*1710*/  LDC.64 R8, c[0x0][0x3d8] ;  /* 0x0000f600ff087b82 */ /* 0x000e660000000a00 */
[----:B------:R-:W-:-:S05]  /*1720*/  IADD3 R6, PT, PT, -R14, RZ, RZ ;  /* 0x000000ff0e067210 */ /* 0x000fca0007ffe1ff */
[----:B------:R-:W-:-:S05]  /*1730*/  IMAD R6, R3, R6, R7 ;  /* 0x0000000603067224 */ /* 0x000fca00078e0207 */
[----:B------:R-:W-:-:S13]  /*1740*/  ISETP.GT.U32.AND P0, PT, R3, R6, PT ;  /* 0x000000060300720c */ /* 0x000fda0003f04070 */
[----:B------:R-:W-:Y:S01]  /*1750*/  @!P0 IMAD.IADD R6, R6, 0x1, -R3 ;  /* 0x0000000106068824 */ /* 0x000fe200078e0a03 */
[----:B------:R-:W-:Y:S02]  /*1760*/  @!P0 IADD3 R14, PT, PT, R14, 0x1, RZ ;  /* 0x000000010e0e8810 */ /* 0x000fe40007ffe0ff */
[----:B------:R-:W-:Y:S02]  /*1770*/  ISETP.NE.AND P0, PT, R10, RZ, PT ;  /* 0x000000ff0a00720c */ /* 0x000fe40003f05270 */
[----:B------:R-:W-:Y:S02]  /*1780*/  ISETP.GE.U32.AND P2, PT, R6, R3, PT ;  /* 0x000000030600720c */ /* 0x000fe40003f46070 */
[----:B------:R-:W-:Y:S01]  /*1790*/  LOP3.LUT R3, R19, R10, RZ, 0x3c, !PT ;  /* 0x0000000a13037212 */ /* 0x000fe200078e3cff */
[----:B------:R-:W2:Y:S03]  /*17a0*/  LDC.64 R6, c[0x0][0x3d0] ;  /* 0x0000f400ff067b82 */ /* 0x000ea60000000a00 */
[----:B------:R-:W-:-:S02]  /*17b0*/  ISETP.GE.AND P1, PT, R3, RZ, PT ;  /* 0x000000ff0300720c */ /* 0x000fc40003f26270 */
[----:B------:R-:W-:-:S05]  /*17c0*/  LEA R3, R2, 0xffffffc0, 0x6 ;  /* 0xffffffc002037811 */ /* 0x000fca00078e30ff */
[----:B------:R-:W-:Y:S02]  /*17d0*/  @P2 VIADD R14, R14, 0x1 ;  /* 0x000000010e0e2836 */ /* 0x000fe40000000000 */
[----:B------:R-:W-:-:S04]  /*17e0*/  IMAD.WIDE.U32 R16, R3, R4, R16 ;  /* 0x0000000403107225 */ /* 0x000fc800078e0010 */
[----:B------:R-:W-:Y:S01]  /*17f0*/  @!P1 IADD3 R14, PT, PT, -R14, RZ, RZ ;  /* 0x000000ff0e0e9210 */ /* 0x000fe20007ffe1ff */
[----:B------:R-:W-:Y:S01]  /*1800*/  IMAD R17, R3, R5, R17 ;  /* 0x0000000503117224 */ /* 0x000fe200078e0211 */
[----:B------:R-:W-:Y:S02]  /*1810*/  @!P0 LOP3.LUT R14, RZ, R10, RZ, 0x33, !PT ;  /* 0x0000000aff0e8212 */ /* 0x000fe400078e33ff */
[----:B------:R-:W-:-:S03]  /*1820*/  MOV R10, R12 ;  /* 0x0000000c000a7202 */ /* 0x000fc60000000f00 */
[----:B-1----:R-:W-:-:S04]  /*1830*/  IMAD.WIDE.U32 R16, R14, R8, R16 ;  /* 0x000000080e107225 */ /* 0x002fc800078e0010 */
[----:B------:R-:W-:Y:S01]  /*1840*/  IMAD.WIDE.U32 R20, R3, R84, R10 ;  /* 0x0000005403147225 */ /* 0x000fe200078e000a */
[----:B------:R-:W-:-:S03]  /*1850*/  SHF.R.S32.HI R11, RZ, 0x1f, R14 ;  /* 0x0000001fff0b7819 */ /* 0x000fc6000001140e */
[----:B------:R-:W-:Y:S02]  /*1860*/  IMAD R21, R3, R85, R21 ;  /* 0x0000005503157224 */ /* 0x000fe400078e0215 */
[C---:B------:R-:W-:Y:S02]  /*1870*/  IMAD R3, R11.reuse, R8, RZ ;  /* 0x000000080b037224 */ /* 0x040fe400078e02ff */
[-C--:B--2---:R-:W-:Y:S02]  /*1880*/  IMAD R11, R11, R6.reuse, RZ ;  /* 0x000000060b0b7224 */ /* 0x084fe400078e02ff */
[C---:B------:R-:W-:Y:S02]  /*1890*/  IMAD R3, R14.reuse, R9, R3 ;  /* 0x000000090e037224 */ /* 0x040fe400078e0203 */
[----:B------:R-:W-:-:S04]  /*18a0*/  IMAD.WIDE.U32 R20, R14, R6, R20 ;  /* 0x000000060e147225 */ /* 0x000fc800078e0014 */
[----:B------:R-:W-:Y:S01]  /*18b0*/  IMAD R7, R14, R7, R11 ;  /* 0x000000070e077224 */ /* 0x000fe200078e020b */
[----:B------:R-:W-:Y:S01]  /*18c0*/  MOV R10, R20 ;  /* 0x00000014000a7202 */ /* 0x000fe20000000f00 */
[----:B------:R-:W-:-:S03]  /*18d0*/  IMAD.IADD R11, R17, 0x1, R3 ;  /* 0x00000001110b7824 */ /* 0x000fc600078e0203 */
[----:B------:R-:W-:-:S07]  /*18e0*/  IADD3 R3, PT, PT, R21, R7, RZ ;  /* 0x0000000715037210 */ /* 0x000fce0007ffe0ff */
.L_x_441:
[----:B------:R-:W-:Y:S01]  /*18f0*/  ISETP.NE.AND P0, PT, R200, -0x1, PT ;  /* 0xffffffffc800780c */ /* 0x000fe20003f05270 */
[C---:B------:R-:W-:Y:S01]  /*1900*/  IMAD.SHL.U32 R213, R188.reuse, 0x8, RZ ;  /* 0x00000008bcd57824 */ /* 0x040fe200078e00ff */
[----:B------:R-:W1:Y:S01]  /*1910*/  LDCU.64 UR4, c[0x0][0x390] ;  /* 0x00007200ff0477ac */ /* 0x000e620008000a00 */
[----:B------:R-:W2:Y:S01]  /*1920*/  S2UR UR12, SR_CgaCtaId ;  /* 0x00000000000c79c3 */ /* 0x000ea20000008800 */
[----:B------:R-:W-:Y:S01]  /*1930*/  SHF.R.U32.HI R12, RZ, 0x3, R188 ;  /* 0x00000003ff0c7819 */ /* 0x000fe200000116bc */
[----:B------:R-:W-:Y:S01]  /*1940*/  IMAD.IADD R194, R13, 0x1, -R194 ;  /* 0x000000010dc27824 */ /* 0x000fe200078e0ac2 */
[----:B------:R-:W-:Y:S01]  /*1950*/  LOP3.LUT R186, R213, 0x38, RZ, 0xc0, !PT ;  /* 0x00000038d5ba7812 */ /* 0x000fe200078ec0ff */
[----:B------:R-:W3:Y:S01]  /*1960*/  LDCU.64 UR10, c[0x0][0x388] ;  /* 0x00007100ff0a77ac */ /* 0x000ee20008000a00 */
[----:B------:R-:W-:Y:S01]  /*1970*/  IMAD.SHL.U32 R88, R188, 0x40, RZ ;  /* 0x00000040bc587824 */ /* 0x000fe200078e00ff */
[----:B------:R-:W-:Y:S01]  /*1980*/  SHF.R.U32.HI R190, RZ, 0x1, R188 ;  /* 0x00000001ffbe7819 */ /* 0x000fe200000116bc */
[----:B------:R-:W-:Y:S01]  /*1990*/  IMAD.MOV.U32 R13, RZ, RZ, RZ ;  /* 0x000000ffff0d7224 */ /* 0x000fe200078e00ff */
[----:B------:R-:W4:Y:S01]  /*19a0*/  LDCU.64 UR6, c[0x0][0x3c8] ;  /* 0x00007900ff0677ac */ /* 0x000f220008000a00 */
[----:B------:R-:W-:Y:S01]  /*19b0*/  BSSY.RECONVERGENT B0, `(.L_x_446) ;  /* 0x0000045000007945 */ /* 0x000fe20003800200 */
[----:B------:R-:W5:Y:S01]  /*19c0*/  @!P0 LDC.64 R8, c[0x0][0x398] ;  /* 0x0000e600ff088b82 */ /* 0x000f620000000a00 */
[----:B------:R-:W-:Y:S01]  /*19d0*/  IMAD.WIDE.U32 R14, R15, 0x40, R12 ;  /* 0x000000400f0e7825 */ /* 0x000fe200078e000c */
[----:B------:R-:W-:-:S02]  /*19e0*/  LOP3.LUT R212, R186, 0x40, RZ, 0xfc, !PT ;  /* 0x00000040bad47812 */ /* 0x000fc400078efcff */
[----:B------:R-:W-:-:S04]  /*19f0*/  LOP3.LUT R210, R186, 0x80, RZ, 0xfc, !PT ;  /* 0x00000080bad27812 */ /* 0x000fc800078efcff */
[----:B------:R-:W1:Y:S01]  /*1a00*/  @P0 LDC.64 R6, c[0x0][0x3b0] ;  /* 0x0000ec00ff060b82 */ /* 0x000e620000000a00 */
[----:B-----5:R-:W-:-:S04]  /*1a10*/  @!P0 IMAD.WIDE.U32 R20, R0, R8, RZ ;  /* 0x0000000800148225 */ /* 0x020fc800078e00ff */
[----:B------:R-:W-:Y:S02]  /*1a20*/  @!P0 IMAD R9, R0, R9, R21 ;  /* 0x0000000900098224 */ /* 0x000fe400078e0215 */
[----:B------:R-:W-:Y:S01]  /*1a30*/  @!P0 IMAD.MOV.U32 R0, RZ, RZ, R20 ;  /* 0x000000ffff008224 */ /* 0x000fe200078e0014 */
[----:B------:R-:W-:Y:S01]  /*1a40*/  IADD3 R20, P2, PT, R186, R10, RZ ;  /* 0x0000000aba147210 */ /* 0x000fe20007f5e0ff */
[----:B-1----:R-:W-:Y:S01]  /*1a50*/  @P0 IMAD.WIDE.U32 R22, R200, R6, RZ ;  /* 0x00000006c8160225 */ /* 0x002fe200078e00ff */
[----:B------:R-:W-:-:S03]  /*1a60*/  IADD3 R10, P1, PT, R186, R16, RZ ;  /* 0x00000010ba0a7210 */ /* 0x000fc60007f3e0ff */
[----:B------:R-:W-:Y:S02]  /*1a70*/  @P0 IMAD.MOV.U32 R0, RZ, RZ, R22 ;  /* 0x000000ffff000224 */ /* 0x000fe400078e0016 */
[----:B------:R-:W-:Y:S02]  /*1a80*/  @P0 IMAD R9, R200, R7, R23 ;  /* 0x00000007c8090224 */ /* 0x000fe400078e0217 */
[----:B------:R-:W-:Y:S01]  /*1a90*/  IMAD.X R11, RZ, RZ, R11, P1 ;  /* 0x000000ffff0b7224 */ /* 0x000fe200008e060b */
[----:B------:R-:W-:Y:S01]  /*1aa0*/  IADD3 R16, P0, PT, R186, R0, RZ ;  /* 0x00000000ba107210 */ /* 0x000fe20007f1e0ff */
[----:B------:R-:W-:Y:S01]  /*1ab0*/  IMAD.X R21, RZ, RZ, R3, P2 ;  /* 0x000000ffff157224 */ /* 0x000fe200010e0603 */
[----:B------:R-:W-:Y:S01]  /*1ac0*/  LOP3.LUT R3, R213, 0x1f8, RZ, 0xc0, !PT ;  /* 0x000001f8d5037812 */ /* 0x000fe200078ec0ff */
[----:B------:R-:W-:Y:S01]  /*1ad0*/  IMAD.WIDE.U32 R10, R12, R4, R10 ;  /* 0x000000040c0a7225 */ /* 0x000fe200078e000a */
[----:B------:R-:W-:Y:S02]  /*1ae0*/  LOP3.LUT R0, R186, 0x1c0, R88, 0xf8, !PT ;  /* 0x000001c0ba007812 */ /* 0x000fe400078ef858 */
[----:B------:R-:W-:Y:S01]  /*1af0*/  LOP3.LUT R6, R3, 0x38, R188, 0x78, !PT ;  /* 0x0000003803067812 */ /* 0x000fe200078e78bc */
[----:B------:R-:W-:Y:S01]  /*1b00*/  IMAD.X R17, RZ, RZ, R9, P0 ;  /* 0x000000ffff117224 */ /* 0x000fe200000e0609 */
[C---:B------:R-:W-:Y:S01]  /*1b10*/  ISETP.GE.AND P0, PT, R12.reuse, R194, PT ;  /* 0x000000c20c00720c */ /* 0x040fe20003f06270 */
[----:B------:R-:W-:Y:S01]  /*1b20*/  IMAD R199, R12, R5, R11 ;  /* 0x000000050cc77224 */ /* 0x000fe200078e020b */
[----:B------:R-:W-:Y:S01]  /*1b30*/  LEA R198, P1, R10, UR4, 0x1 ;  /* 0x000000040ac67c11 */ /* 0x000fe2000f8208ff */
[----:B------:R-:W-:Y:S01]  /*1b40*/  IMAD.WIDE.U32 R20, R12, R84, R20 ;  /* 0x000000540c147225 */ /* 0x000fe200078e0014 */
[----:B------:R-:W-:-:S02]  /*1b50*/  LOP3.LUT R213, R6, 0x1e00, R213, 0xf8, !PT ;  /* 0x00001e0006d57812 */ /* 0x000fc400078ef8d5 */
[----:B------:R-:W-:Y:S01]  /*1b60*/  LEA.HI.X R199, R10, UR5, R199, 0x1, P1 ;  /* 0x000000050ac77c11 */ /* 0x000fe200088f0cc7 */
[----:B------:R-:W-:Y:S01]  /*1b70*/  IMAD R195, R12, R85, R21 ;  /* 0x000000550cc37224 */ /* 0x000fe200078e0215 */
[----:B------:R-:W-:Y:S01]  /*1b80*/  UMOV UR5, 0x400 ;  /* 0x0000040000057882 */ /* 0x000fe20000000000 */
[----:B---3--:R-:W-:Y:S01]  /*1b90*/  LEA R196, P2, R20, UR10, 0x1 ;  /* 0x0000000a14c47c11 */ /* 0x008fe2000f8408ff */
[C---:B----4-:R-:W-:Y:S01]  /*1ba0*/  IMAD.WIDE.U32 R16, R19.reuse, UR6, R16 ;  /* 0x0000000613107c25 */ /* 0x050fe2000f8e0010 */
[----:B--2---:R-:W-:Y:S01]  /*1bb0*/  ULEA UR5, UR12, UR5, 0x18 ;  /* 0x000000050c057291 */ /* 0x004fe2000f8ec0ff */
[----:B------:R-:W-:Y:S02]  /*1bc0*/  LOP3.LUT R3, R190, 0x8, RZ, 0xc0, !PT ;  /* 0x00000008be037812 */ /* 0x000fe400078ec0ff */
[----:B------:R-:W-:Y:S01]  /*1bd0*/  LEA.HI.X R195, R20, UR11, R195, 0x1, P2 ;  /* 0x0000000b14c37c11 */ /* 0x000fe200090f0cc3 */
[----:B------:R-:W-:Y:S01]  /*1be0*/  IMAD R19, R19, UR7, R17 ;  /* 0x0000000713137c24 */ /* 0x000fe2000f8e0211 */
[----:B------:R-:W-:-:S02]  /*1bf0*/  LOP3.LUT R3, R0, R3, RZ, 0x3c, !PT ;  /* 0x0000000300037212 */ /* 0x000fc400078e3cff */
[----:B------:R-:W-:Y:S01]  /*1c00*/  LEA R213, R213, UR5, 0x1 ;  /* 0x00000005d5d57c11 */ /* 0x000fe2000f8e08ff */
[----:B------:R-:W-:Y:S06]  /*1c10*/  @P0 BRA `(.L_x_447) ;  /* 0x0000000000780947 */ /* 0x000fec0003800000 */
[----:B------:R-:W1:Y:S01]  /*1c20*/  LDCU.64 UR6, c[0x0][0x3b0] ;  /* 0x00007600ff0677ac */ /* 0x000e620008000a00 */
[----:B------:R-:W-:Y:S01]  /*1c30*/  IMAD.MOV.U32 R18, RZ, RZ, R16 ;  /* 0x000000ffff127224 */ /* 0x000fe200078e0010 */
[----:B------:R-:W2:Y:S01]  /*1c40*/  LDCU UR4, c[0x0][0x440] ;  /* 0x00008800ff0477ac */ /* 0x000ea20008000800 */
[----:B------:R-:W3:Y:S01]  /*1c50*/  LDCU.64 UR10, c[0x0][0x380] ;  /* 0x00007000ff0a77ac */ /* 0x000ee20008000a00 */
[----:B-1----:R-:W-:Y:S02]  /*1c60*/  IMAD R7, R15, UR6, RZ ;  /* 0x000000060f077c24 */ /* 0x002fe4000f8e02ff */
[----:B------:R-:W-:Y:S01]  /*1c70*/  IMAD.WIDE.U32 R8, R14, UR6, R18 ;  /* 0x000000060e087c25 */ /* 0x000fe2000f8e0012 */
[----:B--2---:R-:W-:-:S03]  /*1c80*/  ISETP.GE.AND P1, PT, R186, UR4, PT ;  /* 0x00000004ba007c0c */ /* 0x004fc6000bf26270 */
[----:B------:R-:W-:Y:S01]  /*1c90*/  IMAD R6, R14, UR7, R7 ;  /* 0x000000070e067c24 */ /* 0x000fe2000f8e0207 */
[----:B------:R-:W-:Y:S02]  /*1ca0*/  ISETP.GE.AND P0, PT, R212, UR4, PT ;  /* 0x00000004d4007c0c */ /* 0x000fe4000bf06270 */
[----:B---3--:R-:W-:Y:S01]  /*1cb0*/  LEA R10, P2, R8, UR10, 0x1 ;  /* 0x0000000a080a7c11 */ /* 0x008fe2000f8408ff */
[----:B------:R-:W-:-:S05]  /*1cc0*/  IMAD.IADD R6, R9, 0x1, R6 ;  /* 0x0000000109067824 */ /* 0x000fca00078e0206 */
[----:B------:R-:W-:-:S05]  /*1cd0*/  LEA.HI.X R11, R8, UR11, R6, 0x1, P2 ;  /* 0x0000000b080b7c11 */ /* 0x000fca00090f0c06 */
[----:B------:R-:W-:Y:S01]  /*1ce0*/  @!PT LDS RZ, [RZ] ;  /* 0x00000000fffff984 */ /* 0x000fe20000000800 */
[----:B------:R-:W-:Y:S01]  /*1cf0*/  @!PT LDS RZ, [RZ] ;  /* 0x00000000fffff984 */ /* 0x000fe20000000800 */
[----:B------:R-:W-:Y:S01]  /*1d00*/  @!PT LDS RZ, [RZ] ;  /* 0x00000000fffff984 */ /* 0x000fe20000000800 */
[----:B------:R1:W-:Y:S04]  /*1d10*/  @!P1 LDGSTS.E.BYPASS.LTC128B.128 [R213], desc[UR14][R10.64] ;  /* 0x000000000ad59fae */ /* 0x0003e8000b981a0e */
[----:B------:R1:W-:Y:S04]  /*1d20*/  @P1 STS.128 [R213], RZ ;  /* 0x000000ffd5001388 */ /* 0x0003e80000000c00 */
[----:B------:R-:W-:Y:S01]  /*1d30*/  @!PT LDS RZ, [RZ] ;  /* 0x00000000fffff984 */ /* 0x000fe20000000800 */
[----:B------:R-:W-:Y:S01]  /*1d40*/  @!PT LDS RZ, [RZ] ;  /* 0x00000000fffff984 */ /* 0x000fe20000000800 */
[----:B------:R-:W-:Y:S01]  /*1d50*/  @!PT LDS RZ, [RZ] ;  /* 0x00000000fffff984 */ /* 0x000fe20000000800 */
[----:B------:R1:W-:Y:S04]  /*1d60*/  @!P0 LDGSTS.E.BYPASS.LTC128B.128 [R213+0x2000], desc[UR14][R10.64+0x80] ;  /* 0x020000800ad58fae */ /* 0x0003e8000b981a0e */
[----:B------:R1:W-:Y:S01]  /*1d70*/  @P0 STS.128 [R213+0x2000], RZ ;  /* 0x002000ffd5000388 */ /* 0x0003e20000000c00 */
[----:B------:R-:W-:-:S13]  /*1d80*/  ISETP.GE.AND P0, PT, R210, UR4, PT ;  /* 0x00000004d2007c0c */ /* 0x000fda000bf06270 */
[----:B------:R-:W-:Y:S05]  /*1d90*/  @P0 BRA `(.L_x_448) ;  /* 0x0000000000140947 */ /* 0x000fea0003800000 */
[----:B------:R-:W-:Y:S01]  /*1da0*/  @!PT LDS RZ, [RZ] ;  /* 0x00000000fffff984 */ /* 0x000fe20000000800 */
[----:B------:R-:W-:Y:S01]  /*1db0*/  @!PT LDS RZ, [RZ] ;  /* 0x00000000fffff984 */ /* 0x000fe20000000800 */
[----:B------:R-:W-:Y:S01]  /*1dc0*/  @!PT LDS RZ, [RZ] ;  /* 0x00000000fffff984 */ /* 0x000fe20000000800 */
[----:B------:R3:W-:Y:S01]  /*1dd0*/  LDGSTS.E.BYPASS.LTC128B.128 [R213+0x4000], desc[UR14][R10.64+0x100] ;  /* 0x040001000ad57fae */ /* 0x0007e2000b981a0e */
[----:B------:R-:W-:Y:S05]  /*1de0*/  BRA `(.L_x_447) ;  /* 0x0000000000047947 */ /* 0x000fea0003800000 */
.L_x_448:
[----:B------:R2:W-:Y:S02]  /*1df0*/  STS.128 [R213+0x4000], RZ ;  /* 0x004000ffd5007388 */ /* 0x0005e40000000c00 */
.L_x_447:
[----:B------:R-:W-:Y:S05]  /*1e00*/  BSYNC.RECONVERGENT B0 ;  /* 0x0000000000007941 */ /* 0x000fea0003800200 */
.L_x_446:
[----:B-1-3--:R-:W-:Y:S01]  /*1e10*/  IADD3 R11, PT, PT, R12, 0x10, RZ ;  /* 0x000000100c0b7810 */ /* 0x00afe20007ffe0ff */
[----:B------:R-:W-:Y:S03]  /*1e20*/  BSSY.RECONVERGENT B0, `(.L_x_449) ;  /* 0x0000024000007945 */ /* 0x000fe60003800200 */
[----:B------:R-:W-:-:S13]  /*1e30*/  ISETP.GE.AND P0, PT, R11, R194, PT ;  /* 0x000000c20b00720c */ /* 0x000fda0003f06270 */
[----:B------:R-:W-:Y:S05]  /*1e40*/  @P0 BRA `(.L_x_450) ;  /* 0x0000000000840947 */ /* 0x000fea0003800000 */
[----:B------:R-:W1:Y:S01]  /*1e50*/  LDCU.64 UR10, c[0x0][0x3b0] ;  /* 0x00007600ff0a77ac */ /* 0x000e620008000a00 */
[----:B------:R-:W-:Y:S01]  /*1e60*/  IADD3 R7, P0, PT, R14, 0x10, RZ ;  /* 0x000000100e077810 */ /* 0x000fe20007f1e0ff */
[----:B------:R-:W-:Y:S01]  /*1e70*/  IMAD.MOV.U32 R8, RZ, RZ, R16 ;  /* 0x000000ffff087224 */ /* 0x000fe200078e0010 */
[----:B------:R-:W-:Y:S01]  /*1e80*/  MOV R9, R19 ;  /* 0x0000001300097202 */ /* 0x000fe20000000f00 */
[----:B------:R-:W3:Y:S02]  /*1e90*/  LDCU UR4, c[0x0][0x440] ;  /* 0x00008800ff0477ac */ /* 0x000ee40008000800 */
[----:B------:R-:W-:Y:S01]  /*1ea0*/  IMAD.X R6, RZ, RZ, R15, P0 ;  /* 0x000000ffff067224 */ /* 0x000fe200000e060f */
[----:B------:R-:W4:Y:S03]  /*1eb0*/  LDCU.64 UR6, c[0x0][0x380] ;  /* 0x00007000ff0677ac */ /* 0x000f260008000a00 */
[----:B-1----:R-:W-:-:S02]  /*1ec0*/  IMAD R6, R6, UR10, RZ ;  /* 0x0000000a06067c24 */ /* 0x002fc4000f8e02ff */
[----:B------:R-:W-:Y:S01]  /*1ed0*/  IMAD.WIDE.U32 R8, R7, UR10, R8 ;  /* 0x0000000a07087c25 */ /* 0x000fe2000f8e0008 */
[----:B---3--:R-:W-:-:S03]  /*1ee0*/  ISETP.GE.AND P1, PT, R186, UR4, PT ;  /* 0x00000004ba007c0c */ /* 0x008fc6000bf26270 */
[----:B------:R-:W-:Y:S01]  /*1ef0*/  IMAD R6, R7, UR11, R6 ;  /* 0x0000000b07067c24 */ /* 0x000fe2000f8e0206 */
[----:B------:R-:W-:Y:S02]  /*1f00*/  ISETP.GE.AND P0, PT, R212, UR4, PT ;  /* 0x00000004d4007c0c */ /* 0x000fe4000bf06270 */
[----:B----4-:R-:W-:Y:S01]  /*1f10*/  LEA R20, P2, R8, UR6, 0x1 ;  /* 0x0000000608147c11 */ /* 0x010fe2000f8408ff */
[----:B------:R-:W-:-:S05]  /*1f20*/  IMAD.IADD R6, R9, 0x1, R6 ;  /* 0x0000000109067824 */ /* 0x000fca00078e0206 */
[----:B------:R-:W-:-:S05]  /*1f30*/  LEA.HI.X R21, R8, UR7, R6, 0x1, P2 ;  /* 0x0000000708157c11 */ /* 0x000fca00090f0c06 */
[----:B------:R-:W-:Y:S01]  /*1f40*/  @!PT LDS RZ, [RZ] ;  /* 0x00000000fffff984 */ /* 0x000fe20000000800 */
[----:B------:R-:W-:Y:S01]  /*1f50*/  @!PT LDS RZ, [RZ] ;  /* 0x00000000fffff984 */ /* 0x000fe20000000800 */
[----:B------:R-:W-:Y:S01]  /*1f60*/  @!PT LDS RZ, [RZ] ;  /* 0x00000000fffff984 */ /* 0x000fe20000000800 */
[----:B------:R1:W-:Y:S04]  /*1f70*/  @!P1 LDGSTS.E.BYPASS.LTC128B.128 [R213+0x800], desc[UR14][R20.64] ;  /* 0x0080000014d59fae */ /* 0x0003e8000b981a0e */
[----:B------:R1:W-:Y:S04]  /*1f80*/  @P1 STS.128 [R213+0x800], RZ ;  /* 0x000800ffd5001388 */ /* 0x0003e80000000c00 */
        /* <DEDUP_REMOVED lines=12> */
.L_x_451:
[----:B------:R4:W-:Y:S02]  /*2050*/  STS.128 [R213+0x4800], RZ ;  /* 0x004800ffd5007388 */ /* 0x0009e40000000c00 */
.L_x_450:
[----:B------:R-:W-:Y:S05]  /*2060*/  BSYNC.RECONVERGENT B0 ;  /* 0x0000000000007941 */ /* 0x000fea0003800200 */
.L_x_449:
[----:B------:R-:W-:Y:S01]  /*2070*/  IADD3 R9, PT, PT, R12, 0x20, RZ ;  /* 0x000000200c097810 */ /* 0x000fe20007ffe0ff */
[----:B------:R-:W-:Y:S03]  /*2080*/  BSSY.RECONVERGENT B0, `(.L_x_452) ;  /* 0x0000024000007945 */ /* 0x000fe60003800200 */
[----:B------:R-:W-:-:S13]  /*2090*/  ISETP.GE.AND P0, PT, R9, R194, PT ;  /* 0x000000c20900720c */ /* 0x000fda0003f06270 */
[----:B------:R-:W-:Y:S05]  /*20a0*/  @P0 BRA `(.L_x_453) ;  /* 0x0000000000840947 */ /* 0x000fea0003800000 */
[----:B------:R-:W5:Y:S01]  /*20b0*/  LDCU.64 UR10, c[0x0][0x3b0] ;  /* 0x00007600ff0a77ac */ /* 0x000f620008000a00 */
[----:B------:R-:W-:Y:S01]  /*20c0*/  IADD3 R7, P0, PT, R14, 0x20, RZ ;  /* 0x000000200e077810 */ /* 0x000fe20007f1e0ff */
[----:B-1-3--:R-:W-:Y:S01]  /*20d0*/  IMAD.MOV.U32 R20, RZ, RZ, R16 ;  /* 0x000000ffff147224 */ /* 0x00afe200078e0010 */
[----:B------:R-:W-:Y:S01]  /*20e0*/  MOV R21, R19 ;  /* 0x0000001300157202 */ /* 0x000fe20000000f00 */
[----:B------:R-:W1:Y:S02]  /*20f0*/  LDCU UR4, c[0x0][0x440] ;  /* 0x00008800ff0477ac */ /* 0x000e640008000800 */
[----:B------:R-:W-:Y:S01]  /*2100*/  IMAD.X R6, RZ, RZ, R15, P0 ;  /* 0x000000ffff067224 */ /* 0x000fe200000e060f */
[----:B------:R-:W3:Y:S03]  /*2110*/  LDCU.64 UR6, c[0x0][0x380] ;  /* 0x00007000ff0677ac */ /* 0x000ee60008000a00 */
[----:B-----5:R-:W-:-:S02]  /*2120*/  IMAD R6, R6, UR10, RZ ;  /* 0x0000000a06067c24 */ /* 0x020fc4000f8e02ff */
[----:B------:R-:W-:Y:S01]  /*2130*/  IMAD.WIDE.U32 R20, R7, UR10, R20 ;  /* 0x0000000a07147c25 */ /* 0x000fe2000f8e0014 */
[----:B-1----:R-:W-:-:S03]  /*2140*/  ISETP.GE.AND P1, PT, R186, UR4, PT ;  /* 0x00000004ba007c0c */ /* 0x002fc6000bf26270 */
        /* <DEDUP_REMOVED lines=22> */
.L_x_454:
[----:B------:R3:W-:Y:S02]  /*22b0*/  STS.128 [R213+0x5000], RZ ;  /* 0x005000ffd5007388 */ /* 0x0007e40000000c00 */
.L_x_453:
[----:B------:R-:W-:Y:S05]  /*22c0*/  BSYNC.RECONVERGENT B0 ;  /* 0x0000000000007941 */ /* 0x000fea0003800200 */
.L_x_452:
[----:B------:R-:W-:Y:S01]  /*22d0*/  IADD3 R7, PT, PT, R12, 0x30, RZ ;  /* 0x000000300c077810 */ /* 0x000fe20007ffe0ff */
[----:B------:R-:W-:Y:S03]  /*22e0*/  BSSY.RECONVERGENT B0, `(.L_x_455) ;  /* 0x0000023000007945 */ /* 0x000fe60003800200 */
[----:B------:R-:W-:-:S13]  /*22f0*/  ISETP.GE.AND P0, PT, R7, R194, PT ;  /* 0x000000c20700720c */ /* 0x000fda0003f06270 */
[----:B------:R-:W-:Y:S05]  /*2300*/  @P0 BRA `(.L_x_456) ;  /* 0x0000000000800947 */ /* 0x000fea0003800000 */
[----:B------:R-:W5:Y:S01]  /*2310*/  LDCU.64 UR10, c[0x0][0x3b0] ;  /* 0x00007600ff0a77ac */ /* 0x000f620008000a00 */
[----:B------:R-:W-:Y:S01]  /*2320*/  IADD3 R6, P0, PT, R14, 0x30, RZ ;  /* 0x000000300e067810 */ /* 0x000fe20007f1e0ff */
[----:B------:R-:W-:Y:S01]  /*2330*/  IMAD.MOV.U32 R17, RZ, RZ, R19 ;  /* 0x000000ffff117224 */ /* 0x000fe200078e0013 */
[----:B------:R-:W1:Y:S03]  /*2340*/  LDCU UR4, c[0x0][0x440] ;  /* 0x00008800ff0477ac */ /* 0x000e660008000800 */
[----:B------:R-:W-:Y:S01]  /*2350*/  IMAD.X R15, RZ, RZ, R15, P0 ;  /* 0x000000ffff0f7224 */ /* 0x000fe200000e060f */
[----:B------:R-:W2:Y:S03]  /*2360*/  LDCU.64 UR6, c[0x0][0x380] ;  /* 0x00007000ff0677ac */ /* 0x000ea60008000a00 */
[----:B-----5:R-:W-:-:S02]  /*2370*/  IMAD R15, R15, UR10, RZ ;  /* 0x0000000a0f0f7c24 */ /* 0x020fc4000f8e02ff */
[----:B------:R-:W-:Y:S01]  /*2380*/  IMAD.WIDE.U32 R16, R6, UR10, R16 ;  /* 0x0000000a06107c25 */ /* 0x000fe2000f8e0010 */
[----:B-1----:R-:W-:-:S03]  /*2390*/  ISETP.GE.AND P1, PT, R186, UR4, PT ;  /* 0x00000004ba007c0c */ /* 0x002fc6000bf26270 */
[----:B------:R-:W-:Y:S01]  /*23a0*/  IMAD R15, R6, UR11, R15 ;  /* 0x0000000b060f7c24 */ /* 0x000fe2000f8e020f */
[----:B------:R-:W-:Y:S02]  /*23b0*/  ISETP.GE.AND P0, PT, R212, UR4, PT ;  /* 0x00000004d4007c0c */ /* 0x000fe4000bf06270 */
[----:B--2---:R-:W-:Y:S01]  /*23c0*/  LEA R14, P2, R16, UR6, 0x1 ;  /* 0x00000006100e7c11 */ /* 0x004fe2000f8408ff */
        /* <DEDUP_REMOVED lines=19> */
.L_x_457:
[----:B------:R2:W-:Y:S02]  /*2500*/  STS.128 [R213+0x5800], RZ ;  /* 0x005800ffd5007388 */ /* 0x0005e40000000c00 */
.L_x_456:
[----:B------:R-:W-:Y:S05]  /*2510*/  BSYNC.RECONVERGENT B0 ;  /* 0x0000000000007941 */ /* 0x000fea0003800200 */
.L_x_455:
[----:B------:R-:W-:Y:S01]  /*2520*/  LEA R201, R2, 0xffffffc0, 0x6 ;  /* 0xffffffc002c97811 */ /* 0x000fe200078e30ff */
[----:B------:R-:W-:Y:S04]  /*2530*/  BSSY.RECONVERGENT B0, `(.L_x_458) ;  /* 0x000001d000007945 */ /* 0x000fe80003800200 */
[----:B------:R-:W-:-:S05]  /*2540*/  IMAD.IADD R6, R92, 0x1, -R201 ;  /* 0x000000015c067824 */ /* 0x000fca00078e0ac9 */
[----:B------:R-:W-:-:S13]  /*2550*/  ISETP.GE.AND P3, PT, R12, R6, PT ;  /* 0x000000060c00720c */ /* 0x000fda0003f66270 */
[----:B------:R-:W-:Y:S05]  /*2560*/  @P3 BRA `(.L_x_459) ;  /* 0x0000000000643947 */ /* 0x000fea0003800000 */
[----:B------:R-:W5:Y:S02]  /*2570*/  LDCU UR4, c[0x0][0x440] ;  /* 0x00008800ff0477ac */ /* 0x000f640008000800 */
[----:B-----5:R-:W-:Y:S02]  /*2580*/  ISETP.GE.AND P1, PT, R186, UR4, PT ;  /* 0x00000004ba007c0c */ /* 0x020fe4000bf26270 */
[----:B------:R-:W-:-:S11]  /*2590*/  ISETP.GE.AND P0, PT, R212, UR4, PT ;  /* 0x00000004d4007c0c */ /* 0x000fd6000bf06270 */
[----:B------:R-:W-:Y:S02]  /*25a0*/  @!P1 IMAD.MOV.U32 R12, RZ, RZ, R196 ;  /* 0x000000ffff0c9224 */ /* 0x000fe400078e00c4 */
[--C-:B------:R-:W-:Y:S02]  /*25b0*/  @!P1 IMAD.MOV.U32 R13, RZ, RZ, R195.reuse ;  /* 0x000000ffff0d9224 */ /* 0x100fe400078e00c3 */
[----:B------:R-:W-:-:S03]  /*25c0*/  @!P0 IMAD.MOV.U32 R197, RZ, RZ, R195 ;  /* 0x000000ffffc58224 */ /* 0x000fc600078e00c3 */
        /* <DEDUP_REMOVED lines=12> */
[----:B-1----:R-:W-:-:S05]  /*2690*/  MOV R197, R195 ;  /* 0x000000c300c57202 */ /* 0x002fca0000000f00 */
[----:B------:R-:W-:Y:S01]  /*26a0*/  @!PT LDS RZ, [RZ] ;  /* 0x00000000fffff984 */ /* 0x000fe20000000800 */
[----:B------:R-:W-:Y:S01]  /*26b0*/  @!PT LDS RZ, [RZ] ;  /* 0x00000000fffff984 */ /* 0x000fe20000000800 */
[----:B------:R-:W-:Y:S01]  /*26c0*/  @!PT LDS RZ, [RZ] ;  /* 0x00000000fffff984 */ /* 0x000fe20000000800 */
[----:B------:R1:W-:Y:S01]  /*26d0*/  LDGSTS.E.BYPASS.LTC128B.128 [R213+0xa000], desc[UR14][R196.64+0x100] ;  /* 0x0a000100c4d57fae */ /* 0x0003e2000b981a0e */
[----:B------:R-:W-:Y:S05]  /*26e0*/  BRA `(.L_x_459) ;  /* 0x0000000000047947 */ /* 0x000fea0003800000 */
.L_x_460:
[----:B------:R1:W-:Y:S02]  /*26f0*/  STS.128 [R213+0xa000], RZ ;  /* 0x00a000ffd5007388 */ /* 0x0003e40000000c00 */
.L_x_459:
[----:B------:R-:W-:Y:S05]  /*2700*/  BSYNC.RECONVERGENT B0 ;  /* 0x0000000000007941 */ /* 0x000fea0003800200 */
.L_x_458:
[----:B------:R-:W-:Y:S01]  /*2710*/  ISETP.GE.AND P0, PT, R11, R6, PT ;  /* 0x000000060b00720c */ /* 0x000fe20003f06270 */
[----:B------:R-:W-:Y:S01]  /*2720*/  BSSY.RECONVERGENT B0, `(.L_x_461) ;  /* 0x000001b000007945 */ /* 0x000fe20003800200 */
[C---:B------:R-:W-:Y:S01]  /*2730*/  SHF.L.U64.HI R90, R84.reuse, 0x4, R85 ;  /* 0x00000004545a7819 */ /* 0x040fe20000010255 */
[----:B------:R-:W-:-:S10]  /*2740*/  IMAD.SHL.U32 R87, R84, 0x10, RZ ;  /* 0x0000001054577824 */ /* 0x000fd400078e00ff */
[----:B------:R-:W-:Y:S05]  /*2750*/  @P0 BRA `(.L_x_462) ;  /* 0x00000000005c0947 */ /* 0x000fea0003800000 */
[----:B------:R-:W5:Y:S01]  /*2760*/  LDCU UR4, c[0x0][0x440] ;  /* 0x00008800ff0477ac */ /* 0x000f620008000800 */
[----:B-1----:R-:W-:-:S04]  /*2770*/  LEA R12, P2, R87, R196, 0x1 ;  /* 0x000000c4570c7211 */ /* 0x002fc800078408ff */
[----:B------:R-:W-:Y:S02]  /*2780*/  LEA.HI.X R13, R87, R195, R90, 0x1, P2 ;  /* 0x000000c3570d7211 */ /* 0x000fe400010f0c5a */
[----:B-----5:R-:W-:Y:S02]  /*2790*/  ISETP.GE.AND P1, PT, R186, UR4, PT ;  /* 0x00000004ba007c0c */ /* 0x020fe4000bf26270 */
[----:B------:R-:W-:-:S11]  /*27a0*/  ISETP.GE.AND P0, PT, R212, UR4, PT ;  /* 0x00000004d4007c0c */ /* 0x000fd6000bf06270 */
        /* <DEDUP_REMOVED lines=17> */
.L_x_463:
[----:B------:R1:W-:Y:S02]  /*28c0*/  STS.128 [R213+0xa800], RZ ;  /* 0x00a800ffd5007388 */ /* 0x0003e40000000c00 */
.L_x_462:
[----:B------:R-:W-:Y:S05]  /*28d0*/  BSYNC.RECONVERGENT B0 ;  /* 0x0000000000007941 */ /* 0x000fea0003800200 */
.L_x_461:
[----:B------:R-:W-:Y:S01]  /*28e0*/  ISETP.GE.AND P0, PT, R9, R6, PT ;  /* 0x000000060900720c */ /* 0x000fe20003f06270 */
[----:B------:R-:W-:-:S12]  /*28f0*/  BSSY.RECONVERGENT B0, `(.L_x_464) ;  /* 0x0000019000007945 */ /* 0x000fd80003800200 */
        /* <DEDUP_REMOVED lines=23> */
.L_x_466:
[----:B------:R1:W-:Y:S02]  /*2a70*/  STS.128 [R213+0xb000], RZ ;  /* 0x00b000ffd5007388 */ /* 0x0003e40000000c00 */
.L_x_465:
[----:B------:R-:W-:Y:S05]  /*2a80*/  BSYNC.RECONVERGENT B0 ;  /* 0x0000000000007941 */ /* 0x000fea0003800200 */
.L_x_464:
[----:B------:R-:W-:Y:S01]  /*2a90*/  ISETP.GE.AND P0, PT, R7, R6, PT ;  /* 0x000000060700720c */ /* 0x000fe20003f06270 */
[----:B------:R-:W-:-:S12]  /*2aa0*/  BSSY.RECONVERGENT B0, `(.L_x_467) ;  /* 0x000001b000007945 */ /* 0x000fd80003800200 */
[----:B------:R-:W-:Y:S05]  /*2ab0*/  @P0 BRA `(.L_x_468) ;  /* 0x0000000000640947 */ /* 0x000fea0003800000 */
[----:B------:R-:W5:Y:S01]  /*2ac0*/  LDCU UR4, c[0x0][0x440] ;  /* 0x00008800ff0477ac */ /* 0x000f620008000800 */
[----:B-1----:R-:W-:Y:S02]  /*2ad0*/  IMAD.MOV.U32 R197, RZ, RZ, R195 ;  /* 0x000000ffffc57224 */ /* 0x002fe400078e00c3 */
[----:B------:R-:W-:Y:S02]  /*2ae0*/  IMAD R8, R85, 0x60, RZ ;  /* 0x0000006055087824 */ /* 0x000fe400078e02ff */
[----:B------:R-:W-:-:S05]  /*2af0*/  IMAD.WIDE.U32 R12, R84, 0x60, R196 ;  /* 0x00000060540c7825 */ /* 0x000fca00078e00c4 */
[----:B------:R-:W-:Y:S02]  /*2b00*/  IADD3 R13, PT, PT, R13, R8, RZ ;  /* 0x000000080d0d7210 */ /* 0x000fe40007ffe0ff */
        /* <DEDUP_REMOVED lines=19> */
.L_x_469:
[----:B------:R1:W-:Y:S02]  /*2c40*/  STS.128 [R213+0xb800], RZ ;  /* 0x00b800ffd5007388 */ /* 0x0003e40000000c00 */
.L_x_468:
[----:B------:R-:W-:Y:S05]  /*2c50*/  BSYNC.RECONVERGENT B0 ;  /* 0x0000000000007941 */ /* 0x000fea0003800200 */
.L_x_467:
[----:B------:R-:W0:Y:S01]  /*2c60*/  LDGDEPBAR ;  /* 0x00000000000079af */ /* 0x000e220000000000 */
[----:B------:R-:W-:Y:S01]  /*2c70*/  BSSY.RECONVERGENT B0, `(.L_x_470) ;  /* 0x000001f000007945 */ /* 0x000fe20003800200 */
[----:B------:R-:W-:-:S04]  /*2c80*/  DEPBAR.LE SB0, 0x0 ;  /* 0x000080000000791a */ /* 0x000fc80000000000 */
[----:B------:R-:W-:Y:S06]  /*2c90*/  BAR.SYNC.DEFER_BLOCKING 0x0 ;  /* 0x0000000000007b1d */ /* 0x000fec0000010000 */
[----:B------:R-:W-:Y:S05]  /*2ca0*/  @P3 BRA `(.L_x_471) ;  /* 0x0000000000603947 */ /* 0x000fea0003800000 */
[----:B------:R-:W5:Y:S02]  /*2cb0*/  LDCU UR4, c[0x0][0x440] ;  /* 0x00008800ff0477ac */ /* 0x000f640008000800 */
[----:B-----5:R-:W-:Y:S02]  /*2cc0*/  ISETP.GE.AND P1, PT, R186, UR4, PT ;  /* 0x00000004ba007c0c */ /* 0x020fe4000bf26270 */
[----:B------:R-:W-:-:S11]  /*2cd0*/  ISETP.GE.AND P0, PT, R212, UR4, PT ;  /* 0x00000004d4007c0c */ /* 0x000fd6000bf06270 */
[----:B-1----:R-:W-:Y:S02]  /*2ce0*/  @!P1 IMAD.MOV.U32 R12, RZ, RZ, R198 ;  /* 0x000000ffff0c9224 */ /* 0x002fe400078e00c6 */
[----:B------:R-:W-:-:S05]  /*2cf0*/  @!P1 IMAD.MOV.U32 R13, RZ, RZ, R199 ;  /* 0x000000ffff0d9224 */ /* 0x000fca00078e00c7 */
        /* <DEDUP_REMOVED lines=17> */
.L_x_472:
[----:B------:R1:W-:Y:S01]  /*2e10*/  STS.128 [R213+0x10000], RZ ;  /* 0x010000ffd5007388 */ /* 0x0003e20000000c00 */
[----:B------:R-:W-:Y:S05]  /*2e20*/  BRA `(.L_x_473) ;  /* 0x00000000000c7947 */ /* 0x000fea0003800000 */
.L_x_471:
[----:B------:R1:W-:Y:S04]  /*2e30*/  STS.128 [R213+0xc000], RZ ;  /* 0x00c000ffd5007388 */ /* 0x0003e80000000c00 */
[----:B------:R1:W-:Y:S04]  /*2e40*/  STS.128 [R213+0xe000], RZ ;  /* 0x00e000ffd5007388 */ /* 0x0003e80000000c00 */
[----:B------:R1:W-:Y:S02]  /*2e50*/  STS.128 [R213+0x10000], RZ ;  /* 0x010000ffd5007388 */ /* 0x0003e40000000c00 */
.L_x_473:
[----:B------:R-:W-:Y:S05]  /*2e60*/  BSYNC.RECONVERGENT B0 ;  /* 0x0000000000007941 */ /* 0x000fea0003800200 */
.L_x_470:
[----:B------:R-:W-:Y:S01]  /*2e70*/  ISETP.GE.AND P0, PT, R11, R6, PT ;  /* 0x000000060b00720c */ /* 0x000fe20003f06270 */
[----:B------:R-:W-:-:S12]  /*2e80*/  BSSY.RECONVERGENT B0, `(.L_x_474) ;  /* 0x000001e000007945 */ /* 0x000fd80003800200 */
[----:B------:R1:W-:Y:S04]  /*2e90*/  @P0 STS.128 [R213+0xc800], RZ ;  /* 0x00c800ffd5000388 */ /* 0x0003e80000000c00 */
[----:B------:R1:W-:Y:S04]  /*2ea0*/  @P0 STS.128 [R213+0xe800], RZ ;  /* 0x00e800ffd5000388 */ /* 0x0003e80000000c00 */
[----:B------:R1:W-:Y:S01]  /*2eb0*/  @P0 STS.128 [R213+0x10800], RZ ;  /* 0x010800ffd5000388 */ /* 0x0003e20000000c00 */
[----:B------:R-:W-:Y:S05]  /*2ec0*/  @P0 BRA `(.L_x_475) ;  /* 0x0000000000640947 */ /* 0x000fea0003800000 */
[----:B------:R-:W5:Y:S01]  /*2ed0*/  LDCU UR4, c[0x0][0x440] ;  /* 0x00008800ff0477ac */ /* 0x000f620008000800 */
[C---:B------:R-:W-:Y:S01]  /*2ee0*/  IMAD.SHL.U32 R11, R4.reuse, 0x10, RZ ;  /* 0x00000010040b7824 */ /* 0x040fe200078e00ff */
[----:B------:R-:W-:-:S04]  /*2ef0*/  SHF.L.U64.HI R8, R4, 0x4, R5 ;  /* 0x0000000404087819 */ /* 0x000fc80000010205 */
[----:B------:R-:W-:-:S04]  /*2f00*/  LEA R10, P2, R11, R198, 0x1 ;  /* 0x000000c60b0a7211 */ /* 0x000fc800078408ff */
        /* <DEDUP_REMOVED lines=20> */
.L_x_476:
[----:B------:R1:W-:Y:S02]  /*3050*/  STS.128 [R213+0x10800], RZ ;  /* 0x010800ffd5007388 */ /* 0x0003e40000000c00 */
.L_x_475:
[----:B------:R-:W-:Y:S05]  /*3060*/  BSYNC.RECONVERGENT B0 ;  /* 0x0000000000007941 */ /* 0x000fea0003800200 */
.L_x_474:
[----:B------:R-:W-:Y:S01]  /*3070*/  ISETP.GE.AND P0, PT, R9, R6, PT ;  /* 0x000000060900720c */ /* 0x000fe20003f06270 */
[----:B------:R-:W-:-:S12]  /*3080*/  BSSY.RECONVERGENT B0, `(.L_x_477) ;  /* 0x000001c000007945 */ /* 0x000fd80003800200 */
[----:B------:R1:W-:Y:S04]  /*3090*/  @P0 STS.128 [R213+0xd000], RZ ;  /* 0x00d000ffd5000388 */ /* 0x0003e80000000c00 */
[----:B------:R1:W-:Y:S04]  /*30a0*/  @P0 STS.128 [R213+0xf000], RZ ;  /* 0x00f000ffd5000388 */ /* 0x0003e80000000c00 */
[----:B------:R1:W-:Y:S01]  /*30b0*/  @P0 STS.128 [R213+0x11000], RZ ;  /* 0x011000ffd5000388 */ /* 0x0003e20000000c00 */
[----:B------:R-:W-:Y:S05]  /*30c0*/  @P0 BRA `(.L_x_478) ;  /* 0x00000000005c0947 */ /* 0x000fea0003800000 */
[----:B------:R-:W5:Y:S01]  /*30d0*/  LDCU UR4, c[0x0][0x440] ;  /* 0x00008800ff0477ac */ /* 0x000f620008000800 */
        /* <DEDUP_REMOVED lines=21> */
.L_x_479:
[----:B------:R1:W-:Y:S02]  /*3230*/  STS.128 [R213+0x11000], RZ ;  /* 0x011000ffd5007388 */ /* 0x0003e40000000c00 */
.L_x_478:
[----:B------:R-:W-:Y:S05]  /*3240*/  BSYNC.RECONVERGENT B0 ;  /* 0x0000000000007941 */ /* 0x000fea0003800200 */
.L_x_477:
[----:B------:R-:W-:Y:S01]  /*3250*/  ISETP.GE.AND P0, PT, R7, R6, PT ;  /* 0x000000060700720c */ /* 0x000fe20003f06270 */
[C---:B------:R-:W-:Y:S01]  /*3260*/  IMAD.SHL.U32 R187, R188.reuse, 0x20, RZ ;  /* 0x00000020bcbb7824 */ /* 0x040fe200078e00ff */
[----:B------:R-:W-:Y:S01]  /*3270*/  BSSY.RECONVERGENT B0, `(.L_x_480) ;  /* 0x0000020000007945 */ /* 0x000fe20003800200 */
[----:B------:R-:W-:-:S03]  /*3280*/  LOP3.LUT R7, R188, 0x8, RZ, 0xc0, !PT ;  /* 0x00000008bc077812 */ /* 0x000fc600078ec0ff */
[----:B------:R-:W-:-:S04]  /*3290*/  LOP3.LUT R187, R187, 0x7c00, RZ, 0xc0, !PT ;  /* 0x00007c00bbbb7812 */ /* 0x000fc800078ec0ff */
[----:B------:R-:W-:-:S03]  /*32a0*/  LOP3.LUT R6, R187, 0x200, R88, 0xf8, !PT ;  /* 0x00000200bb067812 */ /* 0x000fc600078ef858 */
[----:B------:R1:W-:Y:S04]  /*32b0*/  @P0 STS.128 [R213+0xd800], RZ ;  /* 0x00d800ffd5000388 */ /* 0x0003e80000000c00 */
[----:B------:R1:W-:Y:S04]  /*32c0*/  @P0 STS.128 [R213+0xf800], RZ ;  /* 0x00f800ffd5000388 */ /* 0x0003e80000000c00 */
[----:B------:R1:W-:Y:S01]  /*32d0*/  @P0 STS.128 [R213+0x11800], RZ ;  /* 0x011800ffd5000388 */ /* 0x0003e20000000c00 */
[----:B------:R-:W-:Y:S05]  /*32e0*/  @P0 BRA `(.L_x_481) ;  /* 0x0000000000600947 */ /* 0x000fea0003800000 */
[----:B------:R-:W5:Y:S01]  /*32f0*/  LDCU UR4, c[0x0][0x440] ;  /* 0x00008800ff0477ac */ /* 0x000f620008000800 */
[----:B------:R-:W-:Y:S02]  /*3300*/  IMAD R5, R5, 0x60, RZ ;  /* 0x0000006005057824 */ /* 0x000fe400078e02ff */
[----:B-1----:R-:W-:-:S05]  /*3310*/  IMAD.WIDE.U32 R8, R4, 0x60, R198 ;  /* 0x0000006004087825 */ /* 0x002fca00078e00c6 */
        /* <DEDUP_REMOVED lines=20> */
.L_x_482:
[----:B------:R1:W-:Y:S02]  /*3460*/  STS.128 [R213+0x11800], RZ ;  /* 0x011800ffd5007388 */ /* 0x0003e40000000c00 */
.L_x_481:
[----:B------:R-:W-:Y:S05]  /*3470*/  BSYNC.RECONVERGENT B0 ;  /* 0x0000000000007941 */ /* 0x000fea0003800200 */
.L_x_480:
[----:B------:R-:W-:Y:S01]  /*3480*/  LOP3.LUT R7, R0, R7, RZ, 0x3c, !PT ;  /* 0x0000000700077212 */ /* 0x000fe200078e3cff */
[----:B------:R-:W-:Y:S01]  /*3490*/  IMAD.IADD R6, R3, 0x1, R6 ;  /* 0x0000000103067824 */ /* 0x000fe200078e0206 */
[----:B------:R-:W-:Y:S01]  /*34a0*/  LOP3.LUT R0, R88, 0x400, RZ, 0xc0, !PT ;  /* 0x0000040058007812 */ /* 0x000fe200078ec0ff */
[----:B------:R-:W-:Y:S01]  /*34b0*/  IMAD.MOV.U32 R185, RZ, RZ, 0x20 ;  /* 0x00000020ffb97424 */ /* 0x000fe200078e00ff */
[----:B------:R-:W-:Y:S01]  /*34c0*/  LOP3.LUT P1, RZ, R188, 0x2, RZ, 0xc0, !PT ;  /* 0x00000002bcff7812 */ /* 0x000fe2000782c0ff */
[----:B------:R-:W-:Y:S01]  /*34d0*/  IMAD.MOV.U32 R86, RZ, RZ, 0x40 ;  /* 0x00000040ff567424 */ /* 0x000fe200078e00ff */
[----:B------:R-:W-:Y:S01]  /*34e0*/  LEA R81, R6, UR5, 0x1 ;  /* 0x0000000506517c11 */ /* 0x000fe2000f8e08ff */
[----:B------:R-:W-:Y:S01]  /*34f0*/  IMAD R97, R7, 0x2, R0 ;  /* 0x0000000207617824 */ /* 0x000fe200078e0200 */
[----:B------:R-:W-:Y:S01]  /*3500*/  SEL R0, R185, 0xffffffe0, !P1 ;  /* 0xffffffe0b9007807 */ /* 0x000fe20004800000 */
[----:B------:R-:W0:Y:S01]  /*3510*/  LDGDEPBAR ;  /* 0x00000000000079af */ /* 0x000e220000000000 */
[----:B------:R-:W-:Y:S01]  /*3520*/  LOP3.LUT P0, RZ, R188, 0x4, RZ, 0xc0, !PT ;  /* 0x00000004bcff7812 */ /* 0x000fe2000780c0ff */
[----:B------:R-:W-:-:S02]  /*3530*/  VIADD R93, R97, UR5 ;  /* 0x00000005615d7c36 */ /* 0x000fc40008000000 */
[----:B------:R-:W-:Y:S01]  /*3540*/  LDSM.16.M88.4 R36, [R81] ;  /* 0x000000005124783b */ /* 0x000fe20000000200 */
[--C-:B------:R-:W-:Y:S01]  /*3550*/  IMAD.IADD R96, R81, 0x1, R0.reuse ;  /* 0x0000000151607824 */ /* 0x100fe200078e0200 */
[----:B------:R-:W-:Y:S01]  /*3560*/  SEL R86, R86, 0xffffffc0, !P0 ;  /* 0xffffffc056567807 */ /* 0x000fe20004000000 */
[----:B------:R-:W-:Y:S01]  /*3570*/  IMAD.IADD R94, R93, 0x1, R0 ;  /* 0x000000015d5e7824 */ /* 0x000fe200078e0200 */
[----:B------:R-:W2:Y:S03]  /*3580*/  LDSM.16.M88.4 R60, [R97+UR5+0x6000] ;  /* 0x00600005613c783b */ /* 0x000ea60008000200 */
[--C-:B------:R-:W-:Y:S01]  /*3590*/  IMAD.IADD R95, R81, 0x1, R86.reuse ;  /* 0x00000001515f7824 */ /* 0x100fe200078e0256 */
[----:B------:R-:W5:Y:S01]  /*35a0*/  LDSM.16.M88.4 R52, [R97+UR5+0x6800] ;  /* 0x006800056134783b */ /* 0x000f620008000200 */
[----:B------:R-:W-:Y:S02]  /*35b0*/  IMAD.IADD R93, R93, 0x1, R86 ;  /* 0x000000015d5d7824 */ /* 0x000fe400078e0256 */
[C---:B------:R-:W-:Y:S01]  /*35c0*/  IMAD.IADD R91, R0.reuse, 0x1, R95 ;  /* 0x00000001005b7824 */ /* 0x040fe200078e025f */
[----:B------:R-:W4:Y:S01]  /*35d0*/  LDSM.16.M88.4 R44, [R97+UR5+0x7000] ;  /* 0x00700005612c783b */ /* 0x000f220008000200 */
[----:B------:R-:W-:-:S03]  /*35e0*/  IMAD.IADD R89, R0, 0x1, R93 ;  /* 0x0000000100597824 */ /* 0x000fc600078e025d */
[----:B------:R-:W4:Y:S04]  /*35f0*/  LDSM.16.M88.4 R64, [R97+UR5+0x7800] ;  /* 0x007800056140783b */ /* 0x000f280008000200 */
[----:B-1-3--:R-:W-:Y:S04]  /*3600*/  LDSM.16.M88.4 R20, [R96] ;  /* 0x000000006014783b */ /* 0x00afe80000000200 */
[----:B------:R-:W1:Y:S04]  /*3610*/  LDSM.16.M88.4 R24, [R94+0x6000] ;  /* 0x006000005e18783b */ /* 0x000e680000000200 */
[----:B------:R-:W3:Y:S04]  /*3620*/  LDSM.16.M88.4 R8, [R94+0x6800] ;  /* 0x006800005e08783b */ /* 0x000ee80000000200 */
[----:B------:R-:W3:Y:S04]  /*3630*/  LDSM.16.M88.4 R32, [R94+0x7000] ;  /* 0x007000005e20783b */ /* 0x000ee80000000200 */
[----:B------:R-:W3:Y:S04]  /*3640*/  LDSM.16.M88.4 R28, [R94+0x7800] ;  /* 0x007800005e1c783b */ /* 0x000ee80000000200 */
[----:B------:R-:W-:Y:S01]  /*3650*/  LDSM.16.M88.4 R68, [R95] ;  /* 0x000000005f44783b */ /* 0x000fe20000000200 */
[C---:B--2---:R-:W-:Y:S03]  /*3660*/  HMMA.16816.F32.BF16 R12, R36.reuse, R60, RZ ;  /* 0x0000003c240c723c */ /* 0x044fe600000418ff */
[----:B------:R-:W2:Y:S04]  /*3670*/  LDSM.16.M88.4 R4, [R93+0x6000] ;  /* 0x006000005d04783b */ /* 0x000ea80000000200 */
[----:B------:R-:W2:Y:S01]  /*3680*/  LDSM.16.M88.4 R16, [R93+0x6800] ;  /* 0x006800005d10783b */ /* 0x000ea20000000200 */
[C---:B-----5:R-:W-:Y:S03]  /*3690*/  HMMA.16816.F32.BF16 R56, R36.reuse, R52, RZ ;  /* 0x000000342438723c */ /* 0x060fe600000418ff */
[----:B------:R-:W-:Y:S04]  /*36a0*/  LDSM.16.M88.4 R76, [R93+0x7000] ;  /* 0x007000005d4c783b */ /* 0x000fe80000000200 */
[----:B------:R-:W-:Y:S01]  /*36b0*/  LDSM.16.M88.4 R72, [R93+0x7800] ;  /* 0x007800005d48783b */ /* 0x000fe20000000200 */
[C---:B------:R-:W-:Y:S08]  /*36c0*/  HMMA.16816.F32.BF16 R60, R36.reuse, R62, RZ ;  /* 0x0000003e243c723c */ /* 0x040ff000000418ff */
[C---:B------:R-:W-:Y:S08]  /*36d0*/  HMMA.16816.F32.BF16 R52, R36.reuse, R54, RZ ;  /* 0x000000362434723c */ /* 0x040ff000000418ff */
[C---:B----4-:R-:W-:Y:S08]  /*36e0*/  HMMA.16816.F32.BF16 R48, R36.reuse, R44, RZ ;  /* 0x0000002c2430723c */ /* 0x050ff000000418ff */
[C---:B------:R-:W-:Y:S08]  /*36f0*/  HMMA.16816.F32.BF16 R44, R36.reuse, R46, RZ ;  /* 0x0000002e242c723c */ /* 0x040ff000000418ff */
[----:B------:R-:W-:Y:S08]  /*3700*/  HMMA.16816.F32.BF16 R40, R36, R64, RZ ;  /* 0x000000402428723c */ /* 0x000ff000000418ff */
[C---:B-1----:R-:W-:Y:S08]  /*3710*/  HMMA.16816.F32.BF16 R12, R20.reuse, R24, R12 ;  /* 0x00000018140c723c */ /* 0x042ff0000004180c */
[C---:B------:R-:W-:Y:S01]  /*3720*/  HMMA.16816.F32.BF16 R60, R20.reuse, R26, R60 ;  /* 0x0000001a143c723c */ /* 0x040fe2000004183c */
[----:B------:R-:W-:Y:S07]  /*3730*/  LDSM.16.M88.4 R24, [R91] ;  /* 0x000000005b18783b */ /* 0x000fee0000000200 */
[C---:B---3--:R-:W-:Y:S08]  /*3740*/  HMMA.16816.F32.BF16 R56, R20.reuse, R8, R56 ;  /* 0x000000081438723c */ /* 0x048ff00000041838 */
[----:B------:R-:W-:Y:S01]  /*3750*/  HMMA.16816.F32.BF16 R52, R20, R10, R52 ;  /* 0x0000000a1434723c */ /* 0x000fe20000041834 */
[----:B------:R-:W1:Y:S07]  /*3760*/  LDSM.16.M88.4 R8, [R89+0x6000] ;  /* 0x006000005908783b */ /* 0x000e6e0000000200 */
[----:B------:R-:W-:Y:S01]  /*3770*/  HMMA.16816.F32.BF16 R36, R36, R66, RZ ;  /* 0x000000422424723c */ /* 0x000fe200000418ff */
[----:B------:R-:W3:Y:S07]  /*3780*/  LDSM.16.M88.4 R64, [R89+0x6800] ;  /* 0x006800005940783b */ /* 0x000eee0000000200 */
[C---:B------:R-:W-:Y:S08]  /*3790*/  HMMA.16816.F32.BF16 R48, R20.reuse, R32, R48 ;  /* 0x000000201430723c */ /* 0x040ff00000041830 */
[C---:B------:R-:W-:Y:S01]  /*37a0*/  HMMA.16816.F32.BF16 R44, R20.reuse, R34, R44 ;  /* 0x00000022142c723c */ /* 0x040fe2000004182c */
[----:B------:R-:W4:Y:S07]  /*37b0*/  LDSM.16.M88.4 R32, [R89+0x7000] ;  /* 0x007000005920783b */ /* 0x000f2e0000000200 */
[C---:B------:R-:W-:Y:S08]  /*37c0*/  HMMA.16816.F32.BF16 R40, R20.reuse, R28, R40 ;  /* 0x0000001c1428723c */ /* 0x040ff00000041828 */
[----:B------:R-:W-:Y:S01]  /*37d0*/  HMMA.16816.F32.BF16 R36, R20, R30, R36 ;  /* 0x0000001e1424723c */ /* 0x000fe20000041824 */
[----:B------:R-:W5:Y:S04]  /*37e0*/  LDSM.16.M88.4 R28, [R89+0x7800] ;  /* 0x00780000591c783b */ /* 0x000f680000000200 */
[----:B------:R-:W-:Y:S03]  /*37f0*/  LDSM.16.M88.4 R20, [R97+UR5+0x8000] ;  /* 0x008000056114783b */ /* 0x000fe60008000200 */
[C---:B--2---:R-:W-:Y:S08]  /*3800*/  HMMA.16816.F32.BF16 R12, R68.reuse, R4, R12 ;  /* 0x00000004440c723c */ /* 0x044ff0000004180c */
[C---:B------:R-:W-:Y:S01]  /*3810*/  HMMA.16816.F32.BF16 R60, R68.reuse, R6, R60 ;  /* 0x00000006443c723c */ /* 0x040fe2000004183c */
[----:B------:R-:W2:Y:S07]  /*3820*/  LDSM.16.M88.4 R4, [R81+0x2000] ;  /* 0x002000005104783b */ /* 0x000eae0000000200 */
[C---:B------:R-:W-:Y:S08]  /*3830*/  HMMA.16816.F32.BF16 R56, R68.reuse, R16, R56 ;  /* 0x000000104438723c */ /* 0x040ff00000041838 */
[----:B------:R-:W-:Y:S01]  /*3840*/  HMMA.16816.F32.BF16 R52, R68, R18, R52 ;  /* 0x000000124434723c */ /* 0x000fe20000041834 */
[----:B------:R-:W2:Y:S07]  /*3850*/  LDSM.16.M88.4 R16, [R97+UR5+0x8800] ;  /* 0x008800056110783b */ /* 0x000eae0008000200 */
[C---:B-1----:R-:W-:Y:S08]  /*3860*/  HMMA.16816.F32.BF16 R12, R24.reuse, R8, R12 ;  /* 0x00000008180c723c */ /* 0x042ff0000004180c */
[----:B------:R-:W-:Y:S01]  /*3870*/  HMMA.16816.F32.BF16 R60, R24, R10, R60 ;  /* 0x0000000a183c723c */ /* 0x000fe2000004183c */
[----:B------:R-:W1:Y:S07]  /*3880*/  LDSM.16.M88.4 R8, [R97+UR5+0x9000] ;  /* 0x009000056108783b */ /* 0x000e6e0008000200 */
[C---:B------:R-:W-:Y:S08]  /*3890*/  HMMA.16816.F32.BF16 R48, R68.reuse, R76, R48 ;  /* 0x0000004c4430723c */ /* 0x040ff00000041830 */
[C---:B------:R-:W-:Y:S01]  /*38a0*/  HMMA.16816.F32.BF16 R44, R68.reuse, R78, R44 ;  /* 0x0000004e442c723c */ /* 0x040fe2000004182c */
[----:B------:R-:W-:Y:S07]  /*38b0*/  LDSM.16.M88.4 R76, [R96+0x4000] ;  /* 0x00400000604c783b */ /* 0x000fee0000000200 */
[C---:B------:R-:W-:Y:S08]  /*38c0*/  HMMA.16816.F32.BF16 R40, R68.reuse, R72, R40 ;  /* 0x000000484428723c */ /* 0x040ff00000041828 */
[----:B------:R-:W-:Y:S01]  /*38d0*/  HMMA.16816.F32.BF16 R36, R68, R74, R36 ;  /* 0x0000004a4424723c */ /* 0x000fe20000041824 */
[----:B------:R-:W1:Y:S04]  /*38e0*/  LDSM.16.M88.4 R68, [R97+UR5+0x9800] ;  /* 0x009800056144783b */ /* 0x000e680008000200 */
[----:B------:R-:W-:Y:S03]  /*38f0*/  LDSM.16.M88.4 R72, [R93+0x9000] ;  /* 0x009000005d48783b */ /* 0x000fe60000000200 */
[C---:B---3--:R-:W-:Y:S08]  /*3900*/  HMMA.16816.F32.BF16 R56, R24.reuse, R64, R56 ;  /* 0x000000401838723c */ /* 0x048ff00000041838 */
[C---:B------:R-:W-:Y:S01]  /*3910*/  HMMA.16816.F32.BF16 R52, R24.reuse, R66, R52 ;  /* 0x000000421834723c */ /* 0x040fe20000041834 */
[----:B------:R-:W-:Y:S07]  /*3920*/  LDSM.16.M88.4 R64, [R94+0x8000] ;  /* 0x008000005e40783b */ /* 0x000fee0000000200 */
[C---:B----4-:R-:W-:Y:S08]  /*3930*/  HMMA.16816.F32.BF16 R48, R24.reuse, R32, R48 ;  /* 0x000000201830723c */ /* 0x050ff00000041830 */
[C---:B------:R-:W-:Y:S01]  /*3940*/  HMMA.16816.F32.BF16 R44, R24.reuse, R34, R44 ;  /* 0x00000022182c723c */ /* 0x040fe2000004182c */
[----:B------:R-:W-:Y:S07]  /*3950*/  LDSM.16.M88.4 R32, [R94+0x8800] ;  /* 0x008800005e20783b */ /* 0x000fee0000000200 */
[C---:B-----5:R-:W-:Y:S08]  /*3960*/  HMMA.16816.F32.BF16 R40, R24.reuse, R28, R40 ;  /* 0x0000001c1828723c */ /* 0x060ff00000041828 */
[----:B------:R-:W-:Y:S01]  /*3970*/  HMMA.16816.F32.BF16 R36, R24, R30, R36 ;  /* 0x0000001e1824723c */ /* 0x000fe20000041824 */
[----:B------:R-:W-:Y:S04]  /*3980*/  LDSM.16.M88.4 R28, [R94+0x9000] ;  /* 0x009000005e1c783b */ /* 0x000fe80000000200 */
[----:B------:R-:W-:Y:S03]  /*3990*/  LDSM.16.M88.4 R24, [R94+0x9800] ;  /* 0x009800005e18783b */ /* 0x000fe60000000200 */
[C---:B--2---:R-:W-:Y:S08]  /*39a0*/  HMMA.16816.F32.BF16 R12, R4.reuse, R20, R12 ;  /* 0x00000014040c723c */ /* 0x044ff0000004180c */
[C---:B------:R-:W-:Y:S01]  /*39b0*/  HMMA.16816.F32.BF16 R60, R4.reuse, R22, R60 ;  /* 0x00000016043c723c */ /* 0x040fe2000004183c */
[----:B------:R-:W2:Y:S07]  /*39c0*/  LDSM.16.M88.4 R20, [R96+0x2000] ;  /* 0x002000006014783b */ /* 0x000eae0000000200 */
[C---:B------:R-:W-:Y:S08]  /*39d0*/  HMMA.16816.F32.BF16 R56, R4.reuse, R16, R56 ;  /* 0x000000100438723c */ /* 0x040ff00000041838 */
[C---:B------:R-:W-:Y:S01]  /*39e0*/  HMMA.16816.F32.BF16 R52, R4.reuse, R18, R52 ;  /* 0x000000120434723c */ /* 0x040fe20000041834 */
[----:B------:R-:W-:Y:S07]  /*39f0*/  LDSM.16.M88.4 R16, [R95+0x2000] ;  /* 0x002000005f10783b */ /* 0x000fee0000000200 */
[C---:B-1----:R-:W-:Y:S08]  /*3a00*/  HMMA.16816.F32.BF16 R48, R4.reuse, R8, R48 ;  /* 0x000000080430723c */ /* 0x042ff00000041830 */
[C---:B------:R-:W-:Y:S01]  /*3a10*/  HMMA.16816.F32.BF16 R44, R4.reuse, R10, R44 ;  /* 0x0000000a042c723c */ /* 0x040fe2000004182c */
[----:B------:R-:W1:Y:S07]  /*3a20*/  LDSM.16.M88.4 R8, [R93+0x8000] ;  /* 0x008000005d08783b */ /* 0x000e6e0000000200 */
[C---:B------:R-:W-:Y:S08]  /*3a30*/  HMMA.16816.F32.BF16 R40, R4.reuse, R68, R40 ;  /* 0x000000440428723c */ /* 0x040ff00000041828 */
[----:B------:R-:W-:Y:S01]  /*3a40*/  HMMA.16816.F32.BF16 R36, R4, R70, R36 ;  /* 0x000000460424723c */ /* 0x000fe20000041824 */
[----:B------:R-:W3:Y:S04]  /*3a50*/  LDSM.16.M88.4 R4, [R93+0x8800] ;  /* 0x008800005d04783b */ /* 0x000ee80000000200 */
[----:B------:R-:W-:Y:S03]  /*3a60*/  LDSM.16.M88.4 R68, [R89+0x8000] ;  /* 0x008000005944783b */ /* 0x000fe60000000200 */
[C---:B--2---:R-:W-:Y:S08]  /*3a70*/  HMMA.16816.F32.BF16 R12, R20.reuse, R64, R12 ;  /* 0x00000040140c723c */ /* 0x044ff0000004180c */
[C---:B------:R-:W-:Y:S01]  /*3a80*/  HMMA.16816.F32.BF16 R60, R20.reuse, R66, R60 ;  /* 0x00000042143c723c */ /* 0x040fe2000004183c */
[----:B------:R-:W-:Y:S07]  /*3a90*/  LDSM.16.M88.4 R64, [R89+0x8800] ;  /* 0x008800005940783b */ /* 0x000fee0000000200 */
[C---:B------:R-:W-:Y:S08]  /*3aa0*/  HMMA.16816.F32.BF16 R56, R20.reuse, R32, R56 ;  /* 0x000000201438723c */ /* 0x040ff00000041838 */
[C---:B------:R-:W-:Y:S01]  /*3ab0*/  HMMA.16816.F32.BF16 R52, R20.reuse, R34, R52 ;  /* 0x000000221434723c */ /* 0x040fe20000041834 */
[----:B------:R-:W-:Y:S07]  /*3ac0*/  LDSM.16.M88.4 R32, [R89+0x9000] ;  /* 0x009000005920783b */ /* 0x000fee0000000200 */
[C---:B------:R-:W-:Y:S08]  /*3ad0*/  HMMA.16816.F32.BF16 R48, R20.reuse, R28, R48 ;  /* 0x0000001c1430723c */ /* 0x040ff00000041830 */
[C---:B------:R-:W-:Y:S01]  /*3ae0*/  HMMA.16816.F32.BF16 R44, R20.reuse, R30, R44 ;  /* 0x0000001e142c723c */ /* 0x040fe2000004182c */
[----:B------:R-:W-:Y:S07]  /*3af0*/  LDSM.16.M88.4 R28, [R89+0x9800] ;  /* 0x00980000591c783b */ /* 0x000fee0000000200 */
[C---:B------:R-:W-:Y:S08]  /*3b00*/  HMMA.16816.F32.BF16 R40, R20.reuse, R24, R40 ;  /* 0x000000181428723c */ /* 0x040ff00000041828 */
[----:B------:R-:W-:Y:S01]  /*3b10*/  HMMA.16816.F32.BF16 R36, R20, R26, R36 ;  /* 0x0000001a1424723c */ /* 0x000fe20000041824 */
[----:B------:R-:W2:Y:S04]  /*3b20*/  LDSM.16.M88.4 R20, [R93+0x9800] ;  /* 0x009800005d14783b */ /* 0x000ea80000000200 */
[----:B------:R-:W-:Y:S03]  /*3b30*/  LDSM.16.M88.4 R24, [R97+UR5+0xa000] ;  /* 0x00a000056118783b */ /* 0x000fe60008000200 */
[C---:B-1----:R-:W-:Y:S08]  /*3b40*/  HMMA.16816.F32.BF16 R12, R16.reuse, R8, R12 ;  /* 0x00000008100c723c */ /* 0x042ff0000004180c */
[C---:B------:R-:W-:Y:S01]  /*3b50*/  HMMA.16816.F32.BF16 R60, R16.reuse, R10, R60 ;  /* 0x0000000a103c723c */ /* 0x040fe2000004183c */
[----:B------:R-:W1:Y:S07]  /*3b60*/  LDSM.16.M88.4 R8, [R91+0x2000] ;  /* 0x002000005b08783b */ /* 0x000e6e0000000200 */
[C---:B---3--:R-:W-:Y:S08]  /*3b70*/  HMMA.16816.F32.BF16 R56, R16.reuse, R4, R56 ;  /* 0x000000041038723c */ /* 0x048ff00000041838 */
[C---:B------:R-:W-:Y:S01]  /*3b80*/  HMMA.16816.F32.BF16 R52, R16.reuse, R6, R52 ;  /* 0x000000061034723c */ /* 0x040fe20000041834 */
[----:B------:R-:W3:Y:S04]  /*3b90*/  LDSM.16.M88.4 R4, [R81+0x4000] ;  /* 0x004000005104783b */ /* 0x000ee80000000200 */
[----:B------:R-:W-:Y:S03]  /*3ba0*/  LDSM.16.M88.4 R80, [R94+0xa000] ;  /* 0x00a000005e50783b */ /* 0x000fe60000000200 */
[C---:B------:R-:W-:Y:S08]  /*3bb0*/  HMMA.16816.F32.BF16 R48, R16.reuse, R72, R48 ;  /* 0x000000481030723c */ /* 0x040ff00000041830 */
[C---:B------:R-:W-:Y:S01]  /*3bc0*/  HMMA.16816.F32.BF16 R44, R16.reuse, R74, R44 ;  /* 0x0000004a102c723c */ /* 0x040fe2000004182c */
[----:B------:R-:W-:Y:S07]  /*3bd0*/  LDSM.16.M88.4 R72, [R94+0xa800] ;  /* 0x00a800005e48783b */ /* 0x000fee0000000200 */
[C---:B--2---:R-:W-:Y:S08]  /*3be0*/  HMMA.16816.F32.BF16 R40, R16.reuse, R20, R40 ;  /* 0x000000141028723c */ /* 0x044ff00000041828 */
[----:B------:R-:W-:Y:S01]  /*3bf0*/  HMMA.16816.F32.BF16 R36, R16, R22, R36 ;  /* 0x000000161024723c */ /* 0x000fe20000041824 */
[----:B------:R-:W2:Y:S04]  /*3c00*/  LDSM.16.M88.4 R20, [R97+UR5+0xa800] ;  /* 0x00a800056114783b */ /* 0x000ea80008000200 */
[----:B------:R-:W4:Y:S03]  /*3c10*/  LDSM.16.M88.4 R16, [R97+UR5+0xb000] ;  /* 0x00b000056110783b */ /* 0x000f260008000200 */
[C---:B-1----:R-:W-:Y:S08]  /*3c20*/  HMMA.16816.F32.BF16 R12, R8.reuse, R68, R12 ;  /* 0x00000044080c723c */ /* 0x042ff0000004180c */
        /* <DEDUP_REMOVED lines=10> */
[----:B------:R-:W1:Y:S04]  /*3cd0*/  LDSM.16.M88.4 R8, [R97+UR5+0xb800] ;  /* 0x00b800056108783b */ /* 0x000e680008000200 */
[----:B------:R-:W5:Y:S03]  /*3ce0*/  LDSM.16.M88.4 R28, [R93+0xa000] ;  /* 0x00a000005d1c783b */ /* 0x000f660000000200 */
[C---:B---3--:R-:W-:Y:S08]  /*3cf0*/  HMMA.16816.F32.BF16 R12, R4.reuse, R24, R12 ;  /* 0x00000018040c723c */ /* 0x048ff0000004180c */
[C---:B--2---:R-:W-:Y:S08]  /*3d00*/  HMMA.16816.F32.BF16 R56, R4.reuse, R20, R56 ;  /* 0x000000140438723c */ /* 0x044ff00000041838 */
[C---:B------:R-:W-:Y:S01]  /*3d10*/  HMMA.16816.F32.BF16 R52, R4.reuse, R22, R52 ;  /* 0x000000160434723c */ /* 0x040fe20000041834 */
[----:B------:R-:W2:Y:S07]  /*3d20*/  LDSM.16.M88.4 R20, [R93+0xb000] ;  /* 0x00b000005d14783b */ /* 0x000eae0000000200 */
[C---:B------:R-:W-:Y:S01]  /*3d30*/  HMMA.16816.F32.BF16 R60, R4.reuse, R26, R60 ;  /* 0x0000001a043c723c */ /* 0x040fe2000004183c */
[----:B------:R-:W-:Y:S07]  /*3d40*/  LDSM.16.M88.4 R24, [R93+0xa800] ;  /* 0x00a800005d18783b */ /* 0x000fee0000000200 */
[C---:B----4-:R-:W-:Y:S08]  /*3d50*/  HMMA.16816.F32.BF16 R48, R4.reuse, R16, R48 ;  /* 0x000000100430723c */ /* 0x050ff00000041830 */
[C---:B------:R-:W-:Y:S01]  /*3d60*/  HMMA.16816.F32.BF16 R44, R4.reuse, R18, R44 ;  /* 0x00000012042c723c */ /* 0x040fe2000004182c */
[----:B------:R-:W3:Y:S07]  /*3d70*/  LDSM.16.M88.4 R16, [R93+0xb800] ;  /* 0x00b800005d10783b */ /* 0x000eee0000000200 */
[C---:B-1----:R-:W-:Y:S08]  /*3d80*/  HMMA.16816.F32.BF16 R40, R4.reuse, R8, R40 ;  /* 0x000000080428723c */ /* 0x042ff00000041828 */
[----:B------:R-:W-:Y:S01]  /*3d90*/  HMMA.16816.F32.BF16 R36, R4, R10, R36 ;  /* 0x0000000a0424723c */ /* 0x000fe20000041824 */
[----:B------:R-:W-:Y:S04]  /*3da0*/  LDSM.16.M88.4 R8, [R91+0x4000] ;  /* 0x004000005b08783b */ /* 0x000fe80000000200 */
[----:B------:R-:W1:Y:S03]  /*3db0*/  LDSM.16.M88.4 R4, [R89+0xa000] ;  /* 0x00a000005904783b */ /* 0x000e660000000200 */
[C---:B------:R-:W-:Y:S08]  /*3dc0*/  HMMA.16816.F32.BF16 R12, R76.reuse, R80, R12 ;  /* 0x000000504c0c723c */ /* 0x040ff0000004180c */
[C---:B------:R-:W-:Y:S08]  /*3dd0*/  HMMA.16816.F32.BF16 R60, R76.reuse, R82, R60 ;  /* 0x000000524c3c723c */ /* 0x040ff0000004183c */
[C---:B------:R-:W-:Y:S08]  /*3de0*/  HMMA.16816.F32.BF16 R48, R76.reuse, R68, R48 ;  /* 0x000000444c30723c */ /* 0x040ff00000041830 */
[C---:B------:R-:W-:Y:S08]  /*3df0*/  HMMA.16816.F32.BF16 R40, R76.reuse, R64, R40 ;  /* 0x000000404c28723c */ /* 0x040ff00000041828 */
[C---:B------:R-:W-:Y:S01]  /*3e00*/  HMMA.16816.F32.BF16 R64, R76.reuse, R66, R36 ;  /* 0x000000424c40723c */ /* 0x040fe20000041824 */
[----:B------:R-:W4:Y:S07]  /*3e10*/  LDSM.16.M88.4 R36, [R89+0xa800] ;  /* 0x00a800005924783b */ /* 0x000f2e0000000200 */
[----:B------:R-:W-:Y:S08]  /*3e20*/  HMMA.16816.F32.BF16 R56, R76, R72, R56 ;  /* 0x000000484c38723c */ /* 0x000ff00000041838 */
[----:B-----5:R-:W-:Y:S08]  /*3e30*/  HMMA.16816.F32.BF16 R12, R32, R28, R12 ;  /* 0x0000001c200c723c */ /* 0x020ff0000004180c */
[----:B------:R-:W-:Y:S08]  /*3e40*/  HMMA.16816.F32.BF16 R52, R76, R74, R52 ;  /* 0x0000004a4c34723c */ /* 0x000ff00000041834 */
[C---:B------:R-:W-:Y:S08]  /*3e50*/  HMMA.16816.F32.BF16 R60, R32.reuse, R30, R60 ;  /* 0x0000001e203c723c */ /* 0x040ff0000004183c */
[----:B--2---:R-:W-:Y:S01]  /*3e60*/  HMMA.16816.F32.BF16 R48, R32, R20, R48 ;  /* 0x000000142030723c */ /* 0x004fe20000041830 */
[----:B------:R-:W-:-:S05]  /*3e70*/  IMAD.SHL.U32 R20, R188, 0x2, RZ ;  /* 0x00000002bc147824 */ /* 0x000fca00078e00ff */
[----:B------:R-:W-:Y:S02]  /*3e80*/  LOP3.LUT R20, R20, 0x6, RZ, 0xc0, !PT ;  /* 0x0000000614147812 */ /* 0x000fe400078ec0ff */
[----:B---3--:R-:W-:Y:S03]  /*3e90*/  HMMA.16816.F32.BF16 R40, R32, R16, R40 ;  /* 0x000000102028723c */ /* 0x008fe60000041828 */
[----:B------:R-:W-:-:S05]  /*3ea0*/  IMAD.IADD R21, R201, 0x1, R20 ;  /* 0x00000001c9157824 */ /* 0x000fca00078e0214 */
[----:B------:R-:W-:Y:S01]  /*3eb0*/  HMMA.16816.F32.BF16 R64, R32, R18, R64 ;  /* 0x000000122040723c */ /* 0x000fe20000041840 */
[----:B------:R-:W2:Y:S01]  /*3ec0*/  LDSM.16.M88.4 R16, [R89+0xb000] ;  /* 0x00b000005910783b */ /* 0x000ea20000000200 */
[----:B------:R-:W-:-:S06]  /*3ed0*/  ISETP.GE.AND P2, PT, R21, R92, PT ;  /* 0x0000005c1500720c */ /* 0x000fcc0003f46270 */
[----:B------:R-:W-:Y:S08]  /*3ee0*/  HMMA.16816.F32.BF16 R44, R76, R70, R44 ;  /* 0x000000464c2c723c */ /* 0x000ff0000004182c */
[----:B------:R-:W-:Y:S01]  /*3ef0*/  HMMA.16816.F32.BF16 R56, R32, R24, R56 ;  /* 0x000000182038723c */ /* 0x000fe20000041838 */
[----:B------:R-:W-:-:S05]  /*3f00*/  VIADD R25, R21, 0x10 ;  /* 0x0000001015197836 */ /* 0x000fca0000000000 */
[----:B------:R-:W-:Y:S02]  /*3f10*/  ISETP.GE.AND P3, PT, R25, R92, PT ;  /* 0x0000005c1900720c */ /* 0x000fe40003f66270 */
[----:B-1----:R-:W-:Y:S01]  /*3f20*/  HMMA.16816.F32.BF16 R12, R8, R4, R12 ;  /* 0x00000004080c723c */ /* 0x002fe2000004180c */
[----:B------:R-:W-:-:S05]  /*3f30*/  VIADD R5, R21, 0x1 ;  /* 0x0000000115057836 */ /* 0x000fca0000000000 */
[----:B------:R-:W-:Y:S02]  /*3f40*/  ISETP.GE.AND P6, PT, R5, R92, PT ;  /* 0x0000005c0500720c */ /* 0x000fe40003fc6270 */
[----:B------:R-:W-:Y:S08]  /*3f50*/  HMMA.16816.F32.BF16 R52, R32, R26, R52 ;  /* 0x0000001a2034723c */ /* 0x000ff00000041834 */
[----:B------:R-:W-:Y:S01]  /*3f60*/  HMMA.16816.F32.BF16 R60, R8, R6, R60 ;  /* 0x00000006083c723c */ /* 0x000fe2000004183c */
[----:B------:R-:W1:Y:S01]  /*3f70*/  LDSM.16.M88.4 R4, [R89+0xb800] ;  /* 0x00b800005904783b */ /* 0x000e620000000200 */
[----:B------:R-:W-:-:S04]  /*3f80*/  DEPBAR.LE SB0, 0x0 ;  /* 0x000080000000791a */ /* 0x000fc80000000000 */
[----:B------:R-:W-:Y:S01]  /*3f90*/  FSEL R68, R13, -INF , !P6 ;  /* 0xff8000000d447808 */ /* 0x000fe20007000000 */
[C---:B------:R-:W-:Y:S01]  /*3fa0*/  VIADD R13, R21.reuse, 0x19 ;  /* 0x00000019150d7836 */ /* 0x040fe20000000000 */
[----:B------:R-:W-:Y:S01]  /*3fb0*/  HMMA.16816.F32.BF16 R44, R32, R22, R44 ;  /* 0x00000016202c723c */ /* 0x000fe2000004182c */
[----:B------:R-:W-:Y:S01]  /*3fc0*/  VIADD R23, R21, 0x8 ;  /* 0x0000000815177836 */ /* 0x000fe20000000000 */
[----:B------:R-:W-:Y:S02]  /*3fd0*/  FSEL R28, R14, -INF , !P2 ;  /* 0xff8000000e1c7808 */ /* 0x000fe40005000000 */
[----:B------:R-:W-:Y:S02]  /*3fe0*/  FSEL R34, R12, -INF , !P2 ;  /* 0xff8000000c227808 */ /* 0x000fe40005000000 */
[----:B------:R-:W-:Y:S01]  /*3ff0*/  ISETP.GE.AND P5, PT, R23, R92, PT ;  /* 0x0000005c1700720c */ /* 0x000fe20003fa6270 */
[----:B------:R-:W-:Y:S01]  /*4000*/  VIADD R23, R21, 0x9 ;  /* 0x0000000915177836 */ /* 0x000fe20000000000 */
[----:B----4-:R-:W-:Y:S01]  /*4010*/  HMMA.16816.F32.BF16 R56, R8, R36, R56 ;  /* 0x000000240838723c */ /* 0x010fe20000041838 */
[----:B------:R-:W-:Y:S01]  /*4020*/  FSEL R32, R15, -INF , !P6 ;  /* 0xff8000000f207808 */ /* 0x000fe20007000000 */
[----:B------:R-:W-:Y:S01]  /*4030*/  VIADD R15, R21, 0x20 ;  /* 0x00000020150f7836 */ /* 0x000fe20000000000 */
[----:B------:R-:W-:-:S02]  /*4040*/  FSEL R62, R62, -INF , !P5 ;  /* 0xff8000003e3e7808 */ /* 0x000fc40006800000 */
[-C--:B------:R-:W-:Y:S01]  /*4050*/  ISETP.GE.AND P4, PT, R23, R92.reuse, PT ;  /* 0x0000005c1700720c */ /* 0x080fe20003f86270 */
[----:B------:R-:W-:Y:S01]  /*4060*/  VIADD R23, R21, 0x11 ;  /* 0x0000001115177836 */ /* 0x000fe20000000000 */
[----:B------:R-:W-:Y:S01]  /*4070*/  FSEL R60, R60, -INF , !P5 ;  /* 0xff8000003c3c7808 */ /* 0x000fe20006800000 */
[C---:B------:R-:W-:Y:S01]  /*4080*/  HMMA.16816.F32.BF16 R52, R8.reuse, R38, R52 ;  /* 0x000000260834723c */ /* 0x040fe20000041834 */
[-C--:B------:R-:W-:Y:S01]  /*4090*/  ISETP.GE.AND P5, PT, R13, R92.reuse, PT ;  /* 0x0000005c0d00720c */ /* 0x080fe20003fa6270 */
[----:B------:R-:W-:Y:S01]  /*40a0*/  VIADD R13, R21, 0x21 ;  /* 0x00000021150d7836 */ /* 0x000fe20000000000 */
[-C--:B------:R-:W-:Y:S01]  /*40b0*/  ISETP.GE.AND P2, PT, R23, R92.reuse, PT ;  /* 0x0000005c1700720c */ /* 0x080fe20003f46270 */
[----:B------:R-:W-:Y:S01]  /*40c0*/  VIADD R23, R21, 0x18 ;  /* 0x0000001815177836 */ /* 0x000fe20000000000 */
[----:B------:R-:W-:Y:S02]  /*40d0*/  FSEL R30, R63, -INF , !P4 ;  /* 0xff8000003f1e7808 */ /* 0x000fe40006000000 */
[----:B------:R-:W-:Y:S01]  /*40e0*/  FSEL R70, R61, -INF , !P4 ;  /* 0xff8000003d467808 */ /* 0x000fe20006000000 */
[----:B--2---:R-:W-:Y:S01]  /*40f0*/  HMMA.16816.F32.BF16 R44, R8, R18, R44 ;  /* 0x00000012082c723c */ /* 0x004fe2000004182c */
[----:B------:R-:W-:-:S02]  /*4100*/  ISETP.GE.AND P6, PT, R23, R92, PT ;  /* 0x0000005c1700720c */ /* 0x000fc40003fc6270 */
[----:B------:R-:W-:Y:S02]  /*4110*/  FSEL R12, R58, -INF , !P3 ;  /* 0xff8000003a0c7808 */ /* 0x000fe40005800000 */
[-C--:B------:R-:W-:Y:S01]  /*4120*/  ISETP.GE.AND P4, PT, R15, R92.reuse, PT ;  /* 0x0000005c0f00720c */ /* 0x080fe20003f86270 */
[----:B------:R-:W-:Y:S01]  /*4130*/  VIADD R15, R21, 0x28 ;  /* 0x00000028150f7836 */ /* 0x000fe20000000000 */
[----:B------:R-:W-:Y:S01]  /*4140*/  FSEL R14, R59, -INF , !P2 ;  /* 0xff8000003b0e7808 */ /* 0x000fe20005000000 */
[----:B------:R-:W-:Y:S01]  /*4150*/  HMMA.16816.F32.BF16 R48, R8, R16, R48 ;  /* 0x000000100830723c */ /* 0x000fe20000041830 */
[----:B------:R-:W-:Y:S02]  /*4160*/  FSEL R16, R56, -INF , !P3 ;  /* 0xff80000038107808 */ /* 0x000fe40005800000 */
[----:B------:R-:W-:Y:S01]  /*4170*/  ISETP.GE.AND P3, PT, R13, R92, PT ;  /* 0x0000005c0d00720c */ /* 0x000fe20003f66270 */
[----:B------:R-:W-:Y:S01]  /*4180*/  VIADD R13, R21, 0x29 ;  /* 0x00000029150d7836 */ /* 0x000fe20000000000 */
[----:B------:R-:W-:-:S02]  /*4190*/  FSEL R20, R54, -INF , !P6 ;  /* 0xff80000036147808 */ /* 0x000fc40007000000 */
[----:B------:R-:W-:Y:S01]  /*41a0*/  FSEL R24, R52, -INF , !P6 ;  /* 0xff80000034187808 */ /* 0x000fe20007000000 */
[C---:B-1----:R-:W-:Y:S01]  /*41b0*/  HMMA.16816.F32.BF16 R40, R8.reuse, R4, R40 ;  /* 0x000000040828723c */ /* 0x042fe20000041828 */
[----:B------:R-:W-:Y:S01]  /*41c0*/  ISETP.GE.AND P6, PT, R13, R92, PT ;  /* 0x0000005c0d00720c */ /* 0x000fe20003fc6270 */
[----:B------:R-:W-:Y:S01]  /*41d0*/  VIADD R5, R21, 0x31 ;  /* 0x0000003115057836 */ /* 0x000fe20000000000 */
[----:B------:R-:W-:Y:S01]  /*41e0*/  FSEL R18, R57, -INF , !P2 ;  /* 0xff80000039127808 */ /* 0x000fe20005000000 */
[----:B------:R-:W-:Y:S01]  /*41f0*/  VIADD R13, R21, 0x30 ;  /* 0x00000030150d7836 */ /* 0x000fe20000000000 */
[----:B------:R-:W-:Y:S02]  /*4200*/  FSEL R184, R47, -INF , !P6 ;  /* 0xff8000002fb87808 */ /* 0x000fe40007000000 */
[----:B------:R-:W-:Y:S01]  /*4210*/  FSEL R172, R45, -INF , !P6 ;  /* 0xff8000002dac7808 */ /* 0x000fe20007000000 */
[----:B------:R-:W-:Y:S01]  /*4220*/  HMMA.16816.F32.BF16 R64, R8, R6, R64 ;  /* 0x000000060840723c */ /* 0x000fe20000041840 */
[----:B------:R-:W-:-:S02]  /*4230*/  ISETP.NE.AND P6, PT, R2, 0x1, PT ;  /* 0x000000010200780c */ /* 0x000fc40003fc5270 */
[----:B------:R-:W-:Y:S02]  /*4240*/  FSEL R204, R50, -INF , !P4 ;  /* 0xff80000032cc7808 */ /* 0x000fe40006000000 */
[----:B------:R-:W-:Y:S01]  /*4250*/  FSEL R206, R48, -INF , !P4 ;  /* 0xff80000030ce7808 */ /* 0x000fe20006000000 */
[----:B------:R-:W-:Y:S01]  /*4260*/  BAR.SYNC.DEFER_BLOCKING 0x0 ;  /* 0x0000000000007b1d */ /* 0x000fe20000010000 */
[-C--:B------:R-:W-:Y:S01]  /*4270*/  ISETP.GE.AND P4, PT, R5, R92.reuse, PT ;  /* 0x0000005c0500720c */ /* 0x080fe20003f86270 */
[----:B------:R-:W-:Y:S01]  /*4280*/  VIADD R5, R21, 0x38 ;  /* 0x0000003815057836 */ /* 0x000fe20000000000 */
[----:B------:R-:W-:Y:S01]  /*4290*/  ISETP.GE.AND P2, PT, R15, R92, PT ;  /* 0x0000005c0f00720c */ /* 0x000fe20003f46270 */
[----:B------:R-:W-:Y:S01]  /*42a0*/  VIADD R21, R21, 0x39 ;  /* 0x0000003915157836 */ /* 0x000fe20000000000 */
[----:B------:R-:W-:Y:S02]  /*42b0*/  FSEL R22, R55, -INF , !P5 ;  /* 0xff80000037167808 */ /* 0x000fe40006800000 */
[----:B------:R-:W-:-:S02]  /*42c0*/  FSEL R26, R53, -INF , !P5 ;  /* 0xff800000351a7808 */ /* 0x000fc40006800000 */
[----:B------:R-:W-:Y:S02]  /*42d0*/  FSEL R182, R51, -INF , !P3 ;  /* 0xff80000033b67808 */ /* 0x000fe40005800000 */
[----:B------:R-:W-:Y:S02]  /*42e0*/  FSEL R208, R49, -INF , !P3 ;  /* 0xff80000031d07808 */ /* 0x000fe40005800000 */
[----:B------:R-:W-:Y:S02]  /*42f0*/  FSEL R192, R46, -INF , !P2 ;  /* 0xff8000002ec07808 */ /* 0x000fe40005000000 */
[----:B------:R-:W-:Y:S02]  /*4300*/  FSEL R174, R44, -INF , !P2 ;  /* 0xff8000002cae7808 */ /* 0x000fe40005000000 */
[-C--:B------:R-:W-:Y:S02]  /*4310*/  ISETP.GE.AND P5, PT, R13, R92.reuse, PT ;  /* 0x0000005c0d00720c */ /* 0x080fe40003fa6270 */
[----:B------:R-:W-:-:S02]  /*4320*/  ISETP.GE.AND P3, PT, R5, R92, PT ;  /* 0x0000005c0500720c */ /* 0x000fc40003f66270 */
[----:B------:R-:W-:Y:S02]  /*4330*/  ISETP.GE.AND P2, PT, R21, R92, PT ;  /* 0x0000005c1500720c */ /* 0x000fe40003f46270 */
[----:B------:R-:W-:Y:S02]  /*4340*/  FSEL R170, R42, -INF , !P5 ;  /* 0xff8000002aaa7808 */ /* 0x000fe40006800000 */
[----:B------:R-:W-:Y:S02]  /*4350*/  FSEL R180, R40, -INF , !P5 ;  /* 0xff80000028b47808 */ /* 0x000fe40006800000 */
[----:B------:R-:W-:Y:S02]  /*4360*/  FSEL R168, R43, -INF , !P4 ;  /* 0xff8000002ba87808 */ /* 0x000fe40006000000 */
[----:B------:R-:W-:Y:S02]  /*4370*/  FSEL R178, R41, -INF , !P4 ;  /* 0xff80000029b27808 */ /* 0x000fe40006000000 */
[----:B------:R-:W-:-:S02]  /*4380*/  FSEL R164, R66, -INF , !P3 ;  /* 0xff80000042a47808 */ /* 0x000fc40005800000 */
[----:B------:R-:W-:Y:S02]  /*4390*/  FSEL R176, R64, -INF , !P3 ;  /* 0xff80000040b07808 */ /* 0x000fe40005800000 */
[----:B------:R-:W-:Y:S02]  /*43a0*/  FSEL R162, R67, -INF , !P2 ;  /* 0xff80000043a27808 */ /* 0x000fe40005000000 */
[----:B------:R-:W-:Y:S01]  /*43b0*/  FSEL R166, R65, -INF , !P2 ;  /* 0xff80000041a67808 */ /* 0x000fe20005000000 */
[----:B------:R-:W-:Y:S06]  /*43c0*/  @!P6 BRA `(.L_x_483) ;  /* 0x000000080048e947 */ /* 0x000fec0003800000 */
[----:B------:R-:W-:-:S04]  /*43d0*/  UISETP.NE.U32.AND UP0, UPT, UR8, URZ, UPT ;  /* 0x000000ff0800728c */ /* 0x000fc8000bf05070 */
[----:B------:R-:W-:-:S09]  /*43e0*/  UISETP.NE.AND.EX UP0, UPT, UR9, URZ, UPT, UP0 ;  /* 0x000000ff0900728c */ /* 0x000fd2000bf05300 */
[----:B------:R-:W-:Y:S05]  /*43f0*/  BRA.U UP0, `(.L_x_484) ;  /* 0x0000000100207547 */ /* 0x000fea000b800000 */
[----:B------:R-:W-:Y:S01]  /*4400*/  UMOV UR4, URZ ;  /* 0x000000ff00047c82 */ /* 0x000fe20008000000 */
[----:B------:R-:W-:Y:S01]  /*4410*/  IMAD.SHL.U32 R4, R84, 0x40, RZ ;  /* 0x0000004054047824 */ /* 0x000fe200078e00ff */
[----:B------:R-:W-:-:S05]  /*4420*/  IADD3 R5, P2, PT, RZ, -UR4, RZ ;  /* 0x80000004ff057c10 */ /* 0x000fca000ff5e0ff */
[----:B------:R-:W-:-:S05]  /*4430*/  IMAD.X R4, RZ, RZ, ~R4, P2 ;  /* 0x000000ffff047224 */ /* 0x000fca00010e0e04 */
[----:B------:R-:W-:-:S04]  /*4440*/  SHF.R.S64 R5, R5, 0x1f, R4 ;  /* 0x0000001f05057819 */ /* 0x000fc80000001004 */
[----:B------:R-:W-:-:S04]  /*4450*/  IADD3 R196, P2, PT, R5, R196, RZ ;  /* 0x000000c405c47210 */ /* 0x000fc80007f5e0ff */
[----:B------:R-:W-:Y:S01]  /*4460*/  LEA.HI.X.SX32 R195, R4, R195, 0x1, P2 ;  /* 0x000000c304c37211 */ /* 0x000fe200010f0eff */
[----:B------:R-:W-:Y:S08]  /*4470*/  BRA `(.L_x_485) ;  /* 0x0000000000ec7947 */ /* 0x000ff00003800000 */
.L_x_484:
[----:B------:R-:W1:Y:S01]  /*4480*/  LDC R6, c[0x0][0x4f0] ;  /* 0x00013c00ff067b82 */ /* 0x000e620000000800 */
[----:B------:R-:W-:Y:S01]  /*4490*/  LEA R11, R2, 0xffffff80, 0x6 ;  /* 0xffffff80020b7811 */ /* 0x000fe200078e30ff */
[----:B------:R-:W2:Y:S01]  /*44a0*/  LDCU.64 UR6, c[0x0][0x3a0] ;  /* 0x00007400ff0677ac */ /* 0x000ea20008000a00 */
[----:B------:R-:W-:Y:S02]  /*44b0*/  IABS R8, R201 ;  /* 0x000000c900087213 */ /* 0x000fe40000000000 */
[----:B------:R-:W-:Y:S02]  /*44c0*/  IABS R7, R11 ;  /* 0x0000000b00077213 */ /* 0x000fe40000000000 */
[-C--:B-1----:R-:W-:Y:S02]  /*44d0*/  IABS R4, R6.reuse ;  /* 0x0000000600047213 */ /* 0x082fe40000000000 */
[----:B------:R-:W-:Y:S02]  /*44e0*/  LOP3.LUT R11, R11, R6, RZ, 0x3c, !PT ;  /* 0x000000060b0b7212 */ /* 0x000fe400078e3cff */
[----:B------:R-:W1:Y:S08]  /*44f0*/  I2F.RP R5, R4 ;  /* 0x0000000400057306 */ /* 0x000e700000209400 */
[----:B-1----:R-:W1:Y:S02]  /*4500*/  MUFU.RCP R36, R5 ;  /* 0x0000000500247308 */ /* 0x002e640000001000 */
[----:B-1----:R-:W-:-:S06]  /*4510*/  VIADD R36, R36, 0xffffffe ;  /* 0x0ffffffe24247836 */ /* 0x002fcc0000000000 */
[----:B------:R-:W1:Y:S02]  /*4520*/  F2I.FTZ.U32.TRUNC.NTZ R37, R36 ;  /* 0x0000002400257305 */ /* 0x000e64000021f000 */
[----:B-1----:R-:W-:Y:S01]  /*4530*/  IMAD.MOV R13, RZ, RZ, -R37 ;  /* 0x000000ffff0d7224 */ /* 0x002fe200078e0a25 */
[----:B------:R-:W-:-:S03]  /*4540*/  MOV R36, RZ ;  /* 0x000000ff00247202 */ /* 0x000fc60000000f00 */
[----:B------:R-:W-:-:S04]  /*4550*/  IMAD R13, R13, R4, RZ ;  /* 0x000000040d0d7224 */ /* 0x000fc800078e02ff */
[----:B------:R-:W-:-:S06]  /*4560*/  IMAD.HI.U32 R13, R37, R13, R36 ;  /* 0x0000000d250d7227 */ /* 0x000fcc00078e0024 */
[----:B------:R-:W-:-:S04]  /*4570*/  IMAD.HI.U32 R10, R13, R7, RZ ;  /* 0x000000070d0a7227 */ /* 0x000fc800078e00ff */
[----:B------:R-:W-:-:S04]  /*4580*/  IMAD.HI.U32 R13, R13, R8, RZ ;  /* 0x000000080d0d7227 */ /* 0x000fc800078e00ff */
[----:B------:R-:W-:Y:S02]  /*4590*/  IMAD.MOV R5, RZ, RZ, -R10 ;  /* 0x000000ffff057224 */ /* 0x000fe400078e0a0a */
[----:B------:R-:W-:Y:S02]  /*45a0*/  IMAD.MOV R9, RZ, RZ, -R13 ;  /* 0x000000ffff097224 */ /* 0x000fe400078e0a0d */
[C---:B------:R-:W-:Y:S02]  /*45b0*/  IMAD R5, R4.reuse, R5, R7 ;  /* 0x0000000504057224 */ /* 0x040fe400078e0207 */
[----:B------:R-:W-:-:S03]  /*45c0*/  IMAD R9, R4, R9, R8 ;  /* 0x0000000904097224 */ /* 0x000fc600078e0208 */
[C---:B------:R-:W-:Y:S02]  /*45d0*/  ISETP.GT.U32.AND P3, PT, R4.reuse, R5, PT ;  /* 0x000000050400720c */ /* 0x040fe40003f64070 */
[----:B------:R-:W-:-:S11]  /*45e0*/  ISETP.GT.U32.AND P2, PT, R4, R9, PT ;  /* 0x000000090400720c */ /* 0x000fd60003f44070 */
[-C--:B------:R-:W-:Y:S02]  /*45f0*/  @!P3 IADD3 R5, PT, PT, R5, -R4.reuse, RZ ;  /* 0x800000040505b210 */ /* 0x080fe40007ffe0ff */
[----:B------:R-:W-:Y:S01]  /*4600*/  @!P2 IMAD.IADD R9, R9, 0x1, -R4 ;  /* 0x000000010909a824 */ /* 0x000fe200078e0a04 */
[----:B------:R-:W-:Y:S01]  /*4610*/  @!P3 IADD3 R10, PT, PT, R10, 0x1, RZ ;  /* 0x000000010a0ab810 */ /* 0x000fe20007ffe0ff */
[----:B------:R-:W-:Y:S01]  /*4620*/  @!P2 VIADD R13, R13, 0x1 ;  /* 0x000000010d0da836 */ /* 0x000fe20000000000 */
[-C--:B------:R-:W-:Y:S02]  /*4630*/  ISETP.GE.U32.AND P4, PT, R5, R4.reuse, PT ;  /* 0x000000040500720c */ /* 0x080fe40003f86070 */
[----:B------:R-:W-:Y:S02]  /*4640*/  ISETP.GE.U32.AND P5, PT, R9, R4, PT ;  /* 0x000000040900720c */ /* 0x000fe40003fa6070 */
[----:B------:R-:W-:Y:S02]  /*4650*/  LOP3.LUT R4, R201, R6, RZ, 0x3c, !PT ;  /* 0x00000006c9047212 */ /* 0x000fe400078e3cff */
[----:B------:R-:W-:-:S02]  /*4660*/  ISETP.GE.AND P2, PT, R11, RZ, PT ;  /* 0x000000ff0b00720c */ /* 0x000fc40003f46270 */
[----:B------:R-:W-:Y:S02]  /*4670*/  ISETP.GE.AND P3, PT, R4, RZ, PT ;  /* 0x000000ff0400720c */ /* 0x000fe40003f66270 */
[----:B------:R-:W-:-:S03]  /*4680*/  LOP3.LUT R5, RZ, R6, RZ, 0x33, !PT ;  /* 0x00000006ff057212 */ /* 0x000fc600078e33ff */
[----:B------:R-:W-:Y:S01]  /*4690*/  @P4 VIADD R10, R10, 0x1 ;  /* 0x000000010a0a4836 */ /* 0x000fe20000000000 */
[----:B------:R-:W-:Y:S02]  /*46a0*/  ISETP.NE.AND P4, PT, R6, RZ, PT ;  /* 0x000000ff0600720c */ /* 0x000fe40003f85270 */
[----:B------:R-:W-:-:S03]  /*46b0*/  @P5 IADD3 R13, PT, PT, R13, 0x1, RZ ;  /* 0x000000010d0d5810 */ /* 0x000fc60007ffe0ff */
[----:B------:R-:W-:Y:S02]  /*46c0*/  @!P2 IMAD.MOV R10, RZ, RZ, -R10 ;  /* 0x000000ffff0aa224 */ /* 0x000fe400078e0a0a */
[----:B------:R-:W-:-:S03]  /*46d0*/  @!P3 IADD3 R13, PT, PT, -R13, RZ, RZ ;  /* 0x000000ff0d0db210 */ /* 0x000fc60007ffe1ff */
[C---:B------:R-:W-:Y:S02]  /*46e0*/  SEL R8, R5.reuse, R10, !P4 ;  /* 0x0000000a05087207 */ /* 0x040fe40006000000 */
[----:B------:R-:W-:-:S03]  /*46f0*/  SEL R5, R5, R13, !P4 ;  /* 0x0000000d05057207 */ /* 0x000fc60006000000 */
[----:B------:R-:W-:-:S04]  /*4700*/  IMAD.WIDE R36, R8, 0x4, R202 ;  /* 0x0000000408247825 */ /* 0x000fc800078e02ca */
[C---:B------:R-:W-:Y:S01]  /*4710*/  IMAD.WIDE R10, R5.reuse, 0x4, R202 ;  /* 0x00000004050a7825 */ /* 0x040fe200078e02ca */
[----:B------:R-:W3:Y:S04]  /*4720*/  LDG.E R7, desc[UR14][R36.64] ;  /* 0x0000000e24077981 */ /* 0x000ee8000c1e1900 */
[----:B------:R-:W3:Y:S01]  /*4730*/  LDG.E R4, desc[UR14][R10.64] ;  /* 0x0000000e0a047981 */ /* 0x000ee2000c1e1900 */
[----:B------:R-:W-:-:S04]  /*4740*/  IMAD.IADD R5, R5, 0x1, -R8 ;  /* 0x0000000105057824 */ /* 0x000fc800078e0a08 */
[----:B------:R-:W-:-:S05]  /*4750*/  IMAD R5, R5, R6, -0x40 ;  /* 0xffffffc005057424 */ /* 0x000fca00078e0206 */
[----:B------:R-:W-:-:S05]  /*4760*/  SHF.R.S32.HI R9, RZ, 0x1f, R5 ;  /* 0x0000001fff097819 */ /* 0x000fca0000011405 */
[-C--:B------:R-:W-:Y:S02]  /*4770*/  IMAD R6, R9, R84.reuse, RZ ;  /* 0x0000005409067224 */ /* 0x080fe400078e02ff */
[----:B------:R-:W-:-:S04]  /*4780*/  IMAD.WIDE.U32 R8, R5, R84, RZ ;  /* 0x0000005405087225 */ /* 0x000fc800078e00ff */
[----:B------:R-:W-:-:S04]  /*4790*/  IMAD R6, R5, R85, R6 ;  /* 0x0000005505067224 */ /* 0x000fc800078e0206 */
[----:B------:R-:W-:Y:S01]  /*47a0*/  IMAD.IADD R9, R9, 0x1, R6 ;  /* 0x0000000109097824 */ /* 0x000fe200078e0206 */
[----:B---3--:R-:W-:-:S04]  /*47b0*/  IADD3 R4, PT, PT, R7, -R4, RZ ;  /* 0x8000000407047210 */ /* 0x008fc80007ffe0ff */
[----:B------:R-:W-:Y:S01]  /*47c0*/  SHF.R.S32.HI R5, RZ, 0x1f, R4 ;  /* 0x0000001fff057819 */ /* 0x000fe20000011404 */
[----:B--2---:R-:W-:-:S04]  /*47d0*/  IMAD.WIDE.U32 R8, R4, UR6, R8 ;  /* 0x0000000604087c25 */ /* 0x004fc8000f8e0008 */
[----:B------:R-:W-:Y:S01]  /*47e0*/  IMAD R5, R5, UR6, RZ ;  /* 0x0000000605057c24 */ /* 0x000fe2000f8e02ff */
[----:B------:R-:W-:-:S03]  /*47f0*/  LEA R196, P2, R8, R196, 0x1 ;  /* 0x000000c408c47211 */ /* 0x000fc600078408ff */
[----:B------:R-:W-:-:S05]  /*4800*/  IMAD R5, R4, UR7, R5 ;  /* 0x0000000704057c24 */ /* 0x000fca000f8e0205 */
[----:B------:R-:W-:-:S04]  /*4810*/  IADD3 R5, PT, PT, R9, R5, RZ ;  /* 0x0000000509057210 */ /* 0x000fc80007ffe0ff */
[----:B------:R-:W-:-:S07]  /*4820*/  LEA.HI.X R195, R8, R195, R5, 0x1, P2 ;  /* 0x000000c308c37211 */ /* 0x000fce00010f0c05 */
.L_x_485:
[----:B------:R-:W1:Y:S01]  /*4830*/  LDCU UR4, c[0x0][0x440] ;  /* 0x00008800ff0477ac */ /* 0x000e620008000800 */
[C---:B------:R-:W-:Y:S01]  /*4840*/  LEA R6, P2, R87.reuse, R196, 0x1 ;  /* 0x000000c457067211 */ /* 0x040fe200078408ff */
[C---:B------:R-:W-:Y:S01]  /*4850*/  IMAD.SHL.U32 R4, R84.reuse, 0x20, RZ ;  /* 0x0000002054047824 */ /* 0x040fe200078e00ff */
[----:B------:R-:W-:Y:S02]  /*4860*/  SHF.L.U64.HI R85, R84, 0x5, R85 ;  /* 0x0000000554557819 */ /* 0x000fe40000010255 */
[----:B------:R-:W-:Y:S02]  /*4870*/  LEA.HI.X R7, R87, R195, R90, 0x1, P2 ;  /* 0x000000c357077211 */ /* 0x000fe400010f0c5a */
[----:B------:R-:W-:-:S05]  /*4880*/  IADD3 R8, P2, PT, R4, R6, RZ ;  /* 0x0000000604087210 */ /* 0x000fca0007f5e0ff */
[----:B------:R-:W-:Y:S01]  /*4890*/  IMAD.X R9, R85, 0x1, R7, P2 ;  /* 0x0000000155097824 */ /* 0x000fe200010e0607 */
[----:B------:R-:W-:Y:S02]  /*48a0*/  IADD3 R4, P2, PT, R4, R8, RZ ;  /* 0x0000000804047210 */ /* 0x000fe40007f5e0ff */
[----:B-1----:R-:W-:-:S03]  /*48b0*/  ISETP.GE.AND P5, PT, R186, UR4, PT ;  /* 0x00000004ba007c0c */ /* 0x002fc6000bfa6270 */
[----:B------:R-:W-:Y:S01]  /*48c0*/  IMAD.X R5, R85, 0x1, R9, P2 ;  /* 0x0000000155057824 */ /* 0x000fe200010e0609 */
[----:B------:R-:W-:Y:S02]  /*48d0*/  ISETP.GE.AND P4, PT, R212, UR4, PT ;  /* 0x00000004d4007c0c */ /* 0x000fe4000bf86270 */
[----:B------:R-:W-:-:S07]  /*48e0*/  ISETP.GE.AND P3, PT, R210, UR4, PT ;  /* 0x00000004d2007c0c */ /* 0x000fce000bf66270 */
[----:B------:R-:W-:-:S05]  /*48f0*/  @!P5 IMAD.MOV.U32 R197, RZ, RZ, R195 ;  /* 0x000000ffffc5d224 */ /* 0x000fca00078e00c3 */
[----:B------:R-:W-:Y:S01]  /*4900*/  @!PT LDS RZ, [RZ] ;  /* 0x00000000fffff984 */ /* 0x000fe20000000800 */
[----:B------:R-:W-:Y:S01]  /*4910*/  @!PT LDS RZ, [RZ] ;  /* 0x00000000fffff984 */ /* 0x000fe20000000800 */
[----:B------:R-:W-:Y:S01]  /*4920*/  @!PT LDS RZ, [RZ] ;  /* 0x00000000fffff984 */ /* 0x000fe20000000800 */
[----:B------:R1:W-:Y:S04]  /*4930*/  @!P5 LDGSTS.E.BYPASS.LTC128B.128 [R213+0x6000], desc[UR14][R196.64] ;  /* 0x06000000c4d5dfae */ /* 0x0003e8000b981a0e */
[----:B------:R2:W-:Y:S01]  /*4940*/  @P5 STS.128 [R213+0x6000], RZ ;  /* 0x006000ffd5005388 */ /* 0x0005e20000000c00 */
[----:B-1----:R-:W-:-:S05]  /*4950*/  @!P4 IMAD.MOV.U32 R197, RZ, RZ, R195 ;  /* 0x000000ffffc5c224 */ /* 0x002fca00078e00c3 */
        /* <DEDUP_REMOVED lines=56> */
[----:B------:R-:W0:Y:S02]  /*4ce0*/  LDGDEPBAR ;  /* 0x00000000000079af */ /* 0x000e240000000000 */
.L_x_483:
[----:B--2---:R-:W-:Y:S01]  /*4cf0*/  FMNMX3.FTZ R7, R34, R68, R60, !PT ;  /* 0x0000004422077276 */ /* 0x004fe2000781003c */
[----:B------:R-:W1:Y:S01]  /*4d00*/  LDCU UR4, c[0x0][0x45c] ;  /* 0x00008b80ff0477ac */ /* 0x000e620008000800 */
[----:B------:R-:W-:Y:S02]  /*4d10*/  FMNMX3.FTZ R5, R28, R32, R62, !PT ;  /* 0x000000201c057276 */ /* 0x000fe4000781003e */
[----:B------:R-:W-:Y:S02]  /*4d20*/  FMNMX3.FTZ R7, R7, R70, R16, !PT ;  /* 0x0000004607077276 */ /* 0x000fe40007810010 */
[----:B------:R-:W-:Y:S02]  /*4d30*/  FMNMX3.FTZ R5, R5, R30, R12, !PT ;  /* 0x0000001e05057276 */ /* 0x000fe4000781000c */
[----:B------:R-:W-:Y:S02]  /*4d40*/  FMNMX3.FTZ R7, R7, R18, R24, !PT ;  /* 0x0000001207077276 */ /* 0x000fe40007810018 */
[----:B------:R-:W-:-:S02]  /*4d50*/  FMNMX3.FTZ R5, R5, R14, R20, !PT ;  /* 0x0000000e05057276 */ /* 0x000fc40007810014 */
[----:B------:R-:W-:Y:S02]  /*4d60*/  FMNMX3.FTZ R7, R7, R26, R206, !PT ;  /* 0x0000001a07077276 */ /* 0x000fe400078100ce */
[----:B------:R-:W-:Y:S02]  /*4d70*/  FMNMX3.FTZ R5, R5, R22, R204, !PT ;  /* 0x0000001605057276 */ /* 0x000fe400078100cc */
[----:B------:R-:W-:Y:S02]  /*4d80*/  FMNMX3.FTZ R7, R7, R208, R174, !PT ;  /* 0x000000d007077276 */ /* 0x000fe400078100ae */
[----:B------:R-:W-:Y:S02]  /*4d90*/  FMNMX3.FTZ R5, R5, R182, R192, !PT ;  /* 0x000000b605057276 */ /* 0x000fe400078100c0 */
[----:B------:R-:W-:Y:S02]  /*4da0*/  FMNMX3.FTZ R7, R7, R172, R180, !PT ;  /* 0x000000ac07077276 */ /* 0x000fe400078100b4 */
[----:B------:R-:W-:-:S02]  /*4db0*/  FMNMX3.FTZ R5, R5, R184, R170, !PT ;  /* 0x000000b805057276 */ /* 0x000fc400078100aa */
[----:B------:R-:W-:Y:S02]  /*4dc0*/  FMNMX3.FTZ R7, R7, R178, R176, !PT ;  /* 0x000000b207077276 */ /* 0x000fe400078100b0 */
[----:B------:R-:W-:Y:S02]  /*4dd0*/  FMNMX3.FTZ R5, R5, R168, R164, !PT ;  /* 0x000000a805057276 */ /* 0x000fe400078100a4 */
[----:B------:R-:W-:Y:S02]  /*4de0*/  FMNMX.FTZ R8, R166, R7, !PT ;  /* 0x00000007a6087209 */ /* 0x000fe40007810000 */
[----:B------:R-:W-:Y:S02]  /*4df0*/  FMNMX.FTZ R6, R162, R5, !PT ;  /* 0x00000005a2067209 */ /* 0x000fe40007810000 */
[----:B------:R-:W-:Y:S01]  /*4e00*/  LOP3.LUT R189, R3, 0x200, R88, 0xf8, !PT ;  /* 0x0000020003bd7812 */ /* 0x000fe200078ef858 */
[----:B------:R-:W2:Y:S03]  /*4e10*/  SHFL.BFLY PT, R7, R8, 0x2, 0x1f ;  /* 0x0c401f0008077f89 */ /* 0x000ea600000e0000 */
[----:B------:R-:W-:Y:S01]  /*4e20*/  LEA R189, R189, UR5, 0x1 ;  /* 0x00000005bdbd7c11 */ /* 0x000fe2000f8e08ff */
[----:B------:R-:W3:Y:S03]  /*4e30*/  SHFL.BFLY PT, R5, R6, 0x2, 0x1f ;  /* 0x0c401f0006057f89 */ /* 0x000ee600000e0000 */
[-C--:B------:R-:W-:Y:S01]  /*4e40*/  IADD3 R161, PT, PT, R86, R189.reuse, RZ ;  /* 0x000000bd56a17210 */ /* 0x080fe20007ffe0ff */
[----:B------:R-:W-:Y:S01]  /*4e50*/  LDSM.16.MT88.4 R36, [R189+0xc000] ;  /* 0x00c00000bd24783b */ /* 0x000fe20000004200 */
[----:B------:R-:W-:-:S02]  /*4e60*/  IADD3 R165, PT, PT, R0, R189, RZ ;  /* 0x000000bd00a57210 */ /* 0x000fc40007ffe0ff */
[----:B------:R-:W-:Y:S01]  /*4e70*/  IADD3 R160, PT, PT, R0, R161, RZ ;  /* 0x000000a100a07210 */ /* 0x000fe20007ffe0ff */
[----:B------:R-:W-:Y:S04]  /*4e80*/  LDSM.16.MT88.4 R52, [R161+0xc000] ;  /* 0x00c00000a134783b */ /* 0x000fe80000004200 */
[----:B------:R-:W-:Y:S04]  /*4e90*/  LDSM.16.MT88.4 R44, [R165+0xc000] ;  /* 0x00c00000a52c783b */ /* 0x000fe80000004200 */
[----:B------:R-:W-:Y:S01]  /*4ea0*/  LDSM.16.MT88.4 R76, [R165+0xe000] ;  /* 0x00e00000a54c783b */ /* 0x000fe20000004200 */
[----:B--2---:R-:W-:-:S03]  /*4eb0*/  FMNMX.FTZ R7, R8, R7, !PT ;  /* 0x0000000708077209 */ /* 0x004fc60007810000 */
[----:B------:R-:W-:Y:S01]  /*4ec0*/  LDSM.16.MT88.4 R84, [R161+0xe000] ;  /* 0x00e00000a154783b */ /* 0x000fe20000004200 */
[----:B---3--:R-:W-:-:S03]  /*4ed0*/  FMNMX.FTZ R5, R6, R5, !PT ;  /* 0x0000000506057209 */ /* 0x008fc60007810000 */
[----:B------:R-:W2:Y:S04]  /*4ee0*/  SHFL.BFLY PT, R132, R7, 0x1, 0x1f ;  /* 0x0c201f0007847f89 */ /* 0x000ea800000e0000 */
[----:B------:R-:W3:Y:S04]  /*4ef0*/  SHFL.BFLY PT, R4, R5, 0x1, 0x1f ;  /* 0x0c201f0005047f89 */ /* 0x000ee800000e0000 */
[----:B------:R-:W-:Y:S04]  /*4f00*/  LDSM.16.MT88.4 R100, [R189+0x10000] ;  /* 0x01000000bd64783b */ /* 0x000fe80000004200 */
[----:B------:R-:W-:Y:S04]  /*4f10*/  LDSM.16.MT88.4 R92, [R160+0xe000] ;  /* 0x00e00000a05c783b */ /* 0x000fe80000004200 */
[----:B------:R-:W-:Y:S04]  /*4f20*/  LDSM.16.MT88.4 R108, [R165+0x10000] ;  /* 0x01000000a56c783b */ /* 0x000fe80000004200 */
[----:B------:R-:W-:Y:S01]  /*4f30*/  LDSM.16.MT88.4 R116, [R161+0x10000] ;  /* 0x01000000a174783b */ /* 0x000fe20000004200 */
[----:B--2---:R-:W-:-:S03]  /*4f40*/  FMNMX.FTZ R132, R7, R132, !PT ;  /* 0x0000008407847209 */ /* 0x004fc60007810000 */
[----:B------:R-:W-:Y:S01]  /*4f50*/  LDSM.16.MT88.4 R8, [R165+0x10800] ;  /* 0x01080000a508783b */ /* 0x000fe20000004200 */
[----:B---3--:R-:W-:Y:S01]  /*4f60*/  FMNMX.FTZ R3, R5, R4, !PT ;  /* 0x0000000405037209 */ /* 0x008fe20007810000 */
[C---:B-1----:R-:W-:Y:S01]  /*4f70*/  FMUL.FTZ R167, R132.reuse, UR4 ;  /* 0x0000000484a77c20 */ /* 0x042fe20008410000 */
[----:B------:R-:W-:Y:S01]  /*4f80*/  FSETP.NEU.FTZ.AND P2, PT, R132, -INF , PT ;  /* 0xff8000008400780b */ /* 0x000fe20003f5d000 */
[----:B------:R-:W-:Y:S02]  /*4f90*/  LDSM.16.MT88.4 R4, [R160+0x10000] ;  /* 0x01000000a004783b */ /* 0x000fe40000004200 */
[----:B------:R-:W-:Y:S01]  /*4fa0*/  FMUL.FTZ R163, R3, UR4 ;  /* 0x0000000403a37c20 */ /* 0x000fe20008410000 */
[----:B------:R-:W-:Y:S01]  /*4fb0*/  FSEL R167, R167, RZ, P2 ;  /* 0x000000ffa7a77208 */ /* 0x000fe20001000000 */
[----:B------:R-:W-:Y:S01]  /*4fc0*/  LDSM.16.MT88.4 R144, [R165+0xc800] ;  /* 0x00c80000a590783b */ /* 0x000fe20000004200 */
[----:B------:R-:W-:-:S03]  /*4fd0*/  FSETP.NEU.FTZ.AND P2, PT, R3, -INF , PT ;  /* 0xff8000000300780b */ /* 0x000fc60003f5d000 */
[--C-:B------:R-:W-:Y:S01]  /*4fe0*/  FFMA.FTZ R158, R68, UR4, -R167.reuse ;  /* 0x00000004449e7c23 */ /* 0x100fe200080108a7 */
[----:B------:R-:W-:Y:S01]  /*4ff0*/  FSEL R163, R163, RZ, P2 ;  /* 0x000000ffa3a37208 */ /* 0x000fe20001000000 */
[--C-:B------:R-:W-:Y:S01]  /*5000*/  FFMA.FTZ R155, R60, UR4, -R167.reuse ;  /* 0x000000043c9b7c23 */ /* 0x100fe200080108a7 */
[--C-:B------:R-:W-:Y:S01]  /*5010*/  FFMA.FTZ R154, R70, UR4, -R167.reuse ;  /* 0x00000004469a7c23 */ /* 0x100fe200080108a7 */
[----:B------:R-:W-:Y:S01]  /*5020*/  FFMA.FTZ R159, R34, UR4, -R167 ;  /* 0x00000004229f7c23 */ /* 0x000fe200080108a7 */
[----:B------:R-:W-:Y:S01]  /*5030*/  LDSM.16.MT88.4 R68, [R189+0xe000] ;  /* 0x00e00000bd44783b */ /* 0x000fe20000004200 */
[--C-:B------:R-:W-:Y:S01]  /*5040*/  FFMA.FTZ R153, R62, UR4, -R163.reuse ;  /* 0x000000043e997c23 */ /* 0x100fe200080108a3 */
[--C-:B------:R-:W-:Y:S01]  /*5050*/  FFMA.FTZ R157, R28, UR4, -R163.reuse ;  /* 0x000000041c9d7c23 */ /* 0x100fe200080108a3 */
[--C-:B------:R-:W-:Y:S01]  /*5060*/  FFMA.FTZ R156, R32, UR4, -R163.reuse ;  /* 0x00000004209c7c23 */ /* 0x100fe200080108a3 */
[----:B------:R-:W1:Y:S01]  /*5070*/  LDSM.16.MT88.4 R60, [R160+0xc000] ;  /* 0x00c00000a03c783b */ /* 0x000e620000004200 */
[----:B------:R-:W-:Y:S01]  /*5080*/  FFMA.FTZ R152, R30, UR4, -R163 ;  /* 0x000000041e987c23 */ /* 0x000fe200080108a3 */
[----:B------:R-:W-:Y:S01]  /*5090*/  MUFU.EX2 R159, R159 ;  /* 0x0000009f009f7308 */ /* 0x000fe20000000800 */
[--C-:B------:R-:W-:Y:S01]  /*50a0*/  FFMA.FTZ R151, R16, UR4, -R167.reuse ;  /* 0x0000000410977c23 */ /* 0x100fe200080108a7 */
[--C-:B------:R-:W-:Y:S01]  /*50b0*/  FFMA.FTZ R150, R18, UR4, -R167.reuse ;  /* 0x0000000412967c23 */ /* 0x100fe200080108a7 */
[--C-:B------:R-:W-:Y:S01]  /*50c0*/  FFMA.FTZ R135, R24, UR4, -R167.reuse ;  /* 0x0000000418877c23 */ /* 0x100fe200080108a7 */
[----:B------:R-:W2:Y:S01]  /*50d0*/  MUFU.EX2 R158, R158 ;  /* 0x0000009e009e7308 */ /* 0x000ea20000000800 */
[----:B------:R-:W3:Y:S01]  /*50e0*/  LDSM.16.MT88.4 R16, [R189+0xc800] ;  /* 0x00c80000bd10783b */ /* 0x000ee20000004200 */
[----:B------:R-:W-:Y:S01]  /*50f0*/  FFMA.FTZ R134, R26, UR4, -R167 ;  /* 0x000000041a867c23 */ /* 0x000fe200080108a7 */
[--C-:B------:R-:W-:Y:S01]  /*5100*/  FFMA.FTZ R149, R12, UR4, -R163.reuse ;  /* 0x000000040c957c23 */ /* 0x100fe200080108a3 */
[----:B------:R-:W-:Y:S01]  /*5110*/  MUFU.EX2 R155, R155 ;  /* 0x0000009b009b7308 */ /* 0x000fe20000000800 */
[--C-:B------:R-:W-:Y:S01]  /*5120*/  FFMA.FTZ R148, R14, UR4, -R163.reuse ;  /* 0x000000040e947c23 */ /* 0x100fe200080108a3 */
[--C-:B------:R-:W-:Y:S01]  /*5130*/  FFMA.FTZ R133, R20, UR4, -R163.reuse ;  /* 0x0000000414857c23 */ /* 0x100fe200080108a3 */
[----:B------:R-:W-:Y:S01]  /*5140*/  FFMA.FTZ R0, R22, UR4, -R163 ;  /* 0x0000000416007c23 */ /* 0x000fe200080108a3 */
[----:B------:R-:W4:Y:S01]  /*5150*/  MUFU.EX2 R154, R154 ;  /* 0x0000009a009a7308 */ /* 0x000f220000000800 */
[----:B------:R-:W5:Y:S01]  /*5160*/  LDSM.16.MT88.4 R12, [R189+0xe800] ;  /* 0x00e80000bd0c783b */ /* 0x000f620000004200 */
[--C-:B------:R-:W-:Y:S01]  /*5170*/  FFMA.FTZ R169, R206, UR4, -R167.reuse ;  /* 0x00000004cea97c23 */ /* 0x100fe200080108a7 */
[----:B------:R-:W-:Y:S01]  /*5180*/  FFMA.FTZ R171, R172, UR4, -R167 ;  /* 0x00000004acab7c23 */ /* 0x000fe200080108a7 */
[----:B------:R-:W-:Y:S01]  /*5190*/  MUFU.EX2 R157, R157 ;  /* 0x0000009d009d7308 */ /* 0x000fe20000000800 */
[----:B------:R-:W-:Y:S01]  /*51a0*/  LDSM.16.MT88.4 R140, [R161+0xc800] ;  /* 0x00c80000a18c783b */ /* 0x000fe20000004200 */
[----:B--2---:R-:W-:Y:S01]  /*51b0*/  F2FP.BF16.F32.PACK_AB R120, R158, R159 ;  /* 0x0000009f9e78723e */ /* 0x004fe200000010ff */
[--C-:B------:R-:W-:Y:S01]  /*51c0*/  FFMA.FTZ R175, R182, UR4, -R163.reuse ;  /* 0x00000004b6af7c23 */ /* 0x100fe200080108a3 */
[----:B------:R-:W2:Y:S01]  /*51d0*/  MUFU.EX2 R156, R156 ;  /* 0x0000009c009c7308 */ /* 0x000ea20000000800 */
[----:B------:R-:W-:Y:S01]  /*51e0*/  LDSM.16.MT88.4 R136, [R160+0xc800] ;  /* 0x00c80000a088783b */ /* 0x000fe20000004200 */
[--C-:B------:R-:W-:Y:S01]  /*51f0*/  FFMA.FTZ R173, R192, UR4, -R163.reuse ;  /* 0x00000004c0ad7c23 */ /* 0x100fe200080108a3 */
[----:B------:R-:W-:Y:S01]  /*5200*/  FFMA.FTZ R184, R184, UR4, -R163 ;  /* 0x00000004b8b87c23 */ /* 0x000fe200080108a3 */
[----:B------:R-:W-:Y:S01]  /*5210*/  MUFU.EX2 R153, R153 ;  /* 0x0000009900997308 */ /* 0x000fe20000000800 */
[----:B------:R-:W-:Y:S01]  /*5220*/  LDSM.16.MT88.4 R32, [R165+0xe800] ;  /* 0x00e80000a520783b */ /* 0x000fe20000004200 */
[----:B----4-:R-:W-:Y:S01]  /*5230*/  F2FP.BF16.F32.PACK_AB R122, R154, R155 ;  /* 0x0000009b9a7a723e */ /* 0x010fe200000010ff */
[----:B------:R-:W-:Y:S01]  /*5240*/  FFMA.FTZ R208, R208, UR4, -R167 ;  /* 0x00000004d0d07c23 */ /* 0x000fe200080108a7 */
[----:B------:R-:W4:Y:S01]  /*5250*/  MUFU.EX2 R152, R152 ;  /* 0x0000009800987308 */ /* 0x000f220000000800 */
[----:B------:R-:W-:Y:S01]  /*5260*/  LDSM.16.MT88.4 R28, [R161+0xe800] ;  /* 0x00e80000a11c783b */ /* 0x000fe20000004200 */
[----:B------:R-:W-:Y:S01]  /*5270*/  FFMA.FTZ R204, R204, UR4, -R163 ;  /* 0x00000004cccc7c23 */ /* 0x000fe200080108a3 */
        /* <DEDUP_REMOVED lines=10> */
[----:B------:R-:W-:Y:S01]  /*5320*/  FADD.FTZ R158, R159, R158 ;  /* 0x0000009e9f9e7221 */ /* 0x000fe20000010000 */
[----:B----4-:R-:W-:Y:S01]  /*5330*/  F2FP.BF16.F32.PACK_AB R123, R152, R153 ;  /* 0x00000099987b723e */ /* 0x010fe200000010ff */
[----:B------:R-:W-:Y:S01]  /*5340*/  FADD.FTZ R156, R157, R156 ;  /* 0x0000009c9d9c7221 */ /* 0x000fe20000010000 */
[----:B------:R-:W-:Y:S01]  /*5350*/  MUFU.EX2 R134, R134 ;  /* 0x0000008600867308 */ /* 0x000fe20000000800 */
[----:B------:R-:W-:-:S02]  /*5360*/  FADD.FTZ R155, R155, R158 ;  /* 0x0000009e9b9b7221 */ /* 0x000fc40000010000 */
[----:B------:R-:W-:Y:S01]  /*5370*/  FADD.FTZ R153, R153, R156 ;  /* 0x0000009c99997221 */ /* 0x000fe20000010000 */
[----:B------:R-:W-:Y:S01]  /*5380*/  MUFU.EX2 R149, R149 ;  /* 0x0000009500957308 */ /* 0x000fe20000000800 */
[C---:B------:R-:W-:Y:S01]  /*5390*/  HMMA.16816.F32.BF16 R128, R120.reuse, R36, RZ ;  /* 0x000000247880723c */ /* 0x040fe200000418ff */
[----:B------:R-:W-:Y:S01]  /*53a0*/  FADD.FTZ R154, R154, R155 ;  /* 0x0000009b9a9a7221 */ /* 0x000fe20000010000 */
[----:B------:R-:W-:Y:S01]  /*53b0*/  FADD.FTZ R152, R152, R153 ;  /* 0x0000009998987221 */ /* 0x000fe20000010000 */
[----:B------:R-:W4:Y:S04]  /*53c0*/  MUFU.EX2 R148, R148 ;  /* 0x0000009400947308 */ /* 0x000f280000000800 */
[----:B------:R-:W-:Y:S01]  /*53d0*/  MUFU.EX2 R133, R133 ;  /* 0x0000008500857308 */ /* 0x000fe20000000800 */
[C---:B------:R-:W-:Y:S03]  /*53e0*/  HMMA.16816.F32.BF16 R36, R120.reuse, R38, RZ ;  /* 0x000000267824723c */ /* 0x040fe600000418ff */
[----:B------:R-:W3:Y:S04]  /*53f0*/  MUFU.EX2 R0, R0 ;  /* 0x0000000000007308 */ /* 0x000ee80000000800 */
[----:B------:R-:W-:Y:S01]  /*5400*/  MUFU.EX2 R169, R169 ;  /* 0x000000a900a97308 */ /* 0x000fe20000000800 */
[C---:B------:R-:W-:Y:S03]  /*5410*/  HMMA.16816.F32.BF16 R40, R120.reuse, R44, RZ ;  /* 0x0000002c7828723c */ /* 0x040fe600000418ff */
[----:B------:R-:W-:Y:S04]  /*5420*/  MUFU.EX2 R171, R171 ;  /* 0x000000ab00ab7308 */ /* 0x000fe80000000800 */
[----:B------:R-:W-:Y:S01]  /*5430*/  MUFU.EX2 R182, R204 ;  /* 0x000000cc00b67308 */ /* 0x000fe20000000800 */
[C---:B------:R-:W-:Y:S03]  /*5440*/  HMMA.16816.F32.BF16 R48, R120.reuse, R52, RZ ;  /* 0x000000347830723c */ /* 0x040fe600000418ff */
[----:B------:R-:W-:Y:S04]  /*5450*/  MUFU.EX2 R175, R175 ;  /* 0x000000af00af7308 */ /* 0x000fe80000000800 */
[----:B------:R-:W-:Y:S01]  /*5460*/  MUFU.EX2 R173, R173 ;  /* 0x000000ad00ad7308 */ /* 0x000fe20000000800 */
[C---:B-1----:R-:W-:Y:S03]  /*5470*/  HMMA.16816.F32.BF16 R56, R120.reuse, R60, RZ ;  /* 0x0000003c7838723c */ /* 0x042fe600000418ff */
[----:B------:R-:W-:Y:S04]  /*5480*/  MUFU.EX2 R184, R184 ;  /* 0x000000b800b87308 */ /* 0x000fe80000000800 */
[----:B------:R-:W-:Y:S01]  /*5490*/  MUFU.EX2 R211, R211 ;  /* 0x000000d300d37308 */ /* 0x000fe20000000800 */
[C---:B------:R-:W-:Y:S03]  /*54a0*/  HMMA.16816.F32.BF16 R64, R120.reuse, R68, RZ ;  /* 0x000000447840723c */ /* 0x040fe600000418ff */
[----:B------:R-:W-:Y:S04]  /*54b0*/  MUFU.EX2 R164, R168 ;  /* 0x000000a800a47308 */ /* 0x000fe80000000800 */
[----:B------:R-:W-:Y:S01]  /*54c0*/  MUFU.EX2 R162, R166 ;  /* 0x000000a600a27308 */ /* 0x000fe20000000800 */
[C---:B------:R-:W-:Y:S03]  /*54d0*/  HMMA.16816.F32.BF16 R72, R120.reuse, R76, RZ ;  /* 0x0000004c7848723c */ /* 0x040fe600000418ff */
[----:B------:R-:W-:Y:S05]  /*54e0*/  MUFU.EX2 R209, R209 ;  /* 0x000000d100d17308 */ /* 0x000fea0000000800 */
[C---:B------:R-:W-:Y:S08]  /*54f0*/  HMMA.16816.F32.BF16 R80, R120.reuse, R84, RZ ;  /* 0x000000547850723c */ /* 0x040ff000000418ff */
        /* <DEDUP_REMOVED lines=14> */
[----:B------:R-:W-:Y:S01]  /*55e0*/  HMMA.16816.F32.BF16 R124, R120, R4, RZ ;  /* 0x00000004787c723c */ /* 0x000fe200000418ff */
[----:B--2---:R-:W-:Y:S01]  /*55f0*/  F2FP.BF16.F32.PACK_AB R4, R150, R151 ;  /* 0x000000979604723e */ /* 0x004fe200000010ff */
[----:B------:R-:W-:Y:S01]  /*5600*/  FADD.FTZ R151, R151, R154 ;  /* 0x0000009a97977221 */ /* 0x000fe20000010000 */
[----:B----4-:R-:W-:Y:S01]  /*5610*/  F2FP.BF16.F32.PACK_AB R5, R148, R149 ;  /* 0x000000959405723e */ /* 0x010fe200000010ff */
[----:B------:R-:W-:-:S02]  /*5620*/  FADD.FTZ R149, R149, R152 ;  /* 0x0000009895957221 */ /* 0x000fc40000010000 */
[----:B------:R-:W-:Y:S02]  /*5630*/  FADD.FTZ R150, R150, R151 ;  /* 0x0000009796967221 */ /* 0x000fe40000010000 */
[----:B------:R-:W-:Y:S01]  /*5640*/  HMMA.16816.F32.BF16 R120, R120, R6, RZ ;  /* 0x000000067878723c */ /* 0x000fe200000418ff */
[----:B------:R-:W-:Y:S01]  /*5650*/  F2FP.BF16.F32.PACK_AB R6, R134, R135 ;  /* 0x000000878606723e */ /* 0x000fe200000010ff */
[----:B------:R-:W-:Y:S01]  /*5660*/  FADD.FTZ R148, R148, R149 ;  /* 0x0000009594947221 */ /* 0x000fe20000010000 */
[----:B---3--:R-:W-:Y:S01]  /*5670*/  F2FP.BF16.F32.PACK_AB R7, R0, R133 ;  /* 0x000000850007723e */ /* 0x008fe200000010ff */
[----:B------:R-:W-:-:S04]  /*5680*/  FADD.FTZ R135, R135, R150 ;  /* 0x0000009687877221 */ /* 0x000fc80000010000 */
[----:B------:R-:W-:Y:S02]  /*5690*/  FADD.FTZ R134, R134, R135 ;  /* 0x0000008786867221 */ /* 0x000fe40000010000 */
[C---:B------:R-:W-:Y:S08]  /*56a0*/  HMMA.16816.F32.BF16 R128, R4.reuse, R16, R128 ;  /* 0x000000100480723c */ /* 0x040ff00000041880 */
[C---:B------:R-:W-:Y:S01]  /*56b0*/  HMMA.16816.F32.BF16 R36, R4.reuse, R18, R36 ;  /* 0x000000120424723c */ /* 0x040fe20000041824 */
[----:B------:R-:W1:Y:S07]  /*56c0*/  LDSM.16.MT88.4 R16, [R161+0x10800] ;  /* 0x01080000a110783b */ /* 0x000e6e0000004200 */
[C---:B-----5:R-:W-:Y:S08]  /*56d0*/  HMMA.16816.F32.BF16 R64, R4.reuse, R12, R64 ;  /* 0x0000000c0440723c */ /* 0x060ff00000041840 */
[C---:B------:R-:W-:Y:S01]  /*56e0*/  HMMA.16816.F32.BF16 R68, R4.reuse, R14, R68 ;  /* 0x0000000e0444723c */ /* 0x040fe20000041844 */
[----:B------:R-:W2:Y:S07]  /*56f0*/  LDSM.16.MT88.4 R12, [R160+0x10800] ;  /* 0x01080000a00c783b */ /* 0x000eae0000004200 */
[C---:B------:R-:W-:Y:S08]  /*5700*/  HMMA.16816.F32.BF16 R104, R4.reuse, R8, R104 ;  /* 0x000000080468723c */ /* 0x040ff00000041868 */
[C---:B------:R-:W-:Y:S01]  /*5710*/  HMMA.16816.F32.BF16 R108, R4.reuse, R10, R108 ;  /* 0x0000000a046c723c */ /* 0x040fe2000004186c */
[----:B------:R-:W3:Y:S07]  /*5720*/  LDSM.16.MT88.4 R8, [R189+0xd000] ;  /* 0x00d00000bd08783b */ /* 0x000eee0000004200 */
[C---:B------:R-:W-:Y:S08]  /*5730*/  HMMA.16816.F32.BF16 R40, R4.reuse, R144, R40 ;  /* 0x000000900428723c */ /* 0x040ff00000041828 */
[----:B-1----:R-:W-:Y:S01]  /*5740*/  HMMA.16816.F32.BF16 R112, R4, R16, R112 ;  /* 0x000000100470723c */ /* 0x002fe20000041870 */
[----:B------:R-:W-:-:S02]  /*5750*/  FFMA.FTZ R16, R174, UR4, -R167 ;  /* 0x00000004ae107c23 */ /* 0x000fc400080108a7 */
[----:B------:R-:W1:Y:S04]  /*5760*/  MUFU.EX2 R174, R208 ;  /* 0x000000d000ae7308 */ /* 0x000e680000000800 */
[----:B------:R4:W5:Y:S01]  /*5770*/  MUFU.EX2 R172, R16 ;  /* 0x0000001000ac7308 */ /* 0x0009620000000800 */
[C---:B------:R-:W-:Y:S01]  /*5780*/  HMMA.16816.F32.BF16 R44, R4.reuse, R146, R44 ;  /* 0x00000092042c723c */ /* 0x040fe2000004182c */
[----:B------:R-:W-:Y:S07]  /*5790*/  LDSM.16.MT88.4 R144, [R165+0xd000] ;  /* 0x00d00000a590783b */ /* 0x000fee0000004200 */
[C---:B------:R-:W-:Y:S08]  /*57a0*/  HMMA.16816.F32.BF16 R48, R4.reuse, R140, R48 ;  /* 0x0000008c0430723c */ /* 0x040ff00000041830 */
        /* <DEDUP_REMOVED lines=17> */
[C---:B------:R-:W-:Y:S01]  /*58c0*/  HMMA.16816.F32.BF16 R116, R4.reuse, R18, R116 ;  /* 0x000000120474723c */ /* 0x040fe20000041874 */
[----:B----4-:R-:W4:Y:S07]  /*58d0*/  LDSM.16.MT88.4 R16, [R161+0xf000] ;  /* 0x00f00000a110783b */ /* 0x010f2e0000004200 */
[C---:B--2---:R-:W-:Y:S08]  /*58e0*/  HMMA.16816.F32.BF16 R124, R4.reuse, R12, R124 ;  /* 0x0000000c047c723c */ /* 0x044ff0000004187c */
[----:B------:R-:W-:Y:S01]  /*58f0*/  HMMA.16816.F32.BF16 R120, R4, R14, R120 ;  /* 0x0000000e0478723c */ /* 0x000fe20000041878 */
[----:B-1----:R-:W-:Y:S01]  /*5900*/  F2FP.BF16.F32.PACK_AB R4, R174, R169 ;  /* 0x000000a9ae04723e */ /* 0x002fe200000010ff */
[----:B------:R-:W-:Y:S01]  /*5910*/  LDSM.16.MT88.4 R12, [R165+0x11000] ;  /* 0x01100000a50c783b */ /* 0x000fe20000004200 */
[----:B------:R-:W-:Y:S01]  /*5920*/  F2FP.BF16.F32.PACK_AB R5, R175, R182 ;  /* 0x000000b6af05723e */ /* 0x000fe200000010ff */
[----:B------:R-:W-:Y:S01]  /*5930*/  FADD.FTZ R169, R169, R134 ;  /* 0x00000086a9a97221 */ /* 0x000fe20000010000 */
[----:B-----5:R-:W-:-:S02]  /*5940*/  F2FP.BF16.F32.PACK_AB R6, R171, R172 ;  /* 0x000000acab06723e */ /* 0x020fc400000010ff */
[----:B------:R-:W-:-:S07]  /*5950*/  F2FP.BF16.F32.PACK_AB R7, R184, R173 ;  /* 0x000000adb807723e */ /* 0x000fce00000010ff */
[C---:B---3--:R-:W-:Y:S08]  /*5960*/  HMMA.16816.F32.BF16 R128, R4.reuse, R8, R128 ;  /* 0x000000080480723c */ /* 0x048ff00000041880 */
[C---:B------:R-:W-:Y:S01]  /*5970*/  HMMA.16816.F32.BF16 R36, R4.reuse, R10, R36 ;  /* 0x0000000a0424723c */ /* 0x040fe20000041824 */
[----:B------:R-:W1:Y:S07]  /*5980*/  LDSM.16.MT88.4 R8, [R161+0x11000] ;  /* 0x01100000a108783b */ /* 0x000e6e0000004200 */
[C---:B----4-:R-:W-:Y:S08]  /*5990*/  HMMA.16816.F32.BF16 R80, R4.reuse, R16, R80 ;  /* 0x000000100450723c */ /* 0x050ff00000041850 */
[C---:B------:R-:W-:Y:S01]  /*59a0*/  HMMA.16816.F32.BF16 R84, R4.reuse, R18, R84 ;  /* 0x000000120454723c */ /* 0x040fe20000041854 */
[----:B------:R-:W2:Y:S07]  /*59b0*/  LDSM.16.MT88.4 R16, [R160+0x11000] ;  /* 0x01100000a010783b */ /* 0x000eae0000004200 */
[----:B------:R-:W-:Y:S01]  /*59c0*/  HMMA.16816.F32.BF16 R40, R4, R144, R40 ;  /* 0x000000900428723c */ /* 0x000fe20000041828 */
[--C-:B------:R-:W-:Y:S01]  /*59d0*/  FFMA.FTZ R144, R180, UR4, -R167.reuse ;  /* 0x00000004b4907c23 */ /* 0x100fe200080108a7 */
[----:B------:R-:W-:-:S05]  /*59e0*/  FFMA.FTZ R145, R178, UR4, -R167 ;  /* 0x00000004b2917c23 */ /* 0x000fca00080108a7 */
[----:B------:R-:W-:Y:S01]  /*59f0*/  MUFU.EX2 R144, R144 ;  /* 0x0000009000907308 */ /* 0x000fe20000000800 */
[C---:B------:R-:W-:Y:S01]  /*5a00*/  HMMA.16816.F32.BF16 R44, R4.reuse, R146, R44 ;  /* 0x00000092042c723c */ /* 0x040fe2000004182c */
[----:B------:R-:W-:Y:S01]  /*5a10*/  FFMA.FTZ R146, R176, UR4, -R167 ;  /* 0x00000004b0927c23 */ /* 0x000fe200080108a7 */
[----:B------:R-:W-:Y:S01]  /*5a20*/  FFMA.FTZ R147, R170, UR4, -R163 ;  /* 0x00000004aa937c23 */ /* 0x000fe200080108a3 */
[----:B------:R-:W3:Y:S04]  /*5a30*/  MUFU.EX2 R145, R145 ;  /* 0x0000009100917308 */ /* 0x000ee80000000800 */
[----:B------:R-:W-:Y:S01]  /*5a40*/  MUFU.EX2 R146, R146 ;  /* 0x0000009200927308 */ /* 0x000fe20000000800 */
[C---:B------:R-:W-:Y:S03]  /*5a50*/  HMMA.16816.F32.BF16 R48, R4.reuse, R140, R48 ;  /* 0x0000008c0430723c */ /* 0x040fe60000041830 */
[----:B------:R-:W4:Y:S05]  /*5a60*/  MUFU.EX2 R147, R147 ;  /* 0x0000009300937308 */ /* 0x000f2a0000000800 */
[C---:B-1----:R-:W-:Y:S08]  /*5a70*/  HMMA.16816.F32.BF16 R112, R4.reuse, R8, R112 ;  /* 0x000000080470723c */ /* 0x042ff00000041870 */
[C---:B------:R-:W-:Y:S01]  /*5a80*/  HMMA.16816.F32.BF16 R116, R4.reuse, R10, R116 ;  /* 0x0000000a0474723c */ /* 0x040fe20000041874 */
[----:B------:R-:W1:Y:S07]  /*5a90*/  LDSM.16.MT88.4 R8, [R161+0xf800] ;  /* 0x00f80000a108783b */ /* 0x000e6e0000004200 */
        /* <DEDUP_REMOVED lines=19> */
[----:B------:R-:W5:Y:S07]  /*5bd0*/  LDSM.16.MT88.4 R12, [R165+0xd800] ;  /* 0x00d80000a50c783b */ /* 0x000f6e0000004200 */
[C---:B--2---:R-:W-:Y:S08]  /*5be0*/  HMMA.16816.F32.BF16 R124, R4.reuse, R16, R124 ;  /* 0x00000010047c723c */ /* 0x044ff0000004187c */
[----:B------:R-:W-:Y:S01]  /*5bf0*/  HMMA.16816.F32.BF16 R120, R4, R18, R120 ;  /* 0x000000120478723c */ /* 0x000fe20000041878 */
[----:B---3--:R-:W-:Y:S01]  /*5c00*/  F2FP.BF16.F32.PACK_AB R4, R145, R144 ;  /* 0x000000909104723e */ /* 0x008fe200000010ff */
[----:B------:R-:W2:Y:S01]  /*5c10*/  LDSM.16.MT88.4 R16, [R189+0xf800] ;  /* 0x00f80000bd10783b */ /* 0x000ea20000004200 */
[----:B----4-:R-:W-:-:S02]  /*5c20*/  F2FP.BF16.F32.PACK_AB R5, R164, R147 ;  /* 0x00000093a405723e */ /* 0x010fc400000010ff */
[----:B------:R-:W-:Y:S02]  /*5c30*/  F2FP.BF16.F32.PACK_AB R6, R211, R146 ;  /* 0x00000092d306723e */ /* 0x000fe400000010ff */
[----:B------:R-:W-:-:S07]  /*5c40*/  F2FP.BF16.F32.PACK_AB R7, R209, R162 ;  /* 0x000000a2d107723e */ /* 0x000fce00000010ff */
[C---:B-1----:R-:W-:Y:S08]  /*5c50*/  HMMA.16816.F32.BF16 R80, R4.reuse, R8, R80 ;  /* 0x000000080450723c */ /* 0x042ff00000041850 */
[C---:B------:R-:W-:Y:S01]  /*5c60*/  HMMA.16816.F32.BF16 R84, R4.reuse, R10, R84 ;  /* 0x0000000a0454723c */ /* 0x040fe20000041854 */
[----:B------:R-:W1:Y:S07]  /*5c70*/  LDSM.16.MT88.4 R8, [R189+0x11800] ;  /* 0x01180000bd08783b */ /* 0x000e6e0000004200 */
[C---:B-----5:R-:W-:Y:S08]  /*5c80*/  HMMA.16816.F32.BF16 R40, R4.reuse, R12, R40 ;  /* 0x0000000c0428723c */ /* 0x060ff00000041828 */
[C---:B------:R-:W-:Y:S01]  /*5c90*/  HMMA.16816.F32.BF16 R44, R4.reuse, R14, R44 ;  /* 0x0000000e042c723c */ /* 0x040fe2000004182c */
[----:B------:R-:W3:Y:S07]  /*5ca0*/  LDSM.16.MT88.4 R12, [R160+0xf800] ;  /* 0x00f80000a00c783b */ /* 0x000eee0000004200 */
[C---:B--2---:R-:W-:Y:S08]  /*5cb0*/  HMMA.16816.F32.BF16 R64, R4.reuse, R16, R64 ;  /* 0x000000100440723c */ /* 0x044ff00000041840 */
[C---:B------:R-:W-:Y:S01]  /*5cc0*/  HMMA.16816.F32.BF16 R68, R4.reuse, R18, R68 ;  /* 0x000000120444723c */ /* 0x040fe20000041844 */
[----:B------:R-:W2:Y:S07]  /*5cd0*/  LDSM.16.MT88.4 R16, [R160+0x11800] ;  /* 0x01180000a010783b */ /* 0x000eae0000004200 */
[C---:B------:R-:W-:Y:S08]  /*5ce0*/  HMMA.16816.F32.BF16 R72, R4.reuse, R140, R72 ;  /* 0x0000008c0448723c */ /* 0x040ff00000041848 */
[----:B-1----:R-:W-:Y:S01]  /*5cf0*/  HMMA.16816.F32.BF16 R96, R4, R8, R96 ;  /* 0x000000080460723c */ /* 0x002fe20000041860 */
[----:B------:R-:W-:-:S04]  /*5d00*/  FADD.FTZ R9, R133, R148 ;  /* 0x0000009485097221 */ /* 0x000fc80000010000 */
[----:B------:R-:W-:-:S03]  /*5d10*/  FADD.FTZ R9, R0, R9 ;  /* 0x0000000900097221 */ /* 0x000fc60000010000 */
[----:B------:R-:W-:Y:S01]  /*5d20*/  HMMA.16816.F32.BF16 R76, R4, R142, R76 ;  /* 0x0000008e044c723c */ /* 0x000fe2000004184c */
[----:B------:R-:W-:Y:S01]  /*5d30*/  FADD.FTZ R0, R182, R9 ;  /* 0x00000009b6007221 */ /* 0x000fe20000010000 */
[----:B------:R-:W-:-:S03]  /*5d40*/  FADD.FTZ R9, R174, R169 ;  /* 0x000000a9ae097221 */ /* 0x000fc60000010000 */
[----:B------:R-:W-:Y:S01]  /*5d50*/  FADD.FTZ R0, R175, R0 ;  /* 0x00000000af007221 */ /* 0x000fe20000010000 */
[----:B------:R-:W-:Y:S02]  /*5d60*/  FADD.FTZ R172, R172, R9 ;  /* 0x00000009acac7221 */ /* 0x000fe40000010000 */
        /* <DEDUP_REMOVED lines=13> */
[----:B------:R-:W-:-:S03]  /*5e40*/  FADD.FTZ R209, R209, R162 ;  /* 0x000000a2d1d17221 */ /* 0x000fc60000010000 */
[C---:B------:R-:W-:Y:S08]  /*5e50*/  HMMA.16816.F32.BF16 R52, R4.reuse, R34, R52 ;  /* 0x000000220434723c */ /* 0x040ff00000041834 */
[C---:B------:R-:W-:Y:S08]  /*5e60*/  HMMA.16816.F32.BF16 R112, R4.reuse, R28, R112 ;  /* 0x0000001c0470723c */ /* 0x040ff00000041870 */
[C---:B------:R-:W-:Y:S08]  /*5e70*/  HMMA.16816.F32.BF16 R116, R4.reuse, R30, R116 ;  /* 0x0000001e0474723c */ /* 0x040ff00000041874 */
[C---:B------:R-:W-:Y:S08]  /*5e80*/  HMMA.16816.F32.BF16 R128, R4.reuse, R24, R128 ;  /* 0x000000180480723c */ /* 0x040ff00000041880 */
[C---:B------:R-:W-:Y:S08]  /*5e90*/  HMMA.16816.F32.BF16 R36, R4.reuse, R26, R36 ;  /* 0x0000001a0424723c */ /* 0x040ff00000041824 */
[C---:B------:R-:W-:Y:S08]  /*5ea0*/  HMMA.16816.F32.BF16 R56, R4.reuse, R20, R56 ;  /* 0x000000140438723c */ /* 0x040ff00000041838 */
[C---:B------:R-:W-:Y:S08]  /*5eb0*/  HMMA.16816.F32.BF16 R60, R4.reuse, R22, R60 ;  /* 0x00000016043c723c */ /* 0x040ff0000004183c */
[C---:B---3--:R-:W-:Y:S08]  /*5ec0*/  HMMA.16816.F32.BF16 R88, R4.reuse, R12, R88 ;  /* 0x0000000c0458723c */ /* 0x048ff00000041858 */
[C---:B------:R-:W-:Y:S08]  /*5ed0*/  HMMA.16816.F32.BF16 R92, R4.reuse, R14, R92 ;  /* 0x0000000e045c723c */ /* 0x040ff0000004185c */
[C---:B------:R-:W-:Y:S08]  /*5ee0*/  HMMA.16816.F32.BF16 R100, R4.reuse, R10, R100 ;  /* 0x0000000a0464723c */ /* 0x040ff00000041864 */
[C---:B--2---:R-:W-:Y:S08]  /*5ef0*/  HMMA.16816.F32.BF16 R124, R4.reuse, R16, R124 ;  /* 0x00000010047c723c */ /* 0x044ff0000004187c */
[----:B------:R-:W-:Y:S01]  /*5f00*/  HMMA.16816.F32.BF16 R120, R4, R18, R120 ;  /* 0x000000120478723c */ /* 0x000fe20000041878 */
[----:B------:R-:W-:-:S04]  /*5f10*/  NOP ;  /* 0x0000000000007918 */ /* 0x000fc80000000000 */
[----:B------:R-:W-:-:S15]  /*5f20*/  @!P6 BRA `(.L_x_486) ;  /* 0x00000038002ce947 */ /* 0x000fde0003800000 */
[----:B------:R-:W1:Y:S01]  /*5f30*/  S2UR UR5, SR_CgaCtaId ;  /* 0x00000000000579c3 */ /* 0x000e620000008800 */
[----:B------:R-:W-:Y:S01]  /*5f40*/  UISETP.NE.U32.AND UP0, UPT, UR8, URZ, UPT ;  /* 0x000000ff0800728c */ /* 0x000fe2000bf05070 */
[----:B------:R-:W-:Y:S01]  /*5f50*/  IMAD.MOV.U32 R184, RZ, RZ, 0x20 ;  /* 0x00000020ffb87424 */ /* 0x000fe200078e00ff */
[----:B------:R-:W-:Y:S01]  /*5f60*/  IADD3 R208, PT, PT, R2, -0x2, RZ ;  /* 0xfffffffe02d07810 */ /* 0x000fe20007ffe0ff */
[----:B------:R-:W-:Y:S01]  /*5f70*/  IMAD.MOV.U32 R0, RZ, RZ, R3 ;  /* 0x000000ffff007224 */ /* 0x000fe200078e0003 */
[----:B------:R-:W-:Y:S01]  /*5f80*/  UISETP.NE.AND.EX UP0, UPT, UR9, URZ, UPT, UP0 ;  /* 0x000000ff0900728c */ /* 0x000fe2000bf05300 */
[----:B------:R-:W-:Y:S01]  /*5f90*/  IMAD.MOV.U32 R133, RZ, RZ, R132 ;  /* 0x000000ffff857224 */ /* 0x000fe200078e0084 */
[----:B------:R-:W-:Y:S01]  /*5fa0*/  SEL R184, R184, 0xffffffe0, !P1 ;  /* 0xffffffe0b8b87807 */ /* 0x000fe20004800000 */
[C---:B------:R-:W-:Y:S01]  /*5fb0*/  VIADD R204, R189.reuse, 0xc040 ;  /* 0x0000c040bdcc7836 */ /* 0x040fe20000000000 */
[----:B------:R-:W-:Y:S01]  /*5fc0*/  IADD3 R207, PT, PT, -R2, 0x1, RZ ;  /* 0x0000000102cf7810 */ /* 0x000fe20007ffe1ff */
[----:B------:R-:W-:Y:S01]  /*5fd0*/  UMOV UR11, 0x400 ;  /* 0x00000400000b7882 */ /* 0x000fe20000000000 */
[----:B------:R-:W-:Y:S01]  /*5fe0*/  IADD3 R206, PT, PT, R189, 0xc000, RZ ;  /* 0x0000c000bdce7810 */ /* 0x000fe20007ffe0ff */
[----:B------:R-:W-:Y:S01]  /*5ff0*/  IMAD.IADD R184, R184, 0x1, R189 ;  /* 0x00000001b8b87824 */ /* 0x000fe200078e02bd */
[----:B------:R-:W-:Y:S01]  /*6000*/  PLOP3.LUT P4, PT, PT, PT, UP0, 0x80, 0x8 ;  /* 0x000000000008781c */ /* 0x000fe20003f8f008 */
[----:B------:R-:W2:Y:S01]  /*6010*/  LDCU UR10, c[0x0][0x440] ;  /* 0x00008800ff0a77ac */ /* 0x000ea20008000800 */
[----:B------:R-:W-:Y:S01]  /*6020*/  MOV R205, RZ ;  /* 0x000000ff00cd7202 */ /* 0x000fe20000000f00 */
[----:B------:R-:W3:Y:S01]  /*6030*/  LDCU UR4, c[0x0][0x45c] ;  /* 0x00008b80ff0477ac */ /* 0x000ee20008000800 */
[----:B------:R-:W4:Y:S01]  /*6040*/  LDCU.64 UR6, c[0x0][0x3a0] ;  /* 0x00007400ff0677ac */ /* 0x000f220008000a00 */
[----:B------:R-:W2:Y:S01]  /*6050*/  LDCU.64 UR8, c[0x0][0x3a8] ;  /* 0x00007500ff0877ac */ /* 0x000ea20008000a00 */
[----:B-1----:R-:W-:-:S12]  /*6060*/  ULEA UR5, UR5, UR11, 0x18 ;  /* 0x0000000b05057291 */ /* 0x002fd8000f8ec0ff */
.L_x_490:
[----:B------:R-:W-:Y:S01]  /*6070*/  @!P4 IADD3 R7, P0, PT, RZ, -R205, RZ ;  /* 0x800000cdff07c210 */ /* 0x000fe20007f1e0ff */
[----:B------:R-:W1:Y:S01]  /*6080*/  S2R R188, SR_TID.X ;  /* 0x0000000000bc7919 */ /* 0x000e620000002100 */
[----:B------:R-:W5:Y:S01]  /*6090*/  @!P4 LDC R172, c[0x0][0x3c0] ;  /* 0x0000f000ffaccb82 */ /* 0x000f620000000800 */
[----:B------:R-:W-:Y:S07]  /*60a0*/  DEPBAR.LE SB0, 0x0 ;  /* 0x000080000000791a */ /* 0x000fee0000000000 */
[----:B------:R-:W2:Y:S08]  /*60b0*/  LDC R175, c[0x0][0x3c4] ;  /* 0x0000f100ffaf7b82 */ /* 0x000eb00000000800 */
[----:B------:R-:W-:Y:S01]  /*60c0*/  BAR.SYNC.DEFER_BLOCKING 0x0 ;  /* 0x0000000000007b1d */ /* 0x000fe20000010000 */
[C---:B-1----:R-:W-:Y:S01]  /*60d0*/  LOP3.LUT R213, R188.reuse, 0x38, RZ, 0xc0, !PT ;  /* 0x00000038bcd57812 */ /* 0x042fe200078ec0ff */
[C---:B------:R-:W-:Y:S01]  /*60e0*/  IMAD.SHL.U32 R6, R188.reuse, 0x8, RZ ;  /* 0x00000008bc067824 */ /* 0x040fe200078e00ff */
[----:B------:R-:W-:Y:S01]  /*60f0*/  SHF.R.U32.HI R190, RZ, 0x1, R188 ;  /* 0x00000001ffbe7819 */ /* 0x000fe200000116bc */
[C---:B------:R-:W-:Y:S02]  /*6100*/  IMAD.SHL.U32 R3, R188.reuse, 0x40, RZ ;  /* 0x00000040bc037824 */ /* 0x040fe400078e00ff */
[----:B------:R-:W-:Y:S01]  /*6110*/  IMAD.SHL.U32 R8, R188, 0x20, RZ ;  /* 0x00000020bc087824 */ /* 0x000fe200078e00ff */
[--C-:B------:R-:W-:Y:S02]  /*6120*/  LOP3.LUT R213, R213, 0x1f8, R6.reuse, 0x78, !PT ;  /* 0x000001f8d5d57812 */ /* 0x100fe400078e7806 */
[----:B------:R-:W-:Y:S02]  /*6130*/  LOP3.LUT R186, R6, 0x38, RZ, 0xc0, !PT ;  /* 0x0000003806ba7812 */ /* 0x000fe400078ec0ff */
[----:B------:R-:W-:Y:S01]  /*6140*/  LOP3.LUT R213, R213, 0x1e00, R6, 0xf8, !PT ;  /* 0x00001e00d5d57812 */ /* 0x000fe200078ef806 */
[----:B-----5:R-:W-:Y:S01]  /*6150*/  @!P4 IMAD.SHL.U32 R6, R172, 0x40, RZ ;  /* 0x00000040ac06c824 */ /* 0x020fe200078e00ff */
[----:B------:R-:W-:Y:S02]  /*6160*/  LOP3.LUT R5, R186, 0x1c0, R3, 0xf8, !PT ;  /* 0x000001c0ba057812 */ /* 0x000fe400078ef803 */
[----:B------:R-:W-:Y:S01]  /*6170*/  LOP3.LUT R187, R8, 0x7c00, RZ, 0xc0, !PT ;  /* 0x00007c0008bb7812 */ /* 0x000fe200078ec0ff */
[----:B------:R-:W-:Y:S01]  /*6180*/  @!P4 IMAD.X R6, RZ, RZ, ~R6, P0 ;  /* 0x000000ffff06c224 */ /* 0x000fe200000e0e06 */
[----:B------:R-:W-:Y:S01]  /*6190*/  LOP3.LUT R193, R3, 0x400, RZ, 0xc0, !PT ;  /* 0x0000040003c17812 */ /* 0x000fe200078ec0ff */
[----:B------:R-:W-:Y:S01]  /*61a0*/  IMAD.MOV.U32 R8, RZ, RZ, R198 ;  /* 0x000000ffff087224 */ /* 0x000fe200078e00c6 */
[----:B------:R-:W-:Y:S02]  /*61b0*/  LOP3.LUT R4, R5, 0x8, R188, 0x78, !PT ;  /* 0x0000000805047812 */ /* 0x000fe400078e78bc */
[----:B------:R-:W-:Y:S02]  /*61c0*/  @!P4 SHF.R.S64 R7, R7, 0x1f, R6 ;  /* 0x0000001f0707c819 */ /* 0x000fe40000001006 */
[----:B------:R-:W-:Y:S01]  /*61d0*/  LOP3.LUT R2, R190, 0x8, RZ, 0xc0, !PT ;  /* 0x00000008be027812 */ /* 0x000fe200078ec0ff */
[----:B------:R-:W-:Y:S01]  /*61e0*/  IMAD R193, R4, 0x2, R193 ;  /* 0x0000000204c17824 */ /* 0x000fe200078e02c1 */
[----:B------:R-:W-:Y:S02]  /*61f0*/  LOP3.LUT R3, R187, 0x200, R3, 0xf8, !PT ;  /* 0x00000200bb037812 */ /* 0x000fe400078ef803 */
[----:B------:R-:W-:Y:S01]  /*6200*/  @!P4 IADD3 R198, P0, PT, R198, R7, RZ ;  /* 0x00000007c6c6c210 */ /* 0x000fe20007f1e0ff */
[----:B------:R-:W-:Y:S01]  /*6210*/  IMAD.MOV.U32 R7, RZ, RZ, R199 ;  /* 0x000000ffff077224 */ /* 0x000fe200078e00c7 */
[C---:B------:R-:W-:Y:S02]  /*6220*/  LOP3.LUT R212, R186.reuse, 0x40, RZ, 0xfc, !PT ;  /* 0x00000040bad47812 */ /* 0x040fe400078efcff */
[----:B------:R-:W-:Y:S02]  /*6230*/  LOP3.LUT R210, R186, 0x80, RZ, 0xfc, !PT ;  /* 0x00000080bad27812 */ /* 0x000fe400078efcff */
[----:B------:R-:W-:Y:S02]  /*6240*/  LOP3.LUT R2, R3, R5, R2, 0xf6, !PT ;  /* 0x0000000503027212 */ /* 0x000fe400078ef602 */
[----:B------:R-:W-:Y:S02]  /*6250*/  @!P4 LEA.HI.X.SX32 R199, R6, R199, 0x1, P0 ;  /* 0x000000c706c7c211 */ /* 0x000fe400000f0eff */
[----:B--2---:R-:W-:Y:S02]  /*6260*/  ISETP.GE.AND P3, PT, R186, UR10, PT ;  /* 0x0000000aba007c0c */ /* 0x004fe4000bf66270 */
[----:B------:R-:W-:Y:S02]  /*6270*/  ISETP.GE.AND P2, PT, R212, UR10, PT ;  /* 0x0000000ad4007c0c */ /* 0x000fe4000bf46270 */
[----:B------:R-:W-:Y:S02]  /*6280*/  ISETP.GE.AND P1, PT, R210, UR10, PT ;  /* 0x0000000ad2007c0c */ /* 0x000fe4000bf26270 */
[----:B------:R-:W-:Y:S01]  /*6290*/  LEA R213, R213, UR5, 0x1 ;  /* 0x00000005d5d57c11 */ /* 0x000fe2000f8e08ff */
[----:B------:R-:W-:Y:S10]  /*62a0*/  @!P4 BRA `(.L_x_487) ;  /* 0x0000000000f4c947 */ /* 0x000ff40003800000 */
[----:B------:R-:W-:Y:S01]  /*62b0*/  VIADD R9, R201, 0xffffffc0 ;  /* 0xffffffc0c9097836 */ /* 0x000fe20000000000 */
[----:B------:R-:W1:Y:S01]  /*62c0*/  LDC R4, c[0x0][0x4f0] ;  /* 0x00013c00ff047b82 */ /* 0x000e620000000800 */
[----:B------:R-:W-:Y:S03]  /*62d0*/  MOV R12, RZ ;  /* 0x000000ff000c7202 */ /* 0x000fe60000000f00 */
[----:B------:R-:W-:Y:S04]  /*62e0*/  IABS R10, R9 ;  /* 0x00000009000a7213 */ /* 0x000fe80000000000 */
[----:B------:R-:W2:Y:S01]  /*62f0*/  LDC.64 R172, c[0x0][0x3c0] ;  /* 0x0000f000ffac7b82 */ /* 0x000ea20000000a00 */
[-C--:B-1----:R-:W-:Y:S02]  /*6300*/  IABS R5, R4.reuse ;  /* 0x0000000400057213 */ /* 0x082fe40000000000 */
[----:B------:R-:W-:Y:S02]  /*6310*/  LOP3.LUT R9, R9, R4, RZ, 0x3c, !PT ;  /* 0x0000000409097212 */ /* 0x000fe400078e3cff */
[----:B------:R-:W1:Y:S10]  /*6320*/  I2F.RP R11, R5 ;  /* 0x00000005000b7306 */ /* 0x000e740000209400 */
[----:B-1----:R-:W1:Y:S02]  /*6330*/  MUFU.RCP R3, R11 ;  /* 0x0000000b00037308 */ /* 0x002e640000001000 */
[----:B-1----:R-:W-:Y:S08]  /*6340*/  VIADD R13, R3, 0xffffffe ;  /* 0x0ffffffe030d7836 */ /* 0x002ff00000000000 */
[----:B------:R-:W1:Y:S02]  /*6350*/  F2I.FTZ.U32.TRUNC.NTZ R13, R13 ;  /* 0x0000000d000d7305 */ /* 0x000e64000021f000 */
[--C-:B-1----:R-:W-:Y:S04]  /*6360*/  IMAD.MOV R6, RZ, RZ, -R13.reuse ;  /* 0x000000ffff067224 */ /* 0x102fe800078e0a0d */
[----:B------:R-:W-:Y:S04]  /*6370*/  IMAD R3, R6, R5, RZ ;  /* 0x0000000506037224 */ /* 0x000fe800078e02ff */
[----:B------:R-:W-:Y:S01]  /*6380*/  IMAD.HI.U32 R3, R13, R3, R12 ;  /* 0x000000030d037227 */ /* 0x000fe200078e000c */
[----:B------:R-:W-:Y:S05]  /*6390*/  IABS R12, R201 ;  /* 0x000000c9000c7213 */ /* 0x000fea0000000000 */
[C---:B------:R-:W-:Y:S04]  /*63a0*/  IMAD.HI.U32 R11, R3.reuse, R10, RZ ;  /* 0x0000000a030b7227 */ /* 0x040fe800078e00ff */
[----:B------:R-:W-:Y:S02]  /*63b0*/  IMAD.MOV R6, RZ, RZ, -R11 ;  /* 0x000000ffff067224 */ /* 0x000fe400078e0a0b */
[----:B------:R-:W-:Y:S04]  /*63c0*/  IMAD.HI.U32 R3, R3, R12, RZ ;  /* 0x0000000c03037227 */ /* 0x000fe800078e00ff */
[C---:B------:R-:W-:Y:S02]  /*63d0*/  IMAD R10, R5.reuse, R6, R10 ;  /* 0x00000006050a7224 */ /* 0x040fe400078e020a */
[----:B------:R-:W-:Y:S03]  /*63e0*/  IMAD.MOV R6, RZ, RZ, -R3 ;  /* 0x000000ffff067224 */ /* 0x000fe600078e0a03 */
[C---:B------:R-:W-:Y:S01]  /*63f0*/  ISETP.GT.U32.AND P0, PT, R5.reuse, R10, PT ;  /* 0x0000000a0500720c */ /* 0x040fe20003f04070 */
[C---:B------:R-:W-:Y:S01]  /*6400*/  IMAD R12, R5.reuse, R6, R12 ;  /* 0x00000006050c7224 */ /* 0x040fe200078e020c */
[----:B------:R-:W-:Y:S04]  /*6410*/  LOP3.LUT R6, RZ, R4, RZ, 0x33, !PT ;  /* 0x00000004ff067212 */ /* 0x000fe800078e33ff */
[----:B------:R-:W-:Y:S07]  /*6420*/  ISETP.GT.U32.AND P5, PT, R5, R12, PT ;  /* 0x0000000c0500720c */ /* 0x000fee0003fa4070 */
[----:B------:R-:W-:Y:S02]  /*6430*/  @!P0 IMAD.IADD R10, R10, 0x1, -R5 ;  /* 0x000000010a0a8824 */ /* 0x000fe400078e0a05 */
[----:B------:R-:W-:Y:S03]  /*6440*/  @!P0 VIADD R11, R11, 0x1 ;  /* 0x000000010b0b8836 */ /* 0x000fe60000000000 */
[-C--:B------:R-:W-:Y:S01]  /*6450*/  ISETP.GE.U32.AND P6, PT, R10, R5.reuse, PT ;  /* 0x000000050a00720c */ /* 0x080fe20003fc6070 */
[----:B------:R-:W-:Y:S01]  /*6460*/  @!P5 VIADD R3, R3, 0x1 ;  /* 0x000000010303d836 */ /* 0x000fe20000000000 */
[-C--:B------:R-:W-:Y:S02]  /*6470*/  @!P5 IADD3 R12, PT, PT, R12, -R5.reuse, RZ ;  /* 0x800000050c0cd210 */ /* 0x080fe40007ffe0ff */
[----:B------:R-:W-:Y:S02]  /*6480*/  ISETP.GE.AND P5, PT, R9, RZ, PT ;  /* 0x000000ff0900720c */ /* 0x000fe40003fa6270 */
[----:B------:R-:W-:Y:S02]  /*6490*/  ISETP.GE.U32.AND P0, PT, R12, R5, PT ;  /* 0x000000050c00720c */ /* 0x000fe40003f06070 */
[----:B------:R-:W-:Y:S05]  /*64a0*/  LOP3.LUT R5, R201, R4, RZ, 0x3c, !PT ;  /* 0x00000004c9057212 */ /* 0x000fea00078e3cff */
[----:B------:R-:W-:Y:S02]  /*64b0*/  @P6 IADD3 R11, PT, PT, R11, 0x1, RZ ;  /* 0x000000010b0b6810 */ /* 0x000fe40007ffe0ff */
[----:B------:R-:W-:Y:S03]  /*64c0*/  ISETP.GE.AND P6, PT, R5, RZ, PT ;  /* 0x000000ff0500720c */ /* 0x000fe60003fc6270 */
[----:B------:R-:W-:Y:S02]  /*64d0*/  @!P5 IMAD.MOV R11, RZ, RZ, -R11 ;  /* 0x000000ffff0bd224 */ /* 0x000fe400078e0a0b */
[----:B------:R-:W-:Y:S01]  /*64e0*/  @P0 VIADD R3, R3, 0x1 ;  /* 0x0000000103030836 */ /* 0x000fe20000000000 */
[----:B------:R-:W-:Y:S04]  /*64f0*/  ISETP.NE.AND P0, PT, R4, RZ, PT ;  /* 0x000000ff0400720c */ /* 0x000fe80003f05270 */
[C---:B------:R-:W-:Y:S03]  /*6500*/  SEL R11, R6.reuse, R11, !P0 ;  /* 0x0000000b060b7207 */ /* 0x040fe60004000000 */
[----:B------:R-:W-:Y:S02]  /*6510*/  @!P6 IADD3 R3, PT, PT, -R3, RZ, RZ ;  /* 0x000000ff0303e210 */ /* 0x000fe40007ffe1ff */
[CC--:B------:R-:W-:Y:S02]  /*6520*/  LEA R14, P5, R11.reuse, R202.reuse, 0x2 ;  /* 0x000000ca0b0e7211 */ /* 0x0c0fe400078a10ff */
[----:B------:R-:W-:Y:S02]  /*6530*/  SEL R5, R6, R3, !P0 ;  /* 0x0000000306057207 */ /* 0x000fe40004000000 */
[-C--:B------:R-:W-:Y:S02]  /*6540*/  LEA.HI.X.SX32 R15, R11, R203.reuse, 0x2, P5 ;  /* 0x000000cb0b0f7211 */ /* 0x080fe400028f16ff */
[C---:B------:R-:W-:Y:S03]  /*6550*/  LEA R12, P0, R5.reuse, R202, 0x2 ;  /* 0x000000ca050c7211 */ /* 0x040fe600078010ff */
[----:B------:R-:W5:Y:S01]  /*6560*/  LDG.E R6, desc[UR14][R14.64] ;  /* 0x0000000e0e067981 */ /* 0x000f62000c1e1900 */
[C---:B------:R-:W-:Y:S01]  /*6570*/  LEA.HI.X.SX32 R13, R5.reuse, R203, 0x2, P0 ;  /* 0x000000cb050d7211 */ /* 0x040fe200000f16ff */
[----:B------:R-:W-:Y:S04]  /*6580*/  IMAD.IADD R5, R5, 0x1, -R11 ;  /* 0x0000000105057824 */ /* 0x000fe800078e0a0b */
[----:B------:R-:W-:Y:S01]  /*6590*/  IMAD R5, R5, R4, -0x40 ;  /* 0xffffffc005057424 */ /* 0x000fe200078e0204 */
[----:B------:R-:W5:Y:S03]  /*65a0*/  LDG.E R3, desc[UR14][R12.64] ;  /* 0x0000000e0c037981 */ /* 0x000f66000c1e1900 */
[-C--:B--2---:R-:W-:Y:S01]  /*65b0*/  IMAD.WIDE.U32 R10, R5, R172.reuse, RZ ;  /* 0x000000ac050a7225 */ /* 0x084fe200078e00ff */
[----:B------:R-:W-:Y:S05]  /*65c0*/  SHF.R.S32.HI R9, RZ, 0x1f, R5 ;  /* 0x0000001fff097819 */ /* 0x000fea0000011405 */
[----:B------:R-:W-:Y:S04]  /*65d0*/  IMAD R4, R9, R172, RZ ;  /* 0x000000ac09047224 */ /* 0x000fe800078e02ff */
[----:B------:R-:W-:Y:S05]  /*65e0*/  IMAD R4, R5, R173, R4 ;  /* 0x000000ad05047224 */ /* 0x000fea00078e0204 */
[----:B------:R-:W-:Y:S01]  /*65f0*/  IADD3 R11, PT, PT, R11, R4, RZ ;  /* 0x000000040b0b7210 */ /* 0x000fe20007ffe0ff */
[----:B-----5:R-:W-:Y:S04]  /*6600*/  IMAD.IADD R3, R6, 0x1, -R3 ;  /* 0x0000000106037824 */ /* 0x020fe800078e0a03 */
[----:B------:R-:W-:Y:S01]  /*6610*/  IMAD.WIDE.U32 R10, R3, UR8, R10 ;  /* 0x00000008030a7c25 */ /* 0x000fe2000f8e000a */
[----:B------:R-:W-:Y:S02]  /*6620*/  SHF.R.S32.HI R5, RZ, 0x1f, R3 ;  /* 0x0000001fff057819 */ /* 0x000fe40000011403 */
[C---:B------:R-:W-:Y:S03]  /*6630*/  LEA R198, P0, R10.reuse, R8, 0x1 ;  /* 0x000000080ac67211 */ /* 0x040fe600078008ff */
[----:B------:R-:W-:Y:S04]  /*6640*/  IMAD R4, R5, UR8, RZ ;  /* 0x0000000805047c24 */ /* 0x000fe8000f8e02ff */
[----:B------:R-:W-:Y:S04]  /*6650*/  IMAD R4, R3, UR9, R4 ;  /* 0x0000000903047c24 */ /* 0x000fe8000f8e0204 */
[----:B------:R-:W-:Y:S05]  /*6660*/  IMAD.IADD R4, R11, 0x1, R4 ;  /* 0x000000010b047824 */ /* 0x000fea00078e0204 */
[----:B------:R-:W-:Y:S07]  /*6670*/  LEA.HI.X R199, R10, R7, R4, 0x1, P0 ;  /* 0x000000070ac77211 */ /* 0x000fee00000f0c04 */
.L_x_487:
[----:B------:R-:W-:Y:S01]  /*6680*/  @!PT LDS RZ, [RZ] ;  /* 0x00000000fffff984 */ /* 0x000fe20000000800 */
[----:B------:R-:W-:Y:S01]  /*6690*/  @!PT LDS RZ, [RZ] ;  /* 0x00000000fffff984 */ /* 0x000fe20000000800 */
[----:B------:R-:W-:Y:S01]  /*66a0*/  @!PT LDS RZ, [RZ] ;  /* 0x00000000fffff984 */ /* 0x000fe20000000800 */
[----:B------:R-:W-:Y:S01]  /*66b0*/  @!P3 LDGSTS.E.BYPASS.LTC128B.128 [R213+0xc000], desc[UR14][R198.64] ;  /* 0x0c000000c6d5bfae */ /* 0x000fe2000b981a0e */
[C---:B------:R-:W-:Y:S01]  /*66c0*/  LEA R178, P0, R172.reuse, R198, 0x5 ;  /* 0x000000c6acb27211 */ /* 0x040fe200078028ff */
[C---:B------:R-:W-:Y:S01]  /*66d0*/  IMAD.SHL.U32 R174, R172.reuse, 0x20, RZ ;  /* 0x00000020acae7824 */ /* 0x040fe200078e00ff */
[C-C-:B------:R-:W-:Y:S01]  /*66e0*/  SHF.L.U64.HI R173, R172.reuse, 0x5, R175.reuse ;  /* 0x00000005acad7819 */ /* 0x140fe200000102af */
[----:B------:R-:W-:Y:S01]  /*66f0*/  @P3 STS.128 [R213+0xc000], RZ ;  /* 0x00c000ffd5003388 */ /* 0x000fe20000000c00 */
[----:B------:R-:W-:Y:S01]  /*6700*/  LEA.HI.X R179, R172, R199, R175, 0x5, P0 ;  /* 0x000000c7acb37211 */ /* 0x000fe200000f2caf */
[----:B------:R-:W-:Y:S01]  /*6710*/  VIADD R132, R193, UR5 ;  /* 0x00000005c1847c36 */ /* 0x000fe20008000000 */
[----:B------:R-:W-:Y:S01]  /*6720*/  IADD3 R180, P5, PT, R174, R178, RZ ;  /* 0x000000b2aeb47210 */ /* 0x000fe20007fbe0ff */
[----:B------:R-:W-:Y:S01]  /*6730*/  @!PT LDS RZ, [RZ] ;  /* 0x00000000fffff984 */ /* 0x000fe20000000800 */
[----:B------:R-:W-:Y:S01]  /*6740*/  @!PT LDS RZ, [RZ] ;  /* 0x00000000fffff984 */ /* 0x000fe20000000800 */
[----:B------:R-:W-:Y:S01]  /*6750*/  @!PT LDS RZ, [RZ] ;  /* 0x00000000fffff984 */ /* 0x000fe20000000800 */
[----:B------:R-:W-:Y:S01]  /*6760*/  @!P2 LDGSTS.E.BYPASS.LTC128B.128 [R213+0xe000], desc[UR14][R198.64+0x80] ;  /* 0x0e000080c6d5afae */ /* 0x000fe2000b981a0e */
[----:B------:R-:W-:Y:S01]  /*6770*/  LEA R176, R2, UR5, 0x1 ;  /* 0x0000000502b07c11 */ /* 0x000fe2000f8e08ff */
[----:B------:R-:W-:Y:S01]  /*6780*/  VIADD R207, R207, 0x1 ;  /* 0x00000001cfcf7836 */ /* 0x000fe20000000000 */
[----:B------:R-:W-:Y:S01]  /*6790*/  IADD3 R174, P0, PT, R174, R180, RZ ;  /* 0x000000b4aeae7210 */ /* 0x000fe20007f1e0ff */
[----:B------:R-:W-:Y:S01]  /*67a0*/  @P2 STS.128 [R213+0xe000], RZ ;  /* 0x00e000ffd5002388 */ /* 0x000fe20000000c00 */
[C---:B------:R-:W-:Y:S01]  /*67b0*/  IMAD.X R181, R173.reuse, 0x1, R179, P5 ;  /* 0x00000001adb57824 */ /* 0x040fe200028e06b3 */
[----:B------:R-:W-:Y:S02]  /*67c0*/  MOV R2, 0x40 ;  /* 0x0000004000027802 */ /* 0x000fe40000000f00 */
[----:B------:R-:W-:Y:S01]  /*67d0*/  @!PT LDS RZ, [RZ] ;  /* 0x00000000fffff984 */ /* 0x000fe20000000800 */
[----:B------:R-:W-:Y:S01]  /*67e0*/  @!PT LDS RZ, [RZ] ;  /* 0x00000000fffff984 */ /* 0x000fe20000000800 */
[----:B------:R-:W-:Y:S01]  /*67f0*/  @!PT LDS RZ, [RZ] ;  /* 0x00000000fffff984 */ /* 0x000fe20000000800 */
[----:B------:R-:W-:Y:S01]  /*6800*/  @!P1 LDGSTS.E.BYPASS.LTC128B.128 [R213+0x10000], desc[UR14][R198.64+0x100] ;  /* 0x10000100c6d59fae */ /* 0x000fe2000b981a0e */
[----:B------:R-:W-:Y:S01]  /*6810*/  IMAD.X R175, R173, 0x1, R181, P0 ;  /* 0x00000001adaf7824 */ /* 0x000fe200000e06b5 */
[C---:B------:R-:W-:Y:S02]  /*6820*/  LOP3.LUT P0, RZ, R188.reuse, 0x2, RZ, 0xc0, !PT ;  /* 0x00000002bcff7812 */ /* 0x040fe4000780c0ff */
[----:B------:R-:W-:Y:S01]  /*6830*/  @P1 STS.128 [R213+0x10000], RZ ;  /* 0x010000ffd5001388 */ /* 0x000fe20000000c00 */
[----:B------:R-:W-:Y:S02]  /*6840*/  ISETP.NE.AND P5, PT, R207, RZ, PT ;  /* 0x000000ffcf00720c */ /* 0x000fe40003fa5270 */
[----:B------:R-:W-:Y:S01]  /*6850*/  SEL R191, R185, 0xffffffe0, !P0 ;  /* 0xffffffe0b9bf7807 */ /* 0x000fe20004000000 */
[----:B------:R-:W-:Y:S01]  /*6860*/  @!PT LDS RZ, [RZ] ;  /* 0x00000000fffff984 */ /* 0x000fe20000000800 */
[----:B------:R-:W-:Y:S01]  /*6870*/  @!PT LDS RZ, [RZ] ;  /* 0x00000000fffff984 */ /* 0x000fe20000000800 */
[----:B------:R-:W-:Y:S01]  /*6880*/  @!PT LDS RZ, [RZ] ;  /* 0x00000000fffff984 */ /* 0x000fe20000000800 */
[----:B------:R-:W-:Y:S01]  /*6890*/  @!P3 LDGSTS.E.BYPASS.LTC128B.128 [R213+0xc800], desc[UR14][R178.64] ;  /* 0x0c800000b2d5bfae */ /* 0x000fe2000b981a0e */
[----:B------:R-:W-:Y:S03]  /*68a0*/  LOP3.LUT P0, RZ, R188, 0x4, RZ, 0xc0, !PT ;  /* 0x00000004bcff7812 */ /* 0x000fe6000780c0ff */
[----:B------:R-:W-:Y:S01]  /*68b0*/  @P3 STS.128 [R213+0xc800], RZ ;  /* 0x00c800ffd5003388 */ /* 0x000fe20000000c00 */
[--C-:B------:R-:W-:Y:S01]  /*68c0*/  IMAD.IADD R135, R191, 0x1, R176.reuse ;  /* 0x00000001bf877824 */ /* 0x100fe200078e02b0 */
[----:B------:R-:W-:Y:S01]  /*68d0*/  SEL R3, R2, 0xffffffc0, !P0 ;  /* 0xffffffc002037807 */ /* 0x000fe20004000000 */
[C---:B------:R-:W-:Y:S01]  /*68e0*/  IMAD.IADD R134, R132.reuse, 0x1, R191 ;  /* 0x0000000184867824 */ /* 0x040fe200078e02bf */
[----:B------:R-:W-:Y:S01]  /*68f0*/  @!PT LDS RZ, [RZ] ;  /* 0x00000000fffff984 */ /* 0x000fe20000000800 */
[----:B------:R-:W-:Y:S01]  /*6900*/  @!PT LDS RZ, [RZ] ;  /* 0x00000000fffff984 */ /* 0x000fe20000000800 */
[----:B------:R-:W-:Y:S01]  /*6910*/  @!PT LDS RZ, [RZ] ;  /* 0x00000000fffff984 */ /* 0x000fe20000000800 */
[----:B------:R-:W-:Y:S03]  /*6920*/  @!P2 LDGSTS.E.BYPASS.LTC128B.128 [R213+0xe800], desc[UR14][R178.64+0x80] ;  /* 0x0e800080b2d5afae */ /* 0x000fe6000b981a0e */
[----:B------:R-:W-:Y:S01]  /*6930*/  IMAD.IADD R192, R3, 0x1, R176 ;  /* 0x0000000103c07824 */ /* 0x000fe200078e02b0 */
[----:B------:R-:W-:Y:S01]  /*6940*/  @P2 STS.128 [R213+0xe800], RZ ;  /* 0x00e800ffd5002388 */ /* 0x000fe20000000c00 */
[----:B------:R-:W-:Y:S02]  /*6950*/  IMAD.IADD R132, R132, 0x1, R3 ;  /* 0x0000000184847824 */ /* 0x000fe400078e0203 */
[C---:B------:R-:W-:Y:S01]  /*6960*/  IMAD.IADD R3, R191.reuse, 0x1, R192 ;  /* 0x00000001bf037824 */ /* 0x040fe200078e02c0 */
[----:B------:R-:W-:Y:S01]  /*6970*/  @!PT LDS RZ, [RZ] ;  /* 0x00000000fffff984 */ /* 0x000fe20000000800 */
[----:B------:R-:W-:Y:S01]  /*6980*/  @!PT LDS RZ, [RZ] ;  /* 0x00000000fffff984 */ /* 0x000fe20000000800 */
[----:B------:R-:W-:Y:S01]  /*6990*/  @!PT LDS RZ, [RZ] ;  /* 0x00000000fffff984 */ /* 0x000fe20000000800 */
[----:B------:R-:W-:Y:S02]  /*69a0*/  @!P1 LDGSTS.E.BYPASS.LTC128B.128 [R213+0x10800], desc[UR14][R178.64+0x100] ;  /* 0x10800100b2d59fae */ /* 0x000fe4000b981a0e */
[----:B------:R-:W-:Y:S02]  /*69b0*/  IADD3 R2, PT, PT, R191, R132, RZ ;  /* 0x00000084bf027210 */ /* 0x000fe40007ffe0ff */
[----:B------:R-:W-:Y:S04]  /*69c0*/  @P1 STS.128 [R213+0x10800], RZ ;  /* 0x010800ffd5001388 */ /* 0x000fe80000000c00 */
[----:B------:R-:W-:Y:S01]  /*69d0*/  @!PT LDS RZ, [RZ] ;  /* 0x00000000fffff984 */ /* 0x000fe20000000800 */
[----:B------:R-:W-:Y:S01]  /*69e0*/  @!PT LDS RZ, [RZ] ;  /* 0x00000000fffff984 */ /* 0x000fe20000000800 */
[----:B------:R-:W-:Y:S01]  /*69f0*/  @!PT LDS RZ, [RZ] ;  /* 0x00000000fffff984 */ /* 0x000fe20000000800 */
[----:B------:R-:W-:Y:S04]  /*6a00*/  @!P3 LDGSTS.E.BYPASS.LTC128B.128 [R213+0xd000], desc[UR14][R180.64] ;  /* 0x0d000000b4d5bfae */ /* 0x000fe8000b981a0e */
        /* <DEDUP_REMOVED lines=24> */
[----:B------:R1:W-:Y:S04]  /*6b90*/  @!P1 LDGSTS.E.BYPASS.LTC128B.128 [R213+0x11800], desc[UR14][R174.64+0x100] ;  /* 0x11800100aed59fae */ /* 0x0003e8000b981a0e */
[----:B------:R-:W-:Y:S04]  /*6ba0*/  @P1 STS.128 [R213+0x11800], RZ ;  /* 0x011800ffd5001388 */ /* 0x000fe80000000c00 */
[----:B------:R-:W-:Y:S04]  /*6bb0*/  LDSM.16.M88.4 R136, [R176] ;  /* 0x00000000b088783b */ /* 0x000fe80000000200 */
[----:B------:R-:W2:Y:S04]  /*6bc0*/  LDSM.16.M88.4 R140, [R193+UR5+0x6000] ;  /* 0x00600005c18c783b */ /* 0x000ea80008000200 */
[----:B------:R-:W5:Y:S04]  /*6bd0*/  LDSM.16.M88.4 R144, [R193+UR5+0x6800] ;  /* 0x00680005c190783b */ /* 0x000f680008000200 */
[----:B------:R-:W3:Y:S04]  /*6be0*/  LDSM.16.M88.4 R148, [R193+UR5+0x7000] ;  /* 0x00700005c194783b */ /* 0x000ee80008000200 */
[----:B------:R-:W0:Y:S04]  /*6bf0*/  LDGDEPBAR ;  /* 0x00000000000079af */ /* 0x000e280000000000 */
[----:B------:R-:W4:Y:S04]  /*6c00*/  LDSM.16.M88.4 R152, [R193+UR5+0x7800] ;  /* 0x00780005c198783b */ /* 0x000f280008000200 */
[----:B------:R-:W-:Y:S04]  /*6c10*/  LDSM.16.M88.4 R156, [R135] ;  /* 0x00000000879c783b */ /* 0x000fe80000000200 */
[----:B------:R-:W4:Y:S04]  /*6c20*/  LDSM.16.M88.4 R160, [R134+0x6000] ;  /* 0x0060000086a0783b */ /* 0x000f280000000200 */
[----:B------:R-:W4:Y:S04]  /*6c30*/  LDSM.16.M88.4 R164, [R134+0x6800] ;  /* 0x0068000086a4783b */ /* 0x000f280000000200 */
[----:B------:R-:W-:Y:S04]  /*6c40*/  LDSM.16.M88.4 R168, [R2+0x6000] ;  /* 0x0060000002a8783b */ /* 0x000fe80000000200 */
[----:B-1----:R-:W-:Y:S01]  /*6c50*/  LDSM.16.M88.4 R172, [R134+0x8000] ;  /* 0x0080000086ac783b */ /* 0x002fe20000000200 */
[C---:B--2---:R-:W-:Y:S03]  /*6c60*/  HMMA.16816.F32.BF16 R4, R136.reuse, R140, RZ ;  /* 0x0000008c8804723c */ /* 0x044fe600000418ff */
[----:B------:R-:W-:Y:S05]  /*6c70*/  LDSM.16.M88.4 R180, [R193+UR5+0xa000] ;  /* 0x00a00005c1b4783b */ /* 0x000fea0008000200 */
[C---:B------:R-:W-:Y:S01]  /*6c80*/  HMMA.16816.F32.BF16 R8, R136.reuse, R142, RZ ;  /* 0x0000008e8808723c */ /* 0x040fe200000418ff */
[----:B------:R-:W1:Y:S07]  /*6c90*/  LDSM.16.M88.4 R140, [R134+0x7000] ;  /* 0x00700000868c783b */ /* 0x000e6e0000000200 */
[C---:B-----5:R-:W-:Y:S08]  /*6ca0*/  HMMA.16816.F32.BF16 R12, R136.reuse, R144, RZ ;  /* 0x00000090880c723c */ /* 0x060ff000000418ff */
[C---:B------:R-:W-:Y:S01]  /*6cb0*/  HMMA.16816.F32.BF16 R16, R136.reuse, R146, RZ ;  /* 0x000000928810723c */ /* 0x040fe200000418ff */
[----:B------:R-:W-:Y:S07]  /*6cc0*/  LDSM.16.M88.4 R144, [R192] ;  /* 0x00000000c090783b */ /* 0x000fee0000000200 */
[C---:B---3--:R-:W-:Y:S08]  /*6cd0*/  HMMA.16816.F32.BF16 R20, R136.reuse, R148, RZ ;  /* 0x000000948814723c */ /* 0x048ff000000418ff */
[C---:B------:R-:W-:Y:S01]  /*6ce0*/  HMMA.16816.F32.BF16 R24, R136.reuse, R150, RZ ;  /* 0x000000968818723c */ /* 0x040fe200000418ff */
[----:B------:R-:W-:Y:S07]  /*6cf0*/  LDSM.16.M88.4 R148, [R132+0x6000] ;  /* 0x006000008494783b */ /* 0x000fee0000000200 */
[C---:B----4-:R-:W-:Y:S08]  /*6d00*/  HMMA.16816.F32.BF16 R28, R136.reuse, R152, RZ ;  /* 0x00000098881c723c */ /* 0x050ff000000418ff */
[----:B------:R-:W-:Y:S01]  /*6d10*/  HMMA.16816.F32.BF16 R32, R136, R154, RZ ;  /* 0x0000009a8820723c */ /* 0x000fe200000418ff */
[----:B------:R-:W2:Y:S04]  /*6d20*/  LDSM.16.M88.4 R136, [R134+0x7800] ;  /* 0x007800008688783b */ /* 0x000ea80000000200 */
[----:B------:R-:W3:Y:S03]  /*6d30*/  LDSM.16.M88.4 R152, [R132+0x6800] ;  /* 0x006800008498783b */ /* 0x000ee60000000200 */
[C---:B------:R-:W-:Y:S08]  /*6d40*/  HMMA.16816.F32.BF16 R4, R156.reuse, R160, R4 ;  /* 0x000000a09c04723c */ /* 0x040ff00000041804 */
[C---:B------:R-:W-:Y:S01]  /*6d50*/  HMMA.16816.F32.BF16 R8, R156.reuse, R162, R8 ;  /* 0x000000a29c08723c */ /* 0x040fe20000041808 */
[----:B------:R-:W4:Y:S07]  /*6d60*/  LDSM.16.M88.4 R160, [R132+0x7000] ;  /* 0x0070000084a0783b */ /* 0x000f2e0000000200 */
[C---:B------:R-:W-:Y:S08]  /*6d70*/  HMMA.16816.F32.BF16 R12, R156.reuse, R164, R12 ;  /* 0x000000a49c0c723c */ /* 0x040ff0000004180c */
[C---:B------:R-:W-:Y:S01]  /*6d80*/  HMMA.16816.F32.BF16 R16, R156.reuse, R166, R16 ;  /* 0x000000a69c10723c */ /* 0x040fe20000041810 */
[----:B------:R-:W-:Y:S07]  /*6d90*/  LDSM.16.M88.4 R164, [R3] ;  /* 0x0000000003a4783b */ /* 0x000fee0000000200 */
[C---:B-1----:R-:W-:Y:S08]  /*6da0*/  HMMA.16816.F32.BF16 R20, R156.reuse, R140, R20 ;  /* 0x0000008c9c14723c */ /* 0x042ff00000041814 */
[C---:B------:R-:W-:Y:S01]  /*6db0*/  HMMA.16816.F32.BF16 R24, R156.reuse, R142, R24 ;  /* 0x0000008e9c18723c */ /* 0x040fe20000041818 */
[----:B------:R-:W1:Y:S07]  /*6dc0*/  LDSM.16.M88.4 R140, [R132+0x7800] ;  /* 0x00780000848c783b */ /* 0x000e6e0000000200 */
[C---:B--2---:R-:W-:Y:S08]  /*6dd0*/  HMMA.16816.F32.BF16 R28, R156.reuse, R136, R28 ;  /* 0x000000889c1c723c */ /* 0x044ff0000004181c */
[----:B------:R-:W-:Y:S01]  /*6de0*/  HMMA.16816.F32.BF16 R32, R156, R138, R32 ;  /* 0x0000008a9c20723c */ /* 0x000fe20000041820 */
[----:B------:R-:W2:Y:S04]  /*6df0*/  LDSM.16.M88.4 R136, [R2+0x6800] ;  /* 0x006800000288783b */ /* 0x000ea80000000200 */
[----:B------:R-:W-:Y:S03]  /*6e00*/  LDSM.16.M88.4 R156, [R193+UR5+0x8800] ;  /* 0x00880005c19c783b */ /* 0x000fe60008000200 */
[C---:B------:R-:W-:Y:S08]  /*6e10*/  HMMA.16816.F32.BF16 R4, R144.reuse, R148, R4 ;  /* 0x000000949004723c */ /* 0x040ff00000041804 */
[C---:B------:R-:W-:Y:S01]  /*6e20*/  HMMA.16816.F32.BF16 R8, R144.reuse, R150, R8 ;  /* 0x000000969008723c */ /* 0x040fe20000041808 */
[----:B------:R-:W5:Y:S07]  /*6e30*/  LDSM.16.M88.4 R148, [R2+0x7000] ;  /* 0x007000000294783b */ /* 0x000f6e0000000200 */
[C---:B---3--:R-:W-:Y:S08]  /*6e40*/  HMMA.16816.F32.BF16 R12, R144.reuse, R152, R12 ;  /* 0x00000098900c723c */ /* 0x048ff0000004180c */
[C---:B------:R-:W-:Y:S01]  /*6e50*/  HMMA.16816.F32.BF16 R16, R144.reuse, R154, R16 ;  /* 0x0000009a9010723c */ /* 0x040fe20000041810 */
[----:B------:R-:W-:Y:S07]  /*6e60*/  LDSM.16.M88.4 R152, [R193+UR5+0x8000] ;  /* 0x00800005c198783b */ /* 0x000fee0008000200 */
[C---:B----4-:R-:W-:Y:S08]  /*6e70*/  HMMA.16816.F32.BF16 R20, R144.reuse, R160, R20 ;  /* 0x000000a09014723c */ /* 0x050ff00000041814 */
[C---:B------:R-:W-:Y:S01]  /*6e80*/  HMMA.16816.F32.BF16 R24, R144.reuse, R162, R24 ;  /* 0x000000a29018723c */ /* 0x040fe20000041818 */
[----:B------:R-:W-:Y:S07]  /*6e90*/  LDSM.16.M88.4 R160, [R193+UR5+0x9000] ;  /* 0x00900005c1a0783b */ /* 0x000fee0008000200 */
[C---:B-1----:R-:W-:Y:S08]  /*6ea0*/  HMMA.16816.F32.BF16 R28, R144.reuse, R140, R28 ;  /* 0x0000008c901c723c */ /* 0x042ff0000004181c */
[----:B------:R-:W-:Y:S01]  /*6eb0*/  HMMA.16816.F32.BF16 R32, R144, R142, R32 ;  /* 0x0000008e9020723c */ /* 0x000fe20000041820 */
[----:B------:R-:W1:Y:S04]  /*6ec0*/  LDSM.16.M88.4 R140, [R2+0x7800] ;  /* 0x00780000028c783b */ /* 0x000e680000000200 */
[----:B------:R-:W3:Y:S03]  /*6ed0*/  LDSM.16.M88.4 R144, [R176+0x2000] ;  /* 0x00200000b090783b */ /* 0x000ee60000000200 */
[C---:B------:R-:W-:Y:S01]  /*6ee0*/  HMMA.16816.F32.BF16 R4, R164.reuse, R168, R4 ;  /* 0x000000a8a404723c */ /* 0x040fe20000041804 */
[----:B------:R-:W-:Y:S07]  /*6ef0*/  LDSM.16.M88.4 R176, [R176+0x4000] ;  /* 0x00400000b0b0783b */ /* 0x000fee0000000200 */
[C---:B------:R-:W-:Y:S01]  /*6f00*/  HMMA.16816.F32.BF16 R8, R164.reuse, R170, R8 ;  /* 0x000000aaa408723c */ /* 0x040fe20000041808 */
[----:B------:R-:W-:Y:S07]  /*6f10*/  LDSM.16.M88.4 R168, [R135+0x2000] ;  /* 0x0020000087a8783b */ /* 0x000fee0000000200 */
[C---:B--2---:R-:W-:Y:S08]  /*6f20*/  HMMA.16816.F32.BF16 R12, R164.reuse, R136, R12 ;  /* 0x00000088a40c723c */ /* 0x044ff0000004180c */
[C---:B------:R-:W-:Y:S01]  /*6f30*/  HMMA.16816.F32.BF16 R16, R164.reuse, R138, R16 ;  /* 0x0000008aa410723c */ /* 0x040fe20000041810 */
[----:B------:R-:W2:Y:S07]  /*6f40*/  LDSM.16.M88.4 R136, [R193+UR5+0x9800] ;  /* 0x00980005c188783b */ /* 0x000eae0008000200 */
[C---:B-----5:R-:W-:Y:S08]  /*6f50*/  HMMA.16816.F32.BF16 R20, R164.reuse, R148, R20 ;  /* 0x00000094a414723c */ /* 0x060ff00000041814 */
[C---:B------:R-:W-:Y:S01]  /*6f60*/  HMMA.16816.F32.BF16 R24, R164.reuse, R150, R24 ;  /* 0x00000096a418723c */ /* 0x040fe20000041818 */
[----:B------:R-:W-:Y:S07]  /*6f70*/  LDSM.16.M88.4 R148, [R134+0x9000] ;  /* 0x009000008694783b */ /* 0x000fee0000000200 */
[C---:B-1----:R-:W-:Y:S08]  /*6f80*/  HMMA.16816.F32.BF16 R28, R164.reuse, R140, R28 ;  /* 0x0000008ca41c723c */ /* 0x042ff0000004181c */
[----:B------:R-:W-:Y:S01]  /*6f90*/  HMMA.16816.F32.BF16 R32, R164, R142, R32 ;  /* 0x0000008ea420723c */ /* 0x000fe20000041820 */
[----:B------:R-:W1:Y:S04]  /*6fa0*/  LDSM.16.M88.4 R140, [R134+0x8800] ;  /* 0x00880000868c783b */ /* 0x000e680000000200 */
[----:B------:R-:W-:Y:S03]  /*6fb0*/  LDSM.16.M88.4 R164, [R2+0x8000] ;  /* 0x0080000002a4783b */ /* 0x000fe60000000200 */
[C---:B---3--:R-:W-:Y:S08]  /*6fc0*/  HMMA.16816.F32.BF16 R4, R144.reuse, R152, R4 ;  /* 0x000000989004723c */ /* 0x048ff00000041804 */
        /* <DEDUP_REMOVED lines=8> */
[C---:B--2---:R-:W-:Y:S08]  /*7050*/  HMMA.16816.F32.BF16 R28, R144.reuse, R136, R28 ;  /* 0x00000088901c723c */ /* 0x044ff0000004181c */
[----:B------:R-:W-:Y:S01]  /*7060*/  HMMA.16816.F32.BF16 R32, R144, R138, R32 ;  /* 0x0000008a9020723c */ /* 0x000fe20000041820 */
[----:B------:R-:W2:Y:S04]  /*7070*/  LDSM.16.M88.4 R136, [R134+0x9800] ;  /* 0x009800008688783b */ /* 0x000ea80000000200 */
[----:B------:R-:W3:Y:S03]  /*7080*/  LDSM.16.M88.4 R144, [R192+0x2000] ;  /* 0x00200000c090783b */ /* 0x000ee60000000200 */
[C---:B------:R-:W-:Y:S08]  /*7090*/  HMMA.16816.F32.BF16 R4, R168.reuse, R172, R4 ;  /* 0x000000aca804723c */ /* 0x040ff00000041804 */
[C---:B------:R-:W-:Y:S01]  /*70a0*/  HMMA.16816.F32.BF16 R8, R168.reuse, R174, R8 ;  /* 0x000000aea808723c */ /* 0x040fe20000041808 */
[----:B------:R-:W-:Y:S07]  /*70b0*/  LDSM.16.M88.4 R172, [R2+0x9800] ;  /* 0x0098000002ac783b */ /* 0x000fee0000000200 */
[C---:B-1----:R-:W-:Y:S08]  /*70c0*/  HMMA.16816.F32.BF16 R12, R168.reuse, R140, R12 ;  /* 0x0000008ca80c723c */ /* 0x042ff0000004180c */
[C---:B------:R-:W-:Y:S01]  /*70d0*/  HMMA.16816.F32.BF16 R16, R168.reuse, R142, R16 ;  /* 0x0000008ea810723c */ /* 0x040fe20000041810 */
[----:B------:R-:W1:Y:S07]  /*70e0*/  LDSM.16.M88.4 R140, [R132+0x8800] ;  /* 0x00880000848c783b */ /* 0x000e6e0000000200 */
[C---:B------:R-:W-:Y:S08]  /*70f0*/  HMMA.16816.F32.BF16 R20, R168.reuse, R148, R20 ;  /* 0x00000094a814723c */ /* 0x040ff00000041814 */
[C---:B------:R-:W-:Y:S01]  /*7100*/  HMMA.16816.F32.BF16 R24, R168.reuse, R150, R24 ;  /* 0x00000096a818723c */ /* 0x040fe20000041818 */
[----:B------:R-:W4:Y:S07]  /*7110*/  LDSM.16.M88.4 R148, [R3+0x2000] ;  /* 0x002000000394783b */ /* 0x000f2e0000000200 */
[C---:B--2---:R-:W-:Y:S08]  /*7120*/  HMMA.16816.F32.BF16 R28, R168.reuse, R136, R28 ;  /* 0x00000088a81c723c */ /* 0x044ff0000004181c */
[----:B------:R-:W-:Y:S01]  /*7130*/  HMMA.16816.F32.BF16 R32, R168, R138, R32 ;  /* 0x0000008aa820723c */ /* 0x000fe20000041820 */
[----:B------:R-:W2:Y:S04]  /*7140*/  LDSM.16.M88.4 R136, [R2+0x8800] ;  /* 0x008800000288783b */ /* 0x000ea80000000200 */
[----:B------:R-:W5:Y:S03]  /*7150*/  LDSM.16.M88.4 R168, [R2+0x9000] ;  /* 0x0090000002a8783b */ /* 0x000f660000000200 */
[C---:B---3--:R-:W-:Y:S08]  /*7160*/  HMMA.16816.F32.BF16 R4, R144.reuse, R152, R4 ;  /* 0x000000989004723c */ /* 0x048ff00000041804 */
[C---:B------:R-:W-:Y:S01]  /*7170*/  HMMA.16816.F32.BF16 R8, R144.reuse, R154, R8 ;  /* 0x0000009a9008723c */ /* 0x040fe20000041808 */
[----:B------:R-:W-:Y:S07]  /*7180*/  LDSM.16.M88.4 R152, [R193+UR5+0xb800] ;  /* 0x00b80005c198783b */ /* 0x000fee0008000200 */
[C---:B-1----:R-:W-:Y:S08]  /*7190*/  HMMA.16816.F32.BF16 R12, R144.reuse, R140, R12 ;  /* 0x0000008c900c723c */ /* 0x042ff0000004180c */
[C---:B------:R-:W-:Y:S01]  /*71a0*/  HMMA.16816.F32.BF16 R16, R144.reuse, R142, R16 ;  /* 0x0000008e9010723c */ /* 0x040fe20000041810 */
[----:B------:R-:W1:Y:S07]  /*71b0*/  LDSM.16.M88.4 R140, [R193+UR5+0xa800] ;  /* 0x00a80005c18c783b */ /* 0x000e6e0008000200 */
[C---:B------:R-:W-:Y:S08]  /*71c0*/  HMMA.16816.F32.BF16 R20, R144.reuse, R156, R20 ;  /* 0x0000009c9014723c */ /* 0x040ff00000041814 */
[C---:B------:R-:W-:Y:S01]  /*71d0*/  HMMA.16816.F32.BF16 R24, R144.reuse, R158, R24 ;  /* 0x0000009e9018723c */ /* 0x040fe20000041818 */
[----:B------:R-:W-:Y:S07]  /*71e0*/  LDSM.16.M88.4 R156, [R134+0xa800] ;  /* 0x00a80000869c783b */ /* 0x000fee0000000200 */
[C---:B------:R-:W-:Y:S08]  /*71f0*/  HMMA.16816.F32.BF16 R28, R144.reuse, R160, R28 ;  /* 0x000000a0901c723c */ /* 0x040ff0000004181c */
[----:B------:R-:W-:Y:S01]  /*7200*/  HMMA.16816.F32.BF16 R32, R144, R162, R32 ;  /* 0x000000a29020723c */ /* 0x000fe20000041820 */
[----:B------:R-:W3:Y:S04]  /*7210*/  LDSM.16.M88.4 R144, [R193+UR5+0xb000] ;  /* 0x00b00005c190783b */ /* 0x000ee80008000200 */
[----:B------:R-:W-:Y:S03]  /*7220*/  LDSM.16.M88.4 R160, [R134+0xb000] ;  /* 0x00b0000086a0783b */ /* 0x000fe60000000200 */
[C---:B----4-:R-:W-:Y:S08]  /*7230*/  HMMA.16816.F32.BF16 R4, R148.reuse, R164, R4 ;  /* 0x000000a49404723c */ /* 0x050ff00000041804 */
[C---:B------:R-:W-:Y:S01]  /*7240*/  HMMA.16816.F32.BF16 R8, R148.reuse, R166, R8 ;  /* 0x000000a69408723c */ /* 0x040fe20000041808 */
[----:B------:R-:W-:Y:S07]  /*7250*/  LDSM.16.M88.4 R164, [R134+0xb800] ;  /* 0x00b8000086a4783b */ /* 0x000fee0000000200 */
[C---:B--2---:R-:W-:Y:S08]  /*7260*/  HMMA.16816.F32.BF16 R12, R148.reuse, R136, R12 ;  /* 0x00000088940c723c */ /* 0x044ff0000004180c */
[C---:B------:R-:W-:Y:S01]  /*7270*/  HMMA.16816.F32.BF16 R16, R148.reuse, R138, R16 ;  /* 0x0000008a9410723c */ /* 0x040fe20000041810 */
[----:B------:R-:W-:Y:S07]  /*7280*/  LDSM.16.M88.4 R136, [R135+0x4000] ;  /* 0x004000008788783b */ /* 0x000fee0000000200 */
[C---:B-----5:R-:W-:Y:S08]  /*7290*/  HMMA.16816.F32.BF16 R20, R148.reuse, R168, R20 ;  /* 0x000000a89414723c */ /* 0x060ff00000041814 */
[C---:B------:R-:W-:Y:S01]  /*72a0*/  HMMA.16816.F32.BF16 R24, R148.reuse, R170, R24 ;  /* 0x000000aa9418723c */ /* 0x040fe20000041818 */
[----:B------:R-:W-:Y:S07]  /*72b0*/  LDSM.16.M88.4 R168, [R132+0xa800] ;  /* 0x00a8000084a8783b */ /* 0x000fee0000000200 */
[C---:B------:R-:W-:Y:S08]  /*72c0*/  HMMA.16816.F32.BF16 R28, R148.reuse, R172, R28 ;  /* 0x000000ac941c723c */ /* 0x040ff0000004181c */
[----:B------:R-:W-:Y:S01]  /*72d0*/  HMMA.16816.F32.BF16 R32, R148, R174, R32 ;  /* 0x000000ae9420723c */ /* 0x000fe20000041820 */
[----:B------:R-:W2:Y:S04]  /*72e0*/  LDSM.16.M88.4 R148, [R134+0xa000] ;  /* 0x00a000008694783b */ /* 0x000ea80000000200 */
[----:B------:R-:W-:Y:S03]  /*72f0*/  LDSM.16.M88.4 R172, [R132+0xb000] ;  /* 0x00b0000084ac783b */ /* 0x000fe60000000200 */
[C---:B------:R-:W-:Y:S08]  /*7300*/  HMMA.16816.F32.BF16 R4, R176.reuse, R180, R4 ;  /* 0x000000b4b004723c */ /* 0x040ff00000041804 */
[C---:B------:R-:W-:Y:S01]  /*7310*/  HMMA.16816.F32.BF16 R8, R176.reuse, R182, R8 ;  /* 0x000000b6b008723c */ /* 0x040fe20000041808 */
[----:B------:R-:W-:Y:S07]  /*7320*/  LDSM.16.M88.4 R180, [R2+0xb800] ;  /* 0x00b8000002b4783b */ /* 0x000fee0000000200 */
[C---:B-1----:R-:W-:Y:S08]  /*7330*/  HMMA.16816.F32.BF16 R12, R176.reuse, R140, R12 ;  /* 0x0000008cb00c723c */ /* 0x042ff0000004180c */
[C---:B------:R-:W-:Y:S01]  /*7340*/  HMMA.16816.F32.BF16 R16, R176.reuse, R142, R16 ;  /* 0x0000008eb010723c */ /* 0x040fe20000041810 */
[----:B------:R-:W-:Y:S07]  /*7350*/  LDSM.16.M88.4 R140, [R192+0x4000] ;  /* 0x00400000c08c783b */ /* 0x000fee0000000200 */
[C---:B---3--:R-:W-:Y:S08]  /*7360*/  HMMA.16816.F32.BF16 R20, R176.reuse, R144, R20 ;  /* 0x00000090b014723c */ /* 0x048ff00000041814 */
        /* <DEDUP_REMOVED lines=11> */
[----:B------:R-:W2:Y:S07]  /*7420*/  LDSM.16.M88.4 R156, [R2+0xa000] ;  /* 0x00a00000029c783b */ /* 0x000eae0000000200 */
[C---:B------:R-:W-:Y:S08]  /*7430*/  HMMA.16816.F32.BF16 R20, R136.reuse, R160, R20 ;  /* 0x000000a08814723c */ /* 0x040ff00000041814 */
[C---:B------:R-:W-:Y:S01]  /*7440*/  HMMA.16816.F32.BF16 R24, R136.reuse, R162, R24 ;  /* 0x000000a28818723c */ /* 0x040fe20000041818 */
[----:B------:R-:W4:Y:S01]  /*7450*/  LDSM.16.M88.4 R160, [R2+0xa800] ;  /* 0x00a8000002a0783b */ /* 0x000f220000000200 */
[----:B------:R-:W-:Y:S04]  /*7460*/  DEPBAR.LE SB0, 0x0 ;  /* 0x000080000000791a */ /* 0x000fe80000000000 */
[----:B------:R-:W-:Y:S02]  /*7470*/  BAR.SYNC.DEFER_BLOCKING 0x0 ;  /* 0x0000000000007b1d */ /* 0x000fe40000010000 */
[C---:B------:R-:W-:Y:S08]  /*7480*/  HMMA.16816.F32.BF16 R28, R136.reuse, R164, R28 ;  /* 0x000000a4881c723c */ /* 0x040ff0000004181c */
[----:B------:R-:W-:Y:S08]  /*7490*/  HMMA.16816.F32.BF16 R32, R136, R166, R32 ;  /* 0x000000a68820723c */ /* 0x000ff00000041820 */
[C---:B-1----:R-:W-:Y:S08]  /*74a0*/  HMMA.16816.F32.BF16 R4, R140.reuse, R144, R4 ;  /* 0x000000908c04723c */ /* 0x042ff00000041804 */
[C---:B------:R-:W-:Y:S08]  /*74b0*/  HMMA.16816.F32.BF16 R8, R140.reuse, R146, R8 ;  /* 0x000000928c08723c */ /* 0x040ff00000041808 */
[C---:B------:R-:W-:Y:S08]  /*74c0*/  HMMA.16816.F32.BF16 R12, R140.reuse, R168, R12 ;  /* 0x000000a88c0c723c */ /* 0x040ff0000004180c */
[C---:B------:R-:W-:Y:S08]  /*74d0*/  HMMA.16816.F32.BF16 R16, R140.reuse, R170, R16 ;  /* 0x000000aa8c10723c */ /* 0x040ff00000041810 */
[C---:B------:R-:W-:Y:S08]  /*74e0*/  HMMA.16816.F32.BF16 R20, R140.reuse, R172, R20 ;  /* 0x000000ac8c14723c */ /* 0x040ff00000041814 */
[C---:B------:R-:W-:Y:S08]  /*74f0*/  HMMA.16816.F32.BF16 R24, R140.reuse, R174, R24 ;  /* 0x000000ae8c18723c */ /* 0x040ff00000041818 */
[C---:B---3--:R-:W-:Y:S08]  /*7500*/  HMMA.16816.F32.BF16 R28, R140.reuse, R152, R28 ;  /* 0x000000988c1c723c */ /* 0x048ff0000004181c */
[----:B------:R-:W-:Y:S08]  /*7510*/  HMMA.16816.F32.BF16 R32, R140, R154, R32 ;  /* 0x0000009a8c20723c */ /* 0x000ff00000041820 */
[C---:B--2---:R-:W-:Y:S08]  /*7520*/  HMMA.16816.F32.BF16 R4, R148.reuse, R156, R4 ;  /* 0x0000009c9404723c */ /* 0x044ff00000041804 */
[C---:B------:R-:W-:Y:S08]  /*7530*/  HMMA.16816.F32.BF16 R8, R148.reuse, R158, R8 ;  /* 0x0000009e9408723c */ /* 0x040ff00000041808 */
[C---:B----4-:R-:W-:Y:S08]  /*7540*/  HMMA.16816.F32.BF16 R12, R148.reuse, R160, R12 ;  /* 0x000000a0940c723c */ /* 0x050ff0000004180c */
[C---:B------:R-:W-:Y:S08]  /*7550*/  HMMA.16816.F32.BF16 R16, R148.reuse, R162, R16 ;  /* 0x000000a29410723c */ /* 0x040ff00000041810 */
[C---:B------:R-:W-:Y:S08]  /*7560*/  HMMA.16816.F32.BF16 R20, R148.reuse, R176, R20 ;  /* 0x000000b09414723c */ /* 0x040ff00000041814 */
[C---:B------:R-:W-:Y:S08]  /*7570*/  HMMA.16816.F32.BF16 R24, R148.reuse, R178, R24 ;  /* 0x000000b29418723c */ /* 0x040ff00000041818 */
[C---:B------:R-:W-:Y:S08]  /*7580*/  HMMA.16816.F32.BF16 R28, R148.reuse, R180, R28 ;  /* 0x000000b4941c723c */ /* 0x040ff0000004181c */
[----:B------:R-:W-:Y:S01]  /*7590*/  HMMA.16816.F32.BF16 R32, R148, R182, R32 ;  /* 0x000000b69420723c */ /* 0x000fe20000041820 */
[----:B------:R-:W-:Y:S08]  /*75a0*/  @!UPT UIADD3 URZ, UPT, UPT, URZ, URZ, URZ ;  /* 0x000000fffffff290 */ /* 0x000ff0000fffe0ff */
[----:B------:R-:W-:Y:S11]  /*75b0*/  @!P5 BRA `(.L_x_488) ;  /* 0x000000080050d947 */ /* 0x000ff60003800000 */
[----:B------:R-:W1:Y:S08]  /*75c0*/  LDC.64 R2, c[0x0][0x4e0] ;  /* 0x00013800ff027b82 */ /* 0x000e700000000a00 */
[----:B------:R-:W2:Y:S01]  /*75d0*/  LDC R135, c[0x0][0x3bc] ;  /* 0x0000ef00ff877b82 */ /* 0x000ea20000000800 */
[----:B-1----:R-:W-:Y:S04]  /*75e0*/  ISETP.NE.U32.AND P4, PT, R2, RZ, PT ;  /* 0x000000ff0200720c */ /* 0x002fe80003f85070 */
[----:B------:R-:W-:Y:S11]  /*75f0*/  ISETP.NE.AND.EX P4, PT, R3, RZ, PT, P4 ;  /* 0x000000ff0300720c */ /* 0x000ff60003f85340 */
[----:B------:R-:W-:Y:S02]  /*7600*/  @!UPT UIADD3 URZ, UPT, UPT, URZ, URZ, URZ ;  /* 0x000000fffffff290 */ /* 0x000fe4000fffe0ff */
[----:B------:R-:W1:Y:S01]  /*7610*/  @!P4 LDC R2, c[0x0][0x3b8] ;  /* 0x0000ee00ff02cb82 */ /* 0x000e620000000800 */
[----:B------:R-:W-:Y:S05]  /*7620*/  @!P4 IMAD.MOV.U32 R132, RZ, RZ, RZ ;  /* 0x000000ffff84c224 */ /* 0x000fea00078e00ff */
[----:B------:R-:W-:Y:S01]  /*7630*/  @!P4 IADD3 R132, P5, PT, RZ, -R132, RZ ;  /* 0x80000084ff84c210 */ /* 0x000fe20007fbe0ff */
[----:B-1----:R-:W-:Y:S04]  /*7640*/  @!P4 IMAD.SHL.U32 R3, R2, 0x40, RZ ;  /* 0x000000400203c824 */ /* 0x002fe800078e00ff */
[----:B------:R-:W-:Y:S05]  /*7650*/  @!P4 IMAD.X R3, RZ, RZ, ~R3, P5 ;  /* 0x000000ffff03c224 */ /* 0x000fea00028e0e03 */
[----:B------:R-:W-:Y:S04]  /*7660*/  @!P4 SHF.R.S64 R137, R132, 0x1f, R3 ;  /* 0x0000001f8489c819 */ /* 0x000fe80000001003 */
[----:B------:R-:W-:Y:S04]  /*7670*/  @!P4 IADD3 R196, P5, PT, R137, R196, RZ ;  /* 0x000000c489c4c210 */ /* 0x000fe80007fbe0ff */
[----:B------:R-:W-:Y:S01]  /*7680*/  @!P4 LEA.HI.X.SX32 R195, R3, R195, 0x1, P5 ;  /* 0x000000c303c3c211 */ /* 0x000fe200028f0eff */
[----:B--2---:R-:W-:Y:S08]  /*7690*/  @!P4 BRA `(.L_x_489) ;  /* 0x0000000000f8c947 */ /* 0x004ff00003800000 */
[----:B------:R-:W-:Y:S01]  /*76a0*/  VIADD R141, R201, 0xffffff80 ;  /* 0xffffff80c98d7836 */ /* 0x000fe20000000000 */
[----:B------:R-:W1:Y:S04]  /*76b0*/  LDC R132, c[0x0][0x4f0] ;  /* 0x00013c00ff847b82 */ /* 0x000e680000000800 */
[----:B------:R-:W-:Y:S02]  /*76c0*/  IABS R134, R141 ;  /* 0x0000008d00867213 */ /* 0x000fe40000000000 */
[-C--:B-1----:R-:W-:Y:S02]  /*76d0*/  IABS R2, R132.reuse ;  /* 0x0000008400027213 */ /* 0x082fe40000000000 */
[-C--:B------:R-:W-:Y:S02]  /*76e0*/  LOP3.LUT R141, R141, R132.reuse, RZ, 0x3c, !PT ;  /* 0x000000848d8d7212 */ /* 0x080fe400078e3cff */
[----:B------:R-:W1:Y:S10]  /*76f0*/  I2F.RP R140, R2 ;  /* 0x00000002008c7306 */ /* 0x000e740000209400 */
[----:B-1----:R-:W1:Y:S02]  /*7700*/  MUFU.RCP R3, R140 ;  /* 0x0000008c00037308 */ /* 0x002e640000001000 */
[----:B-1----:R-:W-:Y:S01]  /*7710*/  VIADD R138, R3, 0xffffffe ;  /* 0x0ffffffe038a7836 */ /* 0x002fe20000000000 */
[----:B------:R-:W-:Y:S07]  /*7720*/  IADD3 R3, PT, PT, R201, -0x40, RZ ;  /* 0xffffffc0c9037810 */ /* 0x000fee0007ffe0ff */
[----:B------:R-:W1:Y:S01]  /*7730*/  F2I.FTZ.U32.TRUNC.NTZ R139, R138 ;  /* 0x0000008a008b7305 */ /* 0x000e62000021f000 */
[----:B------:R-:W-:Y:S02]  /*7740*/  IABS R136, R3 ;  /* 0x0000000300887213 */ /* 0x000fe40000000000 */
[----:B------:R-:W-:Y:S01]  /*7750*/  LOP3.LUT R3, R3, R132, RZ, 0x3c, !PT ;  /* 0x0000008403037212 */ /* 0x000fe200078e3cff */
[--C-:B-1----:R-:W-:Y:S02]  /*7760*/  IMAD.MOV R137, RZ, RZ, -R139.reuse ;  /* 0x000000ffff897224 */ /* 0x102fe400078e0a8b */
[----:B------:R-:W-:Y:S02]  /*7770*/  IMAD.MOV.U32 R138, RZ, RZ, RZ ;  /* 0x000000ffff8a7224 */ /* 0x000fe400078e00ff */
[----:B------:R-:W-:Y:S04]  /*7780*/  IMAD R137, R137, R2, RZ ;  /* 0x0000000289897224 */ /* 0x000fe800078e02ff */
[----:B------:R-:W-:Y:S06]  /*7790*/  IMAD.HI.U32 R137, R139, R137, R138 ;  /* 0x000000898b897227 */ /* 0x000fec00078e008a */
[C---:B------:R-:W-:Y:S04]  /*77a0*/  IMAD.HI.U32 R140, R137.reuse, R136, RZ ;  /* 0x00000088898c7227 */ /* 0x040fe800078e00ff */
[----:B------:R-:W-:Y:S01]  /*77b0*/  IMAD.HI.U32 R138, R137, R134, RZ ;  /* 0x00000086898a7227 */ /* 0x000fe200078e00ff */
[----:B------:R-:W-:Y:S03]  /*77c0*/  IADD3 R139, PT, PT, -R140, RZ, RZ ;  /* 0x000000ff8c8b7210 */ /* 0x000fe60007ffe1ff */
[----:B------:R-:W-:Y:S02]  /*77d0*/  IMAD.MOV R137, RZ, RZ, -R138 ;  /* 0x000000ffff897224 */ /* 0x000fe400078e0a8a */
[C---:B------:R-:W-:Y:S01]  /*77e0*/  IMAD R136, R2.reuse, R139, R136 ;  /* 0x0000008b02887224 */ /* 0x040fe200078e0288 */
[----:B------:R-:W-:Y:S01]  /*77f0*/  LOP3.LUT R139, RZ, R132, RZ, 0x33, !PT ;  /* 0x00000084ff8b7212 */ /* 0x000fe200078e33ff */
[C---:B------:R-:W-:Y:S03]  /*7800*/  IMAD R134, R2.reuse, R137, R134 ;  /* 0x0000008902867224 */ /* 0x040fe600078e0286 */
[C---:B------:R-:W-:Y:S02]  /*7810*/  ISETP.GT.U32.AND P6, PT, R2.reuse, R136, PT ;  /* 0x000000880200720c */ /* 0x040fe40003fc4070 */
[----:B------:R-:W-:Y:S11]  /*7820*/  ISETP.GT.U32.AND P5, PT, R2, R134, PT ;  /* 0x000000860200720c */ /* 0x000ff60003fa4070 */
[--C-:B------:R-:W-:Y:S02]  /*7830*/  @!P6 IMAD.IADD R136, R136, 0x1, -R2.reuse ;  /* 0x000000018888e824 */ /* 0x100fe400078e0a02 */
[----:B------:R-:W-:Y:S01]  /*7840*/  @!P5 IADD3 R138, PT, PT, R138, 0x1, RZ ;  /* 0x000000018a8ad810 */ /* 0x000fe20007ffe0ff */
[----:B------:R-:W-:Y:S02]  /*7850*/  @!P5 IMAD.IADD R134, R134, 0x1, -R2 ;  /* 0x000000018686d824 */ /* 0x000fe400078e0a02 */
[----:B------:R-:W-:Y:S01]  /*7860*/  @!P6 VIADD R140, R140, 0x1 ;  /* 0x000000018c8ce836 */ /* 0x000fe20000000000 */
[-C--:B------:R-:W-:Y:S02]  /*7870*/  ISETP.GE.U32.AND P6, PT, R136, R2.reuse, PT ;  /* 0x000000028800720c */ /* 0x080fe40003fc6070 */
[----:B------:R-:W-:Y:S11]  /*7880*/  ISETP.GE.U32.AND P5, PT, R134, R2, PT ;  /* 0x000000028600720c */ /* 0x000ff60003fa6070 */
[----:B------:R-:W-:Y:S02]  /*7890*/  @P6 IADD3 R140, PT, PT, R140, 0x1, RZ ;  /* 0x000000018c8c6810 */ /* 0x000fe40007ffe0ff */
[----:B------:R-:W-:Y:S01]  /*78a0*/  ISETP.GE.AND P6, PT, R3, RZ, PT ;  /* 0x000000ff0300720c */ /* 0x000fe20003fc6270 */
[----:B------:R-:W-:Y:S01]  /*78b0*/  @P5 VIADD R138, R138, 0x1 ;  /* 0x000000018a8a5836 */ /* 0x000fe20000000000 */
[----:B------:R-:W-:Y:S01]  /*78c0*/  ISETP.GE.AND P5, PT, R141, RZ, PT ;  /* 0x000000ff8d00720c */ /* 0x000fe20003fa6270 */
[----:B------:R-:W1:Y:S10]  /*78d0*/  LDC.64 R2, c[0x0][0x3b8] ;  /* 0x0000ee00ff027b82 */ /* 0x000e740000000a00 */
[----:B------:R-:W-:Y:S02]  /*78e0*/  @!P6 IMAD.MOV R140, RZ, RZ, -R140 ;  /* 0x000000ffff8ce224 */ /* 0x000fe400078e0a8c */
[----:B------:R-:W-:Y:S01]  /*78f0*/  @!P5 IMAD.MOV R138, RZ, RZ, -R138 ;  /* 0x000000ffff8ad224 */ /* 0x000fe200078e0a8a */
[----:B------:R-:W-:Y:S04]  /*7900*/  ISETP.NE.AND P5, PT, R132, RZ, PT ;  /* 0x000000ff8400720c */ /* 0x000fe80003fa5270 */
[C---:B------:R-:W-:Y:S02]  /*7910*/  SEL R141, R139.reuse, R138, !P5 ;  /* 0x0000008a8b8d7207 */ /* 0x040fe40006800000 */
[----:B------:R-:W-:Y:S02]  /*7920*/  SEL R139, R139, R140, !P5 ;  /* 0x0000008c8b8b7207 */ /* 0x000fe40006800000 */
[-C--:B------:R-:W-:Y:S02]  /*7930*/  LEA R144, P6, R141, R202.reuse, 0x2 ;  /* 0x000000ca8d907211 */ /* 0x080fe400078c10ff */
[----:B------:R-:W-:Y:S02]  /*7940*/  LEA R142, P5, R139, R202, 0x2 ;  /* 0x000000ca8b8e7211 */ /* 0x000fe400078a10ff */
[-C--:B------:R-:W-:Y:S02]  /*7950*/  LEA.HI.X.SX32 R145, R141, R203.reuse, 0x2, P6 ;  /* 0x000000cb8d917211 */ /* 0x080fe400030f16ff */
[C---:B------:R-:W-:Y:S02]  /*7960*/  LEA.HI.X.SX32 R143, R139.reuse, R203, 0x2, P5 ;  /* 0x000000cb8b8f7211 */ /* 0x040fe400028f16ff */
[----:B------:R-:W-:Y:S01]  /*7970*/  IADD3 R139, PT, PT, R139, -R141, RZ ;  /* 0x8000008d8b8b7210 */ /* 0x000fe20007ffe0ff */
[----:B------:R-:W2:Y:S04]  /*7980*/  LDG.E R137, desc[UR14][R144.64] ;  /* 0x0000000e90897981 */ /* 0x000ea8000c1e1900 */
[----:B------:R-:W-:Y:S01]  /*7990*/  IMAD R139, R139, R132, -0x40 ;  /* 0xffffffc08b8b7424 */ /* 0x000fe200078e0284 */
[----:B------:R-:W2:Y:S04]  /*79a0*/  LDG.E R134, desc[UR14][R142.64] ;  /* 0x0000000e8e867981 */ /* 0x000ea8000c1e1900 */
[----:B------:R-:W-:Y:S05]  /*79b0*/  SHF.R.S32.HI R141, RZ, 0x1f, R139 ;  /* 0x0000001fff8d7819 */ /* 0x000fea000001148b */
[-C--:B-1----:R-:W-:Y:S02]  /*79c0*/  IMAD R132, R141, R2.reuse, RZ ;  /* 0x000000028d847224 */ /* 0x082fe400078e02ff */
[C---:B------:R-:W-:Y:S04]  /*79d0*/  IMAD.WIDE.U32 R140, R139.reuse, R2, RZ ;  /* 0x000000028b8c7225 */ /* 0x040fe800078e00ff */
[----:B------:R-:W-:Y:S04]  /*79e0*/  IMAD R132, R139, R3, R132 ;  /* 0x000000038b847224 */ /* 0x000fe800078e0284 */
[----:B------:R-:W-:Y:S02]  /*79f0*/  IMAD.IADD R141, R141, 0x1, R132 ;  /* 0x000000018d8d7824 */ /* 0x000fe400078e0284 */
[----:B--2---:R-:W-:Y:S04]  /*7a00*/  IMAD.IADD R137, R137, 0x1, -R134 ;  /* 0x0000000189897824 */ /* 0x004fe800078e0a86 */
[----:B------:R-:W-:Y:S01]  /*7a10*/  IMAD.WIDE.U32 R140, R137, UR6, R140 ;  /* 0x00000006898c7c25 */ /* 0x000fe2000f8e008c */
[----:B------:R-:W-:Y:S02]  /*7a20*/  SHF.R.S32.HI R3, RZ, 0x1f, R137 ;  /* 0x0000001fff037819 */ /* 0x000fe40000011489 */
[C---:B------:R-:W-:Y:S03]  /*7a30*/  LEA R196, P5, R140.reuse, R196, 0x1 ;  /* 0x000000c48cc47211 */ /* 0x040fe600078a08ff */
[----:B------:R-:W-:Y:S04]  /*7a40*/  IMAD R132, R3, UR6, RZ ;  /* 0x0000000603847c24 */ /* 0x000fe8000f8e02ff */
[----:B------:R-:W-:Y:S05]  /*7a50*/  IMAD R132, R137, UR7, R132 ;  /* 0x0000000789847c24 */ /* 0x000fea000f8e0284 */
[----:B------:R-:W-:Y:S04]  /*7a60*/  IADD3 R132, PT, PT, R141, R132, RZ ;  /* 0x000000848d847210 */ /* 0x000fe80007ffe0ff */
[----:B------:R-:W-:Y:S07]  /*7a70*/  LEA.HI.X R195, R140, R195, R132, 0x1, P5 ;  /* 0x000000c38cc37211 */ /* 0x000fee00028f0c84 */
.L_x_489:
[----:B------:R-:W-:Y:S01]  /*7a80*/  @!P3 IMAD.MOV.U32 R197, RZ, RZ, R195 ;  /* 0x000000ffffc5b224 */ /* 0x000fe200078e00c3 */
[C---:B------:R-:W-:Y:S01]  /*7a90*/  LEA R134, P5, R2.reuse, R196, 0x5 ;  /* 0x000000c402867211 */ /* 0x040fe200078a28ff */
[C---:B------:R-:W-:Y:S01]  /*7aa0*/  IMAD.SHL.U32 R3, R2.reuse, 0x20, RZ ;  /* 0x0000002002037824 */ /* 0x040fe200078e00ff */
[C-C-:B------:R-:W-:Y:S02]  /*7ab0*/  SHF.L.U64.HI R132, R2.reuse, 0x5, R135.reuse ;  /* 0x0000000502847819 */ /* 0x140fe40000010287 */
[----:B------:R-:W-:Y:S01]  /*7ac0*/  @!PT LDS RZ, [RZ] ;  /* 0x00000000fffff984 */ /* 0x000fe20000000800 */
[----:B------:R-:W-:Y:S01]  /*7ad0*/  @!PT LDS RZ, [RZ] ;  /* 0x00000000fffff984 */ /* 0x000fe20000000800 */
[----:B------:R-:W-:Y:S01]  /*7ae0*/  @!PT LDS RZ, [RZ] ;  /* 0x00000000fffff984 */ /* 0x000fe20000000800 */
[----:B------:R1:W-:Y:S01]  /*7af0*/  @!P3 LDGSTS.E.BYPASS.LTC128B.128 [R213+0x6000], desc[UR14][R196.64] ;  /* 0x06000000c4d5bfae */ /* 0x0003e2000b981a0e */
[----:B------:R-:W-:Y:S02]  /*7b00*/  LEA.HI.X R135, R2, R195, R135, 0x5, P5 ;  /* 0x000000c302877211 */ /* 0x000fe400028f2c87 */
[C---:B------:R-:W-:Y:S01]  /*7b10*/  IADD3 R2, P6, PT, R3.reuse, R134, RZ ;  /* 0x0000008603027210 */ /* 0x040fe20007fde0ff */
[----:B------:R2:W-:Y:S03]  /*7b20*/  @P3 STS.128 [R213+0x6000], RZ ;  /* 0x006000ffd5003388 */ /* 0x0005e60000000c00 */
[----:B------:R-:W-:Y:S02]  /*7b30*/  IADD3 R136, P5, PT, R3, R2, RZ ;  /* 0x0000000203887210 */ /* 0x000fe40007fbe0ff */
[C---:B------:R-:W-:Y:S04]  /*7b40*/  IADD3.X R3, PT, PT, R132.reuse, R135, RZ, P6, !PT ;  /* 0x0000008784037210 */ /* 0x040fe800037fe4ff */
[----:B------:R-:W-:Y:S01]  /*7b50*/  IADD3.X R137, PT, PT, R132, R3, RZ, P5, !PT ;  /* 0x0000000384897210 */ /* 0x000fe20002ffe4ff */
[--C-:B-1----:R-:W-:Y:S05]  /*7b60*/  @!P2 IMAD.MOV.U32 R197, RZ, RZ, R195.reuse ;  /* 0x000000ffffc5a224 */ /* 0x102fea00078e00c3 */
[----:B------:R-:W-:Y:S01]  /*7b70*/  @!PT LDS RZ, [RZ] ;  /* 0x00000000fffff984 */ /* 0x000fe20000000800 */
[----:B------:R-:W-:Y:S01]  /*7b80*/  @!PT LDS RZ, [RZ] ;  /* 0x00000000fffff984 */ /* 0x000fe20000000800 */
[----:B------:R-:W-:Y:S01]  /*7b90*/  @!PT LDS RZ, [RZ] ;  /* 0x00000000fffff984 */ /* 0x000fe20000000800 */
[----:B------:R1:W-:Y:S04]  /*7ba0*/  @!P2 LDGSTS.E.BYPASS.LTC128B.128 [R213+0x8000], desc[UR14][R196.64+0x80] ;  /* 0x08000080c4d5afae */ /* 0x0003e8000b981a0e */
[----:B------:R2:W-:Y:S01]  /*7bb0*/  @P2 STS.128 [R213+0x8000], RZ ;  /* 0x008000ffd5002388 */ /* 0x0005e20000000c00 */
[----:B-1----:R-:W-:Y:S05]  /*7bc0*/  @!P1 IMAD.MOV.U32 R197, RZ, RZ, R195 ;  /* 0x000000ffffc59224 */ /* 0x002fea00078e00c3 */
        /* <DEDUP_REMOVED lines=51> */
.L_x_488:
[----:B--2---:R-:W-:Y:S01]  /*7f00*/  FMNMX3.FTZ R2, R0, R6, R7, !PT ;  /* 0x0000000600027276 */ /* 0x004fe20007810007 */
[----:B------:R-:W-:Y:S01]  /*7f10*/  LDSM.16.MT88.4 R140, [R184+0xc000] ;  /* 0x00c00000b88c783b */ /* 0x000fe20000004200 */
[----:B------:R-:W-:Y:S02]  /*7f20*/  FMNMX3.FTZ R3, R133, R4, R5, !PT ;  /* 0x0000000485037276 */ /* 0x000fe40007810005 */
[----:B------:R-:W-:Y:S02]  /*7f30*/  FMNMX3.FTZ R2, R2, R10, R11, !PT ;  /* 0x0000000a02027276 */ /* 0x000fe4000781000b */
[----:B------:R-:W-:Y:S02]  /*7f40*/  FMNMX3.FTZ R3, R3, R8, R9, !PT ;  /* 0x0000000803037276 */ /* 0x000fe40007810009 */
[----:B------:R-:W-:Y:S01]  /*7f50*/  FMNMX3.FTZ R2, R2, R14, R15, !PT ;  /* 0x0000000e02027276 */ /* 0x000fe2000781000f */
        /* <DEDUP_REMOVED lines=9> */
[----:B------:R-:W-:Y:S02]  /*7ff0*/  FMNMX3.FTZ R2, R2, R30, R31, !PT ;  /* 0x0000001e02027276 */ /* 0x000fe4000781001f */
[----:B------:R-:W-:Y:S02]  /*8000*/  FMNMX3.FTZ R3, R3, R28, R29, !PT ;  /* 0x0000001c03037276 */ /* 0x000fe4000781001d */
[----:B------:R-:W-:Y:S02]  /*8010*/  FMNMX3.FTZ R135, R2, R34, R35, !PT ;  /* 0x0000002202877276 */ /* 0x000fe40007810023 */
[----:B------:R-:W-:Y:S02]  /*8020*/  FMNMX3.FTZ R138, R3, R32, R33, !PT ;  /* 0x00000020038a7276 */ /* 0x000fe40007810021 */
[----:B------:R-:W-:Y:S01]  /*8030*/  IADD3 R208, PT, PT, R208, -0x1, RZ ;  /* 0xffffffffd0d07810 */ /* 0x000fe20007ffe0ff */
[----:B------:R-:W-:Y:S01]  /*8040*/  SHFL.BFLY PT, R2, R135, 0x2, 0x1f ;  /* 0x0c401f0087027f89 */ /* 0x000fe200000e0000 */
[----:B------:R-:W-:Y:S07]  /*8050*/  IADD3 R201, PT, PT, R201, -0x40, RZ ;  /* 0xffffffc0c9c97810 */ /* 0x000fee0007ffe0ff */
[----:B------:R-:W1:Y:S02]  /*8060*/  SHFL.BFLY PT, R3, R138, 0x2, 0x1f ;  /* 0x0c401f008a037f89 */ /* 0x000e6400000e0000 */
[----:B-1----:R-:W-:Y:S02]  /*8070*/  FMNMX.FTZ R137, R138, R3, !PT ;  /* 0x000000038a897209 */ /* 0x002fe40007810000 */
[----:B------:R-:W-:Y:S04]  /*8080*/  FMNMX.FTZ R136, R135, R2, !PT ;  /* 0x0000000287887209 */ /* 0x000fe80007810000 */
[----:B------:R-:W1:Y:S08]  /*8090*/  SHFL.BFLY PT, R132, R137, 0x1, 0x1f ;  /* 0x0c201f0089847f89 */ /* 0x000e7000000e0000 */
[----:B------:R-:W2:Y:S01]  /*80a0*/  SHFL.BFLY PT, R3, R136, 0x1, 0x1f ;  /* 0x0c201f0088037f89 */ /* 0x000ea200000e0000 */
[----:B-1----:R-:W-:Y:S02]  /*80b0*/  FMNMX.FTZ R132, R137, R132, !PT ;  /* 0x0000008489847209 */ /* 0x002fe40007810000 */
[----:B--2---:R-:W-:Y:S03]  /*80c0*/  FMNMX.FTZ R3, R136, R3, !PT ;  /* 0x0000000388037209 */ /* 0x004fe60007810000 */
[C---:B------:R-:W-:Y:S02]  /*80d0*/  FMUL.FTZ R170, R132.reuse, UR4 ;  /* 0x0000000484aa7c20 */ /* 0x040fe40008410000 */
[----:B------:R-:W1:Y:S01]  /*80e0*/  LDSM.16.MT88.4 R136, [R189+0xc000] ;  /* 0x00c00000bd88783b */ /* 0x000e620000004200 */
[C---:B------:R-:W-:Y:S01]  /*80f0*/  FSETP.NEU.FTZ.AND P2, PT, R132.reuse, -INF , PT ;  /* 0xff8000008400780b */ /* 0x040fe20003f5d000 */
[----:B------:R-:W-:Y:S01]  /*8100*/  FADD.FTZ R134, -R132, R133 ;  /* 0x0000008584867221 */ /* 0x000fe20000010100 */
[C---:B------:R-:W-:Y:S01]  /*8110*/  FMUL.FTZ R168, R3.reuse, UR4 ;  /* 0x0000000403a87c20 */ /* 0x040fe20008410000 */
[C---:B------:R-:W-:Y:S01]  /*8120*/  FSETP.NEU.FTZ.AND P1, PT, R3.reuse, -INF , PT ;  /* 0xff8000000300780b */ /* 0x040fe20003f3d000 */
[----:B------:R-:W-:Y:S01]  /*8130*/  FADD.FTZ R133, -R3, R0 ;  /* 0x0000000003857221 */ /* 0x000fe20000010100 */
[----:B------:R-:W-:Y:S01]  /*8140*/  FSEL R170, R170, RZ, P2 ;  /* 0x000000ffaaaa7208 */ /* 0x000fe20001000000 */
[----:B------:R-:W-:Y:S01]  /*8150*/  FMUL.FTZ R2, R134, UR4 ;  /* 0x0000000486027c20 */ /* 0x000fe20008410000 */
[----:B------:R-:W-:Y:S01]  /*8160*/  FSEL R168, R168, RZ, P1 ;  /* 0x000000ffa8a87208 */ /* 0x000fe20000800000 */
[----:B------:R-:W-:Y:S01]  /*8170*/  FMUL.FTZ R0, R133, UR4 ;  /* 0x0000000485007c20 */ /* 0x000fe20008410000 */
[----:B------:R-:W-:Y:S01]  /*8180*/  ISETP.NE.AND P1, PT, R208, -0x1, PT ;  /* 0xffffffffd000780c */ /* 0x000fe20003f25270 */
[--C-:B------:R-:W-:Y:S01]  /*8190*/  FFMA.FTZ R135, R4, UR4, -R170.reuse ;  /* 0x0000000404877c23 */ /* 0x100fe200080108aa */
[----:B------:R-:W-:Y:S01]  /*81a0*/  FFMA.FTZ R164, R5, UR4, -R170 ;  /* 0x0000000405a47c23 */ /* 0x000fe200080108aa */
[--C-:B------:R-:W-:Y:S01]  /*81b0*/  FFMA.FTZ R169, R6, UR4, -R168.reuse ;  /* 0x0000000406a97c23 */ /* 0x100fe200080108a8 */
[----:B------:R-:W-:Y:S01]  /*81c0*/  FFMA.FTZ R7, R7, UR4, -R168 ;  /* 0x0000000407077c23 */ /* 0x000fe200080108a8 */
[--C-:B------:R-:W-:Y:S01]  /*81d0*/  FFMA.FTZ R134, R8, UR4, -R170.reuse ;  /* 0x0000000408867c23 */ /* 0x100fe200080108aa */
[----:B------:R-:W-:Y:S01]  /*81e0*/  FFMA.FTZ R165, R9, UR4, -R170 ;  /* 0x0000000409a57c23 */ /* 0x000fe200080108aa */
[--C-:B------:R-:W-:Y:S01]  /*81f0*/  FFMA.FTZ R167, R10, UR4, -R168.reuse ;  /* 0x000000040aa77c23 */ /* 0x100fe200080108a8 */
[----:B------:R-:W-:Y:S01]  /*8200*/  FFMA.FTZ R166, R11, UR4, -R168 ;  /* 0x000000040ba67c23 */ /* 0x000fe200080108a8 */
[----:B------:R-:W2:Y:S01]  /*8210*/  MUFU.EX2 R2, R2 ;  /* 0x0000000200027308 */ /* 0x000ea20000000800 */
[----:B------:R-:W-:Y:S01]  /*8220*/  MOV R6, R204 ;  /* 0x000000cc00067202 */ /* 0x000fe20000000f00 */
[----:B------:R-:W-:Y:S01]  /*8230*/  FFMA.FTZ R179, R32, UR4, -R170 ;  /* 0x0000000420b37c23 */ /* 0x000fe200080108aa */
[----:B------:R-:W-:Y:S07]  /*8240*/  @P0 IADD3 R6, PT, PT, R206, -0x40, RZ ;  /* 0xffffffc0ce060810 */ /* 0x000fee0007ffe0ff */
[----:B------:R-:W3:Y:S01]  /*8250*/  MUFU.EX2 R0, R0 ;  /* 0x0000000000007308 */ /* 0x000ee20000000800 */
[----:B------:R-:W-:Y:S01]  /*8260*/  FFMA.FTZ R180, R34, UR4, -R168 ;  /* 0x0000000422b47c23 */ /* 0x000fe200080108a8 */
[--C-:B------:R-:W-:Y:S01]  /*8270*/  FFMA.FTZ R171, R12, UR4, -R170.reuse ;  /* 0x000000040cab7c23 */ /* 0x100fe200080108aa */
[----:B------:R-:W-:Y:S07]  /*8280*/  IADD3 R191, PT, PT, R191, R6, RZ ;  /* 0x00000006bfbf7210 */ /* 0x000fee0007ffe0ff */
[----:B------:R-:W-:Y:S01]  /*8290*/  MUFU.EX2 R135, R135 ;  /* 0x0000008700877308 */ /* 0x000fe20000000800 */
[----:B------:R-:W4:Y:S01]  /*82a0*/  LDSM.16.MT88.4 R144, [R6] ;  /* 0x000000000690783b */ /* 0x000f220000004200 */
[----:B------:R-:W-:Y:S01]  /*82b0*/  FFMA.FTZ R172, R13, UR4, -R170 ;  /* 0x000000040dac7c23 */ /* 0x000fe200080108aa */
[--C-:B------:R-:W-:Y:S07]  /*82c0*/  FFMA.FTZ R174, R14, UR4, -R168.reuse ;  /* 0x000000040eae7c23 */ /* 0x100fee00080108a8 */
[----:B------:R-:W5:Y:S01]  /*82d0*/  MUFU.EX2 R164, R164 ;  /* 0x000000a400a47308 */ /* 0x000f620000000800 */
[----:B------:R-:W-:Y:S01]  /*82e0*/  FFMA.FTZ R173, R15, UR4, -R168 ;  /* 0x000000040fad7c23 */ /* 0x000fe200080108a8 */
[C---:B--2---:R-:W-:Y:S01]  /*82f0*/  FMUL.FTZ R8, R2.reuse, R128 ;  /* 0x0000008002087220 */ /* 0x044fe20000410000 */
[C---:B------:R-:W-:Y:S07]  /*8300*/  FMUL.FTZ R9, R2.reuse, R129 ;  /* 0x0000008102097220 */ /* 0x040fee0000410000 */
[----:B------:R-:W-:Y:S01]  /*8310*/  MUFU.EX2 R169, R169 ;  /* 0x000000a900a97308 */ /* 0x000fe20000000800 */
[----:B------:R-:W-:Y:S01]  /*8320*/  FMUL.FTZ R36, R2, R36 ;  /* 0x0000002402247220 */ /* 0x000fe20000410000 */
[C---:B---3--:R-:W-:Y:S01]  /*8330*/  FMUL.FTZ R10, R0.reuse, R130 ;  /* 0x00000082000a7220 */ /* 0x048fe20000410000 */
[----:B------:R-:W-:Y:S07]  /*8340*/  FMUL.FTZ R11, R0, R131 ;  /* 0x00000083000b7220 */ /* 0x000fee0000410000 */
[----:B------:R-:W2:Y:S01]  /*8350*/  MUFU.EX2 R7, R7 ;  /* 0x0000000700077308 */ /* 0x000ea20000000800 */
[----:B------:R-:W-:Y:S01]  /*8360*/  FMUL.FTZ R37, R2, R37 ;  /* 0x0000002502257220 */ /* 0x000fe20000410000 */
[C---:B------:R-:W-:Y:S01]  /*8370*/  FMUL.FTZ R38, R0.reuse, R38 ;  /* 0x0000002600267220 */ /* 0x040fe20000410000 */
[----:B------:R-:W-:Y:S07]  /*8380*/  FMUL.FTZ R39, R0, R39 ;  /* 0x0000002700277220 */ /* 0x000fee0000410000 */
[----:B------:R-:W-:Y:S01]  /*8390*/  MUFU.EX2 R134, R134 ;  /* 0x0000008600867308 */ /* 0x000fe20000000800 */
[----:B------:R-:W-:Y:S01]  /*83a0*/  FMUL.FTZ R40, R2, R40 ;  /* 0x0000002802287220 */ /* 0x000fe20000410000 */
[----:B-----5:R-:W-:Y:S01]  /*83b0*/  F2FP.BF16.F32.PACK_AB R128, R164, R135 ;  /* 0x00000087a480723e */ /* 0x020fe200000010ff */
[----:B------:R-:W-:Y:S07]  /*83c0*/  FMUL.FTZ R41, R2, R41 ;  /* 0x0000002902297220 */ /* 0x000fee0000410000 */
[----:B------:R-:W3:Y:S01]  /*83d0*/  MUFU.EX2 R165, R165 ;  /* 0x000000a500a57308 */ /* 0x000ee20000000800 */
[C---:B------:R-:W-:Y:S01]  /*83e0*/  FMUL.FTZ R42, R0.reuse, R42 ;  /* 0x0000002a002a7220 */ /* 0x040fe20000410000 */
[----:B------:R-:W-:Y:S01]  /*83f0*/  FMUL.FTZ R43, R0, R43 ;  /* 0x0000002b002b7220 */ /* 0x000fe20000410000 */
[C---:B------:R-:W-:Y:S07]  /*8400*/  FMUL.FTZ R44, R2.reuse, R44 ;  /* 0x0000002c022c7220 */ /* 0x040fee0000410000 */
[----:B------:R-:W-:Y:S01]  /*8410*/  MUFU.EX2 R167, R167 ;  /* 0x000000a700a77308 */ /* 0x000fe20000000800 */
[----:B------:R-:W-:Y:S01]  /*8420*/  FMUL.FTZ R45, R2, R45 ;  /* 0x0000002d022d7220 */ /* 0x000fe20000410000 */
[----:B--2---:R-:W-:Y:S01]  /*8430*/  F2FP.BF16.F32.PACK_AB R129, R7, R169 ;  /* 0x000000a90781723e */ /* 0x004fe200000010ff */
[C---:B------:R-:W-:Y:S07]  /*8440*/  FMUL.FTZ R46, R0.reuse, R46 ;  /* 0x0000002e002e7220 */ /* 0x040fee0000410000 */
[----:B------:R-:W2:Y:S01]  /*8450*/  MUFU.EX2 R166, R166 ;  /* 0x000000a600a67308 */ /* 0x000ea20000000800 */
[----:B------:R-:W-:Y:S01]  /*8460*/  FMUL.FTZ R47, R0, R47 ;  /* 0x0000002f002f7220 */ /* 0x000fe20000410000 */
[----:B------:R-:W-:Y:S01]  /*8470*/  LDSM.16.MT88.4 R152, [R6+0x2800] ;  /* 0x002800000698783b */ /* 0x000fe20000004200 */
[C---:B------:R-:W-:Y:S01]  /*8480*/  FMUL.FTZ R12, R2.reuse, R124 ;  /* 0x0000007c020c7220 */ /* 0x040fe20000410000 */
[----:B------:R-:W-:Y:S01]  /*8490*/  FMUL.FTZ R13, R2, R125 ;  /* 0x0000007d020d7220 */ /* 0x000fe20000410000 */
[C---:B------:R-:W-:Y:S01]  /*84a0*/  FMUL.FTZ R14, R0.reuse, R126 ;  /* 0x0000007e000e7220 */ /* 0x040fe20000410000 */
[----:B---3--:R-:W-:Y:S01]  /*84b0*/  F2FP.BF16.F32.PACK_AB R130, R165, R134 ;  /* 0x00000086a582723e */ /* 0x008fe200000010ff */
[----:B------:R-:W-:Y:S01]  /*84c0*/  FMUL.FTZ R15, R0, R127 ;  /* 0x0000007f000f7220 */ /* 0x000fe20000410000 */
[C---:B------:R-:W-:Y:S01]  /*84d0*/  FMUL.FTZ R48, R2.reuse, R48 ;  /* 0x0000003002307220 */ /* 0x040fe20000410000 */
[----:B------:R-:W-:Y:S01]  /*84e0*/  FMUL.FTZ R49, R2, R49 ;  /* 0x0000003102317220 */ /* 0x000fe20000410000 */
[----:B------:R-:W-:Y:S01]  /*84f0*/  LDSM.16.MT88.4 R124, [R184+0xc800] ;  /* 0x00c80000b87c783b */ /* 0x000fe20000004200 */
[C---:B------:R-:W-:Y:S01]  /*8500*/  FMUL.FTZ R50, R0.reuse, R50 ;  /* 0x0000003200327220 */ /* 0x040fe20000410000 */
[----:B------:R-:W-:Y:S01]  /*8510*/  FMUL.FTZ R51, R0, R51 ;  /* 0x0000003300337220 */ /* 0x000fe20000410000 */
[----:B------:R-:W-:Y:S01]  /*8520*/  FMUL.FTZ R52, R2, R52 ;  /* 0x0000003402347220 */ /* 0x000fe20000410000 */
[----:B--2---:R-:W-:Y:S01]  /*8530*/  F2FP.BF16.F32.PACK_AB R131, R166, R167 ;  /* 0x000000a7a683723e */ /* 0x004fe200000010ff */
[----:B------:R-:W-:Y:S01]  /*8540*/  FMUL.FTZ R53, R2, R53 ;  /* 0x0000003502357220 */ /* 0x000fe20000410000 */
[C---:B------:R-:W-:Y:S01]  /*8550*/  FMUL.FTZ R54, R0.reuse, R54 ;  /* 0x0000003600367220 */ /* 0x040fe20000410000 */
[----:B------:R-:W-:Y:S01]  /*8560*/  FMUL.FTZ R55, R0, R55 ;  /* 0x0000003700377220 */ /* 0x000fe20000410000 */
[----:B------:R-:W-:Y:S01]  /*8570*/  LDSM.16.MT88.4 R156, [R191+0x2800] ;  /* 0x00280000bf9c783b */ /* 0x000fe20000004200 */
[C---:B------:R-:W-:Y:S01]  /*8580*/  FMUL.FTZ R56, R2.reuse, R56 ;  /* 0x0000003802387220 */ /* 0x040fe20000410000 */
[----:B------:R-:W-:Y:S01]  /*8590*/  FMUL.FTZ R57, R2, R57 ;  /* 0x0000003902397220 */ /* 0x000fe20000410000 */
[C---:B-1----:R-:W-:Y:S01]  /*85a0*/  HMMA.16816.F32.BF16 R8, R128.reuse, R136, R8 ;  /* 0x000000888008723c */ /* 0x042fe20000041808 */
[----:B------:R-:W-:Y:S04]  /*85b0*/  MUFU.EX2 R171, R171 ;  /* 0x000000ab00ab7308 */ /* 0x000fe80000000800 */
[C---:B------:R-:W-:Y:S01]  /*85c0*/  FMUL.FTZ R58, R0.reuse, R58 ;  /* 0x0000003a003a7220 */ /* 0x040fe20000410000 */
[----:B------:R-:W-:Y:S01]  /*85d0*/  FMUL.FTZ R59, R0, R59 ;  /* 0x0000003b003b7220 */ /* 0x000fe20000410000 */
[C---:B------:R-:W-:Y:S01]  /*85e0*/  FMUL.FTZ R60, R2.reuse, R60 ;  /* 0x0000003c023c7220 */ /* 0x040fe20000410000 */
[C---:B------:R-:W-:Y:S01]  /*85f0*/  HMMA.16816.F32.BF16 R36, R128.reuse, R138, R36 ;  /* 0x0000008a8024723c */ /* 0x040fe20000041824 */
[----:B------:R-:W1:Y:S02]  /*8600*/  LDSM.16.MT88.4 R136, [R191] ;  /* 0x00000000bf88783b */ /* 0x000e640000004200 */
[----:B------:R-:W2:Y:S01]  /*8610*/  MUFU.EX2 R172, R172 ;  /* 0x000000ac00ac7308 */ /* 0x000ea20000000800 */
[----:B------:R-:W-:Y:S01]  /*8620*/  FMUL.FTZ R61, R2, R61 ;  /* 0x0000003d023d7220 */ /* 0x000fe20000410000 */
[C---:B------:R-:W-:Y:S01]  /*8630*/  FMUL.FTZ R62, R0.reuse, R62 ;  /* 0x0000003e003e7220 */ /* 0x040fe20000410000 */
[----:B------:R-:W-:Y:S01]  /*8640*/  FMUL.FTZ R63, R0, R63 ;  /* 0x0000003f003f7220 */ /* 0x000fe20000410000 */
[C---:B------:R-:W-:Y:S01]  /*8650*/  FMUL.FTZ R64, R2.reuse, R64 ;  /* 0x0000004002407220 */ /* 0x040fe20000410000 */
[----:B------:R-:W-:Y:S01]  /*8660*/  FMUL.FTZ R65, R2, R65 ;  /* 0x0000004102417220 */ /* 0x000fe20000410000 */
[C---:B------:R-:W-:Y:S04]  /*8670*/  HMMA.16816.F32.BF16 R40, R128.reuse, R140, R40 ;  /* 0x0000008c8028723c */ /* 0x040fe80000041828 */
[----:B------:R-:W-:Y:S01]  /*8680*/  MUFU.EX2 R174, R174 ;  /* 0x000000ae00ae7308 */ /* 0x000fe20000000800 */
[C---:B------:R-:W-:Y:S01]  /*8690*/  FMUL.FTZ R66, R0.reuse, R66 ;  /* 0x0000004200427220 */ /* 0x040fe20000410000 */
[----:B------:R-:W-:Y:S01]  /*86a0*/  FMUL.FTZ R67, R0, R67 ;  /* 0x0000004300437220 */ /* 0x000fe20000410000 */
[C---:B------:R-:W-:Y:S01]  /*86b0*/  FMUL.FTZ R68, R2.reuse, R68 ;  /* 0x0000004402447220 */ /* 0x040fe20000410000 */
[----:B------:R-:W-:Y:S01]  /*86c0*/  FMUL.FTZ R69, R2, R69 ;  /* 0x0000004502457220 */ /* 0x000fe20000410000 */
[C---:B------:R-:W-:Y:S01]  /*86d0*/  FMUL.FTZ R70, R0.reuse, R70 ;  /* 0x0000004600467220 */ /* 0x040fe20000410000 */
[C---:B------:R-:W-:Y:S01]  /*86e0*/  HMMA.16816.F32.BF16 R44, R128.reuse, R142, R44 ;  /* 0x0000008e802c723c */ /* 0x040fe2000004182c */
[----:B------:R-:W3:Y:S03]  /*86f0*/  LDSM.16.MT88.4 R140, [R189+0xe000] ;  /* 0x00e00000bd8c783b */ /* 0x000ee60000004200 */
[----:B------:R-:W5:Y:S01]  /*8700*/  MUFU.EX2 R173, R173 ;  /* 0x000000ad00ad7308 */ /* 0x000f620000000800 */
[----:B------:R-:W-:Y:S01]  /*8710*/  FMUL.FTZ R71, R0, R71 ;  /* 0x0000004700477220 */ /* 0x000fe20000410000 */
[C---:B------:R-:W-:Y:S01]  /*8720*/  FMUL.FTZ R72, R2.reuse, R72 ;  /* 0x0000004802487220 */ /* 0x040fe20000410000 */
[----:B------:R-:W-:Y:S01]  /*8730*/  FMUL.FTZ R73, R2, R73 ;  /* 0x0000004902497220 */ /* 0x000fe20000410000 */
[C---:B------:R-:W-:Y:S01]  /*8740*/  FMUL.FTZ R74, R0.reuse, R74 ;  /* 0x0000004a004a7220 */ /* 0x040fe20000410000 */
[----:B------:R-:W-:Y:S01]  /*8750*/  FMUL.FTZ R75, R0, R75 ;  /* 0x0000004b004b7220 */ /* 0x000fe20000410000 */
[C---:B----4-:R-:W-:Y:S04]  /*8760*/  HMMA.16816.F32.BF16 R48, R128.reuse, R144, R48 ;  /* 0x000000908030723c */ /* 0x050fe80000041830 */
[----:B------:R-:W-:Y:S01]  /*8770*/  MUFU.EX2 R179, R179 ;  /* 0x000000b300b37308 */ /* 0x000fe20000000800 */
[C---:B------:R-:W-:Y:S01]  /*8780*/  FMUL.FTZ R76, R2.reuse, R76 ;  /* 0x0000004c024c7220 */ /* 0x040fe20000410000 */
[----:B------:R-:W-:Y:S01]  /*8790*/  FMUL.FTZ R77, R2, R77 ;  /* 0x0000004d024d7220 */ /* 0x000fe20000410000 */
[C---:B------:R-:W-:Y:S01]  /*87a0*/  FMUL.FTZ R78, R0.reuse, R78 ;  /* 0x0000004e004e7220 */ /* 0x040fe20000410000 */
[----:B------:R-:W-:Y:S01]  /*87b0*/  FMUL.FTZ R79, R0, R79 ;  /* 0x0000004f004f7220 */ /* 0x000fe20000410000 */
[C---:B------:R-:W-:Y:S01]  /*87c0*/  FMUL.FTZ R80, R2.reuse, R80 ;  /* 0x0000005002507220 */ /* 0x040fe20000410000 */
[C---:B------:R-:W-:Y:S01]  /*87d0*/  HMMA.16816.F32.BF16 R52, R128.reuse, R146, R52 ;  /* 0x000000928034723c */ /* 0x040fe20000041834 */
[----:B------:R-:W4:Y:S03]  /*87e0*/  LDSM.16.MT88.4 R144, [R184+0xe000] ;  /* 0x00e00000b890783b */ /* 0x000f260000004200 */
[----:B------:R-:W-:Y:S01]  /*87f0*/  MUFU.EX2 R180, R180 ;  /* 0x000000b400b47308 */ /* 0x000fe20000000800 */
[----:B------:R-:W-:Y:S01]  /*8800*/  FMUL.FTZ R81, R2, R81 ;  /* 0x0000005102517220 */ /* 0x000fe20000410000 */
[C---:B------:R-:W-:Y:S01]  /*8810*/  FMUL.FTZ R82, R0.reuse, R82 ;  /* 0x0000005200527220 */ /* 0x040fe20000410000 */
[----:B------:R-:W-:Y:S01]  /*8820*/  FMUL.FTZ R83, R0, R83 ;  /* 0x0000005300537220 */ /* 0x000fe20000410000 */
[C---:B------:R-:W-:Y:S01]  /*8830*/  FMUL.FTZ R84, R2.reuse, R84 ;  /* 0x0000005402547220 */ /* 0x040fe20000410000 */
[----:B------:R-:W-:Y:S01]  /*8840*/  FMUL.FTZ R85, R2, R85 ;  /* 0x0000005502557220 */ /* 0x000fe20000410000 */
[C---:B------:R-:W-:Y:S01]  /*8850*/  FMUL.FTZ R86, R0.reuse, R86 ;  /* 0x0000005600567220 */ /* 0x040fe20000410000 */
[C---:B-1----:R-:W-:Y:S03]  /*8860*/  HMMA.16816.F32.BF16 R56, R128.reuse, R136, R56 ;  /* 0x000000888038723c */ /* 0x042fe60000041838 */
[----:B------:R-:W-:Y:S01]  /*8870*/  FMUL.FTZ R87, R0, R87 ;  /* 0x0000005700577220 */ /* 0x000fe20000410000 */
[C---:B------:R-:W-:Y:S01]  /*8880*/  FMUL.FTZ R88, R2.reuse, R88 ;  /* 0x0000005802587220 */ /* 0x040fe20000410000 */
[----:B------:R-:W-:Y:S01]  /*8890*/  FMUL.FTZ R89, R2, R89 ;  /* 0x0000005902597220 */ /* 0x000fe20000410000 */
[C---:B------:R-:W-:Y:S01]  /*88a0*/  FMUL.FTZ R90, R0.reuse, R90 ;  /* 0x0000005a005a7220 */ /* 0x040fe20000410000 */
[----:B------:R-:W-:Y:S01]  /*88b0*/  FMUL.FTZ R91, R0, R91 ;  /* 0x0000005b005b7220 */ /* 0x000fe20000410000 */
[C---:B------:R-:W-:Y:S01]  /*88c0*/  HMMA.16816.F32.BF16 R60, R128.reuse, R138, R60 ;  /* 0x0000008a803c723c */ /* 0x040fe2000004183c */
[----:B------:R-:W1:Y:S02]  /*88d0*/  LDSM.16.MT88.4 R136, [R6+0x2000] ;  /* 0x002000000688783b */ /* 0x000e640000004200 */
[C---:B------:R-:W-:Y:S01]  /*88e0*/  FMUL.FTZ R92, R2.reuse, R92 ;  /* 0x0000005c025c7220 */ /* 0x040fe20000410000 */
[----:B------:R-:W-:Y:S01]  /*88f0*/  FMUL.FTZ R93, R2, R93 ;  /* 0x0000005d025d7220 */ /* 0x000fe20000410000 */
[C---:B------:R-:W-:Y:S01]  /*8900*/  FMUL.FTZ R94, R0.reuse, R94 ;  /* 0x0000005e005e7220 */ /* 0x040fe20000410000 */
[----:B------:R-:W-:Y:S01]  /*8910*/  FMUL.FTZ R95, R0, R95 ;  /* 0x0000005f005f7220 */ /* 0x000fe20000410000 */
[C---:B------:R-:W-:Y:S01]  /*8920*/  FMUL.FTZ R96, R2.reuse, R96 ;  /* 0x0000006002607220 */ /* 0x040fe20000410000 */
[C---:B---3--:R-:W-:Y:S03]  /*8930*/  HMMA.16816.F32.BF16 R64, R128.reuse, R140, R64 ;  /* 0x0000008c8040723c */ /* 0x048fe60000041840 */
[----:B------:R-:W-:Y:S01]  /*8940*/  FMUL.FTZ R97, R2, R97 ;  /* 0x0000006102617220 */ /* 0x000fe20000410000 */
[C---:B------:R-:W-:Y:S01]  /*8950*/  FMUL.FTZ R98, R0.reuse, R98 ;  /* 0x0000006200627220 */ /* 0x040fe20000410000 */
[----:B------:R-:W-:Y:S01]  /*8960*/  FMUL.FTZ R99, R0, R99 ;  /* 0x0000006300637220 */ /* 0x000fe20000410000 */
[C---:B------:R-:W-:Y:S01]  /*8970*/  FMUL.FTZ R100, R2.reuse, R100 ;  /* 0x0000006402647220 */ /* 0x040fe20000410000 */
[----:B------:R-:W-:Y:S01]  /*8980*/  FMUL.FTZ R101, R2, R101 ;  /* 0x0000006502657220 */ /* 0x000fe20000410000 */
[C---:B------:R-:W-:Y:S01]  /*8990*/  HMMA.16816.F32.BF16 R68, R128.reuse, R142, R68 ;  /* 0x0000008e8044723c */ /* 0x040fe20000041844 */
[----:B------:R-:W3:Y:S02]  /*89a0*/  LDSM.16.MT88.4 R140, [R191+0x2000] ;  /* 0x00200000bf8c783b */ /* 0x000ee40000004200 */
[C---:B------:R-:W-:Y:S01]  /*89b0*/  FMUL.FTZ R102, R0.reuse, R102 ;  /* 0x0000006600667220 */ /* 0x040fe20000410000 */
[----:B------:R-:W-:Y:S01]  /*89c0*/  FMUL.FTZ R103, R0, R103 ;  /* 0x0000006700677220 */ /* 0x000fe20000410000 */
[C---:B------:R-:W-:Y:S01]  /*89d0*/  FMUL.FTZ R104, R2.reuse, R104 ;  /* 0x0000006802687220 */ /* 0x040fe20000410000 */
[----:B------:R-:W-:Y:S01]  /*89e0*/  FMUL.FTZ R105, R2, R105 ;  /* 0x0000006902697220 */ /* 0x000fe20000410000 */
[C---:B------:R-:W-:Y:S01]  /*89f0*/  FMUL.FTZ R106, R0.reuse, R106 ;  /* 0x0000006a006a7220 */ /* 0x040fe20000410000 */
[C---:B----4-:R-:W-:Y:S03]  /*8a00*/  HMMA.16816.F32.BF16 R72, R128.reuse, R144, R72 ;  /* 0x000000908048723c */ /* 0x050fe60000041848 */
[----:B------:R-:W-:Y:S01]  /*8a10*/  FMUL.FTZ R107, R0, R107 ;  /* 0x0000006b006b7220 */ /* 0x000fe20000410000 */
[C---:B------:R-:W-:Y:S01]  /*8a20*/  FMUL.FTZ R108, R2.reuse, R108 ;  /* 0x0000006c026c7220 */ /* 0x040fe20000410000 */
[----:B------:R-:W-:Y:S01]  /*8a30*/  FMUL.FTZ R109, R2, R109 ;  /* 0x0000006d026d7220 */ /* 0x000fe20000410000 */
[C---:B------:R-:W-:Y:S01]  /*8a40*/  FMUL.FTZ R110, R0.reuse, R110 ;  /* 0x0000006e006e7220 */ /* 0x040fe20000410000 */
[----:B------:R-:W-:Y:S01]  /*8a50*/  FMUL.FTZ R111, R0, R111 ;  /* 0x0000006f006f7220 */ /* 0x000fe20000410000 */
[C---:B------:R-:W-:Y:S01]  /*8a60*/  HMMA.16816.F32.BF16 R76, R128.reuse, R146, R76 ;  /* 0x00000092804c723c */ /* 0x040fe2000004184c */
[----:B------:R-:W4:Y:S02]  /*8a70*/  LDSM.16.MT88.4 R144, [R189+0x10000] ;  /* 0x01000000bd90783b */ /* 0x000f240000004200 */
[C---:B------:R-:W-:Y:S01]  /*8a80*/  FMUL.FTZ R112, R2.reuse, R112 ;  /* 0x0000007002707220 */ /* 0x040fe20000410000 */
[----:B------:R-:W-:Y:S01]  /*8a90*/  FMUL.FTZ R113, R2, R113 ;  /* 0x0000007102717220 */ /* 0x000fe20000410000 */
[C---:B------:R-:W-:Y:S01]  /*8aa0*/  FMUL.FTZ R114, R0.reuse, R114 ;  /* 0x0000007200727220 */ /* 0x040fe20000410000 */
[----:B------:R-:W-:Y:S01]  /*8ab0*/  FMUL.FTZ R115, R0, R115 ;  /* 0x0000007300737220 */ /* 0x000fe20000410000 */
[C---:B------:R-:W-:Y:S01]  /*8ac0*/  FMUL.FTZ R116, R2.reuse, R116 ;  /* 0x0000007402747220 */ /* 0x040fe20000410000 */
[----:B------:R-:W-:Y:S01]  /*8ad0*/  FMUL.FTZ R117, R2, R117 ;  /* 0x0000007502757220 */ /* 0x000fe20000410000 */
[C---:B-1----:R-:W-:Y:S03]  /*8ae0*/  HMMA.16816.F32.BF16 R80, R128.reuse, R136, R80 ;  /* 0x000000888050723c */ /* 0x042fe60000041850 */
[C---:B------:R-:W-:Y:S01]  /*8af0*/  FMUL.FTZ R118, R0.reuse, R118 ;  /* 0x0000007600767220 */ /* 0x040fe20000410000 */
[----:B------:R-:W-:Y:S01]  /*8b00*/  FMUL.FTZ R119, R0, R119 ;  /* 0x0000007700777220 */ /* 0x000fe20000410000 */
[--C-:B------:R-:W-:Y:S01]  /*8b10*/  FFMA.FTZ R175, R16, UR4, -R170.reuse ;  /* 0x0000000410af7c23 */ /* 0x100fe200080108aa */
[----:B------:R-:W-:Y:S01]  /*8b20*/  FFMA.FTZ R176, R17, UR4, -R170 ;  /* 0x0000000411b07c23 */ /* 0x000fe200080108aa */
[--C-:B------:R-:W-:Y:S01]  /*8b30*/  FFMA.FTZ R178, R18, UR4, -R168.reuse ;  /* 0x0000000412b27c23 */ /* 0x100fe200080108a8 */
[C---:B------:R-:W-:Y:S01]  /*8b40*/  HMMA.16816.F32.BF16 R84, R128.reuse, R138, R84 ;  /* 0x0000008a8054723c */ /* 0x040fe20000041854 */
[----:B------:R-:W1:Y:S02]  /*8b50*/  LDSM.16.MT88.4 R136, [R184+0x10000] ;  /* 0x01000000b888783b */ /* 0x000e640000004200 */
[----:B------:R-:W-:Y:S01]  /*8b60*/  FFMA.FTZ R177, R19, UR4, -R168 ;  /* 0x0000000413b17c23 */ /* 0x000fe200080108a8 */
[----:B------:R-:W-:Y:S01]  /*8b70*/  MUFU.EX2 R175, R175 ;  /* 0x000000af00af7308 */ /* 0x000fe20000000800 */
[----:B------:R-:W-:Y:S01]  /*8b80*/  FMUL.FTZ R16, R2, R120 ;  /* 0x0000007802107220 */ /* 0x000fe20000410000 */
[----:B--2---:R-:W-:Y:S01]  /*8b90*/  F2FP.BF16.F32.PACK_AB R120, R172, R171 ;  /* 0x000000abac78723e */ /* 0x004fe200000010ff */
[----:B------:R-:W-:Y:S01]  /*8ba0*/  FMUL.FTZ R17, R2, R121 ;  /* 0x0000007902117220 */ /* 0x000fe20000410000 */
[C---:B---3--:R-:W-:Y:S06]  /*8bb0*/  HMMA.16816.F32.BF16 R88, R128.reuse, R140, R88 ;  /* 0x0000008c8058723c */ /* 0x048fec0000041858 */
[----:B------:R-:W2:Y:S01]  /*8bc0*/  MUFU.EX2 R176, R176 ;  /* 0x000000b000b07308 */ /* 0x000ea20000000800 */
[----:B-----5:R-:W-:Y:S01]  /*8bd0*/  F2FP.BF16.F32.PACK_AB R121, R173, R174 ;  /* 0x000000aead79723e */ /* 0x020fe200000010ff */
[C---:B------:R-:W-:Y:S08]  /*8be0*/  FMUL.FTZ R18, R0.reuse, R122 ;  /* 0x0000007a00127220 */ /* 0x040ff00000410000 */
[----:B------:R-:W-:Y:S01]  /*8bf0*/  MUFU.EX2 R178, R178 ;  /* 0x000000b200b27308 */ /* 0x000fe20000000800 */
[----:B------:R-:W-:Y:S01]  /*8c00*/  FMUL.FTZ R19, R0, R123 ;  /* 0x0000007b00137220 */ /* 0x000fe20000410000 */
[----:B------:R-:W-:Y:S01]  /*8c10*/  FFMA.FTZ R135, R2, R211, R135 ;  /* 0x000000d302877223 */ /* 0x000fe20000010087 */
[C---:B------:R-:W-:Y:S01]  /*8c20*/  HMMA.16816.F32.BF16 R92, R128.reuse, R142, R92 ;  /* 0x0000008e805c723c */ /* 0x040fe2000004185c */
[----:B------:R-:W3:Y:S06]  /*8c30*/  LDSM.16.MT88.4 R140, [R6+0x4000] ;  /* 0x00400000068c783b */ /* 0x000eec0000004200 */
[----:B------:R-:W5:Y:S01]  /*8c40*/  MUFU.EX2 R177, R177 ;  /* 0x000000b100b17308 */ /* 0x000f620000000800 */
[----:B------:R-:W-:Y:S01]  /*8c50*/  MOV R133, R132 ;  /* 0x0000008400857202 */ /* 0x000fe20000000f00 */
[----:B------:R-:W-:Y:S01]  /*8c60*/  FFMA.FTZ R169, R0, R209, R169 ;  /* 0x000000d100a97223 */ /* 0x000fe200000100a9 */
[----:B------:R-:W-:Y:S01]  /*8c70*/  FADD.FTZ R135, R164, R135 ;  /* 0x00000087a4877221 */ /* 0x000fe20000010000 */
[----:B--2---:R-:W-:Y:S01]  /*8c80*/  F2FP.BF16.F32.PACK_AB R122, R176, R175 ;  /* 0x000000afb07a723e */ /* 0x004fe200000010ff */
[C---:B----4-:R-:W-:Y:S03]  /*8c90*/  HMMA.16816.F32.BF16 R96, R128.reuse, R144, R96 ;  /* 0x000000908060723c */ /* 0x050fe60000041860 */
[----:B------:R-:W-:Y:S01]  /*8ca0*/  FADD.FTZ R0, R7, R169 ;  /* 0x000000a907007221 */ /* 0x000fe20000010000 */
[----:B------:R-:W-:Y:S03]  /*8cb0*/  FADD.FTZ R134, R134, R135 ;  /* 0x0000008786867221 */ /* 0x000fe60000010000 */
[----:B------:R-:W-:Y:S01]  /*8cc0*/  FADD.FTZ R167, R167, R0 ;  /* 0x00000000a7a77221 */ /* 0x000fe20000010000 */
[C---:B------:R-:W-:Y:S01]  /*8cd0*/  HMMA.16816.F32.BF16 R100, R128.reuse, R146, R100 ;  /* 0x000000928064723c */ /* 0x040fe20000041864 */
[----:B------:R-:W2:Y:S02]  /*8ce0*/  LDSM.16.MT88.4 R144, [R191+0x4000] ;  /* 0x00400000bf90783b */ /* 0x000ea40000004200 */
[----:B-----5:R-:W-:Y:S01]  /*8cf0*/  F2FP.BF16.F32.PACK_AB R123, R177, R178 ;  /* 0x000000b2b17b723e */ /* 0x020fe200000010ff */
[----:B------:R-:W-:Y:S01]  /*8d00*/  FADD.FTZ R0, R165, R134 ;  /* 0x00000086a5007221 */ /* 0x000fe20000010000 */
[----:B------:R-:W-:Y:S03]  /*8d10*/  FADD.FTZ R167, R166, R167 ;  /* 0x000000a7a6a77221 */ /* 0x000fe60000010000 */
[----:B------:R-:W-:Y:S01]  /*8d20*/  FADD.FTZ R171, R171, R0 ;  /* 0x00000000abab7221 */ /* 0x000fe20000010000 */
[C---:B-1----:R-:W-:Y:S03]  /*8d30*/  HMMA.16816.F32.BF16 R104, R128.reuse, R136, R104 ;  /* 0x000000888068723c */ /* 0x042fe60000041868 */
[----:B------:R-:W-:Y:S01]  /*8d40*/  FADD.FTZ R174, R174, R167 ;  /* 0x000000a7aeae7221 */ /* 0x000fe20000010000 */
[----:B------:R-:W-:Y:S03]  /*8d50*/  FADD.FTZ R172, R172, R171 ;  /* 0x000000abacac7221 */ /* 0x000fe60000010000 */
[----:B------:R-:W-:Y:S01]  /*8d60*/  FADD.FTZ R173, R173, R174 ;  /* 0x000000aeadad7221 */ /* 0x000fe20000010000 */
[C---:B------:R-:W-:Y:S01]  /*8d70*/  HMMA.16816.F32.BF16 R108, R128.reuse, R138, R108 ;  /* 0x0000008a806c723c */ /* 0x040fe2000004186c */
[----:B------:R-:W1:Y:S02]  /*8d80*/  LDSM.16.MT88.4 R136, [R189+0xc800] ;  /* 0x00c80000bd88783b */ /* 0x000e640000004200 */
[----:B------:R-:W-:Y:S01]  /*8d90*/  FADD.FTZ R7, R175, R172 ;  /* 0x000000acaf077221 */ /* 0x000fe20000010000 */
[----:B------:R-:W-:Y:S03]  /*8da0*/  FADD.FTZ R178, R178, R173 ;  /* 0x000000adb2b27221 */ /* 0x000fe60000010000 */
[----:B------:R-:W-:Y:S01]  /*8db0*/  FADD.FTZ R7, R176, R7 ;  /* 0x00000007b0077221 */ /* 0x000fe20000010000 */
[C---:B---3--:R-:W-:Y:S03]  /*8dc0*/  HMMA.16816.F32.BF16 R112, R128.reuse, R140, R112 ;  /* 0x0000008c8070723c */ /* 0x048fe60000041870 */
[----:B------:R-:W-:Y:S05]  /*8dd0*/  FADD.FTZ R178, R177, R178 ;  /* 0x000000b2b1b27221 */ /* 0x000fea0000010000 */
[C---:B------:R-:W-:Y:S01]  /*8de0*/  HMMA.16816.F32.BF16 R116, R128.reuse, R142, R116 ;  /* 0x0000008e8074723c */ /* 0x040fe20000041874 */
[----:B------:R-:W3:Y:S07]  /*8df0*/  LDSM.16.MT88.4 R140, [R6+0x800] ;  /* 0x00080000068c783b */ /* 0x000eee0000004200 */
[C---:B--2---:R-:W-:Y:S08]  /*8e00*/  HMMA.16816.F32.BF16 R12, R128.reuse, R144, R12 ;  /* 0x00000090800c723c */ /* 0x044ff0000004180c */
[----:B------:R-:W-:Y:S01]  /*8e10*/  HMMA.16816.F32.BF16 R16, R128, R146, R16 ;  /* 0x000000928010723c */ /* 0x000fe20000041810 */
[----:B------:R-:W2:Y:S07]  /*8e20*/  LDSM.16.MT88.4 R128, [R191+0x800] ;  /* 0x00080000bf80783b */ /* 0x000eae0000004200 */
[C---:B-1----:R-:W-:Y:S01]  /*8e30*/  HMMA.16816.F32.BF16 R8, R120.reuse, R136, R8 ;  /* 0x000000887808723c */ /* 0x042fe20000041808 */
[----:B------:R-:W1:Y:S07]  /*8e40*/  LDSM.16.MT88.4 R144, [R189+0xe800] ;  /* 0x00e80000bd90783b */ /* 0x000e6e0000004200 */
[C---:B------:R-:W-:Y:S01]  /*8e50*/  HMMA.16816.F32.BF16 R36, R120.reuse, R138, R36 ;  /* 0x0000008a7824723c */ /* 0x040fe20000041824 */
[----:B------:R-:W4:Y:S07]  /*8e60*/  LDSM.16.MT88.4 R136, [R184+0x10800] ;  /* 0x01080000b888783b */ /* 0x000f2e0000004200 */
[C---:B------:R-:W-:Y:S08]  /*8e70*/  HMMA.16816.F32.BF16 R40, R120.reuse, R124, R40 ;  /* 0x0000007c7828723c */ /* 0x040ff00000041828 */
[C---:B------:R-:W-:Y:S01]  /*8e80*/  HMMA.16816.F32.BF16 R44, R120.reuse, R126, R44 ;  /* 0x0000007e782c723c */ /* 0x040fe2000004182c */
[----:B------:R-:W5:Y:S07]  /*8e90*/  LDSM.16.MT88.4 R124, [R6+0x4800] ;  /* 0x00480000067c783b */ /* 0x000f6e0000004200 */
[C---:B---3--:R-:W-:Y:S08]  /*8ea0*/  HMMA.16816.F32.BF16 R48, R120.reuse, R140, R48 ;  /* 0x0000008c7830723c */ /* 0x048ff00000041830 */
[C---:B------:R-:W-:Y:S01]  /*8eb0*/  HMMA.16816.F32.BF16 R52, R120.reuse, R142, R52 ;  /* 0x0000008e7834723c */ /* 0x040fe20000041834 */
[----:B------:R-:W-:Y:S07]  /*8ec0*/  LDSM.16.MT88.4 R140, [R184+0xf000] ;  /* 0x00f00000b88c783b */ /* 0x000fee0000004200 */
[C---:B--2---:R-:W-:Y:S08]  /*8ed0*/  HMMA.16816.F32.BF16 R56, R120.reuse, R128, R56 ;  /* 0x000000807838723c */ /* 0x044ff00000041838 */
[C---:B------:R-:W-:Y:S01]  /*8ee0*/  HMMA.16816.F32.BF16 R60, R120.reuse, R130, R60 ;  /* 0x00000082783c723c */ /* 0x040fe2000004183c */
[----:B------:R-:W2:Y:S07]  /*8ef0*/  LDSM.16.MT88.4 R128, [R191+0x4800] ;  /* 0x00480000bf80783b */ /* 0x000eae0000004200 */
[C---:B-1----:R-:W-:Y:S08]  /*8f00*/  HMMA.16816.F32.BF16 R64, R120.reuse, R144, R64 ;  /* 0x000000907840723c */ /* 0x042ff00000041840 */
        /* <DEDUP_REMOVED lines=8> */
[C---:B------:R-:W-:Y:S03]  /*8f90*/  HMMA.16816.F32.BF16 R88, R120.reuse, R156, R88 ;  /* 0x0000009c7858723c */ /* 0x040fe60000041858 */
[--C-:B------:R-:W-:Y:S01]  /*8fa0*/  FFMA.FTZ R156, R20, UR4, -R170.reuse ;  /* 0x00000004149c7c23 */ /* 0x100fe200080108aa */
[--C-:B------:R-:W-:Y:S04]  /*8fb0*/  FFMA.FTZ R157, R21, UR4, -R170.reuse ;  /* 0x00000004159d7c23 */ /* 0x100fe800080108aa */
[C---:B------:R-:W-:Y:S01]  /*8fc0*/  HMMA.16816.F32.BF16 R92, R120.reuse, R158, R92 ;  /* 0x0000009e785c723c */ /* 0x040fe2000004185c */
[----:B------:R-:W1:Y:S02]  /*8fd0*/  MUFU.EX2 R156, R156 ;  /* 0x0000009c009c7308 */ /* 0x000e640000000800 */
[----:B------:R-:W-:Y:S01]  /*8fe0*/  FFMA.FTZ R159, R24, UR4, -R170 ;  /* 0x00000004189f7c23 */ /* 0x000fe200080108aa */
[----:B------:R-:W-:Y:S07]  /*8ff0*/  FFMA.FTZ R158, R23, UR4, -R168 ;  /* 0x00000004179e7c23 */ /* 0x000fee00080108a8 */
[----:B------:R-:W3:Y:S01]  /*9000*/  MUFU.EX2 R157, R157 ;  /* 0x0000009d009d7308 */ /* 0x000ee20000000800 */
[C---:B------:R-:W-:Y:S09]  /*9010*/  HMMA.16816.F32.BF16 R96, R120.reuse, R160, R96 ;  /* 0x000000a07860723c */ /* 0x040ff20000041860 */
[----:B------:R-:W-:Y:S01]  /*9020*/  MUFU.EX2 R159, R159 ;  /* 0x0000009f009f7308 */ /* 0x000fe20000000800 */
[----:B------:R-:W-:Y:S01]  /*9030*/  FFMA.FTZ R160, R25, UR4, -R170 ;  /* 0x0000000419a07c23 */ /* 0x000fe200080108aa */
[--C-:B------:R-:W-:Y:S08]  /*9040*/  FFMA.FTZ R161, R22, UR4, -R168.reuse ;  /* 0x0000000416a17c23 */ /* 0x100ff000080108a8 */
[----:B------:R-:W-:Y:S01]  /*9050*/  MUFU.EX2 R158, R158 ;  /* 0x0000009e009e7308 */ /* 0x000fe20000000800 */
[----:B-1----:R-:W-:Y:S01]  /*9060*/  FADD.FTZ R0, R156, R7 ;  /* 0x000000079c007221 */ /* 0x002fe20000010000 */
[C---:B------:R-:W-:Y:S08]  /*9070*/  HMMA.16816.F32.BF16 R100, R120.reuse, R162, R100 ;  /* 0x000000a27864723c */ /* 0x040ff00000041864 */
[----:B------:R-:W1:Y:S01]  /*9080*/  MUFU.EX2 R160, R160 ;  /* 0x000000a000a07308 */ /* 0x000e620000000800 */
[--C-:B------:R-:W-:Y:S01]  /*9090*/  FFMA.FTZ R162, R26, UR4, -R168.reuse ;  /* 0x000000041aa27c23 */ /* 0x100fe200080108a8 */
[----:B------:R-:W-:Y:S01]  /*90a0*/  FFMA.FTZ R163, R27, UR4, -R168 ;  /* 0x000000041ba37c23 */ /* 0x000fe200080108a8 */
[C---:B---3--:R-:W-:Y:S01]  /*90b0*/  F2FP.BF16.F32.PACK_AB R20, R157.reuse, R156 ;  /* 0x0000009c9d14723e */ /* 0x048fe200000010ff */
[----:B------:R-:W-:Y:S06]  /*90c0*/  LDSM.16.MT88.4 R24, [R184+0xd000] ;  /* 0x00d00000b818783b */ /* 0x000fec0000004200 */
[----:B------:R-:W3:Y:S01]  /*90d0*/  MUFU.EX2 R161, R161 ;  /* 0x000000a100a17308 */ /* 0x000ee20000000800 */
[C---:B----4-:R-:W-:Y:S09]  /*90e0*/  HMMA.16816.F32.BF16 R104, R120.reuse, R136, R104 ;  /* 0x000000887868723c */ /* 0x050ff20000041868 */
[----:B------:R-:W-:Y:S01]  /*90f0*/  MUFU.EX2 R162, R162 ;  /* 0x000000a200a27308 */ /* 0x000fe20000000800 */
[----:B------:R-:W-:Y:S01]  /*9100*/  FADD.FTZ R0, R157, R0 ;  /* 0x000000009d007221 */ /* 0x000fe20000010000 */
[----:B-1----:R-:W-:Y:S01]  /*9110*/  F2FP.BF16.F32.PACK_AB R22, R160, R159 ;  /* 0x0000009fa016723e */ /* 0x002fe200000010ff */
[C---:B------:R-:W-:Y:S01]  /*9120*/  HMMA.16816.F32.BF16 R108, R120.reuse, R138, R108 ;  /* 0x0000008a786c723c */ /* 0x040fe2000004186c */
[----:B------:R-:W1:Y:S06]  /*9130*/  LDSM.16.MT88.4 R136, [R189+0xd000] ;  /* 0x00d00000bd88783b */ /* 0x000e6c0000004200 */
[----:B------:R-:W4:Y:S01]  /*9140*/  MUFU.EX2 R163, R163 ;  /* 0x000000a300a37308 */ /* 0x000f220000000800 */
[----:B------:R-:W-:Y:S01]  /*9150*/  FADD.FTZ R7, R159, R0 ;  /* 0x000000009f077221 */ /* 0x000fe20000010000 */
[----:B---3--:R-:W-:Y:S01]  /*9160*/  F2FP.BF16.F32.PACK_AB R21, R158, R161 ;  /* 0x000000a19e15723e */ /* 0x008fe200000010ff */
[----:B------:R-:W-:Y:S02]  /*9170*/  FADD.FTZ R161, R161, R178 ;  /* 0x000000b2a1a17221 */ /* 0x000fe40000010000 */
[----:B------:R-:W-:Y:S01]  /*9180*/  FADD.FTZ R7, R160, R7 ;  /* 0x00000007a0077221 */ /* 0x000fe20000010000 */
[C---:B-----5:R-:W-:Y:S03]  /*9190*/  HMMA.16816.F32.BF16 R112, R120.reuse, R124, R112 ;  /* 0x0000007c7870723c */ /* 0x060fe60000041870 */
[----:B------:R-:W-:Y:S05]  /*91a0*/  FADD.FTZ R161, R158, R161 ;  /* 0x000000a19ea17221 */ /* 0x000fea0000010000 */
[C---:B------:R-:W-:Y:S01]  /*91b0*/  HMMA.16816.F32.BF16 R116, R120.reuse, R126, R116 ;  /* 0x0000007e7874723c */ /* 0x040fe20000041874 */
[----:B------:R-:W3:Y:S02]  /*91c0*/  LDSM.16.MT88.4 R124, [R6+0x1000] ;  /* 0x00100000067c783b */ /* 0x000ee40000004200 */
[C---:B----4-:R-:W-:Y:S01]  /*91d0*/  F2FP.BF16.F32.PACK_AB R23, R163.reuse, R162 ;  /* 0x000000a2a317723e */ /* 0x050fe200000010ff */
[----:B------:R-:W-:Y:S04]  /*91e0*/  FADD.FTZ R162, R162, R161 ;  /* 0x000000a1a2a27221 */ /* 0x000fe80000010000 */
[C---:B--2---:R-:W-:Y:S03]  /*91f0*/  HMMA.16816.F32.BF16 R12, R120.reuse, R128, R12 ;  /* 0x00000080780c723c */ /* 0x044fe6000004180c */
[----:B------:R-:W-:Y:S05]  /*9200*/  FADD.FTZ R162, R163, R162 ;  /* 0x000000a2a3a27221 */ /* 0x000fea0000010000 */
        /* <DEDUP_REMOVED lines=16> */
[C---:B------:R-:W-:Y:S08]  /*9310*/  HMMA.16816.F32.BF16 R68, R20.reuse, R130, R68 ;  /* 0x000000821444723c */ /* 0x040ff00000041844 */
        /* <DEDUP_REMOVED lines=11> */
[--C-:B------:R-:W-:Y:S01]  /*93d0*/  FFMA.FTZ R153, R29, UR4, -R170.reuse ;  /* 0x000000041d997c23 */ /* 0x100fe200080108aa */
[----:B------:R-:W-:Y:S03]  /*93e0*/  FFMA.FTZ R170, R33, UR4, -R170 ;  /* 0x0000000421aa7c23 */ /* 0x000fe600080108aa */
[C---:B------:R-:W-:Y:S01]  /*93f0*/  HMMA.16816.F32.BF16 R100, R20.reuse, R154, R100 ;  /* 0x0000009a1464723c */ /* 0x040fe20000041864 */
[----:B------:R-:W1:Y:S02]  /*9400*/  MUFU.EX2 R152, R152 ;  /* 0x0000009800987308 */ /* 0x000e640000000800 */
[--C-:B------:R-:W-:Y:S01]  /*9410*/  FFMA.FTZ R155, R30, UR4, -R168.reuse ;  /* 0x000000041e9b7c23 */ /* 0x100fe200080108a8 */
[--C-:B------:R-:W-:Y:S01]  /*9420*/  FFMA.FTZ R154, R31, UR4, -R168.reuse ;  /* 0x000000041f9a7c23 */ /* 0x100fe200080108a8 */
[----:B------:R-:W-:Y:S01]  /*9430*/  FFMA.FTZ R168, R35, UR4, -R168 ;  /* 0x0000000423a87c23 */ /* 0x000fe200080108a8 */
[----:B------:R-:W3:Y:S05]  /*9440*/  LDSM.16.MT88.4 R28, [R189+0xd800] ;  /* 0x00d80000bd1c783b */ /* 0x000eea0000004200 */
[----:B------:R-:W2:Y:S01]  /*9450*/  MUFU.EX2 R153, R153 ;  /* 0x0000009900997308 */ /* 0x000ea20000000800 */
[C---:B----4-:R-:W-:Y:S09]  /*9460*/  HMMA.16816.F32.BF16 R104, R20.reuse, R136, R104 ;  /* 0x000000881468723c */ /* 0x050ff20000041868 */
[----:B------:R-:W-:Y:S01]  /*9470*/  MUFU.EX2 R155, R155 ;  /* 0x0000009b009b7308 */ /* 0x000fe20000000800 */
[----:B------:R-:W-:Y:S09]  /*9480*/  LDSM.16.MT88.4 R32, [R184+0xf800] ;  /* 0x00f80000b820783b */ /* 0x000ff20000004200 */
[----:B------:R-:W4:Y:S01]  /*9490*/  MUFU.EX2 R154, R154 ;  /* 0x0000009a009a7308 */ /* 0x000f220000000800 */
[C---:B------:R-:W-:Y:S09]  /*94a0*/  HMMA.16816.F32.BF16 R108, R20.reuse, R138, R108 ;  /* 0x0000008a146c723c */ /* 0x040ff2000004186c */
[----:B------:R-:W3:Y:S01]  /*94b0*/  MUFU.EX2 R170, R170 ;  /* 0x000000aa00aa7308 */ /* 0x000ee20000000800 */
[----:B-1----:R-:W-:Y:S01]  /*94c0*/  FADD.FTZ R0, R152, R7 ;  /* 0x0000000798007221 */ /* 0x002fe20000010000 */
[----:B------:R-:W1:Y:S08]  /*94d0*/  LDSM.16.MT88.4 R136, [R6+0x1800] ;  /* 0x001800000688783b */ /* 0x000e700000004200 */
[----:B------:R-:W3:Y:S01]  /*94e0*/  MUFU.EX2 R181, R168 ;  /* 0x000000a800b57308 */ /* 0x000ee20000000800 */
[C---:B-----5:R-:W-:Y:S03]  /*94f0*/  HMMA.16816.F32.BF16 R112, R20.reuse, R24, R112 ;  /* 0x000000181470723c */ /* 0x060fe60000041870 */
[C---:B--2---:R-:W-:Y:S05]  /*9500*/  FADD.FTZ R0, R153.reuse, R0 ;  /* 0x0000000099007221 */ /* 0x044fea0000010000 */
[C---:B------:R-:W-:Y:S01]  /*9510*/  HMMA.16816.F32.BF16 R116, R20.reuse, R26, R116 ;  /* 0x0000001a1474723c */ /* 0x040fe20000041874 */
[----:B------:R-:W2:Y:S07]  /*9520*/  LDSM.16.MT88.4 R24, [R189+0xf800] ;  /* 0x00f80000bd18783b */ /* 0x000eae0000004200 */
[C---:B------:R-:W-:Y:S03]  /*9530*/  HMMA.16816.F32.BF16 R12, R20.reuse, R120, R12 ;  /* 0x00000078140c723c */ /* 0x040fe6000004180c */
[----:B------:R-:W-:Y:S02]  /*9540*/  F2FP.BF16.F32.PACK_AB R120, R153, R152 ;  /* 0x000000989978723e */ /* 0x000fe400000010ff */
[----:B----4-:R-:W-:Y:S01]  /*9550*/  F2FP.BF16.F32.PACK_AB R121, R154, R155 ;  /* 0x0000009b9a79723e */ /* 0x010fe200000010ff */
[----:B------:R-:W-:Y:S02]  /*9560*/  FADD.FTZ R155, R155, R162 ;  /* 0x000000a29b9b7221 */ /* 0x000fe40000010000 */
[----:B------:R-:W-:Y:S01]  /*9570*/  HMMA.16816.F32.BF16 R16, R20, R122, R16 ;  /* 0x0000007a1410723c */ /* 0x000fe20000041810 */
[----:B------:R-:W4:Y:S02]  /*9580*/  LDSM.16.MT88.4 R20, [R189+0x11800] ;  /* 0x01180000bd14783b */ /* 0x000f240000004200 */
[----:B---3--:R-:W-:Y:S01]  /*9590*/  F2FP.BF16.F32.PACK_AB R122, R170, R179 ;  /* 0x000000b3aa7a723e */ /* 0x008fe200000010ff */
[----:B------:R-:W-:Y:S01]  /*95a0*/  FADD.FTZ R155, R154, R155 ;  /* 0x0000009b9a9b7221 */ /* 0x000fe20000010000 */
[----:B------:R-:W-:Y:S01]  /*95b0*/  F2FP.BF16.F32.PACK_AB R123, R181, R180 ;  /* 0x000000b4b57b723e */ /* 0x000fe200000010ff */
[----:B------:R-:W-:Y:S01]  /*95c0*/  FADD.FTZ R179, R179, R0 ;  /* 0x00000000b3b37221 */ /* 0x000fe20000010000 */
[----:B------:R-:W-:Y:S01]  /*95d0*/  MOV R0, R3 ;  /* 0x0000000300007202 */ /* 0x000fe20000000f00 */
[----:B------:R-:W-:Y:S02]  /*95e0*/  FADD.FTZ R180, R180, R155 ;  /* 0x0000009bb4b47221 */ /* 0x000fe40000010000 */
[----:B------:R-:W-:Y:S02]  /*95f0*/  FADD.FTZ R211, R170, R179 ;  /* 0x000000b3aad37221 */ /* 0x000fe40000010000 */
[C---:B------:R-:W-:Y:S01]  /*9600*/  HMMA.16816.F32.BF16 R128, R120.reuse, R28, R8 ;  /* 0x0000001c7880723c */ /* 0x040fe20000041808 */
[----:B------:R-:W3:Y:S04]  /*9610*/  LDSM.16.MT88.4 R8, [R184+0x11800] ;  /* 0x01180000b808783b */ /* 0x000ee80000004200 */
[----:B------:R-:W-:Y:S03]  /*9620*/  FADD.FTZ R209, R181, R180 ;  /* 0x000000b4b5d17221 */ /* 0x000fe60000010000 */
[C---:B------:R-:W-:Y:S08]  /*9630*/  HMMA.16816.F32.BF16 R36, R120.reuse, R30, R36 ;  /* 0x0000001e7824723c */ /* 0x040ff00000041824 */
[C---:B------:R-:W-:Y:S08]  /*9640*/  HMMA.16816.F32.BF16 R40, R120.reuse, R124, R40 ;  /* 0x0000007c7828723c */ /* 0x040ff00000041828 */
[C---:B------:R-:W-:Y:S08]  /*9650*/  HMMA.16816.F32.BF16 R44, R120.reuse, R126, R44 ;  /* 0x0000007e782c723c */ /* 0x040ff0000004182c */
[C---:B-1----:R-:W-:Y:S08]  /*9660*/  HMMA.16816.F32.BF16 R48, R120.reuse, R136, R48 ;  /* 0x000000887830723c */ /* 0x042ff00000041830 */
[C---:B------:R-:W-:Y:S08]  /*9670*/  HMMA.16816.F32.BF16 R52, R120.reuse, R138, R52 ;  /* 0x0000008a7834723c */ /* 0x040ff00000041834 */
[C---:B------:R-:W-:Y:S08]  /*9680*/  HMMA.16816.F32.BF16 R56, R120.reuse, R140, R56 ;  /* 0x0000008c7838723c */ /* 0x040ff00000041838 */
[C---:B------:R-:W-:Y:S08]  /*9690*/  HMMA.16816.F32.BF16 R60, R120.reuse, R142, R60 ;  /* 0x0000008e783c723c */ /* 0x040ff0000004183c */
[C---:B--2---:R-:W-:Y:S08]  /*96a0*/  HMMA.16816.F32.BF16 R64, R120.reuse, R24, R64 ;  /* 0x000000187840723c */ /* 0x044ff00000041840 */
[C---:B------:R-:W-:Y:S01]  /*96b0*/  HMMA.16816.F32.BF16 R68, R120.reuse, R26, R68 ;  /* 0x0000001a7844723c */ /* 0x040fe20000041844 */
[----:B------:R-:W1:Y:S07]  /*96c0*/  LDSM.16.MT88.4 R24, [R6+0x5800] ;  /* 0x005800000618783b */ /* 0x000e6e0000004200 */
[C---:B------:R-:W-:Y:S08]  /*96d0*/  HMMA.16816.F32.BF16 R72, R120.reuse, R32, R72 ;  /* 0x000000207848723c */ /* 0x040ff00000041848 */
[C---:B------:R-:W-:Y:S08]  /*96e0*/  HMMA.16816.F32.BF16 R76, R120.reuse, R34, R76 ;  /* 0x00000022784c723c */ /* 0x040ff0000004184c */
[C---:B------:R-:W-:Y:S08]  /*96f0*/  HMMA.16816.F32.BF16 R80, R120.reuse, R144, R80 ;  /* 0x000000907850723c */ /* 0x040ff00000041850 */
[C---:B------:R-:W-:Y:S08]  /*9700*/  HMMA.16816.F32.BF16 R84, R120.reuse, R146, R84 ;  /* 0x000000927854723c */ /* 0x040ff00000041854 */
[C---:B------:R-:W-:Y:S08]  /*9710*/  HMMA.16816.F32.BF16 R88, R120.reuse, R148, R88 ;  /* 0x000000947858723c */ /* 0x040ff00000041858 */
[C---:B------:R-:W-:Y:S08]  /*9720*/  HMMA.16816.F32.BF16 R92, R120.reuse, R150, R92 ;  /* 0x00000096785c723c */ /* 0x040ff0000004185c */
[C---:B----4-:R-:W-:Y:S08]  /*9730*/  HMMA.16816.F32.BF16 R96, R120.reuse, R20, R96 ;  /* 0x000000147860723c */ /* 0x050ff00000041860 */
[C---:B------:R-:W-:Y:S01]  /*9740*/  HMMA.16816.F32.BF16 R100, R120.reuse, R22, R100 ;  /* 0x000000167864723c */ /* 0x040fe20000041864 */
[----:B------:R-:W2:Y:S07]  /*9750*/  LDSM.16.MT88.4 R20, [R191+0x5800] ;  /* 0x00580000bf14783b */ /* 0x000eae0000004200 */
[C---:B---3--:R-:W-:Y:S08]  /*9760*/  HMMA.16816.F32.BF16 R104, R120.reuse, R8, R104 ;  /* 0x000000087868723c */ /* 0x048ff00000041868 */
[C---:B------:R-:W-:Y:S08]  /*9770*/  HMMA.16816.F32.BF16 R108, R120.reuse, R10, R108 ;  /* 0x0000000a786c723c */ /* 0x040ff0000004186c */
[C---:B-1----:R-:W-:Y:S08]  /*9780*/  HMMA.16816.F32.BF16 R112, R120.reuse, R24, R112 ;  /* 0x000000187870723c */ /* 0x042ff00000041870 */
[C---:B------:R-:W-:Y:S08]  /*9790*/  HMMA.16816.F32.BF16 R116, R120.reuse, R26, R116 ;  /* 0x0000001a7874723c */ /* 0x040ff00000041874 */
[C---:B--2---:R-:W-:Y:S08]  /*97a0*/  HMMA.16816.F32.BF16 R124, R120.reuse, R20, R12 ;  /* 0x00000014787c723c */ /* 0x044ff0000004180c */
[----:B------:R-:W-:Y:S01]  /*97b0*/  HMMA.16816.F32.BF16 R120, R120, R22, R16 ;  /* 0x000000167878723c */ /* 0x000fe20000041810 */
[----:B------:R-:W-:Y:S08]  /*97c0*/  @!UPT UIADD3 URZ, UPT, UPT, URZ, URZ, URZ ;  /* 0x000000fffffff290 */ /* 0x000ff0000fffe0ff */
[----:B------:R-:W-:Y:S11]  /*97d0*/  @P1 BRA `(.L_x_490) ;  /* 0xffffffc800241947 */ /* 0x000ff6000383ffff */
.L_x_486:
[----:B------:R-:W1:Y:S01]  /*97e0*/  SHFL.BFLY PT, R8, R211, 0x2, 0x1f ;  /* 0x0c401f00d3087f89 */ /* 0x000e6200000e0000 */
[C---:B------:R-:W-:Y:S01]  /*97f0*/  LOP3.LUT P3, RZ, R188.reuse, 0x10, RZ, 0xc0, !PT ;  /* 0x00000010bcff7812 */ /* 0x040fe2000786c0ff */
[----:B------:R-:W2:Y:S01]  /*9800*/  S2UR UR6, SR_CTAID.X ;  /* 0x00000000000679c3 */ /* 0x000ea20000002500 */
[C---:B------:R-:W-:Y:S01]  /*9810*/  LOP3.LUT P4, RZ, R188.reuse, 0x8, RZ, 0xc0, !PT ;  /* 0x00000008bcff7812 */ /* 0x040fe2000788c0ff */
[----:B------:R-:W3:Y:S01]  /*9820*/  SHFL.BFLY PT, R0, R209, 0x2, 0x1f ;  /* 0x0c401f00d1007f89 */ /* 0x000ee200000e0000 */
[----:B------:R-:W-:Y:S01]  /*9830*/  LOP3.LUT P5, RZ, R188, 0x3, RZ, 0xc0, !PT ;  /* 0x00000003bcff7812 */ /* 0x000fe200078ac0ff */
[----:B------:R-:W-:Y:S01]  /*9840*/  BSSY.RECONVERGENT B0, `(.L_x_491) ;  /* 0x000010f000007945 */ /* 0x000fe20003800200 */
[----:B------:R-:W-:Y:S01]  /*9850*/  LOP3.LUT R190, R190, 0x30, RZ, 0xc0, !PT ;  /* 0x00000030bebe7812 */ /* 0x000fe200078ec0ff */
[----:B------:R-:W4:Y:S01]  /*9860*/  S2R R25, SR_CTAID.Z ;  /* 0x0000000000197919 */ /* 0x000f220000002700 */
[----:B-1----:R-:W-:Y:S01]  /*9870*/  FADD.FTZ R8, R8, R211 ;  /* 0x000000d308087221 */ /* 0x002fe20000010000 */
[----:B--2---:R-:W-:Y:S01]  /*9880*/  USHF.L.U32 UR6, UR6, 0x6, URZ ;  /* 0x0000000606067899 */ /* 0x004fe200080006ff */
[----:B---3--:R-:W-:-:S03]  /*9890*/  FADD.FTZ R9, R0, R209 ;  /* 0x000000d100097221 */ /* 0x008fc60000010000 */
[----:B------:R-:W1:Y:S01]  /*98a0*/  SHFL.BFLY PT, R5, R8, 0x1, 0x1f ;  /* 0x0c201f0008057f89 */ /* 0x000e6200000e0000 */
[----:B------:R-:W-:-:S03]  /*98b0*/  SHF.L.U32 R0, R188, 0x1, RZ ;  /* 0x00000001bc007819 */ /* 0x000fc600000006ff */
[----:B------:R-:W2:Y:S01]  /*98c0*/  SHFL.BFLY PT, R2, R9, 0x1, 0x1f ;  /* 0x0c201f0009027f89 */ /* 0x000ea200000e0000 */
[----:B------:R-:W-:Y:S01]  /*98d0*/  LOP3.LUT R187, R187, 0x6, R0, 0xf8, !PT ;  /* 0x00000006bbbb7812 */ /* 0x000fe200078ef800 */
[----:B-1----:R-:W-:Y:S01]  /*98e0*/  FADD.FTZ R4, R8, R5 ;  /* 0x0000000508047221 */ /* 0x002fe20000010000 */
[----:B------:R-:W-:Y:S01]  /*98f0*/  SHF.L.U32 R5, R188, 0x4, RZ ;  /* 0x00000004bc057819 */ /* 0x000fe200000006ff */
[----:B--2---:R-:W-:Y:S02]  /*9900*/  FADD.FTZ R2, R9, R2 ;  /* 0x0000000209027221 */ /* 0x004fe40000010000 */
[----:B------:R-:W1:Y:S01]  /*9910*/  MUFU.RCP R7, R4 ;  /* 0x0000000400077308 */ /* 0x000e620000001000 */
[----:B------:R-:W-:Y:S02]  /*9920*/  LOP3.LUT R5, R5, 0x1c0, RZ, 0xc0, !PT ;  /* 0x000001c005057812 */ /* 0x000fe400078ec0ff */
[----:B------:R-:W-:Y:S02]  /*9930*/  FSETP.NE.FTZ.AND P2, PT, R4, RZ, PT ;  /* 0x000000ff0400720b */ /* 0x000fe40003f55000 */
[----:B------:R-:W-:-:S02]  /*9940*/  LOP3.LUT R0, R5, 0x38, R0, 0xf8, !PT ;  /* 0x0000003805007812 */ /* 0x000fc400078ef800 */
[----:B------:R-:W-:Y:S01]  /*9950*/  FSETP.NE.FTZ.AND P1, PT, R2, RZ, PT ;  /* 0x000000ff0200720b */ /* 0x000fe20003f35000 */
[----:B------:R-:W2:Y:S01]  /*9960*/  MUFU.RCP R6, R2 ;  /* 0x0000000200067308 */ /* 0x000ea20000001000 */
[----:B------:R-:W-:Y:S02]  /*9970*/  LOP3.LUT R0, R187, R0, RZ, 0xfc, !PT ;  /* 0x00000000bb007212 */ /* 0x000fe400078efcff */
[----:B------:R-:W-:Y:S02]  /*9980*/  MOV R5, 0x10 ;  /* 0x0000001000057802 */ /* 0x000fe40000000f00 */
[----:B------:R-:W-:Y:S02]  /*9990*/  LEA R9, R0, UR5, 0x1 ;  /* 0x0000000500097c11 */ /* 0x000fe4000f8e08ff */
[----:B------:R-:W-:Y:S01]  /*99a0*/  SEL R0, R185, 0xffffffe0, !P4 ;  /* 0xffffffe0b9007807 */ /* 0x000fe20006000000 */
[----:B------:R-:W-:Y:S01]  /*99b0*/  @P2 MUFU.LG2 R10, R4 ;  /* 0x00000004000a2308 */ /* 0x000fe20000000c00 */
[----:B------:R-:W-:-:S02]  /*99c0*/  SEL R5, R5, 0xfffffff0, !P0 ;  /* 0xfffffff005057807 */ /* 0x000fc40004000000 */
[----:B-1----:R-:W-:Y:S01]  /*99d0*/  FSEL R7, R7, 1, P2 ;  /* 0x3f80000007077808 */ /* 0x002fe20001000000 */
[----:B------:R-:W1:Y:S01]  /*99e0*/  @P1 LDC R16, c[0x0][0x458] ;  /* 0x00011600ff101b82 */ /* 0x000e620000000800 */
[C---:B------:R-:W-:Y:S02]  /*99f0*/  IADD3 R15, PT, PT, R9.reuse, 0x40, RZ ;  /* 0x00000040090f7810 */ /* 0x040fe40007ffe0ff */
[----:B------:R-:W-:Y:S01]  /*9a00*/  IADD3 R13, PT, PT, R9, R0, RZ ;  /* 0x00000000090d7210 */ /* 0x000fe20007ffe0ff */
[C---:B------:R-:W-:Y:S01]  /*9a10*/  FMUL.FTZ R128, R7.reuse, R128 ;  /* 0x0000008007807220 */ /* 0x040fe20000410000 */
[C---:B------:R-:W-:Y:S01]  /*9a20*/  FMUL.FTZ R129, R7.reuse, R129 ;  /* 0x0000008107817220 */ /* 0x040fe20000410000 */
[----:B--2---:R-:W-:Y:S01]  /*9a30*/  FSEL R6, R6, 1, P1 ;  /* 0x3f80000006067808 */ /* 0x004fe20000800000 */
[C---:B------:R-:W-:Y:S01]  /*9a40*/  FMUL.FTZ R36, R7.reuse, R36 ;  /* 0x0000002407247220 */ /* 0x040fe20000410000 */
        /* <DEDUP_REMOVED lines=14> */
[----:B------:R-:W-:Y:S01]  /*9b30*/  FMUL.FTZ R49, R7, R49 ;  /* 0x0000003107317220 */ /* 0x000fe20000410000 */
[C---:B------:R-:W-:Y:S01]  /*9b40*/  FMUL.FTZ R50, R6.reuse, R50 ;  /* 0x0000003206327220 */ /* 0x040fe20000410000 */
[C---:B------:R-:W-:Y:S01]  /*9b50*/  FMUL.FTZ R51, R6.reuse, R51 ;  /* 0x0000003306337220 */ /* 0x040fe20000410000 */
[----:B------:R-:W-:Y:S01]  /*9b60*/  @P3 IADD3 R15, PT, PT, R9, -0x40, RZ ;  /* 0xffffffc0090f3810 */ /* 0x000fe20007ffe0ff */
[C---:B------:R-:W-:Y:S01]  /*9b70*/  FMUL.FTZ R52, R7.reuse, R52 ;  /* 0x0000003407347220 */ /* 0x040fe20000410000 */
[----:B------:R-:W-:Y:S01]  /*9b80*/  FMUL.FTZ R53, R7, R53 ;  /* 0x0000003507357220 */ /* 0x000fe20000410000 */
[C---:B------:R-:W-:Y:S01]  /*9b90*/  FMUL.FTZ R54, R6.reuse, R54 ;  /* 0x0000003606367220 */ /* 0x040fe20000410000 */
[C---:B------:R-:W-:Y:S01]  /*9ba0*/  FMUL.FTZ R55, R6.reuse, R55 ;  /* 0x0000003706377220 */ /* 0x040fe20000410000 */
[----:B------:R-:W-:Y:S01]  /*9bb0*/  F2FP.BF16.F32.PACK_AB R128, R129, R128 ;  /* 0x000000808180723e */ /* 0x000fe200000010ff */
[----:B------:R-:W-:Y:S01]  /*9bc0*/  FMUL.FTZ R56, R7, R56 ;  /* 0x0000003807387220 */ /* 0x000fe20000410000 */
[----:B------:R-:W-:Y:S01]  /*9bd0*/  F2FP.BF16.F32.PACK_AB R130, R131, R130 ;  /* 0x000000828382723e */ /* 0x000fe200000010ff */
[----:B------:R-:W-:Y:S01]  /*9be0*/  FMUL.FTZ R57, R7, R57 ;  /* 0x0000003907397220 */ /* 0x000fe20000410000 */
[C---:B------:R-:W-:Y:S01]  /*9bf0*/  FMUL.FTZ R58, R6.reuse, R58 ;  /* 0x0000003a063a7220 */ /* 0x040fe20000410000 */
[C---:B------:R-:W-:Y:S01]  /*9c00*/  FMUL.FTZ R59, R6.reuse, R59 ;  /* 0x0000003b063b7220 */ /* 0x040fe20000410000 */
[----:B------:R-:W-:Y:S01]  /*9c10*/  F2FP.BF16.F32.PACK_AB R36, R37, R36 ;  /* 0x000000242524723e */ /* 0x000fe200000010ff */
[----:B------:R-:W-:Y:S01]  /*9c20*/  FMUL.FTZ R60, R7, R60 ;  /* 0x0000003c073c7220 */ /* 0x000fe20000410000 */
[----:B------:R-:W-:Y:S01]  /*9c30*/  F2FP.BF16.F32.PACK_AB R38, R39, R38 ;  /* 0x000000262726723e */ /* 0x000fe200000010ff */
[----:B------:R-:W-:Y:S01]  /*9c40*/  FMUL.FTZ R61, R7, R61 ;  /* 0x0000003d073d7220 */ /* 0x000fe20000410000 */
[----:B------:R-:W-:Y:S01]  /*9c50*/  IADD3 R11, PT, PT, R9, R5, RZ ;  /* 0x00000005090b7210 */ /* 0x000fe20007ffe0ff */
        /* <DEDUP_REMOVED lines=13> */
[----:B------:R-:W-:Y:S01]  /*9d30*/  FMUL.FTZ R70, R6, R70 ;  /* 0x0000004606467220 */ /* 0x000fe20000410000 */
[----:B------:R-:W-:Y:S01]  /*9d40*/  IADD3 R21, PT, PT, R0, R15, RZ ;  /* 0x0000000f00157210 */ /* 0x000fe20007ffe0ff */
        /* <DEDUP_REMOVED lines=8> */
[----:B------:R-:W-:Y:S01]  /*9dd0*/  STS [R9], R128 ;  /* 0x0000008009007388 */ /* 0x000fe20000000800 */
[----:B------:R-:W-:Y:S01]  /*9de0*/  F2FP.BF16.F32.PACK_AB R54, R55, R54 ;  /* 0x000000363736723e */ /* 0x000fe200000010ff */
[----:B------:R-:W-:Y:S01]  /*9df0*/  FMUL.FTZ R76, R7, R76 ;  /* 0x0000004c074c7220 */ /* 0x000fe20000410000 */
[----:B------:R-:W-:Y:S01]  /*9e00*/  IADD3 R23, PT, PT, R5, R15, RZ ;  /* 0x0000000f05177210 */ /* 0x000fe20007ffe0ff */
[----:B------:R-:W-:Y:S01]  /*9e10*/  STS [R9+0x400], R130 ;  /* 0x0004008209007388 */ /* 0x000fe20000000800 */
[----:B------:R-:W-:Y:S01]  /*9e20*/  FMUL.FTZ R77, R7, R77 ;  /* 0x0000004d074d7220 */ /* 0x000fe20000410000 */
[C---:B------:R-:W-:Y:S01]  /*9e30*/  FMUL.FTZ R78, R6.reuse, R78 ;  /* 0x0000004e064e7220 */ /* 0x040fe20000410000 */
[C---:B------:R-:W-:Y:S01]  /*9e40*/  FMUL.FTZ R79, R6.reuse, R79 ;  /* 0x0000004f064f7220 */ /* 0x040fe20000410000 */
[----:B------:R-:W-:Y:S01]  /*9e50*/  F2FP.BF16.F32.PACK_AB R56, R57, R56 ;  /* 0x000000383938723e */ /* 0x000fe200000010ff */
[----:B------:R-:W-:Y:S01]  /*9e60*/  STS [R11], R36 ;  /* 0x000000240b007388 */ /* 0x000fe20000000800 */
[----:B------:R-:W-:Y:S01]  /*9e70*/  F2FP.BF16.F32.PACK_AB R58, R59, R58 ;  /* 0x0000003a3b3a723e */ /* 0x000fe200000010ff */
[C---:B------:R-:W-:Y:S01]  /*9e80*/  FMUL.FTZ R80, R7.reuse, R80 ;  /* 0x0000005007507220 */ /* 0x040fe20000410000 */
[----:B------:R-:W-:Y:S01]  /*9e90*/  FMUL.FTZ R81, R7, R81 ;  /* 0x0000005107517220 */ /* 0x000fe20000410000 */
[----:B------:R-:W-:Y:S01]  /*9ea0*/  STS [R11+0x400], R38 ;  /* 0x000400260b007388 */ /* 0x000fe20000000800 */
        /* <DEDUP_REMOVED lines=52> */
[----:B------:R-:W-:Y:S01]  /*a1f0*/  STS [R9+0x2000], R64 ;  /* 0x0020004009007388 */ /* 0x000fe20000000800 */
        /* <DEDUP_REMOVED lines=26> */
[C---:B------:R-:W-:Y:S01]  /*a3a0*/  FMUL.FTZ R125, R7.reuse, R125 ;  /* 0x0000007d077d7220 */ /* 0x040fe20000410000 */
[----:B------:R-:W-:Y:S01]  /*a3b0*/  STS [R17+0x2400], R78 ;  /* 0x0024004e11007388 */ /* 0x000fe20000000800 */
[----:B------:R-:W-:Y:S01]  /*a3c0*/  FMUL.FTZ R120, R7, R120 ;  /* 0x0000007807787220 */ /* 0x000fe20000410000 */
[C---:B------:R-:W-:Y:S01]  /*a3d0*/  FMUL.FTZ R126, R6.reuse, R126 ;  /* 0x0000007e067e7220 */ /* 0x040fe20000410000 */
[C---:B------:R-:W-:Y:S01]  /*a3e0*/  FMUL.FTZ R127, R6.reuse, R127 ;  /* 0x0000007f067f7220 */ /* 0x040fe20000410000 */
[----:B------:R-:W-:Y:S01]  /*a3f0*/  F2FP.BF16.F32.PACK_AB R100, R101, R100 ;  /* 0x000000646564723e */ /* 0x000fe200000010ff */
[----:B------:R-:W-:Y:S01]  /*a400*/  STS [R15+0x2000], R80 ;  /* 0x002000500f007388 */ /* 0x000fe20000000800 */
[----:B------:R-:W-:Y:S01]  /*a410*/  F2FP.BF16.F32.PACK_AB R102, R103, R102 ;  /* 0x000000666766723e */ /* 0x000fe200000010ff */
[----:B------:R-:W-:Y:S01]  /*a420*/  FMUL.FTZ R7, R7, R121 ;  /* 0x0000007907077220 */ /* 0x000fe20000410000 */
[C---:B------:R-:W-:Y:S01]  /*a430*/  FMUL.FTZ R122, R6.reuse, R122 ;  /* 0x0000007a067a7220 */ /* 0x040fe20000410000 */
[----:B------:R-:W-:Y:S01]  /*a440*/  STS [R15+0x2400], R82 ;  /* 0x002400520f007388 */ /* 0x000fe20000000800 */
[----:B------:R-:W-:Y:S01]  /*a450*/  FMUL.FTZ R123, R6, R123 ;  /* 0x0000007b067b7220 */ /* 0x000fe20000410000 */
[----:B------:R-:W-:Y:S01]  /*a460*/  F2FP.BF16.F32.PACK_AB R104, R105, R104 ;  /* 0x000000686968723e */ /* 0x000fe200000010ff */
[----:B------:R-:W2:Y:S01]  /*a470*/  LDC.U8 R0, c[0x0][0x548] ;  /* 0x00015200ff007b82 */ /* 0x000ea20000000000 */
[----:B------:R-:W-:Y:S01]  /*a480*/  F2FP.BF16.F32.PACK_AB R106, R107, R106 ;  /* 0x0000006a6b6a723e */ /* 0x000fe200000010ff */
[----:B------:R-:W-:Y:S01]  /*a490*/  STS [R23+0x2000], R84 ;  /* 0x0020005417007388 */ /* 0x000fe20000000800 */
[----:B------:R-:W-:Y:S01]  /*a4a0*/  F2FP.BF16.F32.PACK_AB R108, R109, R108 ;  /* 0x0000006c6d6c723e */ /* 0x000fe200000010ff */
[----:B------:R-:W3:Y:S01]  /*a4b0*/  @P1 MUFU.LG2 R2, R2 ;  /* 0x0000000200021308 */ /* 0x000ee20000000c00 */
[----:B------:R-:W-:Y:S01]  /*a4c0*/  F2FP.BF16.F32.PACK_AB R110, R111, R110 ;  /* 0x0000006e6f6e723e */ /* 0x000fe200000010ff */
[----:B------:R-:W-:Y:S01]  /*a4d0*/  STS [R23+0x2400], R86 ;  /* 0x0024005617007388 */ /* 0x000fe20000000800 */
[----:B------:R-:W-:-:S02]  /*a4e0*/  F2FP.BF16.F32.PACK_AB R112, R113, R112 ;  /* 0x000000707170723e */ /* 0x000fc400000010ff */
[----:B------:R-:W-:Y:S01]  /*a4f0*/  F2FP.BF16.F32.PACK_AB R114, R115, R114 ;  /* 0x000000727372723e */ /* 0x000fe200000010ff */
[----:B------:R-:W-:Y:S01]  /*a500*/  STS [R21+0x2000], R88 ;  /* 0x0020005815007388 */ /* 0x000fe20000000800 */
[----:B------:R-:W-:Y:S02]  /*a510*/  F2FP.BF16.F32.PACK_AB R116, R117, R116 ;  /* 0x000000747574723e */ /* 0x000fe400000010ff */
[----:B------:R-:W-:Y:S01]  /*a520*/  F2FP.BF16.F32.PACK_AB R118, R119, R118 ;  /* 0x000000767776723e */ /* 0x000fe200000010ff */
[----:B------:R-:W-:Y:S01]  /*a530*/  STS [R21+0x2400], R90 ;  /* 0x0024005a15007388 */ /* 0x000fe20000000800 */
[----:B------:R-:W-:Y:S02]  /*a540*/  F2FP.BF16.F32.PACK_AB R124, R125, R124 ;  /* 0x0000007c7d7c723e */ /* 0x000fe400000010ff */
[----:B------:R-:W-:Y:S01]  /*a550*/  F2FP.BF16.F32.PACK_AB R126, R127, R126 ;  /* 0x0000007e7f7e723e */ /* 0x000fe200000010ff */
[----:B------:R-:W-:Y:S01]  /*a560*/  STS [R5+0x2000], R92 ;  /* 0x0020005c05007388 */ /* 0x000fe20000000800 */
[----:B------:R-:W-:-:S02]  /*a570*/  F2FP.BF16.F32.PACK_AB R7, R7, R120 ;  /* 0x000000780707723e */ /* 0x000fc400000010ff */
[----:B------:R-:W-:Y:S01]  /*a580*/  F2FP.BF16.F32.PACK_AB R122, R123, R122 ;  /* 0x0000007a7b7a723e */ /* 0x000fe200000010ff */
[----:B------:R-:W-:Y:S01]  /*a590*/  STS [R5+0x2400], R94 ;  /* 0x0024005e05007388 */ /* 0x000fe20000000800 */
[----:B------:R-:W-:Y:S01]  /*a5a0*/  ISETP.NE.AND P3, PT, R200, -0x1, PT ;  /* 0xffffffffc800780c */ /* 0x000fe20003f65270 */
[----:B---3--:R-:W-:Y:S01]  /*a5b0*/  @P1 FMUL.FTZ R2, R2, 0.69314718246459960938 ;  /* 0x3f31721802021820 */ /* 0x008fe20000410000 */
[----:B--2---:R-:W-:Y:S01]  /*a5c0*/  ISETP.NE.AND P4, PT, R0, RZ, PT ;  /* 0x000000ff0000720c */ /* 0x004fe20003f85270 */
[----:B------:R-:W-:Y:S03]  /*a5d0*/  STS [R9+0x4000], R96 ;  /* 0x0040006009007388 */ /* 0x000fe60000000800 */
[C---:B------:R-:W-:Y:S01]  /*a5e0*/  ISETP.NE.OR P0, PT, R200.reuse, -0x1, !P4 ;  /* 0xffffffffc800780c */ /* 0x040fe20006705670 */
[----:B------:R2:W-:Y:S04]  /*a5f0*/  STS [R9+0x4400], R98 ;  /* 0x0044006209007388 */ /* 0x0005e80000000800 */
[----:B------:R-:W-:Y:S02]  /*a600*/  STS [R11+0x4000], R100 ;  /* 0x004000640b007388 */ /* 0x000fe40000000800 */
[----:B------:R-:W3:Y:S02]  /*a610*/  @!P3 LDC.64 R18, c[0x0][0x400] ;  /* 0x00010000ff12bb82 */ /* 0x000ee40000000a00 */
[----:B------:R5:W-:Y:S04]  /*a620*/  STS [R11+0x4400], R102 ;  /* 0x004400660b007388 */ /* 0x000be80000000800 */
[----:B------:R-:W-:Y:S02]  /*a630*/  STS [R13+0x4000], R104 ;  /* 0x004000680d007388 */ /* 0x000fe40000000800 */
[----:B------:R-:W4:Y:S02]  /*a640*/  @!P4 LDC R0, c[0x0][0x3e0] ;  /* 0x0000f800ff00cb82 */ /* 0x000f240000000800 */
[----:B------:R-:W-:Y:S04]  /*a650*/  STS [R13+0x4400], R106 ;  /* 0x0044006a0d007388 */ /* 0x000fe80000000800 */
[----:B------:R-:W-:Y:S04]  /*a660*/  STS [R17+0x4000], R108 ;  /* 0x0040006c11007388 */ /* 0x000fe80000000800 */
[----:B------:R1:W-:Y:S01]  /*a670*/  STS [R17+0x4400], R110 ;  /* 0x0044006e11007388 */ /* 0x0003e20000000800 */
[----:B--2---:R-:W2:Y:S03]  /*a680*/  @P3 LDC.64 R8, c[0x0][0x408] ;  /* 0x00010200ff083b82 */ /* 0x004ea60000000a00 */
[----:B------:R-:W-:Y:S04]  /*a690*/  STS [R15+0x4000], R112 ;  /* 0x004000700f007388 */ /* 0x000fe80000000800 */
[----:B------:R-:W-:Y:S01]  /*a6a0*/  STS [R15+0x4400], R114 ;  /* 0x004400720f007388 */ /* 0x000fe20000000800 */
[----:B-----5:R-:W5:Y:S03]  /*a6b0*/  LDC R11, c[0x0][0x434] ;  /* 0x00010d00ff0b7b82 */ /* 0x020f660000000800 */
[----:B------:R-:W-:Y:S04]  /*a6c0*/  STS [R23+0x4000], R116 ;  /* 0x0040007417007388 */ /* 0x000fe80000000800 */
[----:B------:R3:W-:Y:S04]  /*a6d0*/  STS [R23+0x4400], R118 ;  /* 0x0044007617007388 */ /* 0x0007e80000000800 */
[----:B------:R-:W-:Y:S04]  /*a6e0*/  STS [R21+0x4000], R124 ;  /* 0x0040007c15007388 */ /* 0x000fe80000000800 */
[----:B------:R2:W-:Y:S01]  /*a6f0*/  STS [R21+0x4400], R126 ;  /* 0x0044007e15007388 */ /* 0x0005e20000000800 */
[----:B-1----:R-:W1:Y:S03]  /*a700*/  @P4 LDC R17, c[0x0][0x454] ;  /* 0x00011500ff114b82 */ /* 0x002e660000000800 */
[----:B------:R4:W-:Y:S04]  /*a710*/  STS [R5+0x4000], R7 ;  /* 0x0040000705007388 */ /* 0x0009e80000000800 */
[----:B------:R5:W-:Y:S01]  /*a720*/  STS [R5+0x4400], R122 ;  /* 0x0044007a05007388 */ /* 0x000be20000000800 */
[----:B------:R-:W-:Y:S08]  /*a730*/  BAR.SYNC.DEFER_BLOCKING 0x0 ;  /* 0x0000000000007b1d */ /* 0x000ff00000010000 */
[----:B---3--:R-:W3:Y:S01]  /*a740*/  @P2 LDC R23, c[0x0][0x458] ;  /* 0x00011600ff172b82 */ /* 0x008ee20000000800 */
[----:B------:R-:W1:Y:S01]  /*a750*/  S2R R6, SR_CTAID.Y ;  /* 0x0000000000067919 */ /* 0x000e620000002600 */
[----:B--2---:R-:W-:Y:S01]  /*a760*/  @P3 IMAD.WIDE.U32 R20, R200, R8, RZ ;  /* 0x00000008c8143225 */ /* 0x004fe200078e00ff */
[----:B------:R-:W-:-:S02]  /*a770*/  MOV R8, 0x7f800000 ;  /* 0x7f80000000087802 */ /* 0x000fc40000000f00 */
[----:B----4-:R-:W-:-:S03]  /*a780*/  SHF.R.U32.HI R7, RZ, 0x2, R188 ;  /* 0x00000002ff077819 */ /* 0x010fc600000116bc */
[----:B-----5:R-:W2:Y:S01]  /*a790*/  LDC.64 R4, c[0x0][0x408] ;  /* 0x00010200ff047b82 */ /* 0x020ea20000000a00 */
[----:B------:R-:W-:Y:S01]  /*a7a0*/  LOP3.LUT R7, R190, 0x7, R7, 0xf8, !PT ;  /* 0x00000007be077812 */ /* 0x000fe200078ef807 */
[----:B------:R4:W2:Y:S01]  /*a7b0*/  LDS.128 R12, [R213+0x1800] ;  /* 0x00180000d50c7984 */ /* 0x0008a20000000c00 */
[----:B-1----:R-:W-:-:S04]  /*a7c0*/  @!P3 IMAD.WIDE.U32 R26, R6, R18, RZ ;  /* 0x00000012061ab225 */ /* 0x002fc800078e00ff */
[----:B------:R-:W-:Y:S02]  /*a7d0*/  @!P3 IMAD R19, R6, R19, R27 ;  /* 0x000000130613b224 */ /* 0x000fe400078e021b */
[----:B------:R-:W-:Y:S01]  /*a7e0*/  @P2 FMUL.FTZ R27, R10, 0.69314718246459960938 ;  /* 0x3f3172180a1b2820 */ /* 0x000fe20000410000 */
[----:B------:R-:W-:Y:S01]  /*a7f0*/  @P3 IMAD R19, R200, R9, R21 ;  /* 0x00000009c8133224 */ /* 0x000fe200078e0215 */
[----:B------:R-:W-:Y:S01]  /*a800*/  MOV R9, 0x7f800000 ;  /* 0x7f80000000097802 */ /* 0x000fe20000000f00 */
[----:B------:R-:W-:Y:S02]  /*a810*/  @!P4 IMAD R0, R6, R0, R25 ;  /* 0x000000000600c224 */ /* 0x000fe400078e0219 */
[----:B---3--:R-:W-:Y:S01]  /*a820*/  @P2 FFMA.FTZ R8, R132, R23, R27 ;  /* 0x0000001784082223 */ /* 0x008fe2000001001b */
[-C--:B------:R-:W-:Y:S02]  /*a830*/  @!P0 IMAD R200, R6, R11.reuse, RZ ;  /* 0x0000000b06c88224 */ /* 0x080fe400078e02ff */
[----:B------:R-:W-:Y:S01]  /*a840*/  @P1 FFMA.FTZ R9, R3, R16, R2 ;  /* 0x0000001003091223 */ /* 0x000fe20000010002 */
[----:B------:R-:W-:-:S02]  /*a850*/  @!P4 IMAD R0, R0, R11, RZ ;  /* 0x0000000b0000c224 */ /* 0x000fc400078e02ff */
[----:B------:R-:W-:Y:S01]  /*a860*/  @P4 IMAD R0, R25, R17, R200 ;  /* 0x0000001119004224 */ /* 0x000fe200078e02c8 */
[----:B----4-:R-:W-:Y:S06]  /*a870*/  @P5 BRA `(.L_x_492) ;  /* 0x00000000002c5947 */ /* 0x010fec0003800000 */
[----:B------:R-:W1:Y:S01]  /*a880*/  LDCU.64 UR4, c[0x0][0x420] ;  /* 0x00008400ff0477ac */ /* 0x000e620008000a00 */
[----:B------:R-:W-:Y:S01]  /*a890*/  VIADD R0, R0, UR6 ;  /* 0x0000000600007c36 */ /* 0x000fe20008000000 */
[C---:B------:R-:W-:Y:S01]  /*a8a0*/  ISETP.GE.AND P2, PT, R7.reuse, R194, PT ;  /* 0x000000c20700720c */ /* 0x040fe20003f46270 */
[----:B------:R-:W-:-:S03]  /*a8b0*/  VIADD R3, R7, 0x8 ;  /* 0x0000000807037836 */ /* 0x000fc60000000000 */
[C---:B------:R-:W-:Y:S02]  /*a8c0*/  IADD3 R2, P0, PT, R0.reuse, R7, RZ ;  /* 0x0000000700027210 */ /* 0x040fe40007f1e0ff */
[----:B------:R-:W-:Y:S02]  /*a8d0*/  ISETP.GE.AND P1, PT, R3, R194, PT ;  /* 0x000000c20300720c */ /* 0x000fe40003f26270 */
[----:B------:R-:W-:Y:S02]  /*a8e0*/  LEA.HI.X.SX32 R3, R0, RZ, 0x1, P0 ;  /* 0x000000ff00037211 */ /* 0x000fe400000f0eff */
[----:B-1----:R-:W-:-:S04]  /*a8f0*/  LEA R6, P0, R2, UR4, 0x2 ;  /* 0x0000000402067c11 */ /* 0x002fc8000f8010ff */
[----:B------:R-:W-:-:S05]  /*a900*/  LEA.HI.X R7, R2, UR5, R3, 0x2, P0 ;  /* 0x0000000502077c11 */ /* 0x000fca00080f1403 */
[----:B------:R1:W-:Y:S04]  /*a910*/  @!P2 STG.E desc[UR14][R6.64], R8 ;  /* 0x000000080600a986 */ /* 0x0003e8000c10190e */
[----:B------:R1:W-:Y:S02]  /*a920*/  @!P1 STG.E desc[UR14][R6.64+0x20], R9 ;  /* 0x0000200906009986 */ /* 0x0003e4000c10190e */
.L_x_492:
[----:B------:R-:W-:Y:S05]  /*a930*/  BSYNC.RECONVERGENT B0 ;  /* 0x0000000000007941 */ /* 0x000fea0003800200 */
.L_x_491:
[----:B------:R-:W-:Y:S01]  /*a940*/  IMAD.MOV.U32 R187, RZ, RZ, RZ ;  /* 0x000000ffffbb7224 */ /* 0x000fe200078e00ff */
[----:B------:R-:W-:Y:S01]  /*a950*/  SHF.R.U32.HI R3, RZ, 0x3, R188 ;  /* 0x00000003ff037819 */ /* 0x000fe200000116bc */
[----:B------:R-:W-:Y:S01]  /*a960*/  @P3 IMAD.MOV.U32 R26, RZ, RZ, R20 ;  /* 0x000000ffff1a3224 */ /* 0x000fe200078e0014 */
[----:B------:R-:W3:Y:S01]  /*a970*/  LDCU.64 UR4, c[0x0][0x410] ;  /* 0x00008200ff0477ac */ /* 0x000ee20008000a00 */
[----:B-12---:R-:W-:Y:S01]  /*a980*/  IMAD.WIDE.U32 R6, R4, UR6, R186 ;  /* 0x0000000604067c25 */ /* 0x006fe2000f8e00ba */
[C---:B------:R-:W-:Y:S01]  /*a990*/  IADD3 R9, PT, PT, R3.reuse, 0x10, RZ ;  /* 0x0000001003097810 */ /* 0x040fe20007ffe0ff */
[----:B------:R1:W2:Y:S01]  /*a9a0*/  LDS.128 R20, [R213] ;  /* 0x00000000d5147984 */ /* 0x0002a20000000c00 */
[----:B------:R-:W-:Y:S01]  /*a9b0*/  ISETP.GE.AND P3, PT, R3, R194, PT ;  /* 0x000000c20300720c */ /* 0x000fe20003f66270 */
[----:B------:R-:W-:Y:S01]  /*a9c0*/  IMAD R0, R5, UR6, R7 ;  /* 0x0000000605007c24 */ /* 0x000fe2000f8e0207 */
[----:B------:R-:W-:Y:S01]  /*a9d0*/  IADD3 R26, P0, PT, R26, R6, RZ ;  /* 0x000000061a1a7210 */ /* 0x000fe20007f1e0ff */
[----:B------:R-:W-:Y:S01]  /*a9e0*/  VIADD R11, R3, 0x30 ;  /* 0x00000030030b7836 */ /* 0x000fe20000000000 */
[----:B------:R-:W-:Y:S01]  /*a9f0*/  ISETP.GE.AND P2, PT, R9, R194, PT ;  /* 0x000000c20900720c */ /* 0x000fe20003f46270 */
[----:B------:R-:W-:Y:S01]  /*aa00*/  VIADD R7, R3, 0x20 ;  /* 0x0000002003077836 */ /* 0x000fe20000000000 */
[----:B------:R-:W-:Y:S01]  /*aa10*/  IADD3.X R27, PT, PT, R19, R0, RZ, P0, !PT ;  /* 0x00000000131b7210 */ /* 0x000fe200007fe4ff */
[----:B------:R-:W-:Y:S01]  /*aa20*/  BSSY.RECONVERGENT B0, `(.L_x_493) ;  /* 0x0000015000007945 */ /* 0x000fe20003800200 */
[-C--:B------:R-:W-:Y:S01]  /*aa30*/  ISETP.GE.AND P0, PT, R11, R194.reuse, PT ;  /* 0x000000c20b00720c */ /* 0x080fe20003f06270 */
[----:B------:R1:W4:Y:S01]  /*aa40*/  LDS.128 R16, [R213+0x2000] ;  /* 0x00200000d5107984 */ /* 0x0003220000000c00 */
[----:B------:R-:W-:-:S03]  /*aa50*/  ISETP.GE.AND P1, PT, R7, R194, PT ;  /* 0x000000c20700720c */ /* 0x000fc60003f26270 */
[----:B------:R1:W1:Y:S01]  /*aa60*/  LDS.128 R8, [R213+0x4000] ;  /* 0x00400000d5087984 */ /* 0x0002620000000c00 */
[----:B---3--:R-:W-:-:S04]  /*aa70*/  IMAD.WIDE.U32 R6, R25, UR4, R26 ;  /* 0x0000000419067c25 */ /* 0x008fc8000f8e001a */
[----:B------:R-:W-:Y:S01]  /*aa80*/  IMAD R25, R25, UR5, R7 ;  /* 0x0000000519197c24 */ /* 0x000fe2000f8e0207 */
[----:B------:R-:W-:Y:S06]  /*aa90*/  @P3 BRA `(.L_x_494) ;  /* 0x0000000000343947 */ /* 0x000fec0003800000 */
[----:B------:R-:W3:Y:S01]  /*aaa0*/  LDCU UR6, c[0x0][0x440] ;  /* 0x00008800ff0677ac */ /* 0x000ee20008000800 */
[----:B------:R-:W-:Y:S01]  /*aab0*/  IMAD.MOV.U32 R24, RZ, RZ, R6 ;  /* 0x000000ffff187224 */ /* 0x000fe200078e0006 */
[----:B------:R-:W5:Y:S03]  /*aac0*/  LDCU.64 UR4, c[0x0][0x3f0] ;  /* 0x00007e00ff0477ac */ /* 0x000f660008000a00 */
[----:B------:R-:W-:-:S04]  /*aad0*/  IMAD.WIDE.U32 R28, R3, R4, R24 ;  /* 0x00000004031c7225 */ /* 0x000fc800078e0018 */
[----:B------:R-:W-:Y:S01]  /*aae0*/  IMAD R0, R3, R5, R29 ;  /* 0x0000000503007224 */ /* 0x000fe200078e021d */
[----:B---3--:R-:W-:Y:S02]  /*aaf0*/  ISETP.GE.AND P5, PT, R186, UR6, PT ;  /* 0x00000006ba007c0c */ /* 0x008fe4000bfa6270 */
[----:B------:R-:W-:Y:S02]  /*ab00*/  ISETP.GE.AND P4, PT, R212, UR6, PT ;  /* 0x00000006d4007c0c */ /* 0x000fe4000bf86270 */
[----:B------:R-:W-:Y:S02]  /*ab10*/  ISETP.GE.AND P3, PT, R210, UR6, PT ;  /* 0x00000006d2007c0c */ /* 0x000fe4000bf66270 */
[----:B-----5:R-:W-:-:S04]  /*ab20*/  LEA R26, P6, R28, UR4, 0x1 ;  /* 0x000000041c1a7c11 */ /* 0x020fc8000f8c08ff */
[----:B------:R-:W-:-:S05]  /*ab30*/  LEA.HI.X R27, R28, UR5, R0, 0x1, P6 ;  /* 0x000000051c1b7c11 */ /* 0x000fca000b0f0c00 */
[----:B--2---:R3:W-:Y:S04]  /*ab40*/  @!P5 STG.E.128 desc[UR14][R26.64], R20 ;  /* 0x000000141a00d986 */ /* 0x0047e8000c101d0e */
[----:B----4-:R3:W-:Y:S04]  /*ab50*/  @!P4 STG.E.128 desc[UR14][R26.64+0x80], R16 ;  /* 0x000080101a00c986 */ /* 0x0107e8000c101d0e */
[----:B-1----:R3:W-:Y:S02]  /*ab60*/  @!P3 STG.E.128 desc[UR14][R26.64+0x100], R8 ;  /* 0x000100081a00b986 */ /* 0x0027e4000c101d0e */
.L_x_494:
[----:B------:R-:W-:Y:S05]  /*ab70*/  BSYNC.RECONVERGENT B0 ;  /* 0x0000000000007941 */ /* 0x000fea0003800200 */
.L_x_493:
[----:B--23--:R2:W3:Y:S01]  /*ab80*/  LDS.128 R20, [R213+0x800] ;  /* 0x00080000d5147984 */ /* 0x00c4e20000000c00 */
[----:B------:R-:W-:Y:S03]  /*ab90*/  BSSY.RECONVERGENT B0, `(.L_x_495) ;  /* 0x0000016000007945 */ /* 0x000fe60003800200 */
[----:B----4-:R2:W4:Y:S04]  /*aba0*/  LDS.128 R16, [R213+0x2800] ;  /* 0x00280000d5107984 */ /* 0x0105280000000c00 */
[----:B-1----:R2:W1:Y:S01]  /*abb0*/  LDS.128 R8, [R213+0x4800] ;  /* 0x00480000d5087984 */ /* 0x0024620000000c00 */
[----:B------:R-:W-:Y:S05]  /*abc0*/  @P2 BRA `(.L_x_496) ;  /* 0x0000000000482947 */ /* 0x000fea0003800000 */
[----:B------:R-:W5:Y:S01]  /*abd0*/  LDCU UR6, c[0x0][0x440] ;  /* 0x00008800ff0677ac */ /* 0x000f620008000800 */
[----:B------:R-:W-:Y:S01]  /*abe0*/  IADD3 R27, P2, PT, R3, 0x10, RZ ;  /* 0x00000010031b7810 */ /* 0x000fe20007f5e0ff */
[----:B------:R-:W-:Y:S01]  /*abf0*/  IMAD.MOV.U32 R28, RZ, RZ, R6 ;  /* 0x000000ffff1c7224 */ /* 0x000fe200078e0006 */
[----:B------:R-:W2:Y:S03]  /*ac00*/  LDCU.64 UR4, c[0x0][0x3f0] ;  /* 0x00007e00ff0477ac */ /* 0x000ea60008000a00 */
[----:B------:R-:W-:-:S04]  /*ac10*/  IMAD.X R29, RZ, RZ, RZ, P2 ;  /* 0x000000ffff1d7224 */ /* 0x000fc800010e06ff */
[----:B------:R-:W-:Y:S01]  /*ac20*/  IMAD R0, R29, R4, RZ ;  /* 0x000000041d007224 */ /* 0x000fe200078e02ff */
[----:B------:R-:W-:-:S03]  /*ac30*/  MOV R29, R25 ;  /* 0x00000019001d7202 */ /* 0x000fc60000000f00 */
[C---:B------:R-:W-:Y:S02]  /*ac40*/  IMAD R0, R27.reuse, R5, R0 ;  /* 0x000000051b007224 */ /* 0x040fe400078e0200 */
[----:B------:R-:W-:Y:S01]  /*ac50*/  IMAD.WIDE.U32 R28, R27, R4, R28 ;  /* 0x000000041b1c7225 */ /* 0x000fe200078e001c */
[----:B-----5:R-:W-:Y:S02]  /*ac60*/  ISETP.GE.AND P4, PT, R186, UR6, PT ;  /* 0x00000006ba007c0c */ /* 0x020fe4000bf86270 */
[----:B------:R-:W-:Y:S01]  /*ac70*/  ISETP.GE.AND P3, PT, R212, UR6, PT ;  /* 0x00000006d4007c0c */ /* 0x000fe2000bf66270 */
[----:B------:R-:W-:Y:S01]  /*ac80*/  IMAD.IADD R0, R0, 0x1, R29 ;  /* 0x0000000100007824 */ /* 0x000fe200078e021d */
[----:B------:R-:W-:Y:S02]  /*ac90*/  ISETP.GE.AND P2, PT, R210, UR6, PT ;  /* 0x00000006d2007c0c */ /* 0x000fe4000bf46270 */
[----:B--2---:R-:W-:-:S04]  /*aca0*/  LEA R26, P5, R28, UR4, 0x1 ;  /* 0x000000041c1a7c11 */ /* 0x004fc8000f8a08ff */
[----:B------:R-:W-:-:S05]  /*acb0*/  LEA.HI.X R27, R28, UR5, R0, 0x1, P5 ;  /* 0x000000051c1b7c11 */ /* 0x000fca000a8f0c00 */
[----:B---3--:R2:W-:Y:S04]  /*acc0*/  @!P4 STG.E.128 desc[UR14][R26.64], R20 ;  /* 0x000000141a00c986 */ /* 0x0085e8000c101d0e */
[----:B----4-:R2:W-:Y:S04]  /*acd0*/  @!P3 STG.E.128 desc[UR14][R26.64+0x80], R16 ;  /* 0x000080101a00b986 */ /* 0x0105e8000c101d0e */
[----:B-1----:R2:W-:Y:S02]  /*ace0*/  @!P2 STG.E.128 desc[UR14][R26.64+0x100], R8 ;  /* 0x000100081a00a986 */ /* 0x0025e4000c101d0e */
.L_x_496:
[----:B------:R-:W-:Y:S05]  /*acf0*/  BSYNC.RECONVERGENT B0 ;  /* 0x0000000000007941 */ /* 0x000fea0003800200 */
.L_x_495:
        /* <DEDUP_REMOVED lines=23> */
.L_x_498:
[----:B------:R-:W-:Y:S05]  /*ae70*/  BSYNC.RECONVERGENT B0 ;  /* 0x0000000000007941 */ /* 0x000fea0003800200 */
.L_x_497:
[----:B-12---:R1:W2:Y:S01]  /*ae80*/  LDS.128 R8, [R213+0x3800] ;  /* 0x00380000d5087984 */ /* 0x0062a20000000c00 */
[----:B------:R-:W-:Y:S05]  /*ae90*/  @P0 EXIT ;  /* 0x000000000000094d */ /* 0x000fea0003800000 */
[----:B----4-:R4:W1:Y:S01]  /*aea0*/  LDS.128 R16, [R213+0x5800] ;  /* 0x00580000d5107984 */ /* 0x0108620000000c00 */
[----:B------:R-:W5:Y:S01]  /*aeb0*/  LDCU UR6, c[0x0][0x440] ;  /* 0x00008800ff0677ac */ /* 0x000f620008000800 */
[----:B------:R-:W-:Y:S01]  /*aec0*/  IADD3 R3, P0, PT, R3, 0x30, RZ ;  /* 0x0000003003037810 */ /* 0x000fe20007f1e0ff */
[----:B------:R-:W3:Y:S04]  /*aed0*/  LDCU.64 UR4, c[0x0][0x3f0] ;  /* 0x00007e00ff0477ac */ /* 0x000ee80008000a00 */
[----:B------:R-:W-:-:S04]  /*aee0*/  IMAD.X R7, RZ, RZ, RZ, P0 ;  /* 0x000000ffff077224 */ /* 0x000fc800000e06ff */
[-C--:B------:R-:W-:Y:S02]  /*aef0*/  IMAD R0, R7, R4.reuse, RZ ;  /* 0x0000000407007224 */ /* 0x080fe400078e02ff */
[----:B------:R-:W-:Y:S02]  /*af00*/  IMAD.MOV.U32 R7, RZ, RZ, R25 ;  /* 0x000000ffff077224 */ /* 0x000fe400078e0019 */
[C---:B------:R-:W-:Y:S02]  /*af10*/  IMAD R0, R3.reuse, R5, R0 ;  /* 0x0000000503007224 */ /* 0x040fe400078e0200 */
[----:B------:R-:W-:Y:S01]  /*af20*/  IMAD.WIDE.U32 R6, R3, R4, R6 ;  /* 0x0000000403067225 */ /* 0x000fe200078e0006 */
[----:B-----5:R-:W-:Y:S02]  /*af30*/  ISETP.GE.AND P2, PT, R186, UR6, PT ;  /* 0x00000006ba007c0c */ /* 0x020fe4000bf46270 */
[----:B------:R-:W-:Y:S01]  /*af40*/  ISETP.GE.AND P1, PT, R212, UR6, PT ;  /* 0x00000006d4007c0c */ /* 0x000fe2000bf26270 */
[----:B------:R-:W-:Y:S01]  /*af50*/  IMAD.IADD R0, R0, 0x1, R7 ;  /* 0x0000000100007824 */ /* 0x000fe200078e0207 */
[----:B------:R-:W-:-:S02]  /*af60*/  ISETP.GE.AND P0, PT, R210, UR6, PT ;  /* 0x00000006d2007c0c */ /* 0x000fc4000bf06270 */
[----:B---3--:R-:W-:-:S04]  /*af70*/  LEA R2, P3, R6, UR4, 0x1 ;  /* 0x0000000406027c11 */ /* 0x008fc8000f8608ff */
[----:B------:R-:W-:-:S05]  /*af80*/  LEA.HI.X R3, R6, UR5, R0, 0x1, P3 ;  /* 0x0000000506037c11 */ /* 0x000fca00098f0c00 */
[----:B------:R4:W-:Y:S04]  /*af90*/  @!P2 STG.E.128 desc[UR14][R2.64], R12 ;  /* 0x0000000c0200a986 */ /* 0x0009e8000c101d0e */
[----:B--2---:R4:W-:Y:S01]  /*afa0*/  @!P1 STG.E.128 desc[UR14][R2.64+0x80], R8 ;  /* 0x0000800802009986 */ /* 0x0049e2000c101d0e */
[----:B------:R-:W-:Y:S05]  /*afb0*/  @P0 EXIT ;  /* 0x000000000000094d */ /* 0x000fea0003800000 */
[----:B-1----:R-:W-:Y:S01]  /*afc0*/  STG.E.128 desc[UR14][R2.64+0x100], R16 ;  /* 0x0001001002007986 */ /* 0x002fe2000c101d0e */
[----:B------:R-:W-:Y:S05]  /*afd0*/  EXIT ;  /* 0x000000000000794d */ /* 0x000fea0003800000 */
.L_x_499:
        /* <DEDUP_REMOVED lines=10> */
.L_x_6873:


//--------------------- .text._ZN5flash24flash_fwd_splitkv_kernelI23Flash_fwd_kernel_traitsILi192ELi64ELi64ELi4ELb0ELb0EN7cutlass10bfloat16_tE19Flash_kernel_traitsILi192ELi64ELi64ELi4ES3_EELb0ELb0ELb0ELb0ELb0ELb1ELb0ELb0EEEvNS_16Flash_fwd_paramsE --------------------------
	.section	.text._ZN5flash24flash_fwd_splitkv_kernelI23Flash_fwd_kernel_traitsILi192ELi64ELi64ELi4ELb0ELb0EN7cutlass10bfloat16_tE19Flash_kernel_traitsILi192ELi64ELi64ELi4ES3_EELb0ELb0ELb0ELb0ELb0ELb1ELb0ELb0EEEvNS_16Flash_fwd_paramsE,"ax",@progbits
	.align	128
        .global         _ZN5flash24flash_fwd_splitkv_kernelI23Flash_fwd_kernel_traitsILi192ELi64ELi64ELi4ELb0ELb0EN7cutlass10bfloat16_tE19Flash_kernel_traitsILi192ELi64ELi64ELi4ES3_EELb0ELb0ELb0ELb0ELb0ELb1ELb0ELb0EEEvNS_16Flash_fwd_paramsE
        .type           _ZN5flash24flash_fwd_splitkv_kernelI23Flash_fwd_kernel_traitsILi192ELi64ELi64ELi4ELb0ELb0EN7cutlass10bfloat16_tE19Flash_kernel_traitsILi192ELi64ELi64ELi4ES3_EELb0ELb0ELb0ELb0ELb0ELb1ELb0ELb0EEEvNS_16Flash_fwd_paramsE,@function
        .size           _ZN5flash24flash_fwd_splitkv_kernelI23Flash_fwd_kernel_traitsILi192ELi64ELi64ELi4ELb0ELb0EN7cutlass10bfloat16_tE19Flash_kernel_traitsILi192ELi64ELi64ELi4ES3_EELb0ELb0ELb0ELb0ELb0ELb1ELb0ELb0EEEvNS_16Flash_fwd_paramsE,(.L_x_6874 - _ZN5flash24flash_fwd_splitkv_kernelI23Flash_fwd_kernel_traitsILi192ELi64ELi64ELi4ELb0ELb0EN7cutlass10bfloat16_tE19Flash_kernel_traitsILi192ELi64ELi64ELi4ES3_EELb0ELb0ELb0ELb0ELb0ELb1ELb0ELb0EEEvNS_16Flash_fwd_paramsE)
        .other          _ZN5flash24flash_fwd_splitkv_kernelI23Flash_fwd_kernel_traitsILi192ELi64ELi64ELi4ELb0ELb0EN7cutlass10bfloat16_tE19Flash_kernel_traitsILi192ELi64ELi64ELi4ES3_EELb0ELb0ELb0ELb0ELb0ELb1ELb0ELb0EEEvNS_16Flash_fwd_paramsE,@"STO_CUDA_ENTRY STV_DEFAULT"
_ZN5flash24flash_fwd_splitkv_kernelI23Flash_fwd_kernel_traitsILi192ELi64ELi64ELi4ELb0ELb0EN7cutlass10bfloat16_tE19Flash_kernel_traitsILi192ELi64ELi64ELi4ES3_EELb0ELb0ELb0ELb0ELb0ELb1ELb0ELb0EEEvNS_16Flash_fwd_paramsE:
.text._ZN5flash24flash_fwd_splitkv_kernelI23Flash_fwd_kernel_traitsILi192ELi64ELi64ELi4ELb0ELb0EN7cutlass10bfloat16_tE19Flash_kernel_traitsILi192ELi64ELi64ELi4ES3_EELb0ELb0ELb0ELb0ELb0ELb1ELb0ELb0EEEvNS_16Flash_fwd_paramsE:
        /* <DEDUP_REMOVED lines=20> */
[----:B----4-:R-:W2:Y:S04]  /*0140*/  @P0 LDG.E R202, desc[UR14][R12.64] ;  /* 0x0000000e0cca0981 */ /* 0x010ea8000c1e1900 */
[----:B------:R1:W2:Y:S01]  /*0150*/  @P4 LDG.E R11, desc[UR14][R12.64+0x4] ;  /* 0x0000040e0c0b4981 */ /* 0x0002a2000c1e1900 */
[C---:B------:R-:W-:Y:S01]  /*0160*/  @P2 IADD3 R94, P0, PT, R9.reuse, UR4, RZ ;  /* 0x00000004095e2c10 */ /* 0x040fe2000ff1e0ff */
[----:B------:R-:W3:Y:S03]  /*0170*/  S2R R15, SR_CTAID.X ;  /* 0x00000000000f7919 */ /* 0x000ee60000002500 */
[----:B------:R-:W-:Y:S01]  /*0180*/  @P2 IADD3.X R95, PT, PT, R10, UR5, RZ, P0, !PT ;  /* 0x000000050a5f2c10 */ /* 0x000fe200087fe4ff */
[----:B------:R-:W4:Y:S01]  /*0190*/  @!P4 LDC R14, c[0x0][0x434] ;  /* 0x00010d00ff0ecb82 */ /* 0x000f220000000800 */
[----:B------:R-:W-:Y:S01]  /*01a0*/  @P3 IADD3 R4, P1, PT, R9, UR6, RZ ;  /* 0x0000000609043c10 */ /* 0x000fe2000ff3e0ff */
[----:B------:R-:W-:-:S02]  /*01b0*/  IMAD.MOV.U32 R3, RZ, RZ, RZ ;  /* 0x000000ffff037224 */ /* 0x000fc400078e00ff */
[----:B------:R-:W5:Y:S01]  /*01c0*/  @P2 LDG.E R94, desc[UR14][R94.64] ;  /* 0x0000000e5e5e2981 */ /* 0x000f62000c1e1900 */
[----:B------:R-:W3:Y:S01]  /*01d0*/  LDCU.U8 UR4, c[0x0][0x532] ;  /* 0x0000a640ff0477ac */ /* 0x000ee20008000000 */
[----:B------:R-:W-:Y:S02]  /*01e0*/  @P3 IADD3.X R5, PT, PT, R10, UR7, RZ, P1, !PT ;  /* 0x000000070a053c10 */ /* 0x000fe40008ffe4ff */
[----:B------:R-:W2:Y:S03]  /*01f0*/  @!P2 LDC R2, c[0x0][0x43c] ;  /* 0x00010f00ff02ab82 */ /* 0x000ea60000000800 */
[----:B------:R3:W5:Y:S01]  /*0200*/  @P3 LDG.E R3, desc[UR14][R4.64] ;  /* 0x0000000e04033981 */ /* 0x000762000c1e1900 */
[----:B-1----:R-:W-:-:S05]  /*0210*/  IADD3 R12, P0, PT, R9, R6, RZ ;  /* 0x00000006090c7210 */ /* 0x002fca0007f1e0ff */
[----:B------:R-:W-:Y:S01]  /*0220*/  IMAD.X R13, R10, 0x1, R7, P0 ;  /* 0x000000010a0d7824 */ /* 0x000fe200000e0607 */
[----:B------:R-:W-:-:S04]  /*0230*/  ISETP.NE.U32.AND P0, PT, R6, RZ, PT ;  /* 0x000000ff0600720c */ /* 0x000fc80003f05070 */
[C---:B------:R-:W-:Y:S02]  /*0240*/  ISETP.NE.AND.EX P0, PT, R7.reuse, RZ, PT, P0 ;  /* 0x000000ff0700720c */ /* 0x040fe40003f05300 */
[----:B------:R-:W-:Y:S02]  /*0250*/  ISETP.EQ.U32.AND P3, PT, R6, RZ, PT ;  /* 0x000000ff0600720c */ /* 0x000fe40003f62070 */
[----:B---3--:R-:W-:Y:S01]  /*0260*/  ISETP.NE.AND P1, PT, RZ, UR4, PT ;  /* 0x00000004ff007c0c */ /* 0x008fe2000bf25270 */
[----:B------:R-:W1:Y:S03]  /*0270*/  @!P2 LDC.64 R4, c[0x0][0x488] ;  /* 0x00012200ff04ab82 */ /* 0x000e660000000a00 */
[----:B------:R-:W-:-:S05]  /*0280*/  ISETP.EQ.OR.EX P3, PT, R7, RZ, !P1, P3 ;  /* 0x000000ff0700720c */ /* 0x000fca0004f62730 */
[----:B------:R-:W3:Y:S01]  /*0290*/  @!P0 LDC R6, c[0x0][0x438] ;  /* 0x00010e00ff068b82 */ /* 0x000ee20000000800 */
[----:B------:R-:W-:Y:S02]  /*02a0*/  IMAD.MOV.U32 R8, RZ, RZ, -0x1 ;  /* 0xffffffffff087424 */ /* 0x000fe400078e00ff */
[----:B------:R-:W-:-:S05]  /*02b0*/  IMAD.SHL.U32 R195, R15, 0x40, RZ ;  /* 0x000000400fc37824 */ /* 0x000fca00078e00ff */
[----:B------:R1:W5:Y:S01]  /*02c0*/  @!P3 LDG.E R8, desc[UR14][R12.64] ;  /* 0x0000000e0c08b981 */ /* 0x000362000c1e1900 */
[----:B--2---:R-:W-:-:S05]  /*02d0*/  @P4 IMAD.IADD R14, R11, 0x1, -R202 ;  /* 0x000000010b0e4824 */ /* 0x004fca00078e0aca */
[----:B----4-:R-:W-:Y:S01]  /*02e0*/  ISETP.GT.AND P3, PT, R14, R195, PT ;  /* 0x000000c30e00720c */ /* 0x010fe20003f64270 */
[----:B-1-3--:R-:W-:-:S12]  /*02f0*/  @!P0 BRA `(.L_x_500) ;  /* 0x00000000000c8947 */ /* 0x00afd80003800000 */
[----:B------:R-:W2:Y:S02]  /*0300*/  @P1 LDG.E R7, desc[UR14][R12.64+0x4] ;  /* 0x0000040e0c071981 */ /* 0x000ea4000c1e1900 */
[----:B--2--5:R-:W-:-:S06]  /*0310*/  @P1 IADD3 R6, PT, PT, R7, -R8, RZ ;  /* 0x8000000807061210 */ /* 0x024fcc0007ffe0ff */
[----:B------:R1:W5:Y:S02]  /*0320*/  @!P1 LDG.E R6, desc[UR14][R12.64] ;  /* 0x0000000e0c069981 */ /* 0x000364000c1e1900 */
.L_x_500:
        /* <DEDUP_REMOVED lines=27> */
[----:B------:R-:W4:Y:S01]  /*04e0*/  LDCU.64 UR4, c[0x0][0x410] ;  /* 0x00008200ff0477ac */ /* 0x000f220008000a00 */
[----:B------:R-:W5:Y:S06]  /*04f0*/  LDCU UR6, c[0x0][0x434] ;  /* 0x00008680ff0677ac */ /* 0x000f6c0008000800 */
        /* <DEDUP_REMOVED lines=9> */
[C---:B------:R-:W-:Y:S01]  /*0590*/  IMAD R7, R195.reuse, R3, R13 ;  /* 0x00000003c3077224 */ /* 0x040fe200078e020d */
[----:B------:R-:W-:Y:S01]  /*05a0*/  IADD3 R10, P0, PT, R10, R12, RZ ;  /* 0x0000000c0a0a7210 */ /* 0x000fe20007f1e0ff */
[----:B---3--:R-:W-:Y:S01]  /*05b0*/  IMAD R12, R6, UR7, R19 ;  /* 0x00000007060c7c24 */ /* 0x008fe2000f8e0213 */
[C---:B------:R-:W-:Y:S01]  /*05c0*/  IADD3 R6, PT, PT, R186.reuse, 0x20, RZ ;  /* 0x00000020ba067810 */ /* 0x040fe20007ffe0ff */
[----:B------:R-:W-:Y:S01]  /*05d0*/  VIADD R8, R186, 0x10 ;  /* 0x00000010ba087836 */ /* 0x000fe20000000000 */
[----:B------:R-:W-:Y:S01]  /*05e0*/  LOP3.LUT R13, R4, 0x80, RZ, 0xfc, !PT ;  /* 0x00000080040d7812 */ /* 0x000fe200078efcff */
[----:B------:R-:W-:Y:S01]  /*05f0*/  IMAD.X R11, R0, 0x1, R7, P0 ;  /* 0x00000001000b7824 */ /* 0x000fe200000e0607 */
[----:B------:R-:W-:Y:S01]  /*0600*/  IADD3 R7, PT, PT, -R195, R14, RZ ;  /* 0x0000000ec3077210 */ /* 0x000fe20007ffe1ff */
[----:B-----5:R-:W-:Y:S01]  /*0610*/  IMAD R195, R12, UR6, R195 ;  /* 0x000000060cc37c24 */ /* 0x020fe2000f8e02c3 */
[C---:B------:R-:W-:Y:S01]  /*0620*/  IADD3 R0, PT, PT, R186.reuse, 0x30, RZ ;  /* 0x00000030ba007810 */ /* 0x040fe20007ffe0ff */
[----:B----4-:R-:W-:Y:S01]  /*0630*/  IMAD.WIDE.U32 R10, R19, UR4, R10 ;  /* 0x00000004130a7c25 */ /* 0x010fe2000f8e000a */
[----:B------:R-:W-:-:S02]  /*0640*/  ISETP.GE.AND P0, PT, R186, R7, PT ;  /* 0x00000007ba00720c */ /* 0x000fc40003f06270 */
[-C--:B------:R-:W-:Y:S01]  /*0650*/  ISETP.GE.AND P3, PT, R8, R7.reuse, PT ;  /* 0x000000070800720c */ /* 0x080fe20003f66270 */
[----:B------:R-:W-:Y:S01]  /*0660*/  IMAD R19, R19, UR5, R11 ;  /* 0x0000000513137c24 */ /* 0x000fe2000f8e020b */
[-C--:B------:R-:W-:Y:S02]  /*0670*/  ISETP.GE.AND P2, PT, R6, R7.reuse, PT ;  /* 0x000000070600720c */ /* 0x080fe40003f46270 */
[----:B------:R-:W-:Y:S02]  /*0680*/  ISETP.GE.AND P1, PT, R0, R7, PT ;  /* 0x000000070000720c */ /* 0x000fe40003f26270 */
[----:B------:R-:W-:-:S05]  /*0690*/  LOP3.LUT R14, R4, 0x40, RZ, 0xfc, !PT ;  /* 0x00000040040e7812 */ /* 0x000fca00078efcff */
[----:B------:R-:W-:Y:S06]  /*06a0*/  @P0 BRA `(.L_x_503) ;  /* 0x0000000000340947 */ /* 0x000fec0003800000 */
        /* <DEDUP_REMOVED lines=13> */
.L_x_503:
[----:B------:R-:W-:Y:S05]  /*0780*/  BSYNC.RECONVERGENT B0 ;  /* 0x0000000000007941 */ /* 0x000fea0003800200 */
.L_x_502:
[----:B------:R-:W-:Y:S04]  /*0790*/  BSSY.RECONVERGENT B0, `(.L_x_504) ;  /* 0x0000014000007945 */ /* 0x000fe80003800200 */
[----:B------:R-:W-:Y:S05]  /*07a0*/  @P3 BRA `(.L_x_505) ;  /* 0x0000000000483947 */ /* 0x000fea0003800000 */
[----:B------:R-:W2:Y:S01]  /*07b0*/  LDCU UR6, c[0x0][0x440] ;  /* 0x00008800ff0677ac */ /* 0x000ea20008000800 */
[----:B------:R-:W-:Y:S01]  /*07c0*/  IADD3 R9, P0, PT, R186, 0x10, RZ ;  /* 0x00000010ba097810 */ /* 0x000fe20007f1e0ff */
[----:B-1----:R-:W-:Y:S01]  /*07d0*/  IMAD.MOV.U32 R16, RZ, RZ, R10 ;  /* 0x000000ffff107224 */ /* 0x002fe200078e000a */
[----:B------:R-:W-:Y:S01]  /*07e0*/  MOV R17, R19 ;  /* 0x0000001300117202 */ /* 0x000fe20000000f00 */
[----:B------:R-:W1:Y:S02]  /*07f0*/  LDCU.64 UR4, c[0x0][0x3f0] ;  /* 0x00007e00ff0477ac */ /* 0x000e640008000a00 */
[----:B------:R-:W-:Y:S02]  /*0800*/  IMAD.X R15, RZ, RZ, RZ, P0 ;  /* 0x000000ffff0f7224 */ /* 0x000fe400000e06ff */
[----:B------:R-:W-:-:S04]  /*0810*/  IMAD.WIDE.U32 R16, R9, R2, R16 ;  /* 0x0000000209107225 */ /* 0x000fc800078e0010 */
[----:B------:R-:W-:-:S04]  /*0820*/  IMAD R12, R15, R2, RZ ;  /* 0x000000020f0c7224 */ /* 0x000fc800078e02ff */
[----:B------:R-:W-:Y:S01]  /*0830*/  IMAD R12, R9, R3, R12 ;  /* 0x00000003090c7224 */ /* 0x000fe200078e020c */
        /* <DEDUP_REMOVED lines=9> */
.L_x_505:
[----:B------:R-:W-:Y:S05]  /*08d0*/  BSYNC.RECONVERGENT B0 ;  /* 0x0000000000007941 */ /* 0x000fea0003800200 */
.L_x_504:
[----:B------:R-:W-:Y:S04]  /*08e0*/  BSSY.RECONVERGENT B0, `(.L_x_506) ;  /* 0x0000014000007945 */ /* 0x000fe80003800200 */
[----:B------:R-:W-:Y:S05]  /*08f0*/  @P2 BRA `(.L_x_507) ;  /* 0x0000000000482947 */ /* 0x000fea0003800000 */
[----:B------:R-:W3:Y:S01]  /*0900*/  LDCU UR6, c[0x0][0x440] ;  /* 0x00008800ff0677ac */ /* 0x000ee20008000800 */
[----:B------:R-:W-:Y:S01]  /*0910*/  IADD3 R9, P0, PT, R186, 0x20, RZ ;  /* 0x00000020ba097810 */ /* 0x000fe20007f1e0ff */
[----:B-1----:R-:W-:Y:S01]  /*0920*/  IMAD.MOV.U32 R16, RZ, RZ, R10 ;  /* 0x000000ffff107224 */ /* 0x002fe200078e000a */
[----:B------:R-:W-:Y:S01]  /*0930*/  MOV R17, R19 ;  /* 0x0000001300117202 */ /* 0x000fe20000000f00 */
[----:B------:R-:W2:Y:S02]  /*0940*/  LDCU.64 UR4, c[0x0][0x3f0] ;  /* 0x00007e00ff0477ac */ /* 0x000ea40008000a00 */
[----:B------:R-:W-:Y:S02]  /*0950*/  IMAD.X R15, RZ, RZ, RZ, P0 ;  /* 0x000000ffff0f7224 */ /* 0x000fe400000e06ff */
[----:B------:R-:W-:-:S04]  /*0960*/  IMAD.WIDE.U32 R16, R9, R2, R16 ;  /* 0x0000000209107225 */ /* 0x000fc800078e0010 */
[----:B------:R-:W-:-:S04]  /*0970*/  IMAD R12, R15, R2, RZ ;  /* 0x000000020f0c7224 */ /* 0x000fc800078e02ff */
[----:B------:R-:W-:Y:S01]  /*0980*/  IMAD R12, R9, R3, R12 ;  /* 0x00000003090c7224 */ /* 0x000fe200078e020c */
        /* <DEDUP_REMOVED lines=9> */
.L_x_507:
[----:B------:R-:W-:Y:S05]  /*0a20*/  BSYNC.RECONVERGENT B0 ;  /* 0x0000000000007941 */ /* 0x000fea0003800200 */
.L_x_506:
        /* <DEDUP_REMOVED lines=19> */
.L_x_509:
[----:B------:R-:W-:Y:S05]  /*0b60*/  BSYNC.RECONVERGENT B0 ;  /* 0x0000000000007941 */ /* 0x000fea0003800200 */
.L_x_508:
        /* <DEDUP_REMOVED lines=8> */
[C---:B----4-:R-:W-:Y:S01]  /*0bf0*/  LEA R2, P0, R186.reuse, UR4, 0x2 ;  /* 0x00000004ba027c11 */ /* 0x050fe2000f8010ff */
[----:B------:R-:W-:Y:S02]  /*0c00*/  @!P3 IMAD.MOV.U32 R9, RZ, RZ, 0x7f800000 ;  /* 0x7f800000ff09b424 */ /* 0x000fe400078e00ff */
[----:B------:R-:W-:Y:S01]  /*0c10*/  @!P2 IMAD.MOV.U32 R7, RZ, RZ, 0x7f800000 ;  /* 0x7f800000ff07a424 */ /* 0x000fe200078e00ff */
[----:B------:R-:W-:Y:S01]  /*0c20*/  LEA.HI.X R3, R186, UR5, R195, 0x2, P0 ;  /* 0x00000005ba037c11 */ /* 0x000fe200080f14c3 */
[----:B------:R-:W-:-:S04]  /*0c30*/  @!P1 IMAD.MOV.U32 R5, RZ, RZ, 0x7f800000 ;  /* 0x7f800000ff059424 */ /* 0x000fc800078e00ff */
[----:B------:R4:W-:Y:S04]  /*0c40*/  @!P3 STG.E desc[UR14][R2.64], R9 ;  /* 0x000000090200b986 */ /* 0x0009e8000c10190e */
[----:B------:R4:W-:Y:S04]  /*0c50*/  @!P2 STG.E desc[UR14][R2.64+0x40], R7 ;  /* 0x000040070200a986 */ /* 0x0009e8000c10190e */
[----:B------:R4:W-:Y:S01]  /*0c60*/  @!P1 STG.E desc[UR14][R2.64+0x80], R5 ;  /* 0x0000800502009986 */ /* 0x0009e2000c10190e */
[----:B------:R-:W-:Y:S05]  /*0c70*/  @P4 EXIT ;  /* 0x000000000000494d */ /* 0x000fea0003800000 */
[----:B----4-:R-:W-:-:S05]  /*0c80*/  MOV R5, 0x7f800000 ;  /* 0x7f80000000057802 */ /* 0x010fca0000000f00 */
[----:B------:R-:W-:Y:S01]  /*0c90*/  STG.E desc[UR14][R2.64+0xc0], R5 ;  /* 0x0000c00502007986 */ /* 0x000fe2000c10190e */
[----:B------:R-:W-:Y:S05]  /*0ca0*/  EXIT ;  /* 0x000000000000794d */ /* 0x000fea0003800000 */
.L_x_501:
        /* <DEDUP_REMOVED lines=10> */
.L_x_510:
        /* <DEDUP_REMOVED lines=50> */
[----:B-1----:R-:W-:-:S06]  /*1070*/  VIADD R13, R13, 0xffffffe ;  /* 0x0ffffffe0d0d7836 */ /* 0x002fcc0000000000 */
[----:B------:R-:W1:Y:S02]  /*1080*/  F2I.FTZ.U32.TRUNC.NTZ R13, R13 ;  /* 0x0000000d000d7305 */ /* 0x000e64000021f000 */
[----:B-1----:R-:W-:-:S05]  /*1090*/  IADD3 R8, PT, PT, RZ, -R13, RZ ;  /* 0x8000000dff087210 */ /* 0x002fca0007ffe0ff */
[----:B------:R-:W-:Y:S01]  /*10a0*/  IMAD R9, R8, R5, RZ ;  /* 0x0000000508097224 */ /* 0x000fe200078e02ff */
[----:B------:R-:W-:-:S03]  /*10b0*/  IABS R8, R19 ;  /* 0x0000001300087213 */ /* 0x000fc60000000000 */
[----:B------:R-:W-:-:S04]  /*10c0*/  IMAD.HI.U32 R12, R13, R9, R12 ;  /* 0x000000090d0c7227 */ /* 0x000fc800078e000c */
[----:B------:R-:W-:-:S04]  /*10d0*/  IMAD.MOV.U32 R9, RZ, RZ, R8 ;  /* 0x000000ffff097224 */ /* 0x000fc800078e0008 */
[----:B------:R-:W-:-:S05]  /*10e0*/  IMAD.HI.U32 R8, R12, R9, RZ ;  /* 0x000000090c087227 */ /* 0x000fca00078e00ff */
[----:B------:R-:W-:-:S05]  /*10f0*/  IADD3 R12, PT, PT, -R8, RZ, RZ ;  /* 0x000000ff080c7210 */ /* 0x000fca0007ffe1ff */
[----:B------:R-:W-:Y:S01]  /*1100*/  IMAD R12, R5, R12, R9 ;  /* 0x0000000c050c7224 */ /* 0x000fe200078e0209 */
[----:B------:R-:W-:-:S04]  /*1110*/  LOP3.LUT R9, R19, R4, RZ, 0x3c, !PT ;  /* 0x0000000413097212 */ /* 0x000fc800078e3cff */
[----:B------:R-:W-:Y:S02]  /*1120*/  ISETP.GT.U32.AND P1, PT, R5, R12, PT ;  /* 0x0000000c0500720c */ /* 0x000fe40003f24070 */
[----:B------:R-:W-:-:S11]  /*1130*/  ISETP.GE.AND P0, PT, R9, RZ, PT ;  /* 0x000000ff0900720c */ /* 0x000fd60003f06270 */
[-C--:B------:R-:W-:Y:S01]  /*1140*/  @!P1 IADD3 R12, PT, PT, R12, -R5.reuse, RZ ;  /* 0x800000050c0c9210 */ /* 0x080fe20007ffe0ff */
[----:B------:R-:W-:Y:S01]  /*1150*/  @!P1 VIADD R8, R8, 0x1 ;  /* 0x0000000108089836 */ /* 0x000fe20000000000 */
[----:B------:R-:W-:Y:S02]  /*1160*/  ISETP.NE.AND P1, PT, R4, RZ, PT ;  /* 0x000000ff0400720c */ /* 0x000fe40003f25270 */
[----:B------:R-:W-:-:S13]  /*1170*/  ISETP.GE.U32.AND P2, PT, R12, R5, PT ;  /* 0x000000050c00720c */ /* 0x000fda0003f46070 */
[----:B------:R-:W-:-:S05]  /*1180*/  @P2 IADD3 R8, PT, PT, R8, 0x1, RZ ;  /* 0x0000000108082810 */ /* 0x000fca0007ffe0ff */
[----:B------:R-:W-:Y:S01]  /*1190*/  @!P0 IMAD.MOV R8, RZ, RZ, -R8 ;  /* 0x000000ffff088224 */ /* 0x000fe200078e0a08 */
[----:B------:R-:W-:Y:S01]  /*11a0*/  @!P1 LOP3.LUT R8, RZ, R4, RZ, 0x33, !PT ;  /* 0x00000004ff089212 */ /* 0x000fe200078e33ff */
[----:B----4-:R-:W-:-:S04]  /*11b0*/  IMAD.U32 R4, RZ, RZ, UR10 ;  /* 0x0000000aff047e24 */ /* 0x010fc8000f8e00ff */
        /* <DEDUP_REMOVED lines=8> */
[----:B------:R-:W1:Y:S01]  /*1240*/  LDCU.128 UR4, c[0x0][0x3d0] ;  /* 0x00007a00ff0477ac */ /* 0x000e620008000c00 */
[----:B------:R-:W-:-:S03]  /*1250*/  IADD3 R13, PT, PT, R13, R9, RZ ;  /* 0x000000090d0d7210 */ /* 0x000fc60007ffe0ff */
[----:B------:R-:W-:Y:S01]  /*1260*/  IADD3 R11, PT, PT, R11, R5, RZ ;  /* 0x000000050b0b7210 */ /* 0x000fe20007ffe0ff */
[----:B------:R-:W-:Y:S02]  /*1270*/  IMAD.U32 R5, RZ, RZ, UR11 ;  /* 0x0000000bff057e24 */ /* 0x000fe4000f8e00ff */
[----:B------:R-:W-:-:S04]  /*1280*/  IMAD.WIDE.U32 R12, R6, R84, R12 ;  /* 0x00000054060c7225 */ /* 0x000fc800078e000c */
[C---:B------:R-:W-:Y:S01]  /*1290*/  IMAD R3, R6.reuse, R5, R3 ;  /* 0x0000000506037224 */ /* 0x040fe200078e0203 */
[----:B------:R-:W-:Y:S01]  /*12a0*/  IADD3 R13, PT, PT, R13, R7, RZ ;  /* 0x000000070d0d7210 */ /* 0x000fe20007ffe0ff */
[----:B------:R-:W-:Y:S01]  /*12b0*/  IMAD.WIDE.U32 R10, R6, R4, R10 ;  /* 0x00000004060a7225 */ /* 0x000fe200078e000a */
[----:B------:R-:W-:-:S04]  /*12c0*/  SHF.R.S32.HI R6, RZ, 0x1f, R8 ;  /* 0x0000001fff067819 */ /* 0x000fc80000011408 */
[----:B------:R-:W-:Y:S01]  /*12d0*/  IADD3 R11, PT, PT, R11, R3, RZ ;  /* 0x000000030b0b7210 */ /* 0x000fe20007ffe0ff */
[C---:B-1----:R-:W-:Y:S02]  /*12e0*/  IMAD R7, R6.reuse, UR6, RZ ;  /* 0x0000000606077c24 */ /* 0x042fe4000f8e02ff */
[----:B------:R-:W-:Y:S02]  /*12f0*/  IMAD R3, R6, UR4, RZ ;  /* 0x0000000406037c24 */ /* 0x000fe4000f8e02ff */
[----:B------:R-:W-:-:S04]  /*1300*/  IMAD.WIDE.U32 R12, R8, UR4, R12 ;  /* 0x00000004080c7c25 */ /* 0x000fc8000f8e000c */
[C---:B------:R-:W-:Y:S02]  /*1310*/  IMAD R7, R8.reuse, UR7, R7 ;  /* 0x0000000708077c24 */ /* 0x040fe4000f8e0207 */
[----:B------:R-:W-:Y:S01]  /*1320*/  IMAD.WIDE.U32 R16, R8, UR6, R10 ;  /* 0x0000000608107c25 */ /* 0x000fe2000f8e000a */
[----:B------:R-:W-:-:S03]  /*1330*/  MOV R10, R12 ;  /* 0x0000000c000a7202 */ /* 0x000fc60000000f00 */
[----:B------:R-:W-:Y:S01]  /*1340*/  IMAD R3, R8, UR5, R3 ;  /* 0x0000000508037c24 */ /* 0x000fe2000f8e0203 */
[----:B------:R-:W-:-:S03]  /*1350*/  IADD3 R11, PT, PT, R17, R7, RZ ;  /* 0x00000007110b7210 */ /* 0x000fc60007ffe0ff */
[----:B------:R-:W-:Y:S01]  /*1360*/  IMAD.IADD R3, R13, 0x1, R3 ;  /* 0x000000010d037824 */ /* 0x000fe200078e0203 */
[----:B------:R-:W-:Y:S06]  /*1370*/  BRA `(.L_x_512) ;  /* 0x00000004005c7947 */ /* 0x000fec0003800000 */
.L_x_511:
        /* <DEDUP_REMOVED lines=12> */
[----:B-1----:R-:W-:-:S05]  /*1440*/  IMAD.WIDE.U32 R12, R6, UR4, R10 ;  /* 0x00000004060c7c25 */ /* 0x002fca000f8e000a */
[----:B------:R-:W-:Y:S01]  /*1450*/  IADD3 R11, PT, PT, R13, R5, RZ ;  /* 0x000000050d0b7210 */ /* 0x000fe20007ffe0ff */
[----:B------:R-:W-:Y:S05]  /*1460*/  BRA `(.L_x_514) ;  /* 0x0000000000147947 */ /* 0x000fea0003800000 */
.L_x_513:
[----:B------:R-:W3:Y:S01]  /*1470*/  LDC.64 R84, c[0x0][0x3b8] ;  /* 0x0000ee00ff547b82 */ /* 0x000ee20000000a00 */
[----:B-1----:R-:W-:-:S05]  /*1480*/  IADD3 R12, PT, PT, R3, R8, RZ ;  /* 0x00000008030c7210 */ /* 0x002fca0007ffe0ff */
[C---:B---3--:R-:W-:Y:S02]  /*1490*/  IMAD R11, R12.reuse, R85, RZ ;  /* 0x000000550c0b7224 */ /* 0x048fe400078e02ff */
[----:B------:R-:W-:-:S05]  /*14a0*/  IMAD.WIDE.U32 R12, R12, R84, RZ ;  /* 0x000000540c0c7225 */ /* 0x000fca00078e00ff */
[----:B------:R-:W-:Y:S02]  /*14b0*/  IADD3 R11, PT, PT, R13, R11, RZ ;  /* 0x0000000b0d0b7210 */ /* 0x000fe40007ffe0ff */
.L_x_514:
[----:B------:R-:W-:Y:S05]  /*14c0*/  @P0 BRA `(.L_x_515) ;  /* 0x0000000000340947 */ /* 0x000fea0003800000 */
[----:B------:R-:W1:Y:S01]  /*14d0*/  LDC.64 R4, c[0x0][0x3c0] ;  /* 0x0000f000ff047b82 */ /* 0x000e620000000a00 */
[----:B------:R-:W3:Y:S01]  /*14e0*/  LDCU.64 UR4, c[0x0][0x3a8] ;  /* 0x00007500ff0477ac */ /* 0x000ee20008000a00 */
[----:B--2---:R-:W-:-:S05]  /*14f0*/  SHF.R.S32.HI R7, RZ, 0x1f, R3 ;  /* 0x0000001fff077819 */ /* 0x004fca0000011403 */
[-C--:B-1----:R-:W-:Y:S01]  /*1500*/  IMAD R8, R7, R4.reuse, RZ ;  /* 0x0000000407087224 */ /* 0x082fe200078e02ff */
[----:B-----5:R-:W-:Y:S01]  /*1510*/  SHF.R.S32.HI R7, RZ, 0x1f, R6 ;  /* 0x0000001fff077819 */ /* 0x020fe20000011406 */
[----:B------:R-:W-:-:S04]  /*1520*/  IMAD.WIDE.U32 R16, R3, R4, RZ ;  /* 0x0000000403107225 */ /* 0x000fc800078e00ff */
[----:B------:R-:W-:Y:S02]  /*1530*/  IMAD R8, R3, R5, R8 ;  /* 0x0000000503087224 */ /* 0x000fe400078e0208 */
[----:B---3--:R-:W-:-:S03]  /*1540*/  IMAD R7, R7, UR4, RZ ;  /* 0x0000000407077c24 */ /* 0x008fc6000f8e02ff */
[----:B------:R-:W-:Y:S01]  /*1550*/  IADD3 R17, PT, PT, R17, R8, RZ ;  /* 0x0000000811117210 */ /* 0x000fe20007ffe0ff */
[C---:B------:R-:W-:Y:S02]  /*1560*/  IMAD R7, R6.reuse, UR5, R7 ;  /* 0x0000000506077c24 */ /* 0x040fe4000f8e0207 */
[----:B------:R-:W-:-:S05]  /*1570*/  IMAD.WIDE.U32 R16, R6, UR4, R16 ;  /* 0x0000000406107c25 */ /* 0x000fca000f8e0010 */
[----:B------:R-:W-:Y:S01]  /*1580*/  IADD3 R13, PT, PT, R17, R7, RZ ;  /* 0x00000007110d7210 */ /* 0x000fe20007ffe0ff */
[----:B------:R-:W-:Y:S06]  /*1590*/  BRA `(.L_x_516) ;  /* 0x0000000000147947 */ /* 0x000fec0003800000 */
.L_x_515:
[----:B------:R-:W1:Y:S01]  /*15a0*/  LDC.64 R4, c[0x0][0x3c0] ;  /* 0x0000f000ff047b82 */ /* 0x000e620000000a00 */
[----:B------:R-:W-:-:S05]  /*15b0*/  IADD3 R3, PT, PT, R3, R8, RZ ;  /* 0x0000000803037210 */ /* 0x000fca0007ffe0ff */
[C---:B-1----:R-:W-:Y:S02]  /*15c0*/  IMAD R13, R3.reuse, R5, RZ ;  /* 0x00000005030d7224 */ /* 0x042fe400078e02ff */
[----:B------:R-:W-:-:S05]  /*15d0*/  IMAD.WIDE.U32 R16, R3, R4, RZ ;  /* 0x0000000403107225 */ /* 0x000fca00078e00ff */
[----:B------:R-:W-:-:S07]  /*15e0*/  IADD3 R13, PT, PT, R17, R13, RZ ;  /* 0x0000000d110d7210 */ /* 0x000fce0007ffe0ff */
.L_x_516:
[----:B------:R-:W1:Y:S01]  /*15f0*/  LDC R10, c[0x0][0x3e8] ;  /* 0x0000fa00ff0a7b82 */ /* 0x000e620000000800 */
[----:B------:R-:W-:Y:S01]  /*1600*/  MOV R8, RZ ;  /* 0x000000ff00087202 */ /* 0x000fe20000000f00 */
[----:B------:R-:W-:Y:S01]  /*1610*/  IMAD.MOV.U32 R20, RZ, RZ, R16 ;  /* 0x000000ffff147224 */ /* 0x000fe200078e0010 */
[----:B------:R-:W-:Y:S01]  /*1620*/  MOV R21, R13 ;  /* 0x0000000d00157202 */ /* 0x000fe20000000f00 */
[----:B------:R-:W-:Y:S01]  /*1630*/  IMAD.MOV.U32 R13, RZ, RZ, R11 ;  /* 0x000000ffff0d7224 */ /* 0x000fe200078e000b */
[----:B------:R-:W-:Y:S02]  /*1640*/  CS2R R204, SRZ ;  /* 0x0000000000cc7805 */ /* 0x000fe4000001ff00 */
[----:B-1----:R-:W-:-:S04]  /*1650*/  IABS R3, R10 ;  /* 0x0000000a00037213 */ /* 0x002fc80000000000 */
[----:B------:R-:W1:Y:S08]  /*1660*/  I2F.RP R18, R3 ;  /* 0x0000000300127306 */ /* 0x000e700000209400 */
[----:B-1----:R-:W1:Y:S02]  /*1670*/  MUFU.RCP R9, R18 ;  /* 0x0000001200097308 */ /* 0x002e640000001000 */
[----:B-1----:R-:W-:-:S06]  /*1680*/  IADD3 R9, PT, PT, R9, 0xffffffe, RZ ;  /* 0x0ffffffe09097810 */ /* 0x002fcc0007ffe0ff */
[----:B------:R-:W1:Y:S02]  /*1690*/  F2I.FTZ.U32.TRUNC.NTZ R9, R9 ;  /* 0x0000000900097305 */ /* 0x000e64000021f000 */
[----:B-1---5:R-:W-:-:S04]  /*16a0*/  IMAD.MOV R6, RZ, RZ, -R9 ;  /* 0x000000ffff067224 */ /* 0x022fc800078e0a09 */
[----:B--2---:R-:W-:Y:S01]  /*16b0*/  IMAD R7, R6, R3, RZ ;  /* 0x0000000306077224 */ /* 0x004fe200078e02ff */
        /* <DEDUP_REMOVED lines=19> */
[C---:B------:R-:W-:Y:S01]  /*17f0*/  IMAD.WIDE.U32 R20, R3.reuse, R4, R20 ;  /* 0x0000000403147225 */ /* 0x040fe200078e0014 */
[----:B------:R-:W-:Y:S02]  /*1800*/  @!P0 LOP3.LUT R17, RZ, R10, RZ, 0x33, !PT ;  /* 0x0000000aff118212 */ /* 0x000fe400078e33ff */
[----:B------:R-:W-:Y:S01]  /*1810*/  MOV R22, R12 ;  /* 0x0000000c00167202 */ /* 0x000fe20000000f00 */
[C---:B------:R-:W-:Y:S01]  /*1820*/  IMAD R21, R3.reuse, R5, R21 ;  /* 0x0000000503157224 */ /* 0x040fe200078e0215 */
[----:B------:R-:W-:Y:S01]  /*1830*/  SHF.R.S32.HI R11, RZ, 0x1f, R17 ;  /* 0x0000001fff0b7819 */ /* 0x000fe20000011411 */
[----:B------:R-:W-:Y:S02]  /*1840*/  IMAD R23, R3, R85, R13 ;  /* 0x0000005503177224 */ /* 0x000fe400078e020d */
[----:B-1----:R-:W-:-:S04]  /*1850*/  IMAD.WIDE.U32 R20, R17, R8, R20 ;  /* 0x0000000811147225 */ /* 0x002fc800078e0014 */
[C---:B--2---:R-:W-:Y:S01]  /*1860*/  IMAD R12, R11.reuse, R6, RZ ;  /* 0x000000060b0c7224 */ /* 0x044fe200078e02ff */
[----:B------:R-:W-:Y:S01]  /*1870*/  MOV R16, R20 ;  /* 0x0000001400107202 */ /* 0x000fe20000000f00 */
[----:B------:R-:W-:Y:S02]  /*1880*/  IMAD R10, R11, R8, RZ ;  /* 0x000000080b0a7224 */ /* 0x000fe400078e02ff */
[----:B------:R-:W-:-:S04]  /*1890*/  IMAD.WIDE.U32 R22, R17, R6, R22 ;  /* 0x0000000611167225 */ /* 0x000fc800078e0016 */
[C---:B------:R-:W-:Y:S02]  /*18a0*/  IMAD R7, R17.reuse, R7, R12 ;  /* 0x0000000711077224 */ /* 0x040fe400078e020c */
[----:B------:R-:W-:Y:S01]  /*18b0*/  IMAD R9, R17, R9, R10 ;  /* 0x0000000911097224 */ /* 0x000fe200078e020a */
[----:B------:R-:W-:Y:S02]  /*18c0*/  MOV R10, R22 ;  /* 0x00000016000a7202 */ /* 0x000fe40000000f00 */
[----:B------:R-:W-:Y:S01]  /*18d0*/  IADD3 R3, PT, PT, R23, R7, RZ ;  /* 0x0000000717037210 */ /* 0x000fe20007ffe0ff */
[----:B------:R-:W-:-:S07]  /*18e0*/  IMAD.IADD R11, R21, 0x1, R9 ;  /* 0x00000001150b7824 */ /* 0x000fce00078e0209 */
.L_x_512:
[----:B------:R-:W-:Y:S01]  /*18f0*/  ISETP.NE.AND P0, PT, R202, -0x1, PT ;  /* 0xffffffffca00780c */ /* 0x000fe20003f05270 */
[----:B------:R-:W-:Y:S01]  /*1900*/  IMAD.SHL.U32 R215, R186, 0x8, RZ ;  /* 0x00000008bad77824 */ /* 0x000fe200078e00ff */
[----:B------:R-:W1:Y:S01]  /*1910*/  LDCU.64 UR4, c[0x0][0x390] ;  /* 0x00007200ff0477ac */ /* 0x000e620008000a00 */
[----:B------:R-:W2:Y:S01]  /*1920*/  S2UR UR12, SR_CgaCtaId ;  /* 0x00000000000c79c3 */ /* 0x000ea20000008800 */
[--C-:B------:R-:W-:Y:S01]  /*1930*/  SHF.R.U32.HI R12, RZ, 0x3, R186.reuse ;  /* 0x00000003ff0c7819 */ /* 0x100fe200000116ba */
        /* <DEDUP_REMOVED lines=75> */
.L_x_519:
[----:B------:R2:W-:Y:S02]  /*1df0*/  STS.128 [R215+0x4000], RZ ;  /* 0x004000ffd7007388 */ /* 0x0005e40000000c00 */
.L_x_518:
[----:B------:R-:W-:Y:S05]  /*1e00*/  BSYNC.RECONVERGENT B0 ;  /* 0x0000000000007941 */ /* 0x000fea0003800200 */
.L_x_517:
        /* <DEDUP_REMOVED lines=36> */
.L_x_522:
[----:B------:R4:W-:Y:S02]  /*2050*/  STS.128 [R215+0x4800], RZ ;  /* 0x004800ffd7007388 */ /* 0x0009e40000000c00 */
.L_x_521:
[----:B------:R-:W-:Y:S05]  /*2060*/  BSYNC.RECONVERGENT B0 ;  /* 0x0000000000007941 */ /* 0x000fea0003800200 */
.L_x_520:
        /* <DEDUP_REMOVED lines=36> */
.L_x_525:
[----:B------:R3:W-:Y:S02]  /*22b0*/  STS.128 [R215+0x5000], RZ ;  /* 0x005000ffd7007388 */ /* 0x0007e40000000c00 */
.L_x_524:
[----:B------:R-:W-:Y:S05]  /*22c0*/  BSYNC.RECONVERGENT B0 ;  /* 0x0000000000007941 */ /* 0x000fea0003800200 */
.L_x_523:
        /* <DEDUP_REMOVED lines=35> */
.L_x_528:
[----:B------:R2:W-:Y:S02]  /*2500*/  STS.128 [R215+0x5800], RZ ;  /* 0x005800ffd7007388 */ /* 0x0005e40000000c00 */
.L_x_527:
[----:B------:R-:W-:Y:S05]  /*2510*/  BSYNC.RECONVERGENT B0 ;  /* 0x0000000000007941 */ /* 0x000fea0003800200 */
.L_x_526:
        /* <DEDUP_REMOVED lines=8> */
[--C-:B------:R-:W-:Y:S02]  /*25a0*/  @!P1 IMAD.MOV.U32 R12, RZ, RZ, R198.reuse ;  /* 0x000000ffff0c9224 */ /* 0x100fe400078e00c6 */
[----:B------:R-:W-:Y:S02]  /*25b0*/  @!P1 IMAD.MOV.U32 R13, RZ, RZ, R197 ;  /* 0x000000ffff0d9224 */ /* 0x000fe400078e00c5 */
        /* <DEDUP_REMOVED lines=19> */
.L_x_531:
[----:B------:R1:W-:Y:S02]  /*26f0*/  STS.128 [R215+0xa000], RZ ;  /* 0x00a000ffd7007388 */ /* 0x0003e40000000c00 */
.L_x_530:
[----:B------:R-:W-:Y:S05]  /*2700*/  BSYNC.RECONVERGENT B0 ;  /* 0x0000000000007941 */ /* 0x000fea0003800200 */
.L_x_529:
        /* <DEDUP_REMOVED lines=27> */
.L_x_534:
[----:B------:R1:W-:Y:S02]  /*28c0*/  STS.128 [R215+0xa800], RZ ;  /* 0x00a800ffd7007388 */ /* 0x0003e40000000c00 */
.L_x_533:
[----:B------:R-:W-:Y:S05]  /*28d0*/  BSYNC.RECONVERGENT B0 ;  /* 0x0000000000007941 */ /* 0x000fea0003800200 */
.L_x_532:
        /* <DEDUP_REMOVED lines=25> */
.L_x_537:
[----:B------:R1:W-:Y:S02]  /*2a70*/  STS.128 [R215+0xb000], RZ ;  /* 0x00b000ffd7007388 */ /* 0x0003e40000000c00 */
.L_x_536:
[----:B------:R-:W-:Y:S05]  /*2a80*/  BSYNC.RECONVERGENT B0 ;  /* 0x0000000000007941 */ /* 0x000fea0003800200 */
.L_x_535:
        /* <DEDUP_REMOVED lines=27> */
.L_x_540:
[----:B------:R1:W-:Y:S02]  /*2c40*/  STS.128 [R215+0xb800], RZ ;  /* 0x00b800ffd7007388 */ /* 0x0003e40000000c00 */
.L_x_539:
[----:B------:R-:W-:Y:S05]  /*2c50*/  BSYNC.RECONVERGENT B0 ;  /* 0x0000000000007941 */ /* 0x000fea0003800200 */
.L_x_538:
        /* <DEDUP_REMOVED lines=29> */
.L_x_543:
[----:B------:R1:W-:Y:S01]  /*2e30*/  STS.128 [R215+0x10000], RZ ;  /* 0x010000ffd7007388 */ /* 0x0003e20000000c00 */
[----:B------:R-:W-:Y:S05]  /*2e40*/  BRA `(.L_x_544) ;  /* 0x00000000000c7947 */ /* 0x000fea0003800000 */
.L_x_542:
[----:B------:R1:W-:Y:S04]  /*2e50*/  STS.128 [R215+0xc000], RZ ;  /* 0x00c000ffd7007388 */ /* 0x0003e80000000c00 */
[----:B------:R1:W-:Y:S04]  /*2e60*/  STS.128 [R215+0xe000], RZ ;  /* 0x00e000ffd7007388 */ /* 0x0003e80000000c00 */
[----:B------:R1:W-:Y:S02]  /*2e70*/  STS.128 [R215+0x10000], RZ ;  /* 0x010000ffd7007388 */ /* 0x0003e40000000c00 */
.L_x_544:
[----:B------:R-:W-:Y:S05]  /*2e80*/  BSYNC.RECONVERGENT B0 ;  /* 0x0000000000007941 */ /* 0x000fea0003800200 */
.L_x_541:
        /* <DEDUP_REMOVED lines=30> */
.L_x_547:
[----:B------:R1:W-:Y:S02]  /*3070*/  STS.128 [R215+0x10800], RZ ;  /* 0x010800ffd7007388 */ /* 0x0003e40000000c00 */
.L_x_546:
[----:B------:R-:W-:Y:S05]  /*3080*/  BSYNC.RECONVERGENT B0 ;  /* 0x0000000000007941 */ /* 0x000fea0003800200 */
.L_x_545:
        /* <DEDUP_REMOVED lines=28> */
.L_x_550:
[----:B------:R1:W-:Y:S02]  /*3250*/  STS.128 [R215+0x11000], RZ ;  /* 0x011000ffd7007388 */ /* 0x0003e40000000c00 */
.L_x_549:
[----:B------:R-:W-:Y:S05]  /*3260*/  BSYNC.RECONVERGENT B0 ;  /* 0x0000000000007941 */ /* 0x000fea0003800200 */
.L_x_548:
        /* <DEDUP_REMOVED lines=34> */
.L_x_553:
[----:B------:R1:W-:Y:S02]  /*3490*/  STS.128 [R215+0x11800], RZ ;  /* 0x011800ffd7007388 */ /* 0x0003e40000000c00 */
.L_x_552:
[----:B------:R-:W-:Y:S05]  /*34a0*/  BSYNC.RECONVERGENT B0 ;  /* 0x0000000000007941 */ /* 0x000fea0003800200 */
.L_x_551:
        /* <DEDUP_REMOVED lines=9> */
[----:B------:R-:W5:Y:S01]  /*3540*/  LDCU UR4, c[0x0][0x50c] ;  /* 0x0000a180ff0477ac */ /* 0x000f620008000800 */
[----:B------:R-:W-:Y:S01]  /*3550*/  LOP3.LUT P0, RZ, R186, 0x4, RZ, 0xc0, !PT ;  /* 0x00000004baff7812 */ /* 0x000fe2000780c0ff */
[----:B------:R-:W-:Y:S01]  /*3560*/  LDSM.16.M88.4 R72, [R99] ;  /* 0x000000006348783b */ /* 0x000fe20000000200 */
[----:B------:R-:W-:-:S02]  /*3570*/  VIADD R91, R93, UR5 ;  /* 0x000000055d5b7c36 */ /* 0x000fc40008000000 */
[--C-:B------:R-:W-:Y:S01]  /*3580*/  IMAD.IADD R96, R99, 0x1, R0.reuse ;  /* 0x0000000163607824 */ /* 0x100fe200078e0200 */
[----:B------:R-:W4:Y:S01]  /*3590*/  LDSM.16.M88.4 R44, [R93+UR5+0x6000] ;  /* 0x006000055d2c783b */ /* 0x000f220008000200 */
[----:B------:R-:W-:Y:S01]  /*35a0*/  IMAD.IADD R92, R91, 0x1, R0 ;  /* 0x000000015b5c7824 */ /* 0x000fe200078e0200 */
[----:B------:R-:W-:Y:S02]  /*35b0*/  SEL R86, R86, 0xffffffc0, !P0 ;  /* 0xffffffc056567807 */ /* 0x000fe40004000000 */
[----:B------:R-:W5:Y:S03]  /*35c0*/  LDSM.16.M88.4 R36, [R93+UR5+0x6800] ;  /* 0x006800055d24783b */ /* 0x000f660008000200 */
[--C-:B------:R-:W-:Y:S01]  /*35d0*/  IMAD.IADD R97, R99, 0x1, R86.reuse ;  /* 0x0000000163617824 */ /* 0x100fe200078e0256 */
[----:B------:R-:W5:Y:S01]  /*35e0*/  LDSM.16.M88.4 R28, [R93+UR5+0x7000] ;  /* 0x007000055d1c783b */ /* 0x000f620008000200 */
[----:B------:R-:W-:-:S03]  /*35f0*/  IMAD.IADD R91, R91, 0x1, R86 ;  /* 0x000000015b5b7824 */ /* 0x000fc600078e0256 */
[----:B------:R-:W5:Y:S01]  /*3600*/  LDSM.16.M88.4 R64, [R93+UR5+0x7800] ;  /* 0x007800055d40783b */ /* 0x000f620008000200 */
[C---:B------:R-:W-:Y:S01]  /*3610*/  IADD3 R95, PT, PT, R0.reuse, R97, RZ ;  /* 0x00000061005f7210 */ /* 0x040fe20007ffe0ff */
[----:B------:R-:W-:Y:S02]  /*3620*/  IMAD.IADD R89, R0, 0x1, R91 ;  /* 0x0000000100597824 */ /* 0x000fe400078e025b */
[----:B-1----:R-:W-:Y:S04]  /*3630*/  LDSM.16.M88.4 R8, [R96] ;  /* 0x000000006008783b */ /* 0x002fe80000000200 */
[----:B------:R-:W1:Y:S04]  /*3640*/  LDSM.16.M88.4 R60, [R92+0x6000] ;  /* 0x006000005c3c783b */ /* 0x000e680000000200 */
[----:B------:R-:W1:Y:S04]  /*3650*/  LDSM.16.M88.4 R52, [R92+0x6800] ;  /* 0x006800005c34783b */ /* 0x000e680000000200 */
[----:B---3--:R-:W3:Y:S04]  /*3660*/  LDSM.16.M88.4 R20, [R92+0x7000] ;  /* 0x007000005c14783b */ /* 0x008ee80000000200 */
[----:B------:R-:W3:Y:S04]  /*3670*/  LDSM.16.M88.4 R12, [R92+0x7800] ;  /* 0x007800005c0c783b */ /* 0x000ee80000000200 */
[----:B--2---:R-:W-:Y:S01]  /*3680*/  LDSM.16.M88.4 R16, [R97] ;  /* 0x000000006110783b */ /* 0x004fe20000000200 */
[C---:B----4-:R-:W-:Y:S03]  /*3690*/  HMMA.16816.F32.BF16 R48, R72.reuse, R44, RZ ;  /* 0x0000002c4830723c */ /* 0x050fe600000418ff */
[----:B------:R-:W2:Y:S04]  /*36a0*/  LDSM.16.M88.4 R4, [R91+0x6000] ;  /* 0x006000005b04783b */ /* 0x000ea80000000200 */
[----:B------:R-:W4:Y:S01]  /*36b0*/  LDSM.16.M88.4 R56, [R91+0x6800] ;  /* 0x006800005b38783b */ /* 0x000f220000000200 */
[C---:B-----5:R-:W-:Y:S03]  /*36c0*/  HMMA.16816.F32.BF16 R40, R72.reuse, R36, RZ ;  /* 0x000000244828723c */ /* 0x060fe600000418ff */
[----:B------:R-:W-:Y:S04]  /*36d0*/  LDSM.16.M88.4 R76, [R95] ;  /* 0x000000005f4c783b */ /* 0x000fe80000000200 */
[----:B------:R-:W-:Y:S01]  /*36e0*/  LDSM.16.M88.4 R80, [R89+0x7800] ;  /* 0x007800005950783b */ /* 0x000fe20000000200 */
[C---:B------:R-:W-:Y:S03]  /*36f0*/  HMMA.16816.F32.BF16 R44, R72.reuse, R46, RZ ;  /* 0x0000002e482c723c */ /* 0x040fe600000418ff */
[----:B------:R-:W-:Y:S04]  /*3700*/  LDSM.16.M88.4 R68, [R99+0x2000] ;  /* 0x002000006344783b */ /* 0x000fe80000000200 */
[----:B------:R-:W0:Y:S01]  /*3710*/  LDGDEPBAR ;  /* 0x00000000000079af */ /* 0x000e220000000000 */
[C---:B------:R-:W-:Y:S08]  /*3720*/  HMMA.16816.F32.BF16 R36, R72.reuse, R38, RZ ;  /* 0x000000264824723c */ /* 0x040ff000000418ff */
[C---:B------:R-:W-:Y:S08]  /*3730*/  HMMA.16816.F32.BF16 R32, R72.reuse, R28, RZ ;  /* 0x0000001c4820723c */ /* 0x040ff000000418ff */
[C---:B------:R-:W-:Y:S08]  /*3740*/  HMMA.16816.F32.BF16 R28, R72.reuse, R30, RZ ;  /* 0x0000001e481c723c */ /* 0x040ff000000418ff */
[C---:B------:R-:W-:Y:S08]  /*3750*/  HMMA.16816.F32.BF16 R24, R72.reuse, R64, RZ ;  /* 0x000000404818723c */ /* 0x040ff000000418ff */
[----:B------:R-:W-:Y:S01]  /*3760*/  HMMA.16816.F32.BF16 R72, R72, R66, RZ ;  /* 0x000000424848723c */ /* 0x000fe200000418ff */
[----:B------:R-:W-:Y:S07]  /*3770*/  LDSM.16.M88.4 R64, [R93+UR5+0x8000] ;  /* 0x008000055d40783b */ /* 0x000fee0008000200 */
[C---:B-1----:R-:W-:Y:S08]  /*3780*/  HMMA.16816.F32.BF16 R48, R8.reuse, R60, R48 ;  /* 0x0000003c0830723c */ /* 0x042ff00000041830 */
[C---:B------:R-:W-:Y:S01]  /*3790*/  HMMA.16816.F32.BF16 R44, R8.reuse, R62, R44 ;  /* 0x0000003e082c723c */ /* 0x040fe2000004182c */
[----:B------:R-:W-:Y:S07]  /*37a0*/  LDSM.16.M88.4 R60, [R93+UR5+0x8800] ;  /* 0x008800055d3c783b */ /* 0x000fee0008000200 */
[C---:B------:R-:W-:Y:S08]  /*37b0*/  HMMA.16816.F32.BF16 R40, R8.reuse, R52, R40 ;  /* 0x000000340828723c */ /* 0x040ff00000041828 */
[C---:B------:R-:W-:Y:S01]  /*37c0*/  HMMA.16816.F32.BF16 R36, R8.reuse, R54, R36 ;  /* 0x000000360824723c */ /* 0x040fe20000041824 */
[----:B------:R-:W1:Y:S07]  /*37d0*/  LDSM.16.M88.4 R52, [R91+0x7000] ;  /* 0x007000005b34783b */ /* 0x000e6e0000000200 */
[C---:B---3--:R-:W-:Y:S08]  /*37e0*/  HMMA.16816.F32.BF16 R32, R8.reuse, R20, R32 ;  /* 0x000000140820723c */ /* 0x048ff00000041820 */
[C---:B------:R-:W-:Y:S01]  /*37f0*/  HMMA.16816.F32.BF16 R28, R8.reuse, R22, R28 ;  /* 0x00000016081c723c */ /* 0x040fe2000004181c */
[----:B------:R-:W3:Y:S07]  /*3800*/  LDSM.16.M88.4 R20, [R91+0x7800] ;  /* 0x007800005b14783b */ /* 0x000eee0000000200 */
[C---:B------:R-:W-:Y:S08]  /*3810*/  HMMA.16816.F32.BF16 R24, R8.reuse, R12, R24 ;  /* 0x0000000c0818723c */ /* 0x040ff00000041818 */
[----:B------:R-:W-:Y:S01]  /*3820*/  HMMA.16816.F32.BF16 R72, R8, R14, R72 ;  /* 0x0000000e0848723c */ /* 0x000fe20000041848 */
[----:B------:R-:W5:Y:S04]  /*3830*/  LDSM.16.M88.4 R12, [R89+0x6000] ;  /* 0x00600000590c783b */ /* 0x000f680000000200 */
[----:B------:R-:W5:Y:S03]  /*3840*/  LDSM.16.M88.4 R8, [R89+0x6800] ;  /* 0x006800005908783b */ /* 0x000f660000000200 */
[C---:B--2---:R-:W-:Y:S08]  /*3850*/  HMMA.16816.F32.BF16 R48, R16.reuse, R4, R48 ;  /* 0x000000041030723c */ /* 0x044ff00000041830 */
[C---:B------:R-:W-:Y:S01]  /*3860*/  HMMA.16816.F32.BF16 R44, R16.reuse, R6, R44 ;  /* 0x00000006102c723c */ /* 0x040fe2000004182c */
[----:B------:R-:W2:Y:S07]  /*3870*/  LDSM.16.M88.4 R4, [R89+0x7000] ;  /* 0x007000005904783b */ /* 0x000eae0000000200 */
[C---:B----4-:R-:W-:Y:S08]  /*3880*/  HMMA.16816.F32.BF16 R40, R16.reuse, R56, R40 ;  /* 0x000000381028723c */ /* 0x050ff00000041828 */
[C---:B------:R-:W-:Y:S01]  /*3890*/  HMMA.16816.F32.BF16 R36, R16.reuse, R58, R36 ;  /* 0x0000003a1024723c */ /* 0x040fe20000041824 */
[----:B------:R-:W4:Y:S07]  /*38a0*/  LDSM.16.M88.4 R56, [R93+UR5+0x9000] ;  /* 0x009000055d38783b */ /* 0x000f2e0008000200 */
[C---:B-1----:R-:W-:Y:S08]  /*38b0*/  HMMA.16816.F32.BF16 R32, R16.reuse, R52, R32 ;  /* 0x000000341020723c */ /* 0x042ff00000041820 */
[C---:B------:R-:W-:Y:S01]  /*38c0*/  HMMA.16816.F32.BF16 R28, R16.reuse, R54, R28 ;  /* 0x00000036101c723c */ /* 0x040fe2000004181c */
[----:B------:R-:W1:Y:S07]  /*38d0*/  LDSM.16.M88.4 R52, [R93+UR5+0x9800] ;  /* 0x009800055d34783b */ /* 0x000e6e0008000200 */
[C---:B---3--:R-:W-:Y:S08]  /*38e0*/  HMMA.16816.F32.BF16 R24, R16.reuse, R20, R24 ;  /* 0x000000141018723c */ /* 0x048ff00000041818 */
[----:B------:R-:W-:Y:S01]  /*38f0*/  HMMA.16816.F32.BF16 R72, R16, R22, R72 ;  /* 0x000000161048723c */ /* 0x000fe20000041848 */
[----:B------:R-:W-:Y:S04]  /*3900*/  LDSM.16.M88.4 R20, [R96+0x2000] ;  /* 0x002000006014783b */ /* 0x000fe80000000200 */
[----:B------:R-:W-:Y:S03]  /*3910*/  LDSM.16.M88.4 R16, [R92+0x8000] ;  /* 0x008000005c10783b */ /* 0x000fe60000000200 */
[C---:B-----5:R-:W-:Y:S08]  /*3920*/  HMMA.16816.F32.BF16 R48, R76.reuse, R12, R48 ;  /* 0x0000000c4c30723c */ /* 0x060ff00000041830 */
[C---:B------:R-:W-:Y:S01]  /*3930*/  HMMA.16816.F32.BF16 R44, R76.reuse, R14, R44 ;  /* 0x0000000e4c2c723c */ /* 0x040fe2000004182c */
[----:B------:R-:W3:Y:S07]  /*3940*/  LDSM.16.M88.4 R12, [R92+0x8800] ;  /* 0x008800005c0c783b */ /* 0x000eee0000000200 */
[C---:B------:R-:W-:Y:S08]  /*3950*/  HMMA.16816.F32.BF16 R40, R76.reuse, R8, R40 ;  /* 0x000000084c28723c */ /* 0x040ff00000041828 */
[C---:B------:R-:W-:Y:S01]  /*3960*/  HMMA.16816.F32.BF16 R36, R76.reuse, R10, R36 ;  /* 0x0000000a4c24723c */ /* 0x040fe20000041824 */
[----:B------:R-:W5:Y:S07]  /*3970*/  LDSM.16.M88.4 R8, [R92+0x9000] ;  /* 0x009000005c08783b */ /* 0x000f6e0000000200 */
[C---:B--2---:R-:W-:Y:S08]  /*3980*/  HMMA.16816.F32.BF16 R32, R76.reuse, R4, R32 ;  /* 0x000000044c20723c */ /* 0x044ff00000041820 */
[C---:B------:R-:W-:Y:S01]  /*3990*/  HMMA.16816.F32.BF16 R28, R76.reuse, R6, R28 ;  /* 0x000000064c1c723c */ /* 0x040fe2000004181c */
[----:B------:R-:W2:Y:S07]  /*39a0*/  LDSM.16.M88.4 R4, [R92+0x9800] ;  /* 0x009800005c04783b */ /* 0x000eae0000000200 */
[C---:B------:R-:W-:Y:S08]  /*39b0*/  HMMA.16816.F32.BF16 R24, R76.reuse, R80, R24 ;  /* 0x000000504c18723c */ /* 0x040ff00000041818 */
[----:B------:R-:W-:Y:S08]  /*39c0*/  HMMA.16816.F32.BF16 R72, R76, R82, R72 ;  /* 0x000000524c48723c */ /* 0x000ff00000041848 */
[C---:B------:R-:W-:Y:S08]  /*39d0*/  HMMA.16816.F32.BF16 R48, R68.reuse, R64, R48 ;  /* 0x000000404430723c */ /* 0x040ff00000041830 */
[C---:B------:R-:W-:Y:S08]  /*39e0*/  HMMA.16816.F32.BF16 R44, R68.reuse, R66, R44 ;  /* 0x00000042442c723c */ /* 0x040ff0000004182c */
[C---:B------:R-:W-:Y:S08]  /*39f0*/  HMMA.16816.F32.BF16 R40, R68.reuse, R60, R40 ;  /* 0x0000003c4428723c */ /* 0x040ff00000041828 */
[C---:B------:R-:W-:Y:S08]  /*3a00*/  HMMA.16816.F32.BF16 R36, R68.reuse, R62, R36 ;  /* 0x0000003e4424723c */ /* 0x040ff00000041824 */
[C---:B----4-:R-:W-:Y:S08]  /*3a10*/  HMMA.16816.F32.BF16 R32, R68.reuse, R56, R32 ;  /* 0x000000384420723c */ /* 0x050ff00000041820 */
[C---:B------:R-:W-:Y:S01]  /*3a20*/  HMMA.16816.F32.BF16 R60, R68.reuse, R58, R28 ;  /* 0x0000003a443c723c */ /* 0x040fe2000004181c */
[----:B------:R-:W-:Y:S04]  /*3a30*/  LDSM.16.M88.4 R56, [R97+0x2000] ;  /* 0x002000006138783b */ /* 0x000fe80000000200 */
[----:B------:R-:W-:Y:S03]  /*3a40*/  LDSM.16.M88.4 R28, [R91+0x8000] ;  /* 0x008000005b1c783b */ /* 0x000fe60000000200 */
[C---:B-1----:R-:W-:Y:S01]  /*3a50*/  HMMA.16816.F32.BF16 R64, R68.reuse, R52, R24 ;  /* 0x000000344440723c */ /* 0x042fe20000041818 */
[----:B------:R-:W1:Y:S07]  /*3a60*/  LDSM.16.M88.4 R24, [R91+0x8800] ;  /* 0x008800005b18783b */ /* 0x000e6e0000000200 */
[----:B------:R-:W-:Y:S01]  /*3a70*/  HMMA.16816.F32.BF16 R72, R68, R54, R72 ;  /* 0x000000364448723c */ /* 0x000fe20000041848 */
[----:B------:R-:W-:Y:S04]  /*3a80*/  LDSM.16.M88.4 R52, [R89+0x9000] ;  /* 0x009000005934783b */ /* 0x000fe80000000200 */
[----:B------:R-:W-:Y:S03]  /*3a90*/  LDSM.16.M88.4 R68, [R89+0x9800] ;  /* 0x009800005944783b */ /* 0x000fe60000000200 */
[C---:B---3--:R-:W-:Y:S08]  /*3aa0*/  HMMA.16816.F32.BF16 R40, R20.reuse, R12, R40 ;  /* 0x0000000c1428723c */ /* 0x048ff00000041828 */
[C---:B------:R-:W-:Y:S01]  /*3ab0*/  HMMA.16816.F32.BF16 R36, R20.reuse, R14, R36 ;  /* 0x0000000e1424723c */ /* 0x040fe20000041824 */
[----:B------:R-:W-:Y:S07]  /*3ac0*/  LDSM.16.M88.4 R12, [R95+0x2000] ;  /* 0x002000005f0c783b */ /* 0x000fee0000000200 */
[C---:B-----5:R-:W-:Y:S08]  /*3ad0*/  HMMA.16816.F32.BF16 R32, R20.reuse, R8, R32 ;  /* 0x000000081420723c */ /* 0x060ff00000041820 */
[C---:B------:R-:W-:Y:S01]  /*3ae0*/  HMMA.16816.F32.BF16 R60, R20.reuse, R10, R60 ;  /* 0x0000000a143c723c */ /* 0x040fe2000004183c */
[----:B------:R-:W3:Y:S07]  /*3af0*/  LDSM.16.M88.4 R8, [R91+0x9000] ;  /* 0x009000005b08783b */ /* 0x000eee0000000200 */
[C---:B--2---:R-:W-:Y:S08]  /*3b00*/  HMMA.16816.F32.BF16 R64, R20.reuse, R4, R64 ;  /* 0x000000041440723c */ /* 0x044ff00000041840 */
[C---:B------:R-:W-:Y:S01]  /*3b10*/  HMMA.16816.F32.BF16 R72, R20.reuse, R6, R72 ;  /* 0x000000061448723c */ /* 0x040fe20000041848 */
[----:B------:R-:W2:Y:S07]  /*3b20*/  LDSM.16.M88.4 R4, [R89+0x8000] ;  /* 0x008000005904783b */ /* 0x000eae0000000200 */
[C---:B------:R-:W-:Y:S08]  /*3b30*/  HMMA.16816.F32.BF16 R48, R20.reuse, R16, R48 ;  /* 0x000000101430723c */ /* 0x040ff00000041830 */
[----:B------:R-:W-:Y:S01]  /*3b40*/  HMMA.16816.F32.BF16 R44, R20, R18, R44 ;  /* 0x00000012142c723c */ /* 0x000fe2000004182c */
[----:B------:R-:W4:Y:S04]  /*3b50*/  LDSM.16.M88.4 R20, [R91+0x9800] ;  /* 0x009800005b14783b */ /* 0x000f280000000200 */
[----:B------:R-:W5:Y:S03]  /*3b60*/  LDSM.16.M88.4 R16, [R89+0x8800] ;  /* 0x008800005910783b */ /* 0x000f660000000200 */
[C---:B-1----:R-:W-:Y:S08]  /*3b70*/  HMMA.16816.F32.BF16 R40, R56.reuse, R24, R40 ;  /* 0x000000183828723c */ /* 0x042ff00000041828 */
[C---:B------:R-:W-:Y:S08]  /*3b80*/  HMMA.16816.F32.BF16 R48, R56.reuse, R28, R48 ;  /* 0x0000001c3830723c */ /* 0x040ff00000041830 */
[C---:B------:R-:W-:Y:S01]  /*3b90*/  HMMA.16816.F32.BF16 R44, R56.reuse, R30, R44 ;  /* 0x0000001e382c723c */ /* 0x040fe2000004182c */
[----:B------:R-:W-:Y:S07]  /*3ba0*/  LDSM.16.M88.4 R28, [R99+0x4000] ;  /* 0x00400000631c783b */ /* 0x000fee0000000200 */
[C---:B------:R-:W-:Y:S01]  /*3bb0*/  HMMA.16816.F32.BF16 R36, R56.reuse, R26, R36 ;  /* 0x0000001a3824723c */ /* 0x040fe20000041824 */
[----:B------:R-:W1:Y:S07]  /*3bc0*/  LDSM.16.M88.4 R24, [R93+UR5+0xa000] ;  /* 0x00a000055d18783b */ /* 0x000e6e0008000200 */
[C---:B---3--:R-:W-:Y:S08]  /*3bd0*/  HMMA.16816.F32.BF16 R32, R56.reuse, R8, R32 ;  /* 0x000000083820723c */ /* 0x048ff00000041820 */
[----:B------:R-:W-:Y:S01]  /*3be0*/  HMMA.16816.F32.BF16 R60, R56, R10, R60 ;  /* 0x0000000a383c723c */ /* 0x000fe2000004183c */
[----:B------:R-:W-:Y:S07]  /*3bf0*/  LDSM.16.M88.4 R8, [R92+0xa000] ;  /* 0x00a000005c08783b */ /* 0x000fee0000000200 */
[C---:B--2---:R-:W-:Y:S01]  /*3c00*/  HMMA.16816.F32.BF16 R76, R12.reuse, R4, R48 ;  /* 0x000000040c4c723c */ /* 0x044fe20000041830 */
[----:B------:R-:W2:Y:S07]  /*3c10*/  LDSM.16.M88.4 R48, [R96+0x4000] ;  /* 0x004000006030783b */ /* 0x000eae0000000200 */
[----:B------:R-:W-:Y:S01]  /*3c20*/  HMMA.16816.F32.BF16 R44, R12, R6, R44 ;  /* 0x000000060c2c723c */ /* 0x000fe2000004182c */
[----:B------:R-:W-:Y:S07]  /*3c30*/  LDSM.16.M88.4 R4, [R91+0xa000] ;  /* 0x00a000005b04783b */ /* 0x000fee0000000200 */
[C---:B----4-:R-:W-:Y:S08]  /*3c40*/  HMMA.16816.F32.BF16 R64, R56.reuse, R20, R64 ;  /* 0x000000143840723c */ /* 0x050ff00000041840 */
[----:B------:R-:W-:Y:S01]  /*3c50*/  HMMA.16816.F32.BF16 R72, R56, R22, R72 ;  /* 0x000000163848723c */ /* 0x000fe20000041848 */
[----:B------:R-:W3:Y:S04]  /*3c60*/  LDSM.16.M88.4 R20, [R93+UR5+0xa800] ;  /* 0x00a800055d14783b */ /* 0x000ee80008000200 */
[----:B------:R-:W-:Y:S03]  /*3c70*/  LDSM.16.M88.4 R56, [R89+0xb000] ;  /* 0x00b000005938783b */ /* 0x000fe60000000200 */
[C---:B-----5:R-:W-:Y:S08]  /*3c80*/  HMMA.16816.F32.BF16 R40, R12.reuse, R16, R40 ;  /* 0x000000100c28723c */ /* 0x060ff00000041828 */
[----:B------:R-:W-:Y:S01]  /*3c90*/  HMMA.16816.F32.BF16 R36, R12, R18, R36 ;  /* 0x000000120c24723c */ /* 0x000fe20000041824 */
[----:B------:R-:W4:Y:S07]  /*3ca0*/  LDSM.16.M88.4 R16, [R97+0x4000] ;  /* 0x004000006110783b */ /* 0x000f2e0000000200 */
[C---:B-1----:R-:W-:Y:S08]  /*3cb0*/  HMMA.16816.F32.BF16 R76, R28.reuse, R24, R76 ;  /* 0x000000181c4c723c */ /* 0x042ff0000004184c */
[----:B------:R-:W-:Y:S01]  /*3cc0*/  HMMA.16816.F32.BF16 R44, R28, R26, R44 ;  /* 0x0000001a1c2c723c */ /* 0x000fe2000004182c */
[----:B------:R-:W-:Y:S07]  /*3cd0*/  LDSM.16.M88.4 R24, [R89+0xa000] ;  /* 0x00a000005918783b */ /* 0x000fee0000000200 */
[C---:B------:R-:W-:Y:S08]  /*3ce0*/  HMMA.16816.F32.BF16 R32, R12.reuse, R52, R32 ;  /* 0x000000340c20723c */ /* 0x040ff00000041820 */
[C---:B------:R-:W-:Y:S01]  /*3cf0*/  HMMA.16816.F32.BF16 R60, R12.reuse, R54, R60 ;  /* 0x000000360c3c723c */ /* 0x040fe2000004183c */
[----:B------:R-:W-:Y:S07]  /*3d00*/  LDSM.16.M88.4 R52, [R95+0x4000] ;  /* 0x004000005f34783b */ /* 0x000fee0000000200 */
[C---:B------:R-:W-:Y:S08]  /*3d10*/  HMMA.16816.F32.BF16 R64, R12.reuse, R68, R64 ;  /* 0x000000440c40723c */ /* 0x040ff00000041840 */
[----:B------:R-:W-:Y:S01]  /*3d20*/  HMMA.16816.F32.BF16 R72, R12, R70, R72 ;  /* 0x000000460c48723c */ /* 0x000fe20000041848 */
[----:B------:R-:W1:Y:S07]  /*3d30*/  LDSM.16.M88.4 R12, [R92+0xa800] ;  /* 0x00a800005c0c783b */ /* 0x000e6e0000000200 */
[C---:B--2---:R-:W-:Y:S08]  /*3d40*/  HMMA.16816.F32.BF16 R76, R48.reuse, R8, R76 ;  /* 0x00000008304c723c */ /* 0x044ff0000004184c */
[----:B------:R-:W-:Y:S01]  /*3d50*/  HMMA.16816.F32.BF16 R44, R48, R10, R44 ;  /* 0x0000000a302c723c */ /* 0x000fe2000004182c */
[----:B------:R-:W2:Y:S07]  /*3d60*/  LDSM.16.M88.4 R8, [R91+0xa800] ;  /* 0x00a800005b08783b */ /* 0x000eae0000000200 */
[----:B---3--:R-:W-:Y:S08]  /*3d70*/  HMMA.16816.F32.BF16 R40, R28, R20, R40 ;  /* 0x000000141c28723c */ /* 0x008ff00000041828 */
[----:B----4-:R-:W-:Y:S08]  /*3d80*/  HMMA.16816.F32.BF16 R76, R16, R4, R76 ;  /* 0x00000004104c723c */ /* 0x010ff0000004184c */
[----:B------:R-:W-:Y:S01]  /*3d90*/  HMMA.16816.F32.BF16 R36, R28, R22, R36 ;  /* 0x000000161c24723c */ /* 0x000fe20000041824 */
[----:B------:R-:W-:Y:S07]  /*3da0*/  LDSM.16.M88.4 R20, [R89+0xa800] ;  /* 0x00a800005914783b */ /* 0x000fee0000000200 */
[----:B------:R-:W-:Y:S01]  /*3db0*/  HMMA.16816.F32.BF16 R44, R16, R6, R44 ;  /* 0x00000006102c723c */ /* 0x000fe2000004182c */
[----:B------:R-:W3:Y:S07]  /*3dc0*/  LDSM.16.M88.4 R4, [R93+UR5+0xb000] ;  /* 0x00b000055d04783b */ /* 0x000eee0008000200 */
[C---:B-1----:R-:W-:Y:S08]  /*3dd0*/  HMMA.16816.F32.BF16 R40, R48.reuse, R12, R40 ;  /* 0x0000000c3028723c */ /* 0x042ff00000041828 */
[----:B------:R-:W-:Y:S01]  /*3de0*/  HMMA.16816.F32.BF16 R36, R48, R14, R36 ;  /* 0x0000000e3024723c */ /* 0x000fe20000041824 */
[----:B------:R-:W1:Y:S07]  /*3df0*/  LDSM.16.M88.4 R12, [R92+0xb000] ;  /* 0x00b000005c0c783b */ /* 0x000e6e0000000200 */
[----:B------:R-:W-:Y:S08]  /*3e00*/  HMMA.16816.F32.BF16 R76, R52, R24, R76 ;  /* 0x00000018344c723c */ /* 0x000ff0000004184c */
[----:B--2---:R-:W-:Y:S08]  /*3e10*/  HMMA.16816.F32.BF16 R40, R16, R8, R40 ;  /* 0x000000081028723c */ /* 0x004ff00000041828 */
[----:B------:R-:W-:Y:S01]  /*3e20*/  HMMA.16816.F32.BF16 R44, R52, R26, R44 ;  /* 0x0000001a342c723c */ /* 0x000fe2000004182c */
[----:B------:R-:W-:Y:S02]  /*3e30*/  LDSM.16.M88.4 R24, [R93+UR5+0xb800] ;  /* 0x00b800055d18783b */ /* 0x000fe40008000200 */
[----:B------:R-:W-:Y:S01]  /*3e40*/  FMUL.FTZ R68, R76, UR4 ;  /* 0x000000044c447c20 */ /* 0x000fe20008410000 */
[----:B------:R-:W-:Y:S01]  /*3e50*/  FMUL.FTZ R70, R78, UR4 ;  /* 0x000000044e467c20 */ /* 0x000fe20008410000 */
[----:B------:R-:W-:Y:S01]  /*3e60*/  FMUL.FTZ R69, R77, UR4 ;  /* 0x000000044d457c20 */ /* 0x000fe20008410000 */
[----:B------:R-:W-:-:S02]  /*3e70*/  FMUL.FTZ R71, R79, UR4 ;  /* 0x000000044f477c20 */ /* 0x000fc40008410000 */
[----:B------:R-:W-:Y:S01]  /*3e80*/  HMMA.16816.F32.BF16 R36, R16, R10, R36 ;  /* 0x0000000a1024723c */ /* 0x000fe20000041824 */
[----:B------:R-:W2:Y:S01]  /*3e90*/  LDSM.16.M88.4 R8, [R91+0xb000] ;  /* 0x00b000005b08783b */ /* 0x000ea20000000200 */
[----:B------:R-:W-:Y:S06]  /*3ea0*/  MUFU.TANH R68, R68 ;  /* 0x0000004400447308 */ /* 0x000fec0000002400 */
[----:B---3--:R-:W-:Y:S02]  /*3eb0*/  HMMA.16816.F32.BF16 R32, R28, R4, R32 ;  /* 0x000000041c20723c */ /* 0x008fe40000041820 */
[----:B------:R-:W3:Y:S01]  /*3ec0*/  MUFU.TANH R70, R70 ;  /* 0x0000004600467308 */ /* 0x000ee20000002400 */
[----:B------:R-:W-:-:S05]  /*3ed0*/  FMUL.FTZ R44, R44, UR4 ;  /* 0x000000042c2c7c20 */ /* 0x000fca0008410000 */
[----:B------:R-:W-:Y:S01]  /*3ee0*/  HMMA.16816.F32.BF16 R40, R52, R20, R40 ;  /* 0x000000143428723c */ /* 0x000fe20000041828 */
[----:B------:R-:W-:Y:S01]  /*3ef0*/  FMUL.FTZ R21, R46, UR4 ;  /* 0x000000042e157c20 */ /* 0x000fe20008410000 */
[----:B------:R-:W-:Y:S01]  /*3f00*/  MUFU.TANH R69, R69 ;  /* 0x0000004500457308 */ /* 0x000fe20000002400 */
[----:B------:R-:W-:Y:S01]  /*3f10*/  FMUL.FTZ R20, R45, UR4 ;  /* 0x000000042d147c20 */ /* 0x000fe20008410000 */
[----:B------:R-:W-:-:S04]  /*3f20*/  FMUL.FTZ R45, R47, UR4 ;  /* 0x000000042f2d7c20 */ /* 0x000fc80008410000 */
[----:B------:R-:W-:Y:S01]  /*3f30*/  HMMA.16816.F32.BF16 R60, R28, R6, R60 ;  /* 0x000000061c3c723c */ /* 0x000fe2000004183c */
[----:B------:R-:W4:Y:S01]  /*3f40*/  LDSM.16.M88.4 R4, [R92+0xb800] ;  /* 0x00b800005c04783b */ /* 0x000f220000000200 */
[----:B------:R-:W5:Y:S06]  /*3f50*/  MUFU.TANH R71, R71 ;  /* 0x0000004700477308 */ /* 0x000f6c0000002400 */
[----:B-1----:R-:W-:Y:S02]  /*3f60*/  HMMA.16816.F32.BF16 R32, R48, R12, R32 ;  /* 0x0000000c3020723c */ /* 0x002fe40000041820 */
[----:B------:R-:W-:Y:S01]  /*3f70*/  MUFU.TANH R44, R44 ;  /* 0x0000002c002c7308 */ /* 0x000fe20000002400 */
[----:B------:R-:W-:Y:S01]  /*3f80*/  FMUL.FTZ R12, R40, UR4 ;  /* 0x00000004280c7c20 */ /* 0x000fe20008410000 */
[----:B------:R-:W-:-:S04]  /*3f90*/  FMUL.FTZ R40, R42, UR4 ;  /* 0x000000042a287c20 */ /* 0x000fc80008410000 */
[----:B------:R-:W-:Y:S01]  /*3fa0*/  HMMA.16816.F32.BF16 R36, R52, R22, R36 ;  /* 0x000000163424723c */ /* 0x000fe20000041824 */
[----:B------:R-:W-:Y:S01]  /*3fb0*/  FMUL.FTZ R22, R41, UR4 ;  /* 0x0000000429167c20 */ /* 0x000fe20008410000 */
[----:B------:R1:W-:Y:S01]  /*3fc0*/  MUFU.TANH R23, R12 ;  /* 0x0000000c00177308 */ /* 0x0003e20000002400 */
[----:B------:R-:W-:-:S05]  /*3fd0*/  FMUL.FTZ R41, R43, UR4 ;  /* 0x000000042b297c20 */ /* 0x000fca0008410000 */
[----:B------:R-:W-:Y:S02]  /*3fe0*/  HMMA.16816.F32.BF16 R60, R48, R14, R60 ;  /* 0x0000000e303c723c */ /* 0x000fe4000004183c */
[----:B------:R-:W5:Y:S06]  /*3ff0*/  MUFU.TANH R21, R21 ;  /* 0x0000001500157308 */ /* 0x000f6c0000002400 */
[----:B--2---:R-:W-:Y:S02]  /*4000*/  HMMA.16816.F32.BF16 R32, R16, R8, R32 ;  /* 0x000000081020723c */ /* 0x004fe40000041820 */
[----:B------:R-:W-:Y:S01]  /*4010*/  MUFU.TANH R20, R20 ;  /* 0x0000001400147308 */ /* 0x000fe20000002400 */
[----:B-1----:R-:W1:Y:S05]  /*4020*/  LDSM.16.M88.4 R12, [R91+0xb800] ;  /* 0x00b800005b0c783b */ /* 0x002e6a0000000200 */
[----:B------:R-:W-:Y:S01]  /*4030*/  HMMA.16816.F32.BF16 R64, R28, R24, R64 ;  /* 0x000000181c40723c */ /* 0x000fe20000041840 */
[----:B------:R-:W-:Y:S01]  /*4040*/  FMUL.FTZ R24, R36, UR4 ;  /* 0x0000000424187c20 */ /* 0x000fe20008410000 */
[----:B------:R-:W2:Y:S01]  /*4050*/  MUFU.TANH R45, R45 ;  /* 0x0000002d002d7308 */ /* 0x000ea20000002400 */
[----:B------:R-:W-:Y:S01]  /*4060*/  FMUL.FTZ R36, R38, UR4 ;  /* 0x0000000426247c20 */ /* 0x000fe20008410000 */
[----:B------:R-:W-:-:S04]  /*4070*/  FMUL.FTZ R25, R37, UR4 ;  /* 0x0000000425197c20 */ /* 0x000fc80008410000 */
[----:B------:R-:W-:Y:S02]  /*4080*/  HMMA.16816.F32.BF16 R72, R28, R26, R72 ;  /* 0x0000001a1c48723c */ /* 0x000fe40000041848 */
[----:B------:R-:W2:Y:S06]  /*4090*/  MUFU.TANH R40, R40 ;  /* 0x0000002800287308 */ /* 0x000eac0000002400 */
[----:B------:R-:W-:Y:S01]  /*40a0*/  HMMA.16816.F32.BF16 R60, R16, R10, R60 ;  /* 0x0000000a103c723c */ /* 0x000fe2000004183c */
[----:B------:R-:W3:Y:S01]  /*40b0*/  LDSM.16.M88.4 R8, [R89+0xb800] ;  /* 0x00b800005908783b */ /* 0x000ee20000000200 */
[----:B------:R-:W-:Y:S01]  /*40c0*/  MUFU.TANH R22, R22 ;  /* 0x0000001600167308 */ /* 0x000fe20000002400 */
[----:B------:R-:W-:-:S05]  /*40d0*/  DEPBAR.LE SB0, 0x0 ;  /* 0x000080000000791a */ /* 0x000fca0000000000 */
[----:B------:R-:W-:Y:S02]  /*40e0*/  HMMA.16816.F32.BF16 R32, R52, R56, R32 ;  /* 0x000000383420723c */ /* 0x000fe40000041820 */
[----:B------:R-:W2:Y:S06]  /*40f0*/  MUFU.TANH R41, R41 ;  /* 0x0000002900297308 */ /* 0x000eac0000002400 */
[C---:B----4-:R-:W-:Y:S01]  /*4100*/  HMMA.16816.F32.BF16 R64, R48.reuse, R4, R64 ;  /* 0x000000043040723c */ /* 0x050fe20000041840 */
[----:B------:R-:W-:Y:S01]  /*4110*/  FMUL.FTZ R4, R39, UR4 ;  /* 0x0000000427047c20 */ /* 0x000fe20008410000 */
[----:B------:R-:W-:Y:S06]  /*4120*/  MUFU.TANH R24, R24 ;  /* 0x0000001800187308 */ /* 0x000fec0000002400 */
[----:B------:R-:W-:Y:S01]  /*4130*/  HMMA.16816.F32.BF16 R72, R48, R6, R72 ;  /* 0x000000063048723c */ /* 0x000fe20000041848 */
[----:B------:R-:W-:Y:S01]  /*4140*/  IMAD.SHL.U32 R6, R186, 0x2, RZ ;  /* 0x00000002ba067824 */ /* 0x000fe200078e00ff */
[----:B------:R-:W4:Y:S01]  /*4150*/  MUFU.TANH R36, R36 ;  /* 0x0000002400247308 */ /* 0x000f220000002400 */
[----:B------:R-:W-:Y:S01]  /*4160*/  FMUL.FTZ R33, R33, UR4 ;  /* 0x0000000421217c20 */ /* 0x000fe20008410000 */
[----:B------:R-:W-:Y:S01]  /*4170*/  FMUL.FTZ R32, R32, UR4 ;  /* 0x0000000420207c20 */ /* 0x000fe20008410000 */
[----:B------:R-:W-:Y:S01]  /*4180*/  FMUL.FTZ R34, R34, UR4 ;  /* 0x0000000422227c20 */ /* 0x000fe20008410000 */
[----:B------:R-:W-:Y:S01]  /*4190*/  LOP3.LUT R6, R6, 0x6, RZ, 0xc0, !PT ;  /* 0x0000000606067812 */ /* 0x000fe200078ec0ff */
[----:B------:R-:W-:Y:S01]  /*41a0*/  FMUL.FTZ R35, R35, UR4 ;  /* 0x0000000423237c20 */ /* 0x000fe20008410000 */
[----:B------:R-:W-:Y:S02]  /*41b0*/  HMMA.16816.F32.BF16 R60, R52, R58, R60 ;  /* 0x0000003a343c723c */ /* 0x000fe4000004183c */
[----:B------:R5:W-:Y:S06]  /*41c0*/  MUFU.TANH R201, R33 ;  /* 0x0000002100c97308 */ /* 0x000bec0000002400 */
[C---:B-1----:R-:W-:Y:S02]  /*41d0*/  HMMA.16816.F32.BF16 R64, R16.reuse, R12, R64 ;  /* 0x0000000c1040723c */ /* 0x042fe40000041840 */
[----:B------:R-:W1:Y:S06]  /*41e0*/  MUFU.TANH R25, R25 ;  /* 0x0000001900197308 */ /* 0x000e6c0000002400 */
[----:B------:R-:W-:Y:S02]  /*41f0*/  HMMA.16816.F32.BF16 R72, R16, R14, R72 ;  /* 0x0000000e1048723c */ /* 0x000fe40000041848 */
[----:B------:R-:W-:Y:S01]  /*4200*/  MUFU.TANH R207, R32 ;  /* 0x0000002000cf7308 */ /* 0x000fe20000002400 */
[----:B------:R-:W-:Y:S01]  /*4210*/  FMUL.FTZ R61, R61, UR4 ;  /* 0x000000043d3d7c20 */ /* 0x000fe20008410000 */
[----:B-----5:R-:W-:-:S02]  /*4220*/  IMAD.IADD R33, R203, 0x1, R6 ;  /* 0x00000001cb217824 */ /* 0x020fc400078e0206 */
[----:B------:R-:W-:Y:S01]  /*4230*/  FMUL.FTZ R63, R63, UR4 ;  /* 0x000000043f3f7c20 */ /* 0x000fe20008410000 */
[----:B------:R-:W-:Y:S01]  /*4240*/  FMUL.FTZ R60, R60, UR4 ;  /* 0x000000043c3c7c20 */ /* 0x000fe20008410000 */
[----:B------:R-:W-:Y:S01]  /*4250*/  FMUL.FTZ R62, R62, UR4 ;  /* 0x000000043e3e7c20 */ /* 0x000fe20008410000 */
[C---:B------:R-:W-:Y:S01]  /*4260*/  VIADD R5, R33.reuse, 0x1 ;  /* 0x0000000121057836 */ /* 0x040fe20000000000 */
[CC--:B------:R-:W-:Y:S01]  /*4270*/  ISETP.GE.AND P2, PT, R33.reuse, R94.reuse, PT ;  /* 0x0000005e2100720c */ /* 0x0c0fe20003f46270 */
[----:B------:R-:W-:Y:S01]  /*4280*/  VIADD R7, R33, 0x9 ;  /* 0x0000000921077836 */ /* 0x000fe20000000000 */
[----:B------:R-:W-:Y:S01]  /*4290*/  MUFU.TANH R173, R61 ;  /* 0x0000003d00ad7308 */ /* 0x000fe20000002400 */
[----:B---3--:R-:W-:Y:S01]  /*42a0*/  HMMA.16816.F32.BF16 R64, R52, R8, R64 ;  /* 0x000000083440723c */ /* 0x008fe20000041840 */
[----:B------:R-:W-:Y:S01]  /*42b0*/  ISETP.GE.AND P6, PT, R5, R94, PT ;  /* 0x0000005e0500720c */ /* 0x000fe20003fc6270 */
[C---:B------:R-:W-:Y:S01]  /*42c0*/  VIADD R9, R33.reuse, 0x8 ;  /* 0x0000000821097836 */ /* 0x040fe20000000000 */
[----:B------:R-:W-:-:S02]  /*42d0*/  IADD3 R5, PT, PT, R33, 0x10, RZ ;  /* 0x0000001021057810 */ /* 0x000fc40007ffe0ff */
[-C--:B------:R-:W-:Y:S02]  /*42e0*/  ISETP.GE.AND P4, PT, R7, R94.reuse, PT ;  /* 0x0000005e0700720c */ /* 0x080fe40003f86270 */
[-C--:B------:R-:W-:Y:S01]  /*42f0*/  ISETP.GE.AND P3, PT, R5, R94.reuse, PT ;  /* 0x0000005e0500720c */ /* 0x080fe20003f66270 */
[----:B------:R-:W-:Y:S01]  /*4300*/  VIADD R5, R33, 0x11 ;  /* 0x0000001121057836 */ /* 0x000fe20000000000 */
[----:B------:R-:W-:Y:S01]  /*4310*/  FSEL R7, R70, -INF , !P2 ;  /* 0xff80000046077808 */ /* 0x000fe20005000000 */
[----:B------:R-:W-:Y:S01]  /*4320*/  HMMA.16816.F32.BF16 R72, R52, R10, R72 ;  /* 0x0000000a3448723c */ /* 0x000fe20000041848 */
[----:B------:R-:W-:Y:S01]  /*4330*/  FSEL R31, R68, -INF , !P2 ;  /* 0xff800000441f7808 */ /* 0x000fe20005000000 */
[----:B------:R-:W3:Y:S01]  /*4340*/  MUFU.TANH R189, R63 ;  /* 0x0000003f00bd7308 */ /* 0x000ee20000002400 */
[-C--:B------:R-:W-:Y:S01]  /*4350*/  ISETP.GE.AND P2, PT, R5, R94.reuse, PT ;  /* 0x0000005e0500720c */ /* 0x080fe20003f46270 */
[----:B------:R-:W-:Y:S01]  /*4360*/  VIADD R5, R33, 0x18 ;  /* 0x0000001821057836 */ /* 0x000fe20000000000 */
[----:B------:R-:W-:Y:S01]  /*4370*/  ISETP.GE.AND P5, PT, R9, R94, PT ;  /* 0x0000005e0900720c */ /* 0x000fe20003fa6270 */
[----:B------:R-:W-:Y:S01]  /*4380*/  VIADD R9, R33, 0x19 ;  /* 0x0000001921097836 */ /* 0x000fe20000000000 */
[----:B------:R-:W-:-:S02]  /*4390*/  FSEL R71, R71, -INF , !P6 ;  /* 0xff80000047477808 */ /* 0x000fc40007000000 */
[----:B------:R-:W-:Y:S01]  /*43a0*/  FSEL R69, R69, -INF , !P6 ;  /* 0xff80000045457808 */ /* 0x000fe20007000000 */
[----:B------:R-:W5:Y:S01]  /*43b0*/  MUFU.TANH R193, R34 ;  /* 0x0000002200c17308 */ /* 0x000f620000002400 */
[-C--:B------:R-:W-:Y:S01]  /*43c0*/  ISETP.GE.AND P6, PT, R5, R94.reuse, PT ;  /* 0x0000005e0500720c */ /* 0x080fe20003fc6270 */
[----:B------:R-:W-:Y:S01]  /*43d0*/  FMUL.FTZ R64, R64, UR4 ;  /* 0x0000000440407c20 */ /* 0x000fe20008410000 */
[----:B------:R-:W-:Y:S01]  /*43e0*/  FSEL R5, R21, -INF , !P5 ;  /* 0xff80000015057808 */ /* 0x000fe20006800000 */
[----:B------:R-:W-:Y:S01]  /*43f0*/  FMUL.FTZ R65, R65, UR4 ;  /* 0x0000000441417c20 */ /* 0x000fe20008410000 */
[----:B------:R-:W-:Y:S01]  /*4400*/  FSEL R29, R44, -INF , !P5 ;  /* 0xff8000002c1d7808 */ /* 0x000fe20006800000 */
[----:B------:R-:W-:Y:S01]  /*4410*/  FMUL.FTZ R66, R66, UR4 ;  /* 0x0000000442427c20 */ /* 0x000fe20008410000 */
[-C--:B------:R-:W-:Y:S01]  /*4420*/  ISETP.GE.AND P5, PT, R9, R94.reuse, PT ;  /* 0x0000005e0900720c */ /* 0x080fe20003fa6270 */
[----:B------:R-:W-:Y:S01]  /*4430*/  VIADD R9, R33, 0x20 ;  /* 0x0000002021097836 */ /* 0x000fe20000000000 */
[----:B--2---:R-:W-:Y:S01]  /*4440*/  FSEL R45, R45, -INF , !P4 ;  /* 0xff8000002d2d7808 */ /* 0x004fe20006000000 */
[----:B------:R-:W2:Y:S01]  /*4450*/  MUFU.TANH R4, R4 ;  /* 0x0000000400047308 */ /* 0x000ea20000002400 */
[----:B------:R-:W-:Y:S01]  /*4460*/  FSEL R27, R20, -INF , !P4 ;  /* 0xff800000141b7808 */ /* 0x000fe20006000000 */
[----:B------:R-:W-:Y:S01]  /*4470*/  FMUL.FTZ R67, R67, UR4 ;  /* 0x0000000443437c20 */ /* 0x000fe20008410000 */
[-C--:B------:R-:W-:Y:S01]  /*4480*/  ISETP.GE.AND P4, PT, R9, R94.reuse, PT ;  /* 0x0000005e0900720c */ /* 0x080fe20003f86270 */
[----:B------:R-:W-:Y:S01]  /*4490*/  VIADD R9, R33, 0x21 ;  /* 0x0000002121097836 */ /* 0x000fe20000000000 */
[----:B------:R-:W-:Y:S01]  /*44a0*/  FSEL R15, R40, -INF , !P3 ;  /* 0xff800000280f7808 */ /* 0x000fe20005800000 */
[----:B------:R-:W-:Y:S01]  /*44b0*/  FMUL.FTZ R72, R72, UR4 ;  /* 0x0000000448487c20 */ /* 0x000fe20008410000 */
[----:B------:R-:W-:Y:S01]  /*44c0*/  FSEL R19, R23, -INF , !P3 ;  /* 0xff80000017137808 */ /* 0x000fe20005800000 */
[----:B------:R5:W2:Y:S01]  /*44d0*/  MUFU.TANH R183, R35 ;  /* 0x0000002300b77308 */ /* 0x000aa20000002400 */
[-C--:B------:R-:W-:Y:S01]  /*44e0*/  ISETP.GE.AND P3, PT, R9, R94.reuse, PT ;  /* 0x0000005e0900720c */ /* 0x080fe20003f66270 */
[----:B------:R-:W-:Y:S01]  /*44f0*/  VIADD R9, R33, 0x28 ;  /* 0x0000002821097836 */ /* 0x000fe20000000000 */
[----:B------:R-:W-:Y:S01]  /*4500*/  FSEL R13, R41, -INF , !P2 ;  /* 0xff800000290d7808 */ /* 0x000fe20005000000 */
[----:B------:R-:W-:Y:S01]  /*4510*/  FMUL.FTZ R74, R74, UR4 ;  /* 0x000000044a4a7c20 */ /* 0x000fe20008410000 */
[----:B------:R-:W-:Y:S01]  /*4520*/  FSEL R17, R22, -INF , !P2 ;  /* 0xff80000016117808 */ /* 0x000fe20005000000 */
[----:B------:R-:W-:Y:S01]  /*4530*/  FMUL.FTZ R75, R75, UR4 ;  /* 0x000000044b4b7c20 */ /* 0x000fe20008410000 */
[----:B------:R-:W-:Y:S01]  /*4540*/  ISETP.GE.AND P2, PT, R9, R94, PT ;  /* 0x0000005e0900720c */ /* 0x000fe20003f46270 */
[----:B------:R-:W-:Y:S01]  /*4550*/  MUFU.TANH R175, R60 ;  /* 0x0000003c00af7308 */ /* 0x000fe20000002400 */
[----:B------:R-:W-:Y:S01]  /*4560*/  IADD3 R9, PT, PT, R33, 0x29, RZ ;  /* 0x0000002921097810 */ /* 0x000fe20007ffe0ff */
[----:B------:R-:W-:Y:S01]  /*4570*/  FMUL.FTZ R73, R73, UR4 ;  /* 0x0000000449497c20 */ /* 0x000fe20008410000 */
[----:B----4-:R-:W-:-:S02]  /*4580*/  FSEL R11, R36, -INF , !P6 ;  /* 0xff800000240b7808 */ /* 0x010fc40007000000 */
[----:B------:R-:W-:Y:S02]  /*4590*/  FSEL R23, R24, -INF , !P6 ;  /* 0xff80000018177808 */ /* 0x000fe40007000000 */
[----:B------:R-:W-:Y:S01]  /*45a0*/  ISETP.GE.AND P6, PT, R9, R94, PT ;  /* 0x0000005e0900720c */ /* 0x000fe20003fc6270 */
[----:B------:R-:W4:Y:S01]  /*45b0*/  MUFU.TANH R191, R62 ;  /* 0x0000003e00bf7308 */ /* 0x000f220000002400 */
[----:B-1----:R-:W-:Y:S01]  /*45c0*/  FSEL R21, R25, -INF , !P5 ;  /* 0xff80000019157808 */ /* 0x002fe20006800000 */
[----:B------:R-:W-:Y:S01]  /*45d0*/  VIADD R25, R33, 0x31 ;  /* 0x0000003121197836 */ /* 0x000fe20000000000 */
[----:B---3--:R-:W-:Y:S01]  /*45e0*/  FSEL R189, R189, -INF , !P6 ;  /* 0xff800000bdbd7808 */ /* 0x008fe20007000000 */
[----:B-----5:R-:W-:Y:S01]  /*45f0*/  VIADD R35, R33, 0x30 ;  /* 0x0000003021237836 */ /* 0x020fe20000000000 */
[----:B------:R-:W-:Y:S02]  /*4600*/  FSEL R173, R173, -INF , !P6 ;  /* 0xff800000adad7808 */ /* 0x000fe40007000000 */
[----:B------:R-:W-:Y:S01]  /*4610*/  ISETP.NE.AND P6, PT, R2, 0x1, PT ;  /* 0x000000010200780c */ /* 0x000fe20003fc5270 */
[----:B------:R-:W1:Y:S01]  /*4620*/  MUFU.TANH R181, R64 ;  /* 0x0000004000b57308 */ /* 0x000e620000002400 */
[----:B------:R-:W-:-:S02]  /*4630*/  FSEL R193, R193, -INF , !P4 ;  /* 0xff800000c1c17808 */ /* 0x000fc40006000000 */
[----:B------:R-:W-:Y:S02]  /*4640*/  FSEL R207, R207, -INF , !P4 ;  /* 0xff800000cfcf7808 */ /* 0x000fe40006000000 */
[----:B------:R-:W-:Y:S01]  /*4650*/  ISETP.GE.AND P4, PT, R25, R94, PT ;  /* 0x0000005e1900720c */ /* 0x000fe20003f86270 */
[C---:B------:R-:W-:Y:S01]  /*4660*/  VIADD R25, R33.reuse, 0x38 ;  /* 0x0000003821197836 */ /* 0x040fe20000000000 */
[----:B--2---:R-:W-:Y:S01]  /*4670*/  FSEL R9, R4, -INF , !P5 ;  /* 0xff80000004097808 */ /* 0x004fe20006800000 */
[----:B------:R-:W2:Y:S01]  /*4680*/  MUFU.TANH R179, R65 ;  /* 0x0000004100b37308 */ /* 0x000ea20000002400 */
[----:B------:R-:W-:Y:S01]  /*4690*/  VIADD R33, R33, 0x39 ;  /* 0x0000003921217836 */ /* 0x000fe20000000000 */
[----:B------:R-:W-:Y:S02]  /*46a0*/  FSEL R183, R183, -INF , !P3 ;  /* 0xff800000b7b77808 */ /* 0x000fe40005800000 */
[----:B------:R-:W-:Y:S02]  /*46b0*/  FSEL R201, R201, -INF , !P3 ;  /* 0xff800000c9c97808 */ /* 0x000fe40005800000 */
[----:B----4-:R-:W-:-:S02]  /*46c0*/  FSEL R191, R191, -INF , !P2 ;  /* 0xff800000bfbf7808 */ /* 0x010fc40005000000 */
[----:B------:R-:W3:Y:S01]  /*46d0*/  MUFU.TANH R171, R66 ;  /* 0x0000004200ab7308 */ /* 0x000ee20000002400 */
[----:B------:R-:W-:Y:S02]  /*46e0*/  FSEL R175, R175, -INF , !P2 ;  /* 0xff800000afaf7808 */ /* 0x000fe40005000000 */
[-C--:B------:R-:W-:Y:S02]  /*46f0*/  ISETP.GE.AND P5, PT, R35, R94.reuse, PT ;  /* 0x0000005e2300720c */ /* 0x080fe40003fa6270 */
[-C--:B------:R-:W-:Y:S02]  /*4700*/  ISETP.GE.AND P3, PT, R25, R94.reuse, PT ;  /* 0x0000005e1900720c */ /* 0x080fe40003f66270 */
[----:B------:R-:W-:Y:S01]  /*4710*/  ISETP.GE.AND P2, PT, R33, R94, PT ;  /* 0x0000005e2100720c */ /* 0x000fe20003f46270 */
[----:B------:R-:W4:Y:S01]  /*4720*/  MUFU.TANH R169, R67 ;  /* 0x0000004300a97308 */ /* 0x000f220000002400 */
[----:B-1----:R-:W-:Y:S02]  /*4730*/  FSEL R181, R181, -INF , !P5 ;  /* 0xff800000b5b57808 */ /* 0x002fe40006800000 */
[----:B--2---:R-:W-:-:S05]  /*4740*/  FSEL R179, R179, -INF , !P4 ;  /* 0xff800000b3b37808 */ /* 0x004fca0006000000 */
[----:B------:R-:W1:Y:S01]  /*4750*/  MUFU.TANH R177, R72 ;  /* 0x0000004800b17308 */ /* 0x000e620000002400 */
[----:B---3--:R-:W-:-:S07]  /*4760*/  FSEL R171, R171, -INF , !P5 ;  /* 0xff800000abab7808 */ /* 0x008fce0006800000 */
[----:B------:R-:W2:Y:S01]  /*4770*/  MUFU.TANH R165, R74 ;  /* 0x0000004a00a57308 */ /* 0x000ea20000002400 */
[----:B----4-:R-:W-:-:S07]  /*4780*/  FSEL R169, R169, -INF , !P4 ;  /* 0xff800000a9a97808 */ /* 0x010fce0006000000 */
[----:B------:R-:W3:Y:S01]  /*4790*/  MUFU.TANH R163, R75 ;  /* 0x0000004b00a37308 */ /* 0x000ee20000002400 */
[----:B-1----:R-:W-:-:S07]  /*47a0*/  FSEL R177, R177, -INF , !P3 ;  /* 0xff800000b1b17808 */ /* 0x002fce0005800000 */
[----:B------:R-:W1:Y:S01]  /*47b0*/  MUFU.TANH R167, R73 ;  /* 0x0000004900a77308 */ /* 0x000e620000002400 */
[----:B--2---:R-:W-:Y:S02]  /*47c0*/  FSEL R165, R165, -INF , !P3 ;  /* 0xff800000a5a57808 */ /* 0x004fe40005800000 */
[----:B---3--:R-:W-:Y:S02]  /*47d0*/  FSEL R163, R163, -INF , !P2 ;  /* 0xff800000a3a37808 */ /* 0x008fe40005000000 */
[----:B-1----:R-:W-:Y:S01]  /*47e0*/  FSEL R167, R167, -INF , !P2 ;  /* 0xff800000a7a77808 */ /* 0x002fe20005000000 */
[----:B------:R-:W-:Y:S06]  /*47f0*/  BAR.SYNC.DEFER_BLOCKING 0x0 ;  /* 0x0000000000007b1d */ /* 0x000fec0000010000 */
[----:B------:R-:W-:Y:S05]  /*4800*/  @!P6 BRA `(.L_x_554) ;  /* 0x00000008004ce947 */ /* 0x000fea0003800000 */
        /* <DEDUP_REMOVED lines=11> */
.L_x_555:
        /* <DEDUP_REMOVED lines=23> */
[----:B------:R-:W-:Y:S01]  /*4a30*/  @!P2 IMAD.IADD R33, R33, 0x1, -R4 ;  /* 0x000000012121a824 */ /* 0x000fe200078e0a04 */
[----:B------:R-:W-:Y:S01]  /*4a40*/  @!P2 IADD3 R14, PT, PT, R14, 0x1, RZ ;  /* 0x000000010e0ea810 */ /* 0x000fe20007ffe0ff */
[----:B------:R-:W-:Y:S01]  /*4a50*/  @!P3 VIADD R12, R12, 0x1 ;  /* 0x000000010c0cb836 */ /* 0x000fe20000000000 */
[-C--:B------:R-:W-:Y:S02]  /*4a60*/  @!P3 IADD3 R25, PT, PT, R25, -R4.reuse, RZ ;  /* 0x800000041919b210 */ /* 0x080fe40007ffe0ff */
[-C--:B------:R-:W-:Y:S02]  /*4a70*/  ISETP.GE.U32.AND P5, PT, R33, R4.reuse, PT ;  /* 0x000000042100720c */ /* 0x080fe40003fa6070 */
[----:B------:R-:W-:Y:S02]  /*4a80*/  ISETP.GE.U32.AND P4, PT, R25, R4, PT ;  /* 0x000000041900720c */ /* 0x000fe40003f86070 */
[----:B------:R-:W-:Y:S02]  /*4a90*/  LOP3.LUT R4, R203, R6, RZ, 0x3c, !PT ;  /* 0x00000006cb047212 */ /* 0x000fe400078e3cff */
[----:B------:R-:W-:-:S02]  /*4aa0*/  ISETP.GE.AND P2, PT, R35, RZ, PT ;  /* 0x000000ff2300720c */ /* 0x000fc40003f46270 */
[----:B------:R-:W-:Y:S02]  /*4ab0*/  ISETP.GE.AND P3, PT, R4, RZ, PT ;  /* 0x000000ff0400720c */ /* 0x000fe40003f66270 */
[----:B------:R-:W-:-:S03]  /*4ac0*/  LOP3.LUT R25, RZ, R6, RZ, 0x33, !PT ;  /* 0x00000006ff197212 */ /* 0x000fc600078e33ff */
[----:B------:R-:W-:Y:S02]  /*4ad0*/  @P5 VIADD R14, R14, 0x1 ;  /* 0x000000010e0e5836 */ /* 0x000fe40000000000 */
[----:B------:R-:W-:Y:S02]  /*4ae0*/  @P4 IADD3 R12, PT, PT, R12, 0x1, RZ ;  /* 0x000000010c0c4810 */ /* 0x000fe40007ffe0ff */
[----:B------:R-:W-:Y:S02]  /*4af0*/  ISETP.NE.AND P4, PT, R6, RZ, PT ;  /* 0x000000ff0600720c */ /* 0x000fe40003f85270 */
[----:B------:R-:W-:Y:S02]  /*4b00*/  @!P2 IADD3 R12, PT, PT, -R12, RZ, RZ ;  /* 0x000000ff0c0ca210 */ /* 0x000fe40007ffe1ff */
[----:B------:R-:W-:Y:S02]  /*4b10*/  @!P3 IMAD.MOV R14, RZ, RZ, -R14 ;  /* 0x000000ffff0eb224 */ /* 0x000fe400078e0a0e */
[----:B------:R-:W-:-:S03]  /*4b20*/  SEL R8, R25, R12, !P4 ;  /* 0x0000000c19087207 */ /* 0x000fc60006000000 */
[----:B------:R-:W-:Y:S02]  /*4b30*/  SEL R25, R25, R14, !P4 ;  /* 0x0000000e19197207 */ /* 0x000fe40006000000 */
[----:B------:R-:W-:-:S04]  /*4b40*/  IMAD.WIDE R32, R8, 0x4, R204 ;  /* 0x0000000408207825 */ /* 0x000fc800078e02cc */
[C---:B------:R-:W-:Y:S02]  /*4b50*/  IMAD.WIDE R36, R25.reuse, 0x4, R204 ;  /* 0x0000000419247825 */ /* 0x040fe400078e02cc */
[----:B------:R1:W3:Y:S04]  /*4b60*/  LDG.E R33, desc[UR14][R32.64] ;  /* 0x0000000e20217981 */ /* 0x0002e8000c1e1900 */
[----:B------:R-:W3:Y:S01]  /*4b70*/  LDG.E R4, desc[UR14][R36.64] ;  /* 0x0000000e24047981 */ /* 0x000ee2000c1e1900 */
[----:B------:R-:W-:-:S05]  /*4b80*/  IADD3 R25, PT, PT, R25, -R8, RZ ;  /* 0x8000000819197210 */ /* 0x000fca0007ffe0ff */
[----:B------:R-:W-:-:S05]  /*4b90*/  IMAD R25, R25, R6, -0x40 ;  /* 0xffffffc019197424 */ /* 0x000fca00078e0206 */
[----:B------:R-:W-:-:S05]  /*4ba0*/  SHF.R.S32.HI R35, RZ, 0x1f, R25 ;  /* 0x0000001fff237819 */ /* 0x000fca0000011419 */
[----:B------:R-:W-:-:S04]  /*4bb0*/  IMAD R6, R35, R84, RZ ;  /* 0x0000005423067224 */ /* 0x000fc800078e02ff */
[C---:B------:R-:W-:Y:S02]  /*4bc0*/  IMAD R6, R25.reuse, R85, R6 ;  /* 0x0000005519067224 */ /* 0x040fe400078e0206 */
[----:B------:R-:W-:-:S04]  /*4bd0*/  IMAD.WIDE.U32 R24, R25, R84, RZ ;  /* 0x0000005419187225 */ /* 0x000fc800078e00ff */
[----:B-1----:R-:W-:Y:S02]  /*4be0*/  IMAD.MOV.U32 R32, RZ, RZ, R24 ;  /* 0x000000ffff207224 */ /* 0x002fe400078e0018 */
[----:B---3--:R-:W-:Y:S01]  /*4bf0*/  IMAD.IADD R4, R33, 0x1, -R4 ;  /* 0x0000000121047824 */ /* 0x008fe200078e0a04 */
[----:B------:R-:W-:-:S04]  /*4c00*/  IADD3 R33, PT, PT, R25, R6, RZ ;  /* 0x0000000619217210 */ /* 0x000fc80007ffe0ff */
[----:B------:R-:W-:Y:S01]  /*4c10*/  SHF.R.S32.HI R8, RZ, 0x1f, R4 ;  /* 0x0000001fff087819 */ /* 0x000fe20000011404 */
[----:B--2---:R-:W-:-:S04]  /*4c20*/  IMAD.WIDE.U32 R32, R4, UR6, R32 ;  /* 0x0000000604207c25 */ /* 0x004fc8000f8e0020 */
[----:B------:R-:W-:Y:S01]  /*4c30*/  IMAD R25, R8, UR6, RZ ;  /* 0x0000000608197c24 */ /* 0x000fe2000f8e02ff */
[----:B------:R-:W-:-:S03]  /*4c40*/  LEA R198, P2, R32, R198, 0x1 ;  /* 0x000000c620c67211 */ /* 0x000fc600078408ff */
[----:B------:R-:W-:-:S05]  /*4c50*/  IMAD R25, R4, UR7, R25 ;  /* 0x0000000704197c24 */ /* 0x000fca000f8e0219 */
[----:B------:R-:W-:-:S04]  /*4c60*/  IADD3 R25, PT, PT, R33, R25, RZ ;  /* 0x0000001921197210 */ /* 0x000fc80007ffe0ff */
[----:B------:R-:W-:-:S07]  /*4c70*/  LEA.HI.X R197, R32, R197, R25, 0x1, P2 ;  /* 0x000000c520c57211 */ /* 0x000fce00010f0c19 */
.L_x_556:
        /* <DEDUP_REMOVED lines=76> */
.L_x_554:
[----:B------:R-:W-:Y:S01]  /*5140*/  FMNMX3.FTZ R8, R31, R69, R29, !PT ;  /* 0x000000451f087276 */ /* 0x000fe2000781001d */
        /* <DEDUP_REMOVED lines=17> */
[----:B--2---:R-:W2:Y:S03]  /*5260*/  SHFL.BFLY PT, R33, R8, 0x2, 0x1f ;  /* 0x0c401f0008217f89 */ /* 0x004ea600000e0000 */
        /* <DEDUP_REMOVED lines=14> */
[----:B------:R-:W4:Y:S04]  /*5350*/  LDSM.16.MT88.4 R48, [R166+0xe000] ;  /* 0x00e00000a630783b */ /* 0x000f280000004200 */
[----:B------:R-:W5:Y:S04]  /*5360*/  LDSM.16.MT88.4 R56, [R162+0xe000] ;  /* 0x00e00000a238783b */ /* 0x000f680000004200 */
[----:B------:R-:W-:Y:S04]  /*5370*/  LDSM.16.MT88.4 R72, [R187+0x10000] ;  /* 0x01000000bb48783b */ /* 0x000fe80000004200 */
[----:B------:R-:W5:Y:S01]  /*5380*/  LDSM.16.MT88.4 R64, [R160+0xe000] ;  /* 0x00e00000a040783b */ /* 0x000f620000004200 */
[----:B--2---:R-:W-:-:S03]  /*5390*/  FMNMX.FTZ R132, R33, R132, !PT ;  /* 0x0000008421847209 */ /* 0x004fc60007810000 */
[----:B------:R-:W2:Y:S01]  /*53a0*/  LDSM.16.MT88.4 R80, [R166+0x10000] ;  /* 0x01000000a650783b */ /* 0x000ea20000004200 */
[----:B---3--:R-:W-:Y:S01]  /*53b0*/  FMNMX.FTZ R3, R25, R4, !PT ;  /* 0x0000000419037209 */ /* 0x008fe20007810000 */
[C---:B-1----:R-:W-:Y:S01]  /*53c0*/  FMUL.FTZ R168, R132.reuse, UR4 ;  /* 0x0000000484a87c20 */ /* 0x042fe20008410000 */
[----:B------:R-:W-:Y:S01]  /*53d0*/  FSETP.NEU.FTZ.AND P2, PT, R132, -INF , PT ;  /* 0xff8000008400780b */ /* 0x000fe20003f5d000 */
[----:B------:R-:W1:Y:S02]  /*53e0*/  LDSM.16.MT88.4 R88, [R162+0x10000] ;  /* 0x01000000a258783b */ /* 0x000e640000004200 */
[C---:B------:R-:W-:Y:S01]  /*53f0*/  FMUL.FTZ R164, R3.reuse, UR4 ;  /* 0x0000000403a47c20 */ /* 0x040fe20008410000 */
[----:B------:R-:W-:Y:S01]  /*5400*/  FSEL R168, R168, RZ, P2 ;  /* 0x000000ffa8a87208 */ /* 0x000fe20001000000 */
[----:B------:R-:W-:Y:S01]  /*5410*/  LDSM.16.MT88.4 R148, [R166+0xc800] ;  /* 0x00c80000a694783b */ /* 0x000fe20000004200 */
[----:B------:R-:W-:-:S03]  /*5420*/  FSETP.NEU.FTZ.AND P2, PT, R3, -INF , PT ;  /* 0xff8000000300780b */ /* 0x000fc60003f5d000 */
[--C-:B------:R-:W-:Y:S01]  /*5430*/  FFMA.FTZ R161, R31, UR4, -R168.reuse ;  /* 0x000000041fa17c23 */ /* 0x100fe200080108a8 */
[----:B------:R-:W-:Y:S01]  /*5440*/  FSEL R164, R164, RZ, P2 ;  /* 0x000000ffa4a47208 */ /* 0x000fe20001000000 */
[--C-:B------:R-:W-:Y:S01]  /*5450*/  FFMA.FTZ R158, R69, UR4, -R168.reuse ;  /* 0x00000004459e7c23 */ /* 0x100fe200080108a8 */
[--C-:B------:R-:W-:Y:S01]  /*5460*/  FFMA.FTZ R157, R29, UR4, -R168.reuse ;  /* 0x000000041d9d7c23 */ /* 0x100fe200080108a8 */
[--C-:B------:R-:W-:Y:S01]  /*5470*/  FFMA.FTZ R154, R27, UR4, -R168.reuse ;  /* 0x000000041b9a7c23 */ /* 0x100fe200080108a8 */
[----:B------:R-:W-:Y:S01]  /*5480*/  FFMA.FTZ R153, R19, UR4, -R168 ;  /* 0x0000000413997c23 */ /* 0x000fe200080108a8 */
[--C-:B------:R-:W-:Y:S01]  /*5490*/  FFMA.FTZ R159, R7, UR4, -R164.reuse ;  /* 0x00000004079f7c23 */ /* 0x100fe200080108a4 */
[--C-:B------:R-:W-:Y:S01]  /*54a0*/  FFMA.FTZ R155, R5, UR4, -R164.reuse ;  /* 0x00000004059b7c23 */ /* 0x100fe200080108a4 */
[--C-:B------:R-:W-:Y:S01]  /*54b0*/  FFMA.FTZ R156, R71, UR4, -R164.reuse ;  /* 0x00000004479c7c23 */ /* 0x100fe200080108a4 */
[----:B------:R-:W3:Y:S01]  /*54c0*/  LDSM.16.MT88.4 R4, [R160+0x10000] ;  /* 0x01000000a004783b */ /* 0x000ee20000004200 */
[----:B------:R-:W-:Y:S01]  /*54d0*/  FFMA.FTZ R152, R45, UR4, -R164 ;  /* 0x000000042d987c23 */ /* 0x000fe200080108a4 */
[----:B------:R-:W-:Y:S01]  /*54e0*/  MUFU.EX2 R161, R161 ;  /* 0x000000a100a17308 */ /* 0x000fe20000000800 */
[--C-:B------:R-:W-:Y:S01]  /*54f0*/  FFMA.FTZ R138, R17, UR4, -R168.reuse ;  /* 0x00000004118a7c23 */ /* 0x100fe200080108a8 */
[--C-:B------:R-:W-:Y:S01]  /*5500*/  FFMA.FTZ R135, R23, UR4, -R168.reuse ;  /* 0x0000000417877c23 */ /* 0x100fe200080108a8 */
[----:B------:R-:W3:Y:S01]  /*5510*/  LDSM.16.MT88.4 R16, [R187+0xc800] ;  /* 0x00c80000bb10783b */ /* 0x000ee20000004200 */
[----:B------:R-:W4:Y:S01]  /*5520*/  MUFU.EX2 R158, R158 ;  /* 0x0000009e009e7308 */ /* 0x000f220000000800 */
[----:B------:R-:W-:Y:S01]  /*5530*/  FFMA.FTZ R134, R21, UR4, -R168 ;  /* 0x0000000415867c23 */ /* 0x000fe200080108a8 */
[--C-:B------:R-:W-:Y:S01]  /*5540*/  FFMA.FTZ R137, R15, UR4, -R164.reuse ;  /* 0x000000040f897c23 */ /* 0x100fe200080108a4 */
[--C-:B------:R-:W-:Y:S01]  /*5550*/  FFMA.FTZ R136, R13, UR4, -R164.reuse ;  /* 0x000000040d887c23 */ /* 0x100fe200080108a4 */
[----:B------:R-:W-:Y:S01]  /*5560*/  MUFU.EX2 R157, R157 ;  /* 0x0000009d009d7308 */ /* 0x000fe20000000800 */
[--C-:B------:R-:W-:Y:S01]  /*5570*/  FFMA.FTZ R133, R11, UR4, -R164.reuse ;  /* 0x000000040b857c23 */ /* 0x100fe200080108a4 */
[----:B------:R-:W-:Y:S01]  /*5580*/  FFMA.FTZ R0, R9, UR4, -R164 ;  /* 0x0000000409007c23 */ /* 0x000fe200080108a4 */
[----:B------:R-:W3:Y:S01]  /*5590*/  LDSM.16.MT88.4 R12, [R187+0xe800] ;  /* 0x00e80000bb0c783b */ /* 0x000ee20000004200 */
[----:B------:R-:W5:Y:S01]  /*55a0*/  MUFU.EX2 R154, R154 ;  /* 0x0000009a009a7308 */ /* 0x000f620000000800 */
[--C-:B------:R-:W-:Y:S01]  /*55b0*/  FFMA.FTZ R170, R207, UR4, -R168.reuse ;  /* 0x00000004cfaa7c23 */ /* 0x100fe200080108a8 */
[----:B------:R-:W-:Y:S01]  /*55c0*/  FFMA.FTZ R172, R173, UR4, -R168 ;  /* 0x00000004adac7c23 */ /* 0x000fe200080108a8 */
[----:B------:R-:W3:Y:S01]  /*55d0*/  LDSM.16.MT88.4 R8, [R166+0x10800] ;  /* 0x01080000a608783b */ /* 0x000ee20000004200 */
[----:B------:R-:W-:Y:S01]  /*55e0*/  MUFU.EX2 R159, R159 ;  /* 0x0000009f009f7308 */ /* 0x000fe20000000800 */
[--C-:B------:R-:W-:Y:S01]  /*55f0*/  FFMA.FTZ R176, R183, UR4, -R164.reuse ;  /* 0x00000004b7b07c23 */ /* 0x100fe200080108a4 */
[----:B----4-:R-:W-:Y:S01]  /*5600*/  F2FP.BF16.F32.PACK_AB R96, R158, R161 ;  /* 0x000000a19e60723e */ /* 0x010fe200000010ff */
[----:B------:R-:W-:Y:S01]  /*5610*/  LDSM.16.MT88.4 R144, [R162+0xc800] ;  /* 0x00c80000a290783b */ /* 0x000fe20000004200 */
[----:B------:R-:W4:Y:S01]  /*5620*/  MUFU.EX2 R156, R156 ;  /* 0x0000009c009c7308 */ /* 0x000f220000000800 */
[--C-:B------:R-:W-:Y:S01]  /*5630*/  FFMA.FTZ R174, R191, UR4, -R164.reuse ;  /* 0x00000004bfae7c23 */ /* 0x100fe200080108a4 */
[----:B------:R-:W-:Y:S01]  /*5640*/  FFMA.FTZ R189, R189, UR4, -R164 ;  /* 0x00000004bdbd7c23 */ /* 0x000fe200080108a4 */
[----:B------:R-:W-:Y:S01]  /*5650*/  LDSM.16.MT88.4 R140, [R160+0xc800] ;  /* 0x00c80000a08c783b */ /* 0x000fe20000004200 */
[----:B------:R-:W-:Y:S01]  /*5660*/  MUFU.EX2 R155, R155 ;  /* 0x0000009b009b7308 */ /* 0x000fe20000000800 */
[----:B------:R-:W-:Y:S01]  /*5670*/  FFMA.FTZ R201, R201, UR4, -R168 ;  /* 0x00000004c9c97c23 */ /* 0x000fe200080108a8 */
[----:B-----5:R-:W-:Y:S01]  /*5680*/  F2FP.BF16.F32.PACK_AB R98, R154, R157 ;  /* 0x0000009d9a62723e */ /* 0x020fe200000010ff */
[----:B------:R-:W-:Y:S01]  /*5690*/  LDSM.16.MT88.4 R32, [R166+0xe800] ;  /* 0x00e80000a620783b */ /* 0x000fe20000004200 */
[----:B------:R-:W5:Y:S01]  /*56a0*/  MUFU.EX2 R152, R152 ;  /* 0x0000009800987308 */ /* 0x000f620000000800 */
[----:B------:R-:W-:Y:S01]  /*56b0*/  FFMA.FTZ R193, R193, UR4, -R164 ;  /* 0x00000004c1c17c23 */ /* 0x000fe200080108a4 */
[----:B------:R-:W-:Y:S01]  /*56c0*/  FFMA.FTZ R213, R167, UR4, -R168 ;  /* 0x00000004a7d57c23 */ /* 0x000fe200080108a8 */
[----:B------:R-:W-:Y:S01]  /*56d0*/  LDSM.16.MT88.4 R28, [R162+0xe800] ;  /* 0x00e80000a21c783b */ /* 0x000fe20000004200 */
[----:B------:R-:W-:Y:S01]  /*56e0*/  MUFU.EX2 R153, R153 ;  /* 0x0000009900997308 */ /* 0x000fe20000000800 */
[----:B------:R-:W-:Y:S01]  /*56f0*/  FFMA.FTZ R165, R165, UR4, -R164 ;  /* 0x00000004a5a57c23 */ /* 0x000fe200080108a4 */
[----:B----4-:R-:W-:Y:S01]  /*5700*/  F2FP.BF16.F32.PACK_AB R97, R156, R159 ;  /* 0x0000009f9c61723e */ /* 0x010fe200000010ff */
[----:B------:R-:W-:Y:S01]  /*5710*/  LDSM.16.MT88.4 R24, [R160+0xe800] ;  /* 0x00e80000a018783b */ /* 0x000fe20000004200 */
[----:B------:R-:W4:Y:S01]  /*5720*/  MUFU.EX2 R138, R138 ;  /* 0x0000008a008a7308 */ /* 0x000f220000000800 */
[----:B------:R-:W-:Y:S01]  /*5730*/  FADD.FTZ R158, R161, R158 ;  /* 0x0000009ea19e7221 */ /* 0x000fe20000010000 */
[----:B------:R-:W-:Y:S01]  /*5740*/  FADD.FTZ R156, R159, R156 ;  /* 0x0000009c9f9c7221 */ /* 0x000fe20000010000 */
[----:B------:R-:W-:Y:S01]  /*5750*/  LDSM.16.MT88.4 R20, [R187+0x10800] ;  /* 0x01080000bb14783b */ /* 0x000fe20000004200 */
[----:B------:R-:W-:Y:S01]  /*5760*/  MUFU.EX2 R135, R135 ;  /* 0x0000008700877308 */ /* 0x000fe20000000800 */
[----:B------:R-:W-:Y:S01]  /*5770*/  FADD.FTZ R157, R157, R158 ;  /* 0x0000009e9d9d7221 */ /* 0x000fe20000010000 */
[----:B-----5:R-:W-:Y:S01]  /*5780*/  F2FP.BF16.F32.PACK_AB R99, R152, R155 ;  /* 0x0000009b9863723e */ /* 0x020fe200000010ff */
[----:B------:R-:W-:Y:S01]  /*5790*/  FADD.FTZ R155, R155, R156 ;  /* 0x0000009c9b9b7221 */ /* 0x000fe20000010000 */
[----:B------:R-:W-:Y:S01]  /*57a0*/  MUFU.EX2 R134, R134 ;  /* 0x0000008600867308 */ /* 0x000fe20000000800 */
[----:B------:R-:W-:-:S02]  /*57b0*/  FADD.FTZ R154, R154, R157 ;  /* 0x0000009d9a9a7221 */ /* 0x000fc40000010000 */
[----:B------:R-:W-:Y:S01]  /*57c0*/  FADD.FTZ R152, R152, R155 ;  /* 0x0000009b98987221 */ /* 0x000fe20000010000 */
[----:B------:R-:W-:Y:S01]  /*57d0*/  MUFU.EX2 R137, R137 ;  /* 0x0000008900897308 */ /* 0x000fe20000000800 */
[C---:B------:R-:W-:Y:S03]  /*57e0*/  HMMA.16816.F32.BF16 R128, R96.reuse, R124, RZ ;  /* 0x0000007c6080723c */ /* 0x040fe600000418ff */
[----:B------:R-:W5:Y:S04]  /*57f0*/  MUFU.EX2 R136, R136 ;  /* 0x0000008800887308 */ /* 0x000f680000000800 */
[----:B------:R-:W-:Y:S01]  /*5800*/  MUFU.EX2 R133, R133 ;  /* 0x0000008500857308 */ /* 0x000fe20000000800 */
[C---:B------:R-:W-:Y:S03]  /*5810*/  HMMA.16816.F32.BF16 R124, R96.reuse, R126, RZ ;  /* 0x0000007e607c723c */ /* 0x040fe600000418ff */
[----:B------:R-:W5:Y:S04]  /*5820*/  MUFU.EX2 R0, R0 ;  /* 0x0000000000007308 */ /* 0x000f680000000800 */
[----:B------:R-:W-:Y:S01]  /*5830*/  MUFU.EX2 R170, R170 ;  /* 0x000000aa00aa7308 */ /* 0x000fe20000000800 */
[C---:B------:R-:W-:Y:S03]  /*5840*/  HMMA.16816.F32.BF16 R120, R96.reuse, R116, RZ ;  /* 0x000000746078723c */ /* 0x040fe600000418ff */
[----:B------:R-:W-:Y:S04]  /*5850*/  MUFU.EX2 R172, R172 ;  /* 0x000000ac00ac7308 */ /* 0x000fe80000000800 */
[----:B------:R-:W-:Y:S01]  /*5860*/  MUFU.EX2 R183, R193 ;  /* 0x000000c100b77308 */ /* 0x000fe20000000800 */
[C---:B------:R-:W-:Y:S03]  /*5870*/  HMMA.16816.F32.BF16 R112, R96.reuse, R108, RZ ;  /* 0x0000006c6070723c */ /* 0x040fe600000418ff */
[----:B------:R-:W-:Y:S04]  /*5880*/  MUFU.EX2 R176, R176 ;  /* 0x000000b000b07308 */ /* 0x000fe80000000800 */
[----:B------:R-:W-:Y:S01]  /*5890*/  MUFU.EX2 R174, R174 ;  /* 0x000000ae00ae7308 */ /* 0x000fe20000000800 */
[C---:B------:R-:W-:Y:S03]  /*58a0*/  HMMA.16816.F32.BF16 R104, R96.reuse, R100, RZ ;  /* 0x000000646068723c */ /* 0x040fe600000418ff */
[----:B------:R-:W-:Y:S04]  /*58b0*/  MUFU.EX2 R189, R189 ;  /* 0x000000bd00bd7308 */ /* 0x000fe80000000800 */
[----:B------:R-:W-:Y:S01]  /*58c0*/  MUFU.EX2 R213, R213 ;  /* 0x000000d500d57308 */ /* 0x000fe20000000800 */
[C---:B------:R-:W-:Y:S08]  /*58d0*/  HMMA.16816.F32.BF16 R36, R96.reuse, R40, RZ ;  /* 0x000000286024723c */ /* 0x040ff000000418ff */
[C---:B------:R-:W-:Y:S08]  /*58e0*/  HMMA.16816.F32.BF16 R44, R96.reuse, R48, RZ ;  /* 0x00000030602c723c */ /* 0x040ff000000418ff */
[C---:B------:R-:W-:Y:S08]  /*58f0*/  HMMA.16816.F32.BF16 R52, R96.reuse, R56, RZ ;  /* 0x000000386034723c */ /* 0x040ff000000418ff */
[C---:B------:R-:W-:Y:S08]  /*5900*/  HMMA.16816.F32.BF16 R60, R96.reuse, R64, RZ ;  /* 0x00000040603c723c */ /* 0x040ff000000418ff */
[C---:B------:R-:W-:Y:S08]  /*5910*/  HMMA.16816.F32.BF16 R68, R96.reuse, R72, RZ ;  /* 0x000000486044723c */ /* 0x040ff000000418ff */
[C---:B--2---:R-:W-:Y:S08]  /*5920*/  HMMA.16816.F32.BF16 R76, R96.reuse, R80, RZ ;  /* 0x00000050604c723c */ /* 0x044ff000000418ff */
[C---:B-1----:R-:W-:Y:S08]  /*5930*/  HMMA.16816.F32.BF16 R84, R96.reuse, R88, RZ ;  /* 0x000000586054723c */ /* 0x042ff000000418ff */
        /* <DEDUP_REMOVED lines=10> */
[----:B---3--:R-:W-:Y:S01]  /*59e0*/  HMMA.16816.F32.BF16 R92, R96, R4, RZ ;  /* 0x00000004605c723c */ /* 0x008fe200000418ff */
[----:B----4-:R-:W-:Y:S01]  /*59f0*/  F2FP.BF16.F32.PACK_AB R4, R138, R153 ;  /* 0x000000998a04723e */ /* 0x010fe200000010ff */
[----:B------:R-:W-:Y:S01]  /*5a00*/  FADD.FTZ R153, R153, R154 ;  /* 0x0000009a99997221 */ /* 0x000fe20000010000 */
[----:B-----5:R-:W-:Y:S01]  /*5a10*/  F2FP.BF16.F32.PACK_AB R5, R136, R137 ;  /* 0x000000898805723e */ /* 0x020fe200000010ff */
[----:B------:R-:W-:-:S02]  /*5a20*/  FADD.FTZ R137, R137, R152 ;  /* 0x0000009889897221 */ /* 0x000fc40000010000 */
[----:B------:R-:W-:Y:S02]  /*5a30*/  FADD.FTZ R138, R138, R153 ;  /* 0x000000998a8a7221 */ /* 0x000fe40000010000 */
[----:B------:R-:W-:Y:S01]  /*5a40*/  HMMA.16816.F32.BF16 R96, R96, R6, RZ ;  /* 0x000000066060723c */ /* 0x000fe200000418ff */
[----:B------:R-:W-:Y:S01]  /*5a50*/  F2FP.BF16.F32.PACK_AB R6, R134, R135 ;  /* 0x000000878606723e */ /* 0x000fe200000010ff */
[----:B------:R-:W-:Y:S01]  /*5a60*/  FADD.FTZ R136, R136, R137 ;  /* 0x0000008988887221 */ /* 0x000fe20000010000 */
[----:B------:R-:W-:-:S03]  /*5a70*/  F2FP.BF16.F32.PACK_AB R7, R0, R133 ;  /* 0x000000850007723e */ /* 0x000fc600000010ff */
[----:B------:R-:W-:-:S04]  /*5a80*/  FADD.FTZ R133, R133, R136 ;  /* 0x0000008885857221 */ /* 0x000fc80000010000 */
[----:B------:R-:W-:Y:S01]  /*5a90*/  HMMA.16816.F32.BF16 R128, R4, R16, R128 ;  /* 0x000000100480723c */ /* 0x000fe20000041880 */
[----:B------:R-:W-:-:S07]  /*5aa0*/  FADD.FTZ R0, R0, R133 ;  /* 0x0000008500007221 */ /* 0x000fce0000010000 */
[C---:B------:R-:W-:Y:S01]  /*5ab0*/  HMMA.16816.F32.BF16 R124, R4.reuse, R18, R124 ;  /* 0x00000012047c723c */ /* 0x040fe2000004187c */
[----:B------:R-:W1:Y:S07]  /*5ac0*/  LDSM.16.MT88.4 R16, [R162+0x10800] ;  /* 0x01080000a210783b */ /* 0x000e6e0000004200 */
[C---:B------:R-:W-:Y:S08]  /*5ad0*/  HMMA.16816.F32.BF16 R36, R4.reuse, R12, R36 ;  /* 0x0000000c0424723c */ /* 0x040ff00000041824 */
        /* <DEDUP_REMOVED lines=36> */
[----:B------:R-:W-:-:S02]  /*5d20*/  F2FP.BF16.F32.PACK_AB R5, R176, R183 ;  /* 0x000000b7b005723e */ /* 0x000fc400000010ff */
[----:B-----5:R-:W-:Y:S02]  /*5d30*/  F2FP.BF16.F32.PACK_AB R6, R172, R173 ;  /* 0x000000adac06723e */ /* 0x020fe400000010ff */
        /* <DEDUP_REMOVED lines=13> */
[--C-:B------:R-:W-:Y:S01]  /*5e10*/  FFMA.FTZ R151, R171, UR4, -R164.reuse ;  /* 0x00000004ab977c23 */ /* 0x100fe200080108a4 */
[--C-:B------:R-:W-:Y:S01]  /*5e20*/  FFMA.FTZ R168, R169, UR4, -R164.reuse ;  /* 0x00000004a9a87c23 */ /* 0x100fe200080108a4 */
[----:B------:R-:W-:Y:S01]  /*5e30*/  FFMA.FTZ R164, R163, UR4, -R164 ;  /* 0x00000004a3a47c23 */ /* 0x000fe200080108a4 */
[----:B------:R-:W3:Y:S03]  /*5e40*/  MUFU.EX2 R149, R149 ;  /* 0x0000009500957308 */ /* 0x000ee60000000800 */
[C---:B------:R-:W-:Y:S01]  /*5e50*/  HMMA.16816.F32.BF16 R112, R4.reuse, R144, R112 ;  /* 0x000000900470723c */ /* 0x040fe20000041870 */
[----:B------:R-:W-:Y:S04]  /*5e60*/  MUFU.EX2 R150, R150 ;  /* 0x0000009600967308 */ /* 0x000fe80000000800 */
[----:B------:R-:W-:Y:S03]  /*5e70*/  MUFU.EX2 R151, R151 ;  /* 0x0000009700977308 */ /* 0x000fe60000000800 */
[C---:B-1----:R-:W-:Y:S01]  /*5e80*/  HMMA.16816.F32.BF16 R84, R4.reuse, R8, R84 ;  /* 0x000000080454723c */ /* 0x042fe20000041854 */
[----:B------:R-:W1:Y:S04]  /*5e90*/  MUFU.EX2 R168, R168 ;  /* 0x000000a800a87308 */ /* 0x000e680000000800 */
[----:B------:R-:W-:Y:S03]  /*5ea0*/  MUFU.EX2 R163, R165 ;  /* 0x000000a500a37308 */ /* 0x000fe60000000800 */
[C---:B------:R-:W-:Y:S01]  /*5eb0*/  HMMA.16816.F32.BF16 R88, R4.reuse, R10, R88 ;  /* 0x0000000a0458723c */ /* 0x040fe20000041858 */
[----:B------:R-:W4:Y:S01]  /*5ec0*/  LDSM.16.MT88.4 R8, [R162+0xf800] ;  /* 0x00f80000a208783b */ /* 0x000f220000004200 */
[----:B------:R-:W5:Y:S06]  /*5ed0*/  MUFU.EX2 R164, R164 ;  /* 0x000000a400a47308 */ /* 0x000f6c0000000800 */
        /* <DEDUP_REMOVED lines=19> */
[----:B------:R-:W4:Y:S07]  /*6010*/  LDSM.16.MT88.4 R12, [R166+0xd800] ;  /* 0x00d80000a60c783b */ /* 0x000f2e0000004200 */
[C---:B--2---:R-:W-:Y:S08]  /*6020*/  HMMA.16816.F32.BF16 R92, R4.reuse, R16, R92 ;  /* 0x00000010045c723c */ /* 0x044ff0000004185c */
[----:B------:R-:W-:Y:S01]  /*6030*/  HMMA.16816.F32.BF16 R96, R4, R18, R96 ;  /* 0x000000120460723c */ /* 0x000fe20000041860 */
[----:B---3--:R-:W-:Y:S01]  /*6040*/  F2FP.BF16.F32.PACK_AB R4, R149, R148 ;  /* 0x000000949504723e */ /* 0x008fe200000010ff */
[----:B------:R-:W2:Y:S01]  /*6050*/  LDSM.16.MT88.4 R16, [R187+0xf800] ;  /* 0x00f80000bb10783b */ /* 0x000ea20000004200 */
[----:B-1----:R-:W-:-:S02]  /*6060*/  F2FP.BF16.F32.PACK_AB R5, R168, R151 ;  /* 0x00000097a805723e */ /* 0x002fc400000010ff */
[----:B------:R-:W-:Y:S02]  /*6070*/  F2FP.BF16.F32.PACK_AB R6, R213, R150 ;  /* 0x00000096d506723e */ /* 0x000fe400000010ff */
[----:B-----5:R-:W-:-:S07]  /*6080*/  F2FP.BF16.F32.PACK_AB R7, R164, R163 ;  /* 0x000000a3a407723e */ /* 0x020fce00000010ff */
[C---:B----4-:R-:W-:Y:S08]  /*6090*/  HMMA.16816.F32.BF16 R52, R4.reuse, R8, R52 ;  /* 0x000000080434723c */ /* 0x050ff00000041834 */
[C---:B------:R-:W-:Y:S01]  /*60a0*/  HMMA.16816.F32.BF16 R56, R4.reuse, R10, R56 ;  /* 0x0000000a0438723c */ /* 0x040fe20000041838 */
[----:B------:R-:W1:Y:S07]  /*60b0*/  LDSM.16.MT88.4 R8, [R187+0x11800] ;  /* 0x01180000bb08783b */ /* 0x000e6e0000004200 */
[C---:B------:R-:W-:Y:S08]  /*60c0*/  HMMA.16816.F32.BF16 R120, R4.reuse, R12, R120 ;  /* 0x0000000c0478723c */ /* 0x040ff00000041878 */
        /* <DEDUP_REMOVED lines=60> */
[----:B------:R-:W4:Y:S01]  /*6490*/  LDCU UR4, c[0x0][0x45c] ;  /* 0x00008b80ff0477ac */ /* 0x000f220008000800 */
[----:B------:R-:W2:Y:S01]  /*64a0*/  LDCU.64 UR6, c[0x0][0x3a0] ;  /* 0x00007400ff0677ac */ /* 0x000ea20008000a00 */
[----:B------:R-:W2:Y:S01]  /*64b0*/  LDCU.64 UR8, c[0x0][0x3a8] ;  /* 0x00007500ff0877ac */ /* 0x000ea20008000a00 */
[----:B-1----:R-:W-:-:S12]  /*64c0*/  ULEA UR5, UR5, UR12, 0x18 ;  /* 0x0000000c05057291 */ /* 0x002fd8000f8ec0ff */
.L_x_561:
[----:B------:R-:W-:Y:S01]  /*64d0*/  @!P4 IADD3 R9, P0, PT, RZ, -R207, RZ ;  /* 0x800000cfff09c210 */ /* 0x000fe20007f1e0ff */
[----:B------:R-:W1:Y:S01]  /*64e0*/  S2R R186, SR_TID.X ;  /* 0x0000000000ba7919 */ /* 0x000e620000002100 */
[----:B------:R-:W5:Y:S01]  /*64f0*/  @!P4 LDC R132, c[0x0][0x3c0] ;  /* 0x0000f000ff84cb82 */ /* 0x000f620000000800 */
[----:B------:R-:W-:Y:S07]  /*6500*/  DEPBAR.LE SB0, 0x0 ;  /* 0x000080000000791a */ /* 0x000fee0000000000 */
[----:B------:R-:W2:Y:S08]  /*6510*/  LDC R135, c[0x0][0x3c4] ;  /* 0x0000f100ff877b82 */ /* 0x000eb00000000800 */
[----:B------:R-:W-:Y:S01]  /*6520*/  BAR.SYNC.DEFER_BLOCKING 0x0 ;  /* 0x0000000000007b1d */ /* 0x000fe20000010000 */
[----:B------:R-:W-:Y:S01]  /*6530*/  IMAD.MOV.U32 R8, RZ, RZ, R200 ;  /* 0x000000ffff087224 */ /* 0x000fe200078e00c8 */
        /* <DEDUP_REMOVED lines=19> */
[----:B------:R-:W-:Y:S02]  /*6670*/  @!P4 IADD3 R200, P0, PT, R200, R9, RZ ;  /* 0x00000009c8c8c210 */ /* 0x000fe40007f1e0ff */
        /* <DEDUP_REMOVED lines=11> */
[----:B------:R-:W-:Y:S03]  /*6730*/  IABS R14, R203 ;  /* 0x000000cb000e7213 */ /* 0x000fe60000000000 */
        /* <DEDUP_REMOVED lines=9> */
[----:B------:R-:W-:Y:S01]  /*67d0*/  IMAD R3, R10, R5, RZ ;  /* 0x000000050a037224 */ /* 0x000fe200078e02ff */
[----:B------:R-:W-:Y:S05]  /*67e0*/  MOV R10, RZ ;  /* 0x000000ff000a7202 */ /* 0x000fea0000000f00 */
[----:B------:R-:W-:Y:S06]  /*67f0*/  IMAD.HI.U32 R3, R11, R3, R10 ;  /* 0x000000030b037227 */ /* 0x000fec00078e000a */
        /* <DEDUP_REMOVED lines=46> */
.L_x_558:
[-C--:B------:R-:W-:Y:S02]  /*6ae0*/  @!P3 MOV R201, R199.reuse ;  /* 0x000000c700c9b202 */ /* 0x080fe40000000f00 */
[C---:B------:R-:W-:Y:S02]  /*6af0*/  LEA R216, P0, R132.reuse, R200, 0x5 ;  /* 0x000000c884d87211 */ /* 0x040fe400078028ff */
[C---:B------:R-:W-:Y:S01]  /*6b00*/  SHF.L.U32 R134, R132.reuse, 0x5, RZ ;  /* 0x0000000584867819 */ /* 0x040fe200000006ff */
[----:B------:R-:W-:Y:S01]  /*6b10*/  @!PT LDS RZ, [RZ] ;  /* 0x00000000fffff984 */ /* 0x000fe20000000800 */
[----:B------:R-:W-:Y:S01]  /*6b20*/  @!PT LDS RZ, [RZ] ;  /* 0x00000000fffff984 */ /* 0x000fe20000000800 */
[----:B------:R-:W-:Y:S01]  /*6b30*/  @!PT LDS RZ, [RZ] ;  /* 0x00000000fffff984 */ /* 0x000fe20000000800 */
[----:B------:R1:W-:Y:S01]  /*6b40*/  @!P3 LDGSTS.E.BYPASS.LTC128B.128 [R215+0xc000], desc[UR14][R200.64] ;  /* 0x0c000000c8d7bfae */ /* 0x0003e2000b981a0e */
[C-C-:B------:R-:W-:Y:S02]  /*6b50*/  LEA.HI.X R217, R132.reuse, R199, R135.reuse, 0x5, P0 ;  /* 0x000000c784d97211 */ /* 0x140fe400000f2c87 */
[----:B------:R-:W-:Y:S02]  /*6b60*/  SHF.L.U64.HI R133, R132, 0x5, R135 ;  /* 0x0000000584857819 */ /* 0x000fe40000010287 */
[----:B------:R-:W-:Y:S01]  /*6b70*/  @P3 STS.128 [R215+0xc000], RZ ;  /* 0x00c000ffd7003388 */ /* 0x000fe20000000c00 */
[----:B------:R-:W-:Y:S02]  /*6b80*/  IADD3 R218, P5, PT, R134, R216, RZ ;  /* 0x000000d886da7210 */ /* 0x000fe40007fbe0ff */
[----:B------:R-:W-:Y:S02]  /*6b90*/  LEA R196, R2, UR5, 0x1 ;  /* 0x0000000502c47c11 */ /* 0x000fe4000f8e08ff */
[C---:B------:R-:W-:Y:S02]  /*6ba0*/  IADD3.X R219, PT, PT, R133.reuse, R217, RZ, P5, !PT ;  /* 0x000000d985db7210 */ /* 0x040fe40002ffe4ff */
[----:B------:R-:W-:Y:S02]  /*6bb0*/  IADD3 R134, P0, PT, R134, R218, RZ ;  /* 0x000000da86867210 */ /* 0x000fe40007f1e0ff */
[----:B------:R-:W-:Y:S02]  /*6bc0*/  IADD3 R190, PT, PT, R194, UR5, RZ ;  /* 0x00000005c2be7c10 */ /* 0x000fe4000fffe0ff */
[----:B------:R-:W-:Y:S02]  /*6bd0*/  IADD3.X R135, PT, PT, R133, R219, RZ, P0, !PT ;  /* 0x000000db85877210 */ /* 0x000fe400007fe4ff */
[C---:B------:R-:W-:Y:S02]  /*6be0*/  LOP3.LUT P0, RZ, R186.reuse, 0x2, RZ, 0xc0, !PT ;  /* 0x00000002baff7812 */ /* 0x040fe4000780c0ff */
[----:B------:R-:W-:Y:S02]  /*6bf0*/  MOV R2, 0x40 ;  /* 0x0000004000027802 */ /* 0x000fe40000000f00 */
[----:B------:R-:W-:Y:S02]  /*6c00*/  SEL R189, R139, 0xffffffe0, !P0 ;  /* 0xffffffe08bbd7807 */ /* 0x000fe40004000000 */
[----:B------:R-:W-:Y:S02]  /*6c10*/  LOP3.LUT P0, RZ, R186, 0x4, RZ, 0xc0, !PT ;  /* 0x00000004baff7812 */ /* 0x000fe4000780c0ff */
[-C--:B------:R-:W-:Y:S02]  /*6c20*/  IADD3 R193, PT, PT, R189, R196.reuse, RZ ;  /* 0x000000c4bdc17210 */ /* 0x080fe40007ffe0ff */
[----:B-1----:R-:W-:Y:S02]  /*6c30*/  @!P2 MOV R201, R199 ;  /* 0x000000c700c9a202 */ /* 0x002fe40000000f00 */
[----:B------:R-:W-:Y:S02]  /*6c40*/  IADD3 R191, PT, PT, R190, R189, RZ ;  /* 0x000000bdbebf7210 */ /* 0x000fe40007ffe0ff */
[----:B------:R-:W-:Y:S01]  /*6c50*/  SEL R3, R2, 0xffffffc0, !P0 ;  /* 0xffffffc002037807 */ /* 0x000fe20004000000 */
[----:B------:R-:W-:Y:S01]  /*6c60*/  @!PT LDS RZ, [RZ] ;  /* 0x00000000fffff984 */ /* 0x000fe20000000800 */
[----:B------:R-:W-:Y:S01]  /*6c70*/  @!PT LDS RZ, [RZ] ;  /* 0x00000000fffff984 */ /* 0x000fe20000000800 */
[----:B------:R-:W-:Y:S01]  /*6c80*/  @!PT LDS RZ, [RZ] ;  /* 0x00000000fffff984 */ /* 0x000fe20000000800 */
[----:B------:R1:W-:Y:S01]  /*6c90*/  @!P2 LDGSTS.E.BYPASS.LTC128B.128 [R215+0xe000], desc[UR14][R200.64+0x80] ;  /* 0x0e000080c8d7afae */ /* 0x0003e2000b981a0e */
[----:B------:R-:W-:Y:S02]  /*6ca0*/  IADD3 R209, PT, PT, R209, 0x1, RZ ;  /* 0x00000001d1d17810 */ /* 0x000fe40007ffe0ff */
[----:B------:R-:W-:Y:S02]  /*6cb0*/  IADD3 R192, PT, PT, R3, R196, RZ ;  /* 0x000000c403c07210 */ /* 0x000fe40007ffe0ff */
[----:B------:R-:W-:Y:S01]  /*6cc0*/  @P2 STS.128 [R215+0xe000], RZ ;  /* 0x00e000ffd7002388 */ /* 0x000fe20000000c00 */
[----:B------:R-:W-:Y:S02]  /*6cd0*/  IADD3 R190, PT, PT, R190, R3, RZ ;  /* 0x00000003bebe7210 */ /* 0x000fe40007ffe0ff */
[C---:B------:R-:W-:Y:S02]  /*6ce0*/  IADD3 R3, PT, PT, R189.reuse, R192, RZ ;  /* 0x000000c0bd037210 */ /* 0x040fe40007ffe0ff */
[----:B------:R-:W-:Y:S02]  /*6cf0*/  IADD3 R2, PT, PT, R189, R190, RZ ;  /* 0x000000bebd027210 */ /* 0x000fe40007ffe0ff */
[----:B------:R-:W-:Y:S02]  /*6d00*/  ISETP.NE.AND P5, PT, R209, RZ, PT ;  /* 0x000000ffd100720c */ /* 0x000fe40003fa5270 */
[----:B-1----:R-:W-:Y:S05]  /*6d10*/  @!P1 MOV R201, R199 ;  /* 0x000000c700c99202 */ /* 0x002fea0000000f00 */
[----:B------:R-:W-:Y:S01]  /*6d20*/  @!PT LDS RZ, [RZ] ;  /* 0x00000000fffff984 */ /* 0x000fe20000000800 */
[----:B------:R-:W-:Y:S01]  /*6d30*/  @!PT LDS RZ, [RZ] ;  /* 0x00000000fffff984 */ /* 0x000fe20000000800 */
[----:B------:R-:W-:Y:S01]  /*6d40*/  @!PT LDS RZ, [RZ] ;  /* 0x00000000fffff984 */ /* 0x000fe20000000800 */
[----:B------:R-:W-:Y:S05]  /*6d50*/  @!P1 LDGSTS.E.BYPASS.LTC128B.128 [R215+0x10000], desc[UR14][R200.64+0x100] ;  /* 0x10000100c8d79fae */ /* 0x000fea000b981a0e */
[----:B------:R-:W-:Y:S05]  /*6d60*/  @P1 STS.128 [R215+0x10000], RZ ;  /* 0x010000ffd7001388 */ /* 0x000fea0000000c00 */
        /* <DEDUP_REMOVED lines=43> */
[----:B------:R1:W-:Y:S05]  /*7020*/  @!P1 LDGSTS.E.BYPASS.LTC128B.128 [R215+0x11800], desc[UR14][R134.64+0x100] ;  /* 0x1180010086d79fae */ /* 0x0003ea000b981a0e */
[----:B------:R-:W-:Y:S05]  /*7030*/  @P1 STS.128 [R215+0x11800], RZ ;  /* 0x011800ffd7001388 */ /* 0x000fea0000000c00 */
[----:B------:R-:W-:Y:S05]  /*7040*/  LDSM.16.M88.4 R140, [R196] ;  /* 0x00000000c48c783b */ /* 0x000fea0000000200 */
[----:B------:R-:W2:Y:S05]  /*7050*/  LDSM.16.M88.4 R144, [R194+UR5+0x6000] ;  /* 0x00600005c290783b */ /* 0x000eaa0008000200 */
[----:B------:R-:W5:Y:S05]  /*7060*/  LDSM.16.M88.4 R148, [R194+UR5+0x6800] ;  /* 0x00680005c294783b */ /* 0x000f6a0008000200 */
[----:B------:R-:W3:Y:S05]  /*7070*/  LDSM.16.M88.4 R152, [R194+UR5+0x7000] ;  /* 0x00700005c298783b */ /* 0x000eea0008000200 */
[----:B------:R-:W0:Y:S05]  /*7080*/  LDGDEPBAR ;  /* 0x00000000000079af */ /* 0x000e2a0000000000 */
[----:B------:R-:W4:Y:S05]  /*7090*/  LDSM.16.M88.4 R156, [R194+UR5+0x7800] ;  /* 0x00780005c29c783b */ /* 0x000f2a0008000200 */
[----:B------:R-:W-:Y:S05]  /*70a0*/  LDSM.16.M88.4 R160, [R193] ;  /* 0x00000000c1a0783b */ /* 0x000fea0000000200 */
[----:B------:R-:W4:Y:S05]  /*70b0*/  LDSM.16.M88.4 R164, [R191+0x6000] ;  /* 0x00600000bfa4783b */ /* 0x000f2a0000000200 */
[----:B------:R-:W4:Y:S05]  /*70c0*/  LDSM.16.M88.4 R168, [R191+0x6800] ;  /* 0x00680000bfa8783b */ /* 0x000f2a0000000200 */
[----:B------:R-:W4:Y:S01]  /*70d0*/  LDSM.16.M88.4 R172, [R191+0x7000] ;  /* 0x00700000bfac783b */ /* 0x000f220000000200 */
[C---:B--2---:R-:W-:Y:S04]  /*70e0*/  HMMA.16816.F32.BF16 R4, R140.reuse, R144, RZ ;  /* 0x000000908c04723c */ /* 0x044fe800000418ff */
[----:B------:R-:W-:Y:S04]  /*70f0*/  LDSM.16.M88.4 R176, [R192] ;  /* 0x00000000c0b0783b */ /* 0x000fe80000000200 */
[C---:B------:R-:W-:Y:S01]  /*7100*/  HMMA.16816.F32.BF16 R8, R140.reuse, R146, RZ ;  /* 0x000000928c08723c */ /* 0x040fe200000418ff */
[----:B------:R-:W2:Y:S05]  /*7110*/  LDSM.16.M88.4 R144, [R191+0x7800] ;  /* 0x00780000bf90783b */ /* 0x000eaa0000000200 */
[----:B------:R-:W2:Y:S02]  /*7120*/  LDSM.16.M88.4 R180, [R190+0x6000] ;  /* 0x00600000beb4783b */ /* 0x000ea40000000200 */
[C---:B-----5:R-:W-:Y:S03]  /*7130*/  HMMA.16816.F32.BF16 R12, R140.reuse, R148, RZ ;  /* 0x000000948c0c723c */ /* 0x060fe600000418ff */
[----:B-1----:R-:W-:Y:S05]  /*7140*/  LDSM.16.M88.4 R132, [R2+0x6800] ;  /* 0x006800000284783b */ /* 0x002fea0000000200 */
[C---:B------:R-:W-:Y:S01]  /*7150*/  HMMA.16816.F32.BF16 R16, R140.reuse, R150, RZ ;  /* 0x000000968c10723c */ /* 0x040fe200000418ff */
[----:B------:R-:W-:Y:S07]  /*7160*/  LDSM.16.M88.4 R148, [R190+0x7000] ;  /* 0x00700000be94783b */ /* 0x000fee0000000200 */
[C---:B---3--:R-:W-:Y:S08]  /*7170*/  HMMA.16816.F32.BF16 R20, R140.reuse, R152, RZ ;  /* 0x000000988c14723c */ /* 0x048ff000000418ff */
[C---:B------:R-:W-:Y:S01]  /*7180*/  HMMA.16816.F32.BF16 R24, R140.reuse, R154, RZ ;  /* 0x0000009a8c18723c */ /* 0x040fe200000418ff */
[----:B------:R-:W-:Y:S07]  /*7190*/  LDSM.16.M88.4 R152, [R190+0x7800] ;  /* 0x00780000be98783b */ /* 0x000fee0000000200 */
[C---:B----4-:R-:W-:Y:S08]  /*71a0*/  HMMA.16816.F32.BF16 R28, R140.reuse, R156, RZ ;  /* 0x0000009c8c1c723c */ /* 0x050ff000000418ff */
[----:B------:R-:W-:Y:S01]  /*71b0*/  HMMA.16816.F32.BF16 R32, R140, R158, RZ ;  /* 0x0000009e8c20723c */ /* 0x000fe200000418ff */
[----:B------:R-:W1:Y:S05]  /*71c0*/  LDSM.16.M88.4 R140, [R190+0x6800] ;  /* 0x00680000be8c783b */ /* 0x000e6a0000000200 */
[----:B------:R-:W-:Y:S02]  /*71d0*/  LDSM.16.M88.4 R156, [R3] ;  /* 0x00000000039c783b */ /* 0x000fe40000000200 */
[C---:B------:R-:W-:Y:S08]  /*71e0*/  HMMA.16816.F32.BF16 R4, R160.reuse, R164, R4 ;  /* 0x000000a4a004723c */ /* 0x040ff00000041804 */
[C---:B------:R-:W-:Y:S01]  /*71f0*/  HMMA.16816.F32.BF16 R8, R160.reuse, R166, R8 ;  /* 0x000000a6a008723c */ /* 0x040fe20000041808 */
[----:B------:R-:W3:Y:S07]  /*7200*/  LDSM.16.M88.4 R164, [R2+0x6000] ;  /* 0x0060000002a4783b */ /* 0x000eee0000000200 */
[C---:B------:R-:W-:Y:S08]  /*7210*/  HMMA.16816.F32.BF16 R12, R160.reuse, R168, R12 ;  /* 0x000000a8a00c723c */ /* 0x040ff0000004180c */
[C---:B------:R-:W-:Y:S01]  /*7220*/  HMMA.16816.F32.BF16 R16, R160.reuse, R170, R16 ;  /* 0x000000aaa010723c */ /* 0x040fe20000041810 */
[----:B------:R-:W-:Y:S07]  /*7230*/  LDSM.16.M88.4 R168, [R196+0x2000] ;  /* 0x00200000c4a8783b */ /* 0x000fee0000000200 */
[C---:B------:R-:W-:Y:S08]  /*7240*/  HMMA.16816.F32.BF16 R20, R160.reuse, R172, R20 ;  /* 0x000000aca014723c */ /* 0x040ff00000041814 */
[C---:B------:R-:W-:Y:S01]  /*7250*/  HMMA.16816.F32.BF16 R24, R160.reuse, R174, R24 ;  /* 0x000000aea018723c */ /* 0x040fe20000041818 */
[----:B------:R-:W-:Y:S07]  /*7260*/  LDSM.16.M88.4 R172, [R194+UR5+0x8000] ;  /* 0x00800005c2ac783b */ /* 0x000fee0008000200 */
[C---:B--2---:R-:W-:Y:S08]  /*7270*/  HMMA.16816.F32.BF16 R28, R160.reuse, R144, R28 ;  /* 0x00000090a01c723c */ /* 0x044ff0000004181c */
[----:B------:R-:W-:Y:S01]  /*7280*/  HMMA.16816.F32.BF16 R32, R160, R146, R32 ;  /* 0x00000092a020723c */ /* 0x000fe20000041820 */
[----:B------:R-:W2:Y:S05]  /*7290*/  LDSM.16.M88.4 R144, [R2+0x7000] ;  /* 0x007000000290783b */ /* 0x000eaa0000000200 */
[----:B------:R-:W4:Y:S02]  /*72a0*/  LDSM.16.M88.4 R160, [R2+0x7800] ;  /* 0x0078000002a0783b */ /* 0x000f240000000200 */
[C---:B------:R-:W-:Y:S08]  /*72b0*/  HMMA.16816.F32.BF16 R4, R176.reuse, R180, R4 ;  /* 0x000000b4b004723c */ /* 0x040ff00000041804 */
[C---:B------:R-:W-:Y:S01]  /*72c0*/  HMMA.16816.F32.BF16 R8, R176.reuse, R182, R8 ;  /* 0x000000b6b008723c */ /* 0x040fe20000041808 */
[----:B------:R-:W-:Y:S07]  /*72d0*/  LDSM.16.M88.4 R180, [R191+0x8000] ;  /* 0x00800000bfb4783b */ /* 0x000fee0000000200 */
[C---:B-1----:R-:W-:Y:S08]  /*72e0*/  HMMA.16816.F32.BF16 R12, R176.reuse, R140, R12 ;  /* 0x0000008cb00c723c */ /* 0x042ff0000004180c */
[C---:B------:R-:W-:Y:S01]  /*72f0*/  HMMA.16816.F32.BF16 R16, R176.reuse, R142, R16 ;  /* 0x0000008eb010723c */ /* 0x040fe20000041810 */
[----:B------:R-:W1:Y:S07]  /*7300*/  LDSM.16.M88.4 R140, [R194+UR5+0x8800] ;  /* 0x00880005c28c783b */ /* 0x000e6e0008000200 */
[C---:B------:R-:W-:Y:S08]  /*7310*/  HMMA.16816.F32.BF16 R20, R176.reuse, R148, R20 ;  /* 0x00000094b014723c */ /* 0x040ff00000041814 */
[C---:B------:R-:W-:Y:S01]  /*7320*/  HMMA.16816.F32.BF16 R24, R176.reuse, R150, R24 ;  /* 0x00000096b018723c */ /* 0x040fe20000041818 */
[----:B------:R-:W5:Y:S07]  /*7330*/  LDSM.16.M88.4 R148, [R194+UR5+0x9000] ;  /* 0x00900005c294783b */ /* 0x000f6e0008000200 */
[C---:B------:R-:W-:Y:S08]  /*7340*/  HMMA.16816.F32.BF16 R28, R176.reuse, R152, R28 ;  /* 0x00000098b01c723c */ /* 0x040ff0000004181c */
[----:B------:R-:W-:Y:S01]  /*7350*/  HMMA.16816.F32.BF16 R32, R176, R154, R32 ;  /* 0x0000009ab020723c */ /* 0x000fe20000041820 */
[----:B------:R-:W5:Y:S05]  /*7360*/  LDSM.16.M88.4 R152, [R194+UR5+0x9800] ;  /* 0x00980005c298783b */ /* 0x000f6a0008000200 */
[----:B------:R-:W5:Y:S02]  /*7370*/  LDSM.16.M88.4 R176, [R193+0x2000] ;  /* 0x00200000c1b0783b */ /* 0x000f640000000200 */
[C---:B---3--:R-:W-:Y:S08]  /*7380*/  HMMA.16816.F32.BF16 R4, R156.reuse, R164, R4 ;  /* 0x000000a49c04723c */ /* 0x048ff00000041804 */
[C---:B------:R-:W-:Y:S01]  /*7390*/  HMMA.16816.F32.BF16 R8, R156.reuse, R166, R8 ;  /* 0x000000a69c08723c */ /* 0x040fe20000041808 */
[----:B------:R-:W-:Y:S07]  /*73a0*/  LDSM.16.M88.4 R164, [R190+0x8000] ;  /* 0x00800000bea4783b */ /* 0x000fee0000000200 */
[C---:B------:R-:W-:Y:S08]  /*73b0*/  HMMA.16816.F32.BF16 R12, R156.reuse, R132, R12 ;  /* 0x000000849c0c723c */ /* 0x040ff0000004180c */
[C---:B------:R-:W-:Y:S01]  /*73c0*/  HMMA.16816.F32.BF16 R16, R156.reuse, R134, R16 ;  /* 0x000000869c10723c */ /* 0x040fe20000041810 */
[----:B------:R-:W3:Y:S07]  /*73d0*/  LDSM.16.M88.4 R132, [R191+0x8800] ;  /* 0x00880000bf84783b */ /* 0x000eee0000000200 */
[C---:B--2---:R-:W-:Y:S08]  /*73e0*/  HMMA.16816.F32.BF16 R20, R156.reuse, R144, R20 ;  /* 0x000000909c14723c */ /* 0x044ff00000041814 */
[C---:B------:R-:W-:Y:S01]  /*73f0*/  HMMA.16816.F32.BF16 R24, R156.reuse, R146, R24 ;  /* 0x000000929c18723c */ /* 0x040fe20000041818 */
[----:B------:R-:W2:Y:S07]  /*7400*/  LDSM.16.M88.4 R144, [R191+0x9000] ;  /* 0x00900000bf90783b */ /* 0x000eae0000000200 */
[C---:B----4-:R-:W-:Y:S08]  /*7410*/  HMMA.16816.F32.BF16 R28, R156.reuse, R160, R28 ;  /* 0x000000a09c1c723c */ /* 0x050ff0000004181c */
[----:B------:R-:W-:Y:S01]  /*7420*/  HMMA.16816.F32.BF16 R32, R156, R162, R32 ;  /* 0x000000a29c20723c */ /* 0x000fe20000041820 */
[----:B------:R-:W4:Y:S05]  /*7430*/  LDSM.16.M88.4 R156, [R191+0x9800] ;  /* 0x00980000bf9c783b */ /* 0x000f2a0000000200 */
[----:B------:R-:W4:Y:S02]  /*7440*/  LDSM.16.M88.4 R160, [R192+0x2000] ;  /* 0x00200000c0a0783b */ /* 0x000f240000000200 */
[C---:B------:R-:W-:Y:S08]  /*7450*/  HMMA.16816.F32.BF16 R4, R168.reuse, R172, R4 ;  /* 0x000000aca804723c */ /* 0x040ff00000041804 */
[C---:B------:R-:W-:Y:S01]  /*7460*/  HMMA.16816.F32.BF16 R8, R168.reuse, R174, R8 ;  /* 0x000000aea808723c */ /* 0x040fe20000041808 */
[----:B------:R-:W-:Y:S07]  /*7470*/  LDSM.16.M88.4 R172, [R2+0x8000] ;  /* 0x0080000002ac783b */ /* 0x000fee0000000200 */
[C---:B-1----:R-:W-:Y:S08]  /*7480*/  HMMA.16816.F32.BF16 R12, R168.reuse, R140, R12 ;  /* 0x0000008ca80c723c */ /* 0x042ff0000004180c */
[C---:B------:R-:W-:Y:S01]  /*7490*/  HMMA.16816.F32.BF16 R16, R168.reuse, R142, R16 ;  /* 0x0000008ea810723c */ /* 0x040fe20000041810 */
[----:B------:R-:W1:Y:S07]  /*74a0*/  LDSM.16.M88.4 R140, [R190+0x8800] ;  /* 0x00880000be8c783b */ /* 0x000e6e0000000200 */
[C---:B-----5:R-:W-:Y:S08]  /*74b0*/  HMMA.16816.F32.BF16 R20, R168.reuse, R148, R20 ;  /* 0x00000094a814723c */ /* 0x060ff00000041814 */
[C---:B------:R-:W-:Y:S01]  /*74c0*/  HMMA.16816.F32.BF16 R24, R168.reuse, R150, R24 ;  /* 0x00000096a818723c */ /* 0x040fe20000041818 */
[----:B------:R-:W5:Y:S07]  /*74d0*/  LDSM.16.M88.4 R148, [R190+0x9000] ;  /* 0x00900000be94783b */ /* 0x000f6e0000000200 */
[C---:B------:R-:W-:Y:S08]  /*74e0*/  HMMA.16816.F32.BF16 R28, R168.reuse, R152, R28 ;  /* 0x00000098a81c723c */ /* 0x040ff0000004181c */
[----:B------:R-:W-:Y:S01]  /*74f0*/  HMMA.16816.F32.BF16 R32, R168, R154, R32 ;  /* 0x0000009aa820723c */ /* 0x000fe20000041820 */
[----:B------:R-:W5:Y:S05]  /*7500*/  LDSM.16.M88.4 R152, [R190+0x9800] ;  /* 0x00980000be98783b */ /* 0x000f6a0000000200 */
[----:B------:R-:W5:Y:S02]  /*7510*/  LDSM.16.M88.4 R168, [R3+0x2000] ;  /* 0x0020000003a8783b */ /* 0x000f640000000200 */
[C---:B------:R-:W-:Y:S08]  /*7520*/  HMMA.16816.F32.BF16 R4, R176.reuse, R180, R4 ;  /* 0x000000b4b004723c */ /* 0x040ff00000041804 */
[C---:B------:R-:W-:Y:S01]  /*7530*/  HMMA.16816.F32.BF16 R8, R176.reuse, R182, R8 ;  /* 0x000000b6b008723c */ /* 0x040fe20000041808 */
[----:B------:R-:W-:Y:S07]  /*7540*/  LDSM.16.M88.4 R180, [R2+0xa000] ;  /* 0x00a0000002b4783b */ /* 0x000fee0000000200 */
[C---:B---3--:R-:W-:Y:S08]  /*7550*/  HMMA.16816.F32.BF16 R12, R176.reuse, R132, R12 ;  /* 0x00000084b00c723c */ /* 0x048ff0000004180c */
        /* <DEDUP_REMOVED lines=8> */
[----:B------:R-:W-:Y:S02]  /*75e0*/  LDSM.16.M88.4 R176, [R194+UR5+0xa000] ;  /* 0x00a00005c2b0783b */ /* 0x000fe40008000200 */
[C---:B------:R-:W-:Y:S08]  /*75f0*/  HMMA.16816.F32.BF16 R4, R160.reuse, R164, R4 ;  /* 0x000000a4a004723c */ /* 0x040ff00000041804 */
[C---:B------:R-:W-:Y:S01]  /*7600*/  HMMA.16816.F32.BF16 R8, R160.reuse, R166, R8 ;  /* 0x000000a6a008723c */ /* 0x040fe20000041808 */
[----:B------:R-:W4:Y:S07]  /*7610*/  LDSM.16.M88.4 R164, [R196+0x4000] ;  /* 0x00400000c4a4783b */ /* 0x000f2e0000000200 */
[C---:B-1----:R-:W-:Y:S08]  /*7620*/  HMMA.16816.F32.BF16 R12, R160.reuse, R140, R12 ;  /* 0x0000008ca00c723c */ /* 0x042ff0000004180c */
[C---:B------:R-:W-:Y:S01]  /*7630*/  HMMA.16816.F32.BF16 R16, R160.reuse, R142, R16 ;  /* 0x0000008ea010723c */ /* 0x040fe20000041810 */
[----:B------:R-:W1:Y:S07]  /*7640*/  LDSM.16.M88.4 R140, [R194+UR5+0xa800] ;  /* 0x00a80005c28c783b */ /* 0x000e6e0008000200 */
[C---:B-----5:R-:W-:Y:S08]  /*7650*/  HMMA.16816.F32.BF16 R20, R160.reuse, R148, R20 ;  /* 0x00000094a014723c */ /* 0x060ff00000041814 */
[C---:B------:R-:W-:Y:S01]  /*7660*/  HMMA.16816.F32.BF16 R24, R160.reuse, R150, R24 ;  /* 0x00000096a018723c */ /* 0x040fe20000041818 */
[----:B------:R-:W5:Y:S07]  /*7670*/  LDSM.16.M88.4 R148, [R194+UR5+0xb000] ;  /* 0x00b00005c294783b */ /* 0x000f6e0008000200 */
[C---:B------:R-:W-:Y:S08]  /*7680*/  HMMA.16816.F32.BF16 R28, R160.reuse, R152, R28 ;  /* 0x00000098a01c723c */ /* 0x040ff0000004181c */
[----:B------:R-:W-:Y:S01]  /*7690*/  HMMA.16816.F32.BF16 R32, R160, R154, R32 ;  /* 0x0000009aa020723c */ /* 0x000fe20000041820 */
[----:B------:R-:W5:Y:S05]  /*76a0*/  LDSM.16.M88.4 R152, [R194+UR5+0xb800] ;  /* 0x00b80005c298783b */ /* 0x000f6a0008000200 */
[----:B------:R-:W-:Y:S02]  /*76b0*/  LDSM.16.M88.4 R160, [R193+0x4000] ;  /* 0x00400000c1a0783b */ /* 0x000fe40000000200 */
[C---:B------:R-:W-:Y:S08]  /*76c0*/  HMMA.16816.F32.BF16 R4, R168.reuse, R172, R4 ;  /* 0x000000aca804723c */ /* 0x040ff00000041804 */
[C---:B------:R-:W-:Y:S01]  /*76d0*/  HMMA.16816.F32.BF16 R8, R168.reuse, R174, R8 ;  /* 0x000000aea808723c */ /* 0x040fe20000041808 */
[----:B------:R-:W5:Y:S07]  /*76e0*/  LDSM.16.M88.4 R172, [R191+0xa000] ;  /* 0x00a00000bfac783b */ /* 0x000f6e0000000200 */
        /* <DEDUP_REMOVED lines=9> */
[----:B------:R-:W-:Y:S02]  /*7780*/  LDSM.16.M88.4 R168, [R192+0x4000] ;  /* 0x00400000c0a8783b */ /* 0x000fe40000000200 */
[C---:B------:R-:W-:Y:S08]  /*7790*/  HMMA.16816.F32.BF16 R4, R164.reuse, R176, R4 ;  /* 0x000000b0a404723c */ /* 0x040ff00000041804 */
[C---:B------:R-:W-:Y:S01]  /*77a0*/  HMMA.16816.F32.BF16 R8, R164.reuse, R178, R8 ;  /* 0x000000b2a408723c */ /* 0x040fe20000041808 */
[----:B------:R-:W4:Y:S07]  /*77b0*/  LDSM.16.M88.4 R176, [R190+0xa000] ;  /* 0x00a00000beb0783b */ /* 0x000f2e0000000200 */
        /* <DEDUP_REMOVED lines=11> */
[C---:B------:R-:W-:Y:S08]  /*7870*/  HMMA.16816.F32.BF16 R8, R160.reuse, R174, R8 ;  /* 0x000000aea008723c */ /* 0x040ff00000041808 */
[C---:B---3--:R-:W-:Y:S08]  /*7880*/  HMMA.16816.F32.BF16 R12, R160.reuse, R132, R12 ;  /* 0x00000084a00c723c */ /* 0x048ff0000004180c */
[C---:B------:R-:W-:Y:S01]  /*7890*/  HMMA.16816.F32.BF16 R16, R160.reuse, R134, R16 ;  /* 0x00000086a010723c */ /* 0x040fe20000041810 */
[----:B------:R-:W3:Y:S07]  /*78a0*/  LDSM.16.M88.4 R132, [R2+0xa800] ;  /* 0x00a800000284783b */ /* 0x000eee0000000200 */
[C---:B--2---:R-:W-:Y:S08]  /*78b0*/  HMMA.16816.F32.BF16 R20, R160.reuse, R144, R20 ;  /* 0x00000090a014723c */ /* 0x044ff00000041814 */
[C---:B------:R-:W-:Y:S08]  /*78c0*/  HMMA.16816.F32.BF16 R24, R160.reuse, R146, R24 ;  /* 0x00000092a018723c */ /* 0x040ff00000041818 */
[C---:B----4-:R-:W-:Y:S08]  /*78d0*/  HMMA.16816.F32.BF16 R28, R160.reuse, R156, R28 ;  /* 0x0000009ca01c723c */ /* 0x050ff0000004181c */
[----:B------:R-:W-:Y:S08]  /*78e0*/  HMMA.16816.F32.BF16 R32, R160, R158, R32 ;  /* 0x0000009ea020723c */ /* 0x000ff00000041820 */
[C---:B------:R-:W-:Y:S08]  /*78f0*/  HMMA.16816.F32.BF16 R4, R168.reuse, R176, R4 ;  /* 0x000000b0a804723c */ /* 0x040ff00000041804 */
[C---:B------:R-:W-:Y:S08]  /*7900*/  HMMA.16816.F32.BF16 R8, R168.reuse, R178, R8 ;  /* 0x000000b2a808723c */ /* 0x040ff00000041808 */
[C---:B-1----:R-:W-:Y:S08]  /*7910*/  HMMA.16816.F32.BF16 R12, R168.reuse, R140, R12 ;  /* 0x0000008ca80c723c */ /* 0x042ff0000004180c */
[C---:B------:R-:W-:Y:S01]  /*7920*/  HMMA.16816.F32.BF16 R16, R168.reuse, R142, R16 ;  /* 0x0000008ea810723c */ /* 0x040fe20000041810 */
[----:B------:R-:W1:Y:S07]  /*7930*/  LDSM.16.M88.4 R140, [R2+0xb000] ;  /* 0x00b00000028c783b */ /* 0x000e6e0000000200 */
[C---:B-----5:R-:W-:Y:S08]  /*7940*/  HMMA.16816.F32.BF16 R20, R168.reuse, R148, R20 ;  /* 0x00000094a814723c */ /* 0x060ff00000041814 */
[C---:B------:R-:W-:Y:S08]  /*7950*/  HMMA.16816.F32.BF16 R24, R168.reuse, R150, R24 ;  /* 0x00000096a818723c */ /* 0x040ff00000041818 */
[C---:B------:R-:W-:Y:S08]  /*7960*/  HMMA.16816.F32.BF16 R28, R168.reuse, R152, R28 ;  /* 0x00000098a81c723c */ /* 0x040ff0000004181c */
[----:B------:R-:W-:Y:S08]  /*7970*/  HMMA.16816.F32.BF16 R32, R168, R154, R32 ;  /* 0x0000009aa820723c */ /* 0x000ff00000041820 */
[C---:B------:R-:W-:Y:S08]  /*7980*/  HMMA.16816.F32.BF16 R4, R164.reuse, R180, R4 ;  /* 0x000000b4a404723c */ /* 0x040ff00000041804 */
[C---:B------:R-:W-:Y:S08]  /*7990*/  HMMA.16816.F32.BF16 R8, R164.reuse, R182, R8 ;  /* 0x000000b6a408723c */ /* 0x040ff00000041808 */
[C---:B---3--:R-:W-:Y:S03]  /*79a0*/  HMMA.16816.F32.BF16 R12, R164.reuse, R132, R12 ;  /* 0x00000084a40c723c */ /* 0x048fe6000004180c */
[----:B------:R-:W-:Y:S01]  /*79b0*/  FMUL.FTZ R217, R5, UR11 ;  /* 0x0000000b05d97c20 */ /* 0x000fe20008410000 */
[----:B------:R-:W-:Y:S01]  /*79c0*/  FMUL.FTZ R216, R6, UR11 ;  /* 0x0000000b06d87c20 */ /* 0x000fe20008410000 */
[----:B------:R-:W-:Y:S01]  /*79d0*/  FMUL.FTZ R201, R7, UR11 ;  /* 0x0000000b07c97c20 */ /* 0x000fe20008410000 */
[----:B------:R-:W-:Y:S01]  /*79e0*/  FMUL.FTZ R218, R4, UR11 ;  /* 0x0000000b04da7c20 */ /* 0x000fe20008410000 */
[----:B------:R-:W2:Y:S01]  /*79f0*/  MUFU.TANH R175, R217 ;  /* 0x000000d900af7308 */ /* 0x000ea20000002400 */
[C---:B------:R-:W-:Y:S03]  /*7a00*/  HMMA.16816.F32.BF16 R16, R164.reuse, R134, R16 ;  /* 0x00000086a410723c */ /* 0x040fe60000041810 */
[----:B------:R-:W-:Y:S01]  /*7a10*/  FMUL.FTZ R133, R10, UR11 ;  /* 0x0000000b0a857c20 */ /* 0x000fe20008410000 */
[----:B------:R-:W-:Y:S01]  /*7a20*/  FMUL.FTZ R132, R11, UR11 ;  /* 0x0000000b0b847c20 */ /* 0x000fe20008410000 */
[----:B------:R-:W-:Y:S01]  /*7a30*/  FMUL.FTZ R136, R9, UR11 ;  /* 0x0000000b09887c20 */ /* 0x000fe20008410000 */
[----:B------:R-:W-:Y:S03]  /*7a40*/  FMUL.FTZ R220, R8, UR11 ;  /* 0x0000000b08dc7c20 */ /* 0x000fe60008410000 */
[----:B------:R-:W3:Y:S01]  /*7a50*/  MUFU.TANH R181, R133 ;  /* 0x0000008500b57308 */ /* 0x000ee20000002400 */
[C---:B-1----:R-:W-:Y:S03]  /*7a60*/  HMMA.16816.F32.BF16 R20, R164.reuse, R140, R20 ;  /* 0x0000008ca414723c */ /* 0x042fe60000041814 */
[----:B------:R-:W-:Y:S01]  /*7a70*/  FMUL.FTZ R247, R12, UR11 ;  /* 0x0000000b0cf77c20 */ /* 0x000fe20008410000 */
[----:B------:R-:W-:Y:S01]  /*7a80*/  FMUL.FTZ R243, R13, UR11 ;  /* 0x0000000b0df37c20 */ /* 0x000fe20008410000 */
[----:B------:R-:W-:Y:S01]  /*7a90*/  FMUL.FTZ R241, R14, UR11 ;  /* 0x0000000b0ef17c20 */ /* 0x000fe20008410000 */
[----:B------:R-:W-:Y:S03]  /*7aa0*/  FMUL.FTZ R245, R15, UR11 ;  /* 0x0000000b0ff57c20 */ /* 0x000fe60008410000 */
[----:B------:R1:W4:Y:S01]  /*7ab0*/  MUFU.TANH R179, R132 ;  /* 0x0000008400b37308 */ /* 0x0003220000002400 */
[C---:B------:R-:W-:Y:S03]  /*7ac0*/  HMMA.16816.F32.BF16 R24, R164.reuse, R142, R24 ;  /* 0x0000008ea418723c */ /* 0x040fe60000041818 */
[----:B------:R-:W-:Y:S01]  /*7ad0*/  FMUL.FTZ R251, R16, UR11 ;  /* 0x0000000b10fb7c20 */ /* 0x000fe20008410000 */
[----:B------:R-:W-:Y:S01]  /*7ae0*/  FMUL.FTZ R249, R17, UR11 ;  /* 0x0000000b11f97c20 */ /* 0x000fe20008410000 */
[----:B------:R-:W-:Y:S01]  /*7af0*/  FMUL.FTZ R239, R18, UR11 ;  /* 0x0000000b12ef7c20 */ /* 0x000fe20008410000 */
[----:B------:R-:W-:Y:S03]  /*7b00*/  FMUL.FTZ R237, R19, UR11 ;  /* 0x0000000b13ed7c20 */ /* 0x000fe60008410000 */
[----:B------:R-:W2:Y:S01]  /*7b10*/  MUFU.TANH R173, R216 ;  /* 0x000000d800ad7308 */ /* 0x000ea20000002400 */
[----:B------:R-:W-:Y:S01]  /*7b20*/  FMUL.FTZ R227, R20, UR11 ;  /* 0x0000000b14e37c20 */ /* 0x000fe20008410000 */
[----:B------:R-:W-:Y:S01]  /*7b30*/  FMUL.FTZ R229, R21, UR11 ;  /* 0x0000000b15e57c20 */ /* 0x000fe20008410000 */
[----:B------:R-:W-:Y:S01]  /*7b40*/  FMUL.FTZ R233, R22, UR11 ;  /* 0x0000000b16e97c20 */ /* 0x000fe20008410000 */
[----:B------:R-:W-:Y:S06]  /*7b50*/  FMUL.FTZ R223, R23, UR11 ;  /* 0x0000000b17df7c20 */ /* 0x000fec0008410000 */
[----:B------:R-:W2:Y:S01]  /*7b60*/  MUFU.TANH R171, R201 ;  /* 0x000000c900ab7308 */ /* 0x000ea20000002400 */
[----:B-1----:R-:W1:Y:S01]  /*7b70*/  LDSM.16.M88.4 R132, [R2+0xb800] ;  /* 0x00b800000284783b */ /* 0x002e620000000200 */
[----:B------:R-:W-:Y:S04]  /*7b80*/  DEPBAR.LE SB0, 0x0 ;  /* 0x000080000000791a */ /* 0x000fe80000000000 */
[----:B------:R-:W-:Y:S04]  /*7b90*/  FMUL.FTZ R231, R24, UR11 ;  /* 0x0000000b18e77c20 */ /* 0x000fe80008410000 */
[----:B------:R5:W1:Y:S01]  /*7ba0*/  MUFU.TANH R183, R136 ;  /* 0x0000008800b77308 */ /* 0x000a620000002400 */
[----:B------:R-:W-:Y:S01]  /*7bb0*/  BAR.SYNC.DEFER_BLOCKING 0x0 ;  /* 0x0000000000007b1d */ /* 0x000fe20000010000 */
[----:B------:R-:W-:Y:S01]  /*7bc0*/  FMUL.FTZ R235, R25, UR11 ;  /* 0x0000000b19eb7c20 */ /* 0x000fe20008410000 */
[----:B------:R-:W-:Y:S01]  /*7bd0*/  FMUL.FTZ R225, R26, UR11 ;  /* 0x0000000b1ae17c20 */ /* 0x000fe20008410000 */
[----:B------:R-:W-:Y:S06]  /*7be0*/  FMUL.FTZ R221, R27, UR11 ;  /* 0x0000000b1bdd7c20 */ /* 0x000fec0008410000 */
[----:B------:R-:W1:Y:S10]  /*7bf0*/  MUFU.TANH R218, R218 ;  /* 0x000000da00da7308 */ /* 0x000e740000002400 */
[----:B------:R-:W1:Y:S10]  /*7c00*/  MUFU.TANH R220, R220 ;  /* 0x000000dc00dc7308 */ /* 0x000e740000002400 */
[----:B------:R-:W2:Y:S10]  /*7c10*/  MUFU.TANH R247, R247 ;  /* 0x000000f700f77308 */ /* 0x000eb40000002400 */
[----:B------:R-:W2:Y:S01]  /*7c20*/  MUFU.TANH R243, R243 ;  /* 0x000000f300f37308 */ /* 0x000ea20000002400 */
[C---:B-1----:R-:W-:Y:S09]  /*7c30*/  HMMA.16816.F32.BF16 R28, R164.reuse, R132, R28 ;  /* 0x00000084a41c723c */ /* 0x042ff2000004181c */
[----:B------:R-:W1:Y:S01]  /*7c40*/  MUFU.TANH R241, R241 ;  /* 0x000000f100f17308 */ /* 0x000e620000002400 */
[----:B------:R-:W-:Y:S09]  /*7c50*/  HMMA.16816.F32.BF16 R32, R164, R134, R32 ;  /* 0x00000086a420723c */ /* 0x000ff20000041820 */
[----:B------:R-:W1:Y:S01]  /*7c60*/  MUFU.TANH R245, R245 ;  /* 0x000000f500f57308 */ /* 0x000e620000002400 */
[----:B------:R-:W-:Y:S01]  /*7c70*/  FMUL.FTZ R217, R28, UR11 ;  /* 0x0000000b1cd97c20 */ /* 0x000fe20008410000 */
[----:B------:R-:W-:Y:S01]  /*7c80*/  FMUL.FTZ R219, R29, UR11 ;  /* 0x0000000b1ddb7c20 */ /* 0x000fe20008410000 */
[----:B-----5:R-:W-:Y:S07]  /*7c90*/  FMUL.FTZ R136, R30, UR11 ;  /* 0x0000000b1e887c20 */ /* 0x020fee0008410000 */
[----:B------:R-:W1:Y:S01]  /*7ca0*/  MUFU.TANH R251, R251 ;  /* 0x000000fb00fb7308 */ /* 0x000e620000002400 */
[----:B------:R-:W-:Y:S01]  /*7cb0*/  FMUL.FTZ R135, R31, UR11 ;  /* 0x0000000b1f877c20 */ /* 0x000fe20008410000 */
[----:B------:R-:W-:Y:S01]  /*7cc0*/  FMUL.FTZ R201, R32, UR11 ;  /* 0x0000000b20c97c20 */ /* 0x000fe20008410000 */
[----:B------:R-:W-:Y:S01]  /*7cd0*/  FMUL.FTZ R216, R33, UR11 ;  /* 0x0000000b21d87c20 */ /* 0x000fe20008410000 */
[----:B------:R-:W-:Y:S06]  /*7ce0*/  FMUL.FTZ R34, R34, UR11 ;  /* 0x0000000b22227c20 */ /* 0x000fec0008410000 */
[----:B------:R-:W1:Y:S01]  /*7cf0*/  MUFU.TANH R249, R249 ;  /* 0x000000f900f97308 */ /* 0x000e620000002400 */
[----:B------:R-:W-:Y:S09]  /*7d00*/  FMUL.FTZ R35, R35, UR11 ;  /* 0x0000000b23237c20 */ /* 0x000ff20008410000 */
[----:B------:R-:W1:Y:S10]  /*7d10*/  MUFU.TANH R239, R239 ;  /* 0x000000ef00ef7308 */ /* 0x000e740000002400 */
        /* <DEDUP_REMOVED lines=15> */
[----:B------:R1:W1:Y:S10]  /*7e10*/  MUFU.TANH R134, R34 ;  /* 0x0000002200867308 */ /* 0x0002740000002400 */
[----:B------:R1:W1:Y:S01]  /*7e20*/  MUFU.TANH R133, R35 ;  /* 0x0000002300857308 */ /* 0x0002620000002400 */
[----:B--234-:R-:W-:Y:S05]  /*7e30*/  @!P5 BRA `(.L_x_559) ;  /* 0x000000080050d947 */ /* 0x01cfea0003800000 */
[----:B------:R-:W2:Y:S08]  /*7e40*/  LDC.64 R2, c[0x0][0x4e0] ;  /* 0x00013800ff027b82 */ /* 0x000eb00000000a00 */
[----:B------:R-:W3:Y:S01]  /*7e50*/  LDC R5, c[0x0][0x3bc] ;  /* 0x0000ef00ff057b82 */ /* 0x000ee20000000800 */
[----:B--2---:R-:W-:Y:S04]  /*7e60*/  ISETP.NE.U32.AND P4, PT, R2, RZ, PT ;  /* 0x000000ff0200720c */ /* 0x004fe80003f85070 */
[----:B------:R-:W-:Y:S11]  /*7e70*/  ISETP.NE.AND.EX P4, PT, R3, RZ, PT, P4 ;  /* 0x000000ff0300720c */ /* 0x000ff60003f85340 */
[----:B------:R-:W-:Y:S02]  /*7e80*/  @!UPT UIADD3 URZ, UPT, UPT, URZ, URZ, URZ ;  /* 0x000000fffffff290 */ /* 0x000fe4000fffe0ff */
[----:B------:R-:W2:Y:S01]  /*7e90*/  @!P4 LDC R2, c[0x0][0x3b8] ;  /* 0x0000ee00ff02cb82 */ /* 0x000ea20000000800 */
[----:B------:R-:W-:Y:S05]  /*7ea0*/  @!P4 IMAD.MOV.U32 R4, RZ, RZ, RZ ;  /* 0x000000ffff04c224 */ /* 0x000fea00078e00ff */
[----:B------:R-:W-:Y:S01]  /*7eb0*/  @!P4 IADD3 R4, P5, PT, RZ, -R4, RZ ;  /* 0x80000004ff04c210 */ /* 0x000fe20007fbe0ff */
[----:B--2---:R-:W-:Y:S04]  /*7ec0*/  @!P4 IMAD.SHL.U32 R3, R2, 0x40, RZ ;  /* 0x000000400203c824 */ /* 0x004fe800078e00ff */
[----:B------:R-:W-:Y:S05]  /*7ed0*/  @!P4 IMAD.X R3, RZ, RZ, ~R3, P5 ;  /* 0x000000ffff03c224 */ /* 0x000fea00028e0e03 */
[----:B------:R-:W-:Y:S04]  /*7ee0*/  @!P4 SHF.R.S64 R7, R4, 0x1f, R3 ;  /* 0x0000001f0407c819 */ /* 0x000fe80000001003 */
[----:B------:R-:W-:Y:S04]  /*7ef0*/  @!P4 IADD3 R198, P5, PT, R7, R198, RZ ;  /* 0x000000c607c6c210 */ /* 0x000fe80007fbe0ff */
[----:B------:R-:W-:Y:S01]  /*7f00*/  @!P4 LEA.HI.X.SX32 R197, R3, R197, 0x1, P5 ;  /* 0x000000c503c5c211 */ /* 0x000fe200028f0eff */
[----:B---3--:R-:W-:Y:S08]  /*7f10*/  @!P4 BRA `(.L_x_560) ;  /* 0x0000000000f8c947 */ /* 0x008ff00003800000 */
[----:B------:R-:W-:Y:S01]  /*7f20*/  VIADD R11, R203, 0xffffff80 ;  /* 0xffffff80cb0b7836 */ /* 0x000fe20000000000 */
[----:B------:R-:W2:Y:S04]  /*7f30*/  LDC R4, c[0x0][0x4f0] ;  /* 0x00013c00ff047b82 */ /* 0x000ea80000000800 */
[----:B------:R-:W-:Y:S02]  /*7f40*/  IABS R6, R11 ;  /* 0x0000000b00067213 */ /* 0x000fe40000000000 */
[-C--:B--2---:R-:W-:Y:S02]  /*7f50*/  IABS R2, R4.reuse ;  /* 0x0000000400027213 */ /* 0x084fe40000000000 */
[-C--:B------:R-:W-:Y:S02]  /*7f60*/  LOP3.LUT R11, R11, R4.reuse, RZ, 0x3c, !PT ;  /* 0x000000040b0b7212 */ /* 0x080fe400078e3cff */
[----:B------:R-:W2:Y:S10]  /*7f70*/  I2F.RP R9, R2 ;  /* 0x0000000200097306 */ /* 0x000eb40000209400 */
[----:B--2---:R-:W2:Y:S02]  /*7f80*/  MUFU.RCP R3, R9 ;  /* 0x0000000900037308 */ /* 0x004ea40000001000 */
[----:B--2---:R-:W-:Y:S01]  /*7f90*/  VIADD R12, R3, 0xffffffe ;  /* 0x0ffffffe030c7836 */ /* 0x004fe20000000000 */
[----:B------:R-:W-:Y:S07]  /*7fa0*/  IADD3 R3, PT, PT, R203, -0x40, RZ ;  /* 0xffffffc0cb037810 */ /* 0x000fee0007ffe0ff */
[----:B------:R-:W2:Y:S01]  /*7fb0*/  F2I.FTZ.U32.TRUNC.NTZ R13, R12 ;  /* 0x0000000c000d7305 */ /* 0x000ea2000021f000 */
[----:B------:R-:W-:Y:S02]  /*7fc0*/  IABS R8, R3 ;  /* 0x0000000300087213 */ /* 0x000fe40000000000 */
[----:B------:R-:W-:Y:S01]  /*7fd0*/  LOP3.LUT R3, R3, R4, RZ, 0x3c, !PT ;  /* 0x0000000403037212 */ /* 0x000fe200078e3cff */
[--C-:B--2---:R-:W-:Y:S02]  /*7fe0*/  IMAD.MOV R7, RZ, RZ, -R13.reuse ;  /* 0x000000ffff077224 */ /* 0x104fe400078e0a0d */
        /* <DEDUP_REMOVED lines=22> */
[----:B------:R-:W2:Y:S10]  /*8150*/  LDC.64 R2, c[0x0][0x3b8] ;  /* 0x0000ee00ff027b82 */ /* 0x000eb40000000a00 */
        /* <DEDUP_REMOVED lines=10> */
[----:B------:R-:W3:Y:S04]  /*8200*/  LDG.E R7, desc[UR14][R16.64] ;  /* 0x0000000e10077981 */ /* 0x000ee8000c1e1900 */
[----:B------:R-:W-:Y:S01]  /*8210*/  IMAD R9, R9, R4, -0x40 ;  /* 0xffffffc009097424 */ /* 0x000fe200078e0204 */
[----:B------:R-:W3:Y:S04]  /*8220*/  LDG.E R6, desc[UR14][R14.64] ;  /* 0x0000000e0e067981 */ /* 0x000ee8000c1e1900 */
[----:B------:R-:W-:Y:S05]  /*8230*/  SHF.R.S32.HI R11, RZ, 0x1f, R9 ;  /* 0x0000001fff0b7819 */ /* 0x000fea0000011409 */
[-C--:B--2---:R-:W-:Y:S02]  /*8240*/  IMAD R4, R11, R2.reuse, RZ ;  /* 0x000000020b047224 */ /* 0x084fe400078e02ff */
[C---:B------:R-:W-:Y:S04]  /*8250*/  IMAD.WIDE.U32 R10, R9.reuse, R2, RZ ;  /* 0x00000002090a7225 */ /* 0x040fe800078e00ff */
[----:B------:R-:W-:Y:S04]  /*8260*/  IMAD R4, R9, R3, R4 ;  /* 0x0000000309047224 */ /* 0x000fe800078e0204 */
[----:B------:R-:W-:Y:S02]  /*8270*/  IMAD.IADD R11, R11, 0x1, R4 ;  /* 0x000000010b0b7824 */ /* 0x000fe400078e0204 */
[----:B---3--:R-:W-:Y:S04]  /*8280*/  IMAD.IADD R7, R7, 0x1, -R6 ;  /* 0x0000000107077824 */ /* 0x008fe800078e0a06 */
[----:B------:R-:W-:Y:S01]  /*8290*/  IMAD.WIDE.U32 R10, R7, UR6, R10 ;  /* 0x00000006070a7c25 */ /* 0x000fe2000f8e000a */
[----:B------:R-:W-:Y:S02]  /*82a0*/  SHF.R.S32.HI R3, RZ, 0x1f, R7 ;  /* 0x0000001fff037819 */ /* 0x000fe40000011407 */
[C---:B------:R-:W-:Y:S03]  /*82b0*/  LEA R198, P5, R10.reuse, R198, 0x1 ;  /* 0x000000c60ac67211 */ /* 0x040fe600078a08ff */
[----:B------:R-:W-:Y:S04]  /*82c0*/  IMAD R4, R3, UR6, RZ ;  /* 0x0000000603047c24 */ /* 0x000fe8000f8e02ff */
[----:B------:R-:W-:Y:S05]  /*82d0*/  IMAD R4, R7, UR7, R4 ;  /* 0x0000000707047c24 */ /* 0x000fea000f8e0204 */
[----:B------:R-:W-:Y:S04]  /*82e0*/  IADD3 R4, PT, PT, R11, R4, RZ ;  /* 0x000000040b047210 */ /* 0x000fe80007ffe0ff */
[----:B------:R-:W-:Y:S07]  /*82f0*/  LEA.HI.X R197, R10, R197, R4, 0x1, P5 ;  /* 0x000000c50ac57211 */ /* 0x000fee00028f0c04 */
.L_x_560:
[--C-:B------:R-:W-:Y:S01]  /*8300*/  @!P3 IMAD.MOV.U32 R196, RZ, RZ, R198.reuse ;  /* 0x000000ffffc4b224 */ /* 0x100fe200078e00c6 */
        /* <DEDUP_REMOVED lines=13> */
[--C-:B--2---:R-:W-:Y:S05]  /*83e0*/  @!P2 IMAD.MOV.U32 R196, RZ, RZ, R198.reuse ;  /* 0x000000ffffc4a224 */ /* 0x104fea00078e00c6 */
[----:B------:R-:W-:Y:S01]  /*83f0*/  @!PT LDS RZ, [RZ] ;  /* 0x00000000fffff984 */ /* 0x000fe20000000800 */
[----:B------:R-:W-:Y:S01]  /*8400*/  @!PT LDS RZ, [RZ] ;  /* 0x00000000fffff984 */ /* 0x000fe20000000800 */
[----:B------:R-:W-:Y:S01]  /*8410*/  @!PT LDS RZ, [RZ] ;  /* 0x00000000fffff984 */ /* 0x000fe20000000800 */
[----:B------:R2:W-:Y:S04]  /*8420*/  @!P2 LDGSTS.E.BYPASS.LTC128B.128 [R215+0x8000], desc[UR14][R196.64+0x80] ;  /* 0x08000080c4d7afae */ /* 0x0005e8000b981a0e */
[----:B------:R3:W-:Y:S01]  /*8430*/  @P2 STS.128 [R215+0x8000], RZ ;  /* 0x008000ffd7002388 */ /* 0x0007e20000000c00 */
[----:B--2---:R-:W-:Y:S05]  /*8440*/  @!P1 IMAD.MOV.U32 R196, RZ, RZ, R198 ;  /* 0x000000ffffc49224 */ /* 0x004fea00078e00c6 */
        /* <DEDUP_REMOVED lines=51> */
.L_x_559:
[----:B---3--:R-:W-:Y:S01]  /*8780*/  FMNMX3.FTZ R6, R137, R218, R175, !PT ;  /* 0x000000da89067276 */ /* 0x008fe200078100af */
[----:B------:R-:W-:Y:S01]  /*8790*/  LDSM.16.MT88.4 R12, [R187+0xc000] ;  /* 0x00c00000bb0c783b */ /* 0x000fe20000004200 */
[----:B------:R-:W-:Y:S02]  /*87a0*/  FMNMX3.FTZ R2, R0, R173, R171, !PT ;  /* 0x000000ad00027276 */ /* 0x000fe400078100ab */
[----:B------:R-:W-:Y:S02]  /*87b0*/  FMNMX3.FTZ R6, R6, R220, R183, !PT ;  /* 0x000000dc06067276 */ /* 0x000fe400078100b7 */
[----:B------:R-:W-:Y:S02]  /*87c0*/  FMNMX3.FTZ R2, R2, R181, R179, !PT ;  /* 0x000000b502027276 */ /* 0x000fe400078100b3 */
[----:B------:R-:W-:Y:S01]  /*87d0*/  FMNMX3.FTZ R6, R6, R247, R243, !PT ;  /* 0x000000f706067276 */ /* 0x000fe200078100f3 */
[----:B------:R-:W-:Y:S01]  /*87e0*/  LDSM.16.MT88.4 R20, [R138+0xc000] ;  /* 0x00c000008a14783b */ /* 0x000fe20000004200 */
[----:B-1----:R-:W-:Y:S02]  /*87f0*/  FMNMX3.FTZ R2, R2, R241, R245, !PT ;  /* 0x000000f102027276 */ /* 0x002fe400078100f5 */
        /* <DEDUP_REMOVED lines=12> */
[----:B------:R-:W-:Y:S01]  /*88c0*/  MOV R168, R206 ;  /* 0x000000ce00a87202 */ /* 0x000fe20000000f00 */
[----:B------:R-:W1:Y:S01]  /*88d0*/  SHFL.BFLY PT, R3, R4, 0x2, 0x1f ;  /* 0x0c401f0004037f89 */ /* 0x000e6200000e0000 */
[----:B------:R-:W-:Y:S02]  /*88e0*/  @P0 IADD3 R168, PT, PT, R208, -0x40, RZ ;  /* 0xffffffc0d0a80810 */ /* 0x000fe40007ffe0ff */
[----:B------:R-:W-:Y:S05]  /*88f0*/  IADD3 R210, PT, PT, R210, -0x1, RZ ;  /* 0xffffffffd2d27810 */ /* 0x000fea0007ffe0ff */
[----:B------:R-:W2:Y:S01]  /*8900*/  SHFL.BFLY PT, R2, R7, 0x2, 0x1f ;  /* 0x0c401f0007027f89 */ /* 0x000ea200000e0000 */
[----:B------:R-:W-:Y:S02]  /*8910*/  IADD3 R189, PT, PT, R189, R168, RZ ;  /* 0x000000a8bdbd7210 */ /* 0x000fe40007ffe0ff */
[----:B------:R-:W-:Y:S05]  /*8920*/  IADD3 R203, PT, PT, R203, -0x40, RZ ;  /* 0xffffffc0cbcb7810 */ /* 0x000fea0007ffe0ff */
[----:B------:R-:W-:Y:S08]  /*8930*/  LDSM.16.MT88.4 R28, [R168] ;  /* 0x00000000a81c783b */ /* 0x000ff00000004200 */
[----:B------:R-:W-:Y:S08]  /*8940*/  LDSM.16.MT88.4 R140, [R189+0x2800] ;  /* 0x00280000bd8c783b */ /* 0x000ff00000004200 */
[----:B------:R-:W-:Y:S08]  /*8950*/  LDSM.16.MT88.4 R148, [R168+0x4800] ;  /* 0x00480000a894783b */ /* 0x000ff00000004200 */
[----:B------:R-:W-:Y:S08]  /*8960*/  LDSM.16.MT88.4 R152, [R168+0x5000] ;  /* 0x00500000a898783b */ /* 0x000ff00000004200 */
[----:B------:R-:W-:Y:S01]  /*8970*/  LDSM.16.MT88.4 R160, [R189+0x3800] ;  /* 0x00380000bda0783b */ /* 0x000fe20000004200 */
[----:B-1----:R-:W-:Y:S02]  /*8980*/  FMNMX.FTZ R8, R4, R3, !PT ;  /* 0x0000000304087209 */ /* 0x002fe40007810000 */
[----:B--2---:R-:W-:Y:S05]  /*8990*/  FMNMX.FTZ R6, R7, R2, !PT ;  /* 0x0000000207067209 */ /* 0x004fea0007810000 */
[----:B------:R-:W1:Y:S08]  /*89a0*/  SHFL.BFLY PT, R5, R8, 0x1, 0x1f ;  /* 0x0c201f0008057f89 */ /* 0x000e7000000e0000 */
[----:B------:R-:W2:Y:S01]  /*89b0*/  SHFL.BFLY PT, R3, R6, 0x1, 0x1f ;  /* 0x0c201f0006037f89 */ /* 0x000ea200000e0000 */
[----:B-1----:R-:W-:Y:S02]  /*89c0*/  FMNMX.FTZ R132, R8, R5, !PT ;  /* 0x0000000508847209 */ /* 0x002fe40007810000 */
[----:B--2---:R-:W-:Y:S03]  /*89d0*/  FMNMX.FTZ R3, R6, R3, !PT ;  /* 0x0000000306037209 */ /* 0x004fe60007810000 */
[C---:B------:R-:W-:Y:S01]  /*89e0*/  FMUL.FTZ R158, R132.reuse, UR4 ;  /* 0x00000004849e7c20 */ /* 0x040fe20008410000 */
[C---:B------:R-:W-:Y:S01]  /*89f0*/  FSETP.NEU.FTZ.AND P2, PT, R132.reuse, -INF , PT ;  /* 0xff8000008400780b */ /* 0x040fe20003f5d000 */
[----:B------:R-:W-:Y:S01]  /*8a00*/  FADD.FTZ R5, -R132, R137 ;  /* 0x0000008984057221 */ /* 0x000fe20000010100 */
[C---:B------:R-:W-:Y:S01]  /*8a10*/  FSETP.NEU.FTZ.AND P1, PT, R3.reuse, -INF , PT ;  /* 0xff8000000300780b */ /* 0x040fe20003f3d000 */
[C---:B------:R-:W-:Y:S01]  /*8a20*/  FMUL.FTZ R156, R3.reuse, UR4 ;  /* 0x00000004039c7c20 */ /* 0x040fe20008410000 */
[----:B------:R-:W-:Y:S01]  /*8a30*/  FSEL R158, R158, RZ, P2 ;  /* 0x000000ff9e9e7208 */ /* 0x000fe20001000000 */
[----:B------:R-:W-:Y:S01]  /*8a40*/  FADD.FTZ R4, -R3, R0 ;  /* 0x0000000003047221 */ /* 0x000fe20000010100 */
[----:B------:R-:W-:Y:S01]  /*8a50*/  FMUL.FTZ R2, R5, UR4 ;  /* 0x0000000405027c20 */ /* 0x000fe20008410000 */
[----:B------:R-:W-:Y:S02]  /*8a60*/  MOV R137, R132 ;  /* 0x0000008400897202 */ /* 0x000fe40000000f00 */
[----:B------:R-:W-:Y:S01]  /*8a70*/  FSEL R156, R156, RZ, P1 ;  /* 0x000000ff9c9c7208 */ /* 0x000fe20000800000 */
[--C-:B------:R-:W-:Y:S01]  /*8a80*/  FFMA.FTZ R174, R175, UR4, -R158.reuse ;  /* 0x00000004afae7c23 */ /* 0x100fe2000801089e */
[----:B------:R-:W-:Y:S01]  /*8a90*/  FMUL.FTZ R0, R4, UR4 ;  /* 0x0000000404007c20 */ /* 0x000fe20008410000 */
[--C-:B------:R-:W-:Y:S01]  /*8aa0*/  FFMA.FTZ R177, R218, UR4, -R158.reuse ;  /* 0x00000004dab17c23 */ /* 0x100fe2000801089e */
[----:B------:R-:W-:Y:S01]  /*8ab0*/  FFMA.FTZ R172, R183, UR4, -R158 ;  /* 0x00000004b7ac7c23 */ /* 0x000fe2000801089e */
[--C-:B------:R-:W-:Y:S01]  /*8ac0*/  FFMA.FTZ R175, R173, UR4, -R156.reuse ;  /* 0x00000004adaf7c23 */ /* 0x100fe2000801089c */
[----:B------:R-:W-:Y:S01]  /*8ad0*/  FFMA.FTZ R171, R171, UR4, -R156 ;  /* 0x00000004abab7c23 */ /* 0x000fe2000801089c */
[----:B------:R-:W-:Y:S01]  /*8ae0*/  FFMA.FTZ R173, R220, UR4, -R158 ;  /* 0x00000004dcad7c23 */ /* 0x000fe2000801089e */
[--C-:B------:R-:W-:Y:S01]  /*8af0*/  FFMA.FTZ R170, R181, UR4, -R156.reuse ;  /* 0x00000004b5aa7c23 */ /* 0x100fe2000801089c */
[----:B------:R-:W-:Y:S01]  /*8b00*/  FFMA.FTZ R169, R179, UR4, -R156 ;  /* 0x00000004b3a97c23 */ /* 0x000fe2000801089c */
[----:B------:R-:W1:Y:S01]  /*8b10*/  MUFU.EX2 R2, R2 ;  /* 0x0000000200027308 */ /* 0x000e620000000800 */
[--C-:B------:R-:W-:Y:S01]  /*8b20*/  FFMA.FTZ R179, R247, UR4, -R158.reuse ;  /* 0x00000004f7b37c23 */ /* 0x100fe2000801089e */
[----:B------:R-:W-:Y:S01]  /*8b30*/  FFMA.FTZ R180, R243, UR4, -R158 ;  /* 0x00000004f3b47c23 */ /* 0x000fe2000801089e */
[--C-:B------:R-:W-:Y:S07]  /*8b40*/  FFMA.FTZ R181, R241, UR4, -R156.reuse ;  /* 0x00000004f1b57c23 */ /* 0x100fee000801089c */
[----:B------:R-:W2:Y:S01]  /*8b50*/  MUFU.EX2 R0, R0 ;  /* 0x0000000000007308 */ /* 0x000ea20000000800 */
[----:B------:R-:W-:Y:S01]  /*8b60*/  FFMA.FTZ R176, R245, UR4, -R156 ;  /* 0x00000004f5b07c23 */ /* 0x000fe2000801089c */
[--C-:B------:R-:W-:Y:S01]  /*8b70*/  FFMA.FTZ R178, R251, UR4, -R158.reuse ;  /* 0x00000004fbb27c23 */ /* 0x100fe2000801089e */
[----:B------:R-:W-:Y:S07]  /*8b80*/  FFMA.FTZ R183, R249, UR4, -R158 ;  /* 0x00000004f9b77c23 */ /* 0x000fee000801089e */
[----:B------:R-:W-:Y:S01]  /*8b90*/  MUFU.EX2 R177, R177 ;  /* 0x000000b100b17308 */ /* 0x000fe20000000800 */
[--C-:B------:R-:W-:Y:S01]  /*8ba0*/  FFMA.FTZ R191, R239, UR4, -R156.reuse ;  /* 0x00000004efbf7c23 */ /* 0x100fe2000801089c */
[----:B------:R-:W-:Y:S01]  /*8bb0*/  FFMA.FTZ R182, R237, UR4, -R156 ;  /* 0x00000004edb67c23 */ /* 0x000fe2000801089c */
[--C-:B------:R-:W-:Y:S07]  /*8bc0*/  FFMA.FTZ R190, R227, UR4, -R158.reuse ;  /* 0x00000004e3be7c23 */ /* 0x100fee000801089e */
[----:B------:R-:W3:Y:S01]  /*8bd0*/  MUFU.EX2 R174, R174 ;  /* 0x000000ae00ae7308 */ /* 0x000ee20000000800 */
[----:B------:R-:W-:Y:S01]  /*8be0*/  FFMA.FTZ R193, R229, UR4, -R158 ;  /* 0x00000004e5c17c23 */ /* 0x000fe2000801089e */
[C---:B-1----:R-:W-:Y:S01]  /*8bf0*/  FMUL.FTZ R4, R2.reuse, R128 ;  /* 0x0000008002047220 */ /* 0x042fe20000410000 */
[C---:B------:R-:W-:Y:S07]  /*8c00*/  FMUL.FTZ R5, R2.reuse, R129 ;  /* 0x0000008102057220 */ /* 0x040fee0000410000 */
[----:B------:R-:W-:Y:S01]  /*8c10*/  MUFU.EX2 R175, R175 ;  /* 0x000000af00af7308 */ /* 0x000fe20000000800 */
[----:B------:R-:W-:Y:S01]  /*8c20*/  FMUL.FTZ R8, R2, R124 ;  /* 0x0000007c02087220 */ /* 0x000fe20000410000 */
[C---:B--2---:R-:W-:Y:S01]  /*8c30*/  FMUL.FTZ R6, R0.reuse, R130 ;  /* 0x0000008200067220 */ /* 0x044fe20000410000 */
[----:B------:R-:W-:Y:S07]  /*8c40*/  FMUL.FTZ R7, R0, R131 ;  /* 0x0000008300077220 */ /* 0x000fee0000410000 */
[----:B------:R-:W1:Y:S01]  /*8c50*/  MUFU.EX2 R171, R171 ;  /* 0x000000ab00ab7308 */ /* 0x000e620000000800 */
[----:B------:R-:W-:Y:S01]  /*8c60*/  FMUL.FTZ R9, R2, R125 ;  /* 0x0000007d02097220 */ /* 0x000fe20000410000 */
[C---:B------:R-:W-:Y:S01]  /*8c70*/  FMUL.FTZ R10, R0.reuse, R126 ;  /* 0x0000007e000a7220 */ /* 0x040fe20000410000 */
[----:B------:R-:W-:Y:S07]  /*8c80*/  FMUL.FTZ R11, R0, R127 ;  /* 0x0000007f000b7220 */ /* 0x000fee0000410000 */
[----:B------:R-:W-:Y:S01]  /*8c90*/  MUFU.EX2 R173, R173 ;  /* 0x000000ad00ad7308 */ /* 0x000fe20000000800 */
[----:B------:R-:W-:Y:S01]  /*8ca0*/  FMUL.FTZ R16, R2, R116 ;  /* 0x0000007402107220 */ /* 0x000fe20000410000 */
[----:B---3--:R-:W-:Y:S01]  /*8cb0*/  F2FP.BF16.F32.PACK_AB R128, R174, R177 ;  /* 0x000000b1ae80723e */ /* 0x008fe200000010ff */
[----:B------:R-:W-:Y:S07]  /*8cc0*/  FMUL.FTZ R17, R2, R117 ;  /* 0x0000007502117220 */ /* 0x000fee0000410000 */
[----:B------:R-:W2:Y:S01]  /*8cd0*/  MUFU.EX2 R172, R172 ;  /* 0x000000ac00ac7308 */ /* 0x000ea20000000800 */
[C---:B------:R-:W-:Y:S01]  /*8ce0*/  FMUL.FTZ R18, R0.reuse, R118 ;  /* 0x0000007600127220 */ /* 0x040fe20000410000 */
[----:B------:R-:W-:Y:S01]  /*8cf0*/  FMUL.FTZ R19, R0, R119 ;  /* 0x0000007700137220 */ /* 0x000fe20000410000 */
[C---:B------:R-:W-:Y:S07]  /*8d00*/  FMUL.FTZ R24, R2.reuse, R108 ;  /* 0x0000006c02187220 */ /* 0x040fee0000410000 */
[----:B------:R-:W-:Y:S01]  /*8d10*/  MUFU.EX2 R170, R170 ;  /* 0x000000aa00aa7308 */ /* 0x000fe20000000800 */
[----:B------:R-:W-:Y:S01]  /*8d20*/  FMUL.FTZ R25, R2, R109 ;  /* 0x0000006d02197220 */ /* 0x000fe20000410000 */
[----:B-1----:R-:W-:Y:S01]  /*8d30*/  F2FP.BF16.F32.PACK_AB R129, R171, R175 ;  /* 0x000000afab81723e */ /* 0x002fe200000010ff */
[C---:B------:R-:W-:Y:S07]  /*8d40*/  FMUL.FTZ R26, R0.reuse, R110 ;  /* 0x0000006e001a7220 */ /* 0x040fee0000410000 */
[----:B------:R-:W1:Y:S01]  /*8d50*/  MUFU.EX2 R169, R169 ;  /* 0x000000a900a97308 */ /* 0x000e620000000800 */
        /* <DEDUP_REMOVED lines=12> */
[C---:B------:R-:W-:Y:S01]  /*8e20*/  FMUL.FTZ R40, R2.reuse, R40 ;  /* 0x0000002802287220 */ /* 0x040fe20000410000 */
[----:B-1----:R-:W-:Y:S01]  /*8e30*/  F2FP.BF16.F32.PACK_AB R131, R169, R170 ;  /* 0x000000aaa983723e */ /* 0x002fe200000010ff */
[----:B------:R-:W-:Y:S01]  /*8e40*/  FMUL.FTZ R41, R2, R41 ;  /* 0x0000002902297220 */ /* 0x000fe20000410000 */
[C---:B------:R-:W-:Y:S01]  /*8e50*/  FMUL.FTZ R42, R0.reuse, R42 ;  /* 0x0000002a002a7220 */ /* 0x040fe20000410000 */
[----:B------:R-:W-:Y:S01]  /*8e60*/  FMUL.FTZ R43, R0, R43 ;  /* 0x0000002b002b7220 */ /* 0x000fe20000410000 */
[----:B------:R-:W-:Y:S01]  /*8e70*/  LDSM.16.MT88.4 R108, [R189+0x2000] ;  /* 0x00200000bd6c783b */ /* 0x000fe20000004200 */
[C---:B------:R-:W-:Y:S01]  /*8e80*/  FMUL.FTZ R44, R2.reuse, R44 ;  /* 0x0000002c022c7220 */ /* 0x040fe20000410000 */
[C---:B------:R-:W-:Y:S01]  /*8e90*/  FMUL.FTZ R45, R2.reuse, R45 ;  /* 0x0000002d022d7220 */ /* 0x040fe20000410000 */
[C---:B------:R-:W-:Y:S01]  /*8ea0*/  HMMA.16816.F32.BF16 R4, R128.reuse, R12, R4 ;  /* 0x0000000c8004723c */ /* 0x040fe20000041804 */
[----:B------:R-:W-:Y:S04]  /*8eb0*/  MUFU.EX2 R179, R179 ;  /* 0x000000b300b37308 */ /* 0x000fe80000000800 */
[----:B------:R-:W-:Y:S01]  /*8ec0*/  LDSM.16.MT88.4 R124, [R138+0xe800] ;  /* 0x00e800008a7c783b */ /* 0x000fe20000004200 */
[C---:B------:R-:W-:Y:S01]  /*8ed0*/  FMUL.FTZ R12, R2.reuse, R120 ;  /* 0x00000078020c7220 */ /* 0x040fe20000410000 */
[----:B------:R-:W-:Y:S01]  /*8ee0*/  FMUL.FTZ R13, R2, R121 ;  /* 0x00000079020d7220 */ /* 0x000fe20000410000 */
[C---:B------:R-:W-:Y:S03]  /*8ef0*/  HMMA.16816.F32.BF16 R8, R128.reuse, R14, R8 ;  /* 0x0000000e8008723c */ /* 0x040fe60000041808 */
[----:B------:R-:W1:Y:S01]  /*8f00*/  MUFU.EX2 R180, R180 ;  /* 0x000000b400b47308 */ /* 0x000e620000000800 */
[C---:B------:R-:W-:Y:S01]  /*8f10*/  FMUL.FTZ R14, R0.reuse, R122 ;  /* 0x0000007a000e7220 */ /* 0x040fe20000410000 */
[C---:B------:R-:W-:Y:S01]  /*8f20*/  FMUL.FTZ R15, R0.reuse, R123 ;  /* 0x0000007b000f7220 */ /* 0x040fe20000410000 */
[C---:B------:R-:W-:Y:S01]  /*8f30*/  FMUL.FTZ R46, R0.reuse, R46 ;  /* 0x0000002e002e7220 */ /* 0x040fe20000410000 */
[----:B------:R-:W2:Y:S01]  /*8f40*/  LDSM.16.MT88.4 R120, [R189] ;  /* 0x00000000bd78783b */ /* 0x000ea20000004200 */
[----:B------:R-:W-:Y:S01]  /*8f50*/  FMUL.FTZ R47, R0, R47 ;  /* 0x0000002f002f7220 */ /* 0x000fe20000410000 */
[C---:B------:R-:W-:Y:S01]  /*8f60*/  FMUL.FTZ R48, R2.reuse, R48 ;  /* 0x0000003002307220 */ /* 0x040fe20000410000 */
[----:B------:R-:W-:Y:S01]  /*8f70*/  FMUL.FTZ R49, R2, R49 ;  /* 0x0000003102317220 */ /* 0x000fe20000410000 */
[----:B------:R-:W-:Y:S01]  /*8f80*/  FMUL.FTZ R50, R0, R50 ;  /* 0x0000003200327220 */ /* 0x000fe20000410000 */
[C---:B------:R-:W-:Y:S01]  /*8f90*/  HMMA.16816.F32.BF16 R12, R128.reuse, R20, R12 ;  /* 0x00000014800c723c */ /* 0x040fe2000004180c */
[----:B------:R-:W-:Y:S02]  /*8fa0*/  MUFU.EX2 R181, R181 ;  /* 0x000000b500b57308 */ /* 0x000fe40000000800 */
[C---:B------:R-:W-:Y:S01]  /*8fb0*/  FMUL.FTZ R20, R2.reuse, R112 ;  /* 0x0000007002147220 */ /* 0x040fe20000410000 */
[----:B------:R-:W-:Y:S01]  /*8fc0*/  FMUL.FTZ R21, R2, R113 ;  /* 0x0000007102157220 */ /* 0x000fe20000410000 */
[----:B------:R-:W-:Y:S01]  /*8fd0*/  FMUL.FTZ R51, R0, R51 ;  /* 0x0000003300337220 */ /* 0x000fe20000410000 */
[C---:B------:R-:W-:Y:S01]  /*8fe0*/  FMUL.FTZ R52, R2.reuse, R52 ;  /* 0x0000003402347220 */ /* 0x040fe20000410000 */
[----:B------:R-:W-:Y:S01]  /*8ff0*/  FMUL.FTZ R53, R2, R53 ;  /* 0x0000003502357220 */ /* 0x000fe20000410000 */
[C---:B------:R-:W-:Y:S03]  /*9000*/  HMMA.16816.F32.BF16 R16, R128.reuse, R22, R16 ;  /* 0x000000168010723c */ /* 0x040fe60000041810 */
[----:B------:R-:W3:Y:S01]  /*9010*/  MUFU.EX2 R176, R176 ;  /* 0x000000b000b07308 */ /* 0x000ee20000000800 */
[C---:B------:R-:W-:Y:S01]  /*9020*/  FMUL.FTZ R22, R0.reuse, R114 ;  /* 0x0000007200167220 */ /* 0x040fe20000410000 */
[C---:B------:R-:W-:Y:S01]  /*9030*/  FMUL.FTZ R23, R0.reuse, R115 ;  /* 0x0000007300177220 */ /* 0x040fe20000410000 */
[C---:B------:R-:W-:Y:S01]  /*9040*/  FMUL.FTZ R54, R0.reuse, R54 ;  /* 0x0000003600367220 */ /* 0x040fe20000410000 */
[----:B------:R-:W4:Y:S01]  /*9050*/  LDSM.16.MT88.4 R112, [R187+0xe000] ;  /* 0x00e00000bb70783b */ /* 0x000f220000004200 */
        /* <DEDUP_REMOVED lines=12> */
[----:B------:R-:W5:Y:S01]  /*9120*/  MUFU.EX2 R183, R183 ;  /* 0x000000b700b77308 */ /* 0x000f620000000800 */
[C---:B------:R-:W-:Y:S01]  /*9130*/  FMUL.FTZ R30, R0.reuse, R106 ;  /* 0x0000006a001e7220 */ /* 0x040fe20000410000 */
[C---:B------:R-:W-:Y:S01]  /*9140*/  FMUL.FTZ R31, R0.reuse, R107 ;  /* 0x0000006b001f7220 */ /* 0x040fe20000410000 */
[C---:B------:R-:W-:Y:S01]  /*9150*/  FMUL.FTZ R62, R0.reuse, R62 ;  /* 0x0000003e003e7220 */ /* 0x040fe20000410000 */
[----:B------:R-:W1:Y:S01]  /*9160*/  LDSM.16.MT88.4 R104, [R138+0xe000] ;  /* 0x00e000008a68783b */ /* 0x000e620000004200 */
[----:B------:R-:W-:Y:S01]  /*9170*/  FMUL.FTZ R63, R0, R63 ;  /* 0x0000003f003f7220 */ /* 0x000fe20000410000 */
[C---:B------:R-:W-:Y:S01]  /*9180*/  FMUL.FTZ R64, R2.reuse, R64 ;  /* 0x0000004002407220 */ /* 0x040fe20000410000 */
[----:B------:R-:W-:Y:S01]  /*9190*/  FMUL.FTZ R65, R2, R65 ;  /* 0x0000004102417220 */ /* 0x000fe20000410000 */
[C---:B------:R-:W-:Y:S01]  /*91a0*/  FMUL.FTZ R66, R0.reuse, R66 ;  /* 0x0000004200427220 */ /* 0x040fe20000410000 */
[C---:B--2---:R-:W-:Y:S01]  /*91b0*/  HMMA.16816.F32.BF16 R28, R128.reuse, R120, R28 ;  /* 0x00000078801c723c */ /* 0x044fe2000004181c */
[----:B------:R-:W-:Y:S02]  /*91c0*/  MUFU.EX2 R191, R191 ;  /* 0x000000bf00bf7308 */ /* 0x000fe40000000800 */
[----:B------:R-:W-:Y:S01]  /*91d0*/  FMUL.FTZ R67, R0, R67 ;  /* 0x0000004300437220 */ /* 0x000fe20000410000 */
[C---:B------:R-:W-:Y:S01]  /*91e0*/  FMUL.FTZ R68, R2.reuse, R68 ;  /* 0x0000004402447220 */ /* 0x040fe20000410000 */
[----:B------:R-:W-:Y:S01]  /*91f0*/  FMUL.FTZ R69, R2, R69 ;  /* 0x0000004502457220 */ /* 0x000fe20000410000 */
[C---:B------:R-:W-:Y:S01]  /*9200*/  FMUL.FTZ R70, R0.reuse, R70 ;  /* 0x0000004600467220 */ /* 0x040fe20000410000 */
[----:B------:R-:W-:Y:S01]  /*9210*/  FMUL.FTZ R71, R0, R71 ;  /* 0x0000004700477220 */ /* 0x000fe20000410000 */
[C---:B------:R-:W-:Y:S01]  /*9220*/  HMMA.16816.F32.BF16 R32, R128.reuse, R122, R32 ;  /* 0x0000007a8020723c */ /* 0x040fe20000041820 */
[----:B------:R-:W-:Y:S02]  /*9230*/  LDSM.16.MT88.4 R120, [R189+0x800] ;  /* 0x00080000bd78783b */ /* 0x000fe40000004200 */
[----:B------:R-:W2:Y:S01]  /*9240*/  MUFU.EX2 R182, R182 ;  /* 0x000000b600b67308 */ /* 0x000ea20000000800 */
[C---:B------:R-:W-:Y:S01]  /*9250*/  FMUL.FTZ R72, R2.reuse, R72 ;  /* 0x0000004802487220 */ /* 0x040fe20000410000 */
[----:B------:R-:W-:Y:S01]  /*9260*/  FMUL.FTZ R73, R2, R73 ;  /* 0x0000004902497220 */ /* 0x000fe20000410000 */
[C---:B------:R-:W-:Y:S01]  /*9270*/  FMUL.FTZ R74, R0.reuse, R74 ;  /* 0x0000004a004a7220 */ /* 0x040fe20000410000 */
[----:B------:R-:W-:Y:S01]  /*9280*/  FMUL.FTZ R75, R0, R75 ;  /* 0x0000004b004b7220 */ /* 0x000fe20000410000 */
[C---:B------:R-:W-:Y:S01]  /*9290*/  FMUL.FTZ R76, R2.reuse, R76 ;  /* 0x0000004c024c7220 */ /* 0x040fe20000410000 */
[C---:B----4-:R-:W-:Y:S04]  /*92a0*/  HMMA.16816.F32.BF16 R36, R128.reuse, R112, R36 ;  /* 0x000000708024723c */ /* 0x050fe80000041824 */
[----:B------:R-:W-:Y:S01]  /*92b0*/  MUFU.EX2 R190, R190 ;  /* 0x000000be00be7308 */ /* 0x000fe20000000800 */
[----:B------:R-:W-:Y:S01]  /*92c0*/  FMUL.FTZ R77, R2, R77 ;  /* 0x0000004d024d7220 */ /* 0x000fe20000410000 */
[C---:B------:R-:W-:Y:S01]  /*92d0*/  FMUL.FTZ R78, R0.reuse, R78 ;  /* 0x0000004e004e7220 */ /* 0x040fe20000410000 */
[----:B------:R-:W-:Y:S01]  /*92e0*/  FMUL.FTZ R79, R0, R79 ;  /* 0x0000004f004f7220 */ /* 0x000fe20000410000 */
[C---:B------:R-:W-:Y:S01]  /*92f0*/  FMUL.FTZ R80, R2.reuse, R80 ;  /* 0x0000005002507220 */ /* 0x040fe20000410000 */
[----:B------:R-:W-:Y:S01]  /*9300*/  FMUL.FTZ R81, R2, R81 ;  /* 0x0000005102517220 */ /* 0x000fe20000410000 */
[C---:B------:R-:W-:Y:S01]  /*9310*/  HMMA.16816.F32.BF16 R40, R128.reuse, R114, R40 ;  /* 0x000000728028723c */ /* 0x040fe20000041828 */
[----:B------:R-:W-:Y:S03]  /*9320*/  LDSM.16.MT88.4 R112, [R138+0xc800] ;  /* 0x00c800008a70783b */ /* 0x000fe60000004200 */
[----:B------:R-:W4:Y:S01]  /*9330*/  MUFU.EX2 R193, R193 ;  /* 0x000000c100c17308 */ /* 0x000f220000000800 */
[C---:B------:R-:W-:Y:S01]  /*9340*/  FMUL.FTZ R82, R0.reuse, R82 ;  /* 0x0000005200527220 */ /* 0x040fe20000410000 */
[----:B------:R-:W-:Y:S01]  /*9350*/  FMUL.FTZ R83, R0, R83 ;  /* 0x0000005300537220 */ /* 0x000fe20000410000 */
        /* <DEDUP_REMOVED lines=9> */
[C---:B------:R-:W-:Y:S01]  /*93f0*/  FMUL.FTZ R92, R2.reuse, R92 ;  /* 0x0000005c025c7220 */ /* 0x040fe20000410000 */
[----:B------:R-:W-:Y:S01]  /*9400*/  FMUL.FTZ R93, R2, R93 ;  /* 0x0000005d025d7220 */ /* 0x000fe20000410000 */
[C---:B------:R-:W-:Y:S01]  /*9410*/  FMUL.FTZ R94, R0.reuse, R94 ;  /* 0x0000005e005e7220 */ /* 0x040fe20000410000 */
[C---:B------:R-:W-:Y:S01]  /*9420*/  HMMA.16816.F32.BF16 R48, R128.reuse, R106, R48 ;  /* 0x0000006a8030723c */ /* 0x040fe20000041830 */
[----:B------:R-:W1:Y:S02]  /*9430*/  LDSM.16.MT88.4 R104, [R187+0x10000] ;  /* 0x01000000bb68783b */ /* 0x000e640000004200 */
[----:B------:R-:W-:Y:S01]  /*9440*/  FMUL.FTZ R95, R0, R95 ;  /* 0x0000005f005f7220 */ /* 0x000fe20000410000 */
[C---:B------:R-:W-:Y:S01]  /*9450*/  FMUL.FTZ R96, R2.reuse, R96 ;  /* 0x0000006002607220 */ /* 0x040fe20000410000 */
[----:B------:R-:W-:Y:S01]  /*9460*/  FMUL.FTZ R97, R2, R97 ;  /* 0x0000006102617220 */ /* 0x000fe20000410000 */
[C---:B------:R-:W-:Y:S01]  /*9470*/  FMUL.FTZ R98, R0.reuse, R98 ;  /* 0x0000006200627220 */ /* 0x040fe20000410000 */
[----:B------:R-:W-:Y:S01]  /*9480*/  FMUL.FTZ R99, R0, R99 ;  /* 0x0000006300637220 */ /* 0x000fe20000410000 */
[C---:B------:R-:W-:Y:S03]  /*9490*/  HMMA.16816.F32.BF16 R52, R128.reuse, R100, R52 ;  /* 0x000000648034723c */ /* 0x040fe60000041834 */
[----:B------:R-:W-:Y:S01]  /*94a0*/  FFMA.FTZ R192, R223, UR4, -R156 ;  /* 0x00000004dfc07c23 */ /* 0x000fe2000801089c */
[----:B------:R-:W-:Y:S01]  /*94b0*/  FFMA.FTZ R194, R231, UR4, -R158 ;  /* 0x00000004e7c27c23 */ /* 0x000fe2000801089e */
[--C-:B------:R-:W-:Y:S01]  /*94c0*/  FFMA.FTZ R196, R225, UR4, -R156.reuse ;  /* 0x00000004e1c47c23 */ /* 0x100fe2000801089c */
[--C-:B------:R-:W-:Y:S01]  /*94d0*/  FFMA.FTZ R221, R221, UR4, -R156.reuse ;  /* 0x00000004dddd7c23 */ /* 0x100fe2000801089c */
[----:B------:R-:W-:Y:S01]  /*94e0*/  FFMA.FTZ R233, R233, UR4, -R156 ;  /* 0x00000004e9e97c23 */ /* 0x000fe2000801089c */
[C---:B------:R-:W-:Y:S01]  /*94f0*/  HMMA.16816.F32.BF16 R56, R128.reuse, R102, R56 ;  /* 0x000000668038723c */ /* 0x040fe20000041838 */
[----:B------:R-:W3:Y:S01]  /*9500*/  LDSM.16.MT88.4 R100, [R138+0x10000] ;  /* 0x010000008a64783b */ /* 0x000ee20000004200 */
[----:B------:R-:W-:Y:S01]  /*9510*/  MUFU.EX2 R192, R192 ;  /* 0x000000c000c07308 */ /* 0x000fe20000000800 */
[--C-:B------:R-:W-:Y:S01]  /*9520*/  FFMA.FTZ R235, R235, UR4, -R158.reuse ;  /* 0x00000004ebeb7c23 */ /* 0x100fe2000801089e */
[----:B------:R-:W-:Y:S01]  /*9530*/  FFMA.FTZ R217, R217, UR4, -R158 ;  /* 0x00000004d9d97c23 */ /* 0x000fe2000801089e */
[--C-:B------:R-:W-:Y:S01]  /*9540*/  FFMA.FTZ R218, R136, UR4, -R156.reuse ;  /* 0x0000000488da7c23 */ /* 0x100fe2000801089c */
[----:B------:R-:W-:Y:S01]  /*9550*/  FFMA.FTZ R135, R135, UR4, -R156 ;  /* 0x0000000487877c23 */ /* 0x000fe2000801089c */
[--C-:B------:R-:W-:Y:S01]  /*9560*/  FFMA.FTZ R201, R201, UR4, -R158.reuse ;  /* 0x00000004c9c97c23 */ /* 0x100fe2000801089e */
[C---:B------:R-:W-:Y:S04]  /*9570*/  HMMA.16816.F32.BF16 R60, R128.reuse, R108, R60 ;  /* 0x0000006c803c723c */ /* 0x040fe8000004183c */
[----:B------:R-:W4:Y:S01]  /*9580*/  MUFU.EX2 R223, R233 ;  /* 0x000000e900df7308 */ /* 0x000f220000000800 */
[--C-:B------:R-:W-:Y:S01]  /*9590*/  FFMA.FTZ R219, R219, UR4, -R158.reuse ;  /* 0x00000004dbdb7c23 */ /* 0x100fe2000801089e */
[----:B------:R-:W-:Y:S08]  /*95a0*/  FFMA.FTZ R158, R216, UR4, -R158 ;  /* 0x00000004d89e7c23 */ /* 0x000ff0000801089e */
[----:B------:R-:W-:Y:S01]  /*95b0*/  MUFU.EX2 R194, R194 ;  /* 0x000000c200c27308 */ /* 0x000fe20000000800 */
[----:B------:R-:W-:Y:S01]  /*95c0*/  FFMA.FTZ R177, R2, R213, R177 ;  /* 0x000000d502b17223 */ /* 0x000fe200000100b1 */
[----:B------:R-:W-:Y:S01]  /*95d0*/  ISETP.NE.AND P1, PT, R210, -0x1, PT ;  /* 0xffffffffd200780c */ /* 0x000fe20003f25270 */
[C---:B------:R-:W-:Y:S01]  /*95e0*/  HMMA.16816.F32.BF16 R64, R128.reuse, R110, R64 ;  /* 0x0000006e8040723c */ /* 0x040fe20000041840 */
[----:B------:R-:W4:Y:S06]  /*95f0*/  LDSM.16.MT88.4 R108, [R168+0x4000] ;  /* 0x00400000a86c783b */ /* 0x000f2c0000004200 */
[----:B------:R-:W4:Y:S01]  /*9600*/  MUFU.EX2 R225, R235 ;  /* 0x000000eb00e17308 */ /* 0x000f220000000800 */
[----:B------:R-:W-:Y:S01]  /*9610*/  FFMA.FTZ R175, R0, R211, R175 ;  /* 0x000000d300af7223 */ /* 0x000fe200000100af */
[----:B------:R-:W-:Y:S08]  /*9620*/  FADD.FTZ R174, R174, R177 ;  /* 0x000000b1aeae7221 */ /* 0x000ff00000010000 */
[----:B------:R-:W-:Y:S01]  /*9630*/  MUFU.EX2 R196, R196 ;  /* 0x000000c400c47308 */ /* 0x000fe20000000800 */
[----:B------:R-:W-:Y:S01]  /*9640*/  FADD.FTZ R175, R171, R175 ;  /* 0x000000afabaf7221 */ /* 0x000fe20000010000 */
[----:B------:R-:W-:Y:S01]  /*9650*/  FADD.FTZ R173, R173, R174 ;  /* 0x000000aeadad7221 */ /* 0x000fe20000010000 */
[C---:B-1----:R-:W-:Y:S07]  /*9660*/  HMMA.16816.F32.BF16 R68, R128.reuse, R104, R68 ;  /* 0x000000688044723c */ /* 0x042fee0000041844 */
[----:B------:R-:W1:Y:S01]  /*9670*/  MUFU.EX2 R221, R221 ;  /* 0x000000dd00dd7308 */ /* 0x000e620000000800 */
[----:B------:R-:W-:Y:S01]  /*9680*/  FADD.FTZ R170, R170, R175 ;  /* 0x000000afaaaa7221 */ /* 0x000fe20000010000 */
[----:B------:R-:W-:Y:S08]  /*9690*/  FADD.FTZ R172, R172, R173 ;  /* 0x000000adacac7221 */ /* 0x000ff00000010000 */
[----:B------:R-:W-:Y:S01]  /*96a0*/  MUFU.EX2 R217, R217 ;  /* 0x000000d900d97308 */ /* 0x000fe20000000800 */
[----:B------:R-:W-:Y:S01]  /*96b0*/  FADD.FTZ R170, R169, R170 ;  /* 0x000000aaa9aa7221 */ /* 0x000fe20000010000 */
[C---:B------:R-:W-:Y:S01]  /*96c0*/  HMMA.16816.F32.BF16 R72, R128.reuse, R106, R72 ;  /* 0x0000006a8048723c */ /* 0x040fe20000041848 */
[----:B------:R-:W1:Y:S07]  /*96d0*/  LDSM.16.MT88.4 R104, [R189+0x4000] ;  /* 0x00400000bd68783b */ /* 0x000e6e0000004200 */
[----:B------:R-:W1:Y:S10]  /*96e0*/  MUFU.EX2 R136, R219 ;  /* 0x000000db00887308 */ /* 0x000e740000000800 */
[----:B------:R-:W-:Y:S01]  /*96f0*/  MUFU.EX2 R218, R218 ;  /* 0x000000da00da7308 */ /* 0x000fe20000000800 */
[C---:B---3--:R-:W-:Y:S09]  /*9700*/  HMMA.16816.F32.BF16 R76, R128.reuse, R100, R76 ;  /* 0x00000064804c723c */ /* 0x048ff2000004184c */
[----:B------:R-:W3:Y:S01]  /*9710*/  MUFU.EX2 R135, R135 ;  /* 0x0000008700877308 */ /* 0x000ee20000000800 */
[----:B------:R-:W-:Y:S02]  /*9720*/  F2FP.BF16.F32.PACK_AB R100, R180, R179 ;  /* 0x000000b3b464723e */ /* 0x000fe400000010ff */
[C---:B------:R-:W-:Y:S07]  /*9730*/  F2FP.BF16.F32.PACK_AB R101, R176.reuse, R181 ;  /* 0x000000b5b065723e */ /* 0x040fee00000010ff */
[----:B------:R-:W-:Y:S01]  /*9740*/  MUFU.EX2 R201, R201 ;  /* 0x000000c900c97308 */ /* 0x000fe20000000800 */
[----:B------:R-:W-:Y:S01]  /*9750*/  FADD.FTZ R181, R181, R170 ;  /* 0x000000aab5b57221 */ /* 0x000fe20000010000 */
[C---:B------:R-:W-:Y:S03]  /*9760*/  HMMA.16816.F32.BF16 R80, R128.reuse, R102, R80 ;  /* 0x000000668050723c */ /* 0x040fe60000041850 */
[----:B-----5:R-:W-:Y:S01]  /*9770*/  F2FP.BF16.F32.PACK_AB R102, R183, R178 ;  /* 0x000000b2b766723e */ /* 0x020fe200000010ff */
[----:B------:R-:W-:Y:S01]  /*9780*/  FADD.FTZ R176, R176, R181 ;  /* 0x000000b5b0b07221 */ /* 0x000fe20000010000 */
[C---:B--2---:R-:W-:Y:S03]  /*9790*/  F2FP.BF16.F32.PACK_AB R103, R182.reuse, R191 ;  /* 0x000000bfb667723e */ /* 0x044fe600000010ff */
[C---:B----4-:R-:W-:Y:S03]  /*97a0*/  HMMA.16816.F32.BF16 R84, R128.reuse, R108, R84 ;  /* 0x0000006c8054723c */ /* 0x050fe60000041854 */
[----:B------:R-:W-:Y:S04]  /*97b0*/  FADD.FTZ R191, R191, R176 ;  /* 0x000000b0bfbf7221 */ /* 0x000fe80000010000 */
[----:B------:R-:W-:Y:S01]  /*97c0*/  FADD.FTZ R182, R182, R191 ;  /* 0x000000bfb6b67221 */ /* 0x000fe20000010000 */
[C---:B------:R-:W-:Y:S01]  /*97d0*/  HMMA.16816.F32.BF16 R88, R128.reuse, R110, R88 ;  /* 0x0000006e8058723c */ /* 0x040fe20000041858 */
[----:B------:R-:W2:Y:S07]  /*97e0*/  LDSM.16.MT88.4 R108, [R187+0xc800] ;  /* 0x00c80000bb6c783b */ /* 0x000eae0000004200 */
[C---:B-1----:R-:W-:Y:S08]  /*97f0*/  HMMA.16816.F32.BF16 R92, R128.reuse, R104, R92 ;  /* 0x00000068805c723c */ /* 0x042ff0000004185c */
[----:B------:R-:W-:Y:S01]  /*9800*/  HMMA.16816.F32.BF16 R96, R128, R106, R96 ;  /* 0x0000006a8060723c */ /* 0x000fe20000041860 */
[----:B------:R-:W1:Y:S08]  /*9810*/  LDSM.16.MT88.4 R104, [R187+0xe800] ;  /* 0x00e80000bb68783b */ /* 0x000e700000004200 */
[----:B------:R-:W4:Y:S01]  /*9820*/  LDSM.16.MT88.4 R128, [R168+0x2800] ;  /* 0x00280000a880783b */ /* 0x000f220000004200 */
[C---:B--2---:R-:W-:Y:S08]  /*9830*/  HMMA.16816.F32.BF16 R4, R100.reuse, R108, R4 ;  /* 0x0000006c6404723c */ /* 0x044ff00000041804 */
[C---:B------:R-:W-:Y:S01]  /*9840*/  HMMA.16816.F32.BF16 R8, R100.reuse, R110, R8 ;  /* 0x0000006e6408723c */ /* 0x040fe20000041808 */
[----:B------:R-:W2:Y:S07]  /*9850*/  LDSM.16.MT88.4 R108, [R138+0x10800] ;  /* 0x010800008a6c783b */ /* 0x000eae0000004200 */
        /* <DEDUP_REMOVED lines=9> */
[C---:B-1----:R-:W-:Y:S08]  /*98f0*/  HMMA.16816.F32.BF16 R36, R100.reuse, R104, R36 ;  /* 0x000000686424723c */ /* 0x042ff00000041824 */
[C---:B------:R-:W-:Y:S01]  /*9900*/  HMMA.16816.F32.BF16 R40, R100.reuse, R106, R40 ;  /* 0x0000006a6428723c */ /* 0x040fe20000041828 */
[----:B------:R-:W1:Y:S07]  /*9910*/  LDSM.16.MT88.4 R104, [R189+0x4800] ;  /* 0x00480000bd68783b */ /* 0x000e6e0000004200 */
[C---:B------:R-:W-:Y:S08]  /*9920*/  HMMA.16816.F32.BF16 R44, R100.reuse, R124, R44 ;  /* 0x0000007c642c723c */ /* 0x040ff0000004182c */
[C---:B------:R-:W-:Y:S01]  /*9930*/  HMMA.16816.F32.BF16 R48, R100.reuse, R126, R48 ;  /* 0x0000007e6430723c */ /* 0x040fe20000041830 */
[----:B------:R-:W-:Y:S07]  /*9940*/  LDSM.16.MT88.4 R124, [R187+0xf000] ;  /* 0x00f00000bb7c783b */ /* 0x000fee0000004200 */
[C---:B----4-:R-:W-:Y:S08]  /*9950*/  HMMA.16816.F32.BF16 R52, R100.reuse, R128, R52 ;  /* 0x000000806434723c */ /* 0x050ff00000041834 */
        /* <DEDUP_REMOVED lines=8> */
[C---:B--2---:R-:W-:Y:S08]  /*99e0*/  HMMA.16816.F32.BF16 R76, R100.reuse, R108, R76 ;  /* 0x0000006c644c723c */ /* 0x044ff0000004184c */
[C---:B------:R-:W-:Y:S01]  /*99f0*/  HMMA.16816.F32.BF16 R80, R100.reuse, R110, R80 ;  /* 0x0000006e6450723c */ /* 0x040fe20000041850 */
[----:B------:R-:W2:Y:S07]  /*9a00*/  LDSM.16.MT88.4 R108, [R187+0xd000] ;  /* 0x00d00000bb6c783b */ /* 0x000eae0000004200 */
[C---:B------:R-:W-:Y:S08]  /*9a10*/  HMMA.16816.F32.BF16 R84, R100.reuse, R148, R84 ;  /* 0x000000946454723c */ /* 0x040ff00000041854 */
[C---:B------:R-:W-:Y:S01]  /*9a20*/  HMMA.16816.F32.BF16 R88, R100.reuse, R150, R88 ;  /* 0x000000966458723c */ /* 0x040fe20000041858 */
[----:B------:R-:W-:Y:S07]  /*9a30*/  LDSM.16.MT88.4 R148, [R138+0x11000] ;  /* 0x011000008a94783b */ /* 0x000fee0000004200 */
[C---:B-1----:R-:W-:Y:S08]  /*9a40*/  HMMA.16816.F32.BF16 R92, R100.reuse, R104, R92 ;  /* 0x00000068645c723c */ /* 0x042ff0000004185c */
[----:B------:R-:W-:Y:S01]  /*9a50*/  HMMA.16816.F32.BF16 R96, R100, R106, R96 ;  /* 0x0000006a6460723c */ /* 0x000fe20000041860 */
[----:B------:R-:W1:Y:S02]  /*9a60*/  LDSM.16.MT88.4 R104, [R189+0x3000] ;  /* 0x00300000bd68783b */ /* 0x000e640000004200 */
[----:B------:R-:W-:Y:S02]  /*9a70*/  F2FP.BF16.F32.PACK_AB R100, R193, R190 ;  /* 0x000000bec164723e */ /* 0x000fe400000010ff */
[C---:B------:R-:W-:Y:S01]  /*9a80*/  F2FP.BF16.F32.PACK_AB R101, R192.reuse, R223 ;  /* 0x000000dfc065723e */ /* 0x040fe200000010ff */
[----:B------:R-:W-:Y:S01]  /*9a90*/  FADD.FTZ R223, R223, R182 ;  /* 0x000000b6dfdf7221 */ /* 0x000fe20000010000 */
[----:B------:R-:W-:Y:S02]  /*9aa0*/  F2FP.BF16.F32.PACK_AB R102, R225, R194 ;  /* 0x000000c2e166723e */ /* 0x000fe400000010ff */
[C---:B------:R-:W-:Y:S01]  /*9ab0*/  F2FP.BF16.F32.PACK_AB R103, R221.reuse, R196 ;  /* 0x000000c4dd67723e */ /* 0x040fe200000010ff */
[----:B------:R-:W-:Y:S04]  /*9ac0*/  FADD.FTZ R223, R192, R223 ;  /* 0x000000dfc0df7221 */ /* 0x000fe80000010000 */
[----:B------:R-:W-:Y:S02]  /*9ad0*/  FADD.FTZ R196, R196, R223 ;  /* 0x000000dfc4c47221 */ /* 0x000fe40000010000 */
[C---:B--2---:R-:W-:Y:S03]  /*9ae0*/  HMMA.16816.F32.BF16 R4, R100.reuse, R108, R4 ;  /* 0x0000006c6404723c */ /* 0x044fe60000041804 */
[----:B------:R-:W-:Y:S05]  /*9af0*/  FADD.FTZ R221, R221, R196 ;  /* 0x000000c4dddd7221 */ /* 0x000fea0000010000 */
[C---:B------:R-:W-:Y:S01]  /*9b00*/  HMMA.16816.F32.BF16 R8, R100.reuse, R110, R8 ;  /* 0x0000006e6408723c */ /* 0x040fe20000041808 */
[----:B------:R-:W2:Y:S07]  /*9b10*/  LDSM.16.MT88.4 R108, [R189+0x5000] ;  /* 0x00500000bd6c783b */ /* 0x000eae0000004200 */
[C---:B------:R-:W-:Y:S03]  /*9b20*/  HMMA.16816.F32.BF16 R12, R100.reuse, R112, R12 ;  /* 0x00000070640c723c */ /* 0x040fe6000004180c */
[--C-:B------:R-:W-:Y:S01]  /*9b30*/  FFMA.FTZ R112, R134, UR4, -R156.reuse ;  /* 0x0000000486707c23 */ /* 0x100fe2000801089c */
[----:B------:R-:W-:Y:S01]  /*9b40*/  FFMA.FTZ R156, R133, UR4, -R156 ;  /* 0x00000004859c7c23 */ /* 0x000fe2000801089c */
[----:B------:R-:W4:Y:S03]  /*9b50*/  MUFU.EX2 R134, R158 ;  /* 0x0000009e00867308 */ /* 0x000f260000000800 */
[C---:B------:R-:W-:Y:S07]  /*9b60*/  HMMA.16816.F32.BF16 R16, R100.reuse, R114, R16 ;  /* 0x000000726410723c */ /* 0x040fee0000041810 */
[----:B------:R5:W-:Y:S10]  /*9b70*/  MUFU.EX2 R216, R156 ;  /* 0x0000009c00d87308 */ /* 0x000bf40000000800 */
[----:B------:R-:W1:Y:S01]  /*9b80*/  MUFU.EX2 R133, R112 ;  /* 0x0000007000857308 */ /* 0x000e620000000800 */
[C---:B------:R-:W-:Y:S01]  /*9b90*/  HMMA.16816.F32.BF16 R20, R100.reuse, R116, R20 ;  /* 0x000000746414723c */ /* 0x040fe20000041814 */
[----:B-----5:R-:W-:Y:S07]  /*9ba0*/  LDSM.16.MT88.4 R156, [R168+0x3800] ;  /* 0x00380000a89c783b */ /* 0x020fee0000004200 */
[C---:B------:R-:W-:Y:S01]  /*9bb0*/  HMMA.16816.F32.BF16 R24, R100.reuse, R118, R24 ;  /* 0x000000766418723c */ /* 0x040fe20000041818 */
[----:B------:R-:W-:Y:S07]  /*9bc0*/  LDSM.16.MT88.4 R116, [R138+0xd800] ;  /* 0x00d800008a74783b */ /* 0x000fee0000004200 */
[C---:B------:R-:W-:Y:S08]  /*9bd0*/  HMMA.16816.F32.BF16 R28, R100.reuse, R120, R28 ;  /* 0x00000078641c723c */ /* 0x040ff0000004181c */
[C---:B------:R-:W-:Y:S08]  /*9be0*/  HMMA.16816.F32.BF16 R32, R100.reuse, R122, R32 ;  /* 0x0000007a6420723c */ /* 0x040ff00000041820 */
[C---:B------:R-:W-:Y:S08]  /*9bf0*/  HMMA.16816.F32.BF16 R36, R100.reuse, R124, R36 ;  /* 0x0000007c6424723c */ /* 0x040ff00000041824 */
[C---:B------:R-:W-:Y:S01]  /*9c00*/  HMMA.16816.F32.BF16 R40, R100.reuse, R126, R40 ;  /* 0x0000007e6428723c */ /* 0x040fe20000041828 */
[----:B------:R-:W5:Y:S07]  /*9c10*/  LDSM.16.MT88.4 R124, [R187+0xd800] ;  /* 0x00d80000bb7c783b */ /* 0x000f6e0000004200 */
[C---:B------:R-:W-:Y:S08]  /*9c20*/  HMMA.16816.F32.BF16 R44, R100.reuse, R128, R44 ;  /* 0x00000080642c723c */ /* 0x040ff0000004182c */
[C---:B------:R-:W-:Y:S08]  /*9c30*/  HMMA.16816.F32.BF16 R48, R100.reuse, R130, R48 ;  /* 0x000000826430723c */ /* 0x040ff00000041830 */
[C---:B------:R-:W-:Y:S03]  /*9c40*/  HMMA.16816.F32.BF16 R52, R100.reuse, R140, R52 ;  /* 0x0000008c6434723c */ /* 0x040fe60000041834 */
[----:B------:R-:W-:Y:S02]  /*9c50*/  F2FP.BF16.F32.PACK_AB R140, R136, R217 ;  /* 0x000000d9888c723e */ /* 0x000fe400000010ff */
[C---:B---3--:R-:W-:Y:S01]  /*9c60*/  F2FP.BF16.F32.PACK_AB R141, R135.reuse, R218 ;  /* 0x000000da878d723e */ /* 0x048fe200000010ff */
[----:B------:R-:W-:Y:S02]  /*9c70*/  FADD.FTZ R218, R218, R221 ;  /* 0x000000dddada7221 */ /* 0x000fe40000010000 */
[C---:B------:R-:W-:Y:S03]  /*9c80*/  HMMA.16816.F32.BF16 R56, R100.reuse, R142, R56 ;  /* 0x0000008e6438723c */ /* 0x040fe60000041838 */
[----:B----4-:R-:W-:Y:S01]  /*9c90*/  F2FP.BF16.F32.PACK_AB R142, R134, R201 ;  /* 0x000000c9868e723e */ /* 0x010fe200000010ff */
[----:B------:R-:W-:Y:S01]  /*9ca0*/  FADD.FTZ R218, R135, R218 ;  /* 0x000000da87da7221 */ /* 0x000fe20000010000 */
[C---:B-1----:R-:W-:Y:S03]  /*9cb0*/  F2FP.BF16.F32.PACK_AB R143, R216.reuse, R133 ;  /* 0x00000085d88f723e */ /* 0x042fe600000010ff */
[C---:B------:R-:W-:Y:S03]  /*9cc0*/  HMMA.16816.F32.BF16 R60, R100.reuse, R104, R60 ;  /* 0x00000068643c723c */ /* 0x040fe6000004183c */
[----:B------:R-:W-:Y:S04]  /*9cd0*/  FADD.FTZ R133, R133, R218 ;  /* 0x000000da85857221 */ /* 0x000fe80000010000 */
[----:B------:R-:W-:Y:S01]  /*9ce0*/  FADD.FTZ R211, R216, R133 ;  /* 0x00000085d8d37221 */ /* 0x000fe20000010000 */
[C---:B------:R-:W-:Y:S01]  /*9cf0*/  HMMA.16816.F32.BF16 R64, R100.reuse, R106, R64 ;  /* 0x0000006a6440723c */ /* 0x040fe20000041840 */
[----:B------:R-:W1:Y:S07]  /*9d00*/  LDSM.16.MT88.4 R104, [R168+0x1800] ;  /* 0x00180000a868783b */ /* 0x000e6e0000004200 */
[C---:B------:R-:W-:Y:S08]  /*9d10*/  HMMA.16816.F32.BF16 R68, R100.reuse, R144, R68 ;  /* 0x000000906444723c */ /* 0x040ff00000041844 */
[C---:B------:R-:W-:Y:S01]  /*9d20*/  HMMA.16816.F32.BF16 R72, R100.reuse, R146, R72 ;  /* 0x000000926448723c */ /* 0x040fe20000041848 */
[----:B------:R-:W3:Y:S07]  /*9d30*/  LDSM.16.MT88.4 R144, [R189+0x1800] ;  /* 0x00180000bd90783b */ /* 0x000eee0000004200 */
[C---:B------:R-:W-:Y:S08]  /*9d40*/  HMMA.16816.F32.BF16 R76, R100.reuse, R148, R76 ;  /* 0x00000094644c723c */ /* 0x040ff0000004184c */
[C---:B------:R-:W-:Y:S01]  /*9d50*/  HMMA.16816.F32.BF16 R80, R100.reuse, R150, R80 ;  /* 0x000000966450723c */ /* 0x040fe20000041850 */
[----:B------:R-:W4:Y:S07]  /*9d60*/  LDSM.16.MT88.4 R148, [R187+0xf800] ;  /* 0x00f80000bb94783b */ /* 0x000f2e0000004200 */
[C---:B------:R-:W-:Y:S08]  /*9d70*/  HMMA.16816.F32.BF16 R84, R100.reuse, R152, R84 ;  /* 0x000000986454723c */ /* 0x040ff00000041854 */
[C---:B------:R-:W-:Y:S01]  /*9d80*/  HMMA.16816.F32.BF16 R88, R100.reuse, R154, R88 ;  /* 0x0000009a6458723c */ /* 0x040fe20000041858 */
[----:B------:R-:W4:Y:S07]  /*9d90*/  LDSM.16.MT88.4 R152, [R138+0xf800] ;  /* 0x00f800008a98783b */ /* 0x000f2e0000004200 */
[C---:B--2---:R-:W-:Y:S08]  /*9da0*/  HMMA.16816.F32.BF16 R92, R100.reuse, R108, R92 ;  /* 0x0000006c645c723c */ /* 0x044ff0000004185c */
[----:B------:R-:W-:Y:S08]  /*9db0*/  HMMA.16816.F32.BF16 R96, R100, R110, R96 ;  /* 0x0000006e6460723c */ /* 0x000ff00000041860 */
[C---:B-----5:R-:W-:Y:S01]  /*9dc0*/  HMMA.16816.F32.BF16 R128, R140.reuse, R124, R4 ;  /* 0x0000007c8c80723c */ /* 0x060fe20000041804 */
[----:B------:R-:W2:Y:S07]  /*9dd0*/  LDSM.16.MT88.4 R4, [R138+0x11800] ;  /* 0x011800008a04783b */ /* 0x000eae0000004200 */
[C---:B------:R-:W-:Y:S01]  /*9de0*/  HMMA.16816.F32.BF16 R124, R140.reuse, R126, R8 ;  /* 0x0000007e8c7c723c */ /* 0x040fe20000041808 */
[----:B------:R-:W5:Y:S07]  /*9df0*/  LDSM.16.MT88.4 R8, [R168+0x5800] ;  /* 0x00580000a808783b */ /* 0x000f6e0000004200 */
[C---:B------:R-:W-:Y:S01]  /*9e00*/  HMMA.16816.F32.BF16 R120, R140.reuse, R116, R12 ;  /* 0x000000748c78723c */ /* 0x040fe2000004180c */
[----:B------:R-:W5:Y:S07]  /*9e10*/  LDSM.16.MT88.4 R12, [R189+0x5800] ;  /* 0x00580000bd0c783b */ /* 0x000f6e0000004200 */
[C---:B------:R-:W-:Y:S08]  /*9e20*/  HMMA.16816.F32.BF16 R116, R140.reuse, R118, R16 ;  /* 0x000000768c74723c */ /* 0x040ff00000041810 */
[C---:B-1----:R-:W-:Y:S08]  /*9e30*/  HMMA.16816.F32.BF16 R112, R140.reuse, R104, R20 ;  /* 0x000000688c70723c */ /* 0x042ff00000041814 */
[C---:B------:R-:W-:Y:S08]  /*9e40*/  HMMA.16816.F32.BF16 R108, R140.reuse, R106, R24 ;  /* 0x0000006a8c6c723c */ /* 0x040ff00000041818 */
[C---:B---3--:R-:W-:Y:S08]  /*9e50*/  HMMA.16816.F32.BF16 R104, R140.reuse, R144, R28 ;  /* 0x000000908c68723c */ /* 0x048ff0000004181c */
[C---:B------:R-:W-:Y:S08]  /*9e60*/  HMMA.16816.F32.BF16 R100, R140.reuse, R146, R32 ;  /* 0x000000928c64723c */ /* 0x040ff00000041820 */
[C---:B----4-:R-:W-:Y:S08]  /*9e70*/  HMMA.16816.F32.BF16 R36, R140.reuse, R148, R36 ;  /* 0x000000948c24723c */ /* 0x050ff00000041824 */
[C---:B------:R-:W-:Y:S08]  /*9e80*/  HMMA.16816.F32.BF16 R40, R140.reuse, R150, R40 ;  /* 0x000000968c28723c */ /* 0x040ff00000041828 */
        /* <DEDUP_REMOVED lines=8> */
[C---:B--2---:R-:W-:Y:S03]  /*9f10*/  HMMA.16816.F32.BF16 R76, R140.reuse, R4, R76 ;  /* 0x000000048c4c723c */ /* 0x044fe6000004184c */
[----:B------:R-:W-:Y:S04]  /*9f20*/  FADD.FTZ R5, R179, R172 ;  /* 0x000000acb3057221 */ /* 0x000fe80000010000 */
[----:B------:R-:W-:Y:S01]  /*9f30*/  FADD.FTZ R5, R180, R5 ;  /* 0x00000005b4057221 */ /* 0x000fe20000010000 */
[C---:B------:R-:W-:Y:S03]  /*9f40*/  HMMA.16816.F32.BF16 R80, R140.reuse, R6, R80 ;  /* 0x000000068c50723c */ /* 0x040fe60000041850 */
[----:B------:R-:W-:Y:S04]  /*9f50*/  FADD.FTZ R178, R178, R5 ;  /* 0x00000005b2b27221 */ /* 0x000fe80000010000 */
[----:B------:R-:W-:Y:S01]  /*9f60*/  FADD.FTZ R183, R183, R178 ;  /* 0x000000b2b7b77221 */ /* 0x000fe20000010000 */
[C---:B-----5:R-:W-:Y:S03]  /*9f70*/  HMMA.16816.F32.BF16 R84, R140.reuse, R8, R84 ;  /* 0x000000088c54723c */ /* 0x060fe60000041854 */
[----:B------:R-:W-:Y:S04]  /*9f80*/  FADD.FTZ R190, R190, R183 ;  /* 0x000000b7bebe7221 */ /* 0x000fe80000010000 */
[----:B------:R-:W-:Y:S01]  /*9f90*/  FADD.FTZ R193, R193, R190 ;  /* 0x000000bec1c17221 */ /* 0x000fe20000010000 */
[C---:B------:R-:W-:Y:S03]  /*9fa0*/  HMMA.16816.F32.BF16 R88, R140.reuse, R10, R88 ;  /* 0x0000000a8c58723c */ /* 0x040fe60000041858 */
[----:B------:R-:W-:Y:S04]  /*9fb0*/  FADD.FTZ R0, R194, R193 ;  /* 0x000000c1c2007221 */ /* 0x000fe80000010000 */
[----:B------:R-:W-:Y:S01]  /*9fc0*/  FADD.FTZ R0, R225, R0 ;  /* 0x00000000e1007221 */ /* 0x000fe20000010000 */
[C---:B------:R-:W-:Y:S03]  /*9fd0*/  HMMA.16816.F32.BF16 R92, R140.reuse, R12, R92 ;  /* 0x0000000c8c5c723c */ /* 0x040fe6000004185c */
[----:B------:R-:W-:Y:S01]  /*9fe0*/  FADD.FTZ R217, R217, R0 ;  /* 0x00000000d9d97221 */ /* 0x000fe20000010000 */
[----:B------:R-:W-:Y:S03]  /*9ff0*/  MOV R0, R3 ;  /* 0x0000000300007202 */ /* 0x000fe60000000f00 */
[----:B------:R-:W-:Y:S01]  /*a000*/  FADD.FTZ R136, R136, R217 ;  /* 0x000000d988887221 */ /* 0x000fe20000010000 */
[----:B------:R-:W-:Y:S03]  /*a010*/  HMMA.16816.F32.BF16 R96, R140, R14, R96 ;  /* 0x0000000e8c60723c */ /* 0x000fe60000041860 */
[----:B------:R-:W-:Y:S04]  /*a020*/  FADD.FTZ R201, R201, R136 ;  /* 0x00000088c9c97221 */ /* 0x000fe80000010000 */
[----:B------:R-:W-:Y:S01]  /*a030*/  FADD.FTZ R213, R134, R201 ;  /* 0x000000c986d57221 */ /* 0x000fe20000010000 */
[----:B------:R-:W-:Y:S01]  /*a040*/  @!UPT UIADD3 URZ, UPT, UPT, URZ, URZ, URZ ;  /* 0x000000fffffff290 */ /* 0x000fe2000fffe0ff */
[----:B------:R-:W-:Y:S11]  /*a050*/  @P1 BRA `(.L_x_561) ;  /* 0xffffffc4001c1947 */ /* 0x000ff6000383ffff */
.L_x_557:
        /* <DEDUP_REMOVED lines=249> */
[----:B------:R-:W-:-:S03]  /*aff0*/  MOV R8, 0x7f800000 ;  /* 0x7f80000000087802 */ /* 0x000fc60000000f00 */
[----:B------:R-:W-:Y:S01]  /*b000*/  @P1 FFMA.FTZ R8, R3, R16, R2 ;  /* 0x0000001003081223 */ /* 0x000fe20000010002 */
[----:B----4-:R-:W-:Y:S01]  /*b010*/  SHF.R.U32.HI R7, RZ, 0x2, R186 ;  /* 0x00000002ff077819 */ /* 0x010fe200000116ba */
[----:B-----5:R-:W2:Y:S03]  /*b020*/  LDC.64 R4, c[0x0][0x408] ;  /* 0x00010200ff047b82 */ /* 0x020ea60000000a00 */
[----:B------:R-:W-:Y:S01]  /*b030*/  LOP3.LUT R188, R188, 0x7, R7, 0xf8, !PT ;  /* 0x00000007bcbc7812 */ /* 0x000fe200078ef807 */
[----:B------:R4:W2:Y:S01]  /*b040*/  LDS.128 R12, [R215+0x1800] ;  /* 0x00180000d70c7984 */ /* 0x0008a20000000c00 */
[----:B------:R-:W-:Y:S01]  /*b050*/  MOV R7, 0x7f800000 ;  /* 0x7f80000000077802 */ /* 0x000fe20000000f00 */
[----:B-1----:R-:W-:-:S04]  /*b060*/  @!P3 IMAD.WIDE.U32 R26, R6, R18, RZ ;  /* 0x00000012061ab225 */ /* 0x002fc800078e00ff */
[----:B------:R-:W-:Y:S02]  /*b070*/  @!P3 IMAD R19, R6, R19, R27 ;  /* 0x000000130613b224 */ /* 0x000fe400078e021b */
[----:B------:R-:W-:Y:S02]  /*b080*/  @P3 IMAD R19, R202, R9, R21 ;  /* 0x00000009ca133224 */ /* 0x000fe400078e0215 */
[----:B------:R-:W-:Y:S01]  /*b090*/  @P2 FMUL.FTZ R9, R10, 0.69314718246459960938 ;  /* 0x3f3172180a092820 */ /* 0x000fe20000410000 */
[C---:B------:R-:W-:Y:S02]  /*b0a0*/  @!P4 IMAD R0, R6.reuse, R0, R25 ;  /* 0x000000000600c224 */ /* 0x040fe400078e0219 */
[----:B------:R-:W-:Y:S02]  /*b0b0*/  @!P0 IMAD R202, R6, R11, RZ ;  /* 0x0000000b06ca8224 */ /* 0x000fe400078e02ff */
[----:B---3--:R-:W-:Y:S01]  /*b0c0*/  @P2 FFMA.FTZ R7, R132, R23, R9 ;  /* 0x0000001784072223 */ /* 0x008fe20000010009 */
        /* <DEDUP_REMOVED lines=14> */
.L_x_563:
[----:B------:R-:W-:Y:S05]  /*b1b0*/  BSYNC.RECONVERGENT B0 ;  /* 0x0000000000007941 */ /* 0x000fea0003800200 */
.L_x_562:
[----:B------:R-:W-:Y:S01]  /*b1c0*/  IMAD.MOV.U32 R185, RZ, RZ, RZ ;  /* 0x000000ffffb97224 */ /* 0x000fe200078e00ff */
[----:B------:R-:W-:Y:S01]  /*b1d0*/  SHF.R.U32.HI R0, RZ, 0x3, R186 ;  /* 0x00000003ff007819 */ /* 0x000fe200000116ba */
[----:B------:R-:W-:Y:S01]  /*b1e0*/  @P3 IMAD.MOV.U32 R26, RZ, RZ, R20 ;  /* 0x000000ffff1a3224 */ /* 0x000fe200078e0014 */
[----:B------:R-:W3:Y:S01]  /*b1f0*/  LDCU.64 UR4, c[0x0][0x410] ;  /* 0x00008200ff0477ac */ /* 0x000ee20008000a00 */
[----:B-12---:R-:W-:Y:S01]  /*b200*/  IMAD.WIDE.U32 R6, R4, UR6, R184 ;  /* 0x0000000604067c25 */ /* 0x006fe2000f8e00b8 */
[C---:B------:R-:W-:Y:S01]  /*b210*/  IADD3 R8, PT, PT, R0.reuse, 0x10, RZ ;  /* 0x0000001000087810 */ /* 0x040fe20007ffe0ff */
[----:B------:R1:W2:Y:S01]  /*b220*/  LDS.128 R20, [R215] ;  /* 0x00000000d7147984 */ /* 0x0002a20000000c00 */
[-C--:B------:R-:W-:Y:S01]  /*b230*/  ISETP.GE.AND P3, PT, R0, R195.reuse, PT ;  /* 0x000000c30000720c */ /* 0x080fe20003f66270 */
[----:B------:R-:W-:Y:S01]  /*b240*/  IMAD R2, R5, UR6, R7 ;  /* 0x0000000605027c24 */ /* 0x000fe2000f8e0207 */
[----:B------:R-:W-:Y:S01]  /*b250*/  IADD3 R26, P0, PT, R26, R6, RZ ;  /* 0x000000061a1a7210 */ /* 0x000fe20007f1e0ff */
[----:B------:R-:W-:Y:S01]  /*b260*/  VIADD R6, R0, 0x20 ;  /* 0x0000002000067836 */ /* 0x000fe20000000000 */
[-C--:B------:R-:W-:Y:S01]  /*b270*/  ISETP.GE.AND P2, PT, R8, R195.reuse, PT ;  /* 0x000000c30800720c */ /* 0x080fe20003f46270 */
[----:B------:R-:W-:Y:S01]  /*b280*/  BSSY.RECONVERGENT B0, `(.L_x_564) ;  /* 0x0000017000007945 */ /* 0x000fe20003800200 */
[----:B------:R-:W-:Y:S01]  /*b290*/  IADD3.X R27, PT, PT, R19, R2, RZ, P0, !PT ;  /* 0x00000002131b7210 */ /* 0x000fe200007fe4ff */
[----:B------:R1:W4:Y:S01]  /*b2a0*/  LDS.128 R8, [R215+0x4000] ;  /* 0x00400000d7087984 */ /* 0x0003220000000c00 */
[----:B------:R-:W-:Y:S01]  /*b2b0*/  VIADD R2, R0, 0x30 ;  /* 0x0000003000027836 */ /* 0x000fe20000000000 */
[----:B------:R-:W-:-:S02]  /*b2c0*/  ISETP.GE.AND P1, PT, R6, R195, PT ;  /* 0x000000c30600720c */ /* 0x000fc40003f26270 */
[----:B------:R1:W1:Y:S02]  /*b2d0*/  LDS.128 R16, [R215+0x2000] ;  /* 0x00200000d7107984 */ /* 0x0002640000000c00 */
[----:B------:R-:W-:Y:S01]  /*b2e0*/  ISETP.GE.AND P0, PT, R2, R195, PT ;  /* 0x000000c30200720c */ /* 0x000fe20003f06270 */
[----:B---3--:R-:W-:-:S04]  /*b2f0*/  IMAD.WIDE.U32 R2, R25, UR4, R26 ;  /* 0x0000000419027c25 */ /* 0x008fc8000f8e001a */
[----:B------:R-:W-:Y:S01]  /*b300*/  IMAD R7, R25, UR5, R3 ;  /* 0x0000000519077c24 */ /* 0x000fe2000f8e0203 */
[----:B------:R-:W-:Y:S07]  /*b310*/  @P3 BRA `(.L_x_565) ;  /* 0x0000000000343947 */ /* 0x000fee0003800000 */
        /* <DEDUP_REMOVED lines=11> */
[----:B-1----:R3:W-:Y:S04]  /*b3d0*/  @!P4 STG.E.128 desc[UR14][R26.64+0x80], R16 ;  /* 0x000080101a00c986 */ /* 0x0027e8000c101d0e */
[----:B----4-:R3:W-:Y:S02]  /*b3e0*/  @!P3 STG.E.128 desc[UR14][R26.64+0x100], R8 ;  /* 0x000100081a00b986 */ /* 0x0107e4000c101d0e */
.L_x_565:
[----:B------:R-:W-:Y:S05]  /*b3f0*/  BSYNC.RECONVERGENT B0 ;  /* 0x0000000000007941 */ /* 0x000fea0003800200 */
.L_x_564:
[----:B--23--:R2:W3:Y:S01]  /*b400*/  LDS.128 R20, [R215+0x800] ;  /* 0x00080000d7147984 */ /* 0x00c4e20000000c00 */
[----:B------:R-:W-:Y:S03]  /*b410*/  BSSY.RECONVERGENT B0, `(.L_x_566) ;  /* 0x0000016000007945 */ /* 0x000fe60003800200 */
[----:B-1----:R2:W1:Y:S04]  /*b420*/  LDS.128 R16, [R215+0x2800] ;  /* 0x00280000d7107984 */ /* 0x0024680000000c00 */
[----:B----4-:R2:W4:Y:S01]  /*b430*/  LDS.128 R8, [R215+0x4800] ;  /* 0x00480000d7087984 */ /* 0x0105220000000c00 */
        /* <DEDUP_REMOVED lines=17> */
[----:B-1----:R2:W-:Y:S04]  /*b550*/  @!P3 STG.E.128 desc[UR14][R28.64+0x80], R16 ;  /* 0x000080101c00b986 */ /* 0x0025e8000c101d0e */
[----:B----4-:R2:W-:Y:S02]  /*b560*/  @!P2 STG.E.128 desc[UR14][R28.64+0x100], R8 ;  /* 0x000100081c00a986 */ /* 0x0105e4000c101d0e */
.L_x_567:
[----:B------:R-:W-:Y:S05]  /*b570*/  BSYNC.RECONVERGENT B0 ;  /* 0x0000000000007941 */ /* 0x000fea0003800200 */
.L_x_566:
        /* <DEDUP_REMOVED lines=23> */
.L_x_569:
[----:B------:R-:W-:Y:S05]  /*b6f0*/  BSYNC.RECONVERGENT B0 ;  /* 0x0000000000007941 */ /* 0x000fea0003800200 */
.L_x_568:
[----:B--2-4-:R2:W4:Y:S01]  /*b700*/  LDS.128 R8, [R215+0x3800] ;  /* 0x00380000d7087984 */ /* 0x0145220000000c00 */
[----:B------:R-:W-:Y:S05]  /*b710*/  @P0 EXIT ;  /* 0x000000000000094d */ /* 0x000fea0003800000 */
[----:B-1----:R1:W1:Y:S01]  /*b720*/  LDS.128 R16, [R215+0x5800] ;  /* 0x00580000d7107984 */ /* 0x0022620000000c00 */
[----:B------:R-:W5:Y:S01]  /*b730*/  LDCU UR6, c[0x0][0x440] ;  /* 0x00008800ff0677ac */ /* 0x000f620008000800 */
[----:B------:R-:W-:Y:S01]  /*b740*/  IADD3 R3, P0, PT, R0, 0x30, RZ ;  /* 0x0000003000037810 */ /* 0x000fe20007f1e0ff */
[----:B------:R-:W-:Y:S01]  /*b750*/  IMAD.MOV.U32 R6, RZ, RZ, R2 ;  /* 0x000000ffff067224 */ /* 0x000fe200078e0002 */
[----:B------:R-:W2:Y:S03]  /*b760*/  LDCU.64 UR4, c[0x0][0x3f0] ;  /* 0x00007e00ff0477ac */ /* 0x000ea60008000a00 */
[----:B---3--:R-:W-:Y:S02]  /*b770*/  IMAD.X R21, RZ, RZ, RZ, P0 ;  /* 0x000000ffff157224 */ /* 0x008fe400000e06ff */
[----:B------:R-:W-:-:S04]  /*b780*/  IMAD.WIDE.U32 R6, R3, R4, R6 ;  /* 0x0000000403067225 */ /* 0x000fc800078e0006 */
[----:B------:R-:W-:-:S04]  /*b790*/  IMAD R0, R21, R4, RZ ;  /* 0x0000000415007224 */ /* 0x000fc800078e02ff */
[----:B------:R-:W-:Y:S01]  /*b7a0*/  IMAD R0, R3, R5, R0 ;  /* 0x0000000503007224 */ /* 0x000fe200078e0200 */
[----:B-----5:R-:W-:Y:S02]  /*b7b0*/  ISETP.GE.AND P2, PT, R184, UR6, PT ;  /* 0x00000006b8007c0c */ /* 0x020fe4000bf46270 */
[----:B------:R-:W-:Y:S01]  /*b7c0*/  ISETP.GE.AND P1, PT, R214, UR6, PT ;  /* 0x00000006d6007c0c */ /* 0x000fe2000bf26270 */
[----:B------:R-:W-:Y:S01]  /*b7d0*/  IMAD.IADD R0, R0, 0x1, R7 ;  /* 0x0000000100007824 */ /* 0x000fe200078e0207 */
[----:B------:R-:W-:Y:S02]  /*b7e0*/  ISETP.GE.AND P0, PT, R212, UR6, PT ;  /* 0x00000006d4007c0c */ /* 0x000fe4000bf06270 */
[----:B--2---:R-:W-:-:S04]  /*b7f0*/  LEA R2, P3, R6, UR4, 0x1 ;  /* 0x0000000406027c11 */ /* 0x004fc8000f8608ff */
[----:B------:R-:W-:-:S05]  /*b800*/  LEA.HI.X R3, R6, UR5, R0, 0x1, P3 ;  /* 0x0000000506037c11 */ /* 0x000fca00098f0c00 */
[----:B------:R2:W-:Y:S04]  /*b810*/  @!P2 STG.E.128 desc[UR14][R2.64], R12 ;  /* 0x0000000c0200a986 */ /* 0x0005e8000c101d0e */
[----:B----4-:R2:W-:Y:S01]  /*b820*/  @!P1 STG.E.128 desc[UR14][R2.64+0x80], R8 ;  /* 0x0000800802009986 */ /* 0x0105e2000c101d0e */
[----:B------:R-:W-:Y:S05]  /*b830*/  @P0 EXIT ;  /* 0x000000000000094d */ /* 0x000fea0003800000 */
[----:B-1----:R-:W-:Y:S01]  /*b840*/  STG.E.128 desc[UR14][R2.64+0x100], R16 ;  /* 0x0001001002007986 */ /* 0x002fe2000c101d0e */
[----:B------:R-:W-:Y:S05]  /*b850*/  EXIT ;  /* 0x000000000000794d */ /* 0x000fea0003800000 */
.L_x_570:
        /* <DEDUP_REMOVED lines=10> */
.L_x_6874:


//--------------------- .text._ZN5flash24flash_fwd_splitkv_kernelI23Flash_fwd_kernel_traitsILi192ELi64ELi64ELi4ELb0ELb0EN7cutlass10bfloat16_tE19Flash_kernel_traitsILi192ELi64ELi64ELi4ES3_EELb0ELb0ELb0ELb0ELb0ELb0ELb0ELb1EEEvNS_16Flash_fwd_paramsE --------------------------
	.section	.text._ZN5flash24flash_fwd_splitkv_kernelI23Flash_fwd_kernel_traitsILi192ELi64ELi64ELi4ELb0ELb0EN7cutlass10bfloat16_tE19Flash_kernel_traitsILi192ELi64ELi64ELi4ES3_EELb0ELb0ELb0ELb0ELb0ELb0ELb0ELb1EEEvNS_16Flash_fwd_paramsE,"ax",@progbits
	.align	128
        .global         _ZN5flash24flash_fwd_splitkv_kernelI23Flash_fwd_kernel_traitsILi192ELi64ELi64ELi4ELb0ELb0EN7cutlass10bfloat16_tE19Flash_kernel_traitsILi192ELi64ELi64ELi4ES3_EELb0ELb0ELb0ELb0ELb0ELb0ELb0ELb1EEEvNS_16Flash_fwd_paramsE
        .type           _ZN5flash24flash_fwd_splitkv_kernelI23Flash_fwd_kernel_traitsILi192ELi64ELi64ELi4ELb0ELb0EN7cutlass10bfloat16_tE19Flash_kernel_traitsILi192ELi64ELi64ELi4ES3_EELb0ELb0ELb0ELb0ELb0ELb0ELb0ELb1EEEvNS_16Flash_fwd_paramsE,@function
        .size           _ZN5flash24flash_fwd_splitkv_kernelI23Flash_fwd_kernel_traitsILi192ELi64ELi64ELi4ELb0ELb0EN7cutlass10bfloat16_tE19Flash_kernel_traitsILi192ELi64ELi64ELi4ES3_EELb0ELb0ELb0ELb0ELb0ELb0ELb0ELb1EEEvNS_16Flash_fwd_paramsE,(.L_x_6875 - _ZN5flash24flash_fwd_splitkv_kernelI23Flash_fwd_kernel_traitsILi192ELi64ELi64ELi4ELb0ELb0EN7cutlass10bfloat16_tE19Flash_kernel_traitsILi192ELi64ELi64ELi4ES3_EELb0ELb0ELb0ELb0ELb0ELb0ELb0ELb1EEEvNS_16Flash_fwd_paramsE)
        .other          _ZN5flash24flash_fwd_splitkv_kernelI23Flash_fwd_kernel_traitsILi192ELi64ELi64ELi4ELb0ELb0EN7cutlass10bfloat16_tE19Flash_kernel_traitsILi192ELi64ELi64ELi4ES3_EELb0ELb0ELb0ELb0ELb0ELb0ELb0ELb1EEEvNS_16Flash_fwd_paramsE,@"STO_CUDA_ENTRY STV_DEFAULT"
_ZN5flash24flash_fwd_splitkv_kernelI23Flash_fwd_kernel_traitsILi192ELi64ELi64ELi4ELb0ELb0EN7cutlass10bfloat16_tE19Flash_kernel_traitsILi192ELi64ELi64ELi4ES3_EELb0ELb0ELb0ELb0ELb0ELb0ELb0ELb1EEEvNS_16Flash_fwd_paramsE:
.text._ZN5flash24flash_fwd_splitkv_kernelI23Flash_fwd_kernel_traitsILi192ELi64ELi64ELi4ELb0ELb0EN7cutlass10bfloat16_tE19Flash_kernel_traitsILi192ELi64ELi64ELi4ES3_EELb0ELb0ELb0ELb0ELb0ELb0ELb0ELb1EEEvNS_16Flash_fwd_paramsE:
        /* <DEDUP_REMOVED lines=8> */
[----:B--2---:R-:W-:-:S02]  /*0080*/  ISETP.NE.U32.AND P0, PT, RZ, UR8, PT ;  /* 0x00000008ff007c0c */ /* 0x004fc4000bf05070 */
[----:B------:R-:W-:Y:S02]  /*0090*/  ISETP.NE.U32.AND P3, PT, RZ, UR8, PT ;  /* 0x00000008ff007c0c */ /* 0x000fe4000bf65070 */
[----:B------:R-:W-:Y:S02]  /*00a0*/  ISETP.NE.AND.EX P0, PT, RZ, UR9, PT, P0 ;  /* 0x00000009ff007c0c */ /* 0x000fe4000bf05300 */
[----:B------:R-:W-:Y:S01]  /*00b0*/  ISETP.NE.AND.EX P3, PT, RZ, UR9, PT, P3 ;  /* 0x00000009ff007c0c */ /* 0x000fe2000bf65330 */
[----:B-1----:R-:W-:-:S04]  /*00c0*/  IMAD.WIDE.U32 R4, R17, 0x4, R4 ;  /* 0x0000000411047825 */ /* 0x002fc800078e0004 */
[----:B------:R-:W-:-:S06]  /*00d0*/  IMAD.SHL.U32 R9, R17, 0x4, RZ ;  /* 0x0000000411097824 */ /* 0x000fcc00078e00ff */
[----:B---3--:R-:W2:Y:S01]  /*00e0*/  @P0 LDG.E R198, desc[UR6][R4.64] ;  /* 0x0000000604c60981 */ /* 0x008ea2000c1e1900 */
[----:B----4-:R-:W-:Y:S02]  /*00f0*/  ISETP.NE.U32.AND P2, PT, RZ, UR4, PT ;  /* 0x00000004ff007c0c */ /* 0x010fe4000bf45070 */
[----:B------:R-:W-:Y:S01]  /*0100*/  ISETP.NE.U32.AND P1, PT, R2, RZ, PT ;  /* 0x000000ff0200720c */ /* 0x000fe20003f25070 */
[----:B------:R1:W2:Y:S01]  /*0110*/  @P3 LDG.E R11, desc[UR6][R4.64+0x4] ;  /* 0x00000406040b3981 */ /* 0x0002a2000c1e1900 */
[----:B------:R-:W-:Y:S01]  /*0120*/  IADD3 R110, P4, PT, R9, UR4, RZ ;  /* 0x00000004096e7c10 */ /* 0x000fe2000ff9e0ff */
[----:B------:R-:W3:Y:S01]  /*0130*/  LDCU.U8 UR4, c[0x0][0x532] ;  /* 0x0000a640ff0477ac */ /* 0x000ee20008000000 */
[----:B------:R-:W-:Y:S02]  /*0140*/  ISETP.NE.AND.EX P1, PT, R3, RZ, PT, P1 ;  /* 0x000000ff0300720c */ /* 0x000fe40003f25310 */
[----:B------:R-:W-:Y:S01]  /*0150*/  SHF.R.U32.HI R6, RZ, 0x1e, R17 ;  /* 0x0000001eff067819 */ /* 0x000fe20000011611 */
[----:B-1----:R-:W1:Y:S03]  /*0160*/  LDC.64 R4, c[0x0][0x468] ;  /* 0x00011a00ff047b82 */ /* 0x002e660000000a00 */
[----:B------:R-:W-:-:S02]  /*0170*/  IADD3.X R111, PT, PT, R6, UR5, RZ, P4, !PT ;  /* 0x00000005066f7c10 */ /* 0x000fc4000a7fe4ff */
[----:B---3--:R-:W-:-:S05]  /*0180*/  ISETP.NE.AND P4, PT, RZ, UR4, PT ;  /* 0x00000004ff007c0c */ /* 0x008fca000bf85270 */
[----:B------:R-:W-:Y:S02]  /*0190*/  @P1 IADD3 R2, P0, PT, R9, R2, RZ ;  /* 0x0000000209021210 */ /* 0x000fe40007f1e0ff */
[----:B------:R-:W-:Y:S01]  /*01a0*/  ISETP.NE.AND.EX P2, PT, RZ, UR5, PT, P2 ;  /* 0x00000005ff007c0c */ /* 0x000fe2000bf45320 */
[----:B------:R-:W-:Y:S02]  /*01b0*/  IMAD.MOV.U32 R0, RZ, RZ, RZ ;  /* 0x000000ffff007224 */ /* 0x000fe400078e00ff */
[----:B------:R-:W-:Y:S01]  /*01c0*/  IMAD.MOV.U32 R7, RZ, RZ, -0x1 ;  /* 0xffffffffff077424 */ /* 0x000fe200078e00ff */
[----:B------:R-:W3:Y:S01]  /*01d0*/  S2R R19, SR_CTAID.X ;  /* 0x0000000000137919 */ /* 0x000ee20000002500 */
[----:B------:R-:W-:Y:S01]  /*01e0*/  @P1 IMAD.X R3, R6, 0x1, R3, P0 ;  /* 0x0000000106031824 */ /* 0x000fe200000e0603 */
[----:B------:R-:W4:Y:S04]  /*01f0*/  @!P3 LDC R199, c[0x0][0x434] ;  /* 0x00010d00ffc7bb82 */ /* 0x000f280000000800 */
[----:B------:R1:W5:Y:S04]  /*0200*/  @P1 LDG.E R13, desc[UR6][R2.64] ;  /* 0x00000006020d1981 */ /* 0x000368000c1e1900 */
[----:B------:R1:W5:Y:S01]  /*0210*/  @P2 LDG.E R0, desc[UR6][R110.64] ;  /* 0x000000066e002981 */ /* 0x000362000c1e1900 */
[----:B------:R-:W2:Y:S01]  /*0220*/  @!P1 LDC R8, c[0x0][0x43c] ;  /* 0x00010f00ff089b82 */ /* 0x000ea20000000800 */
[----:B-1----:R-:W-:-:S04]  /*0230*/  ISETP.EQ.U32.AND P5, PT, R4, RZ, PT ;  /* 0x000000ff0400720c */ /* 0x002fc80003fa2070 */
[----:B------:R-:W-:Y:S02]  /*0240*/  ISETP.EQ.OR.EX P5, PT, R5, RZ, !P4, P5 ;  /* 0x000000ff0500720c */ /* 0x000fe400067a2750 */
[----:B------:R-:W-:-:S05]  /*0250*/  IADD3 R14, P0, PT, R9, R4, RZ ;  /* 0x00000004090e7210 */ /* 0x000fca0007f1e0ff */
[----:B------:R-:W-:-:S06]  /*0260*/  IMAD.X R15, R6, 0x1, R5, P0 ;  /* 0x00000001060f7824 */ /* 0x000fcc00000e0605 */
[----:B------:R1:W5:Y:S01]  /*0270*/  @!P5 LDG.E R7, desc[UR6][R14.64] ;  /* 0x000000060e07d981 */ /* 0x000362000c1e1900 */
[----:B------:R-:W-:Y:S01]  /*0280*/  ISETP.NE.U32.AND P0, PT, R4, RZ, PT ;  /* 0x000000ff0400720c */ /* 0x000fe20003f05070 */
[----:B------:R-:W1:Y:S03]  /*0290*/  @!P1 LDC.64 R2, c[0x0][0x488] ;  /* 0x00012200ff029b82 */ /* 0x000e660000000a00 */
[----:B------:R-:W-:-:S13]  /*02a0*/  ISETP.NE.AND.EX P0, PT, R5, RZ, PT, P0 ;  /* 0x000000ff0500720c */ /* 0x000fda0003f05300 */
[----:B------:R-:W1:Y:S01]  /*02b0*/  @!P0 LDC R5, c[0x0][0x438] ;  /* 0x00010e00ff058b82 */ /* 0x000e620000000800 */
[----:B---3--:R-:W-:Y:S02]  /*02c0*/  IMAD.SHL.U32 R72, R19, 0x40, RZ ;  /* 0x0000004013487824 */ /* 0x008fe400078e00ff */
[----:B--2---:R-:W-:-:S05]  /*02d0*/  @P3 IMAD.IADD R199, R11, 0x1, -R198 ;  /* 0x000000010bc73824 */ /* 0x004fca00078e0ac6 */
[----:B----4-:R-:W-:Y:S01]  /*02e0*/  ISETP.GT.AND P3, PT, R199, R72, PT ;  /* 0x00000048c700720c */ /* 0x010fe20003f64270 */
[----:B-1----:R-:W-:-:S12]  /*02f0*/  @!P0 BRA `(.L_x_571) ;  /* 0x00000000000c8947 */ /* 0x002fd80003800000 */
[----:B------:R-:W2:Y:S02]  /*0300*/  @P4 LDG.E R4, desc[UR6][R14.64+0x4] ;  /* 0x000004060e044981 */ /* 0x000ea4000c1e1900 */
[----:B--2--5:R-:W-:-:S06]  /*0310*/  @P4 IADD3 R5, PT, PT, R4, -R7, RZ ;  /* 0x8000000704054210 */ /* 0x024fcc0007ffe0ff */
[----:B------:R1:W5:Y:S02]  /*0320*/  @!P4 LDG.E R5, desc[UR6][R14.64] ;  /* 0x000000060e05c981 */ /* 0x000364000c1e1900 */
.L_x_571:
[----:B------:R-:W-:Y:S05]  /*0330*/  @!P3 EXIT ;  /* 0x000000000000b94d */ /* 0x000fea0003800000 */
[----:B------:R-:W2:Y:S01]  /*0340*/  LDC R11, c[0x0][0x438] ;  /* 0x00010e00ff0b7b82 */ /* 0x000ea20000000800 */
[----:B------:R-:W-:Y:S01]  /*0350*/  @!P1 ISETP.NE.U32.AND P0, PT, R2, RZ, PT ;  /* 0x000000ff0200920c */ /* 0x000fe20003f05070 */
[--C-:B-----5:R-:W-:Y:S01]  /*0360*/  IMAD.IADD R68, R5, 0x1, -R0.reuse ;  /* 0x0000000105447824 */ /* 0x120fe200078e0a00 */
[----:B------:R-:W3:Y:S01]  /*0370*/  S2R R62, SR_TID.X ;  /* 0x00000000003e7919 */ /* 0x000ee20000002100 */
[----:B------:R-:W-:Y:S01]  /*0380*/  @P1 IMAD.IADD R64, R13, 0x1, -R0 ;  /* 0x000000010d401824 */ /* 0x000fe200078e0a00 */
[----:B------:R-:W-:Y:S01]  /*0390*/  @!P1 ISETP.NE.AND.EX P0, PT, R3, RZ, PT, P0 ;  /* 0x000000ff0300920c */ /* 0x000fe20003f05300 */
[----:B------:R-:W4:Y:S03]  /*03a0*/  S2R R5, SR_CTAID.Z ;  /* 0x0000000000057919 */ /* 0x000f260000002700 */
[----:B------:R-:W-:-:S05]  /*03b0*/  @!P1 SEL R3, R8, RZ, P0 ;  /* 0x000000ff08039207 */ /* 0x000fca0000000000 */
[----:B------:R-:W-:-:S04]  /*03c0*/  @!P1 IMAD.IADD R64, R68, 0x1, R3 ;  /* 0x0000000144409824 */ /* 0x000fc800078e0203 */
[----:B------:R-:W-:-:S05]  /*03d0*/  VIADD R3, R64, 0x3f ;  /* 0x0000003f40037836 */ /* 0x000fca0000000000 */
[----:B------:R-:W-:Y:S01]  /*03e0*/  SHF.R.S32.HI R2, RZ, 0x1f, R3 ;  /* 0x0000001fff027819 */ /* 0x000fe20000011403 */
[----:B--2---:R-:W-:-:S03]  /*03f0*/  VIADD R11, R11, 0x3f ;  /* 0x0000003f0b0b7836 */ /* 0x004fc60000000000 */
[----:B------:R-:W-:Y:S02]  /*0400*/  LEA.HI R2, R2, R3, RZ, 0x6 ;  /* 0x0000000302027211 */ /* 0x000fe400078f30ff */
[----:B------:R-:W-:Y:S02]  /*0410*/  SHF.R.S32.HI R4, RZ, 0x1f, R11 ;  /* 0x0000001fff047819 */ /* 0x000fe4000001140b */
[----:B------:R-:W-:Y:S02]  /*0420*/  SHF.R.S32.HI R2, RZ, 0x6, R2 ;  /* 0x00000006ff027819 */ /* 0x000fe40000011402 */
[----:B------:R-:W-:-:S04]  /*0430*/  LEA.HI R4, R4, R11, RZ, 0x6 ;  /* 0x0000000b04047211 */ /* 0x000fc800078f30ff */
[----:B------:R-:W-:Y:S01]  /*0440*/  SHF.R.S32.HI R133, RZ, 0x6, R4 ;  /* 0x00000006ff857819 */ /* 0x000fe20000011404 */
[----:B------:R-:W-:-:S03]  /*0450*/  IMAD.MOV.U32 R4, RZ, RZ, R17 ;  /* 0x000000ffff047224 */ /* 0x000fc600078e0011 */
[----:B------:R-:W-:-:S04]  /*0460*/  VIMNMX R133, PT, PT, R133, R2, PT ;  /* 0x0000000285857248 */ /* 0x000fc80003fe0100 */
        /* <DEDUP_REMOVED lines=16> */
[----:B------:R-:W-:Y:S01]  /*0570*/  @!P0 IMAD R0, R17, R7, R11 ;  /* 0x0000000711008224 */ /* 0x000fe200078e020b */
[----:B------:R-:W-:Y:S01]  /*0580*/  LOP3.LUT R14, R6, 0x40, RZ, 0xfc, !PT ;  /* 0x00000040060e7812 */ /* 0x000fe200078efcff */
[----:B------:R-:W-:Y:S02]  /*0590*/  IMAD.MOV.U32 R7, RZ, RZ, RZ ;  /* 0x000000ffff077224 */ /* 0x000fe400078e00ff */
[----:B------:R-:W-:Y:S02]  /*05a0*/  @P0 IMAD R0, R198, R3, R9 ;  /* 0x00000003c6000224 */ /* 0x000fe400078e0209 */
[----:B------:R-:W-:-:S04]  /*05b0*/  IMAD.WIDE.U32 R12, R72, R2, R6 ;  /* 0x00000002480c7225 */ /* 0x000fc800078e0006 */
[----:B------:R-:W-:Y:S01]  /*05c0*/  IMAD R9, R72, R3, R13 ;  /* 0x0000000348097224 */ /* 0x000fe200078e020d */
[----:B------:R-:W-:Y:S01]  /*05d0*/  IADD3 R10, P0, PT, R10, R12, RZ ;  /* 0x0000000c0a0a7210 */ /* 0x000fe20007f1e0ff */
[----:B------:R-:W-:Y:S01]  /*05e0*/  VIADD R8, R62, 0x10 ;  /* 0x000000103e087836 */ /* 0x000fe20000000000 */
[----:B------:R-:W-:-:S03]  /*05f0*/  LOP3.LUT R13, R6, 0x80, RZ, 0xfc, !PT ;  /* 0x00000080060d7812 */ /* 0x000fc600078efcff */
[----:B------:R-:W-:Y:S01]  /*0600*/  IMAD.X R11, R0, 0x1, R9, P0 ;  /* 0x00000001000b7824 */ /* 0x000fe200000e0609 */
[-C--:B------:R-:W-:Y:S01]  /*0610*/  ISETP.GE.AND P0, PT, R62, R199.reuse, PT ;  /* 0x000000c73e00720c */ /* 0x080fe20003f06270 */
[----:B---3--:R-:W-:Y:S01]  /*0620*/  IMAD R9, R4, UR9, R5 ;  /* 0x0000000904097c24 */ /* 0x008fe2000f8e0205 */
[C---:B------:R-:W-:Y:S01]  /*0630*/  IADD3 R4, PT, PT, R62.reuse, 0x20, RZ ;  /* 0x000000203e047810 */ /* 0x040fe20007ffe0ff */
[----:B----4-:R-:W-:Y:S01]  /*0640*/  IMAD.WIDE.U32 R10, R5, UR4, R10 ;  /* 0x00000004050a7c25 */ /* 0x010fe2000f8e000a */
[----:B------:R-:W-:Y:S02]  /*0650*/  IADD3 R0, PT, PT, R62, 0x30, RZ ;  /* 0x000000303e007810 */ /* 0x000fe40007ffe0ff */
        /* <DEDUP_REMOVED lines=19> */
.L_x_574:
[----:B------:R-:W-:Y:S05]  /*0790*/  BSYNC.RECONVERGENT B0 ;  /* 0x0000000000007941 */ /* 0x000fea0003800200 */
.L_x_573:
        /* <DEDUP_REMOVED lines=20> */
.L_x_576:
[----:B------:R-:W-:Y:S05]  /*08e0*/  BSYNC.RECONVERGENT B0 ;  /* 0x0000000000007941 */ /* 0x000fea0003800200 */
.L_x_575:
        /* <DEDUP_REMOVED lines=20> */
.L_x_578:
[----:B------:R-:W-:Y:S05]  /*0a30*/  BSYNC.RECONVERGENT B0 ;  /* 0x0000000000007941 */ /* 0x000fea0003800200 */
.L_x_577:
        /* <DEDUP_REMOVED lines=19> */
.L_x_580:
[----:B------:R-:W-:Y:S05]  /*0b70*/  BSYNC.RECONVERGENT B0 ;  /* 0x0000000000007941 */ /* 0x000fea0003800200 */
.L_x_579:
        /* <DEDUP_REMOVED lines=8> */
[----:B----4-:R-:W-:-:S03]  /*0c00*/  LEA R2, P0, R62, UR4, 0x2 ;  /* 0x000000043e027c11 */ /* 0x010fc6000f8010ff */
[----:B------:R-:W-:Y:S01]  /*0c10*/  @!P2 IMAD.MOV.U32 R7, RZ, RZ, 0x7f800000 ;  /* 0x7f800000ff07a424 */ /* 0x000fe200078e00ff */
        /* <DEDUP_REMOVED lines=10> */
.L_x_572:
        /* <DEDUP_REMOVED lines=10> */
.L_x_581:
[----:B------:R-:W-:Y:S05]  /*0d60*/  BRA.U !UP0, `(.L_x_582) ;  /* 0x00000005089c7547 */ /* 0x000fea000b800000 */
[----:B------:R-:W2:Y:S01]  /*0d70*/  LDC R7, c[0x0][0x4f0] ;  /* 0x00013c00ff077b82 */ /* 0x000ea20000000800 */
[----:B------:R-:W-:Y:S01]  /*0d80*/  LEA R6, R133, 0xffffffc0, 0x6 ;  /* 0xffffffc085067811 */ /* 0x000fe200078e30ff */
[----:B------:R-:W3:Y:S03]  /*0d90*/  LDCU.64 UR4, c[0x0][0x4e8] ;  /* 0x00009d00ff0477ac */ /* 0x000ee60008000a00 */
[----:B------:R-:W-:Y:S01]  /*0da0*/  IABS R0, R6 ;  /* 0x0000000600007213 */ /* 0x000fe20000000000 */
[----:B------:R-:W4:Y:S01]  /*0db0*/  LDCU.64 UR8, c[0x0][0x3a0] ;  /* 0x00007400ff0877ac */ /* 0x000f220008000a00 */
[----:B------:R-:W-:Y:S01]  /*0dc0*/  MOV R10, RZ ;  /* 0x000000ff000a7202 */ /* 0x000fe20000000f00 */
[----:B------:R-:W4:Y:S01]  /*0dd0*/  LDCU.64 UR14, c[0x0][0x3b8] ;  /* 0x00007700ff0e77ac */ /* 0x000f220008000a00 */
[----:B--2---:R-:W-:-:S04]  /*0de0*/  IABS R3, R7 ;  /* 0x0000000700037213 */ /* 0x004fc80000000000 */
[----:B-----5:R-:W2:Y:S08]  /*0df0*/  I2F.RP R4, R3 ;  /* 0x0000000300047306 */ /* 0x020eb00000209400 */
[----:B--2---:R-:W2:Y:S02]  /*0e00*/  MUFU.RCP R8, R4 ;  /* 0x0000000400087308 */ /* 0x004ea40000001000 */
[----:B--2---:R-:W-:-:S06]  /*0e10*/  IADD3 R8, PT, PT, R8, 0xffffffe, RZ ;  /* 0x0ffffffe08087810 */ /* 0x004fcc0007ffe0ff */
[----:B------:R-:W2:Y:S02]  /*0e20*/  F2I.FTZ.U32.TRUNC.NTZ R9, R8 ;  /* 0x0000000800097305 */ /* 0x000ea4000021f000 */
[----:B--2---:R-:W-:Y:S01]  /*0e30*/  IMAD.MOV R2, RZ, RZ, -R9 ;  /* 0x000000ffff027224 */ /* 0x004fe200078e0a09 */
[----:B------:R-:W-:-:S03]  /*0e40*/  MOV R8, RZ ;  /* 0x000000ff00087202 */ /* 0x000fc60000000f00 */
[----:B------:R-:W-:-:S04]  /*0e50*/  IMAD R2, R2, R3, RZ ;  /* 0x0000000302027224 */ /* 0x000fc800078e02ff */
[----:B------:R-:W-:-:S04]  /*0e60*/  IMAD.HI.U32 R9, R9, R2, R8 ;  /* 0x0000000209097227 */ /* 0x000fc800078e0008 */
[----:B------:R-:W-:-:S04]  /*0e70*/  IMAD.MOV.U32 R2, RZ, RZ, R0 ;  /* 0x000000ffff027224 */ /* 0x000fc800078e0000 */
[----:B------:R-:W-:-:S04]  /*0e80*/  IMAD.HI.U32 R4, R9, R2, RZ ;  /* 0x0000000209047227 */ /* 0x000fc800078e00ff */
[----:B---3--:R-:W-:Y:S01]  /*0e90*/  IMAD.WIDE.U32 R8, R17, UR4, RZ ;  /* 0x0000000411087c25 */ /* 0x008fe2000f8e00ff */
[----:B------:R-:W-:-:S03]  /*0ea0*/  IADD3 R0, PT, PT, -R4, RZ, RZ ;  /* 0x000000ff04007210 */ /* 0x000fc60007ffe1ff */
[----:B------:R-:W-:Y:S01]  /*0eb0*/  IMAD R201, R17, UR5, R9 ;  /* 0x0000000511c97c24 */ /* 0x000fe2000f8e0209 */
[----:B------:R-:W2:Y:S01]  /*0ec0*/  LDCU.64 UR4, c[0x0][0x3a8] ;  /* 0x00007500ff0477ac */ /* 0x000ea20008000a00 */
[----:B------:R-:W-:-:S05]  /*0ed0*/  IMAD R0, R3, R0, R2 ;  /* 0x0000000003007224 */ /* 0x000fca00078e0202 */
[----:B------:R-:W-:-:S13]  /*0ee0*/  ISETP.GT.U32.AND P3, PT, R3, R0, PT ;  /* 0x000000000300720c */ /* 0x000fda0003f64070 */
[----:B------:R-:W-:Y:S01]  /*0ef0*/  @!P3 IMAD.IADD R0, R0, 0x1, -R3 ;  /* 0x000000010000b824 */ /* 0x000fe200078e0a03 */
[----:B------:R-:W-:Y:S02]  /*0f00*/  @!P3 IADD3 R4, PT, PT, R4, 0x1, RZ ;  /* 0x000000010404b810 */ /* 0x000fe40007ffe0ff */
[----:B------:R-:W-:Y:S02]  /*0f10*/  ISETP.NE.AND P3, PT, R7, RZ, PT ;  /* 0x000000ff0700720c */ /* 0x000fe40003f65270 */
[----:B------:R-:W-:Y:S02]  /*0f20*/  ISETP.GE.U32.AND P0, PT, R0, R3, PT ;  /* 0x000000030000720c */ /* 0x000fe40003f06070 */
[----:B------:R-:W-:-:S04]  /*0f30*/  LOP3.LUT R0, R6, R7, RZ, 0x3c, !PT ;  /* 0x0000000706007212 */ /* 0x000fc800078e3cff */
[----:B------:R-:W-:-:S07]  /*0f40*/  ISETP.GE.AND P1, PT, R0, RZ, PT ;  /* 0x000000ff0000720c */ /* 0x000fce0003f26270 */
[----:B------:R-:W-:Y:S01]  /*0f50*/  @P0 VIADD R4, R4, 0x1 ;  /* 0x0000000104040836 */ /* 0x000fe20000000000 */
[----:B------:R-:W-:-:S04]  /*0f60*/  LEA R200, P0, R8, UR12, 0x2 ;  /* 0x0000000c08c87c11 */ /* 0x000fc8000f8010ff */
[----:B------:R-:W-:Y:S02]  /*0f70*/  MOV R3, R4 ;  /* 0x0000000400037202 */ /* 0x000fe40000000f00 */
[----:B------:R-:W-:Y:S01]  /*0f80*/  LEA.HI.X R201, R8, UR13, R201, 0x2, P0 ;  /* 0x0000000d08c97c11 */ /* 0x000fe200080f14c9 */
[----:B------:R-:W3:Y:S02]  /*0f90*/  LDC R4, c[0x0][0x3e8] ;  /* 0x0000fa00ff047b82 */ /* 0x000ee40000000800 */
[----:B------:R-:W-:Y:S01]  /*0fa0*/  @!P1 IMAD.MOV R3, RZ, RZ, -R3 ;  /* 0x000000ffff039224 */ /* 0x000fe200078e0a03 */
[----:B------:R-:W-:-:S05]  /*0fb0*/  @!P3 LOP3.LUT R3, RZ, R7, RZ, 0x33, !PT ;  /* 0x00000007ff03b212 */ /* 0x000fca00078e33ff */
[----:B-1----:R-:W-:-:S05]  /*0fc0*/  IMAD.WIDE R14, R3, 0x4, R200 ;  /* 0x00000004030e7825 */ /* 0x002fca00078e02c8 */
[----:B------:R-:W4:Y:S01]  /*0fd0*/  LDG.E R8, desc[UR6][R14.64] ;  /* 0x000000060e087981 */ /* 0x000f22000c1e1900 */
[----:B------:R-:W-:-:S05]  /*0fe0*/  IADD3 R3, PT, PT, -R3, RZ, RZ ;  /* 0x000000ff03037210 */ /* 0x000fca0007ffe1ff */
[----:B------:R-:W-:Y:S01]  /*0ff0*/  IMAD R6, R7, R3, R6 ;  /* 0x0000000307067224 */ /* 0x000fe200078e0206 */
[----:B---3--:R-:W-:-:S04]  /*1000*/  IABS R2, R4 ;  /* 0x0000000400027213 */ /* 0x008fc80000000000 */
[----:B------:R-:W-:Y:S01]  /*1010*/  SHF.R.S32.HI R7, RZ, 0x1f, R6 ;  /* 0x0000001fff077819 */ /* 0x000fe20000011406 */
        /* <DEDUP_REMOVED lines=9> */
[----:B------:R-:W-:-:S05]  /*10b0*/  IMAD.HI.U32 R0, R9, R10, RZ ;  /* 0x0000000a09007227 */ /* 0x000fca00078e00ff */
[----:B------:R-:W-:-:S05]  /*10c0*/  IADD3 R9, PT, PT, -R0, RZ, RZ ;  /* 0x000000ff00097210 */ /* 0x000fca0007ffe1ff */
[----:B------:R-:W-:-:S05]  /*10d0*/  IMAD R11, R2, R9, R10 ;  /* 0x00000009020b7224 */ /* 0x000fca00078e020a */
[----:B------:R-:W-:-:S13]  /*10e0*/  ISETP.GT.U32.AND P0, PT, R2, R11, PT ;  /* 0x0000000b0200720c */ /* 0x000fda0003f04070 */
[----:B------:R-:W-:Y:S01]  /*10f0*/  @!P0 IADD3 R11, PT, PT, R11, -R2, RZ ;  /* 0x800000020b0b8210 */ /* 0x000fe20007ffe0ff */
[----:B------:R-:W-:-:S03]  /*1100*/  @!P0 VIADD R0, R0, 0x1 ;  /* 0x0000000100008836 */ /* 0x000fc60000000000 */
[----:B------:R-:W-:Y:S02]  /*1110*/  ISETP.GE.U32.AND P1, PT, R11, R2, PT ;  /* 0x000000020b00720c */ /* 0x000fe40003f26070 */
[----:B------:R-:W-:-:S04]  /*1120*/  LOP3.LUT R2, R5, R4, RZ, 0x3c, !PT ;  /* 0x0000000405027212 */ /* 0x000fc800078e3cff */
[----:B------:R-:W-:-:S07]  /*1130*/  ISETP.GE.AND P0, PT, R2, RZ, PT ;  /* 0x000000ff0200720c */ /* 0x000fce0003f06270 */
[----:B------:R-:W-:Y:S02]  /*1140*/  @P1 IADD3 R0, PT, PT, R0, 0x1, RZ ;  /* 0x0000000100001810 */ /* 0x000fe40007ffe0ff */
[----:B------:R-:W-:Y:S02]  /*1150*/  ISETP.NE.AND P1, PT, R4, RZ, PT ;  /* 0x000000ff0400720c */ /* 0x000fe40003f25270 */
[----:B------:R-:W-:Y:S02]  /*1160*/  LOP3.LUT R4, RZ, R4, RZ, 0x33, !PT ;  /* 0x00000004ff047212 */ /* 0x000fe400078e33ff */
[----:B----4-:R-:W-:Y:S01]  /*1170*/  SHF.R.S32.HI R9, RZ, 0x1f, R8 ;  /* 0x0000001fff097819 */ /* 0x010fe20000011408 */
[----:B------:R-:W-:-:S04]  /*1180*/  IMAD.WIDE.U32 R10, R8, UR8, RZ ;  /* 0x00000008080a7c25 */ /* 0x000fc8000f8e00ff */
[C---:B------:R-:W-:Y:S02]  /*1190*/  IMAD R13, R9.reuse, UR8, RZ ;  /* 0x00000008090d7c24 */ /* 0x040fe4000f8e02ff */
[----:B--2---:R-:W-:Y:S02]  /*11a0*/  IMAD R9, R9, UR4, RZ ;  /* 0x0000000409097c24 */ /* 0x004fe4000f8e02ff */
[C---:B------:R-:W-:Y:S01]  /*11b0*/  IMAD R14, R8.reuse, UR9, R13 ;  /* 0x00000009080e7c24 */ /* 0x040fe2000f8e020d */
[----:B------:R-:W1:Y:S01]  /*11c0*/  LDCU.128 UR8, c[0x0][0x3d0] ;  /* 0x00007a00ff0877ac */ /* 0x000e620008000c00 */
[C---:B------:R-:W-:Y:S02]  /*11d0*/  IMAD R12, R8.reuse, UR5, R9 ;  /* 0x00000005080c7c24 */ /* 0x040fe4000f8e0209 */
[----:B------:R-:W-:Y:S01]  /*11e0*/  IMAD.WIDE.U32 R8, R8, UR4, RZ ;  /* 0x0000000408087c25 */ /* 0x000fe2000f8e00ff */
[----:B------:R-:W2:Y:S01]  /*11f0*/  LDCU.64 UR4, c[0x0][0x3c0] ;  /* 0x00007800ff0477ac */ /* 0x000ea20008000a00 */
[----:B------:R-:W-:-:S02]  /*1200*/  IADD3 R15, PT, PT, R11, R14, RZ ;  /* 0x0000000e0b0f7210 */ /* 0x000fc40007ffe0ff */
[----:B------:R-:W-:Y:S01]  /*1210*/  IMAD.IADD R13, R9, 0x1, R12 ;  /* 0x00000001090d7824 */ /* 0x000fe200078e020c */
[----:B------:R-:W-:Y:S01]  /*1220*/  MOV R14, R10 ;  /* 0x0000000a000e7202 */ /* 0x000fe20000000f00 */
[----:B------:R-:W-:Y:S01]  /*1230*/  IMAD.MOV.U32 R11, RZ, RZ, R0 ;  /* 0x000000ffff0b7224 */ /* 0x000fe200078e0000 */
[----:B------:R-:W-:Y:S01]  /*1240*/  MOV R9, UR15 ;  /* 0x0000000f00097c02 */ /* 0x000fe20008000f00 */
[----:B------:R-:W-:Y:S01]  /*1250*/  IMAD.MOV.U32 R12, RZ, RZ, R8 ;  /* 0x000000ffff0c7224 */ /* 0x000fe200078e0008 */
[----:B------:R-:W-:Y:S02]  /*1260*/  MOV R8, UR14 ;  /* 0x0000000e00087c02 */ /* 0x000fe40008000f00 */
[----:B------:R-:W-:-:S03]  /*1270*/  @!P0 IADD3 R11, PT, PT, -R11, RZ, RZ ;  /* 0x000000ff0b0b8210 */ /* 0x000fc60007ffe1ff */
[-C--:B------:R-:W-:Y:S01]  /*1280*/  IMAD R10, R7, R8.reuse, RZ ;  /* 0x00000008070a7224 */ /* 0x080fe200078e02ff */
[----:B------:R-:W-:Y:S01]  /*1290*/  SEL R11, R4, R11, !P1 ;  /* 0x0000000b040b7207 */ /* 0x000fe20004800000 */
[----:B------:R-:W-:Y:S01]  /*12a0*/  IMAD.WIDE.U32 R14, R6, R8, R14 ;  /* 0x00000008060e7225 */ /* 0x000fe200078e000e */
[----:B--2---:R-:W-:-:S03]  /*12b0*/  MOV R2, UR4 ;  /* 0x0000000400027c02 */ /* 0x004fc60008000f00 */
[----:B------:R-:W-:Y:S02]  /*12c0*/  IMAD.U32 R3, RZ, RZ, UR5 ;  /* 0x00000005ff037e24 */ /* 0x000fe4000f8e00ff */
[C---:B------:R-:W-:Y:S02]  /*12d0*/  IMAD R10, R6.reuse, R9, R10 ;  /* 0x00000009060a7224 */ /* 0x040fe400078e020a */
[-C--:B------:R-:W-:Y:S02]  /*12e0*/  IMAD R7, R7, R2.reuse, RZ ;  /* 0x0000000207077224 */ /* 0x080fe400078e02ff */
[----:B------:R-:W-:Y:S01]  /*12f0*/  IMAD.WIDE.U32 R12, R6, R2, R12 ;  /* 0x00000002060c7225 */ /* 0x000fe200078e000c */
[----:B------:R-:W-:-:S03]  /*1300*/  IADD3 R15, PT, PT, R15, R10, RZ ;  /* 0x0000000a0f0f7210 */ /* 0x000fc60007ffe0ff */
[----:B------:R-:W-:Y:S01]  /*1310*/  IMAD R7, R6, R3, R7 ;  /* 0x0000000306077224 */ /* 0x000fe200078e0207 */
[----:B------:R-:W-:Y:S01]  /*1320*/  SHF.R.S32.HI R6, RZ, 0x1f, R11 ;  /* 0x0000001fff067819 */ /* 0x000fe2000001140b */
[----:B-1----:R-:W-:-:S03]  /*1330*/  IMAD.WIDE.U32 R14, R11, UR8, R14 ;  /* 0x000000080b0e7c25 */ /* 0x002fc6000f8e000e */
[----:B------:R-:W-:Y:S01]  /*1340*/  IADD3 R13, PT, PT, R13, R7, RZ ;  /* 0x000000070d0d7210 */ /* 0x000fe20007ffe0ff */
[C---:B------:R-:W-:Y:S02]  /*1350*/  IMAD R10, R6.reuse, UR8, RZ ;  /* 0x00000008060a7c24 */ /* 0x040fe4000f8e02ff */
[----:B------:R-:W-:Y:S02]  /*1360*/  IMAD R6, R6, UR10, RZ ;  /* 0x0000000a06067c24 */ /* 0x000fe4000f8e02ff */
[----:B------:R-:W-:-:S04]  /*1370*/  IMAD.WIDE.U32 R20, R11, UR10, R12 ;  /* 0x0000000a0b147c25 */ /* 0x000fc8000f8e000c */
[C---:B------:R-:W-:Y:S01]  /*1380*/  IMAD R6, R11.reuse, UR11, R6 ;  /* 0x0000000b0b067c24 */ /* 0x040fe2000f8e0206 */
[----:B------:R-:W-:Y:S01]  /*1390*/  MOV R16, R20 ;  /* 0x0000001400107202 */ /* 0x000fe20000000f00 */
[----:B------:R-:W-:-:S03]  /*13a0*/  IMAD R10, R11, UR9, R10 ;  /* 0x000000090b0a7c24 */ /* 0x000fc6000f8e020a */
[----:B------:R-:W-:Y:S01]  /*13b0*/  IADD3 R7, PT, PT, R21, R6, RZ ;  /* 0x0000000615077210 */ /* 0x000fe20007ffe0ff */
[----:B------:R-:W-:Y:S01]  /*13c0*/  IMAD.IADD R13, R15, 0x1, R10 ;  /* 0x000000010f0d7824 */ /* 0x000fe200078e020a */
[----:B------:R-:W-:Y:S06]  /*13d0*/  BRA `(.L_x_583) ;  /* 0x0000000400707947 */ /* 0x000fec0003800000 */
.L_x_582:
[----:B------:R-:W-:-:S13]  /*13e0*/  ISETP.NE.AND P0, PT, R7, -0x1, PT ;  /* 0xffffffff0700780c */ /* 0x000fda0003f05270 */
[----:B------:R-:W-:Y:S05]  /*13f0*/  @P0 BRA `(.L_x_584) ;  /* 0x0000000000340947 */ /* 0x000fea0003800000 */
[----:B------:R-:W3:Y:S01]  /*1400*/  LDC.64 R8, c[0x0][0x3b8] ;  /* 0x0000ee00ff087b82 */ /* 0x000ee20000000a00 */
[----:B------:R-:W4:Y:S01]  /*1410*/  LDCU.64 UR4, c[0x0][0x3a0] ;  /* 0x00007400ff0477ac */ /* 0x000f220008000a00 */
[----:B--2---:R-:W-:-:S05]  /*1420*/  SHF.R.S32.HI R3, RZ, 0x1f, R0 ;  /* 0x0000001fff037819 */ /* 0x004fca0000011400 */
        /* <DEDUP_REMOVED lines=10> */
.L_x_584:
[----:B------:R-:W3:Y:S01]  /*14d0*/  LDC.64 R8, c[0x0][0x3b8] ;  /* 0x0000ee00ff087b82 */ /* 0x000ee20000000a00 */
[----:B-1----:R-:W-:-:S05]  /*14e0*/  IADD3 R14, PT, PT, R0, R7, RZ ;  /* 0x00000007000e7210 */ /* 0x002fca0007ffe0ff */
[C---:B---3--:R-:W-:Y:S02]  /*14f0*/  IMAD R13, R14.reuse, R9, RZ ;  /* 0x000000090e0d7224 */ /* 0x048fe400078e02ff */
[----:B------:R-:W-:-:S05]  /*1500*/  IMAD.WIDE.U32 R14, R14, R8, RZ ;  /* 0x000000080e0e7225 */ /* 0x000fca00078e00ff */
[----:B------:R-:W-:Y:S02]  /*1510*/  IADD3 R13, PT, PT, R15, R13, RZ ;  /* 0x0000000d0f0d7210 */ /* 0x000fe40007ffe0ff */
.L_x_585:
[----:B------:R-:W-:Y:S05]  /*1520*/  @P0 BRA `(.L_x_586) ;  /* 0x0000000000380947 */ /* 0x000fea0003800000 */
[----:B--2---:R-:W1:Y:S01]  /*1530*/  LDC.64 R2, c[0x0][0x3c0] ;  /* 0x0000f000ff027b82 */ /* 0x004e620000000a00 */
[----:B------:R-:W2:Y:S01]  /*1540*/  LDCU.64 UR4, c[0x0][0x3a8] ;  /* 0x00007500ff0477ac */ /* 0x000ea20008000a00 */
[----:B------:R-:W-:Y:S02]  /*1550*/  SHF.R.S32.HI R7, RZ, 0x1f, R0 ;  /* 0x0000001fff077819 */ /* 0x000fe40000011400 */
[----:B-----5:R-:W-:-:S05]  /*1560*/  SHF.R.S32.HI R6, RZ, 0x1f, R4 ;  /* 0x0000001fff067819 */ /* 0x020fca0000011404 */
[----:B--2---:R-:W-:-:S04]  /*1570*/  IMAD R11, R6, UR4, RZ ;  /* 0x00000004060b7c24 */ /* 0x004fc8000f8e02ff */
[----:B------:R-:W-:Y:S02]  /*1580*/  IMAD R11, R4, UR5, R11 ;  /* 0x00000005040b7c24 */ /* 0x000fe4000f8e020b */
[-C--:B-1----:R-:W-:Y:S02]  /*1590*/  IMAD R7, R7, R2.reuse, RZ ;  /* 0x0000000207077224 */ /* 0x082fe400078e02ff */
[----:B------:R-:W-:-:S04]  /*15a0*/  IMAD.WIDE.U32 R20, R0, R2, RZ ;  /* 0x0000000200147225 */ /* 0x000fc800078e00ff */
[----:B------:R-:W-:-:S05]  /*15b0*/  IMAD R7, R0, R3, R7 ;  /* 0x0000000300077224 */ /* 0x000fca00078e0207 */
[----:B------:R-:W-:-:S03]  /*15c0*/  IADD3 R21, PT, PT, R21, R7, RZ ;  /* 0x0000000715157210 */ /* 0x000fc60007ffe0ff */
[----:B------:R-:W-:-:S05]  /*15d0*/  IMAD.WIDE.U32 R20, R4, UR4, R20 ;  /* 0x0000000404147c25 */ /* 0x000fca000f8e0014 */
[----:B------:R-:W-:Y:S02]  /*15e0*/  IADD3 R15, PT, PT, R21, R11, RZ ;  /* 0x0000000b150f7210 */ /* 0x000fe40007ffe0ff */
[----:B------:R-:W-:Y:S01]  /*15f0*/  MOV R16, R20 ;  /* 0x0000001400107202 */ /* 0x000fe20000000f00 */
[----:B------:R-:W-:Y:S06]  /*1600*/  BRA `(.L_x_587) ;  /* 0x0000000000187947 */ /* 0x000fec0003800000 */
.L_x_586:
[----:B--2---:R-:W1:Y:S01]  /*1610*/  LDC.64 R2, c[0x0][0x3c0] ;  /* 0x0000f000ff027b82 */ /* 0x004e620000000a00 */
[----:B------:R-:W-:-:S05]  /*1620*/  IADD3 R0, PT, PT, R0, R7, RZ ;  /* 0x0000000700007210 */ /* 0x000fca0007ffe0ff */
[C---:B-1----:R-:W-:Y:S02]  /*1630*/  IMAD R15, R0.reuse, R3, RZ ;  /* 0x00000003000f7224 */ /* 0x042fe400078e02ff */
[----:B------:R-:W-:-:S05]  /*1640*/  IMAD.WIDE.U32 R6, R0, R2, RZ ;  /* 0x0000000200067225 */ /* 0x000fca00078e00ff */
[----:B------:R-:W-:Y:S02]  /*1650*/  IADD3 R15, PT, PT, R7, R15, RZ ;  /* 0x0000000f070f7210 */ /* 0x000fe40007ffe0ff */
[----:B------:R-:W-:-:S07]  /*1660*/  MOV R16, R6 ;  /* 0x0000000600107202 */ /* 0x000fce0000000f00 */
.L_x_587:
[----:B-----5:R-:W1:Y:S01]  /*1670*/  LDC R4, c[0x0][0x3e8] ;  /* 0x0000fa00ff047b82 */ /* 0x020e620000000800 */
[----:B------:R-:W-:Y:S01]  /*1680*/  MOV R10, RZ ;  /* 0x000000ff000a7202 */ /* 0x000fe20000000f00 */
[----:B------:R-:W-:Y:S01]  /*1690*/  IMAD.MOV.U32 R25, RZ, RZ, R15 ;  /* 0x000000ffff197224 */ /* 0x000fe200078e000f */
[----:B------:R-:W-:Y:S01]  /*16a0*/  MOV R24, R16 ;  /* 0x0000001000187202 */ /* 0x000fe20000000f00 */
[----:B------:R-:W-:Y:S01]  /*16b0*/  IMAD.MOV.U32 R23, RZ, RZ, R13 ;  /* 0x000000ffff177224 */ /* 0x000fe200078e000d */
[----:B------:R-:W-:Y:S02]  /*16c0*/  MOV R22, R14 ;  /* 0x0000000e00167202 */ /* 0x000fe40000000f00 */
[----:B------:R-:W-:Y:S02]  /*16d0*/  CS2R R200, SRZ ;  /* 0x0000000000c87805 */ /* 0x000fe4000001ff00 */
[----:B-1----:R-:W-:-:S04]  /*16e0*/  IABS R6, R4 ;  /* 0x0000000400067213 */ /* 0x002fc80000000000 */
[----:B------:R-:W1:Y:S08]  /*16f0*/  I2F.RP R12, R6 ;  /* 0x00000006000c7306 */ /* 0x000e700000209400 */
[----:B-1----:R-:W1:Y:S02]  /*1700*/  MUFU.RCP R11, R12 ;  /* 0x0000000c000b7308 */ /* 0x002e640000001000 */
[----:B-1----:R-:W-:-:S02]  /*1710*/  IADD3 R11, PT, PT, R11, 0xffffffe, RZ ;  /* 0x0ffffffe0b0b7810 */ /* 0x002fc40007ffe0ff */
[----:B------:R-:W-:-:S04]  /*1720*/  LEA R12, R133, 0xffffffc0, 0x6 ;  /* 0xffffffc0850c7811 */ /* 0x000fc800078e30ff */
[----:B------:R-:W1:Y:S01]  /*1730*/  F2I.FTZ.U32.TRUNC.NTZ R11, R11 ;  /* 0x0000000b000b7305 */ /* 0x000e62000021f000 */
[----:B------:R-:W-:-:S04]  /*1740*/  IMAD.WIDE.U32 R24, R12, R2, R24 ;  /* 0x000000020c187225 */ /* 0x000fc800078e0018 */
[----:B------:R-:W-:Y:S01]  /*1750*/  IMAD.WIDE.U32 R22, R12, R8, R22 ;  /* 0x000000080c167225 */ /* 0x000fe200078e0016 */
[----:B------:R-:W-:-:S03]  /*1760*/  MOV R20, R24 ;  /* 0x0000001800147202 */ /* 0x000fc60000000f00 */
[----:B------:R-:W-:Y:S02]  /*1770*/  IMAD R23, R12, R9, R23 ;  /* 0x000000090c177224 */ /* 0x000fe400078e0217 */
[----:B-1----:R-:W-:-:S04]  /*1780*/  IMAD.MOV R0, RZ, RZ, -R11 ;  /* 0x000000ffff007224 */ /* 0x002fc800078e0a0b */
[----:B------:R-:W-:Y:S01]  /*1790*/  IMAD R7, R0, R6, RZ ;  /* 0x0000000600077224 */ /* 0x000fe200078e02ff */
[----:B------:R-:W-:-:S03]  /*17a0*/  IABS R0, R5 ;  /* 0x0000000500007213 */ /* 0x000fc60000000000 */
[----:B------:R-:W-:-:S04]  /*17b0*/  IMAD.HI.U32 R7, R11, R7, R10 ;  /* 0x000000070b077227 */ /* 0x000fc800078e000a */
[----:B------:R-:W-:-:S04]  /*17c0*/  IMAD.MOV.U32 R10, RZ, RZ, R0 ;  /* 0x000000ffff0a7224 */ /* 0x000fc800078e0000 */
[----:B------:R-:W-:-:S05]  /*17d0*/  IMAD.HI.U32 R0, R7, R10, RZ ;  /* 0x0000000a07007227 */ /* 0x000fca00078e00ff */
[----:B------:R-:W-:-:S05]  /*17e0*/  IADD3 R7, PT, PT, -R0, RZ, RZ ;  /* 0x000000ff00077210 */ /* 0x000fca0007ffe1ff */
[C---:B------:R-:W-:Y:S02]  /*17f0*/  IMAD R7, R6.reuse, R7, R10 ;  /* 0x0000000706077224 */ /* 0x040fe400078e020a */
[----:B------:R-:W1:Y:S03]  /*1800*/  LDC.64 R10, c[0x0][0x3d8] ;  /* 0x0000f600ff0a7b82 */ /* 0x000e660000000a00 */
[----:B------:R-:W-:-:S13]  /*1810*/  ISETP.GT.U32.AND P0, PT, R6, R7, PT ;  /* 0x000000070600720c */ /* 0x000fda0003f04070 */
[----:B------:R-:W-:Y:S01]  /*1820*/  @!P0 IMAD.IADD R7, R7, 0x1, -R6 ;  /* 0x0000000107078824 */ /* 0x000fe200078e0a06 */
[----:B------:R-:W-:-:S04]  /*1830*/  @!P0 IADD3 R0, PT, PT, R0, 0x1, RZ ;  /* 0x0000000100008810 */ /* 0x000fc80007ffe0ff */
[----:B------:R-:W-:Y:S02]  /*1840*/  ISETP.GE.U32.AND P1, PT, R7, R6, PT ;  /* 0x000000060700720c */ /* 0x000fe40003f26070 */
[----:B------:R-:W-:-:S04]  /*1850*/  LOP3.LUT R6, R5, R4, RZ, 0x3c, !PT ;  /* 0x0000000405067212 */ /* 0x000fc800078e3cff */
[----:B------:R-:W-:Y:S02]  /*1860*/  ISETP.GE.AND P0, PT, R6, RZ, PT ;  /* 0x000000ff0600720c */ /* 0x000fe40003f06270 */
[----:B------:R-:W2:Y:S05]  /*1870*/  LDC.64 R6, c[0x0][0x3d0] ;  /* 0x0000f400ff067b82 */ /* 0x000eaa0000000a00 */
[----:B------:R-:W-:Y:S01]  /*1880*/  @P1 VIADD R0, R0, 0x1 ;  /* 0x0000000100001836 */ /* 0x000fe20000000000 */
[----:B------:R-:W-:Y:S02]  /*1890*/  ISETP.NE.AND P1, PT, R4, RZ, PT ;  /* 0x000000ff0400720c */ /* 0x000fe40003f25270 */
[----:B------:R-:W-:-:S02]  /*18a0*/  LOP3.LUT R4, RZ, R4, RZ, 0x33, !PT ;  /* 0x00000004ff047212 */ /* 0x000fc400078e33ff */
[----:B------:R-:W-:-:S05]  /*18b0*/  MOV R21, R0 ;  /* 0x0000000000157202 */ /* 0x000fca0000000f00 */
[----:B------:R-:W-:-:S05]  /*18c0*/  @!P0 IMAD.MOV R21, RZ, RZ, -R21 ;  /* 0x000000ffff158224 */ /* 0x000fca00078e0a15 */
[----:B------:R-:W-:Y:S01]  /*18d0*/  SEL R14, R4, R21, !P1 ;  /* 0x00000015040e7207 */ /* 0x000fe20004800000 */
[----:B------:R-:W-:-:S03]  /*18e0*/  IMAD R21, R12, R3, R25 ;  /* 0x000000030c157224 */ /* 0x000fc600078e0219 */
[----:B------:R-:W-:Y:S01]  /*18f0*/  SHF.R.S32.HI R13, RZ, 0x1f, R14 ;  /* 0x0000001fff0d7819 */ /* 0x000fe2000001140e */
[----:B-1----:R-:W-:-:S04]  /*1900*/  IMAD.WIDE.U32 R20, R14, R10, R20 ;  /* 0x0000000a0e147225 */ /* 0x002fc800078e0014 */
[C---:B------:R-:W-:Y:S01]  /*1910*/  IMAD R12, R13.reuse, R10, RZ ;  /* 0x0000000a0d0c7224 */ /* 0x040fe200078e02ff */
[----:B------:R-:W-:Y:S01]  /*1920*/  MOV R16, R20 ;  /* 0x0000001400107202 */ /* 0x000fe20000000f00 */
[-C--:B--2---:R-:W-:Y:S02]  /*1930*/  IMAD R13, R13, R6.reuse, RZ ;  /* 0x000000060d0d7224 */ /* 0x084fe400078e02ff */
[----:B------:R-:W-:-:S04]  /*1940*/  IMAD.WIDE.U32 R22, R14, R6, R22 ;  /* 0x000000060e167225 */ /* 0x000fc800078e0016 */
[C---:B------:R-:W-:Y:S02]  /*1950*/  IMAD R13, R14.reuse, R7, R13 ;  /* 0x000000070e0d7224 */ /* 0x040fe400078e020d */
[----:B------:R-:W-:Y:S01]  /*1960*/  IMAD R11, R14, R11, R12 ;  /* 0x0000000b0e0b7224 */ /* 0x000fe200078e020c */
[----:B------:R-:W-:Y:S02]  /*1970*/  MOV R14, R22 ;  /* 0x00000016000e7202 */ /* 0x000fe40000000f00 */
[----:B------:R-:W-:Y:S01]  /*1980*/  IADD3 R13, PT, PT, R23, R13, RZ ;  /* 0x0000000d170d7210 */ /* 0x000fe20007ffe0ff */
[----:B------:R-:W-:-:S07]  /*1990*/  IMAD.IADD R7, R21, 0x1, R11 ;  /* 0x0000000115077824 */ /* 0x000fce00078e020b */
.L_x_583:
[----:B------:R-:W-:Y:S01]  /*19a0*/  IMAD.MOV.U32 R6, RZ, RZ, RZ ;  /* 0x000000ffff067224 */ /* 0x000fe200078e00ff */
[----:B------:R-:W1:Y:S01]  /*19b0*/  LDC.64 R106, c[0x0][0x3b0] ;  /* 0x0000ec00ff6a7b82 */ /* 0x000e620000000a00 */
[----:B------:R-:W-:Y:S01]  /*19c0*/  IMAD.SHL.U32 R75, R62, 0x8, RZ ;  /* 0x000000083e4b7824 */ /* 0x000fe200078e00ff */
[----:B------:R-:W2:Y:S03]  /*19d0*/  LDCU.64 UR4, c[0x0][0x390] ;  /* 0x00007200ff0477ac */ /* 0x000ea60008000a00 */
[----:B------:R3:W5:Y:S01]  /*19e0*/  @P2 LDG.E R6, desc[UR6][R110.64] ;  /* 0x000000066e062981 */ /* 0x000762000c1e1900 */
[----:B------:R-:W-:Y:S01]  /*19f0*/  ISETP.NE.AND P2, PT, R198, -0x1, PT ;  /* 0xffffffffc600780c */ /* 0x000fe20003f45270 */
[----:B------:R-:W4:Y:S01]  /*1a00*/  LDCU.64 UR10, c[0x0][0x3c8] ;  /* 0x00007900ff0a77ac */ /* 0x000f220008000a00 */
[----:B------:R-:W-:Y:S01]  /*1a10*/  LOP3.LUT R12, R75, 0x38, RZ, 0xc0, !PT ;  /* 0x000000384b0c7812 */ /* 0x000fe200078ec0ff */
[----:B------:R-:W-:Y:S01]  /*1a20*/  IMAD.SHL.U32 R61, R8, 0x10, RZ ;  /* 0x00000010083d7824 */ /* 0x000fe200078e00ff */
[----:B------:R-:W-:Y:S01]  /*1a30*/  SHF.R.U32.HI R108, RZ, 0x3, R62 ;  /* 0x00000003ff6c7819 */ /* 0x000fe2000001163e */
[----:B------:R-:W2:Y:S01]  /*1a40*/  LDCU.64 UR8, c[0x0][0x388] ;  /* 0x00007100ff0877ac */ /* 0x000ea20008000a00 */
[C---:B------:R-:W-:Y:S01]  /*1a50*/  SHF.L.U64.HI R70, R2.reuse, 0x4, R3 ;  /* 0x0000000402467819 */ /* 0x040fe20000010203 */
[----:B------:R-:W-:Y:S01]  /*1a60*/  IMAD.SHL.U32 R67, R2, 0x10, RZ ;  /* 0x0000001002437824 */ /* 0x000fe200078e00ff */
[----:B------:R-:W-:Y:S01]  /*1a70*/  MOV R109, RZ ;  /* 0x000000ff006d7202 */ /* 0x000fe20000000f00 */
[----:B------:R-:W-:Y:S01]  /*1a80*/  IMAD.SHL.U32 R134, R133, 0x40, RZ ;  /* 0x0000004085867824 */ /* 0x000fe200078e00ff */
[----:B------:R-:W-:-:S03]  /*1a90*/  SHF.L.U64.HI R60, R8, 0x4, R9 ;  /* 0x00000004083c7819 */ /* 0x000fc60000010209 */
[----:B------:R-:W4:Y:S01]  /*1aa0*/  @!P2 LDC.64 R10, c[0x0][0x398] ;  /* 0x0000e600ff0aab82 */ /* 0x000f220000000a00 */
[----:B------:R-:W-:-:S04]  /*1ab0*/  IMAD.WIDE.U32 R18, R19, 0x40, R108 ;  /* 0x0000004013127825 */ /* 0x000fc800078e006c */
[----:B-1----:R-:W-:-:S04]  /*1ac0*/  @P2 IMAD.WIDE.U32 R20, R198, R106, RZ ;  /* 0x0000006ac6142225 */ /* 0x002fc800078e00ff */
[----:B------:R-:W-:Y:S02]  /*1ad0*/  VIADD R49, R134, 0xffffffc0 ;  /* 0xffffffc086317836 */ /* 0x000fe40000000000 */
[----:B----4-:R-:W-:-:S04]  /*1ae0*/  @!P2 IMAD.WIDE.U32 R22, R17, R10, RZ ;  /* 0x0000000a1116a225 */ /* 0x010fc800078e00ff */
[----:B------:R-:W-:Y:S01]  /*1af0*/  @!P2 IMAD.MOV.U32 R10, RZ, RZ, R22 ;  /* 0x000000ffff0aa224 */ /* 0x000fe200078e0016 */
[----:B------:R-:W-:Y:S01]  /*1b00*/  IADD3 R22, P3, PT, R12, R14, RZ ;  /* 0x0000000e0c167210 */ /* 0x000fe20007f7e0ff */
[----:B------:R-:W-:Y:S02]  /*1b10*/  @!P2 IMAD R11, R17, R11, R23 ;  /* 0x0000000b110ba224 */ /* 0x000fe400078e0217 */
[----:B------:R-:W-:Y:S02]  /*1b20*/  @P2 IMAD.MOV.U32 R10, RZ, RZ, R20 ;  /* 0x000000ffff0a2224 */ /* 0x000fe400078e0014 */
[----:B------:R-:W-:Y:S01]  /*1b30*/  @P2 IMAD R11, R198, R107, R21 ;  /* 0x0000006bc60b2224 */ /* 0x000fe200078e0215 */
[C---:B------:R-:W-:Y:S01]  /*1b40*/  IADD3 R20, P2, PT, R12.reuse, R16, RZ ;  /* 0x000000100c147210 */ /* 0x040fe20007f5e0ff */
[----:B------:R-:W-:Y:S01]  /*1b50*/  IMAD.X R23, RZ, RZ, R13, P3 ;  /* 0x000000ffff177224 */ /* 0x000fe200018e060d */
[----:B------:R-:W-:Y:S01]  /*1b60*/  IADD3 R14, P4, PT, R12, R10, RZ ;  /* 0x0000000a0c0e7210 */ /* 0x000fe20007f9e0ff */
[----:B------:R-:W-:-:S02]  /*1b70*/  IMAD R10, R19, R106, RZ ;  /* 0x0000006a130a7224 */ /* 0x000fc400078e02ff */
[----:B------:R-:W-:Y:S02]  /*1b80*/  IMAD.X R21, RZ, RZ, R7, P2 ;  /* 0x000000ffff157224 */ /* 0x000fe400010e0607 */
[----:B------:R-:W1:Y:S01]  /*1b90*/  LDC R7, c[0x0][0x450] ;  /* 0x00011400ff077b82 */ /* 0x000e620000000800 */
[----:B------:R-:W-:Y:S01]  /*1ba0*/  IMAD.WIDE.U32 R22, R108, R8, R22 ;  /* 0x000000086c167225 */ /* 0x000fe200078e0016 */
[----:B------:R-:W-:-:S03]  /*1bb0*/  SHF.L.U32 R8, R62, 0x6, RZ ;  /* 0x000000063e087819 */ /* 0x000fc600000006ff */
[----:B------:R-:W-:Y:S01]  /*1bc0*/  IMAD.WIDE.U32 R20, R108, R2, R20 ;  /* 0x000000026c147225 */ /* 0x000fe200078e0014 */
[----:B------:R-:W-:Y:S02]  /*1bd0*/  SHF.L.U32 R80, R22, 0x1, RZ ;  /* 0x0000000116507819 */ /* 0x000fe400000006ff */
[----:B------:R-:W-:Y:S01]  /*1be0*/  LOP3.LUT R8, R8, 0x1c0, RZ, 0xc0, !PT ;  /* 0x000001c008087812 */ /* 0x000fe200078ec0ff */
[----:B------:R-:W-:Y:S01]  /*1bf0*/  IMAD R77, R108, R3, R21 ;  /* 0x000000036c4d7224 */ /* 0x000fe200078e0215 */
[----:B------:R-:W-:Y:S01]  /*1c00*/  SHF.R.S32.HI R3, RZ, 0x1f, R68 ;  /* 0x0000001fff037819 */ /* 0x000fe20000011444 */
[----:B------:R-:W-:Y:S01]  /*1c10*/  IMAD.SHL.U32 R78, R20, 0x2, RZ ;  /* 0x00000002144e7824 */ /* 0x000fe200078e00ff */
[----:B--2---:R-:W-:Y:S01]  /*1c20*/  IADD3 R80, P3, PT, R80, UR8, RZ ;  /* 0x0000000850507c10 */ /* 0x004fe2000ff7e0ff */
[----:B------:R-:W-:Y:S01]  /*1c30*/  IMAD.X R15, RZ, RZ, R11, P4 ;  /* 0x000000ffff0f7224 */ /* 0x000fe200020e060b */
[----:B------:R-:W-:Y:S01]  /*1c40*/  LEA.HI R76, R3, R68, RZ, 0x6 ;  /* 0x00000044034c7211 */ /* 0x000fe200078f30ff */
[----:B------:R-:W-:Y:S01]  /*1c50*/  IMAD R81, R108, R9, R23 ;  /* 0x000000096c517224 */ /* 0x000fe200078e0217 */
[----:B------:R-:W-:Y:S01]  /*1c60*/  SHF.L.U64.HI R77, R20, 0x1, R77 ;  /* 0x00000001144d7819 */ /* 0x000fe2000001024d */
[----:B------:R-:W-:Y:S01]  /*1c70*/  IMAD.WIDE.U32 R14, R5, UR10, R14 ;  /* 0x0000000a050e7c25 */ /* 0x000fe2000f8e000e */
[----:B------:R-:W-:-:S02]  /*1c80*/  IADD3 R78, P2, PT, R78, UR4, RZ ;  /* 0x000000044e4e7c10 */ /* 0x000fc4000ff5e0ff */
[----:B------:R-:W-:Y:S01]  /*1c90*/  SHF.R.S32.HI R76, RZ, 0x6, R76 ;  /* 0x00000006ff4c7819 */ /* 0x000fe2000001144c */
[----:B------:R-:W-:Y:S01]  /*1ca0*/  IMAD R15, R5, UR11, R15 ;  /* 0x0000000b050f7c24 */ /* 0x000fe2000f8e020f */
[----:B------:R-:W-:Y:S01]  /*1cb0*/  IADD3.X R77, PT, PT, R77, UR5, RZ, P2, !PT ;  /* 0x000000054d4d7c10 */ /* 0x000fe200097fe4ff */
[----:B------:R-:W-:Y:S01]  /*1cc0*/  IMAD R5, R18, R107, R10 ;  /* 0x0000006b12057224 */ /* 0x000fe200078e020a */
[----:B------:R-:W-:Y:S01]  /*1cd0*/  ISETP.GE.AND P2, PT, R76, R133, PT ;  /* 0x000000854c00720c */ /* 0x000fe20003f46270 */
[----:B------:R-:W-:Y:S01]  /*1ce0*/  IMAD.WIDE.U32 R106, R18, R106, R14 ;  /* 0x0000006a126a7225 */ /* 0x000fe200078e000e */
[----:B------:R-:W-:Y:S02]  /*1cf0*/  SHF.L.U64.HI R81, R22, 0x1, R81 ;  /* 0x0000000116517819 */ /* 0x000fe40000010251 */
[----:B------:R-:W-:Y:S01]  /*1d00*/  SHF.R.U32.HI R2, RZ, 0x1, R62 ;  /* 0x00000001ff027819 */ /* 0x000fe2000001163e */
[----:B------:R-:W-:Y:S01]  /*1d10*/  IMAD.MOV.U32 R196, RZ, RZ, R78 ;  /* 0x000000ffffc47224 */ /* 0x000fe200078e004e */
[----:B------:R-:W-:Y:S01]  /*1d20*/  IADD3.X R81, PT, PT, R81, UR9, RZ, P3, !PT ;  /* 0x0000000951517c10 */ /* 0x000fe20009ffe4ff */
[----:B------:R-:W-:Y:S01]  /*1d30*/  IMAD.IADD R66, R107, 0x1, R5 ;  /* 0x000000016b427824 */ /* 0x000fe200078e0205 */
[----:B-1----:R-:W-:-:S02]  /*1d40*/  LEA.HI R69, R7, R7, RZ, 0x1 ;  /* 0x0000000707457211 */ /* 0x002fc400078f08ff */
[----:B------:R-:W-:Y:S01]  /*1d50*/  LOP3.LUT R65, R8, 0x38, R75, 0xf8, !PT ;  /* 0x0000003808417812 */ /* 0x000fe200078ef84b */
[----:B------:R-:W-:Y:S01]  /*1d60*/  IMAD.MOV.U32 R195, RZ, RZ, R81 ;  /* 0x000000ffffc37224 */ /* 0x000fe200078e0051 */
[C---:B------:R-:W-:Y:S02]  /*1d70*/  LOP3.LUT R10, R12.reuse, 0x40, RZ, 0xfc, !PT ;  /* 0x000000400c0a7812 */ /* 0x040fe400078efcff */
[----:B------:R-:W-:Y:S02]  /*1d80*/  LOP3.LUT R9, R12, 0x80, RZ, 0xfc, !PT ;  /* 0x000000800c097812 */ /* 0x000fe400078efcff */
[----:B------:R-:W-:Y:S02]  /*1d90*/  SHF.R.S32.HI R69, RZ, 0x1, R69 ;  /* 0x00000001ff457819 */ /* 0x000fe40000011445 */
[----:B------:R-:W-:Y:S02]  /*1da0*/  LOP3.LUT R63, R65, 0x8, R2, 0x78, !PT ;  /* 0x00000008413f7812 */ /* 0x000fe400078e7802 */
[----:B------:R-:W-:-:S02]  /*1db0*/  MOV R194, R80 ;  /* 0x0000005000c27202 */ /* 0x000fc40000000f00 */
[----:B------:R-:W-:Y:S01]  /*1dc0*/  MOV R197, R77 ;  /* 0x0000004d00c57202 */ /* 0x000fe20000000f00 */
[----:B---3--:R-:W-:Y:S06]  /*1dd0*/  @P2 BRA `(.L_x_588) ;  /* 0x00000084000c2947 */ /* 0x008fec0003800000 */
[----:B------:R-:W1:Y:S01]  /*1de0*/  LDC.64 R2, c[0x0][0x4a0] ;  /* 0x00012800ff027b82 */ /* 0x000e620000000a00 */
[----:B------:R-:W2:Y:S01]  /*1df0*/  LDCU.128 UR8, c[0x0][0x490] ;  /* 0x00009200ff0877ac */ /* 0x000ea20008000c00 */
[----:B------:R-:W-:Y:S01]  /*1e00*/  IMAD.MOV.U32 R13, RZ, RZ, RZ ;  /* 0x000000ffff0d7224 */ /* 0x000fe200078e00ff */
[----:B------:R-:W-:Y:S01]  /*1e10*/  SHF.R.S32.HI R15, RZ, 0x1f, R68 ;  /* 0x0000001fff0f7819 */ /* 0x000fe20000011444 */
[----:B------:R-:W-:Y:S01]  /*1e20*/  @!P0 IMAD.MOV R0, RZ, RZ, -R0 ;  /* 0x000000ffff008224 */ /* 0x000fe200078e0a00 */
[----:B------:R-:W3:Y:S01]  /*1e30*/  LDCU.128 UR16, c[0x0][0x4b0] ;  /* 0x00009600ff1077ac */ /* 0x000ee20008000c00 */
[----:B-----5:R-:W-:Y:S01]  /*1e40*/  IMAD.IADD R6, R49, 0x1, R6 ;  /* 0x0000000131067824 */ /* 0x020fe200078e0206 */
[----:B------:R-:W-:Y:S01]  /*1e50*/  VIMNMX R76, PT, PT, RZ, R76, !PT ;  /* 0x0000004cff4c7248 */ /* 0x000fe20007fe0100 */
[----:B------:R-:W4:Y:S01]  /*1e60*/  LDC.64 R94, c[0x0][0x4a8] ;  /* 0x00012a00ff5e7b82 */ /* 0x000f220000000a00 */
[----:B------:R-:W4:Y:S01]  /*1e70*/  LDCU.128 UR12, c[0x0][0x4c0] ;  /* 0x00009800ff0c77ac */ /* 0x000f220008000c00 */
[----:B------:R-:W-:Y:S01]  /*1e80*/  SEL R4, R4, R0, !P1 ;  /* 0x0000000004047207 */ /* 0x000fe20004800000 */
[----:B------:R-:W-:Y:S01]  /*1e90*/  IMAD.SHL.U32 R0, R62, 0x4, RZ ;  /* 0x000000043e007824 */ /* 0x000fe200078e00ff */
[----:B------:R-:W-:Y:S01]  /*1ea0*/  IADD3 R74, PT, PT, R108, 0x10, RZ ;  /* 0x000000106c4a7810 */ /* 0x000fe20007ffe0ff */
[-C--:B------:R-:W-:Y:S01]  /*1eb0*/  IMAD R11, R6, R69.reuse, RZ ;  /* 0x00000045060b7224 */ /* 0x080fe200078e02ff */
[----:B------:R-:W-:Y:S01]  /*1ec0*/  SHF.R.S32.HI R5, RZ, 0x1f, R4 ;  /* 0x0000001fff057819 */ /* 0x000fe20000011404 */
[-C--:B------:R-:W-:Y:S01]  /*1ed0*/  IMAD R6, R108, R69.reuse, R12 ;  /* 0x000000456c067224 */ /* 0x080fe200078e020c */
[----:B------:R-:W-:Y:S01]  /*1ee0*/  LOP3.LUT R0, R0, 0x1c, RZ, 0xc0, !PT ;  /* 0x0000001c00007812 */ /* 0x000fe200078ec0ff */
[----:B------:R-:W4:Y:S01]  /*1ef0*/  LDCU.64 UR4, c[0x0][0x488] ;  /* 0x00009100ff0477ac */ /* 0x000f220008000a00 */
[C---:B------:R-:W-:Y:S01]  /*1f00*/  IMAD.SHL.U32 R103, R69.reuse, 0x10, RZ ;  /* 0x0000001045677824 */ /* 0x040fe200078e00ff */
[C---:B------:R-:W-:Y:S01]  /*1f10*/  IADD3 R71, PT, PT, R108.reuse, 0x30, RZ ;  /* 0x000000306c477810 */ /* 0x040fe20007ffe0ff */
[----:B------:R-:W-:Y:S01]  /*1f20*/  IMAD R102, R69, 0x30, RZ ;  /* 0x0000003045667824 */ /* 0x000fe200078e02ff */
[----:B------:R-:W-:Y:S01]  /*1f30*/  IADD3 R84, P1, PT, R11, R6, RZ ;  /* 0x000000060b547210 */ /* 0x000fe20007f3e0ff */
[----:B------:R-:W-:Y:S01]  /*1f40*/  IMAD R0, R108, R69, R0 ;  /* 0x000000456c007224 */ /* 0x000fe200078e0200 */
[----:B---3--:R-:W-:Y:S01]  /*1f50*/  USHF.L.U32 UR20, UR16, 0x6, URZ ;  /* 0x0000000610147899 */ /* 0x008fe200080006ff */
[----:B-1----:R-:W-:Y:S01]  /*1f60*/  IMAD.WIDE.U32 R18, R17, R2, R12 ;  /* 0x0000000211127225 */ /* 0x002fe200078e000c */
[----:B------:R-:W-:-:S02]  /*1f70*/  MOV R96, R49 ;  /* 0x0000003100607202 */ /* 0x000fc40000000f00 */
[----:B------:R-:W-:Y:S01]  /*1f80*/  IADD3 R50, P2, PT, R11, R0, RZ ;  /* 0x000000000b327210 */ /* 0x000fe20007f5e0ff */
[C---:B------:R-:W-:Y:S01]  /*1f90*/  IMAD R19, R17.reuse, R3, R19 ;  /* 0x0000000311137224 */ /* 0x040fe200078e0213 */
[----:B------:R-:W-:Y:S01]  /*1fa0*/  SHF.R.S32.HI R90, RZ, 0x1f, R102 ;  /* 0x0000001fff5a7819 */ /* 0x000fe20000011466 */
[----:B--2---:R-:W-:Y:S01]  /*1fb0*/  IMAD.WIDE.U32 R2, R17, UR10, R12 ;  /* 0x0000000a11027c25 */ /* 0x004fe2000f8e000c */
[----:B----4-:R-:W-:-:S03]  /*1fc0*/  SHF.L.U32 R97, R94, 0x4, RZ ;  /* 0x000000045e617819 */ /* 0x010fc600000006ff */
[----:B------:R-:W-:Y:S01]  /*1fd0*/  IMAD.WIDE.U32 R18, R49, UR16, R18 ;  /* 0x0000001031127c25 */ /* 0x000fe2000f8e0012 */
[----:B------:R-:W-:Y:S02]  /*1fe0*/  MOV R16, R2 ;  /* 0x0000000200107202 */ /* 0x000fe40000000f00 */
[----:B------:R-:W-:Y:S01]  /*1ff0*/  IADD3 R2, P0, PT, -R68, R108, RZ ;  /* 0x0000006c44027210 */ /* 0x000fe20007f1e1ff */
[----:B------:R-:W-:Y:S01]  /*2000*/  IMAD R17, R17, UR11, R3 ;  /* 0x0000000b11117c24 */ /* 0x000fe2000f8e0203 */
[----:B------:R-:W-:Y:S01]  /*2010*/  SHF.R.S32.HI R3, RZ, 0x1f, R11 ;  /* 0x0000001fff037819 */ /* 0x000fe2000001140b */
[----:B------:R-:W-:Y:S01]  /*2020*/  IMAD R19, R49, UR17, R19 ;  /* 0x0000001131137c24 */ /* 0x000fe2000f8e0213 */
[----:B------:R-:W1:Y:S01]  /*2030*/  LDCU.64 UR10, c[0x0][0x4d0] ;  /* 0x00009a00ff0a77ac */ /* 0x000e620008000a00 */
[----:B------:R-:W-:Y:S01]  /*2040*/  IMAD R7, R5, UR12, RZ ;  /* 0x0000000c05077c24 */ /* 0x000fe2000f8e02ff */
[-C--:B------:R-:W-:Y:S01]  /*2050*/  LEA.HI.X.SX32 R85, R6, R3.reuse, 0x1, P1 ;  /* 0x0000000306557211 */ /* 0x080fe200008f0eff */
[----:B------:R-:W-:Y:S01]  /*2060*/  IMAD.WIDE.U32 R16, R49, R94, R16 ;  /* 0x0000005e31107225 */ /* 0x000fe200078e0010 */
[----:B------:R-:W-:-:S02]  /*2070*/  LEA.HI.X.SX32 R3, R0, R3, 0x1, P2 ;  /* 0x0000000300037211 */ /* 0x000fc400010f0eff */
[----:B------:R-:W-:Y:S01]  /*2080*/  SHF.L.U64.HI R85, R84, 0x1, R85 ;  /* 0x0000000154557819 */ /* 0x000fe20000010255 */
[C---:B------:R-:W-:Y:S02]  /*2090*/  IMAD R7, R4.reuse, UR13, R7 ;  /* 0x0000000d04077c24 */ /* 0x040fe4000f8e0207 */
[----:B------:R-:W-:Y:S01]  /*20a0*/  IMAD.WIDE.U32 R18, R4, UR12, R18 ;  /* 0x0000000c04127c25 */ /* 0x000fe2000f8e0012 */
[----:B------:R-:W2:Y:S03]  /*20b0*/  LDCU.64 UR12, c[0x0][0x4e0] ;  /* 0x00009c00ff0c77ac */ /* 0x000ea60008000a00 */
[----:B------:R-:W-:Y:S01]  /*20c0*/  IMAD R17, R49, R95, R17 ;  /* 0x0000005f31117224 */ /* 0x000fe200078e0211 */
[----:B------:R-:W-:Y:S01]  /*20d0*/  IADD3 R7, PT, PT, R19, R7, RZ ;  /* 0x0000000713077210 */ /* 0x000fe20007ffe0ff */
[----:B------:R-:W-:Y:S02]  /*20e0*/  IMAD R5, R5, UR18, RZ ;  /* 0x0000001205057c24 */ /* 0x000fe4000f8e02ff */
[----:B------:R-:W-:-:S02]  /*20f0*/  IMAD.MOV.U32 R6, RZ, RZ, R18 ;  /* 0x000000ffff067224 */ /* 0x000fc400078e0012 */
[C---:B------:R-:W-:Y:S01]  /*2100*/  IMAD R0, R4.reuse, UR19, R5 ;  /* 0x0000001304007c24 */ /* 0x040fe2000f8e0205 */
[----:B------:R-:W-:Y:S01]  /*2110*/  UMOV UR19, URZ ;  /* 0x000000ff00137c82 */ /* 0x000fe20008000000 */
[----:B------:R-:W-:Y:S01]  /*2120*/  IMAD.WIDE.U32 R16, R4, UR18, R16 ;  /* 0x0000001204107c25 */ /* 0x000fe2000f8e0010 */
[----:B------:R-:W3:Y:S03]  /*2130*/  LDCU.U8 UR18, c[0x0][0x533] ;  /* 0x0000a660ff1277ac */ /* 0x000ee60008000000 */
[----:B------:R-:W-:Y:S01]  /*2140*/  IMAD.WIDE.U32 R4, R2, UR16, R6 ;  /* 0x0000001002047c25 */ /* 0x000fe2000f8e0006 */
[----:B------:R-:W-:Y:S02]  /*2150*/  IADD3 R7, PT, PT, R17, R0, RZ ;  /* 0x0000000011077210 */ /* 0x000fe40007ffe0ff */
[C---:B------:R-:W-:Y:S01]  /*2160*/  SHF.L.U64.HI R0, R50.reuse, 0x1, R3 ;  /* 0x0000000132007819 */ /* 0x040fe20000010203 */
[----:B------:R-:W-:Y:S01]  /*2170*/  IMAD.X R15, RZ, RZ, ~R15, P0 ;  /* 0x000000ffff0f7224 */ /* 0x000fe200000e0e0f */
[----:B------:R-:W-:Y:S01]  /*2180*/  MOV R6, R16 ;  /* 0x0000001000067202 */ /* 0x000fe20000000f00 */
[----:B------:R-:W-:Y:S01]  /*2190*/  IMAD.SHL.U32 R50, R50, 0x2, RZ ;  /* 0x0000000232327824 */ /* 0x000fe200078e00ff */
[----:B------:R-:W-:Y:S01]  /*21a0*/  LEA R82, P3, R4, UR8, 0x1 ;  /* 0x0000000804527c11 */ /* 0x000fe2000f8608ff */
[C---:B------:R-:W-:Y:S01]  /*21b0*/  IMAD R83, R15.reuse, UR16, RZ ;  /* 0x000000100f537c24 */ /* 0x040fe2000f8e02ff */
[----:B------:R-:W4:Y:S01]  /*21c0*/  LDCU UR16, c[0x0][0x440] ;  /* 0x00008800ff1077ac */ /* 0x000f220008000800 */
[-C--:B------:R-:W-:Y:S01]  /*21d0*/  IMAD R15, R15, R94.reuse, RZ ;  /* 0x0000005e0f0f7224 */ /* 0x080fe200078e02ff */
[----:B------:R-:W-:Y:S01]  /*21e0*/  IADD3 R16, P0, PT, R50, UR14, RZ ;  /* 0x0000000e32107c10 */ /* 0x000fe2000ff1e0ff */
[----:B------:R-:W-:Y:S01]  /*21f0*/  IMAD R83, R2, UR17, R83 ;  /* 0x0000001102537c24 */ /* 0x000fe2000f8e0253 */
[----:B------:R-:W2:Y:S01]  /*2200*/  LDCU UR17, c[0x0][0x450] ;  /* 0x00008a00ff1177ac */ /* 0x000ea20008000800 */
[----:B------:R-:W-:Y:S01]  /*2210*/  IMAD.SHL.U32 R84, R84, 0x2, RZ ;  /* 0x0000000254547824 */ /* 0x000fe200078e00ff */
[----:B------:R-:W-:Y:S01]  /*2220*/  IADD3.X R17, PT, PT, R0, UR15, RZ, P0, !PT ;  /* 0x0000000f00117c10 */ /* 0x000fe200087fe4ff */
[----:B------:R-:W-:Y:S01]  /*2230*/  IMAD R15, R2, R95, R15 ;  /* 0x0000005f020f7224 */ /* 0x000fe200078e020f */
[----:B-1----:R-:W-:Y:S01]  /*2240*/  IADD3 R50, P0, PT, R50, UR10, RZ ;  /* 0x0000000a32327c10 */ /* 0x002fe2000ff1e0ff */
[----:B------:R-:W-:Y:S01]  /*2250*/  IMAD.SHL.U32 R91, R94, 0x40, RZ ;  /* 0x000000405e5b7824 */ /* 0x000fe200078e00ff */
[----:B------:R-:W-:Y:S01]  /*2260*/  IADD3 R86, P1, PT, R84, UR14, RZ ;  /* 0x0000000e54567c10 */ /* 0x000fe2000ff3e0ff */
[----:B------:R-:W-:Y:S01]  /*2270*/  IMAD.WIDE.U32 R2, R2, R94, R6 ;  /* 0x0000005e02027225 */ /* 0x000fe200078e0006 */
[----:B------:R-:W-:Y:S01]  /*2280*/  IADD3.X R51, PT, PT, R0, UR11, RZ, P0, !PT ;  /* 0x0000000b00337c10 */ /* 0x000fe200087fe4ff */
[----:B---3--:R-:W-:Y:S01]  /*2290*/  UISETP.NE.AND UP0, UPT, UR18, URZ, UPT ;  /* 0x000000ff1200728c */ /* 0x008fe2000bf05270 */
[----:B------:R-:W-:Y:S01]  /*22a0*/  IADD3 R0, P0, PT, RZ, -UR19, RZ ;  /* 0x80000013ff007c10 */ /* 0x000fe2000ff1e0ff */
[----:B------:R-:W-:Y:S01]  /*22b0*/  IMAD.IADD R15, R3, 0x1, R15 ;  /* 0x00000001030f7824 */ /* 0x000fe200078e020f */
[----:B------:R-:W-:Y:S01]  /*22c0*/  IADD3.X R87, PT, PT, R85, UR15, RZ, P1, !PT ;  /* 0x0000000f55577c10 */ /* 0x000fe20008ffe4ff */
[----:B------:R-:W-:Y:S01]  /*22d0*/  IMAD.SHL.U32 R101, R69, 0x20, RZ ;  /* 0x0000002045657824 */ /* 0x000fe200078e00ff */
[----:B------:R-:W-:Y:S01]  /*22e0*/  IADD3.X R3, PT, PT, RZ, ~UR20, RZ, P0, !PT ;  /* 0x80000014ff037c10 */ /* 0x000fe200087fe4ff */
[----:B------:R-:W-:Y:S01]  /*22f0*/  IMAD.X R91, RZ, RZ, ~R91, P0 ;  /* 0x000000ffff5b7224 */ /* 0x000fe200000e0e5b */
[----:B------:R-:W-:Y:S01]  /*2300*/  LEA R14, P2, R2, UR4, 0x1 ;  /* 0x00000004020e7c11 */ /* 0x000fe2000f8408ff */
[----:B------:R-:W-:Y:S01]  /*2310*/  IMAD.IADD R83, R5, 0x1, R83 ;  /* 0x0000000105537824 */ /* 0x000fe200078e0253 */
[----:B------:R-:W-:Y:S01]  /*2320*/  IADD3 R84, P1, PT, R84, UR10, RZ ;  /* 0x0000000a54547c10 */ /* 0x000fe2000ff3e0ff */
[----:B------:R-:W-:Y:S01]  /*2330*/  VIADD R73, R108, 0x20 ;  /* 0x000000206c497836 */ /* 0x000fe20000000000 */
[----:B------:R-:W-:Y:S01]  /*2340*/  SHF.L.U64.HI R95, R94, 0x4, R95 ;  /* 0x000000045e5f7819 */ /* 0x000fe2000001025f */
[C---:B------:R-:W-:Y:S01]  /*2350*/  IMAD R100, R133.reuse, -0x40, R68 ;  /* 0xffffffc085647824 */ /* 0x040fe200078e0244 */
[----:B------:R-:W-:Y:S01]  /*2360*/  SHF.R.S64 R93, R0, 0x1f, R91 ;  /* 0x0000001f005d7819 */ /* 0x000fe2000000105b */
[----:B------:R-:W-:Y:S01]  /*2370*/  IMAD R98, R133, -0x40, R64 ;  /* 0xffffffc085627824 */ /* 0x000fe200078e0240 */
[----:B------:R-:W-:Y:S01]  /*2380*/  SHF.R.S32.HI R94, RZ, 0x1f, R103 ;  /* 0x0000001fff5e7819 */ /* 0x000fe20000011467 */
[----:B------:R-:W-:Y:S01]  /*2390*/  IMAD.MOV.U32 R99, RZ, RZ, R133 ;  /* 0x000000ffff637224 */ /* 0x000fe200078e0085 */
[----:B------:R-:W-:Y:S01]  /*23a0*/  SHF.R.S32.HI R92, RZ, 0x1f, R101 ;  /* 0x0000001fff5c7819 */ /* 0x000fe20000011465 */
[----:B------:R-:W1:Y:S01]  /*23b0*/  LDCU.64 UR14, c[0x0][0x3c0] ;  /* 0x00007800ff0e77ac */ /* 0x000e620008000a00 */
[----:B--2---:R-:W-:-:S02]  /*23c0*/  MOV R11, UR17 ;  /* 0x00000011000b7c02 */ /* 0x004fc40008000f00 */
[--C-:B------:R-:W-:Y:S02]  /*23d0*/  SHF.R.S64 R89, R0, 0x1f, R3.reuse ;  /* 0x0000001f00597819 */ /* 0x100fe40000001003 */
[----:B------:R-:W-:Y:S02]  /*23e0*/  SHF.R.S32.HI R88, RZ, 0x1f, R3 ;  /* 0x0000001fff587819 */ /* 0x000fe40000011403 */
[----:B------:R-:W-:Y:S02]  /*23f0*/  SHF.R.S32.HI R91, RZ, 0x1f, R91 ;  /* 0x0000001fff5b7819 */ /* 0x000fe4000001145b */
[----:B------:R-:W-:Y:S02]  /*2400*/  LEA.HI.X R83, R4, UR9, R83, 0x1, P3 ;  /* 0x0000000904537c11 */ /* 0x000fe400098f0c53 */
[----:B------:R-:W-:Y:S01]  /*2410*/  LEA.HI.X R15, R2, UR5, R15, 0x1, P2 ;  /* 0x00000005020f7c11 */ /* 0x000fe200090f0c0f */
[----:B------:R-:W2:Y:S01]  /*2420*/  LDCU.64 UR4, c[0x0][0x3b8] ;  /* 0x00007700ff0477ac */ /* 0x000ea20008000a00 */
[----:B------:R-:W-:Y:S01]  /*2430*/  IADD3.X R85, PT, PT, R85, UR11, RZ, P1, !PT ;  /* 0x0000000b55557c10 */ /* 0x000fe20008ffe4ff */
[----:B----4-:R-:W3:Y:S06]  /*2440*/  LDCU.128 UR8, c[0x0][0x3a0] ;  /* 0x00007400ff0877ac */ /* 0x010eec0008000c00 */
.L_x_656:
[----:B------:R-:W-:Y:S01]  /*2450*/  VIADD R98, R98, 0x40 ;  /* 0x0000004062627836 */ /* 0x000fe20000000000 */
[----:B------:R-:W-:Y:S01]  /*2460*/  BSSY.RECONVERGENT B0, `(.L_x_589) ;  /* 0x0000014000007945 */ /* 0x000fe20003800200 */
[----:B------:R-:W-:Y:S03]  /*2470*/  VIADD R100, R100, 0x40 ;  /* 0x0000004064647836 */ /* 0x000fe60000000000 */
[-C--:B------:R-:W-:Y:S02]  /*2480*/  ISETP.GE.AND P0, PT, R108, R98.reuse, PT ;  /* 0x000000626c00720c */ /* 0x080fe40003f06270 */
[----:B------:R-:W-:Y:S02]  /*2490*/  ISETP.GE.AND P5, PT, R74, R98, PT ;  /* 0x000000624a00720c */ /* 0x000fe40003fa6270 */
[----:B------:R-:W-:Y:S02]  /*24a0*/  ISETP.GE.AND P0, PT, R108, R100, !P0 ;  /* 0x000000646c00720c */ /* 0x000fe40004706270 */
[----:B------:R-:W-:Y:S02]  /*24b0*/  ISETP.GE.AND P4, PT, R73, R98, PT ;  /* 0x000000624900720c */ /* 0x000fe40003f86270 */
[----:B------:R-:W-:Y:S09]  /*24c0*/  ISETP.GE.AND P5, PT, R74, R100, !P5 ;  /* 0x000000644a00720c */ /* 0x000ff20006fa6270 */
[----:B------:R-:W-:Y:S05]  /*24d0*/  @!P0 BRA `(.L_x_590) ;  /* 0x0000000000308947 */ /* 0x000fea0003800000 */
[----:B------:R-:W-:Y:S02]  /*24e0*/  ISETP.GE.AND P1, PT, R12, UR16, PT ;  /* 0x000000100c007c0c */ /* 0x000fe4000bf26270 */
[----:B------:R-:W-:Y:S11]  /*24f0*/  ISETP.GE.AND P2, PT, R10, UR16, PT ;  /* 0x000000100a007c0c */ /* 0x000ff6000bf46270 */
[----:B------:R-:W4:Y:S01]  /*2500*/  @!P1 LDG.E.128 R24, desc[UR6][R82.64] ;  /* 0x0000000652189981 */ /* 0x000f22000c1e1d00 */
[--C-:B------:R-:W-:Y:S05]  /*2510*/  @!P1 IMAD.MOV.U32 R79, RZ, RZ, R77.reuse ;  /* 0x000000ffff4f9224 */ /* 0x100fea00078e004d */
[----:B----4-:R4:W-:Y:S01]  /*2520*/  @!P1 STG.E.128 desc[UR6][R78.64], R24 ;  /* 0x000000184e009986 */ /* 0x0109e2000c101d06 */
[----:B------:R-:W-:Y:S03]  /*2530*/  ISETP.GE.AND P1, PT, R9, UR16, PT ;  /* 0x0000001009007c0c */ /* 0x000fe6000bf26270 */
[----:B------:R-:W5:Y:S01]  /*2540*/  @!P2 LDG.E.128 R20, desc[UR6][R82.64+0x80] ;  /* 0x000080065214a981 */ /* 0x000f62000c1e1d00 */
[--C-:B----4-:R-:W-:Y:S05]  /*2550*/  @!P2 IMAD.MOV.U32 R79, RZ, RZ, R77.reuse ;  /* 0x000000ffff4fa224 */ /* 0x110fea00078e004d */
[----:B-----5:R4:W-:Y:S04]  /*2560*/  @!P2 STG.E.128 desc[UR6][R78.64+0x80], R20 ;  /* 0x000080144e00a986 */ /* 0x0209e8000c101d06 */
[----:B------:R-:W5:Y:S01]  /*2570*/  @!P1 LDG.E.128 R4, desc[UR6][R82.64+0x100] ;  /* 0x0001000652049981 */ /* 0x000f62000c1e1d00 */
[----:B----4-:R-:W-:Y:S05]  /*2580*/  @!P1 IMAD.MOV.U32 R79, RZ, RZ, R77 ;  /* 0x000000ffff4f9224 */ /* 0x010fea00078e004d */
[----:B-----5:R4:W-:Y:S02]  /*2590*/  @!P1 STG.E.128 desc[UR6][R78.64+0x100], R4 ;  /* 0x000100044e009986 */ /* 0x0209e4000c101d06 */
.L_x_590:
[----:B-123--:R-:W-:Y:S05]  /*25a0*/  BSYNC.RECONVERGENT B0 ;  /* 0x0000000000007941 */ /* 0x00efea0003800200 */
.L_x_589:
[----:B------:R-:W-:Y:S04]  /*25b0*/  BSSY.RECONVERGENT B0, `(.L_x_591) ;  /* 0x0000010000007945 */ /* 0x000fe80003800200 */
[----:B------:R-:W-:Y:S05]  /*25c0*/  @!P5 BRA `(.L_x_592) ;  /* 0x000000000038d947 */ /* 0x000fea0003800000 */
[----:B------:R-:W1:Y:S01]  /*25d0*/  LDC.64 R2, c[0x0][0x4b0] ;  /* 0x00012c00ff027b82 */ /* 0x000e620000000a00 */
[----:B------:R-:W-:Y:S02]  /*25e0*/  ISETP.GE.AND P2, PT, R12, UR16, PT ;  /* 0x000000100c007c0c */ /* 0x000fe4000bf46270 */
[C---:B------:R-:W-:Y:S04]  /*25f0*/  LEA R18, P3, R67.reuse, R78, 0x1 ;  /* 0x0000004e43127211 */ /* 0x040fe800078608ff */
[----:B------:R-:W-:Y:S02]  /*2600*/  LEA.HI.X R19, R67, R77, R70, 0x1, P3 ;  /* 0x0000004d43137211 */ /* 0x000fe400018f0c46 */
[C---:B-1----:R-:W-:Y:S04]  /*2610*/  LEA R28, P1, R2.reuse, R82, 0x5 ;  /* 0x00000052021c7211 */ /* 0x042fe800078228ff */
[----:B------:R-:W-:Y:S02]  /*2620*/  LEA.HI.X R29, R2, R83, R3, 0x5, P1 ;  /* 0x00000053021d7211 */ /* 0x000fe400008f2c03 */
[----:B------:R-:W-:Y:S03]  /*2630*/  ISETP.GE.AND P1, PT, R10, UR16, PT ;  /* 0x000000100a007c0c */ /* 0x000fe6000bf26270 */
[----:B------:R-:W2:Y:S04]  /*2640*/  @!P2 LDG.E.128 R24, desc[UR6][R28.64] ;  /* 0x000000061c18a981 */ /* 0x000ea8000c1e1d00 */
[----:B--2---:R1:W-:Y:S01]  /*2650*/  @!P2 STG.E.128 desc[UR6][R18.64], R24 ;  /* 0x000000181200a986 */ /* 0x0043e2000c101d06 */
[----:B------:R-:W-:Y:S05]  /*2660*/  ISETP.GE.AND P2, PT, R9, UR16, PT ;  /* 0x0000001009007c0c */ /* 0x000fea000bf46270 */
[----:B------:R-:W2:Y:S04]  /*2670*/  @!P1 LDG.E.128 R20, desc[UR6][R28.64+0x80] ;  /* 0x000080061c149981 */ /* 0x000ea8000c1e1d00 */
[----:B--2---:R1:W-:Y:S04]  /*2680*/  @!P1 STG.E.128 desc[UR6][R18.64+0x80], R20 ;  /* 0x0000801412009986 */ /* 0x0043e8000c101d06 */
[----:B----4-:R-:W2:Y:S04]  /*2690*/  @!P2 LDG.E.128 R4, desc[UR6][R28.64+0x100] ;  /* 0x000100061c04a981 */ /* 0x010ea8000c1e1d00 */
[----:B--2---:R1:W-:Y:S02]  /*26a0*/  @!P2 STG.E.128 desc[UR6][R18.64+0x100], R4 ;  /* 0x000100041200a986 */ /* 0x0043e4000c101d06 */
.L_x_592:
[----:B------:R-:W-:Y:S05]  /*26b0*/  BSYNC.RECONVERGENT B0 ;  /* 0x0000000000007941 */ /* 0x000fea0003800200 */
.L_x_591:
[----:B------:R-:W-:Y:S01]  /*26c0*/  ISETP.GE.AND P4, PT, R73, R100, !P4 ;  /* 0x000000644900720c */ /* 0x000fe20006786270 */
[----:B------:R-:W-:Y:S01]  /*26d0*/  BSSY.RECONVERGENT B0, `(.L_x_593) ;  /* 0x0000013000007945 */ /* 0x000fe20003800200 */
[C---:B------:R-:W-:Y:S04]  /*26e0*/  ISETP.GE.AND P3, PT, R71.reuse, R98, PT ;  /* 0x000000624700720c */ /* 0x040fe80003f66270 */
[----:B------:R-:W-:Y:S07]  /*26f0*/  ISETP.GE.AND P3, PT, R71, R100, !P3 ;  /* 0x000000644700720c */ /* 0x000fee0005f66270 */
[----:B------:R-:W-:Y:S05]  /*2700*/  @!P4 BRA `(.L_x_594) ;  /* 0x00000000003cc947 */ /* 0x000fea0003800000 */
[----:B------:R-:W2:Y:S01]  /*2710*/  LDC.64 R2, c[0x0][0x4b0] ;  /* 0x00012c00ff027b82 */ /* 0x000ea20000000a00 */
[----:B------:R-:W-:Y:S02]  /*2720*/  ISETP.GE.AND P2, PT, R12, UR16, PT ;  /* 0x000000100c007c0c */ /* 0x000fe4000bf46270 */
[C---:B--2---:R-:W-:Y:S04]  /*2730*/  LEA R28, P1, R2.reuse, R82, 0x6 ;  /* 0x00000052021c7211 */ /* 0x044fe800078230ff */
[----:B------:R-:W-:Y:S02]  /*2740*/  LEA.HI.X R29, R2, R83, R3, 0x6, P1 ;  /* 0x00000053021d7211 */ /* 0x000fe400008f3403 */
[----:B------:R-:W2:Y:S01]  /*2750*/  LDC.64 R2, c[0x0][0x3c0] ;  /* 0x0000f000ff027b82 */ /* 0x000ea20000000a00 */
[----:B------:R-:W-:Y:S04]  /*2760*/  ISETP.GE.AND P1, PT, R10, UR16, PT ;  /* 0x000000100a007c0c */ /* 0x000fe8000bf26270 */
[----:B-1--4-:R-:W3:Y:S01]  /*2770*/  @!P2 LDG.E.128 R4, desc[UR6][R28.64] ;  /* 0x000000061c04a981 */ /* 0x012ee2000c1e1d00 */
[C---:B--2---:R-:W-:Y:S04]  /*2780*/  LEA R18, P6, R2.reuse, R78, 0x6 ;  /* 0x0000004e02127211 */ /* 0x044fe800078c30ff */
[----:B------:R-:W-:Y:S05]  /*2790*/  LEA.HI.X R19, R2, R77, R3, 0x6, P6 ;  /* 0x0000004d02137211 */ /* 0x000fea00030f3403 */
[----:B---3--:R2:W-:Y:S01]  /*27a0*/  @!P2 STG.E.128 desc[UR6][R18.64], R4 ;  /* 0x000000041200a986 */ /* 0x0085e2000c101d06 */
[----:B------:R-:W-:Y:S03]  /*27b0*/  ISETP.GE.AND P2, PT, R9, UR16, PT ;  /* 0x0000001009007c0c */ /* 0x000fe6000bf46270 */
[----:B------:R-:W3:Y:S04]  /*27c0*/  @!P1 LDG.E.128 R24, desc[UR6][R28.64+0x80] ;  /* 0x000080061c189981 */ /* 0x000ee8000c1e1d00 */
[----:B---3--:R2:W-:Y:S06]  /*27d0*/  @!P1 STG.E.128 desc[UR6][R18.64+0x80], R24 ;  /* 0x0000801812009986 */ /* 0x0085ec000c101d06 */
[----:B------:R-:W3:Y:S04]  /*27e0*/  @!P2 LDG.E.128 R20, desc[UR6][R28.64+0x100] ;  /* 0x000100061c14a981 */ /* 0x000ee8000c1e1d00 */
[----:B---3--:R2:W-:Y:S02]  /*27f0*/  @!P2 STG.E.128 desc[UR6][R18.64+0x100], R20 ;  /* 0x000100141200a986 */ /* 0x0085e4000c101d06 */
.L_x_594:
[----:B------:R-:W-:Y:S05]  /*2800*/  BSYNC.RECONVERGENT B0 ;  /* 0x0000000000007941 */ /* 0x000fea0003800200 */
.L_x_593:
[----:B------:R-:W-:Y:S01]  /*2810*/  ISETP.NE.AND P1, PT, R11, RZ, PT ;  /* 0x000000ff0b00720c */ /* 0x000fe20003f25270 */
[----:B------:R-:W-:Y:S01]  /*2820*/  BSSY.RECONVERGENT B0, `(.L_x_595) ;  /* 0x0000015000007945 */ /* 0x000fe20003800200 */
[----:B------:R-:W-:Y:S03]  /*2830*/  IADD3 R99, PT, PT, R99, -0x1, RZ ;  /* 0xffffffff63637810 */ /* 0x000fe60007ffe0ff */
[----:B------:R-:W-:Y:S05]  /*2840*/  @!P3 BRA `(.L_x_596) ;  /* 0x000000000048b947 */ /* 0x000fea0003800000 */
[----:B------:R-:W1:Y:S01]  /*2850*/  LDC.64 R2, c[0x0][0x4b0] ;  /* 0x00012c00ff027b82 */ /* 0x000e620000000a00 */
[----:B------:R-:W-:Y:S02]  /*2860*/  ISETP.GE.AND P2, PT, R12, UR16, PT ;  /* 0x000000100c007c0c */ /* 0x000fe4000bf46270 */
[----:B----4-:R-:W-:Y:S02]  /*2870*/  MOV R79, R77 ;  /* 0x0000004d004f7202 */ /* 0x010fe40000000f00 */
[----:B------:R-:W-:Y:S01]  /*2880*/  ISETP.GE.AND P6, PT, R10, UR16, PT ;  /* 0x000000100a007c0c */ /* 0x000fe2000bfc6270 */
[----:B-12---:R-:W-:Y:S04]  /*2890*/  IMAD.WIDE.U32 R18, R2, 0x60, R82 ;  /* 0x0000006002127825 */ /* 0x006fe800078e0052 */
[----:B------:R-:W-:Y:S05]  /*28a0*/  IMAD R3, R3, 0x60, RZ ;  /* 0x0000006003037824 */ /* 0x000fea00078e02ff */
[----:B------:R-:W-:Y:S02]  /*28b0*/  IADD3 R19, PT, PT, R19, R3, RZ ;  /* 0x0000000313137210 */ /* 0x000fe40007ffe0ff */
[----:B------:R-:W1:Y:S03]  /*28c0*/  LDC.64 R2, c[0x0][0x3c0] ;  /* 0x0000f000ff027b82 */ /* 0x000e660000000a00 */
[----:B------:R-:W2:Y:S01]  /*28d0*/  @!P2 LDG.E.128 R4, desc[UR6][R18.64] ;  /* 0x000000061204a981 */ /* 0x000ea2000c1e1d00 */
[----:B-1----:R-:W-:Y:S04]  /*28e0*/  IMAD.WIDE.U32 R28, R2, 0x60, R78 ;  /* 0x00000060021c7825 */ /* 0x002fe800078e004e */
[----:B------:R-:W-:Y:S05]  /*28f0*/  IMAD R3, R3, 0x60, RZ ;  /* 0x0000006003037824 */ /* 0x000fea00078e02ff */
[----:B------:R-:W-:Y:S05]  /*2900*/  IADD3 R29, PT, PT, R29, R3, RZ ;  /* 0x000000031d1d7210 */ /* 0x000fea0007ffe0ff */
[----:B--2---:R3:W-:Y:S01]  /*2910*/  @!P2 STG.E.128 desc[UR6][R28.64], R4 ;  /* 0x000000041c00a986 */ /* 0x0047e2000c101d06 */
[----:B------:R-:W-:Y:S03]  /*2920*/  ISETP.GE.AND P2, PT, R9, UR16, PT ;  /* 0x0000001009007c0c */ /* 0x000fe6000bf46270 */
[----:B------:R-:W2:Y:S04]  /*2930*/  @!P6 LDG.E.128 R24, desc[UR6][R18.64+0x80] ;  /* 0x000080061218e981 */ /* 0x000ea8000c1e1d00 */
[----:B--2---:R3:W-:Y:S06]  /*2940*/  @!P6 STG.E.128 desc[UR6][R28.64+0x80], R24 ;  /* 0x000080181c00e986 */ /* 0x0047ec000c101d06 */
[----:B------:R-:W2:Y:S04]  /*2950*/  @!P2 LDG.E.128 R20, desc[UR6][R18.64+0x100] ;  /* 0x000100061214a981 */ /* 0x000ea8000c1e1d00 */
[----:B--2---:R3:W-:Y:S02]  /*2960*/  @!P2 STG.E.128 desc[UR6][R28.64+0x100], R20 ;  /* 0x000100141c00a986 */ /* 0x0047e4000c101d06 */
.L_x_596:
[----:B------:R-:W-:Y:S05]  /*2970*/  BSYNC.RECONVERGENT B0 ;  /* 0x0000000000007941 */ /* 0x000fea0003800200 */
.L_x_595:
[----:B------:R-:W-:Y:S01]  /*2980*/  ISETP.GT.AND P2, PT, R99, R76, PT ;  /* 0x0000004c6300720c */ /* 0x000fe20003f44270 */
[----:B------:R-:W-:Y:S01]  /*2990*/  BSSY.RECONVERGENT B2, `(.L_x_597) ;  /* 0x0000727000027945 */ /* 0x000fe20003800200 */
[----:B------:R-:W-:Y:S01]  /*29a0*/  IMAD.MOV.U32 R104, RZ, RZ, R96 ;  /* 0x000000ffff687224 */ /* 0x000fe200078e0060 */
[----:B------:R-:W-:Y:S02]  /*29b0*/  IADD3 R96, PT, PT, R96, -0x40, RZ ;  /* 0xffffffc060607810 */ /* 0x000fe40007ffe0ff */
[----:B------:R-:W-:Y:S05]  /*29c0*/  @P1 BRA `(.L_x_598) ;  /* 0x0000000400101947 */ /* 0x000fea0003800000 */
[----:B------:R-:W-:Y:S04]  /*29d0*/  BSSY.RECONVERGENT B0, `(.L_x_599) ;  /* 0x000000b000007945 */ /* 0x000fe80003800200 */
[----:B------:R-:W-:Y:S05]  /*29e0*/  @!P0 BRA `(.L_x_600) ;  /* 0x0000000000248947 */ /* 0x000fea0003800000 */
[----:B------:R-:W-:Y:S02]  /*29f0*/  ISETP.GE.AND P0, PT, R12, UR16, PT ;  /* 0x000000100c007c0c */ /* 0x000fe4000bf06270 */
[----:B------:R-:W-:Y:S11]  /*2a00*/  ISETP.GE.AND P1, PT, R10, UR16, PT ;  /* 0x000000100a007c0c */ /* 0x000ff6000bf26270 */
[----:B-123--:R-:W2:Y:S04]  /*2a10*/  @!P0 LDG.E.128 R24, desc[UR6][R14.64] ;  /* 0x000000060e188981 */ /* 0x00eea8000c1e1d00 */
[----:B--2---:R1:W-:Y:S01]  /*2a20*/  @!P0 STG.E.128 desc[UR6][R80.64], R24 ;  /* 0x0000001850008986 */ /* 0x0043e2000c101d06 */
[----:B------:R-:W-:Y:S03]  /*2a30*/  ISETP.GE.AND P0, PT, R9, UR16, PT ;  /* 0x0000001009007c0c */ /* 0x000fe6000bf06270 */
[----:B------:R-:W2:Y:S04]  /*2a40*/  @!P1 LDG.E.128 R20, desc[UR6][R14.64+0x80] ;  /* 0x000080060e149981 */ /* 0x000ea8000c1e1d00 */
[----:B--2---:R1:W-:Y:S06]  /*2a50*/  @!P1 STG.E.128 desc[UR6][R80.64+0x80], R20 ;  /* 0x0000801450009986 */ /* 0x0043ec000c101d06 */
[----:B----4-:R-:W2:Y:S04]  /*2a60*/  @!P0 LDG.E.128 R4, desc[UR6][R14.64+0x100] ;  /* 0x000100060e048981 */ /* 0x010ea8000c1e1d00 */
[----:B--2---:R1:W-:Y:S02]  /*2a70*/  @!P0 STG.E.128 desc[UR6][R80.64+0x100], R4 ;  /* 0x0001000450008986 */ /* 0x0043e4000c101d06 */
.L_x_600:
[----:B------:R-:W-:Y:S05]  /*2a80*/  BSYNC.RECONVERGENT B0 ;  /* 0x0000000000007941 */ /* 0x000fea0003800200 */
.L_x_599:
[----:B------:R-:W-:Y:S04]  /*2a90*/  BSSY.RECONVERGENT B0, `(.L_x_601) ;  /* 0x000000f000007945 */ /* 0x000fe80003800200 */
[----:B------:R-:W-:Y:S05]  /*2aa0*/  @!P5 BRA `(.L_x_602) ;  /* 0x000000000034d947 */ /* 0x000fea0003800000 */
[----:B------:R-:W-:Y:S02]  /*2ab0*/  ISETP.GE.AND P1, PT, R12, UR16, PT ;  /* 0x000000100c007c0c */ /* 0x000fe4000bf26270 */
[----:B-12---:R-:W-:Y:S02]  /*2ac0*/  LEA R18, P0, R97, R14, 0x1 ;  /* 0x0000000e61127211 */ /* 0x006fe400078008ff */
[----:B------:R-:W-:Y:S02]  /*2ad0*/  LEA R2, P5, R61, R80, 0x1 ;  /* 0x000000503d027211 */ /* 0x000fe400078a08ff */
[----:B------:R-:W-:Y:S02]  /*2ae0*/  LEA.HI.X R19, R97, R15, R95, 0x1, P0 ;  /* 0x0000000f61137211 */ /* 0x000fe400000f0c5f */
[----:B------:R-:W-:Y:S02]  /*2af0*/  ISETP.GE.AND P0, PT, R10, UR16, PT ;  /* 0x000000100a007c0c */ /* 0x000fe4000bf06270 */
[----:B------:R-:W-:Y:S03]  /*2b00*/  LEA.HI.X R3, R61, R81, R60, 0x1, P5 ;  /* 0x000000513d037211 */ /* 0x000fe600028f0c3c */
[----:B---3--:R-:W2:Y:S04]  /*2b10*/  @!P1 LDG.E.128 R24, desc[UR6][R18.64] ;  /* 0x0000000612189981 */ /* 0x008ea8000c1e1d00 */
[----:B--2---:R1:W-:Y:S01]  /*2b20*/  @!P1 STG.E.128 desc[UR6][R2.64], R24 ;  /* 0x0000001802009986 */ /* 0x0043e2000c101d06 */
[----:B------:R-:W-:Y:S03]  /*2b30*/  ISETP.GE.AND P1, PT, R9, UR16, PT ;  /* 0x0000001009007c0c */ /* 0x000fe6000bf26270 */
[----:B------:R-:W2:Y:S04]  /*2b40*/  @!P0 LDG.E.128 R20, desc[UR6][R18.64+0x80] ;  /* 0x0000800612148981 */ /* 0x000ea8000c1e1d00 */
[----:B--2---:R1:W-:Y:S06]  /*2b50*/  @!P0 STG.E.128 desc[UR6][R2.64+0x80], R20 ;  /* 0x0000801402008986 */ /* 0x0043ec000c101d06 */
[----:B----4-:R-:W2:Y:S04]  /*2b60*/  @!P1 LDG.E.128 R4, desc[UR6][R18.64+0x100] ;  /* 0x0001000612049981 */ /* 0x010ea8000c1e1d00 */
[----:B--2---:R1:W-:Y:S02]  /*2b70*/  @!P1 STG.E.128 desc[UR6][R2.64+0x100], R4 ;  /* 0x0001000402009986 */ /* 0x0043e4000c101d06 */
.L_x_602:
[----:B------:R-:W-:Y:S05]  /*2b80*/  BSYNC.RECONVERGENT B0 ;  /* 0x0000000000007941 */ /* 0x000fea0003800200 */
.L_x_601:
[----:B------:R-:W-:Y:S04]  /*2b90*/  BSSY.RECONVERGENT B0, `(.L_x_603) ;  /* 0x0000011000007945 */ /* 0x000fe80003800200 */
[----:B------:R-:W-:Y:S05]  /*2ba0*/  @!P4 BRA `(.L_x_604) ;  /* 0x00000000003cc947 */ /* 0x000fea0003800000 */
[----:B-1----:R-:W3:Y:S01]  /*2bb0*/  LDC.64 R2, c[0x0][0x4a8] ;  /* 0x00012a00ff027b82 */ /* 0x002ee20000000a00 */
[----:B------:R-:W-:Y:S02]  /*2bc0*/  ISETP.GE.AND P1, PT, R12, UR16, PT ;  /* 0x000000100c007c0c */ /* 0x000fe4000bf26270 */
[C---:B---3--:R-:W-:Y:S04]  /*2bd0*/  LEA R28, P0, R2.reuse, R14, 0x6 ;  /* 0x0000000e021c7211 */ /* 0x048fe800078030ff */
[----:B------:R-:W-:Y:S02]  /*2be0*/  LEA.HI.X R29, R2, R15, R3, 0x6, P0 ;  /* 0x0000000f021d7211 */ /* 0x000fe400000f3403 */
[----:B------:R-:W1:Y:S01]  /*2bf0*/  LDC.64 R2, c[0x0][0x3b8] ;  /* 0x0000ee00ff027b82 */ /* 0x000e620000000a00 */
[----:B------:R-:W-:Y:S04]  /*2c00*/  ISETP.GE.AND P0, PT, R10, UR16, PT ;  /* 0x000000100a007c0c */ /* 0x000fe8000bf06270 */
[----:B--2-4-:R-:W2:Y:S01]  /*2c10*/  @!P1 LDG.E.128 R4, desc[UR6][R28.64] ;  /* 0x000000061c049981 */ /* 0x014ea2000c1e1d00 */
[C---:B-1----:R-:W-:Y:S04]  /*2c20*/  LEA R18, P4, R2.reuse, R80, 0x6 ;  /* 0x0000005002127211 */ /* 0x042fe800078830ff */
[----:B------:R-:W-:Y:S05]  /*2c30*/  LEA.HI.X R19, R2, R81, R3, 0x6, P4 ;  /* 0x0000005102137211 */ /* 0x000fea00020f3403 */
[----:B--2---:R1:W-:Y:S01]  /*2c40*/  @!P1 STG.E.128 desc[UR6][R18.64], R4 ;  /* 0x0000000412009986 */ /* 0x0043e2000c101d06 */
[----:B------:R-:W-:Y:S03]  /*2c50*/  ISETP.GE.AND P1, PT, R9, UR16, PT ;  /* 0x0000001009007c0c */ /* 0x000fe6000bf26270 */
[----:B------:R-:W2:Y:S04]  /*2c60*/  @!P0 LDG.E.128 R24, desc[UR6][R28.64+0x80] ;  /* 0x000080061c188981 */ /* 0x000ea8000c1e1d00 */
[----:B--2---:R1:W-:Y:S06]  /*2c70*/  @!P0 STG.E.128 desc[UR6][R18.64+0x80], R24 ;  /* 0x0000801812008986 */ /* 0x0043ec000c101d06 */
[----:B------:R-:W2:Y:S04]  /*2c80*/  @!P1 LDG.E.128 R20, desc[UR6][R28.64+0x100] ;  /* 0x000100061c149981 */ /* 0x000ea8000c1e1d00 */
[----:B--2---:R1:W-:Y:S02]  /*2c90*/  @!P1 STG.E.128 desc[UR6][R18.64+0x100], R20 ;  /* 0x0001001412009986 */ /* 0x0043e4000c101d06 */
.L_x_604:
[----:B------:R-:W-:Y:S05]  /*2ca0*/  BSYNC.RECONVERGENT B0 ;  /* 0x0000000000007941 */ /* 0x000fea0003800200 */
.L_x_603:
[----:B------:R-:W-:Y:S01]  /*2cb0*/  MOV R11, RZ ;  /* 0x000000ff000b7202 */ /* 0x000fe20000000f00 */
[----:B------:R-:W-:Y:S05]  /*2cc0*/  @!P3 BRA `(.L_x_605) ;  /* 0x0000006c00ccb947 */ /* 0x000fea0003800000 */
[----:B-1----:R-:W1:Y:S01]  /*2cd0*/  LDC.64 R2, c[0x0][0x4a8] ;  /* 0x00012a00ff027b82 */ /* 0x002e620000000a00 */
[----:B------:R-:W-:Y:S02]  /*2ce0*/  ISETP.GE.AND P1, PT, R12, UR16, PT ;  /* 0x000000100c007c0c */ /* 0x000fe4000bf26270 */
[----:B------:R-:W-:Y:S01]  /*2cf0*/  ISETP.GE.AND P0, PT, R10, UR16, PT ;  /* 0x000000100a007c0c */ /* 0x000fe2000bf06270 */
[----:B-1----:R-:W-:Y:S02]  /*2d00*/  IMAD R3, R3, 0x60, RZ ;  /* 0x0000006003037824 */ /* 0x002fe400078e02ff */
[----:B--2---:R-:W-:Y:S05]  /*2d10*/  IMAD.WIDE.U32 R18, R2, 0x60, R14 ;  /* 0x0000006002127825 */ /* 0x004fea00078e000e */
[----:B------:R-:W-:Y:S02]  /*2d20*/  IADD3 R19, PT, PT, R19, R3, RZ ;  /* 0x0000000313137210 */ /* 0x000fe40007ffe0ff */
[----:B------:R-:W1:Y:S03]  /*2d30*/  LDC.64 R2, c[0x0][0x3b8] ;  /* 0x0000ee00ff027b82 */ /* 0x000e660000000a00 */
[----:B---34-:R-:W2:Y:S01]  /*2d40*/  @!P1 LDG.E.128 R4, desc[UR6][R18.64] ;  /* 0x0000000612049981 */ /* 0x018ea2000c1e1d00 */
[----:B-1----:R-:W-:Y:S04]  /*2d50*/  IMAD.WIDE.U32 R24, R2, 0x60, R80 ;  /* 0x0000006002187825 */ /* 0x002fe800078e0050 */
[----:B------:R-:W-:Y:S05]  /*2d60*/  IMAD R3, R3, 0x60, RZ ;  /* 0x0000006003037824 */ /* 0x000fea00078e02ff */
[----:B------:R-:W-:Y:S05]  /*2d70*/  IADD3 R25, PT, PT, R25, R3, RZ ;  /* 0x0000000319197210 */ /* 0x000fea0007ffe0ff */
[----:B--2---:R1:W-:Y:S05]  /*2d80*/  @!P1 STG.E.128 desc[UR6][R24.64], R4 ;  /* 0x0000000418009986 */ /* 0x0043ea000c101d06 */
[----:B------:R-:W2:Y:S05]  /*2d90*/  @!P0 LDG.E.128 R20, desc[UR6][R18.64+0x80] ;  /* 0x0000800612148981 */ /* 0x000eaa000c1e1d00 */
[----:B--2---:R1:W-:Y:S01]  /*2da0*/  @!P0 STG.E.128 desc[UR6][R24.64+0x80], R20 ;  /* 0x0000801418008986 */ /* 0x0043e2000c101d06 */
[----:B------:R-:W-:Y:S11]  /*2db0*/  ISETP.GE.AND P0, PT, R9, UR16, PT ;  /* 0x0000001009007c0c */ /* 0x000ff6000bf06270 */
[----:B------:R-:W-:Y:S02]  /*2dc0*/  @!UPT UIADD3 URZ, UPT, UPT, URZ, URZ, URZ ;  /* 0x000000fffffff290 */ /* 0x000fe4000fffe0ff */
[----:B------:R-:W-:Y:S05]  /*2dd0*/  @P0 BRA `(.L_x_605) ;  /* 0x0000006c00880947 */ /* 0x000fea0003800000 */
[----:B-1----:R-:W2:Y:S04]  /*2de0*/  LDG.E.128 R4, desc[UR6][R18.64+0x100] ;  /* 0x0001000612047981 */ /* 0x002ea8000c1e1d00 */
[----:B--2---:R1:W-:Y:S01]  /*2df0*/  STG.E.128 desc[UR6][R24.64+0x100], R4 ;  /* 0x0001000418007986 */ /* 0x0043e2000c101d06 */
[----:B------:R-:W-:Y:S05]  /*2e00*/  BRA `(.L_x_605) ;  /* 0x0000006c007c7947 */ /* 0x000fea0003800000 */
.L_x_598:
[----:B------:R-:W-:Y:S05]  /*2e10*/  BRA.U !UP0, `(.L_x_606) ;  /* 0x0000002908207547 */ /* 0x000fea000b800000 */
[----:B------:R-:W-:Y:S04]  /*2e20*/  BSSY.RECONVERGENT B1, `(.L_x_607) ;  /* 0x0000097000017945 */ /* 0x000fe80003800200 */
[----:B------:R-:W-:Y:S05]  /*2e30*/  @!P0 BRA `(.L_x_608) ;  /* 0x0000000800548947 */ /* 0x000fea0003800000 */
[----:B------:R-:W5:Y:S01]  /*2e40*/  LDC R3, c[0x0][0x440] ;  /* 0x00011000ff037b82 */ /* 0x000f620000000800 */
[----:B------:R-:W-:Y:S01]  /*2e50*/  BSSY.RECONVERGENT B0, `(.L_x_609) ;  /* 0x0000033000007945 */ /* 0x000fe20003800200 */
[-C--:B-----5:R-:W-:Y:S02]  /*2e60*/  ISETP.GE.AND P0, PT, R12, R3.reuse, PT ;  /* 0x000000030c00720c */ /* 0x0a0fe40003f06270 */
[-C--:B------:R-:W-:Y:S02]  /*2e70*/  ISETP.GE.AND P6, PT, R10, R3.reuse, PT ;  /* 0x000000030a00720c */ /* 0x080fe40003fc6270 */
[----:B------:R-:W-:Y:S09]  /*2e80*/  ISETP.GE.AND P1, PT, R9, R3, PT ;  /* 0x000000030900720c */ /* 0x000ff20003f26270 */
[----:B------:R-:W-:Y:S05]  /*2e90*/  @P0 BRA `(.L_x_610) ;  /* 0x0000000000b80947 */ /* 0x000fea0003800000 */
[----:B------:R-:W-:Y:S01]  /*2ea0*/  ISETP.GE.AND P0, PT, R12, R11, PT ;  /* 0x0000000b0c00720c */ /* 0x000fe20003f06270 */
[----:B-123--:R-:W2:Y:S11]  /*2eb0*/  LDG.E.128 R20, desc[UR6][R14.64] ;  /* 0x000000060e147981 */ /* 0x00eeb6000c1e1d00 */
[----:B------:R-:W-:Y:S01]  /*2ec0*/  @!UPT UIADD3 URZ, UPT, UPT, URZ, URZ, URZ ;  /* 0x000000fffffff290 */ /* 0x000fe2000fffe0ff */
[----:B------:R-:W3:Y:S06]  /*2ed0*/  @!P0 LDG.E.64 R32, desc[UR6][R50.64] ;  /* 0x0000000632208981 */ /* 0x000eec000c1e1b00 */
[----:B----4-:R-:W4:Y:S01]  /*2ee0*/  @!P0 LDG.E.64 R6, desc[UR6][R16.64] ;  /* 0x0000000610068981 */ /* 0x010f22000c1e1b00 */
[----:B--2---:R-:W-:Y:S01]  /*2ef0*/  @!P0 LOP3.LUT R19, R20, 0xffff0000, RZ, 0xc0, !PT ;  /* 0xffff000014138812 */ /* 0x004fe200078ec0ff */
[----:B------:R-:W-:Y:S01]  /*2f00*/  @!P0 IMAD.U32 R26, R22, 0x10000, RZ ;  /* 0x00010000161a8824 */ /* 0x000fe200078e00ff */
[----:B------:R-:W-:Y:S02]  /*2f10*/  @!P0 SHF.L.U32 R29, R20, 0x10, RZ ;  /* 0x00000010141d8819 */ /* 0x000fe400000006ff */
[----:B------:R-:W-:Y:S02]  /*2f20*/  @!P0 LOP3.LUT R25, R21, 0xffff0000, RZ, 0xc0, !PT ;  /* 0xffff000015198812 */ /* 0x000fe400078ec0ff */
[----:B------:R-:W-:Y:S02]  /*2f30*/  @!P0 LOP3.LUT R18, R22, 0xffff0000, RZ, 0xc0, !PT ;  /* 0xffff000016128812 */ /* 0x000fe400078ec0ff */
[----:B------:R-:W-:Y:S02]  /*2f40*/  @!P0 SHF.L.U32 R28, R23, 0x10, RZ ;  /* 0x00000010171c8819 */ /* 0x000fe400000006ff */
[C---:B---3--:R-:W-:Y:S01]  /*2f50*/  @!P0 LOP3.LUT R31, R32.reuse, 0xffff0000, RZ, 0xc0, !PT ;  /* 0xffff0000201f8812 */ /* 0x048fe200078ec0ff */
[----:B------:R-:W-:Y:S02]  /*2f60*/  @!P0 IMAD.U32 R27, R32, 0x10000, RZ ;  /* 0x00010000201b8824 */ /* 0x000fe400078e00ff */
[C---:B------:R-:W-:Y:S01]  /*2f70*/  @!P0 IMAD.U32 R24, R33.reuse, 0x10000, RZ ;  /* 0x0001000021188824 */ /* 0x040fe200078e00ff */
[----:B------:R-:W-:Y:S01]  /*2f80*/  @!P0 LOP3.LUT R33, R33, 0xffff0000, RZ, 0xc0, !PT ;  /* 0xffff000021218812 */ /* 0x000fe200078ec0ff */
[----:B------:R-:W-:Y:S01]  /*2f90*/  @!P0 FMUL.FTZ R35, R19, R27 ;  /* 0x0000001b13238220 */ /* 0x000fe20000410000 */
[C---:B----4-:R-:W-:Y:S01]  /*2fa0*/  @!P0 SHF.L.U32 R8, R6.reuse, 0x10, RZ ;  /* 0x0000001006088819 */ /* 0x050fe200000006ff */
[----:B------:R-:W-:Y:S01]  /*2fb0*/  @!P0 FMUL.FTZ R37, R25, R31 ;  /* 0x0000001f19258220 */ /* 0x000fe20000410000 */
[----:B------:R-:W-:Y:S01]  /*2fc0*/  @!P0 LOP3.LUT R6, R6, 0xffff0000, RZ, 0xc0, !PT ;  /* 0xffff000006068812 */ /* 0x000fe200078ec0ff */
[C---:B------:R-:W-:Y:S01]  /*2fd0*/  @!P0 FMUL.FTZ R30, R18.reuse, R24 ;  /* 0x00000018121e8220 */ /* 0x040fe20000410000 */
[----:B------:R-:W-:Y:S01]  /*2fe0*/  @!P0 SHF.L.U32 R5, R7, 0x10, RZ ;  /* 0x0000001007058819 */ /* 0x000fe200000006ff */
[-C--:B------:R-:W-:Y:S01]  /*2ff0*/  @!P0 FMUL.FTZ R0, R19, R8.reuse ;  /* 0x0000000813008220 */ /* 0x080fe20000410000 */
[----:B------:R-:W-:Y:S01]  /*3000*/  @!P0 LOP3.LUT R7, R7, 0xffff0000, RZ, 0xc0, !PT ;  /* 0xffff000007078812 */ /* 0x000fe200078ec0ff */
[----:B------:R-:W-:Y:S01]  /*3010*/  @!P0 FFMA.FTZ R35, R29, R8, -R35 ;  /* 0x000000081d238223 */ /* 0x000fe20000010823 */
[----:B------:R-:W-:Y:S01]  /*3020*/  @!P0 LOP3.LUT R8, R23, 0xffff0000, RZ, 0xc0, !PT ;  /* 0xffff000017088812 */ /* 0x000fe200078ec0ff */
[----:B------:R-:W-:Y:S01]  /*3030*/  @!P0 FFMA.FTZ R0, R27, R29, R0 ;  /* 0x0000001d1b008223 */ /* 0x000fe20000010000 */
[----:B------:R-:W-:Y:S01]  /*3040*/  @!P0 SHF.L.U32 R27, R21, 0x10, RZ ;  /* 0x00000010151b8819 */ /* 0x000fe200000006ff */
[-C--:B------:R-:W-:Y:S01]  /*3050*/  @!P0 FMUL.FTZ R2, R25, R6.reuse ;  /* 0x0000000619028220 */ /* 0x080fe20000410000 */
[----:B------:R-:W-:Y:S01]  /*3060*/  @!P0 FMUL.FTZ R3, R18, R5 ;  /* 0x0000000512038220 */ /* 0x000fe20000410000 */
[----:B------:R-:W-:Y:S01]  /*3070*/  @!P0 FMUL.FTZ R39, R8, R33 ;  /* 0x0000002108278220 */ /* 0x000fe20000410000 */
[----:B------:R-:W-:Y:S01]  /*3080*/  @!P0 F2FP.BF16.F32.PACK_AB R35, R0, R35 ;  /* 0x000000230023823e */ /* 0x000fe200000010ff */
[----:B------:R-:W-:Y:S01]  /*3090*/  @!P0 FMUL.FTZ R4, R8, R7 ;  /* 0x0000000708048220 */ /* 0x000fe20000410000 */
[----:B------:R-:W-:Y:S01]  /*30a0*/  @!P0 FFMA.FTZ R2, R31, R27, R2 ;  /* 0x0000001b1f028223 */ /* 0x000fe20000010002 */
[----:B------:R-:W-:Y:S01]  /*30b0*/  @!P0 FFMA.FTZ R37, R27, R6, -R37 ;  /* 0x000000061b258223 */ /* 0x000fe20000010825 */
[----:B------:R-:W-:Y:S01]  /*30c0*/  @!P0 MOV R20, R35 ;  /* 0x0000002300148202 */ /* 0x000fe20000000f00 */
[----:B------:R-:W-:Y:S01]  /*30d0*/  @!P0 FFMA.FTZ R3, R24, R26, R3 ;  /* 0x0000001a18038223 */ /* 0x000fe20000010003 */
[----:B------:R-:W-:Y:S01]  /*30e0*/  @!P0 FFMA.FTZ R30, R26, R5, -R30 ;  /* 0x000000051a1e8223 */ /* 0x000fe2000001081e */
[----:B------:R-:W-:Y:S01]  /*30f0*/  @!P0 FFMA.FTZ R39, R28, R7, -R39 ;  /* 0x000000071c278223 */ /* 0x000fe20000010827 */
[----:B------:R-:W-:Y:S01]  /*3100*/  @!P0 F2FP.BF16.F32.PACK_AB R34, R2, R37 ;  /* 0x000000250222823e */ /* 0x000fe200000010ff */
[----:B------:R-:W-:Y:S02]  /*3110*/  @!P0 FFMA.FTZ R4, R33, R28, R4 ;  /* 0x0000001c21048223 */ /* 0x000fe40000010004 */
[----:B------:R-:W-:Y:S02]  /*3120*/  @!P0 F2FP.BF16.F32.PACK_AB R30, R3, R30 ;  /* 0x0000001e031e823e */ /* 0x000fe400000010ff */
[----:B------:R-:W-:Y:S01]  /*3130*/  @!P0 IMAD.MOV.U32 R21, RZ, RZ, R34 ;  /* 0x000000ffff158224 */ /* 0x000fe200078e0022 */
[----:B------:R-:W-:Y:S02]  /*3140*/  @!P0 F2FP.BF16.F32.PACK_AB R39, R4, R39 ;  /* 0x000000270427823e */ /* 0x000fe400000010ff */
[----:B------:R-:W-:Y:S02]  /*3150*/  @!P0 MOV R22, R30 ;  /* 0x0000001e00168202 */ /* 0x000fe40000000f00 */
[----:B------:R-:W-:Y:S05]  /*3160*/  @!P0 MOV R23, R39 ;  /* 0x0000002700178202 */ /* 0x000fea0000000f00 */
[----:B------:R1:W-:Y:S02]  /*3170*/  STG.E.128 desc[UR6][R80.64], R20 ;  /* 0x0000001450007986 */ /* 0x0003e4000c101d06 */
.L_x_610:
[----:B------:R-:W-:Y:S05]  /*3180*/  BSYNC.RECONVERGENT B0 ;  /* 0x0000000000007941 */ /* 0x000fea0003800200 */
.L_x_609:
[----:B------:R-:W-:Y:S04]  /*3190*/  BSSY.RECONVERGENT B0, `(.L_x_611) ;  /* 0x0000030000007945 */ /* 0x000fe80003800200 */
        /* <DEDUP_REMOVED lines=47> */
.L_x_612:
[----:B------:R-:W-:Y:S05]  /*3490*/  BSYNC.RECONVERGENT B0 ;  /* 0x0000000000007941 */ /* 0x000fea0003800200 */
.L_x_611:
        /* <DEDUP_REMOVED lines=47> */
.L_x_608:
[----:B------:R-:W-:Y:S05]  /*3790*/  BSYNC.RECONVERGENT B1 ;  /* 0x0000000000017941 */ /* 0x000fea0003800200 */
.L_x_607:
[C---:B------:R-:W-:Y:S01]  /*37a0*/  SHF.L.U64.HI R3, R103.reuse, 0x1, R94 ;  /* 0x0000000167037819 */ /* 0x040fe2000001025e */
[----:B-1234-:R-:W-:Y:S01]  /*37b0*/  IMAD.SHL.U32 R5, R103, 0x2, RZ ;  /* 0x0000000267057824 */ /* 0x01efe200078e00ff */
[----:B------:R-:W-:Y:S04]  /*37c0*/  BSSY.RECONVERGENT B1, `(.L_x_613) ;  /* 0x000009f000017945 */ /* 0x000fe80003800200 */
[-C--:B------:R-:W-:Y:S02]  /*37d0*/  IADD3 R6, P1, PT, R16, R5.reuse, RZ ;  /* 0x0000000510067210 */ /* 0x080fe40007f3e0ff */
[----:B------:R-:W-:Y:S03]  /*37e0*/  IADD3 R38, P0, PT, R50, R5, RZ ;  /* 0x0000000532267210 */ /* 0x000fe60007f1e0ff */
[--C-:B------:R-:W-:Y:S02]  /*37f0*/  IMAD.X R7, R17, 0x1, R3.reuse, P1 ;  /* 0x0000000111077824 */ /* 0x100fe400008e0603 */
[----:B------:R-:W-:Y:S01]  /*3800*/  IMAD.X R39, R51, 0x1, R3, P0 ;  /* 0x0000000133277824 */ /* 0x000fe200000e0603 */
[----:B------:R-:W-:Y:S07]  /*3810*/  @!P5 BRA `(.L_x_614) ;  /* 0x000000080064d947 */ /* 0x000fee0003800000 */
[----:B------:R-:W-:Y:S01]  /*3820*/  LEA R40, P1, R97, R14, 0x1 ;  /* 0x0000000e61287211 */ /* 0x000fe200078208ff */
[----:B------:R-:W1:Y:S01]  /*3830*/  LDC R3, c[0x0][0x440] ;  /* 0x00011000ff037b82 */ /* 0x000e620000000800 */
[----:B------:R-:W-:Y:S01]  /*3840*/  LEA R36, P0, R61, R80, 0x1 ;  /* 0x000000503d247211 */ /* 0x000fe200078008ff */
[----:B------:R-:W-:Y:S01]  /*3850*/  BSSY.RECONVERGENT B0, `(.L_x_615) ;  /* 0x0000035000007945 */ /* 0x000fe20003800200 */
[----:B------:R-:W-:Y:S02]  /*3860*/  LEA.HI.X R41, R97, R15, R95, 0x1, P1 ;  /* 0x0000000f61297211 */ /* 0x000fe400008f0c5f */
[----:B------:R-:W-:Y:S02]  /*3870*/  LEA.HI.X R37, R61, R81, R60, 0x1, P0 ;  /* 0x000000513d257211 */ /* 0x000fe400000f0c3c */
[-C--:B-1----:R-:W-:Y:S02]  /*3880*/  ISETP.GE.AND P6, PT, R12, R3.reuse, PT ;  /* 0x000000030c00720c */ /* 0x082fe40003fc6270 */
[-C--:B------:R-:W-:Y:S02]  /*3890*/  ISETP.GE.AND P5, PT, R10, R3.reuse, PT ;  /* 0x000000030a00720c */ /* 0x080fe40003fa6270 */
[----:B------:R-:W-:Y:S09]  /*38a0*/  ISETP.GE.AND P1, PT, R9, R3, PT ;  /* 0x000000030900720c */ /* 0x000ff20003f26270 */
[----:B------:R-:W-:Y:S05]  /*38b0*/  @P6 BRA `(.L_x_616) ;  /* 0x0000000000b86947 */ /* 0x000fea0003800000 */
[----:B------:R-:W-:Y:S01]  /*38c0*/  ISETP.GE.AND P0, PT, R12, R11, PT ;  /* 0x0000000b0c00720c */ /* 0x000fe20003f06270 */
[----:B------:R-:W2:Y:S11]  /*38d0*/  LDG.E.128 R20, desc[UR6][R40.64] ;  /* 0x0000000628147981 */ /* 0x000eb6000c1e1d00 */
[----:B------:R-:W-:Y:S01]  /*38e0*/  @!UPT UIADD3 URZ, UPT, UPT, URZ, URZ, URZ ;  /* 0x000000fffffff290 */ /* 0x000fe2000fffe0ff */
[----:B------:R-:W3:Y:S06]  /*38f0*/  @!P0 LDG.E.64 R34, desc[UR6][R38.64] ;  /* 0x0000000626228981 */ /* 0x000eec000c1e1b00 */
[----:B------:R-:W4:Y:S01]  /*3900*/  @!P0 LDG.E.64 R18, desc[UR6][R6.64] ;  /* 0x0000000606128981 */ /* 0x000f22000c1e1b00 */
        /* <DEDUP_REMOVED lines=41> */
.L_x_616:
[----:B------:R-:W-:Y:S05]  /*3ba0*/  BSYNC.RECONVERGENT B0 ;  /* 0x0000000000007941 */ /* 0x000fea0003800200 */
.L_x_615:
[----:B------:R-:W-:Y:S04]  /*3bb0*/  BSSY.RECONVERGENT B0, `(.L_x_617) ;  /* 0x0000030000007945 */ /* 0x000fe80003800200 */
[----:B------:R-:W-:Y:S05]  /*3bc0*/  @P5 BRA `(.L_x_618) ;  /* 0x0000000000b85947 */ /* 0x000fea0003800000 */
[----:B------:R-:W-:Y:S01]  /*3bd0*/  ISETP.GE.AND P0, PT, R10, R11, PT ;  /* 0x0000000b0a00720c */ /* 0x000fe20003f06270 */
[----:B-1----:R-:W2:Y:S11]  /*3be0*/  LDG.E.128 R20, desc[UR6][R40.64+0x80] ;  /* 0x0000800628147981 */ /* 0x002eb6000c1e1d00 */
        /* <DEDUP_REMOVED lines=44> */
.L_x_618:
[----:B------:R-:W-:Y:S05]  /*3eb0*/  BSYNC.RECONVERGENT B0 ;  /* 0x0000000000007941 */ /* 0x000fea0003800200 */
.L_x_617:
[----:B------:R-:W-:Y:S05]  /*3ec0*/  @P1 BRA `(.L_x_614) ;  /* 0x0000000000b81947 */ /* 0x000fea0003800000 */
[----:B------:R-:W-:Y:S01]  /*3ed0*/  ISETP.GE.AND P0, PT, R9, R11, PT ;  /* 0x0000000b0900720c */ /* 0x000fe20003f06270 */
[----:B-12---:R-:W2:Y:S11]  /*3ee0*/  LDG.E.128 R20, desc[UR6][R40.64+0x100] ;  /* 0x0001000628147981 */ /* 0x006eb6000c1e1d00 */
        /* <DEDUP_REMOVED lines=44> */
.L_x_614:
[----:B------:R-:W-:Y:S05]  /*41b0*/  BSYNC.RECONVERGENT B1 ;  /* 0x0000000000017941 */ /* 0x000fea0003800200 */
.L_x_613:
[----:B------:R-:W-:Y:S04]  /*41c0*/  BSSY.RECONVERGENT B1, `(.L_x_619) ;  /* 0x00000a1000017945 */ /* 0x000fe80003800200 */
[----:B------:R-:W-:Y:S05]  /*41d0*/  @!P4 BRA `(.L_x_620) ;  /* 0x00000008007cc947 */ /* 0x000fea0003800000 */
[C---:B------:R-:W-:Y:S01]  /*41e0*/  LEA R40, P0, R69.reuse, R38, 0x5 ;  /* 0x0000002645287211 */ /* 0x040fe200078028ff */
[----:B------:R-:W4:Y:S01]  /*41f0*/  LDC R19, c[0x0][0x440] ;  /* 0x00011000ff137b82 */ /* 0x000f220000000800 */
[C---:B------:R-:W-:Y:S01]  /*4200*/  LEA R24, P1, R69.reuse, R6, 0x5 ;  /* 0x0000000645187211 */ /* 0x040fe200078228ff */
[----:B------:R-:W-:Y:S01]  /*4210*/  BSSY.RECONVERGENT B0, `(.L_x_621) ;  /* 0x000003b000007945 */ /* 0x000fe20003800200 */
[C---:B------:R-:W-:Y:S05]  /*4220*/  LEA.HI.X.SX32 R41, R69.reuse, R39, 0x5, P0 ;  /* 0x0000002745297211 */ /* 0x040fea00000f2eff */
[----:B------:R-:W5:Y:S01]  /*4230*/  LDC.64 R4, c[0x0][0x4a8] ;  /* 0x00012a00ff047b82 */ /* 0x000f620000000a00 */
[----:B------:R-:W-:Y:S07]  /*4240*/  LEA.HI.X.SX32 R25, R69, R7, 0x5, P1 ;  /* 0x0000000745197211 */ /* 0x000fee00008f2eff */
[----:B------:R-:W1:Y:S01]  /*4250*/  LDC.64 R2, c[0x0][0x3b8] ;  /* 0x0000ee00ff027b82 */ /* 0x000e620000000a00 */
[-C--:B----4-:R-:W-:Y:S02]  /*4260*/  ISETP.GE.AND P6, PT, R12, R19.reuse, PT ;  /* 0x000000130c00720c */ /* 0x090fe40003fc6270 */
[-C--:B------:R-:W-:Y:S02]  /*4270*/  ISETP.GE.AND P4, PT, R10, R19.reuse, PT ;  /* 0x000000130a00720c */ /* 0x080fe40003f86270 */
[C---:B-----5:R-:W-:Y:S02]  /*4280*/  LEA R44, P5, R4.reuse, R14, 0x6 ;  /* 0x0000000e042c7211 */ /* 0x060fe400078a30ff */
[----:B------:R-:W-:Y:S02]  /*4290*/  ISETP.GE.AND P1, PT, R9, R19, PT ;  /* 0x000000130900720c */ /* 0x000fe40003f26270 */
[----:B------:R-:W-:Y:S02]  /*42a0*/  LEA.HI.X R45, R4, R15, R5, 0x6, P5 ;  /* 0x0000000f042d7211 */ /* 0x000fe400028f3405 */
[C---:B-1----:R-:W-:Y:S04]  /*42b0*/  LEA R42, P0, R2.reuse, R80, 0x6 ;  /* 0x00000050022a7211 */ /* 0x042fe800078030ff */
[----:B------:R-:W-:Y:S01]  /*42c0*/  LEA.HI.X R43, R2, R81, R3, 0x6, P0 ;  /* 0x00000051022b7211 */ /* 0x000fe200000f3403 */
[----:B------:R-:W-:Y:S08]  /*42d0*/  @P6 BRA `(.L_x_622) ;  /* 0x0000000000b86947 */ /* 0x000ff00003800000 */
[----:B------:R-:W-:Y:S01]  /*42e0*/  ISETP.GE.AND P0, PT, R12, R11, PT ;  /* 0x0000000b0c00720c */ /* 0x000fe20003f06270 */
[----:B--23--:R-:W2:Y:S11]  /*42f0*/  LDG.E.128 R20, desc[UR6][R44.64] ;  /* 0x000000062c147981 */ /* 0x00ceb6000c1e1d00 */
        /* <DEDUP_REMOVED lines=44> */
.L_x_622:
[----:B------:R-:W-:Y:S05]  /*45c0*/  BSYNC.RECONVERGENT B0 ;  /* 0x0000000000007941 */ /* 0x000fea0003800200 */
.L_x_621:
[----:B------:R-:W-:Y:S04]  /*45d0*/  BSSY.RECONVERGENT B0, `(.L_x_623) ;  /* 0x0000030000007945 */ /* 0x000fe80003800200 */
[----:B------:R-:W-:Y:S05]  /*45e0*/  @P4 BRA `(.L_x_624) ;  /* 0x0000000000b84947 */ /* 0x000fea0003800000 */
[----:B------:R-:W-:Y:S01]  /*45f0*/  ISETP.GE.AND P0, PT, R10, R11, PT ;  /* 0x0000000b0a00720c */ /* 0x000fe20003f06270 */
[----:B-123--:R-:W2:Y:S11]  /*4600*/  LDG.E.128 R20, desc[UR6][R44.64+0x80] ;  /* 0x000080062c147981 */ /* 0x00eeb6000c1e1d00 */
        /* <DEDUP_REMOVED lines=44> */
.L_x_624:
[----:B------:R-:W-:Y:S05]  /*48d0*/  BSYNC.RECONVERGENT B0 ;  /* 0x0000000000007941 */ /* 0x000fea0003800200 */
.L_x_623:
[----:B------:R-:W-:Y:S05]  /*48e0*/  @P1 BRA `(.L_x_620) ;  /* 0x0000000000b81947 */ /* 0x000fea0003800000 */
[----:B------:R-:W-:Y:S01]  /*48f0*/  ISETP.GE.AND P0, PT, R9, R11, PT ;  /* 0x0000000b0900720c */ /* 0x000fe20003f06270 */
[----:B-1234-:R-:W2:Y:S11]  /*4900*/  LDG.E.128 R20, desc[UR6][R44.64+0x100] ;  /* 0x000100062c147981 */ /* 0x01eeb6000c1e1d00 */
[----:B------:R-:W-:Y:S01]  /*4910*/  @!UPT UIADD3 URZ, UPT, UPT, URZ, URZ, URZ ;  /* 0x000000fffffff290 */ /* 0x000fe2000fffe0ff */
[----:B------:R-:W3:Y:S06]  /*4920*/  @!P0 LDG.E.64 R40, desc[UR6][R40.64+0x80] ;  /* 0x0000800628288981 */ /* 0x000eec000c1e1b00 */
[----:B------:R1:W4:Y:S01]  /*4930*/  @!P0 LDG.E.64 R18, desc[UR6][R24.64+0x80] ;  /* 0x0000800618128981 */ /* 0x000322000c1e1b00 */
[----:B--2---:R-:W-:Y:S01]  /*4940*/  @!P0 LOP3.LUT R27, R20, 0xffff0000, RZ, 0xc0, !PT ;  /* 0xffff0000141b8812 */ /* 0x004fe200078ec0ff */
[----:B------:R-:W-:Y:S01]  /*4950*/  @!P0 IMAD.U32 R28, R22, 0x10000, RZ ;  /* 0x00010000161c8824 */ /* 0x000fe200078e00ff */
[----:B------:R-:W-:Y:S02]  /*4960*/  @!P0 SHF.L.U32 R33, R20, 0x10, RZ ;  /* 0x0000001014218819 */ /* 0x000fe400000006ff */
[----:B------:R-:W-:Y:S02]  /*4970*/  @!P0 LOP3.LUT R29, R21, 0xffff0000, RZ, 0xc0, !PT ;  /* 0xffff0000151d8812 */ /* 0x000fe400078ec0ff */
[----:B-1----:R-:W-:Y:S02]  /*4980*/  @!P0 LOP3.LUT R24, R22, 0xffff0000, RZ, 0xc0, !PT ;  /* 0xffff000016188812 */ /* 0x002fe400078ec0ff */
[----:B------:R-:W-:Y:S02]  /*4990*/  @!P0 SHF.L.U32 R30, R23, 0x10, RZ ;  /* 0x00000010171e8819 */ /* 0x000fe400000006ff */
[C---:B---3--:R-:W-:Y:S01]  /*49a0*/  @!P0 LOP3.LUT R35, R40.reuse, 0xffff0000, RZ, 0xc0, !PT ;  /* 0xffff000028238812 */ /* 0x048fe200078ec0ff */
[----:B------:R-:W-:Y:S01]  /*49b0*/  @!P0 IMAD.U32 R31, R40, 0x10000, RZ ;  /* 0x00010000281f8824 */ /* 0x000fe200078e00ff */
[C---:B------:R-:W-:Y:S01]  /*49c0*/  @!P0 LOP3.LUT R37, R41.reuse, 0xffff0000, RZ, 0xc0, !PT ;  /* 0xffff000029258812 */ /* 0x040fe200078ec0ff */
[----:B------:R-:W-:Y:S02]  /*49d0*/  @!P0 IMAD.U32 R26, R41, 0x10000, RZ ;  /* 0x00010000291a8824 */ /* 0x000fe400078e00ff */
        /* <DEDUP_REMOVED lines=31> */
.L_x_620:
[----:B------:R-:W-:Y:S05]  /*4bd0*/  BSYNC.RECONVERGENT B1 ;  /* 0x0000000000017941 */ /* 0x000fea0003800200 */
.L_x_619:
[----:B------:R-:W-:Y:S04]  /*4be0*/  BSSY.RECONVERGENT B1, `(.L_x_625) ;  /* 0x00000a3000017945 */ /* 0x000fe80003800200 */
[----:B------:R-:W-:Y:S05]  /*4bf0*/  @!P3 BRA `(.L_x_626) ;  /* 0x000000080084b947 */ /* 0x000fea0003800000 */
[----:B-1234-:R-:W1:Y:S01]  /*4c00*/  LDC R21, c[0x0][0x440] ;  /* 0x00011000ff157b82 */ /* 0x01ee620000000800 */
[C---:B------:R-:W-:Y:S01]  /*4c10*/  LEA R18, P4, R69.reuse, R6, 0x6 ;  /* 0x0000000645127211 */ /* 0x040fe200078830ff */
[----:B------:R-:W-:Y:S01]  /*4c20*/  BSSY.RECONVERGENT B0, `(.L_x_627) ;  /* 0x000003e000007945 */ /* 0x000fe20003800200 */
[C---:B------:R-:W-:Y:S05]  /*4c30*/  LEA R36, P0, R69.reuse, R38, 0x6 ;  /* 0x0000002645247211 */ /* 0x040fea00078030ff */
[----:B------:R-:W2:Y:S01]  /*4c40*/  LDC.64 R2, c[0x0][0x3b8] ;  /* 0x0000ee00ff027b82 */ /* 0x000ea20000000a00 */
[C---:B------:R-:W-:Y:S02]  /*4c50*/  LEA.HI.X.SX32 R19, R69.reuse, R7, 0x6, P4 ;  /* 0x0000000745137211 */ /* 0x040fe400020f36ff */
[----:B------:R-:W-:Y:S05]  /*4c60*/  LEA.HI.X.SX32 R37, R69, R39, 0x6, P0 ;  /* 0x0000002745257211 */ /* 0x000fea00000f36ff */
[----:B------:R-:W3:Y:S01]  /*4c70*/  LDC.64 R4, c[0x0][0x4a8] ;  /* 0x00012a00ff047b82 */ /* 0x000ee20000000a00 */
[----:B--2---:R-:W-:Y:S01]  /*4c80*/  IMAD.WIDE.U32 R40, R2, 0x60, R80 ;  /* 0x0000006002287825 */ /* 0x004fe200078e0050 */
[-C--:B-1----:R-:W-:Y:S02]  /*4c90*/  ISETP.GE.AND P5, PT, R12, R21.reuse, PT ;  /* 0x000000150c00720c */ /* 0x082fe40003fa6270 */
[-C--:B------:R-:W-:Y:S01]  /*4ca0*/  ISETP.GE.AND P3, PT, R10, R21.reuse, PT ;  /* 0x000000150a00720c */ /* 0x080fe20003f66270 */
[----:B------:R-:W-:Y:S01]  /*4cb0*/  IMAD R3, R3, 0x60, RZ ;  /* 0x0000006003037824 */ /* 0x000fe200078e02ff */
[----:B------:R-:W-:Y:S01]  /*4cc0*/  ISETP.GE.AND P1, PT, R9, R21, PT ;  /* 0x000000150900720c */ /* 0x000fe20003f26270 */
[----:B---3--:R-:W-:Y:S02]  /*4cd0*/  IMAD R5, R5, 0x60, RZ ;  /* 0x0000006005057824 */ /* 0x008fe400078e02ff */
[----:B------:R-:W-:Y:S04]  /*4ce0*/  IMAD.WIDE.U32 R42, R4, 0x60, R14 ;  /* 0x00000060042a7825 */ /* 0x000fe800078e000e */
[----:B------:R-:W-:Y:S02]  /*4cf0*/  IMAD.IADD R41, R41, 0x1, R3 ;  /* 0x0000000129297824 */ /* 0x000fe400078e0203 */
[----:B------:R-:W-:Y:S01]  /*4d00*/  IMAD.IADD R43, R43, 0x1, R5 ;  /* 0x000000012b2b7824 */ /* 0x000fe200078e0205 */
[----:B------:R-:W-:Y:S06]  /*4d10*/  @P5 BRA `(.L_x_628) ;  /* 0x0000000000b85947 */ /* 0x000fec0003800000 */
        /* <DEDUP_REMOVED lines=46> */
.L_x_628:
[----:B------:R-:W-:Y:S05]  /*5000*/  BSYNC.RECONVERGENT B0 ;  /* 0x0000000000007941 */ /* 0x000fea0003800200 */
.L_x_627:
        /* <DEDUP_REMOVED lines=48> */
.L_x_630:
[----:B------:R-:W-:Y:S05]  /*5310*/  BSYNC.RECONVERGENT B0 ;  /* 0x0000000000007941 */ /* 0x000fea0003800200 */
.L_x_629:
[----:B------:R-:W-:Y:S05]  /*5320*/  @P1 BRA `(.L_x_626) ;  /* 0x0000000000b81947 */ /* 0x000fea0003800000 */
[----:B------:R-:W-:Y:S01]  /*5330*/  ISETP.GE.AND P0, PT, R9, R11, PT ;  /* 0x0000000b0900720c */ /* 0x000fe20003f06270 */
[----:B-12---:R-:W2:Y:S11]  /*5340*/  LDG.E.128 R20, desc[UR6][R42.64+0x100] ;  /* 0x000100062a147981 */ /* 0x006eb6000c1e1d00 */
        /* <DEDUP_REMOVED lines=44> */
.L_x_626:
[----:B------:R-:W-:Y:S05]  /*5610*/  BSYNC.RECONVERGENT B1 ;  /* 0x0000000000017941 */ /* 0x000fea0003800200 */
.L_x_625:
[----:B------:R-:W5:Y:S08]  /*5620*/  LDC R3, c[0x0][0x450] ;  /* 0x00011400ff037b82 */ /* 0x000f700000000800 */
[----:B------:R-:W1:Y:S01]  /*5630*/  LDC R11, c[0x0][0x450] ;  /* 0x00011400ff0b7b82 */ /* 0x000e620000000800 */
[----:B-----5:R-:W-:Y:S05]  /*5640*/  IMAD.U32 R3, R3, -0x20, RZ ;  /* 0xffffffe003037824 */ /* 0x020fea00078e00ff */
[C---:B------:R-:W-:Y:S02]  /*5650*/  LEA R16, P1, R3.reuse, R16, 0x1 ;  /* 0x0000001003107211 */ /* 0x040fe400078208ff */
[C---:B------:R-:W-:Y:S02]  /*5660*/  LEA R50, P0, R3.reuse, R50, 0x1 ;  /* 0x0000003203327211 */ /* 0x040fe400078008ff */
[C---:B------:R-:W-:Y:S02]  /*5670*/  LEA.HI.X.SX32 R17, R3.reuse, R17, 0x1, P1 ;  /* 0x0000001103117211 */ /* 0x040fe400008f0eff */
[----:B------:R-:W-:Y:S01]  /*5680*/  LEA.HI.X.SX32 R51, R3, R51, 0x1, P0 ;  /* 0x0000003303337211 */ /* 0x000fe200000f0eff */
[----:B-1----:R-:W-:Y:S05]  /*5690*/  BRA `(.L_x_605) ;  /* 0x0000004400587947 */ /* 0x002fea0003800000 */
.L_x_606:
[----:B-12---:R-:W-:Y:S01]  /*56a0*/  LEA.HI R18, R11, R11, RZ, 0x1 ;  /* 0x0000000b0b127211 */ /* 0x006fe200078f08ff */
[----:B------:R-:W-:Y:S01]  /*56b0*/  BSSY.RECONVERGENT B1, `(.L_x_631) ;  /* 0x0000111000017945 */ /* 0x000fe20003800200 */
[----:B------:R-:W-:Y:S02]  /*56c0*/  SHF.R.U32.HI R19, RZ, 0x1, R11 ;  /* 0x00000001ff137819 */ /* 0x000fe4000001160b */
[----:B------:R-:W-:Y:S05]  /*56d0*/  SHF.R.S32.HI R18, RZ, 0x1, R18 ;  /* 0x00000001ff127819 */ /* 0x000fea0000011412 */
[----:B------:R-:W-:Y:S05]  /*56e0*/  IMAD.MOV R18, RZ, RZ, -R18 ;  /* 0x000000ffff127224 */ /* 0x000fea00078e0a12 */
[----:B----4-:R-:W-:Y:S01]  /*56f0*/  SHF.R.S32.HI R79, RZ, 0x1f, R18 ;  /* 0x0000001fff4f7819 */ /* 0x010fe20000011412 */
[----:B------:R-:W-:Y:S05]  /*5700*/  @!P0 BRA `(.L_x_632) ;  /* 0x00000010002c8947 */ /* 0x000fea0003800000 */
[----:B------:R-:W1:Y:S01]  /*5710*/  LDC R57, c[0x0][0x440] ;  /* 0x00011000ff397b82 */ /* 0x000e620000000800 */
[----:B------:R-:W-:Y:S01]  /*5720*/  BSSY.RECONVERGENT B0, `(.L_x_633) ;  /* 0x0000057000007945 */ /* 0x000fe20003800200 */
[----:B-1----:R-:W-:Y:S11]  /*5730*/  ISETP.GE.AND P0, PT, R12, R57, PT ;  /* 0x000000390c00720c */ /* 0x002ff60003f06270 */
[----:B------:R-:W-:Y:S02]  /*5740*/  @!UPT UIADD3 URZ, UPT, UPT, URZ, URZ, URZ ;  /* 0x000000fffffff290 */ /* 0x000fe4000fffe0ff */
[----:B------:R-:W-:Y:S05]  /*5750*/  @P0 BRA `(.L_x_634) ;  /* 0x00000004004c0947 */ /* 0x000fea0003800000 */
[C---:B------:R-:W-:Y:S01]  /*5760*/  ISETP.GE.AND P0, PT, R12.reuse, R11, PT ;  /* 0x0000000b0c00720c */ /* 0x040fe20003f06270 */
[----:B------:R-:W2:Y:S11]  /*5770*/  LDG.E.128 R52, desc[UR6][R14.64] ;  /* 0x000000060e347981 */ /* 0x000eb6000c1e1d00 */
[----:B------:R-:W-:Y:S01]  /*5780*/  @!UPT UIADD3 URZ, UPT, UPT, URZ, URZ, URZ ;  /* 0x000000fffffff290 */ /* 0x000fe2000fffe0ff */
[----:B------:R-:W-:Y:S04]  /*5790*/  @!P0 ISETP.GE.U32.AND P1, PT, R12, R19, PT ;  /* 0x000000130c00820c */ /* 0x000fe80003f26070 */
[----:B------:R-:W-:Y:S02]  /*57a0*/  @!P0 SEL R105, R18, RZ, P1 ;  /* 0x000000ff12698207 */ /* 0x000fe40000800000 */
[----:B------:R-:W-:Y:S02]  /*57b0*/  @!P0 SEL R48, R79, RZ, P1 ;  /* 0x000000ff4f308207 */ /* 0x000fe40000800000 */
[----:B---3--:R-:W-:Y:S01]  /*57c0*/  @!P0 SEL R21, R19, R18, !P1 ;  /* 0x0000001213158207 */ /* 0x008fe20004800000 */
[C---:B------:R-:W-:Y:S01]  /*57d0*/  @!P0 IMAD.SHL.U32 R59, R105.reuse, 0x2, RZ ;  /* 0x00000002693b8824 */ /* 0x040fe200078e00ff */
[----:B------:R-:W-:Y:S03]  /*57e0*/  @!P0 SHF.L.U64.HI R48, R105, 0x1, R48 ;  /* 0x0000000169308819 */ /* 0x000fe60000010230 */
[----:B------:R-:W-:Y:S01]  /*57f0*/  @!P0 IMAD.WIDE R24, R21, 0x2, R14 ;  /* 0x0000000215188825 */ /* 0x000fe200078e020e */
[C---:B------:R-:W-:Y:S05]  /*5800*/  @!P0 IADD3 R112, P1, PT, R59.reuse, R84, RZ ;  /* 0x000000543b708210 */ /* 0x040fea0007f3e0ff */
[C---:B------:R-:W-:Y:S01]  /*5810*/  @!P0 IMAD.X R113, R48.reuse, 0x1, R85, P1 ;  /* 0x0000000130718824 */ /* 0x040fe200008e0655 */
[----:B------:R-:W-:Y:S01]  /*5820*/  @!P0 IADD3 R36, P1, PT, R59, R86, RZ ;  /* 0x000000563b248210 */ /* 0x000fe20007f3e0ff */
[----:B------:R-:W3:Y:S03]  /*5830*/  @!P0 LDG.E.128 R24, desc[UR6][R24.64] ;  /* 0x0000000618188981 */ /* 0x000ee6000c1e1d00 */
[----:B------:R-:W-:Y:S02]  /*5840*/  @!P0 IADD3.X R37, PT, PT, R48, R87, RZ, P1, !PT ;  /* 0x0000005730258210 */ /* 0x000fe40000ffe4ff */
[----:B------:R-:W-:Y:S03]  /*5850*/  ISETP.GE.U32.OR P1, PT, R12, R19, P0 ;  /* 0x000000130c00720c */ /* 0x000fe60000726470 */
[----:B------:R-:W4:Y:S08]  /*5860*/  @!P0 LDG.E.128 R112, desc[UR6][R112.64] ;  /* 0x0000000670708981 */ /* 0x000f30000c1e1d00 */
[----:B------:R1:W5:Y:S01]  /*5870*/  @!P0 LDG.E.128 R44, desc[UR6][R36.64] ;  /* 0x00000006242c8981 */ /* 0x000362000c1e1d00 */
[C---:B--2---:R-:W-:Y:S01]  /*5880*/  @!P0 LOP3.LUT R39, R52.reuse, 0xffff0000, RZ, 0xc0, !PT ;  /* 0xffff000034278812 */ /* 0x044fe200078ec0ff */
[----:B-1----:R-:W-:Y:S01]  /*5890*/  @!P0 IMAD.U32 R37, R52, 0x10000, RZ ;  /* 0x0001000034258824 */ /* 0x002fe200078e00ff */
[----:B------:R-:W-:Y:S02]  /*58a0*/  @!P0 SHF.L.U32 R40, R53, 0x10, RZ ;  /* 0x0000001035288819 */ /* 0x000fe400000006ff */
[C---:B---3--:R-:W-:Y:S01]  /*58b0*/  @!P0 LOP3.LUT R30, R24.reuse, 0xffff0000, RZ, 0xc0, !PT ;  /* 0xffff0000181e8812 */ /* 0x048fe200078ec0ff */
[----:B------:R-:W-:Y:S01]  /*58c0*/  @!P0 IMAD.U32 R31, R24, 0x10000, RZ ;  /* 0x00010000181f8824 */ /* 0x000fe200078e00ff */
[C---:B------:R-:W-:Y:S02]  /*58d0*/  @!P0 SHF.L.U32 R28, R25.reuse, 0x10, RZ ;  /* 0x00000010191c8819 */ /* 0x040fe400000006ff */
[----:B------:R-:W-:Y:S01]  /*58e0*/  @!P0 LOP3.LUT R29, R25, 0xffff0000, RZ, 0xc0, !PT ;  /* 0xffff0000191d8812 */ /* 0x000fe200078ec0ff */
[C---:B------:R-:W-:Y:S01]  /*58f0*/  @!P0 IMAD.U32 R25, R26.reuse, 0x10000, RZ ;  /* 0x000100001a198824 */ /* 0x040fe200078e00ff */
[----:B------:R-:W-:Y:S02]  /*5900*/  @!P0 LOP3.LUT R24, R26, 0xffff0000, RZ, 0xc0, !PT ;  /* 0xffff00001a188812 */ /* 0x000fe400078ec0ff */
[C---:B----4-:R-:W-:Y:S01]  /*5910*/  @!P0 LOP3.LUT R35, R112.reuse, 0xffff0000, RZ, 0xc0, !PT ;  /* 0xffff000070238812 */ /* 0x050fe200078ec0ff */
[----:B------:R-:W-:Y:S01]  /*5920*/  @!P0 IMAD.U32 R34, R112, 0x10000, RZ ;  /* 0x0001000070228824 */ /* 0x000fe200078e00ff */
[C---:B------:R-:W-:Y:S01]  /*5930*/  @!P0 SHF.L.U32 R33, R113.reuse, 0x10, RZ ;  /* 0x0000001071218819 */ /* 0x040fe200000006ff */
[----:B------:R-:W-:Y:S01]  /*5940*/  @!P0 IMAD.U32 R26, R114, 0x10000, RZ ;  /* 0x00010000721a8824 */ /* 0x000fe200078e00ff */
[----:B------:R-:W-:Y:S01]  /*5950*/  @!P0 LOP3.LUT R32, R113, 0xffff0000, RZ, 0xc0, !PT ;  /* 0xffff000071208812 */ /* 0x000fe200078ec0ff */
[----:B------:R-:W-:Y:S01]  /*5960*/  @!P1 FADD.FTZ R34, -R34, -RZ ;  /* 0x800000ff22229221 */ /* 0x000fe20000010100 */
[----:B------:R-:W-:Y:S01]  /*5970*/  @!P0 SHF.L.U32 R23, R27, 0x10, RZ ;  /* 0x000000101b178819 */ /* 0x000fe200000006ff */
[----:B------:R-:W-:Y:S01]  /*5980*/  @!P1 FADD.FTZ R35, -R35, -RZ ;  /* 0x800000ff23239221 */ /* 0x000fe20000010100 */
[----:B------:R-:W-:Y:S01]  /*5990*/  @!P0 LOP3.LUT R21, R27, 0xffff0000, RZ, 0xc0, !PT ;  /* 0xffff00001b158812 */ /* 0x000fe200078ec0ff */
[----:B-----5:R-:W-:Y:S01]  /*59a0*/  @!P0 IMAD.U32 R36, R44, 0x10000, RZ ;  /* 0x000100002c248824 */ /* 0x020fe200078e00ff */
[----:B------:R-:W-:Y:S01]  /*59b0*/  @!P0 LOP3.LUT R27, R114, 0xffff0000, RZ, 0xc0, !PT ;  /* 0xffff0000721b8812 */ /* 0x000fe200078ec0ff */
[----:B------:R-:W-:Y:S01]  /*59c0*/  @!P0 FMUL.FTZ R0, R31, R34 ;  /* 0x000000221f008220 */ /* 0x000fe20000410000 */
[----:B------:R-:W-:Y:S01]  /*59d0*/  @!P0 SHF.L.U32 R22, R115, 0x10, RZ ;  /* 0x0000001073168819 */ /* 0x000fe200000006ff */
[----:B------:R-:W-:Y:S01]  /*59e0*/  @!P1 FADD.FTZ R33, -R33, -RZ ;  /* 0x800000ff21219221 */ /* 0x000fe20000010100 */
[----:B------:R-:W-:Y:S01]  /*59f0*/  @!P0 LOP3.LUT R20, R115, 0xffff0000, RZ, 0xc0, !PT ;  /* 0xffff000073148812 */ /* 0x000fe200078ec0ff */
[----:B------:R-:W-:Y:S01]  /*5a00*/  @!P0 FFMA.FTZ R0, R37, R36, R0 ;  /* 0x0000002425008223 */ /* 0x000fe20000010000 */
[----:B------:R-:W-:Y:S01]  /*5a10*/  @!P0 LOP3.LUT R38, R44, 0xffff0000, RZ, 0xc0, !PT ;  /* 0xffff00002c268812 */ /* 0x000fe200078ec0ff */
[----:B------:R-:W-:Y:S01]  /*5a20*/  @!P0 FMUL.FTZ R2, R30, R35 ;  /* 0x000000231e028220 */ /* 0x000fe20000410000 */
[C---:B------:R-:W-:Y:S01]  /*5a30*/  @!P0 SHF.L.U32 R41, R45.reuse, 0x10, RZ ;  /* 0x000000102d298819 */ /* 0x040fe200000006ff */
[----:B------:R-:W-:Y:S01]  /*5a40*/  @!P1 FADD.FTZ R32, -R32, -RZ ;  /* 0x800000ff20209221 */ /* 0x000fe20000010100 */
[----:B------:R-:W-:Y:S01]  /*5a50*/  @!P0 LOP3.LUT R42, R45, 0xffff0000, RZ, 0xc0, !PT ;  /* 0xffff00002d2a8812 */ /* 0x000fe200078ec0ff */
[----:B------:R-:W-:Y:S01]  /*5a60*/  @!P1 FADD.FTZ R26, -R26, -RZ ;  /* 0x800000ff1a1a9221 */ /* 0x000fe20000010100 */
[----:B------:R-:W-:Y:S01]  /*5a70*/  @!P0 LOP3.LUT R37, R53, 0xffff0000, RZ, 0xc0, !PT ;  /* 0xffff000035258812 */ /* 0x000fe200078ec0ff */
[----:B------:R-:W-:Y:S01]  /*5a80*/  @!P0 FMUL.FTZ R3, R28, R33 ;  /* 0x000000211c038220 */ /* 0x000fe20000410000 */
[----:B------:R-:W-:Y:S01]  /*5a90*/  @!P0 LOP3.LUT R44, R46, 0xffff0000, RZ, 0xc0, !PT ;  /* 0xffff00002e2c8812 */ /* 0x000fe200078ec0ff */
[----:B------:R-:W-:Y:S01]  /*5aa0*/  @!P1 FADD.FTZ R27, -R27, -RZ ;  /* 0x800000ff1b1b9221 */ /* 0x000fe20000010100 */
[----:B------:R-:W-:Y:S01]  /*5ab0*/  @!P0 SHF.L.U32 R45, R47, 0x10, RZ ;  /* 0x000000102f2d8819 */ /* 0x000fe200000006ff */
[----:B------:R-:W-:Y:S01]  /*5ac0*/  @!P1 FADD.FTZ R22, -R22, -RZ ;  /* 0x800000ff16169221 */ /* 0x000fe20000010100 */
[----:B------:R-:W-:Y:S01]  /*5ad0*/  @!P0 FFMA.FTZ R2, R39, R38, R2 ;  /* 0x0000002627028223 */ /* 0x000fe20000010002 */
[----:B------:R-:W-:Y:S01]  /*5ae0*/  @!P0 LOP3.LUT R39, R54, 0xffff0000, RZ, 0xc0, !PT ;  /* 0xffff000036278812 */ /* 0x000fe200078ec0ff */
[----:B------:R-:W-:Y:S01]  /*5af0*/  @!P0 FMUL.FTZ R4, R29, R32 ;  /* 0x000000201d048220 */ /* 0x000fe20000410000 */
[----:B------:R-:W-:Y:S01]  /*5b00*/  @!P0 SHF.L.U32 R38, R55, 0x10, RZ ;  /* 0x0000001037268819 */ /* 0x000fe200000006ff */
[----:B------:R-:W-:Y:S01]  /*5b10*/  @!P1 FADD.FTZ R20, -R20, -RZ ;  /* 0x800000ff14149221 */ /* 0x000fe20000010100 */
[----:B------:R-:W-:Y:S01]  /*5b20*/  @!P0 F2FP.BF16.F32.PACK_AB R48, R2, R0 ;  /* 0x000000000230823e */ /* 0x000fe200000010ff */
[----:B------:R-:W-:Y:S02]  /*5b30*/  @!P0 IMAD.U32 R36, R54, 0x10000, RZ ;  /* 0x0001000036248824 */ /* 0x000fe400078e00ff */
[----:B------:R-:W-:Y:S01]  /*5b40*/  @!P0 FMUL.FTZ R5, R25, R26 ;  /* 0x0000001a19058220 */ /* 0x000fe20000410000 */
[----:B------:R-:W-:Y:S01]  /*5b50*/  @!P0 IMAD.U32 R43, R46, 0x10000, RZ ;  /* 0x000100002e2b8824 */ /* 0x000fe200078e00ff */
[----:B------:R-:W-:Y:S01]  /*5b60*/  @!P0 LOP3.LUT R46, R47, 0xffff0000, RZ, 0xc0, !PT ;  /* 0xffff00002f2e8812 */ /* 0x000fe200078ec0ff */
[----:B------:R-:W-:Y:S01]  /*5b70*/  @!P0 FFMA.FTZ R3, R40, R41, R3 ;  /* 0x0000002928038223 */ /* 0x000fe20000010003 */
[----:B------:R-:W-:Y:S01]  /*5b80*/  @!P0 LOP3.LUT R41, R55, 0xffff0000, RZ, 0xc0, !PT ;  /* 0xffff000037298812 */ /* 0x000fe200078ec0ff */
[----:B------:R-:W-:Y:S01]  /*5b90*/  @!P0 FMUL.FTZ R6, R24, R27 ;  /* 0x0000001b18068220 */ /* 0x000fe20000410000 */
[----:B------:R-:W-:Y:S01]  /*5ba0*/  @!P0 FMUL.FTZ R7, R23, R22 ;  /* 0x0000001617078220 */ /* 0x000fe20000410000 */
[----:B------:R-:W-:Y:S01]  /*5bb0*/  @!P0 FFMA.FTZ R4, R37, R42, R4 ;  /* 0x0000002a25048223 */ /* 0x000fe20000010004 */
[----:B------:R-:W-:Y:S01]  /*5bc0*/  @!P0 FMUL.FTZ R8, R21, R20 ;  /* 0x0000001415088220 */ /* 0x000fe20000410000 */
[----:B------:R-:W-:Y:S01]  /*5bd0*/  @!P0 FFMA.FTZ R5, R36, R43, R5 ;  /* 0x0000002b24058223 */ /* 0x000fe20000010005 */
[----:B------:R-:W-:Y:S01]  /*5be0*/  @!P0 FFMA.FTZ R6, R39, R44, R6 ;  /* 0x0000002c27068223 */ /* 0x000fe20000010006 */
[----:B------:R-:W-:Y:S01]  /*5bf0*/  @!P0 FFMA.FTZ R7, R38, R45, R7 ;  /* 0x0000002d26078223 */ /* 0x000fe20000010007 */
[----:B------:R-:W-:Y:S01]  /*5c00*/  @!P0 F2FP.BF16.F32.PACK_AB R59, R4, R3 ;  /* 0x00000003043b823e */ /* 0x000fe200000010ff */
[----:B------:R-:W-:Y:S01]  /*5c10*/  @!P0 FFMA.FTZ R8, R41, R46, R8 ;  /* 0x0000002e29088223 */ /* 0x000fe20000010008 */
[----:B------:R-:W-:Y:S01]  /*5c20*/  @!P0 IMAD.MOV.U32 R52, RZ, RZ, R48 ;  /* 0x000000ffff348224 */ /* 0x000fe200078e0030 */
[----:B------:R-:W-:Y:S02]  /*5c30*/  @!P0 F2FP.BF16.F32.PACK_AB R56, R6, R5 ;  /* 0x000000050638823e */ /* 0x000fe400000010ff */
[----:B------:R-:W-:Y:S02]  /*5c40*/  @!P0 MOV R53, R59 ;  /* 0x0000003b00358202 */ /* 0x000fe40000000f00 */
[----:B------:R-:W-:Y:S01]  /*5c50*/  @!P0 F2FP.BF16.F32.PACK_AB R105, R8, R7 ;  /* 0x000000070869823e */ /* 0x000fe200000010ff */
[----:B------:R-:W-:Y:S03]  /*5c60*/  @!P0 IMAD.MOV.U32 R54, RZ, RZ, R56 ;  /* 0x000000ffff368224 */ /* 0x000fe600078e0038 */
[----:B------:R-:W-:Y:S05]  /*5c70*/  @!P0 MOV R55, R105 ;  /* 0x0000006900378202 */ /* 0x000fea0000000f00 */
[----:B------:R1:W-:Y:S02]  /*5c80*/  STG.E.128 desc[UR6][R80.64], R52 ;  /* 0x0000003450007986 */ /* 0x0003e4000c101d06 */
.L_x_634:
[----:B------:R-:W-:Y:S05]  /*5c90*/  BSYNC.RECONVERGENT B0 ;  /* 0x0000000000007941 */ /* 0x000fea0003800200 */
.L_x_633:
[----:B------:R-:W-:Y:S01]  /*5ca0*/  ISETP.GE.AND P0, PT, R10, R57, PT ;  /* 0x000000390a00720c */ /* 0x000fe20003f06270 */
[----:B------:R-:W-:Y:S11]  /*5cb0*/  BSSY.RECONVERGENT B0, `(.L_x_635) ;  /* 0x0000058000007945 */ /* 0x000ff60003800200 */
[----:B------:R-:W-:Y:S01]  /*5cc0*/  @!UPT UIADD3 URZ, UPT, UPT, URZ, URZ, URZ ;  /* 0x000000fffffff290 */ /* 0x000fe2000fffe0ff */
[----:B------:R-:W-:Y:S05]  /*5cd0*/  @P0 BRA `(.L_x_636) ;  /* 0x0000000400540947 */ /* 0x000fea0003800000 */
[C---:B------:R-:W-:Y:S01]  /*5ce0*/  ISETP.GE.AND P0, PT, R10.reuse, R11, PT ;  /* 0x0000000b0a00720c */ /* 0x040fe20003f06270 */
[----:B-1----:R-:W2:Y:S11]  /*5cf0*/  LDG.E.128 R52, desc[UR6][R14.64+0x80] ;  /* 0x000080060e347981 */ /* 0x002eb6000c1e1d00 */
[----:B------:R-:W-:Y:S01]  /*5d00*/  @!UPT UIADD3 URZ, UPT, UPT, URZ, URZ, URZ ;  /* 0x000000fffffff290 */ /* 0x000fe2000fffe0ff */
[----:B------:R-:W-:Y:S02]  /*5d10*/  @!P0 ISETP.GE.U32.AND P1, PT, R10, R19, PT ;  /* 0x000000130a00820c */ /* 0x000fe40003f26070 */
[----:B------:R-:W-:Y:S02]  /*5d20*/  @!P0 IADD3 R105, P6, PT, R18, 0x40, RZ ;  /* 0x0000004012698810 */ /* 0x000fe40007fde0ff */
[----:B---3--:R-:W-:Y:S02]  /*5d30*/  @!P0 SEL R21, R19, R18, !P1 ;  /* 0x0000001213158207 */ /* 0x008fe40004800000 */
[----:B------:R-:W-:Y:S01]  /*5d40*/  @!P0 SEL R105, R105, 0x40, P1 ;  /* 0x0000004069698807 */ /* 0x000fe20000800000 */
[----:B------:R-:W-:Y:S02]  /*5d50*/  @!P0 IMAD.X R48, RZ, RZ, R79, P6 ;  /* 0x000000ffff308224 */ /* 0x000fe400030e064f */
[----:B------:R-:W-:Y:S03]  /*5d60*/  @!P0 IMAD.WIDE R24, R21, 0x2, R14 ;  /* 0x0000000215188825 */ /* 0x000fe600078e020e */
[----:B------:R-:W-:Y:S01]  /*5d70*/  @!P0 SEL R48, R48, RZ, P1 ;  /* 0x000000ff30308207 */ /* 0x000fe20000800000 */
[C---:B------:R-:W-:Y:S02]  /*5d80*/  @!P0 IMAD.SHL.U32 R59, R105.reuse, 0x2, RZ ;  /* 0x00000002693b8824 */ /* 0x040fe400078e00ff */
[----:B------:R-:W3:Y:S01]  /*5d90*/  @!P0 LDG.E.128 R24, desc[UR6][R24.64+0x80] ;  /* 0x0000800618188981 */ /* 0x000ee2000c1e1d00 */
[----:B------:R-:W-:Y:S02]  /*5da0*/  @!P0 SHF.L.U64.HI R48, R105, 0x1, R48 ;  /* 0x0000000169308819 */ /* 0x000fe40000010230 */
[C---:B------:R-:W-:Y:S04]  /*5db0*/  @!P0 IADD3 R112, P1, PT, R59.reuse, R84, RZ ;  /* 0x000000543b708210 */ /* 0x040fe80007f3e0ff */
[C---:B------:R-:W-:Y:S02]  /*5dc0*/  @!P0 IADD3.X R113, PT, PT, R48.reuse, R85, RZ, P1, !PT ;  /* 0x0000005530718210 */ /* 0x040fe40000ffe4ff */
[----:B------:R-:W-:Y:S04]  /*5dd0*/  @!P0 IADD3 R36, P1, PT, R59, R86, RZ ;  /* 0x000000563b248210 */ /* 0x000fe80007f3e0ff */
[----:B------:R-:W4:Y:S01]  /*5de0*/  @!P0 LDG.E.128 R112, desc[UR6][R112.64] ;  /* 0x0000000670708981 */ /* 0x000f22000c1e1d00 */
[----:B------:R-:W-:Y:S01]  /*5df0*/  @!P0 IMAD.X R37, R48, 0x1, R87, P1 ;  /* 0x0000000130258824 */ /* 0x000fe200008e0657 */
[----:B------:R-:W-:Y:S06]  /*5e00*/  ISETP.GE.U32.OR P1, PT, R10, R19, P0 ;  /* 0x000000130a00720c */ /* 0x000fec0000726470 */
        /* <DEDUP_REMOVED lines=10> */
[C---:B------:R-:W-:Y:S02]  /*5eb0*/  @!P0 SHF.L.U32 R23, R27.reuse, 0x10, RZ ;  /* 0x000000101b178819 */ /* 0x040fe400000006ff */
[----:B------:R-:W-:Y:S02]  /*5ec0*/  @!P0 LOP3.LUT R21, R27, 0xffff0000, RZ, 0xc0, !PT ;  /* 0xffff00001b158812 */ /* 0x000fe400078ec0ff */
[C---:B----4-:R-:W-:Y:S01]  /*5ed0*/  @!P0 LOP3.LUT R35, R112.reuse, 0xffff0000, RZ, 0xc0, !PT ;  /* 0xffff000070238812 */ /* 0x050fe200078ec0ff */
[----:B------:R-:W-:Y:S01]  /*5ee0*/  @!P0 IMAD.U32 R34, R112, 0x10000, RZ ;  /* 0x0001000070228824 */ /* 0x000fe200078e00ff */
[C---:B------:R-:W-:Y:S01]  /*5ef0*/  @!P0 SHF.L.U32 R33, R113.reuse, 0x10, RZ ;  /* 0x0000001071218819 */ /* 0x040fe200000006ff */
[----:B------:R-:W-:Y:S01]  /*5f00*/  @!P0 IMAD.U32 R26, R114, 0x10000, RZ ;  /* 0x00010000721a8824 */ /* 0x000fe200078e00ff */
[----:B------:R-:W-:Y:S01]  /*5f10*/  @!P0 LOP3.LUT R32, R113, 0xffff0000, RZ, 0xc0, !PT ;  /* 0xffff000071208812 */ /* 0x000fe200078ec0ff */
[----:B------:R-:W-:Y:S01]  /*5f20*/  @!P1 FADD.FTZ R34, -R34, -RZ ;  /* 0x800000ff22229221 */ /* 0x000fe20000010100 */
[----:B------:R-:W-:Y:S01]  /*5f30*/  @!P0 LOP3.LUT R27, R114, 0xffff0000, RZ, 0xc0, !PT ;  /* 0xffff0000721b8812 */ /* 0x000fe200078ec0ff */
[----:B------:R-:W-:Y:S01]  /*5f40*/  @!P1 FADD.FTZ R35, -R35, -RZ ;  /* 0x800000ff23239221 */ /* 0x000fe20000010100 */
[C---:B------:R-:W-:Y:S01]  /*5f50*/  @!P0 SHF.L.U32 R22, R115.reuse, 0x10, RZ ;  /* 0x0000001073168819 */ /* 0x040fe200000006ff */
[C---:B-----5:R-:W-:Y:S01]  /*5f60*/  @!P0 IMAD.U32 R36, R44.reuse, 0x10000, RZ ;  /* 0x000100002c248824 */ /* 0x060fe200078e00ff */
[----:B------:R-:W-:Y:S01]  /*5f70*/  @!P0 LOP3.LUT R20, R115, 0xffff0000, RZ, 0xc0, !PT ;  /* 0xffff000073148812 */ /* 0x000fe200078ec0ff */
[----:B------:R-:W-:Y:S01]  /*5f80*/  @!P0 FMUL.FTZ R0, R31, R34 ;  /* 0x000000221f008220 */ /* 0x000fe20000410000 */
[----:B------:R-:W-:Y:S01]  /*5f90*/  @!P0 LOP3.LUT R38, R44, 0xffff0000, RZ, 0xc0, !PT ;  /* 0xffff00002c268812 */ /* 0x000fe200078ec0ff */
[----:B------:R-:W-:Y:S01]  /*5fa0*/  @!P1 FADD.FTZ R33, -R33, -RZ ;  /* 0x800000ff21219221 */ /* 0x000fe20000010100 */
[C---:B------:R-:W-:Y:S01]  /*5fb0*/  @!P0 SHF.L.U32 R41, R45.reuse, 0x10, RZ ;  /* 0x000000102d298819 */ /* 0x040fe200000006ff */
[----:B------:R-:W-:Y:S01]  /*5fc0*/  @!P0 FMUL.FTZ R2, R30, R35 ;  /* 0x000000231e028220 */ /* 0x000fe20000410000 */
[----:B------:R-:W-:Y:S01]  /*5fd0*/  @!P0 LOP3.LUT R42, R45, 0xffff0000, RZ, 0xc0, !PT ;  /* 0xffff00002d2a8812 */ /* 0x000fe200078ec0ff */
[----:B------:R-:W-:Y:S01]  /*5fe0*/  @!P1 FADD.FTZ R32, -R32, -RZ ;  /* 0x800000ff20209221 */ /* 0x000fe20000010100 */
[----:B------:R-:W-:Y:S01]  /*5ff0*/  @!P0 LOP3.LUT R44, R46, 0xffff0000, RZ, 0xc0, !PT ;  /* 0xffff00002e2c8812 */ /* 0x000fe200078ec0ff */
[----:B------:R-:W-:Y:S01]  /*6000*/  @!P1 FADD.FTZ R26, -R26, -RZ ;  /* 0x800000ff1a1a9221 */ /* 0x000fe20000010100 */
[----:B------:R-:W-:Y:S01]  /*6010*/  @!P0 SHF.L.U32 R45, R47, 0x10, RZ ;  /* 0x000000102f2d8819 */ /* 0x000fe200000006ff */
[----:B------:R-:W-:Y:S01]  /*6020*/  @!P0 FFMA.FTZ R0, R37, R36, R0 ;  /* 0x0000002425008223 */ /* 0x000fe20000010000 */
[----:B------:R-:W-:Y:S01]  /*6030*/  @!P0 LOP3.LUT R37, R53, 0xffff0000, RZ, 0xc0, !PT ;  /* 0xffff000035258812 */ /* 0x000fe200078ec0ff */
[----:B------:R-:W-:Y:S01]  /*6040*/  @!P0 FMUL.FTZ R3, R28, R33 ;  /* 0x000000211c038220 */ /* 0x000fe20000410000 */
[----:B------:R-:W-:Y:S01]  /*6050*/  @!P1 FADD.FTZ R27, -R27, -RZ ;  /* 0x800000ff1b1b9221 */ /* 0x000fe20000010100 */
        /* <DEDUP_REMOVED lines=29> */
.L_x_636:
[----:B------:R-:W-:Y:S05]  /*6230*/  BSYNC.RECONVERGENT B0 ;  /* 0x0000000000007941 */ /* 0x000fea0003800200 */
.L_x_635:
[----:B------:R-:W-:Y:S11]  /*6240*/  ISETP.GE.AND P0, PT, R9, R57, PT ;  /* 0x000000390900720c */ /* 0x000ff60003f06270 */
[----:B------:R-:W-:Y:S02]  /*6250*/  @!UPT UIADD3 URZ, UPT, UPT, URZ, URZ, URZ ;  /* 0x000000fffffff290 */ /* 0x000fe4000fffe0ff */
[----:B------:R-:W-:Y:S05]  /*6260*/  @P0 BRA `(.L_x_632) ;  /* 0x0000000400540947 */ /* 0x000fea0003800000 */
[C---:B------:R-:W-:Y:S01]  /*6270*/  ISETP.GE.AND P0, PT, R9.reuse, R11, PT ;  /* 0x0000000b0900720c */ /* 0x040fe20003f06270 */
[----:B-12---:R-:W2:Y:S11]  /*6280*/  LDG.E.128 R52, desc[UR6][R14.64+0x100] ;  /* 0x000100060e347981 */ /* 0x006eb6000c1e1d00 */
        /* <DEDUP_REMOVED lines=83> */
.L_x_632:
[----:B------:R-:W-:Y:S05]  /*67c0*/  BSYNC.RECONVERGENT B1 ;  /* 0x0000000000017941 */ /* 0x000fea0003800200 */
.L_x_631:
[----:B------:R-:W-:Y:S04]  /*67d0*/  BSSY.RECONVERGENT B1, `(.L_x_637) ;  /* 0x0000113000017945 */ /* 0x000fe80003800200 */
[----:B------:R-:W-:Y:S05]  /*67e0*/  @!P5 BRA `(.L_x_638) ;  /* 0x000000100044d947 */ /* 0x000fea0003800000 */
[----:B------:R-:W-:Y:S01]  /*67f0*/  LEA R32, P1, R97, R14, 0x1 ;  /* 0x0000000e61207211 */ /* 0x000fe200078208ff */
[----:B------:R-:W5:Y:S01]  /*6800*/  LDC R105, c[0x0][0x440] ;  /* 0x00011000ff697b82 */ /* 0x000f620000000800 */
[----:B------:R-:W-:Y:S01]  /*6810*/  LEA R112, P0, R61, R80, 0x1 ;  /* 0x000000503d707211 */ /* 0x000fe200078008ff */
[----:B------:R-:W-:Y:S01]  /*6820*/  BSSY.RECONVERGENT B0, `(.L_x_639) ;  /* 0x000005b000007945 */ /* 0x000fe20003800200 */
[----:B------:R-:W-:Y:S02]  /*6830*/  LEA.HI.X R33, R97, R15, R95, 0x1, P1 ;  /* 0x0000000f61217211 */ /* 0x000fe400008f0c5f */
[----:B------:R-:W-:Y:S02]  /*6840*/  LEA.HI.X R113, R61, R81, R60, 0x1, P0 ;  /* 0x000000513d717211 */ /* 0x000fe400000f0c3c */
[----:B-----5:R-:W-:Y:S11]  /*6850*/  ISETP.GE.AND P5, PT, R12, R105, PT ;  /* 0x000000690c00720c */ /* 0x020ff60003fa6270 */
[----:B------:R-:W-:Y:S02]  /*6860*/  @!UPT UIADD3 URZ, UPT, UPT, URZ, URZ, URZ ;  /* 0x000000fffffff290 */ /* 0x000fe4000fffe0ff */
[----:B------:R-:W-:Y:S05]  /*6870*/  @P5 BRA `(.L_x_640) ;  /* 0x0000000400545947 */ /* 0x000fea0003800000 */
[C---:B------:R-:W-:Y:S01]  /*6880*/  ISETP.GE.AND P0, PT, R12.reuse, R11, PT ;  /* 0x0000000b0c00720c */ /* 0x040fe20003f06270 */
[----:B-12-4-:R-:W2:Y:S11]  /*6890*/  LDG.E.128 R52, desc[UR6][R32.64] ;  /* 0x0000000620347981 */ /* 0x016eb6000c1e1d00 */
[----:B------:R-:W-:Y:S01]  /*68a0*/  @!UPT UIADD3 URZ, UPT, UPT, URZ, URZ, URZ ;  /* 0x000000fffffff290 */ /* 0x000fe2000fffe0ff */
[----:B------:R-:W-:Y:S04]  /*68b0*/  @!P0 ISETP.GE.U32.AND P1, PT, R12, R19, PT ;  /* 0x000000130c00820c */ /* 0x000fe80003f26070 */
[----:B------:R-:W-:Y:S02]  /*68c0*/  @!P0 SEL R114, R18, RZ, P1 ;  /* 0x000000ff12728207 */ /* 0x000fe40000800000 */
[----:B---3--:R-:W-:Y:S02]  /*68d0*/  @!P0 SEL R21, R19, R18, !P1 ;  /* 0x0000001213158207 */ /* 0x008fe40004800000 */
[----:B------:R-:W-:Y:S02]  /*68e0*/  @!P0 SEL R115, R79, RZ, P1 ;  /* 0x000000ff4f738207 */ /* 0x000fe40000800000 */
[----:B------:R-:W-:Y:S01]  /*68f0*/  @!P0 IADD3 R114, P1, PT, R103, R114, RZ ;  /* 0x0000007267728210 */ /* 0x000fe20007f3e0ff */
[----:B------:R-:W-:Y:S04]  /*6900*/  @!P0 IMAD.WIDE R24, R21, 0x2, R32 ;  /* 0x0000000215188825 */ /* 0x000fe800078e0220 */
[----:B------:R-:W-:Y:S02]  /*6910*/  @!P0 IMAD.X R117, R94, 0x1, R115, P1 ;  /* 0x000000015e758824 */ /* 0x000fe400008e0673 */
[C---:B------:R-:W-:Y:S01]  /*6920*/  @!P0 IMAD.SHL.U32 R115, R114.reuse, 0x2, RZ ;  /* 0x0000000272738824 */ /* 0x040fe200078e00ff */
[----:B------:R-:W3:Y:S02]  /*6930*/  @!P0 LDG.E.128 R24, desc[UR6][R24.64] ;  /* 0x0000000618188981 */ /* 0x000ee4000c1e1d00 */
        /* <DEDUP_REMOVED lines=43> */
[----:B------:R-:W-:Y:S01]  /*6bf0*/  @!P0 LOP3.LUT R48, R59, 0xffff0000, RZ, 0xc0, !PT ;  /* 0xffff00003b308812 */ /* 0x000fe200078ec0ff */
        /* <DEDUP_REMOVED lines=10> */
[----:B------:R-:W-:Y:S02]  /*6ca0*/  @!P0 IMAD.U32 R45, R58, 0x10000, RZ ;  /* 0x000100003a2d8824 */ /* 0x000fe400078e00ff */
        /* <DEDUP_REMOVED lines=18> */
.L_x_640:
[----:B------:R-:W-:Y:S05]  /*6dd0*/  BSYNC.RECONVERGENT B0 ;  /* 0x0000000000007941 */ /* 0x000fea0003800200 */
.L_x_639:
[----:B------:R-:W-:Y:S01]  /*6de0*/  ISETP.GE.AND P0, PT, R10, R105, PT ;  /* 0x000000690a00720c */ /* 0x000fe20003f06270 */
[----:B------:R-:W-:Y:S11]  /*6df0*/  BSSY.RECONVERGENT B0, `(.L_x_641) ;  /* 0x0000058000007945 */ /* 0x000ff60003800200 */
[----:B------:R-:W-:Y:S01]  /*6e00*/  @!UPT UIADD3 URZ, UPT, UPT, URZ, URZ, URZ ;  /* 0x000000fffffff290 */ /* 0x000fe2000fffe0ff */
        /* <DEDUP_REMOVED lines=86> */
.L_x_642:
[----:B------:R-:W-:Y:S05]  /*7370*/  BSYNC.RECONVERGENT B0 ;  /* 0x0000000000007941 */ /* 0x000fea0003800200 */
.L_x_641:
[----:B------:R-:W-:Y:S11]  /*7380*/  ISETP.GE.AND P0, PT, R9, R105, PT ;  /* 0x000000690900720c */ /* 0x000ff60003f06270 */
[----:B------:R-:W-:Y:S02]  /*7390*/  @!UPT UIADD3 URZ, UPT, UPT, URZ, URZ, URZ ;  /* 0x000000fffffff290 */ /* 0x000fe4000fffe0ff */
[----:B------:R-:W-:Y:S05]  /*73a0*/  @P0 BRA `(.L_x_638) ;  /* 0x0000000400540947 */ /* 0x000fea0003800000 */
[C---:B------:R-:W-:Y:S01]  /*73b0*/  ISETP.GE.AND P0, PT, R9.reuse, R11, PT ;  /* 0x0000000b0900720c */ /* 0x040fe20003f06270 */
[----:B-12-4-:R-:W2:Y:S11]  /*73c0*/  LDG.E.128 R52, desc[UR6][R32.64+0x100] ;  /* 0x0001000620347981 */ /* 0x016eb6000c1e1d00 */
[----:B------:R-:W-:Y:S01]  /*73d0*/  @!UPT UIADD3 URZ, UPT, UPT, URZ, URZ, URZ ;  /* 0x000000fffffff290 */ /* 0x000fe2000fffe0ff */
[----:B------:R-:W-:Y:S04]  /*73e0*/  @!P0 ISETP.GE.U32.AND P1, PT, R9, R19, PT ;  /* 0x000000130900820c */ /* 0x000fe80003f26070 */
[----:B------:R-:W-:Y:S02]  /*73f0*/  @!P0 SEL R48, R18, RZ, P1 ;  /* 0x000000ff12308207 */ /* 0x000fe40000800000 */
[----:B------:R-:W-:Y:S02]  /*7400*/  @!P0 SEL R59, R79, RZ, P1 ;  /* 0x000000ff4f3b8207 */ /* 0x000fe40000800000 */
[----:B------:R-:W-:Y:S02]  /*7410*/  @!P0 IADD3 R57, P5, PT, R103, R48, RZ ;  /* 0x0000003067398210 */ /* 0x000fe40007fbe0ff */
[----:B---3--:R-:W-:Y:S03]  /*7420*/  @!P0 SEL R21, R19, R18, !P1 ;  /* 0x0000001213158207 */ /* 0x008fe60004800000 */
[----:B------:R-:W-:Y:S02]  /*7430*/  @!P0 IMAD.X R48, R94, 0x1, R59, P5 ;  /* 0x000000015e308824 */ /* 0x000fe400028e063b */
[----:B------:R-:W-:Y:S02]  /*7440*/  @!P0 IMAD.SHL.U32 R105, R57, 0x2, RZ ;  /* 0x0000000239698824 */ /* 0x000fe400078e00ff */
[----:B------:R-:W-:Y:S01]  /*7450*/  @!P0 IMAD.WIDE R24, R21, 0x2, R32 ;  /* 0x0000000215188825 */ /* 0x000fe200078e0220 */
[----:B------:R-:W-:Y:S02]  /*7460*/  @!P0 SHF.L.U64.HI R48, R57, 0x1, R48 ;  /* 0x0000000139308819 */ /* 0x000fe40000010230 */
[C---:B------:R-:W-:Y:S02]  /*7470*/  @!P0 IADD3 R114, P5, PT, R105.reuse, R84, RZ ;  /* 0x0000005469728210 */ /* 0x040fe40007fbe0ff */
[----:B------:R-:W-:Y:S01]  /*7480*/  @!P0 IADD3 R38, P1, PT, R105, R86, RZ ;  /* 0x0000005669268210 */ /* 0x000fe20007f3e0ff */
[----:B------:R-:W3:Y:S01]  /*7490*/  @!P0 LDG.E.128 R24, desc[UR6][R24.64+0x100] ;  /* 0x0001000618188981 */ /* 0x000ee2000c1e1d00 */
[C---:B------:R-:W-:Y:S03]  /*74a0*/  @!P0 IADD3.X R115, PT, PT, R48.reuse, R85, RZ, P5, !PT ;  /* 0x0000005530738210 */ /* 0x040fe60002ffe4ff */
[----:B------:R-:W-:Y:S01]  /*74b0*/  @!P0 IMAD.X R39, R48, 0x1, R87, P1 ;  /* 0x0000000130278824 */ /* 0x000fe200008e0657 */
[----:B------:R-:W-:Y:S03]  /*74c0*/  ISETP.GE.U32.OR P1, PT, R9, R19, P0 ;  /* 0x000000130900720c */ /* 0x000fe60000726470 */
[----:B------:R-:W4:Y:S08]  /*74d0*/  @!P0 LDG.E.128 R56, desc[UR6][R114.64+0x100] ;  /* 0x0001000672388981 */ /* 0x000f30000c1e1d00 */
[----:B------:R2:W5:Y:S02]  /*74e0*/  @!P0 LDG.E.128 R44, desc[UR6][R38.64+0x100] ;  /* 0x00010006262c8981 */ /* 0x000564000c1e1d00 */
[C---:B--2---:R-:W-:Y:S01]  /*74f0*/  @!P0 LOP3.LUT R39, R52.reuse, 0xffff0000, RZ, 0xc0, !PT ;  /* 0xffff000034278812 */ /* 0x044fe200078ec0ff */
[----:B------:R-:W-:Y:S01]  /*7500*/  @!P0 IMAD.U32 R37, R52, 0x10000, RZ ;  /* 0x0001000034258824 */ /* 0x000fe200078e00ff */
[----:B------:R-:W-:Y:S02]  /*7510*/  @!P0 SHF.L.U32 R42, R53, 0x10, RZ ;  /* 0x00000010352a8819 */ /* 0x000fe400000006ff */
[C---:B---3--:R-:W-:Y:S01]  /*7520*/  @!P0 LOP3.LUT R34, R24.reuse, 0xffff0000, RZ, 0xc0, !PT ;  /* 0xffff000018228812 */ /* 0x048fe200078ec0ff */
[----:B------:R-:W-:Y:S01]  /*7530*/  @!P0 IMAD.U32 R36, R24, 0x10000, RZ ;  /* 0x0001000018248824 */ /* 0x000fe200078e00ff */
[C---:B------:R-:W-:Y:S01]  /*7540*/  @!P0 SHF.L.U32 R32, R25.reuse, 0x10, RZ ;  /* 0x0000001019208819 */ /* 0x040fe200000006ff */
[C---:B------:R-:W-:Y:S01]  /*7550*/  @!P0 IMAD.U32 R30, R26.reuse, 0x10000, RZ ;  /* 0x000100001a1e8824 */ /* 0x040fe200078e00ff */
[----:B------:R-:W-:Y:S02]  /*7560*/  @!P0 LOP3.LUT R33, R25, 0xffff0000, RZ, 0xc0, !PT ;  /* 0xffff000019218812 */ /* 0x000fe400078ec0ff */
[----:B------:R-:W-:Y:S02]  /*7570*/  @!P0 LOP3.LUT R25, R26, 0xffff0000, RZ, 0xc0, !PT ;  /* 0xffff00001a198812 */ /* 0x000fe400078ec0ff */
[C---:B----4-:R-:W-:Y:S01]  /*7580*/  @!P0 LOP3.LUT R31, R56.reuse, 0xffff0000, RZ, 0xc0, !PT ;  /* 0xffff0000381f8812 */ /* 0x050fe200078ec0ff */
[----:B------:R-:W-:Y:S01]  /*7590*/  @!P0 IMAD.U32 R35, R56, 0x10000, RZ ;  /* 0x0001000038238824 */ /* 0x000fe200078e00ff */
[C---:B------:R-:W-:Y:S01]  /*75a0*/  @!P0 SHF.L.U32 R29, R57.reuse, 0x10, RZ ;  /* 0x00000010391d8819 */ /* 0x040fe200000006ff */
[C---:B------:R-:W-:Y:S01]  /*75b0*/  @!P0 IMAD.U32 R23, R58.reuse, 0x10000, RZ ;  /* 0x000100003a178824 */ /* 0x040fe200078e00ff */
[----:B------:R-:W-:Y:S01]  /*75c0*/  @!P0 LOP3.LUT R28, R57, 0xffff0000, RZ, 0xc0, !PT ;  /* 0xffff0000391c8812 */ /* 0x000fe200078ec0ff */
[----:B------:R-:W-:Y:S01]  /*75d0*/  @!P1 FADD.FTZ R35, -R35, -RZ ;  /* 0x800000ff23239221 */ /* 0x000fe20000010100 */
[----:B------:R-:W-:Y:S01]  /*75e0*/  @!P0 LOP3.LUT R22, R58, 0xffff0000, RZ, 0xc0, !PT ;  /* 0xffff00003a168812 */ /* 0x000fe200078ec0ff */
[----:B------:R-:W-:Y:S01]  /*75f0*/  @!P1 FADD.FTZ R31, -R31, -RZ ;  /* 0x800000ff1f1f9221 */ /* 0x000fe20000010100 */
[C---:B------:R-:W-:Y:S01]  /*7600*/  @!P0 SHF.L.U32 R21, R59.reuse, 0x10, RZ ;  /* 0x000000103b158819 */ /* 0x040fe200000006ff */
[----:B-----5:R-:W-:Y:S01]  /*7610*/  @!P0 IMAD.U32 R38, R44, 0x10000, RZ ;  /* 0x000100002c268824 */ /* 0x020fe200078e00ff */
[----:B------:R-:W-:Y:S01]  /*7620*/  @!P0 LOP3.LUT R20, R59, 0xffff0000, RZ, 0xc0, !PT ;  /* 0xffff00003b148812 */ /* 0x000fe200078ec0ff */
[----:B------:R-:W-:Y:S01]  /*7630*/  @!P0 FMUL.FTZ R0, R36, R35 ;  /* 0x0000002324008220 */ /* 0x000fe20000410000 */
[----:B------:R-:W-:Y:S01]  /*7640*/  @!P0 LOP3.LUT R40, R44, 0xffff0000, RZ, 0xc0, !PT ;  /* 0xffff00002c288812 */ /* 0x000fe200078ec0ff */
[----:B------:R-:W-:Y:S01]  /*7650*/  @!P1 FADD.FTZ R29, -R29, -RZ ;  /* 0x800000ff1d1d9221 */ /* 0x000fe20000010100 */
[----:B------:R-:W-:Y:S01]  /*7660*/  @!P0 SHF.L.U32 R41, R45, 0x10, RZ ;  /* 0x000000102d298819 */ /* 0x000fe200000006ff */
[----:B------:R-:W-:Y:S01]  /*7670*/  @!P0 FMUL.FTZ R2, R34, R31 ;  /* 0x0000001f22028220 */ /* 0x000fe20000410000 */
[C---:B------:R-:W-:Y:S01]  /*7680*/  @!P0 SHF.L.U32 R24, R27.reuse, 0x10, RZ ;  /* 0x000000101b188819 */ /* 0x040fe200000006ff */
[----:B------:R-:W-:Y:S01]  /*7690*/  @!P1 FADD.FTZ R28, -R28, -RZ ;  /* 0x800000ff1c1c9221 */ /* 0x000fe20000010100 */
[----:B------:R-:W-:Y:S01]  /*76a0*/  @!P0 LOP3.LUT R27, R27, 0xffff0000, RZ, 0xc0, !PT ;  /* 0xffff00001b1b8812 */ /* 0x000fe200078ec0ff */
[----:B------:R-:W-:Y:S01]  /*76b0*/  @!P1 FADD.FTZ R23, -R23, -RZ ;  /* 0x800000ff17179221 */ /* 0x000fe20000010100 */
[----:B------:R-:W-:Y:S01]  /*76c0*/  @!P0 LOP3.LUT R43, R45, 0xffff0000, RZ, 0xc0, !PT ;  /* 0xffff00002d2b8812 */ /* 0x000fe200078ec0ff */
        /* <DEDUP_REMOVED lines=15> */
[C---:B------:R-:W-:Y:S01]  /*77c0*/  @!P0 SHF.L.U32 R46, R47.reuse, 0x10, RZ ;  /* 0x000000102f2e8819 */ /* 0x040fe200000006ff */
[----:B------:R-:W-:Y:S01]  /*77d0*/  @!P0 FFMA.FTZ R3, R42, R41, R3 ;  /* 0x000000292a038223 */ /* 0x000fe20000010003 */
[----:B------:R-:W-:Y:S01]  /*77e0*/  @!P0 LOP3.LUT R47, R47, 0xffff0000, RZ, 0xc0, !PT ;  /* 0xffff00002f2f8812 */ /* 0x000fe200078ec0ff */
[----:B------:R-:W-:Y:S01]  /*77f0*/  @!P0 FMUL.FTZ R6, R25, R22 ;  /* 0x0000001619068220 */ /* 0x000fe20000410000 */
[----:B------:R-:W-:Y:S01]  /*7800*/  @!P0 LOP3.LUT R41, R55, 0xffff0000, RZ, 0xc0, !PT ;  /* 0xffff000037298812 */ /* 0x000fe200078ec0ff */
        /* <DEDUP_REMOVED lines=15> */
.L_x_638:
[----:B------:R-:W-:Y:S05]  /*7900*/  BSYNC.RECONVERGENT B1 ;  /* 0x0000000000017941 */ /* 0x000fea0003800200 */
.L_x_637:
[----:B------:R-:W-:Y:S04]  /*7910*/  BSSY.RECONVERGENT B1, `(.L_x_643) ;  /* 0x0000112000017945 */ /* 0x000fe80003800200 */
[----:B------:R-:W-:Y:S05]  /*7920*/  @!P4 BRA `(.L_x_644) ;  /* 0x000000100040c947 */ /* 0x000fea0003800000 */
[----:B------:R-:W5:Y:S01]  /*7930*/  LDC R105, c[0x0][0x440] ;  /* 0x00011000ff697b82 */ /* 0x000f620000000800 */
[----:B------:R-:W-:Y:S07]  /*7940*/  BSSY.RECONVERGENT B0, `(.L_x_645) ;  /* 0x000005f000007945 */ /* 0x000fee0003800200 */
[----:B---3--:R-:W3:Y:S08]  /*7950*/  LDC.64 R4, c[0x0][0x4a8] ;  /* 0x00012a00ff047b82 */ /* 0x008ef00000000a00 */
[----:B------:R-:W1:Y:S01]  /*7960*/  LDC.64 R2, c[0x0][0x3b8] ;  /* 0x0000ee00ff027b82 */ /* 0x000e620000000a00 */
[-C--:B-----5:R-:W-:Y:S02]  /*7970*/  ISETP.GE.AND P4, PT, R12, R105.reuse, PT ;  /* 0x000000690c00720c */ /* 0x0a0fe40003f86270 */
[----:B------:R-:W-:Y:S02]  /*7980*/  ISETP.GE.AND P5, PT, R10, R105, PT ;  /* 0x000000690a00720c */ /* 0x000fe40003fa6270 */
[C---:B---3--:R-:W-:Y:S04]  /*7990*/  LEA R32, P1, R4.reuse, R14, 0x6 ;  /* 0x0000000e04207211 */ /* 0x048fe800078230ff */
[----:B------:R-:W-:Y:S02]  /*79a0*/  LEA.HI.X R33, R4, R15, R5, 0x6, P1 ;  /* 0x0000000f04217211 */ /* 0x000fe400008f3405 */
[C---:B-1----:R-:W-:Y:S04]  /*79b0*/  LEA R112, P0, R2.reuse, R80, 0x6 ;  /* 0x0000005002707211 */ /* 0x042fe800078030ff */
[----:B------:R-:W-:Y:S01]  /*79c0*/  LEA.HI.X R113, R2, R81, R3, 0x6, P0 ;  /* 0x0000005102717211 */ /* 0x000fe200000f3403 */
[----:B------:R-:W-:Y:S08]  /*79d0*/  @P4 BRA `(.L_x_646) ;  /* 0x0000000400544947 */ /* 0x000ff00003800000 */
[C---:B------:R-:W-:Y:S01]  /*79e0*/  ISETP.GE.AND P0, PT, R12.reuse, R11, PT ;  /* 0x0000000b0c00720c */ /* 0x040fe20003f06270 */
[----:B--2-4-:R-:W2:Y:S11]  /*79f0*/  LDG.E.128 R52, desc[UR6][R32.64] ;  /* 0x0000000620347981 */ /* 0x014eb6000c1e1d00 */
[----:B------:R-:W-:Y:S01]  /*7a00*/  @!UPT UIADD3 URZ, UPT, UPT, URZ, URZ, URZ ;  /* 0x000000fffffff290 */ /* 0x000fe2000fffe0ff */
[----:B------:R-:W-:Y:S04]  /*7a10*/  @!P0 ISETP.GE.U32.AND P1, PT, R12, R19, PT ;  /* 0x000000130c00820c */ /* 0x000fe80003f26070 */
[----:B------:R-:W-:Y:S02]  /*7a20*/  @!P0 SEL R114, R18, RZ, P1 ;  /* 0x000000ff12728207 */ /* 0x000fe40000800000 */
[----:B------:R-:W-:Y:S02]  /*7a30*/  @!P0 SEL R21, R19, R18, !P1 ;  /* 0x0000001213158207 */ /* 0x000fe40004800000 */
        /* <DEDUP_REMOVED lines=79> */
.L_x_646:
[----:B------:R-:W-:Y:S05]  /*7f30*/  BSYNC.RECONVERGENT B0 ;  /* 0x0000000000007941 */ /* 0x000fea0003800200 */
.L_x_645:
[----:B------:R-:W-:Y:S01]  /*7f40*/  ISETP.GE.AND P4, PT, R9, R105, PT ;  /* 0x000000690900720c */ /* 0x000fe20003f86270 */
[----:B------:R-:W-:Y:S04]  /*7f50*/  BSSY.RECONVERGENT B0, `(.L_x_647) ;  /* 0x0000057000007945 */ /* 0x000fe80003800200 */
[----:B------:R-:W-:Y:S08]  /*7f60*/  @P5 BRA `(.L_x_648) ;  /* 0x0000000400545947 */ /* 0x000ff00003800000 */
[C---:B------:R-:W-:Y:S01]  /*7f70*/  ISETP.GE.AND P0, PT, R10.reuse, R11, PT ;  /* 0x0000000b0a00720c */ /* 0x040fe20003f06270 */
[----:B-12-4-:R-:W2:Y:S11]  /*7f80*/  LDG.E.128 R52, desc[UR6][R32.64+0x80] ;  /* 0x0000800620347981 */ /* 0x016eb6000c1e1d00 */
        /* <DEDUP_REMOVED lines=83> */
.L_x_648:
[----:B------:R-:W-:Y:S05]  /*84c0*/  BSYNC.RECONVERGENT B0 ;  /* 0x0000000000007941 */ /* 0x000fea0003800200 */
.L_x_647:
[----:B------:R-:W-:Y:S05]  /*84d0*/  @P4 BRA `(.L_x_644) ;  /* 0x0000000400544947 */ /* 0x000fea0003800000 */
[C---:B------:R-:W-:Y:S01]  /*84e0*/  ISETP.GE.AND P0, PT, R9.reuse, R11, PT ;  /* 0x0000000b0900720c */ /* 0x040fe20003f06270 */
[----:B-1234-:R-:W2:Y:S11]  /*84f0*/  LDG.E.128 R52, desc[UR6][R32.64+0x100] ;  /* 0x0001000620347981 */ /* 0x01eeb6000c1e1d00 */
[----:B------:R-:W-:Y:S01]  /*8500*/  @!UPT UIADD3 URZ, UPT, UPT, URZ, URZ, URZ ;  /* 0x000000fffffff290 */ /* 0x000fe2000fffe0ff */
[----:B------:R-:W-:Y:S04]  /*8510*/  @!P0 ISETP.GE.U32.AND P1, PT, R9, R19, PT ;  /* 0x000000130900820c */ /* 0x000fe80003f26070 */
[----:B------:R-:W-:Y:S02]  /*8520*/  @!P0 SEL R48, R18, RZ, P1 ;  /* 0x000000ff12308207 */ /* 0x000fe40000800000 */
[----:B------:R-:W-:Y:S02]  /*8530*/  @!P0 SEL R59, R79, RZ, P1 ;  /* 0x000000ff4f3b8207 */ /* 0x000fe40000800000 */
[----:B------:R-:W-:Y:S02]  /*8540*/  @!P0 IADD3 R57, P4, PT, R101, R48, RZ ;  /* 0x0000003065398210 */ /* 0x000fe40007f9e0ff */
[----:B------:R-:W-:Y:S03]  /*8550*/  @!P0 SEL R21, R19, R18, !P1 ;  /* 0x0000001213158207 */ /* 0x000fe60004800000 */
        /* <DEDUP_REMOVED lines=77> */
.L_x_644:
[----:B------:R-:W-:Y:S05]  /*8a30*/  BSYNC.RECONVERGENT B1 ;  /* 0x0000000000017941 */ /* 0x000fea0003800200 */
.L_x_643:
[----:B------:R-:W-:Y:S04]  /*8a40*/  BSSY.RECONVERGENT B1, `(.L_x_649) ;  /* 0x0000114000017945 */ /* 0x000fe80003800200 */
[----:B------:R-:W-:Y:S05]  /*8a50*/  @!P3 BRA `(.L_x_650) ;  /* 0x000000100048b947 */ /* 0x000fea0003800000 */
[----:B---3--:R-:W3:Y:S01]  /*8a60*/  LDC R7, c[0x0][0x440] ;  /* 0x00011000ff077b82 */ /* 0x008ee20000000800 */
[----:B------:R-:W-:Y:S07]  /*8a70*/  BSSY.RECONVERGENT B0, `(.L_x_651) ;  /* 0x0000062000007945 */ /* 0x000fee0003800200 */
[----:B------:R-:W1:Y:S08]  /*8a80*/  LDC.64 R2, c[0x0][0x3b8] ;  /* 0x0000ee00ff027b82 */ /* 0x000e700000000a00 */
[----:B------:R-:W5:Y:S01]  /*8a90*/  LDC.64 R4, c[0x0][0x4a8] ;  /* 0x00012a00ff047b82 */ /* 0x000f620000000a00 */
[----:B-1----:R-:W-:Y:S01]  /*8aa0*/  IMAD.WIDE.U32 R112, R2, 0x60, R80 ;  /* 0x0000006002707825 */ /* 0x002fe200078e0050 */
[-C--:B---3--:R-:W-:Y:S02]  /*8ab0*/  ISETP.GE.AND P0, PT, R12, R7.reuse, PT ;  /* 0x000000070c00720c */ /* 0x088fe40003f06270 */
[-C--:B------:R-:W-:Y:S01]  /*8ac0*/  ISETP.GE.AND P4, PT, R10, R7.reuse, PT ;  /* 0x000000070a00720c */ /* 0x080fe20003f86270 */
[----:B------:R-:W-:Y:S01]  /*8ad0*/  IMAD R3, R3, 0x60, RZ ;  /* 0x0000006003037824 */ /* 0x000fe200078e02ff */
[----:B------:R-:W-:Y:S01]  /*8ae0*/  ISETP.GE.AND P3, PT, R9, R7, PT ;  /* 0x000000070900720c */ /* 0x000fe20003f66270 */
[----:B-----5:R-:W-:Y:S02]  /*8af0*/  IMAD R5, R5, 0x60, RZ ;  /* 0x0000006005057824 */ /* 0x020fe400078e02ff */
[----:B------:R-:W-:Y:S01]  /*8b00*/  IMAD.WIDE.U32 R20, R4, 0x60, R14 ;  /* 0x0000006004147825 */ /* 0x000fe200078e000e */
[----:B------:R-:W-:Y:S04]  /*8b10*/  IADD3 R113, PT, PT, R113, R3, RZ ;  /* 0x0000000371717210 */ /* 0x000fe80007ffe0ff */
[----:B------:R-:W-:Y:S01]  /*8b20*/  IADD3 R21, PT, PT, R21, R5, RZ ;  /* 0x0000000515157210 */ /* 0x000fe20007ffe0ff */
[----:B------:R-:W-:Y:S06]  /*8b30*/  @P0 BRA `(.L_x_652) ;  /* 0x0000000400540947 */ /* 0x000fec0003800000 */
        /* <DEDUP_REMOVED lines=23> */
[C---:B---3--:R-:W-:Y:S01]  /*8cb0*/  @!P0 SHF.L.U32 R25, R31.reuse, 0x10, RZ ;  /* 0x000000101f198819 */ /* 0x048fe200000006ff */
[----:B------:R-:W-:Y:S01]  /*8cc0*/  @!P0 IMAD.U32 R34, R28, 0x10000, RZ ;  /* 0x000100001c228824 */ /* 0x000fe200078e00ff */
[----:B------:R-:W-:Y:S01]  /*8cd0*/  @!P0 LOP3.LUT R23, R31, 0xffff0000, RZ, 0xc0, !PT ;  /* 0xffff00001f178812 */ /* 0x000fe200078ec0ff */
[----:B------:R-:W-:Y:S01]  /*8ce0*/  @!P0 IMAD.U32 R27, R30, 0x10000, RZ ;  /* 0x000100001e1b8824 */ /* 0x000fe200078e00ff */
[----:B------:R-:W-:Y:S02]  /*8cf0*/  @!P0 LOP3.LUT R33, R28, 0xffff0000, RZ, 0xc0, !PT ;  /* 0xffff00001c218812 */ /* 0x000fe400078ec0ff */
[C---:B------:R-:W-:Y:S02]  /*8d00*/  @!P0 SHF.L.U32 R28, R29.reuse, 0x10, RZ ;  /* 0x000000101d1c8819 */ /* 0x040fe400000006ff */
        /* <DEDUP_REMOVED lines=56> */
.L_x_652:
[----:B------:R-:W-:Y:S05]  /*9090*/  BSYNC.RECONVERGENT B0 ;  /* 0x0000000000007941 */ /* 0x000fea0003800200 */
.L_x_651:
[----:B------:R-:W-:Y:S04]  /*90a0*/  BSSY.RECONVERGENT B0, `(.L_x_653) ;  /* 0x0000057000007945 */ /* 0x000fe80003800200 */
[----:B------:R-:W-:Y:S05]  /*90b0*/  @P4 BRA `(.L_x_654) ;  /* 0x0000000400544947 */ /* 0x000fea0003800000 */
        /* <DEDUP_REMOVED lines=85> */
.L_x_654:
[----:B------:R-:W-:Y:S05]  /*9610*/  BSYNC.RECONVERGENT B0 ;  /* 0x0000000000007941 */ /* 0x000fea0003800200 */
.L_x_653:
[----:B------:R-:W-:Y:S05]  /*9620*/  @P3 BRA `(.L_x_650) ;  /* 0x0000000400543947 */ /* 0x000fea0003800000 */
[C---:B------:R-:W-:Y:S01]  /*9630*/  ISETP.GE.AND P0, PT, R9.reuse, R11, PT ;  /* 0x0000000b0900720c */ /* 0x040fe20003f06270 */
[----:B------:R-:W5:Y:S11]  /*9640*/  LDG.E.128 R44, desc[UR6][R20.64+0x100] ;  /* 0x00010006142c7981 */ /* 0x000f76000c1e1d00 */
[----:B------:R-:W-:Y:S01]  /*9650*/  @!UPT UIADD3 URZ, UPT, UPT, URZ, URZ, URZ ;  /* 0x000000fffffff290 */ /* 0x000fe2000fffe0ff */
[----:B------:R-:W-:Y:S04]  /*9660*/  @!P0 ISETP.GE.U32.AND P1, PT, R9, R19, PT ;  /* 0x000000130900820c */ /* 0x000fe80003f26070 */
[----:B-1234-:R-:W-:Y:S02]  /*9670*/  @!P0 SEL R55, R18, RZ, P1 ;  /* 0x000000ff12378207 */ /* 0x01efe40000800000 */
[----:B------:R-:W-:Y:S02]  /*9680*/  @!P0 SEL R53, R79, RZ, P1 ;  /* 0x000000ff4f358207 */ /* 0x000fe40000800000 */
[----:B------:R-:W-:Y:S02]  /*9690*/  @!P0 IADD3 R48, P3, PT, R102, R55, RZ ;  /* 0x0000003766308210 */ /* 0x000fe40007f7e0ff */
[----:B------:R-:W-:Y:S03]  /*96a0*/  @!P0 SEL R11, R19, R18, !P1 ;  /* 0x00000012130b8207 */ /* 0x000fe60004800000 */
[----:B------:R-:W-:Y:S02]  /*96b0*/  @!P0 IMAD.X R53, R90, 0x1, R53, P3 ;  /* 0x000000015a358824 */ /* 0x000fe400018e0635 */
[C---:B------:R-:W-:Y:S02]  /*96c0*/  @!P0 IMAD.SHL.U32 R57, R48.reuse, 0x2, RZ ;  /* 0x0000000230398824 */ /* 0x040fe400078e00ff */
[----:B------:R-:W-:Y:S01]  /*96d0*/  @!P0 IMAD.WIDE R26, R11, 0x2, R20 ;  /* 0x000000020b1a8825 */ /* 0x000fe200078e0214 */
[----:B------:R-:W-:Y:S02]  /*96e0*/  @!P0 SHF.L.U64.HI R48, R48, 0x1, R53 ;  /* 0x0000000130308819 */ /* 0x000fe40000010235 */
[C---:B------:R-:W-:Y:S03]  /*96f0*/  @!P0 IADD3 R54, P1, PT, R57.reuse, R84, RZ ;  /* 0x0000005439368210 */ /* 0x040fe60007f3e0ff */
[----:B------:R-:W2:Y:S01]  /*9700*/  @!P0 LDG.E.128 R24, desc[UR6][R26.64+0x100] ;  /* 0x000100061a188981 */ /* 0x000ea2000c1e1d00 */
[C---:B------:R-:W-:Y:S02]  /*9710*/  @!P0 IADD3.X R55, PT, PT, R48.reuse, R85, RZ, P1, !PT ;  /* 0x0000005530378210 */ /* 0x040fe40000ffe4ff */
[----:B------:R-:W-:Y:S05]  /*9720*/  @!P0 IADD3 R34, P1, PT, R57, R86, RZ ;  /* 0x0000005639228210 */ /* 0x000fea0007f3e0ff */
[----:B------:R-:W3:Y:S01]  /*9730*/  @!P0 LDG.E.128 R52, desc[UR6][R54.64+0x100] ;  /* 0x0001000636348981 */ /* 0x000ee2000c1e1d00 */
[----:B------:R-:W-:Y:S01]  /*9740*/  @!P0 IMAD.X R35, R48, 0x1, R87, P1 ;  /* 0x0000000130238824 */ /* 0x000fe200008e0657 */
[----:B------:R-:W-:Y:S06]  /*9750*/  ISETP.GE.U32.OR P1, PT, R9, R19, P0 ;  /* 0x000000130900720c */ /* 0x000fec0000726470 */
[----:B------:R5:W4:Y:S02]  /*9760*/  @!P0 LDG.E.128 R40, desc[UR6][R34.64+0x100] ;  /* 0x0001000622288981 */ /* 0x000b24000c1e1d00 */
[C---:B-----5:R-:W-:Y:S01]  /*9770*/  @!P0 LOP3.LUT R35, R44.reuse, 0xffff0000, RZ, 0xc0, !PT ;  /* 0xffff00002c238812 */ /* 0x060fe200078ec0ff */
[----:B------:R-:W-:Y:S01]  /*9780*/  @!P0 IMAD.U32 R33, R44, 0x10000, RZ ;  /* 0x000100002c218824 */ /* 0x000fe200078e00ff */
[----:B------:R-:W-:Y:S02]  /*9790*/  @!P0 SHF.L.U32 R38, R45, 0x10, RZ ;  /* 0x000000102d268819 */ /* 0x000fe400000006ff */
[C---:B--2---:R-:W-:Y:S01]  /*97a0*/  @!P0 SHF.L.U32 R11, R27.reuse, 0x10, RZ ;  /* 0x000000101b0b8819 */ /* 0x044fe200000006ff */
[----:B------:R-:W-:Y:S01]  /*97b0*/  @!P0 IMAD.U32 R29, R24, 0x10000, RZ ;  /* 0x00010000181d8824 */ /* 0x000fe200078e00ff */
[----:B------:R-:W-:Y:S01]  /*97c0*/  @!P0 LOP3.LUT R19, R27, 0xffff0000, RZ, 0xc0, !PT ;  /* 0xffff00001b138812 */ /* 0x000fe200078ec0ff */
[----:B------:R-:W-:Y:S01]  /*97d0*/  @!P0 IMAD.U32 R23, R26, 0x10000, RZ ;  /* 0x000100001a178824 */ /* 0x000fe200078e00ff */
[----:B------:R-:W-:Y:S02]  /*97e0*/  @!P0 LOP3.LUT R28, R24, 0xffff0000, RZ, 0xc0, !PT ;  /* 0xffff0000181c8812 */ /* 0x000fe400078ec0ff */
[----:B------:R-:W-:Y:S02]  /*97f0*/  @!P0 LOP3.LUT R22, R26, 0xffff0000, RZ, 0xc0, !PT ;  /* 0xffff00001a168812 */ /* 0x000fe400078ec0ff */
[C---:B---3--:R-:W-:Y:S01]  /*9800*/  @!P0 LOP3.LUT R31, R52.reuse, 0xffff0000, RZ, 0xc0, !PT ;  /* 0xffff0000341f8812 */ /* 0x048fe200078ec0ff */
        /* <DEDUP_REMOVED lines=8> */
[C---:B----4-:R-:W-:Y:S01]  /*9890*/  @!P0 IMAD.U32 R34, R40.reuse, 0x10000, RZ ;  /* 0x0001000028228824 */ /* 0x050fe200078e00ff */
[----:B------:R-:W-:Y:S01]  /*98a0*/  @!P0 SHF.L.U32 R20, R55, 0x10, RZ ;  /* 0x0000001037148819 */ /* 0x000fe200000006ff */
[----:B------:R-:W-:Y:S01]  /*98b0*/  @!P0 FMUL.FTZ R0, R29, R32 ;  /* 0x000000201d008220 */ /* 0x000fe20000410000 */
[----:B------:R-:W-:Y:S01]  /*98c0*/  @!P0 LOP3.LUT R25, R25, 0xffff0000, RZ, 0xc0, !PT ;  /* 0xffff000019198812 */ /* 0x000fe200078ec0ff */
        /* <DEDUP_REMOVED lines=43> */
.L_x_650:
[----:B------:R-:W-:Y:S05]  /*9b80*/  BSYNC.RECONVERGENT B1 ;  /* 0x0000000000017941 */ /* 0x000fea0003800200 */
.L_x_649:
[----:B------:R-:W5:Y:S08]  /*9b90*/  LDC R3, c[0x0][0x450] ;  /* 0x00011400ff037b82 */ /* 0x000f700000000800 */
[----:B------:R-:W1:Y:S01]  /*9ba0*/  LDC R11, c[0x0][0x450] ;  /* 0x00011400ff0b7b82 */ /* 0x000e620000000800 */
[----:B-----5:R-:W-:Y:S05]  /*9bb0*/  IMAD.U32 R3, R3, -0x20, RZ ;  /* 0xffffffe003037824 */ /* 0x020fea00078e00ff */
[C---:B------:R-:W-:Y:S02]  /*9bc0*/  LEA R86, P1, R3.reuse, R86, 0x1 ;  /* 0x0000005603567211 */ /* 0x040fe400078208ff */
[C---:B------:R-:W-:Y:S02]  /*9bd0*/  LEA R84, P0, R3.reuse, R84, 0x1 ;  /* 0x0000005403547211 */ /* 0x040fe400078008ff */
[C---:B------:R-:W-:Y:S02]  /*9be0*/  LEA.HI.X.SX32 R87, R3.reuse, R87, 0x1, P1 ;  /* 0x0000005703577211 */ /* 0x040fe400008f0eff */
[----:B-1----:R-:W-:Y:S09]  /*9bf0*/  LEA.HI.X.SX32 R85, R3, R85, 0x1, P0 ;  /* 0x0000005503557211 */ /* 0x002ff200000f0eff */
.L_x_605:
[----:B------:R-:W-:Y:S05]  /*9c00*/  BSYNC.RECONVERGENT B2 ;  /* 0x0000000000027941 */ /* 0x000fea0003800200 */
.L_x_597:
[----:B------:R-:W-:Y:S04]  /*9c10*/  ISETP.NE.U32.AND P3, PT, RZ, UR12, PT ;  /* 0x0000000cff007c0c */ /* 0x000fe8000bf65070 */
[----:B------:R-:W-:Y:S11]  /*9c20*/  ISETP.NE.AND.EX P3, PT, RZ, UR13, PT, P3 ;  /* 0x0000000dff007c0c */ /* 0x000ff6000bf65330 */
[----:B------:R-:W-:Y:S02]  /*9c30*/  @!UPT UIADD3 URZ, UPT, UPT, URZ, URZ, URZ ;  /* 0x000000fffffff290 */ /* 0x000fe4000fffe0ff */
[----:B-1----:R-:W1:Y:S01]  /*9c40*/  @!P3 LDC R2, c[0x0][0x3c0] ;  /* 0x0000f000ff02bb82 */ /* 0x002e620000000800 */
[----:B------:R-:W-:Y:S07]  /*9c50*/  @!P3 IMAD.MOV.U32 R3, RZ, RZ, RZ ;  /* 0x000000ffff03b224 */ /* 0x000fee00078e00ff */
[----:B------:R-:W5:Y:S01]  /*9c60*/  @!P3 LDC R0, c[0x0][0x3b8] ;  /* 0x0000ee00ff00bb82 */ /* 0x000f620000000800 */
[----:B------:R-:W-:Y:S01]  /*9c70*/  @!P3 IADD3 R3, P0, PT, RZ, -R3, RZ ;  /* 0x80000003ff03b210 */ /* 0x000fe20007f1e0ff */
[----:B-----5:R-:W-:Y:S02]  /*9c80*/  @!P3 IMAD.SHL.U32 R0, R0, 0x40, RZ ;  /* 0x000000400000b824 */ /* 0x020fe400078e00ff */
[----:B-1----:R-:W-:Y:S02]  /*9c90*/  @!P3 IMAD.SHL.U32 R2, R2, 0x40, RZ ;  /* 0x000000400202b824 */ /* 0x002fe400078e00ff */
[----:B------:R-:W-:Y:S02]  /*9ca0*/  @!P3 IMAD.X R0, RZ, RZ, ~R0, P0 ;  /* 0x000000ffff00b224 */ /* 0x000fe400000e0e00 */
[----:B------:R-:W-:Y:S05]  /*9cb0*/  @!P3 IMAD.X R2, RZ, RZ, ~R2, P0 ;  /* 0x000000ffff02b224 */ /* 0x000fea00000e0e02 */
[C---:B--234-:R-:W-:Y:S02]  /*9cc0*/  @!P3 SHF.R.S64 R5, R3.reuse, 0x1f, R2 ;  /* 0x0000001f0305b819 */ /* 0x05cfe40000001002 */
[----:B------:R-:W-:Y:S02]  /*9cd0*/  @!P3 SHF.R.S64 R3, R3, 0x1f, R0 ;  /* 0x0000001f0303b819 */ /* 0x000fe40000001000 */
[----:B------:R-:W-:Y:S02]  /*9ce0*/  @!P3 IADD3 R78, P1, PT, R5, R78, RZ ;  /* 0x0000004e054eb210 */ /* 0x000fe40007f3e0ff */
[----:B------:R-:W-:Y:S02]  /*9cf0*/  @!P3 IADD3 R80, P0, PT, R3, R80, RZ ;  /* 0x000000500350b210 */ /* 0x000fe40007f1e0ff */
[----:B------:R-:W-:Y:S02]  /*9d00*/  @!P3 LEA.HI.X.SX32 R77, R2, R77, 0x1, P1 ;  /* 0x0000004d024db211 */ /* 0x000fe400008f0eff */
[----:B------:R-:W-:Y:S01]  /*9d10*/  @!P3 LEA.HI.X.SX32 R81, R0, R81, 0x1, P0 ;  /* 0x000000510051b211 */ /* 0x000fe200000f0eff */
[----:B------:R-:W-:Y:S08]  /*9d20*/  @!P3 BRA `(.L_x_655) ;  /* 0x000000040024b947 */ /* 0x000ff00003800000 */
[----:B------:R-:W-:Y:S11]  /*9d30*/  ISETP.GT.AND P0, PT, R99, R76, PT ;  /* 0x0000004c6300720c */ /* 0x000ff60003f04270 */
[----:B------:R-:W-:Y:S02]  /*9d40*/  @!UPT UIADD3 URZ, UPT, UPT, URZ, URZ, URZ ;  /* 0x000000fffffff290 */ /* 0x000fe4000fffe0ff */
[----:B------:R-:W-:Y:S05]  /*9d50*/  @!P0 BRA `(.L_x_655) ;  /* 0x0000000400188947 */ /* 0x000fea0003800000 */
[----:B------:R-:W1:Y:S01]  /*9d60*/  LDC R3, c[0x0][0x4f0] ;  /* 0x00013c00ff037b82 */ /* 0x000e620000000800 */
[----:B------:R-:W-:Y:S02]  /*9d70*/  IABS R18, R104 ;  /* 0x0000006800127213 */ /* 0x000fe40000000000 */
[-C--:B-1----:R-:W-:Y:S02]  /*9d80*/  IABS R6, R3.reuse ;  /* 0x0000000300067213 */ /* 0x082fe40000000000 */
[----:B------:R-:W-:Y:S02]  /*9d90*/  LOP3.LUT R2, RZ, R3, RZ, 0x33, !PT ;  /* 0x00000003ff027212 */ /* 0x000fe400078e33ff */
[----:B------:R-:W1:Y:S10]  /*9da0*/  I2F.RP R22, R6 ;  /* 0x0000000600167306 */ /* 0x000e740000209400 */
[----:B-1----:R-:W1:Y:S02]  /*9db0*/  MUFU.RCP R8, R22 ;  /* 0x0000001600087308 */ /* 0x002e640000001000 */
[----:B-1----:R-:W-:Y:S08]  /*9dc0*/  VIADD R20, R8, 0xffffffe ;  /* 0x0ffffffe08147836 */ /* 0x002ff00000000000 */
[----:B------:R-:W1:Y:S02]  /*9dd0*/  F2I.FTZ.U32.TRUNC.NTZ R21, R20 ;  /* 0x0000001400157305 */ /* 0x000e64000021f000 */
[--C-:B-1----:R-:W-:Y:S01]  /*9de0*/  IMAD.MOV R8, RZ, RZ, -R21.reuse ;  /* 0x000000ffff087224 */ /* 0x102fe200078e0a15 */
[----:B------:R-:W-:Y:S03]  /*9df0*/  MOV R20, RZ ;  /* 0x000000ff00147202 */ /* 0x000fe60000000f00 */
[----:B------:R-:W-:Y:S01]  /*9e00*/  IMAD R23, R8, R6, RZ ;  /* 0x0000000608177224 */ /* 0x000fe200078e02ff */
[----:B------:R-:W-:Y:S03]  /*9e10*/  IABS R8, R96 ;  /* 0x0000006000087213 */ /* 0x000fe60000000000 */
[----:B------:R-:W-:Y:S06]  /*9e20*/  IMAD.HI.U32 R21, R21, R23, R20 ;  /* 0x0000001715157227 */ /* 0x000fec00078e0014 */
[C---:B------:R-:W-:Y:S04]  /*9e30*/  IMAD.HI.U32 R7, R21.reuse, R8, RZ ;  /* 0x0000000815077227 */ /* 0x040fe800078e00ff */
[----:B------:R-:W-:Y:S04]  /*9e40*/  IMAD.HI.U32 R5, R21, R18, RZ ;  /* 0x0000001215057227 */ /* 0x000fe800078e00ff */
[----:B------:R-:W-:Y:S02]  /*9e50*/  IMAD.MOV R21, RZ, RZ, -R7 ;  /* 0x000000ffff157224 */ /* 0x000fe400078e0a07 */
[----:B------:R-:W-:Y:S02]  /*9e60*/  IMAD.MOV R23, RZ, RZ, -R5 ;  /* 0x000000ffff177224 */ /* 0x000fe400078e0a05 */
[C---:B------:R-:W-:Y:S02]  /*9e70*/  IMAD R8, R6.reuse, R21, R8 ;  /* 0x0000001506087224 */ /* 0x040fe400078e0208 */
[C---:B------:R-:W-:Y:S03]  /*9e80*/  IMAD R18, R6.reuse, R23, R18 ;  /* 0x0000001706127224 */ /* 0x040fe600078e0212 */
[C---:B------:R-:W-:Y:S02]  /*9e90*/  ISETP.GT.U32.AND P0, PT, R6.reuse, R8, PT ;  /* 0x000000080600720c */ /* 0x040fe40003f04070 */
[----:B------:R-:W-:Y:S11]  /*9ea0*/  ISETP.GT.U32.AND P4, PT, R6, R18, PT ;  /* 0x000000120600720c */ /* 0x000ff60003f84070 */
[-C--:B------:R-:W-:Y:S01]  /*9eb0*/  @!P0 IADD3 R8, PT, PT, R8, -R6.reuse, RZ ;  /* 0x8000000608088210 */ /* 0x080fe20007ffe0ff */
[----:B------:R-:W-:Y:S01]  /*9ec0*/  @!P0 VIADD R7, R7, 0x1 ;  /* 0x0000000107078836 */ /* 0x000fe20000000000 */
[----:B------:R-:W-:Y:S01]  /*9ed0*/  @!P4 IADD3 R5, PT, PT, R5, 0x1, RZ ;  /* 0x000000010505c810 */ /* 0x000fe20007ffe0ff */
[----:B------:R-:W-:Y:S01]  /*9ee0*/  @!P4 IMAD.IADD R18, R18, 0x1, -R6 ;  /* 0x000000011212c824 */ /* 0x000fe200078e0a06 */
[-C--:B------:R-:W-:Y:S02]  /*9ef0*/  ISETP.GE.U32.AND P5, PT, R8, R6.reuse, PT ;  /* 0x000000060800720c */ /* 0x080fe40003fa6070 */
[-C--:B------:R-:W-:Y:S02]  /*9f00*/  LOP3.LUT R8, R104, R3.reuse, RZ, 0x3c, !PT ;  /* 0x0000000368087212 */ /* 0x080fe400078e3cff */
[----:B------:R-:W-:Y:S02]  /*9f10*/  ISETP.GE.U32.AND P6, PT, R18, R6, PT ;  /* 0x000000061200720c */ /* 0x000fe40003fc6070 */
[----:B------:R-:W-:Y:S02]  /*9f20*/  LOP3.LUT R6, R96, R3, RZ, 0x3c, !PT ;  /* 0x0000000360067212 */ /* 0x000fe400078e3cff */
[----:B------:R-:W-:Y:S02]  /*9f30*/  ISETP.GE.AND P3, PT, R8, RZ, PT ;  /* 0x000000ff0800720c */ /* 0x000fe40003f66270 */
[----:B------:R-:W-:Y:S02]  /*9f40*/  ISETP.GE.AND P1, PT, R6, RZ, PT ;  /* 0x000000ff0600720c */ /* 0x000fe40003f26270 */
[----:B------:R-:W-:Y:S01]  /*9f50*/  ISETP.NE.AND P0, PT, R3, RZ, PT ;  /* 0x000000ff0300720c */ /* 0x000fe20003f05270 */
[----:B------:R-:W-:Y:S04]  /*9f60*/  @P5 VIADD R7, R7, 0x1 ;  /* 0x0000000107075836 */ /* 0x000fe80000000000 */
[----:B------:R-:W-:Y:S04]  /*9f70*/  @P6 VIADD R5, R5, 0x1 ;  /* 0x0000000105056836 */ /* 0x000fe80000000000 */
[----:B------:R-:W-:Y:S02]  /*9f80*/  @!P3 IMAD.MOV R5, RZ, RZ, -R5 ;  /* 0x000000ffff05b224 */ /* 0x000fe400078e0a05 */
[----:B------:R-:W-:Y:S03]  /*9f90*/  @!P1 IADD3 R7, PT, PT, -R7, RZ, RZ ;  /* 0x000000ff07079210 */ /* 0x000fe60007ffe1ff */
[C---:B------:R-:W-:Y:S02]  /*9fa0*/  SEL R19, R2.reuse, R5, !P0 ;  /* 0x0000000502137207 */ /* 0x040fe40004000000 */
[----:B------:R-:W-:Y:S02]  /*9fb0*/  SEL R4, R2, R7, !P0 ;  /* 0x0000000702047207 */ /* 0x000fe40004000000 */
[CC--:B------:R-:W-:Y:S02]  /*9fc0*/  LEA R26, P0, R19.reuse, R200.reuse, 0x2 ;  /* 0x000000c8131a7211 */ /* 0x0c0fe400078010ff */
[C---:B------:R-:W-:Y:S02]  /*9fd0*/  LEA R22, P1, R4.reuse, R200, 0x2 ;  /* 0x000000c804167211 */ /* 0x040fe400078210ff */
[CC--:B------:R-:W-:Y:S02]  /*9fe0*/  LEA.HI.X.SX32 R27, R19.reuse, R201.reuse, 0x2, P0 ;  /* 0x000000c9131b7211 */ /* 0x0c0fe400000f16ff */
[----:B------:R-:W-:Y:S02]  /*9ff0*/  LEA.HI.X.SX32 R23, R4, R201, 0x2, P1 ;  /* 0x000000c904177211 */ /* 0x000fe400008f16ff */
[----:B------:R-:W-:Y:S01]  /*a000*/  IADD3 R2, PT, PT, R19, -R4, RZ ;  /* 0x8000000413027210 */ /* 0x000fe20007ffe0ff */
[----:B------:R-:W2:Y:S04]  /*a010*/  LDG.E R6, desc[UR6][R26.64] ;  /* 0x000000061a067981 */ /* 0x000ea8000c1e1900 */
[----:B------:R-:W-:Y:S01]  /*a020*/  IMAD R0, R2, R3, -0x40 ;  /* 0xffffffc002007424 */ /* 0x000fe200078e0203 */
[----:B------:R-:W2:Y:S03]  /*a030*/  LDG.E R21, desc[UR6][R22.64] ;  /* 0x0000000616157981 */ /* 0x000ea6000c1e1900 */
[----:B------:R-:W-:Y:S01]  /*a040*/  IMAD.WIDE.U32 R24, R0, UR14, RZ ;  /* 0x0000000e00187c25 */ /* 0x000fe2000f8e00ff */
[----:B------:R-:W-:Y:S05]  /*a050*/  SHF.R.S32.HI R18, RZ, 0x1f, R0 ;  /* 0x0000001fff127819 */ /* 0x000fea0000011400 */
[----:B------:R-:W-:Y:S04]  /*a060*/  IMAD R8, R18, UR14, RZ ;  /* 0x0000000e12087c24 */ /* 0x000fe8000f8e02ff */
[----:B------:R-:W-:Y:S05]  /*a070*/  IMAD R8, R0, UR15, R8 ;  /* 0x0000000f00087c24 */ /* 0x000fea000f8e0208 */
[----:B------:R-:W-:Y:S01]  /*a080*/  IADD3 R25, PT, PT, R25, R8, RZ ;  /* 0x0000000819197210 */ /* 0x000fe20007ffe0ff */
[----:B--2---:R-:W-:Y:S04]  /*a090*/  IMAD.IADD R21, R21, 0x1, -R6 ;  /* 0x0000000115157824 */ /* 0x004fe800078e0a06 */
[C---:B------:R-:W-:Y:S01]  /*a0a0*/  IMAD.WIDE.U32 R22, R21.reuse, UR8, RZ ;  /* 0x0000000815167c25 */ /* 0x040fe2000f8e00ff */
[----:B------:R-:W-:Y:S03]  /*a0b0*/  SHF.R.S32.HI R20, RZ, 0x1f, R21 ;  /* 0x0000001fff147819 */ /* 0x000fe60000011415 */
[C---:B------:R-:W-:Y:S01]  /*a0c0*/  IMAD.WIDE.U32 R24, R21.reuse, UR10, R24 ;  /* 0x0000000a15187c25 */ /* 0x040fe2000f8e0018 */
[----:B------:R-:W-:Y:S03]  /*a0d0*/  MOV R26, R22 ;  /* 0x00000016001a7202 */ /* 0x000fe60000000f00 */
[----:B------:R-:W-:Y:S01]  /*a0e0*/  IMAD R6, R20, UR8, RZ ;  /* 0x0000000814067c24 */ /* 0x000fe2000f8e02ff */
[----:B------:R-:W-:Y:S01]  /*a0f0*/  LEA R78, P1, R24, R78, 0x1 ;  /* 0x0000004e184e7211 */ /* 0x000fe200078208ff */
[----:B------:R-:W-:Y:S02]  /*a100*/  IMAD R20, R20, UR10, RZ ;  /* 0x0000000a14147c24 */ /* 0x000fe4000f8e02ff */
[C---:B------:R-:W-:Y:S02]  /*a110*/  IMAD R6, R21.reuse, UR9, R6 ;  /* 0x0000000915067c24 */ /* 0x040fe4000f8e0206 */
[----:B------:R-:W-:Y:S02]  /*a120*/  IMAD R20, R21, UR11, R20 ;  /* 0x0000000b15147c24 */ /* 0x000fe4000f8e0214 */
[----:B------:R-:W-:Y:S02]  /*a130*/  IMAD.IADD R27, R23, 0x1, R6 ;  /* 0x00000001171b7824 */ /* 0x000fe400078e0206 */
[----:B------:R-:W-:Y:S02]  /*a140*/  IMAD R23, R18, UR4, RZ ;  /* 0x0000000412177c24 */ /* 0x000fe4000f8e02ff */
[C---:B------:R-:W-:Y:S04]  /*a150*/  IMAD.WIDE.U32 R26, R0.reuse, UR4, R26 ;  /* 0x00000004001a7c25 */ /* 0x040fe8000f8e001a */
[----:B------:R-:W-:Y:S01]  /*a160*/  IMAD R23, R0, UR5, R23 ;  /* 0x0000000500177c24 */ /* 0x000fe2000f8e0217 */
[----:B------:R-:W-:Y:S01]  /*a170*/  LEA R80, P0, R26, R80, 0x1 ;  /* 0x000000501a507211 */ /* 0x000fe200078008ff */
[----:B------:R-:W-:Y:S03]  /*a180*/  IMAD.IADD R20, R25, 0x1, R20 ;  /* 0x0000000119147824 */ /* 0x000fe600078e0214 */
[----:B------:R-:W-:Y:S02]  /*a190*/  IADD3 R6, PT, PT, R27, R23, RZ ;  /* 0x000000171b067210 */ /* 0x000fe40007ffe0ff */
[----:B------:R-:W-:Y:S02]  /*a1a0*/  LEA.HI.X R77, R24, R77, R20, 0x1, P1 ;  /* 0x0000004d184d7211 */ /* 0x000fe400008f0c14 */
[----:B------:R-:W-:Y:S07]  /*a1b0*/  LEA.HI.X R81, R26, R81, R6, 0x1, P0 ;  /* 0x000000511a517211 */ /* 0x000fee00000f0c06 */
.L_x_655:
[----:B------:R-:W-:Y:S02]  /*a1c0*/  IADD3 R82, P1, PT, R82, R89, RZ ;  /* 0x0000005952527210 */ /* 0x000fe40007f3e0ff */
[----:B------:R-:W-:Y:S03]  /*a1d0*/  IADD3 R14, P0, PT, R14, R93, RZ ;  /* 0x0000005d0e0e7210 */ /* 0x000fe60007f1e0ff */
[----:B------:R-:W-:Y:S02]  /*a1e0*/  IMAD.X R83, R83, 0x1, R88, P1 ;  /* 0x0000000153537824 */ /* 0x000fe400008e0658 */
[----:B------:R-:W-:Y:S01]  /*a1f0*/  IMAD.X R15, R15, 0x1, R91, P0 ;  /* 0x000000010f0f7824 */ /* 0x000fe200000e065b */
[----:B------:R-:W-:Y:S07]  /*a200*/  @P2 BRA `(.L_x_656) ;  /* 0xffffff8000902947 */ /* 0x000fee000383ffff */
.L_x_588:
[----:B------:R-:W1:Y:S01]  /*a210*/  LDC R11, c[0x0][0x450] ;  /* 0x00011400ff0b7b82 */ /* 0x000e620000000800 */
[----:B------:R-:W-:Y:S01]  /*a220*/  LOP3.LUT R5, R75, 0x1f8, RZ, 0xc0, !PT ;  /* 0x000001f84b057812 */ /* 0x000fe200078ec0ff */
[----:B------:R-:W-:Y:S01]  /*a230*/  UMOV UR4, 0x400 ;  /* 0x0000040000047882 */ /* 0x000fe20000000000 */
[----:B------:R-:W-:Y:S02]  /*a240*/  BSSY.RECONVERGENT B3, `(.L_x_657) ;  /* 0x0000750000037945 */ /* 0x000fe40003800200 */
[----:B------:R-:W-:-:S03]  /*a250*/  LOP3.LUT R0, R5, 0x38, R62, 0x78, !PT ;  /* 0x0000003805007812 */ /* 0x000fc600078e783e */
[----:B------:R-:W2:Y:S01]  /*a260*/  S2UR UR5, SR_CgaCtaId ;  /* 0x00000000000579c3 */ /* 0x000ea20000008800 */
[----:B------:R-:W-:-:S07]  /*a270*/  LOP3.LUT R75, R0, 0x1e00, R75, 0xf8, !PT ;  /* 0x00001e00004b7812 */ /* 0x000fce00078ef84b */
[----:B------:R-:W3:Y:S08]  /*a280*/  LDC.64 R2, c[0x0][0x3b0] ;  /* 0x0000ec00ff027b82 */ /* 0x000ef00000000a00 */
[----:B------:R-:W-:Y:S01]  /*a290*/  BAR.SYNC.DEFER_BLOCKING 0x0 ;  /* 0x0000000000007b1d */ /* 0x000fe20000010000 */
[----:B-1----:R-:W-:Y:S01]  /*a2a0*/  ISETP.NE.AND P0, PT, R11, RZ, PT ;  /* 0x000000ff0b00720c */ /* 0x002fe20003f05270 */
[----:B--2---:R-:W-:-:S06]  /*a2b0*/  ULEA UR5, UR5, UR4, 0x18 ;  /* 0x0000000405057291 */ /* 0x004fcc000f8ec0ff */
[----:B------:R-:W-:Y:S02]  /*a2c0*/  LEA R207, R75, UR5, 0x1 ;  /* 0x000000054bcf7c11 */ /* 0x000fe4000f8e08ff */
[C---:B---3--:R-:W-:Y:S01]  /*a2d0*/  SHF.L.U64.HI R31, R2.reuse, 0x4, R3 ;  /* 0x00000004021f7819 */ /* 0x048fe20000010203 */
[----:B------:R-:W-:-:S03]  /*a2e0*/  IMAD.SHL.U32 R33, R2, 0x10, RZ ;  /* 0x0000001002217824 */ /* 0x000fc600078e00ff */
[----:B------:R-:W-:Y:S05]  /*a2f0*/  @P0 BRA `(.L_x_658) ;  /* 0x0000000400c40947 */ /* 0x000fea0003800000 */
[----:B------:R-:W1:Y:S01]  /*a300*/  LDCU.64 UR8, c[0x0][0x380] ;  /* 0x00007000ff0877ac */ /* 0x000e620008000a00 */
[----:B------:R-:W-:Y:S01]  /*a310*/  IMAD.IADD R5, R199, 0x1, -R72 ;  /* 0x00000001c7057824 */ /* 0x000fe200078e0a48 */
[----:B------:R-:W-:Y:S04]  /*a320*/  BSSY.RECONVERGENT B0, `(.L_x_659) ;  /* 0x000001a000007945 */ /* 0x000fe80003800200 */
[----:B------:R-:W-:Y:S02]  /*a330*/  ISETP.GE.AND P1, PT, R108, R5, PT ;  /* 0x000000056c00720c */ /* 0x000fe40003f26270 */
[----:B-1---5:R-:W-:-:S04]  /*a340*/  LEA R6, P0, R106, UR8, 0x1 ;  /* 0x000000086a067c11 */ /* 0x022fc8000f8008ff */
[----:B------:R-:W-:-:S07]  /*a350*/  LEA.HI.X R7, R106, UR9, R66, 0x1, P0 ;  /* 0x000000096a077c11 */ /* 0x000fce00080f0c42 */
[----:B------:R-:W-:Y:S05]  /*a360*/  @P1 BRA `(.L_x_660) ;  /* 0x0000000000541947 */ /* 0x000fea0003800000 */
[----:B------:R-:W1:Y:S02]  /*a370*/  LDCU UR4, c[0x0][0x440] ;  /* 0x00008800ff0477ac */ /* 0x000e640008000800 */
[----:B-1----:R-:W-:Y:S02]  /*a380*/  ISETP.GE.AND P1, PT, R12, UR4, PT ;  /* 0x000000040c007c0c */ /* 0x002fe4000bf26270 */
[----:B------:R-:W-:-:S11]  /*a390*/  ISETP.GE.AND P0, PT, R10, UR4, PT ;  /* 0x000000040a007c0c */ /* 0x000fd6000bf06270 */
        /* <DEDUP_REMOVED lines=17> */
.L_x_661:
[----:B------:R3:W-:Y:S02]  /*a4b0*/  STS.128 [R207+0x4000], RZ ;  /* 0x004000ffcf007388 */ /* 0x0007e40000000c00 */
.L_x_660:
[----:B------:R-:W-:Y:S05]  /*a4c0*/  BSYNC.RECONVERGENT B0 ;  /* 0x0000000000007941 */ /* 0x000fea0003800200 */
.L_x_659:
[----:B------:R-:W-:Y:S01]  /*a4d0*/  IADD3 R32, PT, PT, R108, 0x10, RZ ;  /* 0x000000106c207810 */ /* 0x000fe20007ffe0ff */
[----:B------:R-:W-:Y:S03]  /*a4e0*/  BSSY.RECONVERGENT B0, `(.L_x_662) ;  /* 0x000001a000007945 */ /* 0x000fe60003800200 */
[----:B------:R-:W-:-:S13]  /*a4f0*/  ISETP.GE.AND P0, PT, R32, R5, PT ;  /* 0x000000052000720c */ /* 0x000fda0003f06270 */
[----:B------:R-:W-:Y:S05]  /*a500*/  @P0 BRA `(.L_x_663) ;  /* 0x00000000005c0947 */ /* 0x000fea0003800000 */
[----:B------:R-:W4:Y:S01]  /*a510*/  LDCU UR4, c[0x0][0x440] ;  /* 0x00008800ff0477ac */ /* 0x000f220008000800 */
[----:B------:R-:W-:-:S04]  /*a520*/  LEA R14, P2, R33, R6, 0x1 ;  /* 0x00000006210e7211 */ /* 0x000fc800078408ff */
[----:B------:R-:W-:Y:S02]  /*a530*/  LEA.HI.X R15, R33, R7, R31, 0x1, P2 ;  /* 0x00000007210f7211 */ /* 0x000fe400010f0c1f */
[----:B----4-:R-:W-:Y:S02]  /*a540*/  ISETP.GE.AND P1, PT, R12, UR4, PT ;  /* 0x000000040c007c0c */ /* 0x010fe4000bf26270 */
        /* <DEDUP_REMOVED lines=18> */
.L_x_664:
[----:B------:R1:W-:Y:S02]  /*a670*/  STS.128 [R207+0x4800], RZ ;  /* 0x004800ffcf007388 */ /* 0x0003e40000000c00 */
.L_x_663:
[----:B------:R-:W-:Y:S05]  /*a680*/  BSYNC.RECONVERGENT B0 ;  /* 0x0000000000007941 */ /* 0x000fea0003800200 */
.L_x_662:
[----:B------:R-:W-:Y:S01]  /*a690*/  IADD3 R30, PT, PT, R108, 0x20, RZ ;  /* 0x000000206c1e7810 */ /* 0x000fe20007ffe0ff */
[----:B------:R-:W-:Y:S03]  /*a6a0*/  BSSY.RECONVERGENT B0, `(.L_x_665) ;  /* 0x000001a000007945 */ /* 0x000fe60003800200 */
[----:B------:R-:W-:-:S13]  /*a6b0*/  ISETP.GE.AND P0, PT, R30, R5, PT ;  /* 0x000000051e00720c */ /* 0x000fda0003f06270 */
[----:B------:R-:W-:Y:S05]  /*a6c0*/  @P0 BRA `(.L_x_666) ;  /* 0x00000000005c0947 */ /* 0x000fea0003800000 */
[----:B------:R-:W5:Y:S01]  /*a6d0*/  LDCU UR4, c[0x0][0x440] ;  /* 0x00008800ff0477ac */ /* 0x000f620008000800 */
[----:B-1--4-:R-:W-:-:S04]  /*a6e0*/  LEA R14, P2, R2, R6, 0x6 ;  /* 0x00000006020e7211 */ /* 0x012fc800078430ff */
        /* <DEDUP_REMOVED lines=20> */
.L_x_667:
[----:B------:R4:W-:Y:S02]  /*a830*/  STS.128 [R207+0x5000], RZ ;  /* 0x005000ffcf007388 */ /* 0x0009e40000000c00 */
.L_x_666:
[----:B------:R-:W-:Y:S05]  /*a840*/  BSYNC.RECONVERGENT B0 ;  /* 0x0000000000007941 */ /* 0x000fea0003800200 */
.L_x_665:
[----:B------:R-:W-:-:S04]  /*a850*/  IADD3 R36, PT, PT, R108, 0x30, RZ ;  /* 0x000000306c247810 */ /* 0x000fc80007ffe0ff */
[----:B------:R-:W-:-:S13]  /*a860*/  ISETP.GE.AND P0, PT, R36, R5, PT ;  /* 0x000000052400720c */ /* 0x000fda0003f06270 */
[----:B------:R-:W-:Y:S05]  /*a870*/  @P0 BRA `(.L_x_668) ;  /* 0x0000006c00b00947 */ /* 0x000fea0003800000 */
[----:B------:R-:W5:Y:S01]  /*a880*/  LDCU UR4, c[0x0][0x440] ;  /* 0x00008800ff0477ac */ /* 0x000f620008000800 */
[----:B------:R-:W-:Y:S02]  /*a890*/  IMAD R3, R3, 0x60, RZ ;  /* 0x0000006003037824 */ /* 0x000fe400078e02ff */
[----:B-12---:R-:W-:-:S05]  /*a8a0*/  IMAD.WIDE.U32 R6, R2, 0x60, R6 ;  /* 0x0000006002067825 */ /* 0x006fca00078e0006 */
        /* <DEDUP_REMOVED lines=20> */
.L_x_669:
[----:B------:R2:W-:Y:S01]  /*a9f0*/  STS.128 [R207+0x5800], RZ ;  /* 0x005800ffcf007388 */ /* 0x0005e20000000c00 */
[----:B------:R-:W-:Y:S05]  /*aa00*/  BRA `(.L_x_668) ;  /* 0x0000006c004c7947 */ /* 0x000fea0003800000 */
.L_x_658:
[----:B------:R-:W1:Y:S01]  /*aa10*/  LDCU.64 UR8, c[0x0][0x470] ;  /* 0x00008e00ff0877ac */ /* 0x000e620008000a00 */
[----:B------:R-:W-:Y:S01]  /*aa20*/  IMAD.MOV.U32 R5, RZ, RZ, RZ ;  /* 0x000000ffff057224 */ /* 0x000fe200078e00ff */
[----:B-1----:R-:W-:-:S04]  /*aa30*/  ISETP.NE.U32.AND P0, PT, RZ, UR8, PT ;  /* 0x00000008ff007c0c */ /* 0x002fc8000bf05070 */
[----:B------:R-:W-:Y:S01]  /*aa40*/  ISETP.NE.AND.EX P0, PT, RZ, UR9, PT, P0 ;  /* 0x00000009ff007c0c */ /* 0x000fe2000bf05300 */
[----:B------:R-:W1:Y:S01]  /*aa50*/  LDCU.U8 UR4, c[0x0][0x533] ;  /* 0x0000a660ff0477ac */ /* 0x000e620008000000 */
[----:B------:R-:W2:Y:S11]  /*aa60*/  LDCU.64 UR8, c[0x0][0x380] ;  /* 0x00007000ff0877ac */ /* 0x000eb60008000a00 */
[----:B------:R-:W3:Y:S01]  /*aa70*/  @P0 LDG.E R5, desc[UR6][R110.64] ;  /* 0x000000066e050981 */ /* 0x000ee2000c1e1900 */
[----:B------:R-:W-:-:S05]  /*aa80*/  IMAD.SHL.U32 R0, R62, 0x4, RZ ;  /* 0x000000043e007824 */ /* 0x000fca00078e00ff */
[----:B------:R-:W-:Y:S01]  /*aa90*/  LOP3.LUT R0, R0, 0x1c, RZ, 0xc0, !PT ;  /* 0x0000001c00007812 */ /* 0x000fe200078ec0ff */
[----:B-1----:R-:W-:Y:S01]  /*aaa0*/  UISETP.NE.AND UP0, UPT, UR4, URZ, UPT ;  /* 0x000000ff0400728c */ /* 0x002fe2000bf05270 */
[----:B--2---:R-:W-:-:S04]  /*aab0*/  LEA R34, P0, R106, UR8, 0x1 ;  /* 0x000000086a227c11 */ /* 0x004fc8000f8008ff */
[----:B------:R-:W-:Y:S01]  /*aac0*/  LEA.HI.X R35, R106, UR9, R66, 0x1, P0 ;  /* 0x000000096a237c11 */ /* 0x000fe200080f0c42 */
[----:B---3--:R-:W-:-:S04]  /*aad0*/  IMAD.IADD R4, R68, 0x1, R5 ;  /* 0x0000000144047824 */ /* 0x008fc800078e0205 */
[----:B------:R-:W-:-:S05]  /*aae0*/  IMAD R4, R69, R4, RZ ;  /* 0x0000000445047224 */ /* 0x000fca00078e02ff */
[----:B------:R-:W-:-:S04]  /*aaf0*/  IADD3 R5, P2, PT, R0, R4, RZ ;  /* 0x0000000400057210 */ /* 0x000fc80007f5e0ff */
[----:B------:R-:W-:Y:S02]  /*ab00*/  IADD3 R0, P1, PT, R0, R5, RZ ;  /* 0x0000000500007210 */ /* 0x000fe40007f3e0ff */
[----:B------:R-:W-:-:S05]  /*ab10*/  LEA.HI.X.SX32 R4, R4, RZ, 0x1, P2 ;  /* 0x000000ff04047211 */ /* 0x000fca00010f0eff */
[----:B------:R-:W-:Y:S01]  /*ab20*/  IMAD.X R8, RZ, RZ, R4, P1 ;  /* 0x000000ffff087224 */ /* 0x000fe200008e0604 */
[----:B------:R-:W-:Y:S06]  /*ab30*/  BRA.U !UP0, `(.L_x_670) ;  /* 0x0000002508d47547 */ /* 0x000fec000b800000 */
[----:B------:R-:W1:Y:S01]  /*ab40*/  LDCU.64 UR10, c[0x0][0x4c8] ;  /* 0x00009900ff0a77ac */ /* 0x000e620008000a00 */
[----:B------:R-:W-:Y:S01]  /*ab50*/  IMAD.IADD R15, R199, 0x1, -R72 ;  /* 0x00000001c70f7824 */ /* 0x000fe200078e0a48 */
[C---:B------:R-:W-:Y:S01]  /*ab60*/  SHF.L.U64.HI R4, R5.reuse, 0x1, R4 ;  /* 0x0000000105047819 */ /* 0x040fe20000010204 */
[----:B------:R-:W-:Y:S01]  /*ab70*/  IMAD.SHL.U32 R20, R5, 0x2, RZ ;  /* 0x0000000205147824 */ /* 0x000fe200078e00ff */
[----:B------:R-:W2:Y:S01]  /*ab80*/  LDCU.64 UR8, c[0x0][0x4d0] ;  /* 0x00009a00ff0877ac */ /* 0x000ea20008000a00 */
[----:B------:R-:W-:Y:S01]  /*ab90*/  BSSY.RECONVERGENT B2, `(.L_x_671) ;  /* 0x000009e000027945 */ /* 0x000fe20003800200 */
[----:B------:R-:W-:Y:S02]  /*aba0*/  ISETP.GE.AND P2, PT, R108, R15, PT ;  /* 0x0000000f6c00720c */ /* 0x000fe40003f46270 */
[C---:B-1----:R-:W-:Y:S02]  /*abb0*/  IADD3 R22, P1, PT, R20.reuse, UR10, RZ ;  /* 0x0000000a14167c10 */ /* 0x042fe4000ff3e0ff */
[----:B--2---:R-:W-:-:S02]  /*abc0*/  IADD3 R20, P0, PT, R20, UR8, RZ ;  /* 0x0000000814147c10 */ /* 0x004fc4000ff1e0ff */
[C---:B------:R-:W-:Y:S02]  /*abd0*/  IADD3.X R23, PT, PT, R4.reuse, UR11, RZ, P1, !PT ;  /* 0x0000000b04177c10 */ /* 0x040fe40008ffe4ff */
[----:B------:R-:W-:-:S05]  /*abe0*/  IADD3.X R21, PT, PT, R4, UR9, RZ, P0, !PT ;  /* 0x0000000904157c10 */ /* 0x000fca00087fe4ff */
[----:B------:R-:W-:Y:S05]  /*abf0*/  @P2 BRA `(.L_x_672) ;  /* 0x00000008005c2947 */ /* 0x000fea0003800000 */
[----:B------:R-:W1:Y:S01]  /*ac00*/  LDC R25, c[0x0][0x440] ;  /* 0x00011000ff197b82 */ /* 0x000e620000000800 */
[----:B------:R-:W-:Y:S01]  /*ac10*/  BSSY.RECONVERGENT B1, `(.L_x_673) ;  /* 0x0000034000017945 */ /* 0x000fe20003800200 */
[----:B------:R-:W-:Y:S02]  /*ac20*/  CS2R R4, SRZ ;  /* 0x0000000000047805 */ /* 0x000fe4000001ff00 */
[----:B-----5:R-:W-:Y:S02]  /*ac30*/  CS2R R6, SRZ ;  /* 0x0000000000067805 */ /* 0x020fe4000001ff00 */
[----:B-1----:R-:W-:-:S13]  /*ac40*/  ISETP.GE.AND P0, PT, R12, R25, PT ;  /* 0x000000190c00720c */ /* 0x002fda0003f06270 */
[----:B------:R-:W-:Y:S05]  /*ac50*/  @P0 BRA `(.L_x_674) ;  /* 0x0000000000bc0947 */ /* 0x000fea0003800000 */
[----:B------:R1:W5:Y:S01]  /*ac60*/  LDG.E.128 R16, desc[UR6][R34.64] ;  /* 0x0000000622107981 */ /* 0x000362000c1e1d00 */
[----:B------:R-:W-:Y:S01]  /*ac70*/  ISETP.GE.AND P0, PT, R12, R11, PT ;  /* 0x0000000b0c00720c */ /* 0x000fe20003f06270 */
[----:B------:R-:W-:-:S12]  /*ac80*/  BSSY.RECONVERGENT B0, `(.L_x_675) ;  /* 0x0000028000007945 */ /* 0x000fd80003800200 */
[----:B------:R-:W-:Y:S05]  /*ac90*/  @P0 BRA `(.L_x_676) ;  /* 0x0000000000980947 */ /* 0x000fea0003800000 */
[----:B------:R-:W2:Y:S04]  /*aca0*/  LDG.E.64 R4, desc[UR6][R20.64] ;  /* 0x0000000614047981 */ /* 0x000ea8000c1e1b00 */
[----:B------:R-:W3:Y:S01]  /*acb0*/  LDG.E.64 R6, desc[UR6][R22.64] ;  /* 0x0000000616067981 */ /* 0x000ee2000c1e1b00 */
[C---:B-----5:R-:W-:Y:S01]  /*acc0*/  SHF.L.U32 R37, R19.reuse, 0x10, RZ ;  /* 0x0000001013257819 */ /* 0x060fe200000006ff */
[----:B------:R-:W-:Y:S01]  /*acd0*/  IMAD.U32 R26, R18, 0x10000, RZ ;  /* 0x00010000121a7824 */ /* 0x000fe200078e00ff */
[----:B------:R-:W-:Y:S02]  /*ace0*/  LOP3.LUT R29, R19, 0xffff0000, RZ, 0xc0, !PT ;  /* 0xffff0000131d7812 */ /* 0x000fe400078ec0ff */
[C---:B------:R-:W-:Y:S02]  /*acf0*/  LOP3.LUT R0, R17.reuse, 0xffff0000, RZ, 0xc0, !PT ;  /* 0xffff000011007812 */ /* 0x040fe400078ec0ff */
[----:B------:R-:W-:-:S02]  /*ad00*/  SHF.L.U32 R8, R17, 0x10, RZ ;  /* 0x0000001011087819 */ /* 0x000fc400000006ff */
[C---:B------:R-:W-:Y:S02]  /*ad10*/  SHF.L.U32 R14, R16.reuse, 0x10, RZ ;  /* 0x00000010100e7819 */ /* 0x040fe400000006ff */
[----:B------:R-:W-:Y:S02]  /*ad20*/  LOP3.LUT R28, R16, 0xffff0000, RZ, 0xc0, !PT ;  /* 0xffff0000101c7812 */ /* 0x000fe400078ec0ff */
[----:B------:R-:W-:Y:S02]  /*ad30*/  LOP3.LUT R30, R18, 0xffff0000, RZ, 0xc0, !PT ;  /* 0xffff0000121e7812 */ /* 0x000fe400078ec0ff */
[----:B--2---:R-:W-:Y:S02]  /*ad40*/  LOP3.LUT R19, R4, 0xffff0000, RZ, 0xc0, !PT ;  /* 0xffff000004137812 */ /* 0x004fe400078ec0ff */
[----:B------:R-:W-:Y:S02]  /*ad50*/  LOP3.LUT R16, R5, 0xffff0000, RZ, 0xc0, !PT ;  /* 0xffff000005107812 */ /* 0x000fe400078ec0ff */
[----:B---3--:R-:W-:Y:S01]  /*ad60*/  LOP3.LUT R27, R6, 0xffff0000, RZ, 0xc0, !PT ;  /* 0xffff0000061b7812 */ /* 0x008fe200078ec0ff */
[C---:B------:R-:W-:Y:S01]  /*ad70*/  FMUL.FTZ R17, R0.reuse, R19 ;  /* 0x0000001300117220 */ /* 0x040fe20000410000 */
[----:B------:R-:W-:Y:S01]  /*ad80*/  LOP3.LUT R24, R7, 0xffff0000, RZ, 0xc0, !PT ;  /* 0xffff000007187812 */ /* 0x000fe200078ec0ff */
[----:B------:R-:W-:Y:S01]  /*ad90*/  FMUL.FTZ R18, R29, R16 ;  /* 0x000000101d127220 */ /* 0x000fe20000410000 */
[----:B------:R-:W-:Y:S01]  /*ada0*/  SHF.L.U32 R5, R5, 0x10, RZ ;  /* 0x0000001005057819 */ /* 0x000fe200000006ff */
[-C--:B------:R-:W-:Y:S01]  /*adb0*/  FMUL.FTZ R0, R0, R27.reuse ;  /* 0x0000001b00007220 */ /* 0x080fe20000410000 */
[----:B------:R-:W-:Y:S01]  /*adc0*/  FFMA.FTZ R17, R8, R27, -R17 ;  /* 0x0000001b08117223 */ /* 0x000fe20000010811 */
[----:B------:R-:W-:Y:S01]  /*add0*/  SHF.L.U32 R7, R7, 0x10, RZ ;  /* 0x0000001007077819 */ /* 0x000fe200000006ff */
[----:B------:R-:W-:-:S02]  /*ade0*/  IMAD.U32 R27, R6, 0x10000, RZ ;  /* 0x00010000061b7824 */ /* 0x000fc400078e00ff */
[----:B------:R-:W-:Y:S01]  /*adf0*/  FFMA.FTZ R0, R8, R19, R0 ;  /* 0x0000001308007223 */ /* 0x000fe20000010000 */
[----:B------:R-:W-:Y:S01]  /*ae00*/  SHF.L.U32 R19, R4, 0x10, RZ ;  /* 0x0000001004137819 */ /* 0x000fe200000006ff */
[-C--:B------:R-:W-:Y:S01]  /*ae10*/  FMUL.FTZ R8, R29, R24.reuse ;  /* 0x000000181d087220 */ /* 0x080fe20000410000 */
[C---:B------:R-:W-:Y:S01]  /*ae20*/  FMUL.FTZ R39, R30.reuse, R5 ;  /* 0x000000051e277220 */ /* 0x040fe20000410000 */
[----:B------:R-:W-:Y:S01]  /*ae30*/  FMUL.FTZ R30, R30, R7 ;  /* 0x000000071e1e7220 */ /* 0x000fe20000410000 */
[C---:B------:R-:W-:Y:S01]  /*ae40*/  FFMA.FTZ R18, R37.reuse, R24, -R18 ;  /* 0x0000001825127223 */ /* 0x040fe20000010812 */
[C---:B------:R-:W-:Y:S01]  /*ae50*/  FMUL.FTZ R29, R28.reuse, R19 ;  /* 0x000000131c1d7220 */ /* 0x040fe20000410000 */
[----:B------:R-:W-:Y:S01]  /*ae60*/  FMUL.FTZ R28, R28, R27 ;  /* 0x0000001b1c1c7220 */ /* 0x000fe20000410000 */
[----:B------:R-:W-:Y:S01]  /*ae70*/  FFMA.FTZ R37, R37, R16, R8 ;  /* 0x0000001025257223 */ /* 0x000fe20000010008 */
[----:B------:R-:W-:Y:S01]  /*ae80*/  FFMA.FTZ R39, R26, R7, -R39 ;  /* 0x000000071a277223 */ /* 0x000fe20000010827 */
[C---:B------:R-:W-:Y:S01]  /*ae90*/  FFMA.FTZ R29, R14.reuse, R27, -R29 ;  /* 0x0000001b0e1d7223 */ /* 0x040fe2000001081d */
[----:B------:R-:W-:Y:S01]  /*aea0*/  FFMA.FTZ R28, R14, R19, R28 ;  /* 0x000000130e1c7223 */ /* 0x000fe2000001001c */
[----:B------:R-:W-:Y:S01]  /*aeb0*/  FFMA.FTZ R30, R26, R5, R30 ;  /* 0x000000051a1e7223 */ /* 0x000fe2000001001e */
[----:B------:R-:W-:-:S02]  /*aec0*/  F2FP.BF16.F32.PACK_AB R19, R37, R18 ;  /* 0x000000122513723e */ /* 0x000fc400000010ff */
[----:B------:R-:W-:Y:S02]  /*aed0*/  F2FP.BF16.F32.PACK_AB R17, R0, R17 ;  /* 0x000000110011723e */ /* 0x000fe400000010ff */
[----:B------:R-:W-:Y:S02]  /*aee0*/  F2FP.BF16.F32.PACK_AB R16, R28, R29 ;  /* 0x0000001d1c10723e */ /* 0x000fe400000010ff */
[----:B------:R-:W-:Y:S02]  /*aef0*/  F2FP.BF16.F32.PACK_AB R18, R30, R39 ;  /* 0x000000271e12723e */ /* 0x000fe400000010ff */
.L_x_676:
[----:B------:R-:W-:Y:S05]  /*af00*/  BSYNC.RECONVERGENT B0 ;  /* 0x0000000000007941 */ /* 0x000fea0003800200 */
.L_x_675:
[----:B-----5:R-:W-:Y:S01]  /*af10*/  IMAD.MOV.U32 R6, RZ, RZ, R18 ;  /* 0x000000ffff067224 */ /* 0x020fe200078e0012 */
[----:B------:R-:W-:Y:S01]  /*af20*/  MOV R4, R16 ;  /* 0x0000001000047202 */ /* 0x000fe20000000f00 */
[----:B------:R-:W-:Y:S01]  /*af30*/  IMAD.MOV.U32 R7, RZ, RZ, R19 ;  /* 0x000000ffff077224 */ /* 0x000fe200078e0013 */
[----:B------:R-:W-:Y:S02]  /*af40*/  MOV R5, R17 ;  /* 0x0000001100057202 */ /* 0x000fe40000000f00 */
.L_x_674:
[----:B------:R-:W-:Y:S05]  /*af50*/  BSYNC.RECONVERGENT B1 ;  /* 0x0000000000017941 */ /* 0x000fea0003800200 */
.L_x_673:
[----:B------:R-:W-:Y:S01]  /*af60*/  ISETP.GE.AND P0, PT, R10, R25, PT ;  /* 0x000000190a00720c */ /* 0x000fe20003f06270 */
[----:B------:R2:W-:Y:S01]  /*af70*/  STS.128 [R207], R4 ;  /* 0x00000004cf007388 */ /* 0x0005e20000000c00 */
[----:B------:R-:W-:Y:S11]  /*af80*/  BSSY.RECONVERGENT B1, `(.L_x_677) ;  /* 0x000002f000017945 */ /* 0x000ff60003800200 */
[----:B------:R2:W-:Y:S01]  /*af90*/  @P0 STS.128 [R207+0x2000], RZ ;  /* 0x002000ffcf000388 */ /* 0x0005e20000000c00 */
[----:B------:R-:W-:Y:S05]  /*afa0*/  @P0 BRA `(.L_x_678) ;  /* 0x0000000000b00947 */ /* 0x000fea0003800000 */
[----:B------:R3:W5:Y:S01]  /*afb0*/  LDG.E.128 R16, desc[UR6][R34.64+0x80] ;  /* 0x0000800622107981 */ /* 0x000762000c1e1d00 */
[----:B------:R-:W-:Y:S01]  /*afc0*/  ISETP.GE.AND P0, PT, R10, R11, PT ;  /* 0x0000000b0a00720c */ /* 0x000fe20003f06270 */
[----:B------:R-:W-:-:S12]  /*afd0*/  BSSY.RECONVERGENT B0, `(.L_x_679) ;  /* 0x0000028000007945 */ /* 0x000fd80003800200 */
[----:B------:R-:W-:Y:S05]  /*afe0*/  @P0 BRA `(.L_x_680) ;  /* 0x0000000000980947 */ /* 0x000fea0003800000 */
[----:B--2---:R-:W2:Y:S04]  /*aff0*/  LDG.E.64 R4, desc[UR6][R20.64+0x40] ;  /* 0x0000400614047981 */ /* 0x004ea8000c1e1b00 */
[----:B------:R-:W4:Y:S01]  /*b000*/  LDG.E.64 R6, desc[UR6][R22.64+0x40] ;  /* 0x0000400616067981 */ /* 0x000f22000c1e1b00 */
        /* <DEDUP_REMOVED lines=10> */
[----:B----4-:R-:W-:Y:S01]  /*b0b0*/  LOP3.LUT R27, R6, 0xffff0000, RZ, 0xc0, !PT ;  /* 0xffff0000061b7812 */ /* 0x010fe200078ec0ff */
        /* <DEDUP_REMOVED lines=25> */
.L_x_680:
[----:B------:R-:W-:Y:S05]  /*b250*/  BSYNC.RECONVERGENT B0 ;  /* 0x0000000000007941 */ /* 0x000fea0003800200 */
.L_x_679:
[----:B-----5:R4:W-:Y:S02]  /*b260*/  STS.128 [R207+0x2000], R16 ;  /* 0x00200010cf007388 */ /* 0x0209e40000000c00 */
.L_x_678:
[----:B------:R-:W-:Y:S05]  /*b270*/  BSYNC.RECONVERGENT B1 ;  /* 0x0000000000017941 */ /* 0x000fea0003800200 */
.L_x_677:
[----:B------:R-:W-:-:S13]  /*b280*/  ISETP.GE.AND P0, PT, R9, R25, PT ;  /* 0x000000190900720c */ /* 0x000fda0003f06270 */
[----:B------:R1:W-:Y:S01]  /*b290*/  @P0 STS.128 [R207+0x4000], RZ ;  /* 0x004000ffcf000388 */ /* 0x0003e20000000c00 */
[----:B------:R-:W-:Y:S05]  /*b2a0*/  @P0 BRA `(.L_x_672) ;  /* 0x0000000000b00947 */ /* 0x000fea0003800000 */
[----:B----4-:R4:W5:Y:S01]  /*b2b0*/  LDG.E.128 R16, desc[UR6][R34.64+0x100] ;  /* 0x0001000622107981 */ /* 0x010962000c1e1d00 */
[----:B------:R-:W-:Y:S01]  /*b2c0*/  ISETP.GE.AND P0, PT, R9, R11, PT ;  /* 0x0000000b0900720c */ /* 0x000fe20003f06270 */
[----:B------:R-:W-:-:S12]  /*b2d0*/  BSSY.RECONVERGENT B0, `(.L_x_681) ;  /* 0x0000028000007945 */ /* 0x000fd80003800200 */
[----:B------:R-:W-:Y:S05]  /*b2e0*/  @P0 BRA `(.L_x_682) ;  /* 0x0000000000980947 */ /* 0x000fea0003800000 */
[----:B--2---:R-:W2:Y:S04]  /*b2f0*/  LDG.E.64 R4, desc[UR6][R20.64+0x80] ;  /* 0x0000800614047981 */ /* 0x004ea8000c1e1b00 */
        /* <DEDUP_REMOVED lines=37> */
.L_x_682:
[----:B------:R-:W-:Y:S05]  /*b550*/  BSYNC.RECONVERGENT B0 ;  /* 0x0000000000007941 */ /* 0x000fea0003800200 */
.L_x_681:
[----:B-----5:R1:W-:Y:S02]  /*b560*/  STS.128 [R207+0x4000], R16 ;  /* 0x00400010cf007388 */ /* 0x0203e40000000c00 */
.L_x_672:
[----:B------:R-:W-:Y:S05]  /*b570*/  BSYNC.RECONVERGENT B2 ;  /* 0x0000000000027941 */ /* 0x000fea0003800200 */
.L_x_671:
[----:B------:R-:W-:Y:S01]  /*b580*/  IADD3 R32, PT, PT, R108, 0x10, RZ ;  /* 0x000000106c207810 */ /* 0x000fe20007ffe0ff */
[----:B------:R-:W-:Y:S03]  /*b590*/  BSSY.RECONVERGENT B2, `(.L_x_683) ;  /* 0x000009a000027945 */ /* 0x000fe60003800200 */
[----:B------:R-:W-:-:S13]  /*b5a0*/  ISETP.GE.AND P0, PT, R32, R15, PT ;  /* 0x0000000f2000720c */ /* 0x000fda0003f06270 */
[----:B------:R-:W-:Y:S05]  /*b5b0*/  @P0 BRA `(.L_x_684) ;  /* 0x00000008005c0947 */ /* 0x000fea0003800000 */
[----:B------:R-:W2:Y:S01]  /*b5c0*/  LDC R25, c[0x0][0x440] ;  /* 0x00011000ff197b82 */ /* 0x000ea20000000800 */
[C---:B------:R-:W-:Y:S01]  /*b5d0*/  LEA R26, P0, R33.reuse, R34, 0x1 ;  /* 0x00000022211a7211 */ /* 0x040fe200078008ff */
[----:B------:R-:W-:Y:S03]  /*b5e0*/  BSSY.RECONVERGENT B1, `(.L_x_685) ;  /* 0x0000032000017945 */ /* 0x000fe60003800200 */
[----:B------:R-:W-:Y:S02]  /*b5f0*/  LEA.HI.X R27, R33, R35, R31, 0x1, P0 ;  /* 0x00000023211b7211 */ /* 0x000fe400000f0c1f */
[----:B--2---:R-:W-:-:S13]  /*b600*/  ISETP.GE.AND P1, PT, R12, R25, PT ;  /* 0x000000190c00720c */ /* 0x004fda0003f26270 */
[----:B------:R2:W-:Y:S01]  /*b610*/  @P1 STS.128 [R207+0x800], RZ ;  /* 0x000800ffcf001388 */ /* 0x0005e20000000c00 */
[----:B------:R-:W-:Y:S05]  /*b620*/  @P1 BRA `(.L_x_686) ;  /* 0x0000000000b41947 */ /* 0x000fea0003800000 */
[----:B-1--4-:R1:W5:Y:S01]  /*b630*/  LDG.E.128 R16, desc[UR6][R26.64] ;  /* 0x000000061a107981 */ /* 0x012362000c1e1d00 */
[----:B------:R-:W-:Y:S01]  /*b640*/  ISETP.GE.AND P0, PT, R12, R11, PT ;  /* 0x0000000b0c00720c */ /* 0x000fe20003f06270 */
[----:B------:R-:W-:-:S12]  /*b650*/  BSSY.RECONVERGENT B0, `(.L_x_687) ;  /* 0x0000029000007945 */ /* 0x000fd80003800200 */
[----:B------:R-:W-:Y:S05]  /*b660*/  @P0 BRA `(.L_x_688) ;  /* 0x00000000009c0947 */ /* 0x000fea0003800000 */
[----:B------:R-:W4:Y:S04]  /*b670*/  LDG.E.64 R4, desc[UR6][R20.64] ;  /* 0x0000000614047981 */ /* 0x000f28000c1e1b00 */
[----:B-----5:R-:W2:Y:S01]  /*b680*/  LDG.E.64 R6, desc[UR6][R22.64] ;  /* 0x0000000616067981 */ /* 0x020ea2000c1e1b00 */
[C---:B------:R-:W-:Y:S01]  /*b690*/  SHF.L.U32 R8, R17.reuse, 0x10, RZ ;  /* 0x0000001011087819 */ /* 0x040fe200000006ff */
[----:B------:R-:W-:Y:S01]  /*b6a0*/  IMAD.U32 R31, R18, 0x10000, RZ ;  /* 0x00010000121f7824 */ /* 0x000fe200078e00ff */
[----:B------:R-:W-:Y:S02]  /*b6b0*/  LOP3.LUT R0, R17, 0xffff0000, RZ, 0xc0, !PT ;  /* 0xffff000011007812 */ /* 0x000fe400078ec0ff */
[C---:B------:R-:W-:Y:S02]  /*b6c0*/  SHF.L.U32 R14, R16.reuse, 0x10, RZ ;  /* 0x00000010100e7819 */ /* 0x040fe400000006ff */
[----:B------:R-:W-:-:S02]  /*b6d0*/  LOP3.LUT R33, R16, 0xffff0000, RZ, 0xc0, !PT ;  /* 0xffff000010217812 */ /* 0x000fc400078ec0ff */
[C---:B------:R-:W-:Y:S02]  /*b6e0*/  LOP3.LUT R28, R19.reuse, 0xffff0000, RZ, 0xc0, !PT ;  /* 0xffff0000131c7812 */ /* 0x040fe400078ec0ff */
[----:B------:R-:W-:Y:S02]  /*b6f0*/  SHF.L.U32 R30, R19, 0x10, RZ ;  /* 0x00000010131e7819 */ /* 0x000fe400000006ff */
[----:B------:R-:W-:Y:S02]  /*b700*/  LOP3.LUT R36, R18, 0xffff0000, RZ, 0xc0, !PT ;  /* 0xffff000012247812 */ /* 0x000fe400078ec0ff */
[----:B----4-:R-:W-:Y:S02]  /*b710*/  LOP3.LUT R17, R4, 0xffff0000, RZ, 0xc0, !PT ;  /* 0xffff000004117812 */ /* 0x010fe400078ec0ff */
[C---:B------:R-:W-:Y:S01]  /*b720*/  LOP3.LUT R16, R5.reuse, 0xffff0000, RZ, 0xc0, !PT ;  /* 0xffff000005107812 */ /* 0x040fe200078ec0ff */
[----:B------:R-:W-:Y:S01]  /*b730*/  IMAD.U32 R5, R5, 0x10000, RZ ;  /* 0x0001000005057824 */ /* 0x000fe200078e00ff */
[----:B--2---:R-:W-:Y:S01]  /*b740*/  LOP3.LUT R29, R6, 0xffff0000, RZ, 0xc0, !PT ;  /* 0xffff0000061d7812 */ /* 0x004fe200078ec0ff */
[----:B------:R-:W-:Y:S01]  /*b750*/  FMUL.FTZ R24, R17, R0 ;  /* 0x0000000011187220 */ /* 0x000fe20000410000 */
[----:B------:R-:W-:Y:S01]  /*b760*/  LOP3.LUT R19, R7, 0xffff0000, RZ, 0xc0, !PT ;  /* 0xffff000007137812 */ /* 0x000fe200078ec0ff */
[----:B------:R-:W-:Y:S01]  /*b770*/  FMUL.FTZ R18, R16, R28 ;  /* 0x0000001c10127220 */ /* 0x000fe20000410000 */
[----:B------:R-:W-:Y:S01]  /*b780*/  SHF.L.U32 R4, R4, 0x10, RZ ;  /* 0x0000001004047819 */ /* 0x000fe200000006ff */
[C---:B------:R-:W-:Y:S01]  /*b790*/  FMUL.FTZ R0, R29.reuse, R0 ;  /* 0x000000001d007220 */ /* 0x040fe20000410000 */
[----:B------:R-:W-:Y:S01]  /*b7a0*/  SHF.L.U32 R6, R6, 0x10, RZ ;  /* 0x0000001006067819 */ /* 0x000fe200000006ff */
[----:B------:R-:W-:Y:S01]  /*b7b0*/  FFMA.FTZ R24, R29, R8, -R24 ;  /* 0x000000081d187223 */ /* 0x000fe20000010818 */
[----:B------:R-:W-:Y:S01]  /*b7c0*/  SHF.L.U32 R7, R7, 0x10, RZ ;  /* 0x0000001007077819 */ /* 0x000fe200000006ff */
[C---:B------:R-:W-:Y:S01]  /*b7d0*/  FMUL.FTZ R29, R19.reuse, R28 ;  /* 0x0000001c131d7220 */ /* 0x040fe20000410000 */
[----:B------:R-:W-:Y:S01]  /*b7e0*/  FFMA.FTZ R18, R19, R30, -R18 ;  /* 0x0000001e13127223 */ /* 0x000fe20000010812 */
[----:B------:R-:W-:Y:S01]  /*b7f0*/  FFMA.FTZ R17, R17, R8, R0 ;  /* 0x0000000811117223 */ /* 0x000fe20000010000 */
[-C--:B------:R-:W-:Y:S01]  /*b800*/  FMUL.FTZ R19, R4, R33.reuse ;  /* 0x0000002104137220 */ /* 0x080fe20000410000 */
[----:B------:R-:W-:Y:S01]  /*b810*/  FMUL.FTZ R33, R6, R33 ;  /* 0x0000002106217220 */ /* 0x000fe20000410000 */
[----:B------:R-:W-:Y:S01]  /*b820*/  FMUL.FTZ R0, R5, R36 ;  /* 0x0000002405007220 */ /* 0x000fe20000410000 */
[----:B------:R-:W-:Y:S01]  /*b830*/  FFMA.FTZ R29, R16, R30, R29 ;  /* 0x0000001e101d7223 */ /* 0x000fe2000001001d */
[C---:B------:R-:W-:Y:S01]  /*b840*/  FMUL.FTZ R36, R7.reuse, R36 ;  /* 0x0000002407247220 */ /* 0x040fe20000410000 */
[-C--:B------:R-:W-:Y:S01]  /*b850*/  FFMA.FTZ R19, R6, R14.reuse, -R19 ;  /* 0x0000000e06137223 */ /* 0x080fe20000010813 */
[----:B------:R-:W-:Y:S01]  /*b860*/  FFMA.FTZ R4, R4, R14, R33 ;  /* 0x0000000e04047223 */ /* 0x000fe20000010021 */
[-C--:B------:R-:W-:Y:S01]  /*b870*/  FFMA.FTZ R0, R7, R31.reuse, -R0 ;  /* 0x0000001f07007223 */ /* 0x080fe20000010800 */
[----:B------:R-:W-:Y:S01]  /*b880*/  FFMA.FTZ R5, R5, R31, R36 ;  /* 0x0000001f05057223 */ /* 0x000fe20000010024 */
[----:B------:R-:W-:-:S02]  /*b890*/  F2FP.BF16.F32.PACK_AB R29, R29, R18 ;  /* 0x000000121d1d723e */ /* 0x000fc400000010ff */
[----:B------:R-:W-:Y:S02]  /*b8a0*/  F2FP.BF16.F32.PACK_AB R16, R4, R19 ;  /* 0x000000130410723e */ /* 0x000fe400000010ff */
[----:B------:R-:W-:Y:S02]  /*b8b0*/  F2FP.BF16.F32.PACK_AB R17, R17, R24 ;  /* 0x000000181111723e */ /* 0x000fe400000010ff */
[----:B------:R-:W-:Y:S02]  /*b8c0*/  F2FP.BF16.F32.PACK_AB R18, R5, R0 ;  /* 0x000000000512723e */ /* 0x000fe400000010ff */
[----:B------:R-:W-:Y:S02]  /*b8d0*/  MOV R19, R29 ;  /* 0x0000001d00137202 */ /* 0x000fe40000000f00 */
.L_x_688:
[----:B------:R-:W-:Y:S05]  /*b8e0*/  BSYNC.RECONVERGENT B0 ;  /* 0x0000000000007941 */ /* 0x000fea0003800200 */
.L_x_687:
[----:B-----5:R4:W-:Y:S02]  /*b8f0*/  STS.128 [R207+0x800], R16 ;  /* 0x00080010cf007388 */ /* 0x0209e40000000c00 */
.L_x_686:
[----:B------:R-:W-:Y:S05]  /*b900*/  BSYNC.RECONVERGENT B1 ;  /* 0x0000000000017941 */ /* 0x000fea0003800200 */
.L_x_685:
[----:B------:R-:W-:Y:S01]  /*b910*/  ISETP.GE.AND P0, PT, R10, R25, PT ;  /* 0x000000190a00720c */ /* 0x000fe20003f06270 */
[----:B------:R-:W-:-:S12]  /*b920*/  BSSY.RECONVERGENT B1, `(.L_x_689) ;  /* 0x0000030000017945 */ /* 0x000fd80003800200 */
        /* <DEDUP_REMOVED lines=45> */
.L_x_692:
[----:B------:R-:W-:Y:S05]  /*bc00*/  BSYNC.RECONVERGENT B0 ;  /* 0x0000000000007941 */ /* 0x000fea0003800200 */
.L_x_691:
[----:B-----5:R4:W-:Y:S02]  /*bc10*/  STS.128 [R207+0x2800], R16 ;  /* 0x00280010cf007388 */ /* 0x0209e40000000c00 */
.L_x_690:
[----:B------:R-:W-:Y:S05]  /*bc20*/  BSYNC.RECONVERGENT B1 ;  /* 0x0000000000017941 */ /* 0x000fea0003800200 */
.L_x_689:
[----:B------:R-:W-:-:S13]  /*bc30*/  ISETP.GE.AND P0, PT, R9, R25, PT ;  /* 0x000000190900720c */ /* 0x000fda0003f06270 */
        /* <DEDUP_REMOVED lines=13> */
[C---:B-1----:R-:W-:Y:S02]  /*bd10*/  LOP3.LUT R26, R19.reuse, 0xffff0000, RZ, 0xc0, !PT ;  /* 0xffff0000131a7812 */ /* 0x042fe400078ec0ff */
        /* <DEDUP_REMOVED lines=19> */
[-C--:B------:R-:W-:Y:S01]  /*be50*/  FMUL.FTZ R0, R5, R30.reuse ;  /* 0x0000001e05007220 */ /* 0x080fe20000410000 */
        /* <DEDUP_REMOVED lines=11> */
.L_x_694:
[----:B------:R-:W-:Y:S05]  /*bf10*/  BSYNC.RECONVERGENT B0 ;  /* 0x0000000000007941 */ /* 0x000fea0003800200 */
.L_x_693:
[----:B-----5:R4:W-:Y:S02]  /*bf20*/  STS.128 [R207+0x4800], R16 ;  /* 0x00480010cf007388 */ /* 0x0209e40000000c00 */
.L_x_684:
[----:B------:R-:W-:Y:S05]  /*bf30*/  BSYNC.RECONVERGENT B2 ;  /* 0x0000000000027941 */ /* 0x000fea0003800200 */
.L_x_683:
[----:B------:R-:W-:Y:S01]  /*bf40*/  IADD3 R30, PT, PT, R108, 0x20, RZ ;  /* 0x000000206c1e7810 */ /* 0x000fe20007ffe0ff */
[----:B------:R-:W-:Y:S03]  /*bf50*/  BSSY.RECONVERGENT B2, `(.L_x_695) ;  /* 0x0000098000027945 */ /* 0x000fe60003800200 */
[----:B------:R-:W-:-:S13]  /*bf60*/  ISETP.GE.AND P0, PT, R30, R15, PT ;  /* 0x0000000f1e00720c */ /* 0x000fda0003f06270 */
[----:B------:R-:W-:Y:S05]  /*bf70*/  @P0 BRA `(.L_x_696) ;  /* 0x0000000800540947 */ /* 0x000fea0003800000 */
[----:B------:R-:W1:Y:S01]  /*bf80*/  LDC R25, c[0x0][0x440] ;  /* 0x00011000ff197b82 */ /* 0x000e620000000800 */
[C---:B------:R-:W-:Y:S01]  /*bf90*/  LEA R36, P1, R2.reuse, R34, 0x6 ;  /* 0x0000002202247211 */ /* 0x040fe200078230ff */
[----:B------:R-:W-:Y:S03]  /*bfa0*/  BSSY.RECONVERGENT B1, `(.L_x_697) ;  /* 0x0000031000017945 */ /* 0x000fe60003800200 */
[----:B------:R-:W-:Y:S02]  /*bfb0*/  LEA.HI.X R37, R2, R35, R3, 0x6, P1 ;  /* 0x0000002302257211 */ /* 0x000fe400008f3403 */
[----:B-1----:R-:W-:-:S13]  /*bfc0*/  ISETP.GE.AND P0, PT, R12, R25, PT ;  /* 0x000000190c00720c */ /* 0x002fda0003f06270 */
[----:B------:R1:W-:Y:S01]  /*bfd0*/  @P0 STS.128 [R207+0x1000], RZ ;  /* 0x001000ffcf000388 */ /* 0x0003e20000000c00 */
[----:B------:R-:W-:Y:S05]  /*bfe0*/  @P0 BRA `(.L_x_698) ;  /* 0x0000000000b00947 */ /* 0x000fea0003800000 */
[----:B----4-:R4:W5:Y:S01]  /*bff0*/  LDG.E.128 R16, desc[UR6][R36.64] ;  /* 0x0000000624107981 */ /* 0x010962000c1e1d00 */
[----:B------:R-:W-:Y:S01]  /*c000*/  ISETP.GE.AND P0, PT, R12, R11, PT ;  /* 0x0000000b0c00720c */ /* 0x000fe20003f06270 */
[----:B------:R-:W-:-:S12]  /*c010*/  BSSY.RECONVERGENT B0, `(.L_x_699) ;  /* 0x0000028000007945 */ /* 0x000fd80003800200 */
[----:B------:R-:W-:Y:S05]  /*c020*/  @P0 BRA `(.L_x_700) ;  /* 0x0000000000980947 */ /* 0x000fea0003800000 */
[----:B--2---:R-:W2:Y:S04]  /*c030*/  LDG.E.64 R4, desc[UR6][R20.64] ;  /* 0x0000000614047981 */ /* 0x004ea8000c1e1b00 */
[----:B-----5:R-:W3:Y:S01]  /*c040*/  LDG.E.64 R6, desc[UR6][R22.64] ;  /* 0x0000000616067981 */ /* 0x020ee2000c1e1b00 */
[C---:B------:R-:W-:Y:S01]  /*c050*/  SHF.L.U32 R8, R17.reuse, 0x10, RZ ;  /* 0x0000001011087819 */ /* 0x040fe200000006ff */
[----:B------:R-:W-:Y:S01]  /*c060*/  IMAD.U32 R29, R18, 0x10000, RZ ;  /* 0x00010000121d7824 */ /* 0x000fe200078e00ff */
[----:B------:R-:W-:Y:S02]  /*c070*/  LOP3.LUT R0, R17, 0xffff0000, RZ, 0xc0, !PT ;  /* 0xffff000011007812 */ /* 0x000fe400078ec0ff */
[C---:B------:R-:W-:Y:S02]  /*c080*/  SHF.L.U32 R14, R16.reuse, 0x10, RZ ;  /* 0x00000010100e7819 */ /* 0x040fe400000006ff */
[----:B------:R-:W-:-:S02]  /*c090*/  LOP3.LUT R31, R16, 0xffff0000, RZ, 0xc0, !PT ;  /* 0xffff0000101f7812 */ /* 0x000fc400078ec0ff */
[C---:B------:R-:W-:Y:S02]  /*c0a0*/  SHF.L.U32 R28, R19.reuse, 0x10, RZ ;  /* 0x00000010131c7819 */ /* 0x040fe400000006ff */
[----:B------:R-:W-:Y:S02]  /*c0b0*/  LOP3.LUT R26, R19, 0xffff0000, RZ, 0xc0, !PT ;  /* 0xffff0000131a7812 */ /* 0x000fe400078ec0ff */
[----:B------:R-:W-:Y:S02]  /*c0c0*/  LOP3.LUT R33, R18, 0xffff0000, RZ, 0xc0, !PT ;  /* 0xffff000012217812 */ /* 0x000fe400078ec0ff */
[----:B--2---:R-:W-:Y:S02]  /*c0d0*/  LOP3.LUT R17, R4, 0xffff0000, RZ, 0xc0, !PT ;  /* 0xffff000004117812 */ /* 0x004fe400078ec0ff */
[----:B------:R-:W-:Y:S02]  /*c0e0*/  LOP3.LUT R16, R5, 0xffff0000, RZ, 0xc0, !PT ;  /* 0xffff000005107812 */ /* 0x000fe400078ec0ff */
[C---:B---3--:R-:W-:Y:S01]  /*c0f0*/  LOP3.LUT R27, R6.reuse, 0xffff0000, RZ, 0xc0, !PT ;  /* 0xffff0000061b7812 */ /* 0x048fe200078ec0ff */
[-C--:B------:R-:W-:Y:S01]  /*c100*/  FMUL.FTZ R24, R17, R0.reuse ;  /* 0x0000000011187220 */ /* 0x080fe20000410000 */
[----:B------:R-:W-:Y:S01]  /*c110*/  LOP3.LUT R19, R7, 0xffff0000, RZ, 0xc0, !PT ;  /* 0xffff000007137812 */ /* 0x000fe200078ec0ff */
[----:B------:R-:W-:Y:S01]  /*c120*/  IMAD.U32 R6, R6, 0x10000, RZ ;  /* 0x0001000006067824 */ /* 0x000fe200078e00ff */
[----:B------:R-:W-:Y:S01]  /*c130*/  SHF.L.U32 R4, R4, 0x10, RZ ;  /* 0x0000001004047819 */ /* 0x000fe200000006ff */
[C---:B------:R-:W-:Y:S01]  /*c140*/  FMUL.FTZ R0, R27.reuse, R0 ;  /* 0x000000001b007220 */ /* 0x040fe20000410000 */
[----:B------:R-:W-:Y:S01]  /*c150*/  FFMA.FTZ R24, R27, R8, -R24 ;  /* 0x000000081b187223 */ /* 0x000fe20000010818 */
[-C--:B------:R-:W-:Y:S01]  /*c160*/  FMUL.FTZ R18, R16, R26.reuse ;  /* 0x0000001a10127220 */ /* 0x080fe20000410000 */
[----:B------:R-:W-:Y:S01]  /*c170*/  FMUL.FTZ R27, R19, R26 ;  /* 0x0000001a131b7220 */ /* 0x000fe20000410000 */
[----:B------:R-:W-:Y:S01]  /*c180*/  FFMA.FTZ R17, R17, R8, R0 ;  /* 0x0000000811117223 */ /* 0x000fe20000010000 */
[----:B------:R-:W-:Y:S01]  /*c190*/  SHF.L.U32 R0, R5, 0x10, RZ ;  /* 0x0000001005007819 */ /* 0x000fe200000006ff */
[-C--:B------:R-:W-:Y:S01]  /*c1a0*/  FMUL.FTZ R5, R4, R31.reuse ;  /* 0x0000001f04057220 */ /* 0x080fe20000410000 */
[----:B------:R-:W-:Y:S01]  /*c1b0*/  SHF.L.U32 R8, R7, 0x10, RZ ;  /* 0x0000001007087819 */ /* 0x000fe200000006ff */
[----:B------:R-:W-:Y:S01]  /*c1c0*/  FMUL.FTZ R31, R6, R31 ;  /* 0x0000001f061f7220 */ /* 0x000fe20000410000 */
[-C--:B------:R-:W-:Y:S01]  /*c1d0*/  FFMA.FTZ R18, R19, R28.reuse, -R18 ;  /* 0x0000001c13127223 */ /* 0x080fe20000010812 */
[-C--:B------:R-:W-:Y:S01]  /*c1e0*/  FMUL.FTZ R7, R0, R33.reuse ;  /* 0x0000002100077220 */ /* 0x080fe20000410000 */
[----:B------:R-:W-:Y:S01]  /*c1f0*/  FFMA.FTZ R27, R16, R28, R27 ;  /* 0x0000001c101b7223 */ /* 0x000fe2000001001b */
[----:B------:R-:W-:Y:S01]  /*c200*/  FMUL.FTZ R33, R8, R33 ;  /* 0x0000002108217220 */ /* 0x000fe20000410000 */
        /* <DEDUP_REMOVED lines=8> */
.L_x_700:
[----:B------:R-:W-:Y:S05]  /*c290*/  BSYNC.RECONVERGENT B0 ;  /* 0x0000000000007941 */ /* 0x000fea0003800200 */
.L_x_699:
[----:B-----5:R1:W-:Y:S02]  /*c2a0*/  STS.128 [R207+0x1000], R16 ;  /* 0x00100010cf007388 */ /* 0x0203e40000000c00 */
.L_x_698:
[----:B------:R-:W-:Y:S05]  /*c2b0*/  BSYNC.RECONVERGENT B1 ;  /* 0x0000000000017941 */ /* 0x000fea0003800200 */
.L_x_697:
        /* <DEDUP_REMOVED lines=8> */
[----:B--2---:R-:W2:Y:S04]  /*c340*/  LDG.E.64 R4, desc[UR6][R20.64+0x40] ;  /* 0x0000400614047981 */ /* 0x004ea8000c1e1b00 */
[----:B-----5:R-:W4:Y:S01]  /*c350*/  LDG.E.64 R6, desc[UR6][R22.64+0x40] ;  /* 0x0000400616067981 */ /* 0x020f22000c1e1b00 */
        /* <DEDUP_REMOVED lines=10> */
[C---:B----4-:R-:W-:Y:S01]  /*c400*/  LOP3.LUT R27, R6.reuse, 0xffff0000, RZ, 0xc0, !PT ;  /* 0xffff0000061b7812 */ /* 0x050fe200078ec0ff */
        /* <DEDUP_REMOVED lines=25> */
.L_x_704:
[----:B------:R-:W-:Y:S05]  /*c5a0*/  BSYNC.RECONVERGENT B0 ;  /* 0x0000000000007941 */ /* 0x000fea0003800200 */
.L_x_703:
[----:B-----5:R4:W-:Y:S02]  /*c5b0*/  STS.128 [R207+0x3000], R16 ;  /* 0x00300010cf007388 */ /* 0x0209e40000000c00 */
.L_x_702:
[----:B------:R-:W-:Y:S05]  /*c5c0*/  BSYNC.RECONVERGENT B1 ;  /* 0x0000000000017941 */ /* 0x000fea0003800200 */
.L_x_701:
[----:B------:R-:W-:-:S13]  /*c5d0*/  ISETP.GE.AND P0, PT, R9, R25, PT ;  /* 0x000000190900720c */ /* 0x000fda0003f06270 */
        /* <DEDUP_REMOVED lines=16> */
[----:B--2---:R-:W-:Y:S02]  /*c6e0*/  LOP3.LUT R17, R4, 0xffff0000, RZ, 0xc0, !PT ;  /* 0xffff000004117812 */ /* 0x004fe400078ec0ff */
[C---:B------:R-:W-:Y:S01]  /*c6f0*/  LOP3.LUT R16, R5.reuse, 0xffff0000, RZ, 0xc0, !PT ;  /* 0xffff000005107812 */ /* 0x040fe200078ec0ff */
[----:B------:R-:W-:Y:S01]  /*c700*/  IMAD.U32 R5, R5, 0x10000, RZ ;  /* 0x0001000005057824 */ /* 0x000fe200078e00ff */
[----:B----4-:R-:W-:Y:S01]  /*c710*/  LOP3.LUT R25, R6, 0xffff0000, RZ, 0xc0, !PT ;  /* 0xffff000006197812 */ /* 0x010fe200078ec0ff */
        /* <DEDUP_REMOVED lines=10> */
[-C--:B------:R-:W-:Y:S01]  /*c7c0*/  FMUL.FTZ R19, R4, R29.reuse ;  /* 0x0000001d04137220 */ /* 0x080fe20000410000 */
[----:B------:R-:W-:Y:S01]  /*c7d0*/  FFMA.FTZ R17, R17, R8, R0 ;  /* 0x0000000811117223 */ /* 0x000fe20000010000 */
[----:B------:R-:W-:Y:S01]  /*c7e0*/  FMUL.FTZ R29, R6, R29 ;  /* 0x0000001d061d7220 */ /* 0x000fe20000410000 */
[----:B------:R-:W-:Y:S01]  /*c7f0*/  FFMA.FTZ R25, R16, R27, R25 ;  /* 0x0000001b10197223 */ /* 0x000fe20000010019 */
[-C--:B------:R-:W-:Y:S01]  /*c800*/  FMUL.FTZ R0, R5, R31.reuse ;  /* 0x0000001f05007220 */ /* 0x080fe20000410000 */
        /* <DEDUP_REMOVED lines=10> */
.L_x_706:
[----:B------:R-:W-:Y:S05]  /*c8b0*/  BSYNC.RECONVERGENT B0 ;  /* 0x0000000000007941 */ /* 0x000fea0003800200 */
.L_x_705:
[----:B-----5:R4:W-:Y:S02]  /*c8c0*/  STS.128 [R207+0x5000], R16 ;  /* 0x00500010cf007388 */ /* 0x0209e40000000c00 */
.L_x_696:
[----:B------:R-:W-:Y:S05]  /*c8d0*/  BSYNC.RECONVERGENT B2 ;  /* 0x0000000000027941 */ /* 0x000fea0003800200 */
.L_x_695:
[----:B-1--4-:R-:W-:-:S04]  /*c8e0*/  IADD3 R36, PT, PT, R108, 0x30, RZ ;  /* 0x000000306c247810 */ /* 0x012fc80007ffe0ff */
[----:B------:R-:W-:-:S13]  /*c8f0*/  ISETP.GE.AND P0, PT, R36, R15, PT ;  /* 0x0000000f2400720c */ /* 0x000fda0003f06270 */
[----:B------:R-:W-:Y:S05]  /*c900*/  @P0 BRA `(.L_x_668) ;  /* 0x0000004c008c0947 */ /* 0x000fea0003800000 */
[----:B--2---:R-:W1:Y:S01]  /*c910*/  LDC R7, c[0x0][0x440] ;  /* 0x00011000ff077b82 */ /* 0x004e620000000800 */
[----:B------:R-:W-:Y:S01]  /*c920*/  IMAD.WIDE.U32 R24, R2, 0x60, R34 ;  /* 0x0000006002187825 */ /* 0x000fe200078e0022 */
[----:B------:R-:W-:Y:S03]  /*c930*/  BSSY.RECONVERGENT B1, `(.L_x_707) ;  /* 0x0000033000017945 */ /* 0x000fe60003800200 */
[----:B------:R-:W-:-:S05]  /*c940*/  IMAD R3, R3, 0x60, RZ ;  /* 0x0000006003037824 */ /* 0x000fca00078e02ff */
[----:B------:R-:W-:Y:S02]  /*c950*/  IADD3 R25, PT, PT, R3, R25, RZ ;  /* 0x0000001903197210 */ /* 0x000fe40007ffe0ff */
[----:B-1----:R-:W-:-:S13]  /*c960*/  ISETP.GE.AND P0, PT, R12, R7, PT ;  /* 0x000000070c00720c */ /* 0x002fda0003f06270 */
[----:B------:R1:W-:Y:S01]  /*c970*/  @P0 STS.128 [R207+0x1800], RZ ;  /* 0x001800ffcf000388 */ /* 0x0003e20000000c00 */
[----:B------:R-:W-:Y:S05]  /*c980*/  @P0 BRA `(.L_x_708) ;  /* 0x0000000000b40947 */ /* 0x000fea0003800000 */
[----:B------:R2:W5:Y:S01]  /*c990*/  LDG.E.128 R16, desc[UR6][R24.64] ;  /* 0x0000000618107981 */ /* 0x000562000c1e1d00 */
[----:B------:R-:W-:Y:S01]  /*c9a0*/  ISETP.GE.AND P0, PT, R12, R11, PT ;  /* 0x0000000b0c00720c */ /* 0x000fe20003f06270 */
[----:B------:R-:W-:-:S12]  /*c9b0*/  BSSY.RECONVERGENT B0, `(.L_x_709) ;  /* 0x0000029000007945 */ /* 0x000fd80003800200 */
[----:B------:R-:W-:Y:S05]  /*c9c0*/  @P0 BRA `(.L_x_710) ;  /* 0x00000000009c0947 */ /* 0x000fea0003800000 */
[----:B------:R-:W4:Y:S04]  /*c9d0*/  LDG.E.64 R2, desc[UR6][R20.64] ;  /* 0x0000000614027981 */ /* 0x000f28000c1e1b00 */
[----:B------:R-:W3:Y:S01]  /*c9e0*/  LDG.E.64 R4, desc[UR6][R22.64] ;  /* 0x0000000616047981 */ /* 0x000ee2000c1e1b00 */
[C---:B-----5:R-:W-:Y:S01]  /*c9f0*/  SHF.L.U32 R6, R17.reuse, 0x10, RZ ;  /* 0x0000001011067819 */ /* 0x060fe200000006ff */
[----:B------:R-:W-:Y:S01]  /*ca00*/  IMAD.U32 R28, R18, 0x10000, RZ ;  /* 0x00010000121c7824 */ /* 0x000fe200078e00ff */
[----:B------:R-:W-:Y:S02]  /*ca10*/  LOP3.LUT R0, R17, 0xffff0000, RZ, 0xc0, !PT ;  /* 0xffff000011007812 */ /* 0x000fe400078ec0ff */
[C---:B------:R-:W-:Y:S02]  /*ca20*/  SHF.L.U32 R8, R16.reuse, 0x10, RZ ;  /* 0x0000001010087819 */ /* 0x040fe400000006ff */
[----:B------:R-:W-:-:S02]  /*ca30*/  LOP3.LUT R29, R16, 0xffff0000, RZ, 0xc0, !PT ;  /* 0xffff0000101d7812 */ /* 0x000fc400078ec0ff */
[C---:B------:R-:W-:Y:S02]  /*ca40*/  SHF.L.U32 R27, R19.reuse, 0x10, RZ ;  /* 0x00000010131b7819 */ /* 0x040fe400000006ff */
[----:B------:R-:W-:Y:S02]  /*ca50*/  LOP3.LUT R19, R19, 0xffff0000, RZ, 0xc0, !PT ;  /* 0xffff000013137812 */ /* 0x000fe400078ec0ff */
[----:B------:R-:W-:Y:S02]  /*ca60*/  LOP3.LUT R18, R18, 0xffff0000, RZ, 0xc0, !PT ;  /* 0xffff000012127812 */ /* 0x000fe400078ec0ff */
[C---:B----4-:R-:W-:Y:S02]  /*ca70*/  LOP3.LUT R15, R2.reuse, 0xffff0000, RZ, 0xc0, !PT ;  /* 0xffff0000020f7812 */ /* 0x050fe400078ec0ff */
[----:B------:R-:W-:Y:S02]  /*ca80*/  SHF.L.U32 R2, R2, 0x10, RZ ;  /* 0x0000001002027819 */ /* 0x000fe400000006ff */
[C---:B---3--:R-:W-:Y:S01]  /*ca90*/  LOP3.LUT R17, R4.reuse, 0xffff0000, RZ, 0xc0, !PT ;  /* 0xffff000004117812 */ /* 0x048fe200078ec0ff */
[-C--:B------:R-:W-:Y:S01]  /*caa0*/  FMUL.FTZ R26, R15, R0.reuse ;  /* 0x000000000f1a7220 */ /* 0x080fe20000410000 */
[C---:B------:R-:W-:Y:S01]  /*cab0*/  LOP3.LUT R14, R3.reuse, 0xffff0000, RZ, 0xc0, !PT ;  /* 0xffff0000030e7812 */ /* 0x040fe200078ec0ff */
[----:B------:R-:W-:Y:S01]  /*cac0*/  IMAD.U32 R3, R3, 0x10000, RZ ;  /* 0x0001000003037824 */ /* 0x000fe200078e00ff */
[----:B------:R-:W-:Y:S01]  /*cad0*/  LOP3.LUT R16, R5, 0xffff0000, RZ, 0xc0, !PT ;  /* 0xffff000005107812 */ /* 0x000fe200078ec0ff */
[C---:B------:R-:W-:Y:S01]  /*cae0*/  FMUL.FTZ R0, R17.reuse, R0 ;  /* 0x0000000011007220 */ /* 0x040fe20000410000 */
[----:B------:R-:W-:Y:S01]  /*caf0*/  SHF.L.U32 R4, R4, 0x10, RZ ;  /* 0x0000001004047819 */ /* 0x000fe200000006ff */
[-C--:B------:R-:W-:Y:S01]  /*cb00*/  FFMA.FTZ R26, R17, R6.reuse, -R26 ;  /* 0x00000006111a7223 */ /* 0x080fe2000001081a */
[----:B------:R-:W-:Y:S01]  /*cb10*/  SHF.L.U32 R5, R5, 0x10, RZ ;  /* 0x0000001005057819 */ /* 0x000fe200000006ff */
[----:B------:R-:W-:Y:S01]  /*cb20*/  FFMA.FTZ R15, R15, R6, R0 ;  /* 0x000000060f0f7223 */ /* 0x000fe20000010000 */
[----:B------:R-:W-:Y:S01]  /*cb30*/  FMUL.FTZ R17, R2, R29 ;  /* 0x0000001d02117220 */ /* 0x000fe20000410000 */
[----:B------:R-:W-:Y:S01]  /*cb40*/  FMUL.FTZ R31, R14, R19 ;  /* 0x000000130e1f7220 */ /* 0x000fe20000410000 */
[----:B------:R-:W-:Y:S01]  /*cb50*/  FMUL.FTZ R29, R4, R29 ;  /* 0x0000001d041d7220 */ /* 0x000fe20000410000 */
[-C--:B------:R-:W-:Y:S01]  /*cb60*/  FMUL.FTZ R0, R3, R18.reuse ;  /* 0x0000001203007220 */ /* 0x080fe20000410000 */
[----:B------:R-:W-:Y:S01]  /*cb70*/  FMUL.FTZ R19, R16, R19 ;  /* 0x0000001310137220 */ /* 0x000fe20000410000 */
[C---:B------:R-:W-:Y:S01]  /*cb80*/  FMUL.FTZ R18, R5.reuse, R18 ;  /* 0x0000001205127220 */ /* 0x040fe20000410000 */
[-C--:B------:R-:W-:Y:S01]  /*cb90*/  FFMA.FTZ R17, R4, R8.reuse, -R17 ;  /* 0x0000000804117223 */ /* 0x080fe20000010811 */
[----:B------:R-:W-:Y:S01]  /*cba0*/  FFMA.FTZ R2, R2, R8, R29 ;  /* 0x0000000802027223 */ /* 0x000fe2000001001d */
        /* <DEDUP_REMOVED lines=9> */
.L_x_710:
[----:B------:R-:W-:Y:S05]  /*cc40*/  BSYNC.RECONVERGENT B0 ;  /* 0x0000000000007941 */ /* 0x000fea0003800200 */
.L_x_709:
[----:B-----5:R4:W-:Y:S02]  /*cc50*/  STS.128 [R207+0x1800], R16 ;  /* 0x00180010cf007388 */ /* 0x0209e40000000c00 */
.L_x_708:
[----:B------:R-:W-:Y:S05]  /*cc60*/  BSYNC.RECONVERGENT B1 ;  /* 0x0000000000017941 */ /* 0x000fea0003800200 */
.L_x_707:
[----:B------:R-:W-:Y:S01]  /*cc70*/  ISETP.GE.AND P0, PT, R10, R7, PT ;  /* 0x000000070a00720c */ /* 0x000fe20003f06270 */
[----:B------:R-:W-:-:S12]  /*cc80*/  BSSY.RECONVERGENT B1, `(.L_x_711) ;  /* 0x0000030000017945 */ /* 0x000fd80003800200 */
[----:B------:R1:W-:Y:S01]  /*cc90*/  @P0 STS.128 [R207+0x3800], RZ ;  /* 0x003800ffcf000388 */ /* 0x0003e20000000c00 */
[----:B------:R-:W-:Y:S05]  /*cca0*/  @P0 BRA `(.L_x_712) ;  /* 0x0000000000b40947 */ /* 0x000fea0003800000 */
[----:B----4-:R4:W5:Y:S01]  /*ccb0*/  LDG.E.128 R16, desc[UR6][R24.64+0x80] ;  /* 0x0000800618107981 */ /* 0x010962000c1e1d00 */
        /* <DEDUP_REMOVED lines=13> */
[C---:B--2---:R-:W-:Y:S02]  /*cd90*/  LOP3.LUT R15, R2.reuse, 0xffff0000, RZ, 0xc0, !PT ;  /* 0xffff0000020f7812 */ /* 0x044fe400078ec0ff */
        /* <DEDUP_REMOVED lines=28> */
.L_x_714:
[----:B------:R-:W-:Y:S05]  /*cf60*/  BSYNC.RECONVERGENT B0 ;  /* 0x0000000000007941 */ /* 0x000fea0003800200 */
.L_x_713:
[----:B-----5:R1:W-:Y:S02]  /*cf70*/  STS.128 [R207+0x3800], R16 ;  /* 0x00380010cf007388 */ /* 0x0203e40000000c00 */
.L_x_712:
[----:B------:R-:W-:Y:S05]  /*cf80*/  BSYNC.RECONVERGENT B1 ;  /* 0x0000000000017941 */ /* 0x000fea0003800200 */
.L_x_711:
        /* <DEDUP_REMOVED lines=8> */
[----:B------:R-:W3:Y:S01]  /*d010*/  LDG.E.64 R4, desc[UR6][R22.64+0x80] ;  /* 0x0000800616047981 */ /* 0x000ee2000c1e1b00 */
[C---:B-----5:R-:W-:Y:S02]  /*d020*/  SHF.L.U32 R6, R17.reuse, 0x10, RZ ;  /* 0x0000001011067819 */ /* 0x060fe400000006ff */
[----:B------:R-:W-:Y:S02]  /*d030*/  LOP3.LUT R0, R17, 0xffff0000, RZ, 0xc0, !PT ;  /* 0xffff000011007812 */ /* 0x000fe400078ec0ff */
[----:B------:R-:W-:Y:S02]  /*d040*/  LOP3.LUT R17, R19, 0xffff0000, RZ, 0xc0, !PT ;  /* 0xffff000013117812 */ /* 0x000fe400078ec0ff */
[----:B------:R-:W-:-:S02]  /*d050*/  SHF.L.U32 R7, R16, 0x10, RZ ;  /* 0x0000001010077819 */ /* 0x000fc400000006ff */
[----:B-12---:R-:W-:Y:S02]  /*d060*/  LOP3.LUT R24, R16, 0xffff0000, RZ, 0xc0, !PT ;  /* 0xffff000010187812 */ /* 0x006fe400078ec0ff */
[----:B------:R-:W-:Y:S01]  /*d070*/  SHF.L.U32 R25, R19, 0x10, RZ ;  /* 0x0000001013197819 */ /* 0x000fe200000006ff */
[C---:B------:R-:W-:Y:S01]  /*d080*/  IMAD.U32 R19, R18.reuse, 0x10000, RZ ;  /* 0x0001000012137824 */ /* 0x040fe200078e00ff */
[----:B------:R-:W-:Y:S02]  /*d090*/  LOP3.LUT R18, R18, 0xffff0000, RZ, 0xc0, !PT ;  /* 0xffff000012127812 */ /* 0x000fe400078ec0ff */
[----:B----4-:R-:W-:Y:S02]  /*d0a0*/  LOP3.LUT R11, R2, 0xffff0000, RZ, 0xc0, !PT ;  /* 0xffff0000020b7812 */ /* 0x010fe400078ec0ff */
[----:B------:R-:W-:Y:S02]  /*d0b0*/  LOP3.LUT R8, R3, 0xffff0000, RZ, 0xc0, !PT ;  /* 0xffff000003087812 */ /* 0x000fe400078ec0ff */
[----:B---3--:R-:W-:Y:S01]  /*d0c0*/  LOP3.LUT R15, R4, 0xffff0000, RZ, 0xc0, !PT ;  /* 0xffff0000040f7812 */ /* 0x008fe200078ec0ff */
[-C--:B------:R-:W-:Y:S01]  /*d0d0*/  FMUL.FTZ R16, R11, R0.reuse ;  /* 0x000000000b107220 */ /* 0x080fe20000410000 */
[----:B------:R-:W-:Y:S01]  /*d0e0*/  LOP3.LUT R14, R5, 0xffff0000, RZ, 0xc0, !PT ;  /* 0xffff0000050e7812 */ /* 0x000fe200078ec0ff */
[-C--:B------:R-:W-:Y:S01]  /*d0f0*/  FMUL.FTZ R21, R8, R17.reuse ;  /* 0x0000001108157220 */ /* 0x080fe20000410000 */
[----:B------:R-:W-:Y:S01]  /*d100*/  SHF.L.U32 R3, R3, 0x10, RZ ;  /* 0x0000001003037819 */ /* 0x000fe200000006ff */
[----:B------:R-:W-:Y:S01]  /*d110*/  FMUL.FTZ R0, R15, R0 ;  /* 0x000000000f007220 */ /* 0x000fe20000410000 */
[----:B------:R-:W-:Y:S01]  /*d120*/  SHF.L.U32 R2, R2, 0x10, RZ ;  /* 0x0000001002027819 */ /* 0x000fe200000006ff */
[----:B------:R-:W-:Y:S01]  /*d130*/  FMUL.FTZ R17, R14, R17 ;  /* 0x000000110e117220 */ /* 0x000fe20000410000 */
[----:B------:R-:W-:Y:S01]  /*d140*/  SHF.L.U32 R5, R5, 0x10, RZ ;  /* 0x0000001005057819 */ /* 0x000fe200000006ff */
[----:B------:R-:W-:-:S02]  /*d150*/  IMAD.U32 R4, R4, 0x10000, RZ ;  /* 0x0001000004047824 */ /* 0x000fc400078e00ff */
[-C--:B------:R-:W-:Y:S01]  /*d160*/  FFMA.FTZ R11, R11, R6.reuse, R0 ;  /* 0x000000060b0b7223 */ /* 0x080fe20000010000 */
[----:B------:R-:W-:Y:S01]  /*d170*/  FFMA.FTZ R16, R15, R6, -R16 ;  /* 0x000000060f107223 */ /* 0x000fe20000010810 */
[-C--:B------:R-:W-:Y:S01]  /*d180*/  FFMA.FTZ R8, R8, R25.reuse, R17 ;  /* 0x0000001908087223 */ /* 0x080fe20000010011 */
[----:B------:R-:W-:Y:S01]  /*d190*/  FMUL.FTZ R0, R3, R18 ;  /* 0x0000001203007220 */ /* 0x000fe20000410000 */
[-C--:B------:R-:W-:Y:S01]  /*d1a0*/  FMUL.FTZ R15, R2, R24.reuse ;  /* 0x00000018020f7220 */ /* 0x080fe20000410000 */
[----:B------:R-:W-:Y:S01]  /*d1b0*/  FMUL.FTZ R17, R4, R24 ;  /* 0x0000001804117220 */ /* 0x000fe20000410000 */
[C---:B------:R-:W-:Y:S01]  /*d1c0*/  FMUL.FTZ R18, R5.reuse, R18 ;  /* 0x0000001205127220 */ /* 0x040fe20000410000 */
[----:B------:R-:W-:Y:S01]  /*d1d0*/  FFMA.FTZ R21, R14, R25, -R21 ;  /* 0x000000190e157223 */ /* 0x000fe20000010815 */
        /* <DEDUP_REMOVED lines=8> */
.L_x_716:
[----:B------:R-:W-:Y:S05]  /*d260*/  BSYNC.RECONVERGENT B0 ;  /* 0x0000000000007941 */ /* 0x000fea0003800200 */
.L_x_715:
[----:B-----5:R4:W-:Y:S01]  /*d270*/  STS.128 [R207+0x5800], R16 ;  /* 0x00580010cf007388 */ /* 0x0209e20000000c00 */
[----:B------:R-:W-:Y:S05]  /*d280*/  BRA `(.L_x_668) ;  /* 0x00000044002c7947 */ /* 0x000fea0003800000 */
.L_x_670:
[----:B------:R-:W-:Y:S01]  /*d290*/  IMAD.IADD R15, R199, 0x1, -R72 ;  /* 0x00000001c70f7824 */ /* 0x000fe200078e0a48 */
[----:B------:R-:W-:Y:S01]  /*d2a0*/  LEA.HI R4, R11, R11, RZ, 0x1 ;  /* 0x0000000b0b047211 */ /* 0x000fe200078f08ff */
[----:B------:R-:W-:Y:S01]  /*d2b0*/  BSSY.RECONVERGENT B2, `(.L_x_717) ;  /* 0x0000114000027945 */ /* 0x000fe20003800200 */
[----:B------:R-:W-:Y:S02]  /*d2c0*/  SHF.R.U32.HI R29, RZ, 0x1, R11 ;  /* 0x00000001ff1d7819 */ /* 0x000fe4000001160b */
[----:B------:R-:W-:Y:S02]  /*d2d0*/  ISETP.GE.AND P0, PT, R108, R15, PT ;  /* 0x0000000f6c00720c */ /* 0x000fe40003f06270 */
[----:B------:R-:W-:-:S05]  /*d2e0*/  SHF.R.S32.HI R4, RZ, 0x1, R4 ;  /* 0x00000001ff047819 */ /* 0x000fca0000011404 */
[----:B------:R-:W-:-:S05]  /*d2f0*/  IMAD.MOV R14, RZ, RZ, -R4 ;  /* 0x000000ffff0e7224 */ /* 0x000fca00078e0a04 */
[----:B------:R-:W-:Y:S01]  /*d300*/  SHF.R.S32.HI R28, RZ, 0x1f, R14 ;  /* 0x0000001fff1c7819 */ /* 0x000fe2000001140e */
[----:B------:R-:W-:Y:S06]  /*d310*/  @P0 BRA `(.L_x_718) ;  /* 0x0000001000340947 */ /* 0x000fec0003800000 */
        /* <DEDUP_REMOVED lines=10> */
[----:B------:R-:W2:Y:S01]  /*d3c0*/  LDCU.64 UR8, c[0x0][0x4d0] ;  /* 0x00009a00ff0877ac */ /* 0x000ea20008000a00 */
[----:B------:R-:W-:-:S04]  /*d3d0*/  ISETP.GE.U32.AND P1, PT, R12, R29, PT ;  /* 0x0000001d0c00720c */ /* 0x000fc80003f26070 */
[----:B------:R-:W-:Y:S02]  /*d3e0*/  SEL R17, R14, RZ, P1 ;  /* 0x000000ff0e117207 */ /* 0x000fe40000800000 */
[----:B------:R-:W-:Y:S02]  /*d3f0*/  SEL R19, R28, RZ, P1 ;  /* 0x000000ff1c137207 */ /* 0x000fe40000800000 */
[----:B------:R-:W-:Y:S02]  /*d400*/  IADD3 R17, P0, PT, R17, R0, RZ ;  /* 0x0000000011117210 */ /* 0x000fe40007f1e0ff */
[----:B------:R-:W-:-:S03]  /*d410*/  SEL R23, R29, R14, !P1 ;  /* 0x0000000e1d177207 */ /* 0x000fc60004800000 */
[----:B------:R-:W-:Y:S02]  /*d420*/  IMAD.X R20, R19, 0x1, R8, P0 ;  /* 0x0000000113147824 */ /* 0x000fe400000e0608 */
[----:B------:R-:W-:-:S03]  /*d430*/  IMAD.SHL.U32 R21, R17, 0x2, RZ ;  /* 0x0000000211157824 */ /* 0x000fc600078e00ff */
[----:B------:R-:W-:Y:S02]  /*d440*/  SHF.L.U64.HI R20, R17, 0x1, R20 ;  /* 0x0000000111147819 */ /* 0x000fe40000010214 */
[----:B--2---:R-:W-:-:S04]  /*d450*/  IADD3 R16, P0, PT, R21, UR8, RZ ;  /* 0x0000000815107c10 */ /* 0x004fc8000ff1e0ff */
[----:B------:R-:W-:Y:S01]  /*d460*/  IADD3.X R17, PT, PT, R20, UR9, RZ, P0, !PT ;  /* 0x0000000914117c10 */ /* 0x000fe200087fe4ff */
[----:B------:R-:W2:Y:S01]  /*d470*/  LDCU.64 UR8, c[0x0][0x4c8] ;  /* 0x00009900ff0877ac */ /* 0x000ea20008000a00 */
[----:B------:R-:W-:-:S04]  /*d480*/  IMAD.WIDE R24, R23, 0x2, R34 ;  /* 0x0000000217187825 */ /* 0x000fc800078e0222 */
[----:B------:R-:W3:Y:S04]  /*d490*/  LDG.E.128 R16, desc[UR6][R16.64] ;  /* 0x0000000610107981 */ /* 0x000ee8000c1e1d00 */
[----:B------:R-:W4:Y:S01]  /*d4a0*/  LDG.E.128 R24, desc[UR6][R24.64] ;  /* 0x0000000618187981 */ /* 0x000f22000c1e1d00 */
[----:B--2---:R-:W-:-:S04]  /*d4b0*/  IADD3 R22, P0, PT, R21, UR8, RZ ;  /* 0x0000000815167c10 */ /* 0x004fc8000ff1e0ff */
[----:B------:R-:W-:-:S06]  /*d4c0*/  IADD3.X R23, PT, PT, R20, UR9, RZ, P0, !PT ;  /* 0x0000000914177c10 */ /* 0x000fcc00087fe4ff */
[----:B------:R-:W2:Y:S01]  /*d4d0*/  LDG.E.128 R20, desc[UR6][R22.64] ;  /* 0x0000000616147981 */ /* 0x000ea2000c1e1d00 */
[C---:B-----5:R-:W-:Y:S01]  /*d4e0*/  SHF.L.U32 R32, R4.reuse, 0x10, RZ ;  /* 0x0000001004207819 */ /* 0x060fe200000006ff */
[C---:B------:R-:W-:Y:S01]  /*d4f0*/  IMAD.U32 R38, R5.reuse, 0x10000, RZ ;  /* 0x0001000005267824 */ /* 0x040fe200078e00ff */
[----:B------:R-:W-:Y:S01]  /*d500*/  LOP3.LUT R30, R4, 0xffff0000, RZ, 0xc0, !PT ;  /* 0xffff0000041e7812 */ /* 0x000fe200078ec0ff */
[C---:B------:R-:W-:Y:S01]  /*d510*/  IMAD.U32 R36, R6.reuse, 0x10000, RZ ;  /* 0x0001000006247824 */ /* 0x040fe200078e00ff */
[----:B------:R-:W-:Y:S02]  /*d520*/  LOP3.LUT R4, R5, 0xffff0000, RZ, 0xc0, !PT ;  /* 0xffff000005047812 */ /* 0x000fe400078ec0ff */
[C---:B------:R-:W-:Y:S02]  /*d530*/  LOP3.LUT R5, R7.reuse, 0xffff0000, RZ, 0xc0, !PT ;  /* 0xffff000007057812 */ /* 0x040fe400078ec0ff */
[----:B------:R-:W-:Y:S02]  /*d540*/  SHF.L.U32 R40, R7, 0x10, RZ ;  /* 0x0000001007287819 */ /* 0x000fe400000006ff */
[----:B------:R-:W-:Y:S01]  /*d550*/  LOP3.LUT R6, R6, 0xffff0000, RZ, 0xc0, !PT ;  /* 0xffff000006067812 */ /* 0x000fe200078ec0ff */
[C---:B---3--:R-:W-:Y:S01]  /*d560*/  IMAD.U32 R7, R17.reuse, 0x10000, RZ ;  /* 0x0001000011077824 */ /* 0x048fe200078e00ff */
[----:B------:R-:W-:Y:S01]  /*d570*/  LOP3.LUT R42, R17, 0xffff0000, RZ, 0xc0, !PT ;  /* 0xffff0000112a7812 */ /* 0x000fe200078ec0ff */
[----:B------:R-:W-:Y:S01]  /*d580*/  IMAD.U32 R17, R19, 0x10000, RZ ;  /* 0x0001000013117824 */ /* 0x000fe200078e00ff */
[----:B------:R-:W-:Y:S01]  /*d590*/  SHF.L.U32 R41, R18, 0x10, RZ ;  /* 0x0000001012297819 */ /* 0x000fe200000006ff */
[----:B------:R-:W-:Y:S01]  /*d5a0*/  IMAD.U32 R39, R16, 0x10000, RZ ;  /* 0x0001000010277824 */ /* 0x000fe200078e00ff */
[----:B------:R-:W-:Y:S01]  /*d5b0*/  LOP3.LUT R18, R18, 0xffff0000, RZ, 0xc0, !PT ;  /* 0xffff000012127812 */ /* 0x000fe200078ec0ff */
[----:B------:R-:W-:Y:S01]  /*d5c0*/  @!P1 FADD.FTZ R17, -R17, -RZ ;  /* 0x800000ff11119221 */ /* 0x000fe20000010100 */
[----:B------:R-:W-:Y:S01]  /*d5d0*/  LOP3.LUT R19, R19, 0xffff0000, RZ, 0xc0, !PT ;  /* 0xffff000013137812 */ /* 0x000fe200078ec0ff */
[----:B------:R-:W-:Y:S01]  /*d5e0*/  @!P1 FADD.FTZ R39, -R39, -RZ ;  /* 0x800000ff27279221 */ /* 0x000fe20000010100 */
[----:B------:R-:W-:Y:S01]  /*d5f0*/  LOP3.LUT R16, R16, 0xffff0000, RZ, 0xc0, !PT ;  /* 0xffff000010107812 */ /* 0x000fe200078ec0ff */
[----:B------:R-:W-:Y:S01]  /*d600*/  @!P1 FADD.FTZ R18, -R18, -RZ ;  /* 0x800000ff12129221 */ /* 0x000fe20000010100 */
[C---:B----4-:R-:W-:Y:S01]  /*d610*/  SHF.L.U32 R44, R24.reuse, 0x10, RZ ;  /* 0x00000010182c7819 */ /* 0x050fe200000006ff */
[----:B------:R-:W-:Y:S01]  /*d620*/  @!P1 FADD.FTZ R19, -R19, -RZ ;  /* 0x800000ff13139221 */ /* 0x000fe20000010100 */
[----:B------:R-:W-:Y:S01]  /*d630*/  LOP3.LUT R43, R24, 0xffff0000, RZ, 0xc0, !PT ;  /* 0xffff0000182b7812 */ /* 0x000fe200078ec0ff */
[C---:B------:R-:W-:Y:S01]  /*d640*/  IMAD.U32 R24, R25.reuse, 0x10000, RZ ;  /* 0x0001000019187824 */ /* 0x040fe200078e00ff */
[----:B------:R-:W-:Y:S01]  /*d650*/  LOP3.LUT R45, R25, 0xffff0000, RZ, 0xc0, !PT ;  /* 0xffff0000192d7812 */ /* 0x000fe200078ec0ff */
[----:B------:R-:W-:Y:S01]  /*d660*/  @!P1 FADD.FTZ R16, -R16, -RZ ;  /* 0x800000ff10109221 */ /* 0x000fe20000010100 */
[----:B------:R-:W-:Y:S01]  /*d670*/  LOP3.LUT R25, R26, 0xffff0000, RZ, 0xc0, !PT ;  /* 0xffff00001a197812 */ /* 0x000fe200078ec0ff */
[----:B------:R-:W-:Y:S01]  /*d680*/  @!P1 FADD.FTZ R7, -R7, -RZ ;  /* 0x800000ff07079221 */ /* 0x000fe20000010100 */
[C---:B------:R-:W-:Y:S01]  /*d690*/  LOP3.LUT R48, R27.reuse, 0xffff0000, RZ, 0xc0, !PT ;  /* 0xffff00001b307812 */ /* 0x040fe200078ec0ff */
[----:B------:R-:W-:Y:S01]  /*d6a0*/  @!P1 FADD.FTZ R42, -R42, -RZ ;  /* 0x800000ff2a2a9221 */ /* 0x000fe20000010100 */
[----:B------:R-:W-:Y:S01]  /*d6b0*/  SHF.L.U32 R46, R26, 0x10, RZ ;  /* 0x000000101a2e7819 */ /* 0x000fe200000006ff */
[----:B------:R-:W-:-:S02]  /*d6c0*/  IMAD.U32 R26, R27, 0x10000, RZ ;  /* 0x000100001b1a7824 */ /* 0x000fc400078e00ff */
[----:B------:R-:W-:Y:S01]  /*d6d0*/  FMUL.FTZ R25, R25, R18 ;  /* 0x0000001219197220 */ /* 0x000fe20000410000 */
[----:B------:R-:W-:Y:S01]  /*d6e0*/  FMUL.FTZ R48, R48, R19 ;  /* 0x0000001330307220 */ /* 0x000fe20000410000 */
[----:B--2---:R-:W-:Y:S01]  /*d6f0*/  SHF.L.U32 R19, R20, 0x10, RZ ;  /* 0x0000001014137819 */ /* 0x004fe200000006ff */
[----:B------:R-:W-:Y:S01]  /*d700*/  FMUL.FTZ R39, R44, R39 ;  /* 0x000000272c277220 */ /* 0x000fe20000410000 */
[----:B------:R-:W-:Y:S01]  /*d710*/  LOP3.LUT R18, R20, 0xffff0000, RZ, 0xc0, !PT ;  /* 0xffff000014127812 */ /* 0x000fe200078ec0ff */
[----:B------:R-:W-:Y:S01]  /*d720*/  FMUL.FTZ R43, R43, R16 ;  /* 0x000000102b2b7220 */ /* 0x000fe20000410000 */
[----:B------:R-:W-:Y:S01]  /*d730*/  @!P1 FADD.FTZ R41, -R41, -RZ ;  /* 0x800000ff29299221 */ /* 0x000fe20000010100 */
[----:B------:R-:W-:Y:S01]  /*d740*/  FMUL.FTZ R17, R26, R17 ;  /* 0x000000111a117220 */ /* 0x000fe20000410000 */
[----:B------:R-:W-:Y:S01]  /*d750*/  FMUL.FTZ R7, R24, R7 ;  /* 0x0000000718077220 */ /* 0x000fe20000410000 */
[C---:B------:R-:W-:Y:S01]  /*d760*/  IMAD.U32 R16, R21.reuse, 0x10000, RZ ;  /* 0x0001000015107824 */ /* 0x040fe200078e00ff */
[----:B------:R-:W-:Y:S01]  /*d770*/  LOP3.LUT R26, R21, 0xffff0000, RZ, 0xc0, !PT ;  /* 0xffff0000151a7812 */ /* 0x000fe200078ec0ff */
[----:B------:R-:W-:Y:S01]  /*d780*/  FMUL.FTZ R45, R45, R42 ;  /* 0x0000002a2d2d7220 */ /* 0x000fe20000410000 */
[----:B------:R-:W-:Y:S01]  /*d790*/  SHF.L.U32 R24, R22, 0x10, RZ ;  /* 0x0000001016187819 */ /* 0x000fe200000006ff */
[----:B------:R-:W-:Y:S01]  /*d7a0*/  FMUL.FTZ R41, R46, R41 ;  /* 0x000000292e297220 */ /* 0x000fe20000410000 */
[----:B------:R-:W-:Y:S01]  /*d7b0*/  LOP3.LUT R21, R22, 0xffff0000, RZ, 0xc0, !PT ;  /* 0xffff000016157812 */ /* 0x000fe200078ec0ff */
[C---:B------:R-:W-:Y:S01]  /*d7c0*/  IMAD.U32 R20, R23.reuse, 0x10000, RZ ;  /* 0x0001000017147824 */ /* 0x040fe200078e00ff */
[----:B------:R-:W-:Y:S01]  /*d7d0*/  LOP3.LUT R22, R23, 0xffff0000, RZ, 0xc0, !PT ;  /* 0xffff000017167812 */ /* 0x000fe200078ec0ff */
[----:B------:R-:W-:Y:S01]  /*d7e0*/  FFMA.FTZ R19, R32, R19, R39 ;  /* 0x0000001320137223 */ /* 0x000fe20000010027 */
[----:B------:R-:W-:Y:S01]  /*d7f0*/  FFMA.FTZ R18, R30, R18, R43 ;  /* 0x000000121e127223 */ /* 0x000fe2000001002b */
[----:B------:R-:W-:Y:S01]  /*d800*/  FFMA.FTZ R7, R38, R16, R7 ;  /* 0x0000001026077223 */ /* 0x000fe20000010007 */
[----:B------:R-:W-:Y:S01]  /*d810*/  FFMA.FTZ R4, R4, R26, R45 ;  /* 0x0000001a04047223 */ /* 0x000fe2000001002d */
[----:B------:R-:W-:Y:S01]  /*d820*/  FFMA.FTZ R24, R36, R24, R41 ;  /* 0x0000001824187223 */ /* 0x000fe20000010029 */
[----:B------:R-:W-:Y:S01]  /*d830*/  FFMA.FTZ R21, R6, R21, R25 ;  /* 0x0000001506157223 */ /* 0x000fe20000010019 */
[----:B------:R-:W-:Y:S01]  /*d840*/  FFMA.FTZ R17, R40, R20, R17 ;  /* 0x0000001428117223 */ /* 0x000fe20000010011 */
[----:B------:R-:W-:Y:S01]  /*d850*/  FFMA.FTZ R22, R5, R22, R48 ;  /* 0x0000001605167223 */ /* 0x000fe20000010030 */
[----:B------:R-:W-:-:S02]  /*d860*/  F2FP.BF16.F32.PACK_AB R18, R18, R19 ;  /* 0x000000131212723e */ /* 0x000fc400000010ff */
[----:B------:R-:W-:Y:S02]  /*d870*/  F2FP.BF16.F32.PACK_AB R5, R4, R7 ;  /* 0x000000070405723e */ /* 0x000fe400000010ff */
[----:B------:R-:W-:Y:S02]  /*d880*/  F2FP.BF16.F32.PACK_AB R6, R21, R24 ;  /* 0x000000181506723e */ /* 0x000fe400000010ff */
[----:B------:R-:W-:Y:S02]  /*d890*/  F2FP.BF16.F32.PACK_AB R7, R22, R17 ;  /* 0x000000111607723e */ /* 0x000fe400000010ff */
[----:B------:R-:W-:Y:S02]  /*d8a0*/  MOV R4, R18 ;  /* 0x0000001200047202 */ /* 0x000fe40000000f00 */
.L_x_721:
[----:B------:R-:W-:Y:S05]  /*d8b0*/  BSYNC.RECONVERGENT B0 ;  /* 0x0000000000007941 */ /* 0x000fea0003800200 */
.L_x_720:
[----:B------:R-:W-:Y:S05]  /*d8c0*/  BSYNC.RECONVERGENT B1 ;  /* 0x0000000000017941 */ /* 0x000fea0003800200 */
.L_x_719:
[----:B------:R-:W-:Y:S01]  /*d8d0*/  ISETP.GE.AND P0, PT, R10, R37, PT ;  /* 0x000000250a00720c */ /* 0x000fe20003f06270 */
[----:B-----5:R2:W-:Y:S01]  /*d8e0*/  STS.128 [R207], R4 ;  /* 0x00000004cf007388 */ /* 0x0205e20000000c00 */
[----:B------:R-:W-:Y:S11]  /*d8f0*/  BSSY.RECONVERGENT B1, `(.L_x_722) ;  /* 0x0000057000017945 */ /* 0x000ff60003800200 */
[----:B------:R2:W-:Y:S01]  /*d900*/  @P0 STS.128 [R207+0x2000], RZ ;  /* 0x002000ffcf000388 */ /* 0x0005e20000000c00 */
[----:B------:R-:W-:Y:S05]  /*d910*/  @P0 BRA `(.L_x_723) ;  /* 0x0000000400500947 */ /* 0x000fea0003800000 */
[----:B------:R3:W5:Y:S01]  /*d920*/  LDG.E.128 R24, desc[UR6][R34.64+0x80] ;  /* 0x0000800622187981 */ /* 0x000762000c1e1d00 */
[----:B------:R-:W-:Y:S01]  /*d930*/  ISETP.GE.AND P0, PT, R10, R11, PT ;  /* 0x0000000b0a00720c */ /* 0x000fe20003f06270 */
[----:B------:R-:W-:-:S12]  /*d940*/  BSSY.RECONVERGENT B0, `(.L_x_724) ;  /* 0x0000050000007945 */ /* 0x000fd80003800200 */
[----:B------:R-:W-:Y:S05]  /*d950*/  @P0 BRA `(.L_x_725) ;  /* 0x0000000400380947 */ /* 0x000fea0003800000 */
[----:B------:R-:W4:Y:S01]  /*d960*/  LDCU.64 UR8, c[0x0][0x4d0] ;  /* 0x00009a00ff0877ac */ /* 0x000f220008000a00 */
[----:B------:R-:W-:-:S04]  /*d970*/  ISETP.GE.U32.AND P1, PT, R10, R29, PT ;  /* 0x0000001d0a00720c */ /* 0x000fc80003f26070 */
[----:B--2---:R-:W-:Y:S02]  /*d980*/  SEL R5, R14, RZ, P1 ;  /* 0x000000ff0e057207 */ /* 0x004fe40000800000 */
[----:B------:R-:W-:Y:S02]  /*d990*/  SEL R7, R28, RZ, P1 ;  /* 0x000000ff1c077207 */ /* 0x000fe40000800000 */
[----:B------:R-:W-:Y:S02]  /*d9a0*/  IADD3 R5, P0, PT, R5, R0, RZ ;  /* 0x0000000005057210 */ /* 0x000fe40007f1e0ff */
[----:B------:R-:W-:-:S03]  /*d9b0*/  SEL R19, R29, R14, !P1 ;  /* 0x0000000e1d137207 */ /* 0x000fc60004800000 */
[----:B------:R-:W-:Y:S02]  /*d9c0*/  IMAD.X R16, R7, 0x1, R8, P0 ;  /* 0x0000000107107824 */ /* 0x000fe400000e0608 */
[----:B------:R-:W-:-:S03]  /*d9d0*/  IMAD.SHL.U32 R17, R5, 0x2, RZ ;  /* 0x0000000205117824 */ /* 0x000fc600078e00ff */
[----:B------:R-:W-:Y:S02]  /*d9e0*/  SHF.L.U64.HI R16, R5, 0x1, R16 ;  /* 0x0000000105107819 */ /* 0x000fe40000010210 */
[----:B----4-:R-:W-:-:S04]  /*d9f0*/  IADD3 R4, P0, PT, R17, UR8, RZ ;  /* 0x0000000811047c10 */ /* 0x010fc8000ff1e0ff */
[----:B------:R-:W-:Y:S01]  /*da00*/  IADD3.X R5, PT, PT, R16, UR9, RZ, P0, !PT ;  /* 0x0000000910057c10 */ /* 0x000fe200087fe4ff */
[----:B------:R-:W2:Y:S01]  /*da10*/  LDCU.64 UR8, c[0x0][0x4c8] ;  /* 0x00009900ff0877ac */ /* 0x000ea20008000a00 */
[----:B------:R-:W-:-:S04]  /*da20*/  IMAD.WIDE R20, R19, 0x2, R34 ;  /* 0x0000000213147825 */ /* 0x000fc800078e0222 */
[----:B------:R-:W4:Y:S04]  /*da30*/  LDG.E.128 R4, desc[UR6][R4.64+0x80] ;  /* 0x0000800604047981 */ /* 0x000f28000c1e1d00 */
[----:B------:R-:W3:Y:S01]  /*da40*/  LDG.E.128 R20, desc[UR6][R20.64+0x80] ;  /* 0x0000800614147981 */ /* 0x000ee2000c1e1d00 */
        /* <DEDUP_REMOVED lines=11> */
[C---:B----4-:R-:W-:Y:S01]  /*db00*/  IMAD.U32 R39, R4.reuse, 0x10000, RZ ;  /* 0x0001000004277824 */ /* 0x050fe200078e00ff */
[----:B------:R-:W-:Y:S01]  /*db10*/  LOP3.LUT R27, R4, 0xffff0000, RZ, 0xc0, !PT ;  /* 0xffff0000041b7812 */ /* 0x000fe200078ec0ff */
[----:B------:R-:W-:Y:S01]  /*db20*/  IMAD.U32 R41, R6, 0x10000, RZ ;  /* 0x0001000006297824 */ /* 0x000fe200078e00ff */
[C---:B------:R-:W-:Y:S01]  /*db30*/  SHF.L.U32 R4, R5.reuse, 0x10, RZ ;  /* 0x0000001005047819 */ /* 0x040fe200000006ff */
[----:B---3--:R-:W-:Y:S01]  /*db40*/  IMAD.U32 R46, R22, 0x10000, RZ ;  /* 0x00010000162e7824 */ /* 0x008fe200078e00ff */
[----:B------:R-:W-:Y:S01]  /*db50*/  LOP3.LUT R42, R5, 0xffff0000, RZ, 0xc0, !PT ;  /* 0xffff0000052a7812 */ /* 0x000fe200078ec0ff */
[----:B------:R-:W-:Y:S01]  /*db60*/  IMAD.U32 R44, R20, 0x10000, RZ ;  /* 0x00010000142c7824 */ /* 0x000fe200078e00ff */
[----:B------:R-:W-:Y:S01]  /*db70*/  SHF.L.U32 R5, R7, 0x10, RZ ;  /* 0x0000001007057819 */ /* 0x000fe200000006ff */
[----:B------:R-:W-:Y:S01]  /*db80*/  @!P1 FADD.FTZ R4, -R4, -RZ ;  /* 0x800000ff04049221 */ /* 0x000fe20000010100 */
[----:B------:R-:W-:Y:S01]  /*db90*/  LOP3.LUT R6, R6, 0xffff0000, RZ, 0xc0, !PT ;  /* 0xffff000006067812 */ /* 0x000fe200078ec0ff */
[----:B------:R-:W-:Y:S01]  /*dba0*/  @!P1 FADD.FTZ R27, -R27, -RZ ;  /* 0x800000ff1b1b9221 */ /* 0x000fe20000010100 */
[----:B------:R-:W-:Y:S01]  /*dbb0*/  LOP3.LUT R7, R7, 0xffff0000, RZ, 0xc0, !PT ;  /* 0xffff000007077812 */ /* 0x000fe200078ec0ff */
[----:B------:R-:W-:Y:S01]  /*dbc0*/  @!P1 FADD.FTZ R5, -R5, -RZ ;  /* 0x800000ff05059221 */ /* 0x000fe20000010100 */
[C---:B------:R-:W-:Y:S01]  /*dbd0*/  SHF.L.U32 R43, R21.reuse, 0x10, RZ ;  /* 0x00000010152b7819 */ /* 0x040fe200000006ff */
[----:B------:R-:W-:Y:S01]  /*dbe0*/  @!P1 FADD.FTZ R6, -R6, -RZ ;  /* 0x800000ff06069221 */ /* 0x000fe20000010100 */
[----:B------:R-:W-:Y:S01]  /*dbf0*/  LOP3.LUT R45, R21, 0xffff0000, RZ, 0xc0, !PT ;  /* 0xffff0000152d7812 */ /* 0x000fe200078ec0ff */
[----:B------:R-:W-:Y:S01]  /*dc00*/  @!P1 FADD.FTZ R7, -R7, -RZ ;  /* 0x800000ff07079221 */ /* 0x000fe20000010100 */
[----:B------:R-:W-:Y:S01]  /*dc10*/  LOP3.LUT R21, R22, 0xffff0000, RZ, 0xc0, !PT ;  /* 0xffff000016157812 */ /* 0x000fe200078ec0ff */
[----:B------:R-:W-:Y:S01]  /*dc20*/  @!P1 FADD.FTZ R39, -R39, -RZ ;  /* 0x800000ff27279221 */ /* 0x000fe20000010100 */
[----:B------:R-:W-:Y:S01]  /*dc30*/  SHF.L.U32 R22, R23, 0x10, RZ ;  /* 0x0000001017167819 */ /* 0x000fe200000006ff */
[----:B------:R-:W-:Y:S01]  /*dc40*/  @!P1 FADD.FTZ R42, -R42, -RZ ;  /* 0x800000ff2a2a9221 */ /* 0x000fe20000010100 */
[----:B------:R-:W-:Y:S01]  /*dc50*/  LOP3.LUT R20, R20, 0xffff0000, RZ, 0xc0, !PT ;  /* 0xffff000014147812 */ /* 0x000fe200078ec0ff */
[----:B------:R-:W-:Y:S01]  /*dc60*/  FMUL.FTZ R43, R43, R4 ;  /* 0x000000042b2b7220 */ /* 0x000fe20000410000 */
[----:B------:R-:W-:Y:S01]  /*dc70*/  LOP3.LUT R48, R23, 0xffff0000, RZ, 0xc0, !PT ;  /* 0xffff000017307812 */ /* 0x000fe200078ec0ff */
[----:B------:R-:W-:Y:S01]  /*dc80*/  @!P1 FADD.FTZ R41, -R41, -RZ ;  /* 0x800000ff29299221 */ /* 0x000fe20000010100 */
[----:B------:R-:W-:Y:S01]  /*dc90*/  FMUL.FTZ R5, R22, R5 ;  /* 0x0000000516057220 */ /* 0x000fe20000410000 */
[----:B------:R-:W-:Y:S01]  /*dca0*/  FMUL.FTZ R27, R20, R27 ;  /* 0x0000001b141b7220 */ /* 0x000fe20000410000 */
[----:B------:R-:W-:Y:S01]  /*dcb0*/  FMUL.FTZ R21, R21, R6 ;  /* 0x0000000615157220 */ /* 0x000fe20000410000 */
[----:B------:R-:W-:Y:S01]  /*dcc0*/  FMUL.FTZ R48, R48, R7 ;  /* 0x0000000730307220 */ /* 0x000fe20000410000 */
[C---:B--2---:R-:W-:Y:S01]  /*dcd0*/  SHF.L.U32 R4, R17.reuse, 0x10, RZ ;  /* 0x0000001011047819 */ /* 0x044fe200000006ff */
[----:B------:R-:W-:Y:S01]  /*dce0*/  IMAD.U32 R7, R16, 0x10000, RZ ;  /* 0x0001000010077824 */ /* 0x000fe200078e00ff */
[----:B------:R-:W-:Y:S01]  /*dcf0*/  LOP3.LUT R22, R17, 0xffff0000, RZ, 0xc0, !PT ;  /* 0xffff000011167812 */ /* 0x000fe200078ec0ff */
[----:B------:R-:W-:Y:S01]  /*dd00*/  IMAD.U32 R20, R18, 0x10000, RZ ;  /* 0x0001000012147824 */ /* 0x000fe200078e00ff */
[----:B------:R-:W-:Y:S01]  /*dd10*/  LOP3.LUT R6, R16, 0xffff0000, RZ, 0xc0, !PT ;  /* 0xffff000010067812 */ /* 0x000fe200078ec0ff */
[----:B------:R-:W-:Y:S01]  /*dd20*/  FMUL.FTZ R39, R44, R39 ;  /* 0x000000272c277220 */ /* 0x000fe20000410000 */
[----:B------:R-:W-:Y:S01]  /*dd30*/  LOP3.LUT R17, R18, 0xffff0000, RZ, 0xc0, !PT ;  /* 0xffff000012117812 */ /* 0x000fe200078ec0ff */
[----:B------:R-:W-:Y:S01]  /*dd40*/  FMUL.FTZ R45, R45, R42 ;  /* 0x0000002a2d2d7220 */ /* 0x000fe20000410000 */
[C---:B------:R-:W-:Y:S01]  /*dd50*/  SHF.L.U32 R16, R19.reuse, 0x10, RZ ;  /* 0x0000001013107819 */ /* 0x040fe200000006ff */
[----:B------:R-:W-:Y:S01]  /*dd60*/  FMUL.FTZ R41, R46, R41 ;  /* 0x000000292e297220 */ /* 0x000fe20000410000 */
        /* <DEDUP_REMOVED lines=13> */
.L_x_725:
[----:B------:R-:W-:Y:S05]  /*de40*/  BSYNC.RECONVERGENT B0 ;  /* 0x0000000000007941 */ /* 0x000fea0003800200 */
.L_x_724:
[----:B-----5:R4:W-:Y:S02]  /*de50*/  STS.128 [R207+0x2000], R24 ;  /* 0x00200018cf007388 */ /* 0x0209e40000000c00 */
.L_x_723:
[----:B------:R-:W-:Y:S05]  /*de60*/  BSYNC.RECONVERGENT B1 ;  /* 0x0000000000017941 */ /* 0x000fea0003800200 */
.L_x_722:
[----:B------:R-:W-:-:S13]  /*de70*/  ISETP.GE.AND P0, PT, R9, R37, PT ;  /* 0x000000250900720c */ /* 0x000fda0003f06270 */
[----:B------:R1:W-:Y:S01]  /*de80*/  @P0 STS.128 [R207+0x4000], RZ ;  /* 0x004000ffcf000388 */ /* 0x0003e20000000c00 */
[----:B------:R-:W-:Y:S05]  /*de90*/  @P0 BRA `(.L_x_718) ;  /* 0x0000000400540947 */ /* 0x000fea0003800000 */
[----:B----4-:R4:W5:Y:S01]  /*dea0*/  LDG.E.128 R24, desc[UR6][R34.64+0x100] ;  /* 0x0001000622187981 */ /* 0x010962000c1e1d00 */
[----:B------:R-:W-:Y:S01]  /*deb0*/  ISETP.GE.AND P0, PT, R9, R11, PT ;  /* 0x0000000b0900720c */ /* 0x000fe20003f06270 */
[----:B------:R-:W-:-:S12]  /*dec0*/  BSSY.RECONVERGENT B0, `(.L_x_726) ;  /* 0x0000051000007945 */ /* 0x000fd80003800200 */
[----:B------:R-:W-:Y:S05]  /*ded0*/  @P0 BRA `(.L_x_727) ;  /* 0x00000004003c0947 */ /* 0x000fea0003800000 */
[----:B------:R-:W1:Y:S01]  /*dee0*/  LDCU.64 UR8, c[0x0][0x4d0] ;  /* 0x00009a00ff0877ac */ /* 0x000e620008000a00 */
        /* <DEDUP_REMOVED lines=8> */
[----:B-1----:R-:W-:-:S04]  /*df70*/  IADD3 R4, P0, PT, R17, UR8, RZ ;  /* 0x0000000811047c10 */ /* 0x002fc8000ff1e0ff */
[----:B------:R-:W-:Y:S01]  /*df80*/  IADD3.X R5, PT, PT, R16, UR9, RZ, P0, !PT ;  /* 0x0000000910057c10 */ /* 0x000fe200087fe4ff */
[----:B------:R-:W1:Y:S01]  /*df90*/  LDCU.64 UR8, c[0x0][0x4c8] ;  /* 0x00009900ff0877ac */ /* 0x000e620008000a00 */
[----:B------:R-:W-:-:S04]  /*dfa0*/  IMAD.WIDE R20, R19, 0x2, R34 ;  /* 0x0000000213147825 */ /* 0x000fc800078e0222 */
[----:B------:R-:W2:Y:S04]  /*dfb0*/  LDG.E.128 R4, desc[UR6][R4.64+0x100] ;  /* 0x0001000604047981 */ /* 0x000ea8000c1e1d00 */
[----:B------:R-:W3:Y:S01]  /*dfc0*/  LDG.E.128 R20, desc[UR6][R20.64+0x100] ;  /* 0x0001000614147981 */ /* 0x000ee2000c1e1d00 */
[----:B-1----:R-:W-:-:S04]  /*dfd0*/  IADD3 R18, P0, PT, R17, UR8, RZ ;  /* 0x0000000811127c10 */ /* 0x002fc8000ff1e0ff */
[----:B------:R-:W-:-:S06]  /*dfe0*/  IADD3.X R19, PT, PT, R16, UR9, RZ, P0, !PT ;  /* 0x0000000910137c10 */ /* 0x000fcc00087fe4ff */
[----:B------:R-:W4:Y:S01]  /*dff0*/  LDG.E.128 R16, desc[UR6][R18.64+0x100] ;  /* 0x0001000612107981 */ /* 0x000f22000c1e1d00 */
        /* <DEDUP_REMOVED lines=8> */
[C---:B--2---:R-:W-:Y:S01]  /*e080*/  IMAD.U32 R38, R4.reuse, 0x10000, RZ ;  /* 0x0001000004267824 */ /* 0x044fe200078e00ff */
[----:B------:R-:W-:Y:S01]  /*e090*/  LOP3.LUT R27, R4, 0xffff0000, RZ, 0xc0, !PT ;  /* 0xffff0000041b7812 */ /* 0x000fe200078ec0ff */
[C---:B------:R-:W-:Y:S01]  /*e0a0*/  IMAD.U32 R4, R5.reuse, 0x10000, RZ ;  /* 0x0001000005047824 */ /* 0x040fe200078e00ff */
[----:B------:R-:W-:Y:S01]  /*e0b0*/  LOP3.LUT R41, R5, 0xffff0000, RZ, 0xc0, !PT ;  /* 0xffff000005297812 */ /* 0x000fe200078ec0ff */
[----:B------:R-:W-:Y:S01]  /*e0c0*/  IMAD.U32 R5, R7, 0x10000, RZ ;  /* 0x0001000007057824 */ /* 0x000fe200078e00ff */
[C---:B------:R-:W-:Y:S01]  /*e0d0*/  SHF.L.U32 R40, R6.reuse, 0x10, RZ ;  /* 0x0000001006287819 */ /* 0x040fe200000006ff */
[----:B---3--:R-:W-:Y:S01]  /*e0e0*/  IMAD.U32 R43, R21, 0x10000, RZ ;  /* 0x00010000152b7824 */ /* 0x008fe200078e00ff */
[----:B------:R-:W-:Y:S01]  /*e0f0*/  LOP3.LUT R6, R6, 0xffff0000, RZ, 0xc0, !PT ;  /* 0xffff000006067812 */ /* 0x000fe200078ec0ff */
[----:B------:R-:W-:Y:S01]  /*e100*/  @!P1 FADD.FTZ R5, -R5, -RZ ;  /* 0x800000ff05059221 */ /* 0x000fe20000010100 */
[----:B------:R-:W-:Y:S01]  /*e110*/  LOP3.LUT R7, R7, 0xffff0000, RZ, 0xc0, !PT ;  /* 0xffff000007077812 */ /* 0x000fe200078ec0ff */
[----:B------:R-:W-:Y:S01]  /*e120*/  @!P1 FADD.FTZ R27, -R27, -RZ ;  /* 0x800000ff1b1b9221 */ /* 0x000fe20000010100 */
[----:B------:R-:W-:Y:S01]  /*e130*/  LOP3.LUT R42, R21, 0xffff0000, RZ, 0xc0, !PT ;  /* 0xffff0000152a7812 */ /* 0x000fe200078ec0ff */
[----:B------:R-:W-:Y:S01]  /*e140*/  @!P1 FADD.FTZ R4, -R4, -RZ ;  /* 0x800000ff04049221 */ /* 0x000fe20000010100 */
[----:B------:R-:W-:Y:S01]  /*e150*/  SHF.L.U32 R45, R20, 0x10, RZ ;  /* 0x00000010142d7819 */ /* 0x000fe200000006ff */
[----:B------:R-:W-:Y:S01]  /*e160*/  @!P1 FADD.FTZ R41, -R41, -RZ ;  /* 0x800000ff29299221 */ /* 0x000fe20000010100 */
[----:B------:R-:W-:Y:S01]  /*e170*/  SHF.L.U32 R47, R22, 0x10, RZ ;  /* 0x00000010162f7819 */ /* 0x000fe200000006ff */
[----:B------:R-:W-:Y:S01]  /*e180*/  @!P1 FADD.FTZ R6, -R6, -RZ ;  /* 0x800000ff06069221 */ /* 0x000fe20000010100 */
[----:B------:R-:W-:Y:S01]  /*e190*/  LOP3.LUT R21, R22, 0xffff0000, RZ, 0xc0, !PT ;  /* 0xffff000016157812 */ /* 0x000fe200078ec0ff */
[----:B------:R-:W-:Y:S01]  /*e1a0*/  IMAD.U32 R22, R23, 0x10000, RZ ;  /* 0x0001000017167824 */ /* 0x000fe200078e00ff */
[----:B------:R-:W-:Y:S01]  /*e1b0*/  LOP3.LUT R20, R20, 0xffff0000, RZ, 0xc0, !PT ;  /* 0xffff000014147812 */ /* 0x000fe200078ec0ff */
[----:B------:R-:W-:Y:S01]  /*e1c0*/  @!P1 FADD.FTZ R7, -R7, -RZ ;  /* 0x800000ff07079221 */ /* 0x000fe20000010100 */
[----:B------:R-:W-:Y:S01]  /*e1d0*/  LOP3.LUT R44, R23, 0xffff0000, RZ, 0xc0, !PT ;  /* 0xffff0000172c7812 */ /* 0x000fe200078ec0ff */
[----:B------:R-:W-:Y:S01]  /*e1e0*/  FMUL.FTZ R22, R22, R5 ;  /* 0x0000000516167220 */ /* 0x000fe20000410000 */
[----:B----4-:R-:W-:Y:S01]  /*e1f0*/  LOP3.LUT R23, R17, 0xffff0000, RZ, 0xc0, !PT ;  /* 0xffff000011177812 */ /* 0x010fe200078ec0ff */
[----:B------:R-:W-:Y:S01]  /*e200*/  @!P1 FADD.FTZ R38, -R38, -RZ ;  /* 0x800000ff26269221 */ /* 0x000fe20000010100 */
[----:B------:R-:W-:Y:S01]  /*e210*/  FMUL.FTZ R27, R20, R27 ;  /* 0x0000001b141b7220 */ /* 0x000fe20000410000 */
[----:B------:R-:W-:Y:S01]  /*e220*/  FMUL.FTZ R4, R43, R4 ;  /* 0x000000042b047220 */ /* 0x000fe20000410000 */
[----:B------:R-:W-:Y:S01]  /*e230*/  FMUL.FTZ R41, R42, R41 ;  /* 0x000000292a297220 */ /* 0x000fe20000410000 */
[----:B------:R-:W-:Y:S01]  /*e240*/  @!P1 FADD.FTZ R40, -R40, -RZ ;  /* 0x800000ff28289221 */ /* 0x000fe20000010100 */
[----:B------:R-:W-:-:S02]  /*e250*/  IMAD.U32 R5, R17, 0x10000, RZ ;  /* 0x0001000011057824 */ /* 0x000fc400078e00ff */
[----:B------:R-:W-:Y:S01]  /*e260*/  FMUL.FTZ R21, R21, R6 ;  /* 0x0000000615157220 */ /* 0x000fe20000410000 */
[----:B------:R-:W-:Y:S01]  /*e270*/  FMUL.FTZ R44, R44, R7 ;  /* 0x000000072c2c7220 */ /* 0x000fe20000410000 */
[C---:B------:R-:W-:Y:S01]  /*e280*/  SHF.L.U32 R20, R18.reuse, 0x10, RZ ;  /* 0x0000001012147819 */ /* 0x040fe200000006ff */
[----:B------:R-:W-:Y:S01]  /*e290*/  FMUL.FTZ R45, R45, R38 ;  /* 0x000000262d2d7220 */ /* 0x000fe20000410000 */
[----:B------:R-:W-:Y:S01]  /*e2a0*/  LOP3.LUT R17, R18, 0xffff0000, RZ, 0xc0, !PT ;  /* 0xffff000012117812 */ /* 0x000fe200078ec0ff */
[----:B------:R-:W-:Y:S01]  /*e2b0*/  FMUL.FTZ R47, R47, R40 ;  /* 0x000000282f2f7220 */ /* 0x000fe20000410000 */
[C---:B------:R-:W-:Y:S01]  /*e2c0*/  SHF.L.U32 R7, R16.reuse, 0x10, RZ ;  /* 0x0000001010077819 */ /* 0x040fe200000006ff */
[----:B------:R-:W-:Y:S01]  /*e2d0*/  FFMA.FTZ R4, R37, R5, R4 ;  /* 0x0000000525047223 */ /* 0x000fe20000010004 */
        /* <DEDUP_REMOVED lines=15> */
.L_x_727:
[----:B------:R-:W-:Y:S05]  /*e3d0*/  BSYNC.RECONVERGENT B0 ;  /* 0x0000000000007941 */ /* 0x000fea0003800200 */
.L_x_726:
[----:B-----5:R1:W-:Y:S02]  /*e3e0*/  STS.128 [R207+0x4000], R24 ;  /* 0x00400018cf007388 */ /* 0x0203e40000000c00 */
.L_x_718:
[----:B------:R-:W-:Y:S05]  /*e3f0*/  BSYNC.RECONVERGENT B2 ;  /* 0x0000000000027941 */ /* 0x000fea0003800200 */
.L_x_717:
        /* <DEDUP_REMOVED lines=15> */
[----:B------:R-:W-:Y:S01]  /*e4f0*/  ISETP.GE.U32.AND P1, PT, R12, R29, PT ;  /* 0x0000001d0c00720c */ /* 0x000fe20003f26070 */
[----:B------:R-:W4:Y:S03]  /*e500*/  LDCU.64 UR8, c[0x0][0x4d0] ;  /* 0x00009a00ff0877ac */ /* 0x000f260008000a00 */
[----:B------:R-:W-:Y:S02]  /*e510*/  SEL R5, R14, RZ, P1 ;  /* 0x000000ff0e057207 */ /* 0x000fe40000800000 */
        /* <DEDUP_REMOVED lines=8> */
[----:B------:R-:W4:Y:S01]  /*e5a0*/  LDCU.64 UR8, c[0x0][0x4c8] ;  /* 0x00009900ff0877ac */ /* 0x000f220008000a00 */
[----:B------:R-:W-:-:S04]  /*e5b0*/  IMAD.WIDE R20, R19, 0x2, R30 ;  /* 0x0000000213147825 */ /* 0x000fc800078e021e */
[----:B-----5:R-:W2:Y:S04]  /*e5c0*/  LDG.E.128 R4, desc[UR6][R4.64] ;  /* 0x0000000604047981 */ /* 0x020ea8000c1e1d00 */
[----:B------:R-:W3:Y:S01]  /*e5d0*/  LDG.E.128 R20, desc[UR6][R20.64] ;  /* 0x0000000614147981 */ /* 0x000ee2000c1e1d00 */
[----:B----4-:R-:W-:-:S04]  /*e5e0*/  IADD3 R16, P0, PT, R16, UR8, RZ ;  /* 0x0000000810107c10 */ /* 0x010fc8000ff1e0ff */
[----:B------:R-:W-:-:S06]  /*e5f0*/  IADD3.X R17, PT, PT, R17, UR9, RZ, P0, !PT ;  /* 0x0000000911117c10 */ /* 0x000fcc00087fe4ff */
[----:B------:R-:W4:Y:S01]  /*e600*/  LDG.E.128 R16, desc[UR6][R16.64] ;  /* 0x0000000610107981 */ /* 0x000f22000c1e1d00 */
[C---:B------:R-:W-:Y:S01]  /*e610*/  SHF.L.U32 R36, R24.reuse, 0x10, RZ ;  /* 0x0000001018247819 */ /* 0x040fe200000006ff */
        /* <DEDUP_REMOVED lines=9> */
[----:B------:R-:W-:Y:S01]  /*e6b0*/  IMAD.U32 R42, R6, 0x10000, RZ ;  /* 0x00010000062a7824 */ /* 0x000fe200078e00ff */
[C---:B------:R-:W-:Y:S01]  /*e6c0*/  SHF.L.U32 R4, R5.reuse, 0x10, RZ ;  /* 0x0000001005047819 */ /* 0x040fe200000006ff */
[----:B---3--:R-:W-:Y:S01]  /*e6d0*/  IMAD.U32 R51, R22, 0x10000, RZ ;  /* 0x0001000016337824 */ /* 0x008fe200078e00ff */
[----:B------:R-:W-:Y:S01]  /*e6e0*/  LOP3.LUT R43, R5, 0xffff0000, RZ, 0xc0, !PT ;  /* 0xffff0000052b7812 */ /* 0x000fe200078ec0ff */
[----:B------:R-:W-:Y:S01]  /*e6f0*/  @!P1 FADD.FTZ R42, -R42, -RZ ;  /* 0x800000ff2a2a9221 */ /* 0x000fe20000010100 */
[C---:B------:R-:W-:Y:S01]  /*e700*/  SHF.L.U32 R5, R7.reuse, 0x10, RZ ;  /* 0x0000001007057819 */ /* 0x040fe200000006ff */
[----:B------:R-:W-:Y:S01]  /*e710*/  IMAD.U32 R47, R20, 0x10000, RZ ;  /* 0x00010000142f7824 */ /* 0x000fe200078e00ff */
        /* <DEDUP_REMOVED lines=15> */
[----:B------:R-:W-:Y:S01]  /*e810*/  FMUL.FTZ R51, R42, R51 ;  /* 0x000000332a337220 */ /* 0x000fe20000410000 */
[----:B------:R-:W-:Y:S01]  /*e820*/  FMUL.FTZ R22, R5, R22 ;  /* 0x0000001605167220 */ /* 0x000fe20000410000 */
[----:B------:R-:W-:Y:S01]  /*e830*/  FMUL.FTZ R21, R6, R21 ;  /* 0x0000001506157220 */ /* 0x000fe20000410000 */
[----:B------:R-:W-:Y:S01]  /*e840*/  FMUL.FTZ R46, R7, R46 ;  /* 0x0000002e072e7220 */ /* 0x000fe20000410000 */
[C---:B----4-:R-:W-:Y:S01]  /*e850*/  SHF.L.U32 R5, R17.reuse, 0x10, RZ ;  /* 0x0000001011057819 */ /* 0x050fe200000006ff */
[----:B------:R-:W-:Y:S01]  /*e860*/  IMAD.U32 R6, R16, 0x10000, RZ ;  /* 0x0001000010067824 */ /* 0x000fe200078e00ff */
[----:B------:R-:W-:Y:S01]  /*e870*/  LOP3.LUT R42, R17, 0xffff0000, RZ, 0xc0, !PT ;  /* 0xffff0000112a7812 */ /* 0x000fe200078ec0ff */
[----:B------:R-:W-:Y:S01]  /*e880*/  FMUL.FTZ R47, R40, R47 ;  /* 0x0000002f282f7220 */ /* 0x000fe20000410000 */
[----:B------:R-:W-:Y:S01]  /*e890*/  LOP3.LUT R7, R16, 0xffff0000, RZ, 0xc0, !PT ;  /* 0xffff000010077812 */ /* 0x000fe200078ec0ff */
[----:B------:R-:W-:Y:S01]  /*e8a0*/  FMUL.FTZ R20, R27, R20 ;  /* 0x000000141b147220 */ /* 0x000fe20000410000 */
[----:B------:R-:W-:Y:S01]  /*e8b0*/  SHF.L.U32 R17, R19, 0x10, RZ ;  /* 0x0000001013117819 */ /* 0x000fe200000006ff */
[----:B------:R-:W-:Y:S01]  /*e8c0*/  FMUL.FTZ R4, R4, R45 ;  /* 0x0000002d04047220 */ /* 0x000fe20000410000 */
[C---:B------:R-:W-:Y:S01]  /*e8d0*/  LOP3.LUT R16, R18.reuse, 0xffff0000, RZ, 0xc0, !PT ;  /* 0xffff000012107812 */ /* 0x040fe200078ec0ff */
[----:B------:R-:W-:Y:S01]  /*e8e0*/  FMUL.FTZ R43, R43, R44 ;  /* 0x0000002c2b2b7220 */ /* 0x000fe20000410000 */
[----:B------:R-:W-:Y:S01]  /*e8f0*/  LOP3.LUT R19, R19, 0xffff0000, RZ, 0xc0, !PT ;  /* 0xffff000013137812 */ /* 0x000fe200078ec0ff */
[----:B------:R-:W-:-:S02]  /*e900*/  IMAD.U32 R40, R18, 0x10000, RZ ;  /* 0x0001000012287824 */ /* 0x000fc400078e00ff */
        /* <DEDUP_REMOVED lines=8> */
[----:B------:R-:W-:Y:S02]  /*e990*/  F2FP.BF16.F32.PACK_AB R24, R7, R6 ;  /* 0x000000060718723e */ /* 0x000fe400000010ff */
[----:B------:R-:W-:-:S02]  /*e9a0*/  F2FP.BF16.F32.PACK_AB R25, R43, R4 ;  /* 0x000000042b19723e */ /* 0x000fc400000010ff */
[----:B------:R-:W-:Y:S02]  /*e9b0*/  F2FP.BF16.F32.PACK_AB R26, R21, R38 ;  /* 0x00000026151a723e */ /* 0x000fe400000010ff */
[----:B------:R-:W-:Y:S02]  /*e9c0*/  F2FP.BF16.F32.PACK_AB R27, R46, R17 ;  /* 0x000000112e1b723e */ /* 0x000fe400000010ff */
.L_x_733:
[----:B------:R-:W-:Y:S05]  /*e9d0*/  BSYNC.RECONVERGENT B0 ;  /* 0x0000000000007941 */ /* 0x000fea0003800200 */
.L_x_732:
[----:B-----5:R4:W-:Y:S02]  /*e9e0*/  STS.128 [R207+0x800], R24 ;  /* 0x00080018cf007388 */ /* 0x0209e40000000c00 */
.L_x_731:
[----:B------:R-:W-:Y:S05]  /*e9f0*/  BSYNC.RECONVERGENT B1 ;  /* 0x0000000000017941 */ /* 0x000fea0003800200 */
.L_x_730:
        /* <DEDUP_REMOVED lines=86> */
.L_x_737:
[----:B------:R-:W-:Y:S05]  /*ef60*/  BSYNC.RECONVERGENT B0 ;  /* 0x0000000000007941 */ /* 0x000fea0003800200 */
.L_x_736:
[----:B-----5:R4:W-:Y:S02]  /*ef70*/  STS.128 [R207+0x2800], R24 ;  /* 0x00280018cf007388 */ /* 0x0209e40000000c00 */
.L_x_735:
[----:B------:R-:W-:Y:S05]  /*ef80*/  BSYNC.RECONVERGENT B1 ;  /* 0x0000000000017941 */ /* 0x000fea0003800200 */
.L_x_734:
[----:B------:R-:W-:-:S13]  /*ef90*/  ISETP.GE.AND P0, PT, R9, R37, PT ;  /* 0x000000250900720c */ /* 0x000fda0003f06270 */
        /* <DEDUP_REMOVED lines=24> */
[C---:B-1----:R-:W-:Y:S01]  /*f120*/  SHF.L.U32 R31, R24.reuse, 0x10, RZ ;  /* 0x00000010181f7819 */ /* 0x042fe200000006ff */
        /* <DEDUP_REMOVED lines=15> */
[----:B------:R-:W-:Y:S01]  /*f220*/  @!P1 FADD.FTZ R4, -R4, -RZ ;  /* 0x800000ff04049221 */ /* 0x000fe20000010100 */
[----:B------:R-:W-:Y:S01]  /*f230*/  LOP3.LUT R6, R6, 0xffff0000, RZ, 0xc0, !PT ;  /* 0xffff000006067812 */ /* 0x000fe200078ec0ff */
[----:B------:R-:W-:Y:S01]  /*f240*/  IMAD.U32 R44, R22, 0x10000, RZ ;  /* 0x00010000162c7824 */ /* 0x000fe200078e00ff */
        /* <DEDUP_REMOVED lines=8> */
[----:B------:R-:W-:Y:S01]  /*f2d0*/  LOP3.LUT R21, R22, 0xffff0000, RZ, 0xc0, !PT ;  /* 0xffff000016157812 */ /* 0x000fe200078ec0ff */
[----:B------:R-:W-:Y:S01]  /*f2e0*/  FMUL.FTZ R41, R4, R41 ;  /* 0x0000002904297220 */ /* 0x000fe20000410000 */
[----:B------:R-:W-:Y:S01]  /*f2f0*/  LOP3.LUT R46, R23, 0xffff0000, RZ, 0xc0, !PT ;  /* 0xffff0000172e7812 */ /* 0x000fe200078ec0ff */
[----:B------:R-:W-:Y:S01]  /*f300*/  FMUL.FTZ R27, R27, R20 ;  /* 0x000000141b1b7220 */ /* 0x000fe20000410000 */
[----:B------:R-:W-:Y:S01]  /*f310*/  SHF.L.U32 R22, R23, 0x10, RZ ;  /* 0x0000001017167819 */ /* 0x000fe200000006ff */
[----:B------:R-:W-:Y:S01]  /*f320*/  @!P1 FADD.FTZ R39, -R39, -RZ ;  /* 0x800000ff27279221 */ /* 0x000fe20000010100 */
[----:B------:R-:W-:Y:S01]  /*f330*/  @!P1 FADD.FTZ R5, -R5, -RZ ;  /* 0x800000ff05059221 */ /* 0x000fe20000010100 */
[----:B------:R-:W-:Y:S01]  /*f340*/  FMUL.FTZ R21, R6, R21 ;  /* 0x0000001506157220 */ /* 0x000fe20000410000 */
[----:B------:R-:W-:Y:S01]  /*f350*/  FMUL.FTZ R46, R7, R46 ;  /* 0x0000002e072e7220 */ /* 0x000fe20000410000 */
[C---:B----4-:R-:W-:Y:S01]  /*f360*/  IMAD.U32 R7, R16.reuse, 0x10000, RZ ;  /* 0x0001000010077824 */ /* 0x050fe200078e00ff */
[----:B------:R-:W-:Y:S01]  /*f370*/  LOP3.LUT R6, R16, 0xffff0000, RZ, 0xc0, !PT ;  /* 0xffff000010067812 */ /* 0x000fe200078ec0ff */
[----:B------:R-:W-:Y:S01]  /*f380*/  FMUL.FTZ R42, R37, R42 ;  /* 0x0000002a252a7220 */ /* 0x000fe20000410000 */
[C---:B------:R-:W-:Y:S01]  /*f390*/  SHF.L.U32 R4, R17.reuse, 0x10, RZ ;  /* 0x0000001011047819 */ /* 0x040fe200000006ff */
[----:B------:R-:W-:Y:S01]  /*f3a0*/  FMUL.FTZ R43, R40, R43 ;  /* 0x0000002b282b7220 */ /* 0x000fe20000410000 */
[----:B------:R-:W-:Y:S01]  /*f3b0*/  LOP3.LUT R20, R17, 0xffff0000, RZ, 0xc0, !PT ;  /* 0xffff000011147812 */ /* 0x000fe200078ec0ff */
[C---:B------:R-:W-:Y:S01]  /*f3c0*/  IMAD.U32 R17, R18.reuse, 0x10000, RZ ;  /* 0x0001000012117824 */ /* 0x040fe200078e00ff */
[----:B------:R-:W-:Y:S01]  /*f3d0*/  SHF.L.U32 R16, R19, 0x10, RZ ;  /* 0x0000001013107819 */ /* 0x000fe200000006ff */
[----:B------:R-:W-:Y:S01]  /*f3e0*/  FMUL.FTZ R44, R39, R44 ;  /* 0x0000002c272c7220 */ /* 0x000fe20000410000 */
[----:B------:R-:W-:Y:S01]  /*f3f0*/  LOP3.LUT R18, R18, 0xffff0000, RZ, 0xc0, !PT ;  /* 0xffff000012127812 */ /* 0x000fe200078ec0ff */
        /* <DEDUP_REMOVED lines=14> */
.L_x_739:
[----:B------:R-:W-:Y:S05]  /*f4e0*/  BSYNC.RECONVERGENT B0 ;  /* 0x0000000000007941 */ /* 0x000fea0003800200 */
.L_x_738:
[----:B-----5:R4:W-:Y:S02]  /*f4f0*/  STS.128 [R207+0x4800], R24 ;  /* 0x00480018cf007388 */ /* 0x0209e40000000c00 */
.L_x_729:
[----:B------:R-:W-:Y:S05]  /*f500*/  BSYNC.RECONVERGENT B2 ;  /* 0x0000000000027941 */ /* 0x000fea0003800200 */
.L_x_728:
[----:B-1----:R-:W-:Y:S01]  /*f510*/  IADD3 R30, PT, PT, R108, 0x20, RZ ;  /* 0x000000206c1e7810 */ /* 0x002fe20007ffe0ff */
        /* <DEDUP_REMOVED lines=14> */
[----:B------:R-:W-:Y:S01]  /*f600*/  ISETP.GE.U32.AND P1, PT, R12, R29, PT ;  /* 0x0000001d0c00720c */ /* 0x000fe20003f26070 */
[----:B------:R-:W1:Y:S03]  /*f610*/  LDCU.64 UR8, c[0x0][0x4d0] ;  /* 0x00009a00ff0877ac */ /* 0x000e660008000a00 */
        /* <DEDUP_REMOVED lines=11> */
[----:B-----5:R-:W2:Y:S04]  /*f6d0*/  LDG.E.128 R4, desc[UR6][R4.64] ;  /* 0x0000000604047981 */ /* 0x020ea8000c1e1d00 */
[----:B------:R-:W3:Y:S01]  /*f6e0*/  LDG.E.128 R20, desc[UR6][R20.64] ;  /* 0x0000000614147981 */ /* 0x000ee2000c1e1d00 */
[----:B-1----:R-:W-:-:S04]  /*f6f0*/  IADD3 R16, P0, PT, R16, UR8, RZ ;  /* 0x0000000810107c10 */ /* 0x002fc8000ff1e0ff */
        /* <DEDUP_REMOVED lines=38> */
[C---:B----4-:R-:W-:Y:S01]  /*f960*/  IMAD.U32 R6, R16.reuse, 0x10000, RZ ;  /* 0x0001000010067824 */ /* 0x050fe200078e00ff */
[----:B------:R-:W-:Y:S01]  /*f970*/  LOP3.LUT R7, R16, 0xffff0000, RZ, 0xc0, !PT ;  /* 0xffff000010077812 */ /* 0x000fe200078ec0ff */
[----:B------:R-:W-:Y:S01]  /*f980*/  FMUL.FTZ R41, R41, R46 ;  /* 0x0000002e29297220 */ /* 0x000fe20000410000 */
[----:B------:R-:W-:Y:S01]  /*f990*/  SHF.L.U32 R4, R17, 0x10, RZ ;  /* 0x0000001011047819 */ /* 0x000fe200000006ff */
[----:B------:R-:W-:Y:S01]  /*f9a0*/  FMUL.FTZ R20, R27, R20 ;  /* 0x000000141b147220 */ /* 0x000fe20000410000 */
[----:B------:R-:W-:Y:S01]  /*f9b0*/  LOP3.LUT R22, R17, 0xffff0000, RZ, 0xc0, !PT ;  /* 0xffff000011167812 */ /* 0x000fe200078ec0ff */
[----:B------:R-:W-:Y:S01]  /*f9c0*/  IMAD.U32 R17, R18, 0x10000, RZ ;  /* 0x0001000012117824 */ /* 0x000fe200078e00ff */
        /* <DEDUP_REMOVED lines=17> */
.L_x_745:
[----:B------:R-:W-:Y:S05]  /*fae0*/  BSYNC.RECONVERGENT B0 ;  /* 0x0000000000007941 */ /* 0x000fea0003800200 */
.L_x_744:
[----:B-----5:R1:W-:Y:S02]  /*faf0*/  STS.128 [R207+0x1000], R24 ;  /* 0x00100018cf007388 */ /* 0x0203e40000000c00 */
.L_x_743:
[----:B------:R-:W-:Y:S05]  /*fb00*/  BSYNC.RECONVERGENT B1 ;  /* 0x0000000000017941 */ /* 0x000fea0003800200 */
.L_x_742:
        /* <DEDUP_REMOVED lines=21> */
[----:B-----5:R-:W4:Y:S04]  /*fc60*/  LDG.E.128 R4, desc[UR6][R4.64+0x80] ;  /* 0x0000800604047981 */ /* 0x020f28000c1e1d00 */
[----:B------:R-:W3:Y:S01]  /*fc70*/  LDG.E.128 R20, desc[UR6][R20.64+0x80] ;  /* 0x0000800614147981 */ /* 0x000ee2000c1e1d00 */
[----:B--2---:R-:W-:-:S04]  /*fc80*/  IADD3 R16, P0, PT, R16, UR8, RZ ;  /* 0x0000000810107c10 */ /* 0x004fc8000ff1e0ff */
[----:B------:R-:W-:-:S06]  /*fc90*/  IADD3.X R17, PT, PT, R17, UR9, RZ, P0, !PT ;  /* 0x0000000911117c10 */ /* 0x000fcc00087fe4ff */
[----:B------:R-:W2:Y:S01]  /*fca0*/  LDG.E.128 R16, desc[UR6][R16.64+0x80] ;  /* 0x0000800610107981 */ /* 0x000ea2000c1e1d00 */
        /* <DEDUP_REMOVED lines=36> */
[C---:B--2---:R-:W-:Y:S01]  /*fef0*/  IMAD.U32 R6, R16.reuse, 0x10000, RZ ;  /* 0x0001000010067824 */ /* 0x044fe200078e00ff */
        /* <DEDUP_REMOVED lines=23> */
.L_x_749:
[----:B------:R-:W-:Y:S05]  /*10070*/  BSYNC.RECONVERGENT B0 ;  /* 0x0000000000007941 */ /* 0x000fea0003800200 */
.L_x_748:
[----:B-----5:R4:W-:Y:S02]  /*10080*/  STS.128 [R207+0x3000], R24 ;  /* 0x00300018cf007388 */ /* 0x0209e40000000c00 */
.L_x_747:
[----:B------:R-:W-:Y:S05]  /*10090*/  BSYNC.RECONVERGENT B1 ;  /* 0x0000000000017941 */ /* 0x000fea0003800200 */
.L_x_746:
        /* <DEDUP_REMOVED lines=31> */
[----:B-1----:R-:W-:Y:S02]  /*10290*/  SHF.L.U32 R39, R27, 0x10, RZ ;  /* 0x000000101b277819 */ /* 0x002fe400000006ff */
[----:B------:R-:W-:Y:S01]  /*102a0*/  LOP3.LUT R26, R26, 0xffff0000, RZ, 0xc0, !PT ;  /* 0xffff00001a1a7812 */ /* 0x000fe200078ec0ff */
[C---:B----4-:R-:W-:Y:S01]  /*102b0*/  IMAD.U32 R38, R4.reuse, 0x10000, RZ ;  /* 0x0001000004267824 */ /* 0x050fe200078e00ff */
        /* <DEDUP_REMOVED lines=25> */
[C---:B--2---:R-:W-:Y:S01]  /*10450*/  SHF.L.U32 R5, R17.reuse, 0x10, RZ ;  /* 0x0000001011057819 */ /* 0x044fe200000006ff */
[----:B------:R-:W-:Y:S01]  /*10460*/  FMUL.FTZ R21, R6, R21 ;  /* 0x0000001506157220 */ /* 0x000fe20000410000 */
[----:B------:R-:W-:Y:S01]  /*10470*/  LOP3.LUT R40, R17, 0xffff0000, RZ, 0xc0, !PT ;  /* 0xffff000011287812 */ /* 0x000fe200078ec0ff */
[----:B------:R-:W-:Y:S01]  /*10480*/  FMUL.FTZ R44, R7, R44 ;  /* 0x0000002c072c7220 */ /* 0x000fe20000410000 */
[----:B------:R-:W-:Y:S01]  /*10490*/  SHF.L.U32 R17, R19, 0x10, RZ ;  /* 0x0000001013117819 */ /* 0x000fe200000006ff */
[C---:B------:R-:W-:Y:S01]  /*104a0*/  IMAD.U32 R23, R16.reuse, 0x10000, RZ ;  /* 0x0001000010177824 */ /* 0x040fe200078e00ff */
[----:B------:R-:W-:Y:S01]  /*104b0*/  LOP3.LUT R7, R16, 0xffff0000, RZ, 0xc0, !PT ;  /* 0xffff000010077812 */ /* 0x000fe200078ec0ff */
[----:B------:R-:W-:Y:S01]  /*104c0*/  FMUL.FTZ R38, R38, R45 ;  /* 0x0000002d26267220 */ /* 0x000fe20000410000 */
[----:B------:R-:W-:Y:S01]  /*104d0*/  LOP3.LUT R6, R18, 0xffff0000, RZ, 0xc0, !PT ;  /* 0xffff000012067812 */ /* 0x000fe200078ec0ff */
[----:B------:R-:W-:Y:S01]  /*104e0*/  FMUL.FTZ R20, R27, R20 ;  /* 0x000000141b147220 */ /* 0x000fe20000410000 */
[----:B------:R-:W-:Y:S01]  /*104f0*/  LOP3.LUT R19, R19, 0xffff0000, RZ, 0xc0, !PT ;  /* 0xffff000013137812 */ /* 0x000fe200078ec0ff */
[----:B------:R-:W-:Y:S01]  /*10500*/  FMUL.FTZ R4, R4, R43 ;  /* 0x0000002b04047220 */ /* 0x000fe20000410000 */
[----:B------:R-:W-:Y:S01]  /*10510*/  FMUL.FTZ R41, R41, R42 ;  /* 0x0000002a29297220 */ /* 0x000fe20000410000 */
        /* <DEDUP_REMOVED lines=13> */
.L_x_751:
[----:B------:R-:W-:Y:S05]  /*105f0*/  BSYNC.RECONVERGENT B0 ;  /* 0x0000000000007941 */ /* 0x000fea0003800200 */
.L_x_750:
[----:B-----5:R4:W-:Y:S02]  /*10600*/  STS.128 [R207+0x5000], R24 ;  /* 0x00500018cf007388 */ /* 0x0209e40000000c00 */
.L_x_741:
[----:B------:R-:W-:Y:S05]  /*10610*/  BSYNC.RECONVERGENT B2 ;  /* 0x0000000000027941 */ /* 0x000fea0003800200 */
.L_x_740:
[----:B------:R-:W-:-:S04]  /*10620*/  IADD3 R36, PT, PT, R108, 0x30, RZ ;  /* 0x000000306c247810 */ /* 0x000fc80007ffe0ff */
[----:B------:R-:W-:-:S13]  /*10630*/  ISETP.GE.AND P0, PT, R36, R15, PT ;  /* 0x0000000f2400720c */ /* 0x000fda0003f06270 */
[----:B------:R-:W-:Y:S05]  /*10640*/  @P0 BRA `(.L_x_668) ;  /* 0x00000010003c0947 */ /* 0x000fea0003800000 */
[----:B------:R-:W1:Y:S01]  /*10650*/  LDC R15, c[0x0][0x440] ;  /* 0x00011000ff0f7b82 */ /* 0x000e620000000800 */
[----:B---34-:R-:W-:Y:S01]  /*10660*/  IMAD.WIDE.U32 R34, R2, 0x60, R34 ;  /* 0x0000006002227825 */ /* 0x018fe200078e0022 */
        /* <DEDUP_REMOVED lines=33> */
[----:B------:R-:W-:Y:S02]  /*10880*/  LOP3.LUT R25, R26, 0xffff0000, RZ, 0xc0, !PT ;  /* 0xffff00001a197812 */ /* 0x000fe400078ec0ff */
[C---:B------:R-:W-:Y:S02]  /*10890*/  LOP3.LUT R24, R27.reuse, 0xffff0000, RZ, 0xc0, !PT ;  /* 0xffff00001b187812 */ /* 0x040fe400078ec0ff */
[----:B------:R-:W-:Y:S01]  /*108a0*/  SHF.L.U32 R38, R27, 0x10, RZ ;  /* 0x000000101b267819 */ /* 0x000fe200000006ff */
        /* <DEDUP_REMOVED lines=16> */
[----:B------:R-:W-:Y:S01]  /*109b0*/  @!P1 FADD.FTZ R6, -R6, -RZ ;  /* 0x800000ff06069221 */ /* 0x000fe20000010100 */
[----:B------:R-:W-:Y:S01]  /*109c0*/  LOP3.LUT R43, R20, 0xffff0000, RZ, 0xc0, !PT ;  /* 0xffff0000142b7812 */ /* 0x000fe200078ec0ff */
[----:B------:R-:W-:Y:S01]  /*109d0*/  @!P1 FADD.FTZ R26, -R26, -RZ ;  /* 0x800000ff1a1a9221 */ /* 0x000fe20000010100 */
[----:B------:R-:W-:Y:S01]  /*109e0*/  LOP3.LUT R21, R22, 0xffff0000, RZ, 0xc0, !PT ;  /* 0xffff000016157812 */ /* 0x000fe200078ec0ff */
[----:B------:R-:W-:Y:S01]  /*109f0*/  FMUL.FTZ R42, R27, R42 ;  /* 0x0000002a1b2a7220 */ /* 0x000fe20000410000 */
[C---:B------:R-:W-:Y:S01]  /*10a00*/  SHF.L.U32 R20, R23.reuse, 0x10, RZ ;  /* 0x0000001017147819 */ /* 0x040fe200000006ff */
[----:B------:R-:W-:Y:S01]  /*10a10*/  @!P1 FADD.FTZ R4, -R4, -RZ ;  /* 0x800000ff04049221 */ /* 0x000fe20000010100 */
        /* <DEDUP_REMOVED lines=29> */
.L_x_755:
[----:B------:R-:W-:Y:S05]  /*10bf0*/  BSYNC.RECONVERGENT B0 ;  /* 0x0000000000007941 */ /* 0x000fea0003800200 */
.L_x_754:
[----:B-----5:R4:W-:Y:S02]  /*10c00*/  STS.128 [R207+0x1800], R24 ;  /* 0x00180018cf007388 */ /* 0x0209e40000000c00 */
.L_x_753:
[----:B------:R-:W-:Y:S05]  /*10c10*/  BSYNC.RECONVERGENT B1 ;  /* 0x0000000000017941 */ /* 0x000fea0003800200 */
.L_x_752:
        /* <DEDUP_REMOVED lines=63> */
[C---:B----4-:R-:W-:Y:S01]  /*11010*/  SHF.L.U32 R7, R17.reuse, 0x10, RZ ;  /* 0x0000001011077819 */ /* 0x050fe200000006ff */
        /* <DEDUP_REMOVED lines=22> */
.L_x_759:
[----:B------:R-:W-:Y:S05]  /*11180*/  BSYNC.RECONVERGENT B0 ;  /* 0x0000000000007941 */ /* 0x000fea0003800200 */
.L_x_758:
[----:B-----5:R1:W-:Y:S02]  /*11190*/  STS.128 [R207+0x3800], R24 ;  /* 0x00380018cf007388 */ /* 0x0203e40000000c00 */
.L_x_757:
[----:B------:R-:W-:Y:S05]  /*111a0*/  BSYNC.RECONVERGENT B1 ;  /* 0x0000000000017941 */ /* 0x000fea0003800200 */
.L_x_756:
[----:B------:R-:W-:-:S13]  /*111b0*/  ISETP.GE.AND P0, PT, R9, R15, PT ;  /* 0x0000000f0900720c */ /* 0x000fda0003f06270 */
[----:B------:R1:W-:Y:S01]  /*111c0*/  @P0 STS.128 [R207+0x5800], RZ ;  /* 0x005800ffcf000388 */ /* 0x0003e20000000c00 */
[----:B------:R-:W-:Y:S05]  /*111d0*/  @P0 BRA `(.L_x_668) ;  /* 0x0000000400580947 */ /* 0x000fea0003800000 */
[----:B--2--5:R2:W5:Y:S01]  /*111e0*/  LDG.E.128 R4, desc[UR6][R34.64+0x100] ;  /* 0x0001000622047981 */ /* 0x024562000c1e1d00 */
[----:B------:R-:W-:Y:S01]  /*111f0*/  ISETP.GE.AND P0, PT, R9, R11, PT ;  /* 0x0000000b0900720c */ /* 0x000fe20003f06270 */
[----:B------:R-:W-:-:S12]  /*11200*/  BSSY.RECONVERGENT B0, `(.L_x_760) ;  /* 0x0000052000007945 */ /* 0x000fd80003800200 */
[----:B------:R-:W-:Y:S05]  /*11210*/  @P0 BRA `(.L_x_761) ;  /* 0x0000000400400947 */ /* 0x000fea0003800000 */
[----:B------:R-:W3:Y:S01]  /*11220*/  LDCU.64 UR8, c[0x0][0x4d0] ;  /* 0x00009a00ff0877ac */ /* 0x000ee20008000a00 */
[----:B------:R-:W-:-:S04]  /*11230*/  ISETP.GE.U32.AND P1, PT, R9, R29, PT ;  /* 0x0000001d0900720c */ /* 0x000fc80003f26070 */
[----:B------:R-:W-:Y:S02]  /*11240*/  SEL R3, R14, RZ, P1 ;  /* 0x000000ff0e037207 */ /* 0x000fe40000800000 */
[----:B------:R-:W-:Y:S02]  /*11250*/  SEL R11, R28, RZ, P1 ;  /* 0x000000ff1c0b7207 */ /* 0x000fe40000800000 */
[----:B------:R-:W-:Y:S02]  /*11260*/  IADD3 R3, P0, PT, R3, R0, RZ ;  /* 0x0000000003037210 */ /* 0x000fe40007f1e0ff */
[----:B------:R-:W-:-:S03]  /*11270*/  SEL R29, R29, R14, !P1 ;  /* 0x0000000e1d1d7207 */ /* 0x000fc60004800000 */
[----:B------:R-:W-:Y:S02]  /*11280*/  IMAD.X R2, R11, 0x1, R8, P0 ;  /* 0x000000010b027824 */ /* 0x000fe400000e0608 */
[----:B------:R-:W-:Y:S02]  /*11290*/  IMAD.SHL.U32 R0, R3, 0x2, RZ ;  /* 0x0000000203007824 */ /* 0x000fe400078e00ff */
[----:B-1--4-:R-:W-:Y:S01]  /*112a0*/  IMAD.WIDE R24, R29, 0x2, R34 ;  /* 0x000000021d187825 */ /* 0x012fe200078e0222 */
[----:B------:R-:W-:Y:S02]  /*112b0*/  SHF.L.U64.HI R2, R3, 0x1, R2 ;  /* 0x0000000103027819 */ /* 0x000fe40000010202 */
[----:B---3--:R-:W-:-:S03]  /*112c0*/  IADD3 R16, P0, PT, R0, UR8, RZ ;  /* 0x0000000800107c10 */ /* 0x008fc6000ff1e0ff */
[----:B------:R-:W3:Y:S01]  /*112d0*/  LDG.E.128 R24, desc[UR6][R24.64+0x100] ;  /* 0x0001000618187981 */ /* 0x000ee2000c1e1d00 */
[----:B------:R-:W-:Y:S01]  /*112e0*/  IADD3.X R17, PT, PT, R2, UR9, RZ, P0, !PT ;  /* 0x0000000902117c10 */ /* 0x000fe200087fe4ff */
[----:B------:R-:W1:Y:S05]  /*112f0*/  LDCU.64 UR8, c[0x0][0x4c8] ;  /* 0x00009900ff0877ac */ /* 0x000e6a0008000a00 */
[----:B------:R-:W4:Y:S01]  /*11300*/  LDG.E.128 R16, desc[UR6][R16.64+0x100] ;  /* 0x0001000610107981 */ /* 0x000f22000c1e1d00 */
[----:B-1----:R-:W-:-:S04]  /*11310*/  IADD3 R20, P0, PT, R0, UR8, RZ ;  /* 0x0000000800147c10 */ /* 0x002fc8000ff1e0ff */
[----:B------:R-:W-:-:S06]  /*11320*/  IADD3.X R21, PT, PT, R2, UR9, RZ, P0, !PT ;  /* 0x0000000902157c10 */ /* 0x000fcc00087fe4ff */
[----:B------:R-:W2:Y:S01]  /*11330*/  LDG.E.128 R20, desc[UR6][R20.64+0x100] ;  /* 0x0001000614147981 */ /* 0x000ea2000c1e1d00 */
[C---:B-----5:R-:W-:Y:S01]  /*11340*/  LOP3.LUT R0, R5.reuse, 0xffff0000, RZ, 0xc0, !PT ;  /* 0xffff000005007812 */ /* 0x060fe200078ec0ff */
[----:B------:R-:W-:Y:S01]  /*11350*/  IMAD.U32 R11, R5, 0x10000, RZ ;  /* 0x00010000050b7824 */ /* 0x000fe200078e00ff */
[----:B------:R-:W-:Y:S01]  /*11360*/  SHF.L.U32 R3, R4, 0x10, RZ ;  /* 0x0000001004037819 */ /* 0x000fe200000006ff */
[----:B------:R-:W-:Y:S01]  /*11370*/  IMAD.U32 R8, R6, 0x10000, RZ ;  /* 0x0001000006087824 */ /* 0x000fe200078e00ff */
[----:B------:R-:W-:Y:S02]  /*11380*/  LOP3.LUT R2, R4, 0xffff0000, RZ, 0xc0, !PT ;  /* 0xffff000004027812 */ /* 0x000fe400078ec0ff */
[----:B------:R-:W-:Y:S02]  /*11390*/  LOP3.LUT R5, R6, 0xffff0000, RZ, 0xc0, !PT ;  /* 0xffff000006057812 */ /* 0x000fe400078ec0ff */
[C---:B------:R-:W-:Y:S02]  /*113a0*/  LOP3.LUT R4, R7.reuse, 0xffff0000, RZ, 0xc0, !PT ;  /* 0xffff000007047812 */ /* 0x040fe400078ec0ff */
[----:B------:R-:W-:-:S02]  /*113b0*/  SHF.L.U32 R15, R7, 0x10, RZ ;  /* 0x00000010070f7819 */ /* 0x000fc400000006ff */
[C---:B---3--:R-:W-:Y:S01]  /*113c0*/  SHF.L.U32 R6, R25.reuse, 0x10, RZ ;  /* 0x0000001019067819 */ /* 0x048fe200000006ff */
[----:B------:R-:W-:Y:S01]  /*113d0*/  IMAD.U32 R14, R24, 0x10000, RZ ;  /* 0x00010000180e7824 */ /* 0x000fe200078e00ff */
[----:B------:R-:W-:Y:S01]  /*113e0*/  LOP3.LUT R29, R25, 0xffff0000, RZ, 0xc0, !PT ;  /* 0xffff0000191d7812 */ /* 0x000fe200078ec0ff */
[----:B------:R-:W-:Y:S01]  /*113f0*/  IMAD.U32 R28, R26, 0x10000, RZ ;  /* 0x000100001a1c7824 */ /* 0x000fe200078e00ff */
[----:B------:R-:W-:Y:S02]  /*11400*/  LOP3.LUT R7, R24, 0xffff0000, RZ, 0xc0, !PT ;  /* 0xffff000018077812 */ /* 0x000fe400078ec0ff */
[----:B------:R-:W-:Y:S01]  /*11410*/  LOP3.LUT R25, R26, 0xffff0000, RZ, 0xc0, !PT ;  /* 0xffff00001a197812 */ /* 0x000fe200078ec0ff */
[----:B----4-:R-:W-:Y:S01]  /*11420*/  IMAD.U32 R31, R16, 0x10000, RZ ;  /* 0x00010000101f7824 */ /* 0x010fe200078e00ff */
[C---:B------:R-:W-:Y:S01]  /*11430*/  SHF.L.U32 R24, R27.reuse, 0x10, RZ ;  /* 0x000000101b187819 */ /* 0x040fe200000006ff */
[----:B------:R-:W-:Y:S01]  /*11440*/  IMAD.U32 R33, R18, 0x10000, RZ ;  /* 0x0001000012217824 */ /* 0x000fe200078e00ff */
[----:B------:R-:W-:Y:S01]  /*11450*/  LOP3.LUT R26, R27, 0xffff0000, RZ, 0xc0, !PT ;  /* 0xffff00001b1a7812 */ /* 0x000fe200078ec0ff */
[----:B------:R-:W-:Y:S01]  /*11460*/  @!P1 FADD.FTZ R31, -R31, -RZ ;  /* 0x800000ff1f1f9221 */ /* 0x000fe20000010100 */
[----:B------:R-:W-:Y:S01]  /*11470*/  SHF.L.U32 R27, R17, 0x10, RZ ;  /* 0x00000010111b7819 */ /* 0x000fe200000006ff */
[----:B------:R-:W-:Y:S01]  /*11480*/  @!P1 FADD.FTZ R33, -R33, -RZ ;  /* 0x800000ff21219221 */ /* 0x000fe20000010100 */
[----:B--2---:R-:W-:Y:S01]  /*11490*/  LOP3.LUT R34, R17, 0xffff0000, RZ, 0xc0, !PT ;  /* 0xffff000011227812 */ /* 0x004fe200078ec0ff */
[----:B------:R-:W-:Y:S01]  /*114a0*/  FMUL.FTZ R14, R31, R14 ;  /* 0x0000000e1f0e7220 */ /* 0x000fe20000410000 */
        /* <DEDUP_REMOVED lines=8> */
[----:B------:R-:W-:Y:S01]  /*11530*/  FMUL.FTZ R6, R27, R6 ;  /* 0x000000061b067220 */ /* 0x000fe20000410000 */
[----:B------:R-:W-:Y:S01]  /*11540*/  @!P1 FADD.FTZ R17, -R17, -RZ ;  /* 0x800000ff11119221 */ /* 0x000fe20000010100 */
[----:B------:R-:W-:Y:S01]  /*11550*/  FMUL.FTZ R7, R16, R7 ;  /* 0x0000000710077220 */ /* 0x000fe20000410000 */
[----:B------:R-:W-:Y:S01]  /*11560*/  @!P1 FADD.FTZ R19, -R19, -RZ ;  /* 0x800000ff13139221 */ /* 0x000fe20000010100 */
[----:B------:R-:W-:Y:S01]  /*11570*/  FMUL.FTZ R18, R18, R25 ;  /* 0x0000001912127220 */ /* 0x000fe20000410000 */
[----:B------:R-:W-:Y:S01]  /*11580*/  FMUL.FTZ R24, R17, R24 ;  /* 0x0000001811187220 */ /* 0x000fe20000410000 */
[C---:B------:R-:W-:Y:S01]  /*11590*/  LOP3.LUT R16, R20.reuse, 0xffff0000, RZ, 0xc0, !PT ;  /* 0xffff000014107812 */ /* 0x040fe200078ec0ff */
[----:B------:R-:W-:Y:S01]  /*115a0*/  FMUL.FTZ R25, R19, R26 ;  /* 0x0000001a13197220 */ /* 0x000fe20000410000 */
[----:B------:R-:W-:Y:S01]  /*115b0*/  IMAD.U32 R19, R20, 0x10000, RZ ;  /* 0x0001000014137824 */ /* 0x000fe200078e00ff */
[C---:B------:R-:W-:Y:S01]  /*115c0*/  SHF.L.U32 R17, R21.reuse, 0x10, RZ ;  /* 0x0000001015117819 */ /* 0x040fe200000006ff */
[----:B------:R-:W-:Y:S01]  /*115d0*/  FMUL.FTZ R29, R34, R29 ;  /* 0x0000001d221d7220 */ /* 0x000fe20000410000 */
[----:B------:R-:W-:Y:S01]  /*115e0*/  LOP3.LUT R26, R21, 0xffff0000, RZ, 0xc0, !PT ;  /* 0xffff0000151a7812 */ /* 0x000fe200078ec0ff */
[C---:B------:R-:W-:Y:S01]  /*115f0*/  IMAD.U32 R20, R22.reuse, 0x10000, RZ ;  /* 0x0001000016147824 */ /* 0x040fe200078e00ff */
[----:B------:R-:W-:Y:S01]  /*11600*/  LOP3.LUT R27, R22, 0xffff0000, RZ, 0xc0, !PT ;  /* 0xffff0000161b7812 */ /* 0x000fe200078ec0ff */
[----:B------:R-:W-:Y:S01]  /*11610*/  FMUL.FTZ R33, R33, R28 ;  /* 0x0000001c21217220 */ /* 0x000fe20000410000 */
[----:B------:R-:W-:Y:S01]  /*11620*/  SHF.L.U32 R21, R23, 0x10, RZ ;  /* 0x0000001017157819 */ /* 0x000fe200000006ff */
[----:B------:R-:W-:Y:S01]  /*11630*/  FFMA.FTZ R3, R19, R3, R14 ;  /* 0x0000000313037223 */ /* 0x000fe2000001000e */
        /* <DEDUP_REMOVED lines=11> */
[----:B------:R-:W-:Y:S01]  /*116f0*/  F2FP.BF16.F32.PACK_AB R7, R4, R15 ;  /* 0x0000000f0407723e */ /* 0x000fe200000010ff */
[----:B------:R-:W-:Y:S01]  /*11700*/  IMAD.MOV.U32 R4, RZ, RZ, R2 ;  /* 0x000000ffff047224 */ /* 0x000fe200078e0002 */
[----:B------:R-:W-:Y:S02]  /*11710*/  MOV R5, R3 ;  /* 0x0000000300057202 */ /* 0x000fe40000000f00 */
.L_x_761:
[----:B------:R-:W-:Y:S05]  /*11720*/  BSYNC.RECONVERGENT B0 ;  /* 0x0000000000007941 */ /* 0x000fea0003800200 */
.L_x_760:
[----:B-----5:R1:W-:Y:S02]  /*11730*/  STS.128 [R207+0x5800], R4 ;  /* 0x00580004cf007388 */ /* 0x0203e40000000c00 */
.L_x_668:
[----:B------:R-:W-:Y:S05]  /*11740*/  BSYNC.RECONVERGENT B3 ;  /* 0x0000000000037941 */ /* 0x000fea0003800200 */
.L_x_657:
[----:B-12---:R-:W-:Y:S01]  /*11750*/  IADD3 R5, PT, PT, -R49, R64, RZ ;  /* 0x0000004031057210 */ /* 0x006fe20007ffe1ff */
[----:B------:R-:W-:Y:S03]  /*11760*/  BSSY.RECONVERGENT B0, `(.L_x_762) ;  /* 0x000001a000007945 */ /* 0x000fe60003800200 */
[----:B------:R-:W-:-:S13]  /*11770*/  ISETP.GE.AND P3, PT, R108, R5, PT ;  /* 0x000000056c00720c */ /* 0x000fda0003f66270 */
[----:B------:R-:W-:Y:S05]  /*11780*/  @P3 BRA `(.L_x_763) ;  /* 0x00000000005c3947 */ /* 0x000fea0003800000 */
[----:B------:R-:W1:Y:S02]  /*11790*/  LDCU UR4, c[0x0][0x440] ;  /* 0x00008800ff0477ac */ /* 0x000e640008000800 */
[----:B-1----:R-:W-:Y:S02]  /*117a0*/  ISETP.GE.AND P1, PT, R12, UR4, PT ;  /* 0x000000040c007c0c */ /* 0x002fe4000bf26270 */
[----:B------:R-:W-:-:S11]  /*117b0*/  ISETP.GE.AND P0, PT, R10, UR4, PT ;  /* 0x000000040a007c0c */ /* 0x000fd6000bf06270 */
[----:B------:R-:W-:Y:S02]  /*117c0*/  @!P1 IMAD.MOV.U32 R2, RZ, RZ, R194 ;  /* 0x000000ffff029224 */ /* 0x000fe400078e00c2 */
        /* <DEDUP_REMOVED lines=18> */
.L_x_764:
[----:B------:R2:W-:Y:S02]  /*118f0*/  STS.128 [R207+0xa000], RZ ;  /* 0x00a000ffcf007388 */ /* 0x0005e40000000c00 */
.L_x_763:
[----:B------:R-:W-:Y:S05]  /*11900*/  BSYNC.RECONVERGENT B0 ;  /* 0x0000000000007941 */ /* 0x000fea0003800200 */
.L_x_762:
[----:B------:R-:W-:Y:S01]  /*11910*/  ISETP.GE.AND P0, PT, R32, R5, PT ;  /* 0x000000052000720c */ /* 0x000fe20003f06270 */
[----:B------:R-:W-:-:S12]  /*11920*/  BSSY.RECONVERGENT B0, `(.L_x_765) ;  /* 0x0000019000007945 */ /* 0x000fd80003800200 */
[----:B------:R-:W-:Y:S05]  /*11930*/  @P0 BRA `(.L_x_766) ;  /* 0x00000000005c0947 */ /* 0x000fea0003800000 */
[----:B------:R-:W2:Y:S01]  /*11940*/  LDCU UR4, c[0x0][0x440] ;  /* 0x00008800ff0477ac */ /* 0x000ea20008000800 */
[----:B-1----:R-:W-:-:S04]  /*11950*/  LEA R2, P2, R61, R194, 0x1 ;  /* 0x000000c23d027211 */ /* 0x002fc800078408ff */
[----:B------:R-:W-:Y:S02]  /*11960*/  LEA.HI.X R3, R61, R195, R60, 0x1, P2 ;  /* 0x000000c33d037211 */ /* 0x000fe400010f0c3c */
[----:B--2---:R-:W-:Y:S02]  /*11970*/  ISETP.GE.AND P1, PT, R12, UR4, PT ;  /* 0x000000040c007c0c */ /* 0x004fe4000bf26270 */
        /* <DEDUP_REMOVED lines=18> */
.L_x_767:
[----:B------:R2:W-:Y:S02]  /*11aa0*/  STS.128 [R207+0xa800], RZ ;  /* 0x00a800ffcf007388 */ /* 0x0005e40000000c00 */
.L_x_766:
[----:B------:R-:W-:Y:S05]  /*11ab0*/  BSYNC.RECONVERGENT B0 ;  /* 0x0000000000007941 */ /* 0x000fea0003800200 */
.L_x_765:
[----:B------:R-:W-:Y:S01]  /*11ac0*/  ISETP.GE.AND P0, PT, R30, R5, PT ;  /* 0x000000051e00720c */ /* 0x000fe20003f06270 */
[----:B------:R-:W-:-:S12]  /*11ad0*/  BSSY.RECONVERGENT B0, `(.L_x_768) ;  /* 0x000001a000007945 */ /* 0x000fd80003800200 */
[----:B------:R-:W-:Y:S05]  /*11ae0*/  @P0 BRA `(.L_x_769) ;  /* 0x0000000000600947 */ /* 0x000fea0003800000 */
[----:B-12---:R-:W1:Y:S01]  /*11af0*/  LDC.64 R2, c[0x0][0x3b8] ;  /* 0x0000ee00ff027b82 */ /* 0x006e620000000a00 */
[----:B------:R-:W2:Y:S02]  /*11b00*/  LDCU UR4, c[0x0][0x440] ;  /* 0x00008800ff0477ac */ /* 0x000ea40008000800 */
[----:B--2---:R-:W-:Y:S02]  /*11b10*/  ISETP.GE.AND P1, PT, R12, UR4, PT ;  /* 0x000000040c007c0c */ /* 0x004fe4000bf26270 */
[----:B------:R-:W-:Y:S02]  /*11b20*/  ISETP.GE.AND P0, PT, R10, UR4, PT ;  /* 0x000000040a007c0c */ /* 0x000fe4000bf06270 */
[----:B-1---5:R-:W-:-:S04]  /*11b30*/  LEA R6, P2, R2, R194, 0x6 ;  /* 0x000000c202067211 */ /* 0x022fc800078430ff */
[----:B------:R-:W-:-:S05]  /*11b40*/  LEA.HI.X R7, R2, R195, R3, 0x6, P2 ;  /* 0x000000c302077211 */ /* 0x000fca00010f3403 */
        /* <DEDUP_REMOVED lines=17> */
.L_x_770:
[----:B------:R2:W-:Y:S02]  /*11c60*/  STS.128 [R207+0xb000], RZ ;  /* 0x00b000ffcf007388 */ /* 0x0005e40000000c00 */
.L_x_769:
[----:B------:R-:W-:Y:S05]  /*11c70*/  BSYNC.RECONVERGENT B0 ;  /* 0x0000000000007941 */ /* 0x000fea0003800200 */
.L_x_768:
[----:B------:R-:W-:Y:S01]  /*11c80*/  ISETP.GE.AND P0, PT, R36, R5, PT ;  /* 0x000000052400720c */ /* 0x000fe20003f06270 */
[----:B------:R-:W-:-:S12]  /*11c90*/  BSSY.RECONVERGENT B0, `(.L_x_771) ;  /* 0x000001b000007945 */ /* 0x000fd80003800200 */
[----:B------:R-:W-:Y:S05]  /*11ca0*/  @P0 BRA `(.L_x_772) ;  /* 0x0000000000640947 */ /* 0x000fea0003800000 */
[----:B-12---:R-:W1:Y:S01]  /*11cb0*/  LDC.64 R2, c[0x0][0x3b8] ;  /* 0x0000ee00ff027b82 */ /* 0x006e620000000a00 */
[----:B------:R-:W2:Y:S02]  /*11cc0*/  LDCU UR4, c[0x0][0x440] ;  /* 0x00008800ff0477ac */ /* 0x000ea40008000800 */
[----:B--2---:R-:W-:Y:S02]  /*11cd0*/  ISETP.GE.AND P1, PT, R12, UR4, PT ;  /* 0x000000040c007c0c */ /* 0x004fe4000bf26270 */
[----:B------:R-:W-:Y:S01]  /*11ce0*/  ISETP.GE.AND P0, PT, R10, UR4, PT ;  /* 0x000000040a007c0c */ /* 0x000fe2000bf06270 */
[----:B-1---5:R-:W-:-:S04]  /*11cf0*/  IMAD.WIDE.U32 R6, R2, 0x60, R194 ;  /* 0x0000006002067825 */ /* 0x022fc800078e00c2 */
[----:B------:R-:W-:-:S05]  /*11d00*/  IMAD R3, R3, 0x60, RZ ;  /* 0x0000006003037824 */ /* 0x000fca00078e02ff */
[----:B------:R-:W-:-:S05]  /*11d10*/  IADD3 R7, PT, PT, R3, R7, RZ ;  /* 0x0000000703077210 */ /* 0x000fca0007ffe0ff */
        /* <DEDUP_REMOVED lines=17> */
.L_x_773:
[----:B------:R2:W-:Y:S02]  /*11e30*/  STS.128 [R207+0xb800], RZ ;  /* 0x00b800ffcf007388 */ /* 0x0005e40000000c00 */
.L_x_772:
[----:B------:R-:W-:Y:S05]  /*11e40*/  BSYNC.RECONVERGENT B0 ;  /* 0x0000000000007941 */ /* 0x000fea0003800200 */
.L_x_771:
[----:B------:R-:W0:Y:S01]  /*11e50*/  LDGDEPBAR ;  /* 0x00000000000079af */ /* 0x000e220000000000 */
[----:B------:R-:W-:Y:S01]  /*11e60*/  BSSY.RECONVERGENT B0, `(.L_x_774) ;  /* 0x000001f000007945 */ /* 0x000fe20003800200 */
[----:B------:R-:W-:-:S04]  /*11e70*/  DEPBAR.LE SB0, 0x0 ;  /* 0x000080000000791a */ /* 0x000fc80000000000 */
[----:B------:R-:W-:Y:S06]  /*11e80*/  BAR.SYNC.DEFER_BLOCKING 0x0 ;  /* 0x0000000000007b1d */ /* 0x000fec0000010000 */
[----:B------:R-:W-:Y:S05]  /*11e90*/  @P3 BRA `(.L_x_775) ;  /* 0x0000000000603947 */ /* 0x000fea0003800000 */
[----:B------:R-:W1:Y:S02]  /*11ea0*/  LDCU UR4, c[0x0][0x440] ;  /* 0x00008800ff0477ac */ /* 0x000e640008000800 */
[----:B-1----:R-:W-:Y:S02]  /*11eb0*/  ISETP.GE.AND P1, PT, R12, UR4, PT ;  /* 0x000000040c007c0c */ /* 0x002fe4000bf26270 */
[----:B------:R-:W-:-:S11]  /*11ec0*/  ISETP.GE.AND P0, PT, R10, UR4, PT ;  /* 0x000000040a007c0c */ /* 0x000fd6000bf06270 */
[----:B--2---:R-:W-:Y:S02]  /*11ed0*/  @!P1 IMAD.MOV.U32 R2, RZ, RZ, R196 ;  /* 0x000000ffff029224 */ /* 0x004fe400078e00c4 */
        /* <DEDUP_REMOVED lines=18> */
.L_x_776:
[----:B------:R2:W-:Y:S01]  /*12000*/  STS.128 [R207+0x10000], RZ ;  /* 0x010000ffcf007388 */ /* 0x0005e20000000c00 */
[----:B------:R-:W-:Y:S05]  /*12010*/  BRA `(.L_x_777) ;  /* 0x00000000000c7947 */ /* 0x000fea0003800000 */
.L_x_775:
[----:B------:R1:W-:Y:S04]  /*12020*/  STS.128 [R207+0xc000], RZ ;  /* 0x00c000ffcf007388 */ /* 0x0003e80000000c00 */
[----:B------:R1:W-:Y:S04]  /*12030*/  STS.128 [R207+0xe000], RZ ;  /* 0x00e000ffcf007388 */ /* 0x0003e80000000c00 */
[----:B------:R1:W-:Y:S02]  /*12040*/  STS.128 [R207+0x10000], RZ ;  /* 0x010000ffcf007388 */ /* 0x0003e40000000c00 */
.L_x_777:
[----:B------:R-:W-:Y:S05]  /*12050*/  BSYNC.RECONVERGENT B0 ;  /* 0x0000000000007941 */ /* 0x000fea0003800200 */
.L_x_774:
[----:B------:R-:W-:Y:S01]  /*12060*/  ISETP.GE.AND P0, PT, R32, R5, PT ;  /* 0x000000052000720c */ /* 0x000fe20003f06270 */
[----:B------:R-:W-:-:S12]  /*12070*/  BSSY.RECONVERGENT B0, `(.L_x_778) ;  /* 0x000001c000007945 */ /* 0x000fd80003800200 */
[----:B------:R1:W-:Y:S04]  /*12080*/  @P0 STS.128 [R207+0xc800], RZ ;  /* 0x00c800ffcf000388 */ /* 0x0003e80000000c00 */
[----:B------:R1:W-:Y:S04]  /*12090*/  @P0 STS.128 [R207+0xe800], RZ ;  /* 0x00e800ffcf000388 */ /* 0x0003e80000000c00 */
[----:B------:R1:W-:Y:S01]  /*120a0*/  @P0 STS.128 [R207+0x10800], RZ ;  /* 0x010800ffcf000388 */ /* 0x0003e20000000c00 */
[----:B------:R-:W-:Y:S05]  /*120b0*/  @P0 BRA `(.L_x_779) ;  /* 0x00000000005c0947 */ /* 0x000fea0003800000 */
[----:B------:R-:W3:Y:S01]  /*120c0*/  LDCU UR4, c[0x0][0x440] ;  /* 0x00008800ff0477ac */ /* 0x000ee20008000800 */
[----:B-12---:R-:W-:-:S04]  /*120d0*/  LEA R2, P2, R67, R196, 0x1 ;  /* 0x000000c443027211 */ /* 0x006fc800078408ff */
[----:B------:R-:W-:Y:S02]  /*120e0*/  LEA.HI.X R3, R67, R197, R70, 0x1, P2 ;  /* 0x000000c543037211 */ /* 0x000fe400010f0c46 */
[----:B---3--:R-:W-:Y:S02]  /*120f0*/  ISETP.GE.AND P1, PT, R12, UR4, PT ;  /* 0x000000040c007c0c */ /* 0x008fe4000bf26270 */
        /* <DEDUP_REMOVED lines=18> */
.L_x_780:
[----:B------:R2:W-:Y:S02]  /*12220*/  STS.128 [R207+0x10800], RZ ;  /* 0x010800ffcf007388 */ /* 0x0005e40000000c00 */
.L_x_779:
[----:B------:R-:W-:Y:S05]  /*12230*/  BSYNC.RECONVERGENT B0 ;  /* 0x0000000000007941 */ /* 0x000fea0003800200 */
.L_x_778:
[----:B------:R-:W-:Y:S01]  /*12240*/  ISETP.GE.AND P0, PT, R30, R5, PT ;  /* 0x000000051e00720c */ /* 0x000fe20003f06270 */
[----:B------:R-:W-:-:S12]  /*12250*/  BSSY.RECONVERGENT B0, `(.L_x_781) ;  /* 0x000001d000007945 */ /* 0x000fd80003800200 */
[----:B------:R1:W-:Y:S04]  /*12260*/  @P0 STS.128 [R207+0xd000], RZ ;  /* 0x00d000ffcf000388 */ /* 0x0003e80000000c00 */
[----:B------:R1:W-:Y:S04]  /*12270*/  @P0 STS.128 [R207+0xf000], RZ ;  /* 0x00f000ffcf000388 */ /* 0x0003e80000000c00 */
[----:B------:R1:W-:Y:S01]  /*12280*/  @P0 STS.128 [R207+0x11000], RZ ;  /* 0x011000ffcf000388 */ /* 0x0003e20000000c00 */
        /* <DEDUP_REMOVED lines=24> */
.L_x_783:
[----:B------:R2:W-:Y:S02]  /*12410*/  STS.128 [R207+0x11000], RZ ;  /* 0x011000ffcf007388 */ /* 0x0005e40000000c00 */
.L_x_782:
[----:B------:R-:W-:Y:S05]  /*12420*/  BSYNC.RECONVERGENT B0 ;  /* 0x0000000000007941 */ /* 0x000fea0003800200 */
.L_x_781:
[----:B------:R-:W-:Y:S01]  /*12430*/  ISETP.GE.AND P0, PT, R36, R5, PT ;  /* 0x000000052400720c */ /* 0x000fe20003f06270 */
[C---:B------:R-:W-:Y:S01]  /*12440*/  IMAD.SHL.U32 R185, R62.reuse, 0x20, RZ ;  /* 0x000000203eb97824 */ /* 0x040fe200078e00ff */
[----:B------:R-:W-:Y:S01]  /*12450*/  BSSY.RECONVERGENT B0, `(.L_x_784) ;  /* 0x0000021000007945 */ /* 0x000fe20003800200 */
[----:B------:R-:W-:-:S03]  /*12460*/  IMAD.SHL.U32 R0, R62, 0x40, RZ ;  /* 0x000000403e007824 */ /* 0x000fc600078e00ff */
[----:B------:R-:W-:-:S04]  /*12470*/  LOP3.LUT R185, R185, 0x7c00, RZ, 0xc0, !PT ;  /* 0x00007c00b9b97812 */ /* 0x000fc800078ec0ff */
[----:B------:R-:W-:-:S03]  /*12480*/  LOP3.LUT R4, R185, 0x200, R0, 0xf8, !PT ;  /* 0x00000200b9047812 */ /* 0x000fc600078ef800 */
[----:B------:R1:W-:Y:S04]  /*12490*/  @P0 STS.128 [R207+0xd800], RZ ;  /* 0x00d800ffcf000388 */ /* 0x0003e80000000c00 */
[----:B------:R1:W-:Y:S04]  /*124a0*/  @P0 STS.128 [R207+0xf800], RZ ;  /* 0x00f800ffcf000388 */ /* 0x0003e80000000c00 */
[----:B------:R1:W-:Y:S01]  /*124b0*/  @P0 STS.128 [R207+0x11800], RZ ;  /* 0x011800ffcf000388 */ /* 0x0003e20000000c00 */
        /* <DEDUP_REMOVED lines=25> */
.L_x_786:
[----:B------:R2:W-:Y:S02]  /*12650*/  STS.128 [R207+0x11800], RZ ;  /* 0x011800ffcf007388 */ /* 0x0005e40000000c00 */
.L_x_785:
[----:B------:R-:W-:Y:S05]  /*12660*/  BSYNC.RECONVERGENT B0 ;  /* 0x0000000000007941 */ /* 0x000fea0003800200 */
.L_x_784:
[----:B------:R-:W-:Y:S01]  /*12670*/  IMAD.IADD R4, R63, 0x1, R4 ;  /* 0x000000013f047824 */ /* 0x000fe200078e0204 */
[----:B------:R-:W-:Y:S01]  /*12680*/  LOP3.LUT R65, R65, 0x8, R62, 0x78, !PT ;  /* 0x0000000841417812 */ /* 0x000fe200078e783e */
[----:B------:R-:W-:Y:S01]  /*12690*/  IMAD.MOV.U32 R184, RZ, RZ, 0x20 ;  /* 0x00000020ffb87424 */ /* 0x000fe200078e00ff */
[----:B------:R-:W-:Y:S01]  /*126a0*/  LOP3.LUT R50, R0, 0x400, RZ, 0xc0, !PT ;  /* 0x0000040000327812 */ /* 0x000fe200078ec0ff */
[----:B-12---:R-:W-:Y:S01]  /*126b0*/  IMAD.MOV.U32 R3, RZ, RZ, 0x40 ;  /* 0x00000040ff037424 */ /* 0x006fe200078e00ff */
[----:B------:R-:W-:Y:S01]  /*126c0*/  LEA R66, R4, UR5, 0x1 ;  /* 0x0000000504427c11 */ /* 0x000fe2000f8e08ff */
[----:B------:R-:W0:Y:S01]  /*126d0*/  LDGDEPBAR ;  /* 0x00000000000079af */ /* 0x000e220000000000 */
[C---:B------:R-:W-:Y:S01]  /*126e0*/  LOP3.LUT P1, RZ, R62.reuse, 0x2, RZ, 0xc0, !PT ;  /* 0x000000023eff7812 */ /* 0x040fe2000782c0ff */
[----:B------:R-:W-:Y:S01]  /*126f0*/  IMAD R50, R65, 0x2, R50 ;  /* 0x0000000241327824 */ /* 0x000fe200078e0232 */
[----:B------:R-:W-:Y:S01]  /*12700*/  LOP3.LUT P0, RZ, R62, 0x4, RZ, 0xc0, !PT ;  /* 0x000000043eff7812 */ /* 0x000fe2000780c0ff */
[----:B------:R-:W-:Y:S01]  /*12710*/  LDSM.16.M88.4 R44, [R66] ;  /* 0x00000000422c783b */ /* 0x000fe20000000200 */
[----:B------:R-:W-:Y:S01]  /*12720*/  SEL R11, R184, 0xffffffe0, !P1 ;  /* 0xffffffe0b80b7807 */ /* 0x000fe20004800000 */
[----:B------:R-:W-:Y:S01]  /*12730*/  VIADD R8, R50, UR5 ;  /* 0x0000000532087c36 */ /* 0x000fe20008000000 */
[----:B------:R-:W-:Y:S01]  /*12740*/  SEL R3, R3, 0xffffffc0, !P0 ;  /* 0xffffffc003037807 */ /* 0x000fe20004000000 */
[----:B------:R-:W1:Y:S01]  /*12750*/  LDSM.16.M88.4 R80, [R50+UR5+0x6000] ;  /* 0x006000053250783b */ /* 0x000e620008000200 */
[----:B------:R-:W-:-:S02]  /*12760*/  IMAD.SHL.U32 R62, R62, 0x2, RZ ;  /* 0x000000023e3e7824 */ /* 0x000fc400078e00ff */
[--C-:B------:R-:W-:Y:S01]  /*12770*/  IMAD.IADD R48, R66, 0x1, R11.reuse ;  /* 0x0000000142307824 */ /* 0x100fe200078e020b */
[----:B------:R-:W2:Y:S01]  /*12780*/  LDSM.16.M88.4 R72, [R50+UR5+0x6800] ;  /* 0x006800053248783b */ /* 0x000ea20008000200 */
[----:B----4-:R-:W-:Y:S01]  /*12790*/  IMAD.IADD R15, R8, 0x1, R11 ;  /* 0x00000001080f7824 */ /* 0x010fe200078e020b */
[----:B------:R-:W-:Y:S01]  /*127a0*/  LOP3.LUT R62, R62, 0x6, RZ, 0xc0, !PT ;  /* 0x000000063e3e7812 */ /* 0x000fe200078ec0ff */
[--C-:B------:R-:W-:Y:S01]  /*127b0*/  IMAD.IADD R14, R66, 0x1, R3.reuse ;  /* 0x00000001420e7824 */ /* 0x100fe200078e0203 */
[----:B------:R-:W4:Y:S01]  /*127c0*/  LDSM.16.M88.4 R56, [R50+UR5+0x7000] ;  /* 0x007000053238783b */ /* 0x000f220008000200 */
[----:B------:R-:W-:Y:S02]  /*127d0*/  IMAD.IADD R8, R8, 0x1, R3 ;  /* 0x0000000108087824 */ /* 0x000fe400078e0203 */
[C---:B------:R-:W-:Y:S01]  /*127e0*/  IMAD.IADD R3, R11.reuse, 0x1, R14 ;  /* 0x000000010b037824 */ /* 0x040fe200078e020e */
[----:B------:R-:W4:Y:S01]  /*127f0*/  LDSM.16.M88.4 R84, [R50+UR5+0x7800] ;  /* 0x007800053254783b */ /* 0x000f220008000200 */
[----:B------:R-:W-:-:S03]  /*12800*/  IMAD.IADD R2, R11, 0x1, R8 ;  /* 0x000000010b027824 */ /* 0x000fc600078e0208 */
[----:B------:R-:W-:Y:S04]  /*12810*/  LDSM.16.M88.4 R28, [R48] ;  /* 0x00000000301c783b */ /* 0x000fe80000000200 */
[----:B---3--:R-:W3:Y:S04]  /*12820*/  LDSM.16.M88.4 R32, [R15+0x6000] ;  /* 0x006000000f20783b */ /* 0x008ee80000000200 */
[----:B------:R-:W3:Y:S04]  /*12830*/  LDSM.16.M88.4 R16, [R15+0x6800] ;  /* 0x006800000f10783b */ /* 0x000ee80000000200 */
[----:B------:R-:W3:Y:S04]  /*12840*/  LDSM.16.M88.4 R40, [R15+0x7000] ;  /* 0x007000000f28783b */ /* 0x000ee80000000200 */
[----:B------:R-:W3:Y:S04]  /*12850*/  LDSM.16.M88.4 R36, [R15+0x7800] ;  /* 0x007800000f24783b */ /* 0x000ee80000000200 */
[----:B------:R-:W-:Y:S01]  /*12860*/  LDSM.16.M88.4 R88, [R14] ;  /* 0x000000000e58783b */ /* 0x000fe20000000200 */
[C---:B-1----:R-:W-:Y:S03]  /*12870*/  HMMA.16816.F32.BF16 R20, R44.reuse, R80, RZ ;  /* 0x000000502c14723c */ /* 0x042fe600000418ff */
[----:B-----5:R-:W1:Y:S04]  /*12880*/  LDSM.16.M88.4 R4, [R8+0x6000] ;  /* 0x006000000804783b */ /* 0x020e680000000200 */
[----:B------:R-:W1:Y:S01]  /*12890*/  LDSM.16.M88.4 R24, [R8+0x6800] ;  /* 0x006800000818783b */ /* 0x000e620000000200 */
[C---:B--2---:R-:W-:Y:S03]  /*128a0*/  HMMA.16816.F32.BF16 R76, R44.reuse, R72, RZ ;  /* 0x000000482c4c723c */ /* 0x044fe600000418ff */
[----:B------:R-:W-:Y:S04]  /*128b0*/  LDSM.16.M88.4 R96, [R8+0x7000] ;  /* 0x007000000860783b */ /* 0x000fe80000000200 */
[----:B------:R-:W-:Y:S01]  /*128c0*/  LDSM.16.M88.4 R92, [R8+0x7800] ;  /* 0x00780000085c783b */ /* 0x000fe20000000200 */
[C---:B------:R-:W-:Y:S03]  /*128d0*/  HMMA.16816.F32.BF16 R80, R44.reuse, R82, RZ ;  /* 0x000000522c50723c */ /* 0x040fe600000418ff */
[----:B------:R-:W-:Y:S05]  /*128e0*/  LDSM.16.M88.4 R100, [R15+0xa000] ;  /* 0x00a000000f64783b */ /* 0x000fea0000000200 */
[C---:B------:R-:W-:Y:S08]  /*128f0*/  HMMA.16816.F32.BF16 R72, R44.reuse, R74, RZ ;  /* 0x0000004a2c48723c */ /* 0x040ff000000418ff */
[C---:B----4-:R-:W-:Y:S08]  /*12900*/  HMMA.16816.F32.BF16 R68, R44.reuse, R56, RZ ;  /* 0x000000382c44723c */ /* 0x050ff000000418ff */
[C---:B------:R-:W-:Y:S08]  /*12910*/  HMMA.16816.F32.BF16 R56, R44.reuse, R58, RZ ;  /* 0x0000003a2c38723c */ /* 0x040ff000000418ff */
[----:B------:R-:W-:Y:S08]  /*12920*/  HMMA.16816.F32.BF16 R52, R44, R84, RZ ;  /* 0x000000542c34723c */ /* 0x000ff000000418ff */
[C---:B---3--:R-:W-:Y:S08]  /*12930*/  HMMA.16816.F32.BF16 R20, R28.reuse, R32, R20 ;  /* 0x000000201c14723c */ /* 0x048ff00000041814 */
[C---:B------:R-:W-:Y:S01]  /*12940*/  HMMA.16816.F32.BF16 R80, R28.reuse, R34, R80 ;  /* 0x000000221c50723c */ /* 0x040fe20000041850 */
[----:B------:R-:W-:Y:S07]  /*12950*/  LDSM.16.M88.4 R32, [R3] ;  /* 0x000000000320783b */ /* 0x000fee0000000200 */
[C---:B------:R-:W-:Y:S08]  /*12960*/  HMMA.16816.F32.BF16 R76, R28.reuse, R16, R76 ;  /* 0x000000101c4c723c */ /* 0x040ff0000004184c */
[----:B------:R-:W-:Y:S01]  /*12970*/  HMMA.16816.F32.BF16 R72, R28, R18, R72 ;  /* 0x000000121c48723c */ /* 0x000fe20000041848 */
[----:B------:R-:W2:Y:S07]  /*12980*/  LDSM.16.M88.4 R16, [R2+0x6000] ;  /* 0x006000000210783b */ /* 0x000eae0000000200 */
[----:B------:R-:W-:Y:S01]  /*12990*/  HMMA.16816.F32.BF16 R44, R44, R86, RZ ;  /* 0x000000562c2c723c */ /* 0x000fe200000418ff */
[----:B------:R-:W3:Y:S07]  /*129a0*/  LDSM.16.M88.4 R84, [R2+0x6800] ;  /* 0x006800000254783b */ /* 0x000eee0000000200 */
[C---:B------:R-:W-:Y:S08]  /*129b0*/  HMMA.16816.F32.BF16 R68, R28.reuse, R40, R68 ;  /* 0x000000281c44723c */ /* 0x040ff00000041844 */
[C---:B------:R-:W-:Y:S01]  /*129c0*/  HMMA.16816.F32.BF16 R56, R28.reuse, R42, R56 ;  /* 0x0000002a1c38723c */ /* 0x040fe20000041838 */
[----:B------:R-:W4:Y:S07]  /*129d0*/  LDSM.16.M88.4 R40, [R2+0x7000] ;  /* 0x007000000228783b */ /* 0x000f2e0000000200 */
[C---:B------:R-:W-:Y:S08]  /*129e0*/  HMMA.16816.F32.BF16 R52, R28.reuse, R36, R52 ;  /* 0x000000241c34723c */ /* 0x040ff00000041834 */
[----:B------:R-:W-:Y:S01]  /*129f0*/  HMMA.16816.F32.BF16 R44, R28, R38, R44 ;  /* 0x000000261c2c723c */ /* 0x000fe2000004182c */
[----:B------:R-:W4:Y:S04]  /*12a00*/  LDSM.16.M88.4 R36, [R2+0x7800] ;  /* 0x007800000224783b */ /* 0x000f280000000200 */
[----:B------:R-:W-:Y:S03]  /*12a10*/  LDSM.16.M88.4 R28, [R50+UR5+0x8000] ;  /* 0x00800005321c783b */ /* 0x000fe60008000200 */
[C---:B-1----:R-:W-:Y:S08]  /*12a20*/  HMMA.16816.F32.BF16 R20, R88.reuse, R4, R20 ;  /* 0x000000045814723c */ /* 0x042ff00000041814 */
[C---:B------:R-:W-:Y:S01]  /*12a30*/  HMMA.16816.F32.BF16 R80, R88.reuse, R6, R80 ;  /* 0x000000065850723c */ /* 0x040fe20000041850 */
[----:B------:R-:W1:Y:S07]  /*12a40*/  LDSM.16.M88.4 R4, [R66+0x2000] ;  /* 0x002000004204783b */ /* 0x000e6e0000000200 */
[C---:B------:R-:W-:Y:S08]  /*12a50*/  HMMA.16816.F32.BF16 R76, R88.reuse, R24, R76 ;  /* 0x00000018584c723c */ /* 0x040ff0000004184c */
[----:B------:R-:W-:Y:S01]  /*12a60*/  HMMA.16816.F32.BF16 R72, R88, R26, R72 ;  /* 0x0000001a5848723c */ /* 0x000fe20000041848 */
[----:B------:R-:W1:Y:S07]  /*12a70*/  LDSM.16.M88.4 R24, [R50+UR5+0x8800] ;  /* 0x008800053218783b */ /* 0x000e6e0008000200 */
[C---:B--2---:R-:W-:Y:S08]  /*12a80*/  HMMA.16816.F32.BF16 R20, R32.reuse, R16, R20 ;  /* 0x000000102014723c */ /* 0x044ff00000041814 */
[----:B------:R-:W-:Y:S01]  /*12a90*/  HMMA.16816.F32.BF16 R80, R32, R18, R80 ;  /* 0x000000122050723c */ /* 0x000fe20000041850 */
[----:B------:R-:W2:Y:S07]  /*12aa0*/  LDSM.16.M88.4 R16, [R50+UR5+0x9000] ;  /* 0x009000053210783b */ /* 0x000eae0008000200 */
[C---:B------:R-:W-:Y:S08]  /*12ab0*/  HMMA.16816.F32.BF16 R68, R88.reuse, R96, R68 ;  /* 0x000000605844723c */ /* 0x040ff00000041844 */
[C---:B------:R-:W-:Y:S01]  /*12ac0*/  HMMA.16816.F32.BF16 R56, R88.reuse, R98, R56 ;  /* 0x000000625838723c */ /* 0x040fe20000041838 */
[----:B------:R-:W-:Y:S07]  /*12ad0*/  LDSM.16.M88.4 R96, [R48+0x4000] ;  /* 0x004000003060783b */ /* 0x000fee0000000200 */
[C---:B------:R-:W-:Y:S08]  /*12ae0*/  HMMA.16816.F32.BF16 R52, R88.reuse, R92, R52 ;  /* 0x0000005c5834723c */ /* 0x040ff00000041834 */
[----:B------:R-:W-:Y:S01]  /*12af0*/  HMMA.16816.F32.BF16 R44, R88, R94, R44 ;  /* 0x0000005e582c723c */ /* 0x000fe2000004182c */
[----:B------:R-:W2:Y:S04]  /*12b00*/  LDSM.16.M88.4 R88, [R50+UR5+0x9800] ;  /* 0x009800053258783b */ /* 0x000ea80008000200 */
[----:B------:R-:W-:Y:S03]  /*12b10*/  LDSM.16.M88.4 R92, [R8+0x9000] ;  /* 0x00900000085c783b */ /* 0x000fe60000000200 */
[C---:B---3--:R-:W-:Y:S08]  /*12b20*/  HMMA.16816.F32.BF16 R76, R32.reuse, R84, R76 ;  /* 0x00000054204c723c */ /* 0x048ff0000004184c */
[C---:B------:R-:W-:Y:S01]  /*12b30*/  HMMA.16816.F32.BF16 R72, R32.reuse, R86, R72 ;  /* 0x000000562048723c */ /* 0x040fe20000041848 */
[----:B------:R-:W-:Y:S07]  /*12b40*/  LDSM.16.M88.4 R84, [R15+0x8000] ;  /* 0x008000000f54783b */ /* 0x000fee0000000200 */
[C---:B----4-:R-:W-:Y:S08]  /*12b50*/  HMMA.16816.F32.BF16 R68, R32.reuse, R40, R68 ;  /* 0x000000282044723c */ /* 0x050ff00000041844 */
[C---:B------:R-:W-:Y:S01]  /*12b60*/  HMMA.16816.F32.BF16 R56, R32.reuse, R42, R56 ;  /* 0x0000002a2038723c */ /* 0x040fe20000041838 */
[----:B------:R-:W-:Y:S07]  /*12b70*/  LDSM.16.M88.4 R40, [R15+0x8800] ;  /* 0x008800000f28783b */ /* 0x000fee0000000200 */
[C---:B------:R-:W-:Y:S08]  /*12b80*/  HMMA.16816.F32.BF16 R52, R32.reuse, R36, R52 ;  /* 0x000000242034723c */ /* 0x040ff00000041834 */
[----:B------:R-:W-:Y:S01]  /*12b90*/  HMMA.16816.F32.BF16 R44, R32, R38, R44 ;  /* 0x00000026202c723c */ /* 0x000fe2000004182c */
[----:B------:R-:W-:Y:S04]  /*12ba0*/  LDSM.16.M88.4 R36, [R15+0x9000] ;  /* 0x009000000f24783b */ /* 0x000fe80000000200 */
[----:B------:R-:W-:Y:S03]  /*12bb0*/  LDSM.16.M88.4 R32, [R15+0x9800] ;  /* 0x009800000f20783b */ /* 0x000fe60000000200 */
[C---:B-1----:R-:W-:Y:S08]  /*12bc0*/  HMMA.16816.F32.BF16 R20, R4.reuse, R28, R20 ;  /* 0x0000001c0414723c */ /* 0x042ff00000041814 */
[C---:B------:R-:W-:Y:S01]  /*12bd0*/  HMMA.16816.F32.BF16 R80, R4.reuse, R30, R80 ;  /* 0x0000001e0450723c */ /* 0x040fe20000041850 */
[----:B------:R-:W1:Y:S07]  /*12be0*/  LDSM.16.M88.4 R28, [R48+0x2000] ;  /* 0x00200000301c783b */ /* 0x000e6e0000000200 */
[C---:B------:R-:W-:Y:S08]  /*12bf0*/  HMMA.16816.F32.BF16 R76, R4.reuse, R24, R76 ;  /* 0x00000018044c723c */ /* 0x040ff0000004184c */
[C---:B------:R-:W-:Y:S01]  /*12c00*/  HMMA.16816.F32.BF16 R72, R4.reuse, R26, R72 ;  /* 0x0000001a0448723c */ /* 0x040fe20000041848 */
[----:B------:R-:W-:Y:S07]  /*12c10*/  LDSM.16.M88.4 R24, [R14+0x2000] ;  /* 0x002000000e18783b */ /* 0x000fee0000000200 */
[C---:B--2---:R-:W-:Y:S08]  /*12c20*/  HMMA.16816.F32.BF16 R68, R4.reuse, R16, R68 ;  /* 0x000000100444723c */ /* 0x044ff00000041844 */
[C---:B------:R-:W-:Y:S01]  /*12c30*/  HMMA.16816.F32.BF16 R56, R4.reuse, R18, R56 ;  /* 0x000000120438723c */ /* 0x040fe20000041838 */
[----:B------:R-:W2:Y:S07]  /*12c40*/  LDSM.16.M88.4 R16, [R8+0x8000] ;  /* 0x008000000810783b */ /* 0x000eae0000000200 */
[C---:B------:R-:W-:Y:S08]  /*12c50*/  HMMA.16816.F32.BF16 R52, R4.reuse, R88, R52 ;  /* 0x000000580434723c */ /* 0x040ff00000041834 */
[----:B------:R-:W-:Y:S01]  /*12c60*/  HMMA.16816.F32.BF16 R44, R4, R90, R44 ;  /* 0x0000005a042c723c */ /* 0x000fe2000004182c */
[----:B------:R-:W3:Y:S04]  /*12c70*/  LDSM.16.M88.4 R4, [R8+0x8800] ;  /* 0x008800000804783b */ /* 0x000ee80000000200 */
[----:B------:R-:W-:Y:S03]  /*12c80*/  LDSM.16.M88.4 R88, [R2+0x8000] ;  /* 0x008000000258783b */ /* 0x000fe60000000200 */
        /* <DEDUP_REMOVED lines=11> */
[----:B------:R-:W1:Y:S04]  /*12d40*/  LDSM.16.M88.4 R28, [R8+0x9800] ;  /* 0x00980000081c783b */ /* 0x000e680000000200 */
[----:B------:R-:W-:Y:S03]  /*12d50*/  LDSM.16.M88.4 R32, [R50+UR5+0xa000] ;  /* 0x00a000053220783b */ /* 0x000fe60008000200 */
[C---:B--2---:R-:W-:Y:S08]  /*12d60*/  HMMA.16816.F32.BF16 R20, R24.reuse, R16, R20 ;  /* 0x000000101814723c */ /* 0x044ff00000041814 */
[C---:B------:R-:W-:Y:S01]  /*12d70*/  HMMA.16816.F32.BF16 R80, R24.reuse, R18, R80 ;  /* 0x000000121850723c */ /* 0x040fe20000041850 */
[----:B------:R-:W2:Y:S07]  /*12d80*/  LDSM.16.M88.4 R16, [R3+0x2000] ;  /* 0x002000000310783b */ /* 0x000eae0000000200 */
[C---:B---3--:R-:W-:Y:S08]  /*12d90*/  HMMA.16816.F32.BF16 R76, R24.reuse, R4, R76 ;  /* 0x00000004184c723c */ /* 0x048ff0000004184c */
[C---:B------:R-:W-:Y:S01]  /*12da0*/  HMMA.16816.F32.BF16 R72, R24.reuse, R6, R72 ;  /* 0x000000061848723c */ /* 0x040fe20000041848 */
[----:B------:R-:W3:Y:S07]  /*12db0*/  LDSM.16.M88.4 R4, [R66+0x4000] ;  /* 0x004000004204783b */ /* 0x000eee0000000200 */
[C---:B------:R-:W-:Y:S08]  /*12dc0*/  HMMA.16816.F32.BF16 R68, R24.reuse, R92, R68 ;  /* 0x0000005c1844723c */ /* 0x040ff00000041844 */
[C---:B------:R-:W-:Y:S01]  /*12dd0*/  HMMA.16816.F32.BF16 R56, R24.reuse, R94, R56 ;  /* 0x0000005e1838723c */ /* 0x040fe20000041838 */
[----:B------:R-:W-:Y:S07]  /*12de0*/  LDSM.16.M88.4 R92, [R15+0xa800] ;  /* 0x00a800000f5c783b */ /* 0x000fee0000000200 */
[C---:B-1----:R-:W-:Y:S08]  /*12df0*/  HMMA.16816.F32.BF16 R52, R24.reuse, R28, R52 ;  /* 0x0000001c1834723c */ /* 0x042ff00000041834 */
[----:B------:R-:W-:Y:S01]  /*12e00*/  HMMA.16816.F32.BF16 R44, R24, R30, R44 ;  /* 0x0000001e182c723c */ /* 0x000fe2000004182c */
[----:B------:R-:W1:Y:S04]  /*12e10*/  LDSM.16.M88.4 R24, [R50+UR5+0xb000] ;  /* 0x00b000053218783b */ /* 0x000e680008000200 */
[----:B------:R-:W4:Y:S03]  /*12e20*/  LDSM.16.M88.4 R28, [R50+UR5+0xa800] ;  /* 0x00a80005321c783b */ /* 0x000f260008000200 */
        /* <DEDUP_REMOVED lines=11> */
[----:B------:R-:W2:Y:S04]  /*12ee0*/  LDSM.16.M88.4 R16, [R50+UR5+0xb800] ;  /* 0x00b800053210783b */ /* 0x000ea80008000200 */
[----:B------:R-:W2:Y:S03]  /*12ef0*/  LDSM.16.M88.4 R36, [R8+0xa000] ;  /* 0x00a000000824783b */ /* 0x000ea60000000200 */
[C---:B---3--:R-:W-:Y:S08]  /*12f00*/  HMMA.16816.F32.BF16 R20, R4.reuse, R32, R20 ;  /* 0x000000200414723c */ /* 0x048ff00000041814 */
[C---:B------:R-:W-:Y:S01]  /*12f10*/  HMMA.16816.F32.BF16 R80, R4.reuse, R34, R80 ;  /* 0x000000220450723c */ /* 0x040fe20000041850 */
[----:B------:R-:W-:Y:S07]  /*12f20*/  LDSM.16.M88.4 R32, [R8+0xa800] ;  /* 0x00a800000820783b */ /* 0x000fee0000000200 */
[C---:B-1----:R-:W-:Y:S08]  /*12f30*/  HMMA.16816.F32.BF16 R68, R4.reuse, R24, R68 ;  /* 0x000000180444723c */ /* 0x042ff00000041844 */
[C---:B------:R-:W-:Y:S01]  /*12f40*/  HMMA.16816.F32.BF16 R56, R4.reuse, R26, R56 ;  /* 0x0000001a0438723c */ /* 0x040fe20000041838 */
[----:B------:R-:W1:Y:S07]  /*12f50*/  LDSM.16.M88.4 R24, [R8+0xb800] ;  /* 0x00b800000818783b */ /* 0x000e6e0000000200 */
[C---:B----4-:R-:W-:Y:S08]  /*12f60*/  HMMA.16816.F32.BF16 R76, R4.reuse, R28, R76 ;  /* 0x0000001c044c723c */ /* 0x050ff0000004184c */
[C---:B--2---:R-:W-:Y:S08]  /*12f70*/  HMMA.16816.F32.BF16 R52, R4.reuse, R16, R52 ;  /* 0x000000100434723c */ /* 0x044ff00000041834 */
[C---:B------:R-:W-:Y:S01]  /*12f80*/  HMMA.16816.F32.BF16 R44, R4.reuse, R18, R44 ;  /* 0x00000012042c723c */ /* 0x040fe2000004182c */
[----:B------:R2:W-:Y:S07]  /*12f90*/  LDSM.16.M88.4 R16, [R3+0x4000] ;  /* 0x004000000310783b */ /* 0x0005ee0000000200 */
[----:B------:R-:W-:Y:S01]  /*12fa0*/  HMMA.16816.F32.BF16 R72, R4, R30, R72 ;  /* 0x0000001e0448723c */ /* 0x000fe20000041848 */
[----:B------:R-:W3:Y:S04]  /*12fb0*/  LDSM.16.M88.4 R4, [R2+0xa000] ;  /* 0x00a000000204783b */ /* 0x000ee80000000200 */
[----:B------:R-:W4:Y:S03]  /*12fc0*/  LDSM.16.M88.4 R28, [R8+0xb000] ;  /* 0x00b00000081c783b */ /* 0x000f260000000200 */
[C---:B------:R-:W-:Y:S08]  /*12fd0*/  HMMA.16816.F32.BF16 R20, R96.reuse, R100, R20 ;  /* 0x000000646014723c */ /* 0x040ff00000041814 */
[----:B------:R-:W-:Y:S01]  /*12fe0*/  HMMA.16816.F32.BF16 R80, R96, R102, R80 ;  /* 0x000000666050723c */ /* 0x000fe20000041850 */
[----:B--2---:R-:W-:-:S04]  /*12ff0*/  IMAD.IADD R3, R49, 0x1, R62 ;  /* 0x0000000131037824 */ /* 0x004fc800078e023e */
[C---:B------:R-:W-:Y:S01]  /*13000*/  VIADD R15, R3.reuse, 0x8 ;  /* 0x00000008030f7836 */ /* 0x040fe20000000000 */
[-C--:B------:R-:W-:Y:S02]  /*13010*/  ISETP.GE.AND P2, PT, R3, R64.reuse, PT ;  /* 0x000000400300720c */ /* 0x080fe40003f46270 */
[----:B------:R-:W-:Y:S02]  /*13020*/  HMMA.16816.F32.BF16 R52, R96, R84, R52 ;  /* 0x000000546034723c */ /* 0x000fe40000041834 */
[----:B------:R-:W-:Y:S01]  /*13030*/  ISETP.GE.AND P5, PT, R15, R64, PT ;  /* 0x000000400f00720c */ /* 0x000fe20003fa6270 */
[----:B------:R-:W-:-:S05]  /*13040*/  VIADD R15, R3, 0x9 ;  /* 0x00000009030f7836 */ /* 0x000fca0000000000 */
[----:B------:R-:W-:Y:S01]  /*13050*/  HMMA.16816.F32.BF16 R84, R96, R86, R44 ;  /* 0x000000566054723c */ /* 0x000fe2000004182c */
[----:B------:R-:W2:Y:S01]  /*13060*/  LDSM.16.M88.4 R44, [R2+0xa800] ;  /* 0x00a80000022c783b */ /* 0x000ea20000000200 */
[----:B------:R-:W-:Y:S01]  /*13070*/  ISETP.GE.AND P4, PT, R15, R64, PT ;  /* 0x000000400f00720c */ /* 0x000fe20003f86270 */
[----:B------:R-:W-:-:S05]  /*13080*/  VIADD R15, R3, 0x11 ;  /* 0x00000011030f7836 */ /* 0x000fca0000000000 */
[----:B------:R-:W-:Y:S08]  /*13090*/  HMMA.16816.F32.BF16 R76, R96, R92, R76 ;  /* 0x0000005c604c723c */ /* 0x000ff0000004184c */
[----:B------:R-:W-:Y:S08]  /*130a0*/  HMMA.16816.F32.BF16 R20, R40, R36, R20 ;  /* 0x000000242814723c */ /* 0x000ff00000041814 */
[----:B------:R-:W-:Y:S08]  /*130b0*/  HMMA.16816.F32.BF16 R72, R96, R94, R72 ;  /* 0x0000005e6048723c */ /* 0x000ff00000041848 */
[C---:B------:R-:W-:Y:S08]  /*130c0*/  HMMA.16816.F32.BF16 R80, R40.reuse, R38, R80 ;  /* 0x000000262850723c */ /* 0x040ff00000041850 */
[C---:B-1----:R-:W-:Y:S08]  /*130d0*/  HMMA.16816.F32.BF16 R52, R40.reuse, R24, R52 ;  /* 0x000000182834723c */ /* 0x042ff00000041834 */
[----:B------:R-:W-:Y:S01]  /*130e0*/  HMMA.16816.F32.BF16 R84, R40, R26, R84 ;  /* 0x0000001a2854723c */ /* 0x000fe20000041854 */
[----:B------:R-:W1:Y:S07]  /*130f0*/  LDSM.16.M88.4 R24, [R2+0xb000] ;  /* 0x00b000000218783b */ /* 0x000e6e0000000200 */
[C---:B------:R-:W-:Y:S08]  /*13100*/  HMMA.16816.F32.BF16 R56, R96.reuse, R90, R56 ;  /* 0x0000005a6038723c */ /* 0x040ff00000041838 */
[----:B------:R-:W-:Y:S08]  /*13110*/  HMMA.16816.F32.BF16 R68, R96, R88, R68 ;  /* 0x000000586044723c */ /* 0x000ff00000041844 */
[----:B------:R-:W-:Y:S01]  /*13120*/  HMMA.16816.F32.BF16 R76, R40, R32, R76 ;  /* 0x00000020284c723c */ /* 0x000fe2000004184c */
[----:B------:R-:W-:-:S07]  /*13130*/  VIADD R33, R3, 0x18 ;  /* 0x0000001803217836 */ /* 0x000fce0000000000 */
[----:B---3--:R-:W-:Y:S01]  /*13140*/  HMMA.16816.F32.BF16 R20, R16, R4, R20 ;  /* 0x000000041014723c */ /* 0x008fe20000041814 */
[----:B------:R-:W-:-:S05]  /*13150*/  VIADD R5, R3, 0x1 ;  /* 0x0000000103057836 */ /* 0x000fca0000000000 */
[----:B------:R-:W-:Y:S02]  /*13160*/  ISETP.GE.AND P6, PT, R5, R64, PT ;  /* 0x000000400500720c */ /* 0x000fe40003fc6270 */
[----:B------:R-:W-:Y:S08]  /*13170*/  HMMA.16816.F32.BF16 R72, R40, R34, R72 ;  /* 0x000000222848723c */ /* 0x000ff00000041848 */
[----:B------:R-:W-:Y:S01]  /*13180*/  HMMA.16816.F32.BF16 R80, R16, R6, R80 ;  /* 0x000000061050723c */ /* 0x000fe20000041850 */
[----:B------:R3:W3:Y:S01]  /*13190*/  LDSM.16.M88.4 R4, [R2+0xb800] ;  /* 0x00b800000204783b */ /* 0x0006e20000000200 */
[----:B------:R-:W-:-:S04]  /*131a0*/  DEPBAR.LE SB0, 0x0 ;  /* 0x000080000000791a */ /* 0x000fc80000000000 */
[----:B------:R-:W-:Y:S02]  /*131b0*/  FSEL R22, R22, -INF , !P2 ;  /* 0xff80000016167808 */ /* 0x000fe40005000000 */
[----:B----4-:R-:W-:Y:S01]  /*131c0*/  HMMA.16816.F32.BF16 R56, R40, R30, R56 ;  /* 0x0000001e2838723c */ /* 0x010fe20000041838 */
[----:B------:R-:W-:Y:S01]  /*131d0*/  FSEL R31, R21, -INF , !P6 ;  /* 0xff800000151f7808 */ /* 0x000fe20007000000 */
[----:B------:R-:W-:-:S06]  /*131e0*/  VIADD R21, R3, 0x21 ;  /* 0x0000002103157836 */ /* 0x000fcc0000000000 */
[----:B------:R-:W-:Y:S01]  /*131f0*/  HMMA.16816.F32.BF16 R68, R40, R28, R68 ;  /* 0x0000001c2844723c */ /* 0x000fe20000041844 */
[----:B------:R-:W-:Y:S01]  /*13200*/  VIADD R29, R3, 0x10 ;  /* 0x00000010031d7836 */ /* 0x000fe20000000000 */
[----:B------:R-:W-:Y:S01]  /*13210*/  FSEL R28, R23, -INF , !P6 ;  /* 0xff800000171c7808 */ /* 0x000fe20007000000 */
[----:B------:R-:W-:Y:S01]  /*13220*/  VIADD R23, R3, 0x29 ;  /* 0x0000002903177836 */ /* 0x000fe20000000000 */
[-C--:B------:R-:W-:Y:S02]  /*13230*/  ISETP.GE.AND P6, PT, R33, R64.reuse, PT ;  /* 0x000000402100720c */ /* 0x080fe40003fc6270 */
[-C--:B------:R-:W-:Y:S02]  /*13240*/  ISETP.GE.AND P3, PT, R29, R64.reuse, PT ;  /* 0x000000401d00720c */ /* 0x080fe40003f66270 */
[----:B--2---:R-:W-:Y:S01]  /*13250*/  HMMA.16816.F32.BF16 R76, R16, R44, R76 ;  /* 0x0000002c104c723c */ /* 0x004fe2000004184c */
[----:B------:R-:W-:Y:S02]  /*13260*/  FSEL R29, R20, -INF , !P2 ;  /* 0xff800000141d7808 */ /* 0x000fe40005000000 */
[----:B------:R-:W-:Y:S01]  /*13270*/  ISETP.GE.AND P2, PT, R15, R64, PT ;  /* 0x000000400f00720c */ /* 0x000fe20003f46270 */
[----:B------:R-:W-:Y:S01]  /*13280*/  VIADD R15, R3, 0x19 ;  /* 0x00000019030f7836 */ /* 0x000fe20000000000 */
[----:B------:R-:W-:-:S02]  /*13290*/  FSEL R82, R82, -INF , !P5 ;  /* 0xff80000052527808 */ /* 0x000fc40006800000 */
[----:B------:R-:W-:Y:S01]  /*132a0*/  FSEL R33, R80, -INF , !P5 ;  /* 0xff80000050217808 */ /* 0x000fe20006800000 */
[----:B------:R-:W-:Y:S01]  /*132b0*/  HMMA.16816.F32.BF16 R72, R16, R46, R72 ;  /* 0x0000002e1048723c */ /* 0x000fe20000041848 */
[----:B------:R-:W-:Y:S01]  /*132c0*/  ISETP.GE.AND P5, PT, R15, R64, PT ;  /* 0x000000400f00720c */ /* 0x000fe20003fa6270 */
[----:B------:R-:W-:Y:S01]  /*132d0*/  VIADD R15, R3, 0x20 ;  /* 0x00000020030f7836 */ /* 0x000fe20000000000 */
[----:B------:R-:W-:-:S05]  /*132e0*/  FSEL R81, R81, -INF , !P4 ;  /* 0xff80000051517808 */ /* 0x000fca0006000000 */
[----:B-1----:R-:W-:Y:S01]  /*132f0*/  HMMA.16816.F32.BF16 R56, R16, R26, R56 ;  /* 0x0000001a1038723c */ /* 0x002fe20000041838 */
[----:B------:R-:W-:Y:S02]  /*13300*/  VIADD R27, R3, 0x30 ;  /* 0x00000030031b7836 */ /* 0x000fe40000000000 */
[----:B---3--:R-:W-:Y:S02]  /*13310*/  FSEL R2, R78, -INF , !P3 ;  /* 0xff8000004e027808 */ /* 0x008fe40005800000 */
[----:B------:R-:W-:-:S03]  /*13320*/  FSEL R8, R79, -INF , !P2 ;  /* 0xff8000004f087808 */ /* 0x000fc60005000000 */
[C---:B------:R-:W-:Y:S01]  /*13330*/  HMMA.16816.F32.BF16 R68, R16.reuse, R24, R68 ;  /* 0x000000181044723c */ /* 0x040fe20000041844 */
[----:B------:R-:W-:Y:S01]  /*13340*/  FSEL R24, R83, -INF , !P4 ;  /* 0xff80000053187808 */ /* 0x000fe20006000000 */
[----:B------:R-:W-:Y:S01]  /*13350*/  BAR.SYNC.DEFER_BLOCKING 0x0 ;  /* 0x0000000000007b1d */ /* 0x000fe20000010000 */
[-C--:B------:R-:W-:Y:S02]  /*13360*/  ISETP.GE.AND P4, PT, R15, R64.reuse, PT ;  /* 0x000000400f00720c */ /* 0x080fe40003f86270 */
[----:B------:R-:W-:Y:S02]  /*13370*/  FSEL R15, R76, -INF , !P3 ;  /* 0xff8000004c0f7808 */ /* 0x000fe40005800000 */
[-C--:B------:R-:W-:Y:S01]  /*13380*/  ISETP.GE.AND P3, PT, R21, R64.reuse, PT ;  /* 0x000000401500720c */ /* 0x080fe20003f66270 */
[----:B------:R-:W-:Y:S01]  /*13390*/  VIADD R21, R3, 0x28 ;  /* 0x0000002803157836 */ /* 0x000fe20000000000 */
[----:B------:R-:W-:Y:S01]  /*133a0*/  FSEL R25, R77, -INF , !P2 ;  /* 0xff8000004d197808 */ /* 0x000fe20005000000 */
[----:B------:R-:W-:Y:S01]  /*133b0*/  HMMA.16816.F32.BF16 R52, R16, R4, R52 ;  /* 0x000000041034723c */ /* 0x000fe20000041834 */
[----:B------:R-:W-:Y:S01]  /*133c0*/  FSEL R14, R74, -INF , !P6 ;  /* 0xff8000004a0e7808 */ /* 0x000fe20007000000 */
[----:B------:R-:W-:Y:S01]  /*133d0*/  VIADD R5, R3, 0x31 ;  /* 0x0000003103057836 */ /* 0x000fe20000000000 */
[----:B------:R-:W-:-:S02]  /*133e0*/  ISETP.GE.AND P2, PT, R21, R64, PT ;  /* 0x000000401500720c */ /* 0x000fc40003f46270 */
[----:B------:R-:W-:Y:S02]  /*133f0*/  FSEL R21, R72, -INF , !P6 ;  /* 0xff80000048157808 */ /* 0x000fe40007000000 */
[----:B------:R-:W-:Y:S01]  /*13400*/  ISETP.GE.AND P6, PT, R23, R64, PT ;  /* 0x000000401700720c */ /* 0x000fe20003fc6270 */
[----:B------:R-:W-:Y:S01]  /*13410*/  HMMA.16816.F32.BF16 R84, R16, R6, R84 ;  /* 0x000000061054723c */ /* 0x000fe20000041854 */
[----:B------:R-:W-:Y:S02]  /*13420*/  FSEL R192, R70, -INF , !P4 ;  /* 0xff80000046c07808 */ /* 0x000fe40006000000 */
[----:B------:R-:W-:Y:S02]  /*13430*/  FSEL R182, R59, -INF , !P6 ;  /* 0xff8000003bb67808 */ /* 0x000fe40007000000 */
[----:B------:R-:W-:Y:S02]  /*13440*/  FSEL R175, R57, -INF , !P6 ;  /* 0xff80000039af7808 */ /* 0x000fe40007000000 */
[----:B------:R-:W-:-:S02]  /*13450*/  ISETP.NE.AND P6, PT, R133, 0x1, PT ;  /* 0x000000018500780c */ /* 0x000fc40003fc5270 */
[----:B------:R-:W-:Y:S02]  /*13460*/  FSEL R173, R68, -INF , !P4 ;  /* 0xff80000044ad7808 */ /* 0x000fe40006000000 */
[----:B------:R-:W-:Y:S01]  /*13470*/  ISETP.GE.AND P4, PT, R5, R64, PT ;  /* 0x000000400500720c */ /* 0x000fe20003f86270 */
[----:B------:R-:W-:Y:S01]  /*13480*/  VIADD R5, R3, 0x38 ;  /* 0x0000003803057836 */ /* 0x000fe20000000000 */
[----:B------:R-:W-:Y:S01]  /*13490*/  FSEL R20, R75, -INF , !P5 ;  /* 0xff8000004b147808 */ /* 0x000fe20006800000 */
[----:B------:R-:W-:Y:S01]  /*134a0*/  VIADD R3, R3, 0x39 ;  /* 0x0000003903037836 */ /* 0x000fe20000000000 */
[----:B------:R-:W-:Y:S02]  /*134b0*/  FSEL R23, R73, -INF , !P5 ;  /* 0xff80000049177808 */ /* 0x000fe40006800000 */
[----:B------:R-:W-:Y:S02]  /*134c0*/  FSEL R180, R71, -INF , !P3 ;  /* 0xff80000047b47808 */ /* 0x000fe40005800000 */
[----:B------:R-:W-:-:S02]  /*134d0*/  FSEL R179, R69, -INF , !P3 ;  /* 0xff80000045b37808 */ /* 0x000fc40005800000 */
[----:B------:R-:W-:Y:S02]  /*134e0*/  FSEL R186, R58, -INF , !P2 ;  /* 0xff8000003aba7808 */ /* 0x000fe40005000000 */
[----:B------:R-:W-:Y:S02]  /*134f0*/  FSEL R177, R56, -INF , !P2 ;  /* 0xff80000038b17808 */ /* 0x000fe40005000000 */
[-C--:B------:R-:W-:Y:S02]  /*13500*/  ISETP.GE.AND P5, PT, R27, R64.reuse, PT ;  /* 0x000000401b00720c */ /* 0x080fe40003fa6270 */
[-C--:B------:R-:W-:Y:S02]  /*13510*/  ISETP.GE.AND P3, PT, R5, R64.reuse, PT ;  /* 0x000000400500720c */ /* 0x080fe40003f66270 */
[----:B------:R-:W-:Y:S02]  /*13520*/  ISETP.GE.AND P2, PT, R3, R64, PT ;  /* 0x000000400300720c */ /* 0x000fe40003f46270 */
[----:B------:R-:W-:-:S02]  /*13530*/  FSEL R170, R54, -INF , !P5 ;  /* 0xff80000036aa7808 */ /* 0x000fc40006800000 */
[----:B------:R-:W-:Y:S02]  /*13540*/  FSEL R171, R52, -INF , !P5 ;  /* 0xff80000034ab7808 */ /* 0x000fe40006800000 */
[----:B------:R-:W-:Y:S02]  /*13550*/  FSEL R168, R55, -INF , !P4 ;  /* 0xff80000037a87808 */ /* 0x000fe40006000000 */
[----:B------:R-:W-:Y:S02]  /*13560*/  FSEL R172, R53, -INF , !P4 ;  /* 0xff80000035ac7808 */ /* 0x000fe40006000000 */
[----:B------:R-:W-:Y:S02]  /*13570*/  FSEL R164, R86, -INF , !P3 ;  /* 0xff80000056a47808 */ /* 0x000fe40005800000 */
[----:B------:R-:W-:Y:S02]  /*13580*/  FSEL R169, R84, -INF , !P3 ;  /* 0xff80000054a97808 */ /* 0x000fe40005800000 */
[----:B------:R-:W-:-:S02]  /*13590*/  FSEL R163, R87, -INF , !P2 ;  /* 0xff80000057a37808 */ /* 0x000fc40005000000 */
[----:B------:R-:W-:Y:S01]  /*135a0*/  FSEL R166, R85, -INF , !P2 ;  /* 0xff80000055a67808 */ /* 0x000fe20005000000 */
[----:B------:R-:W-:Y:S06]  /*135b0*/  @!P6 BRA `(.L_x_787) ;  /* 0x000000080048e947 */ /* 0x000fec0003800000 */
[----:B------:R-:W-:-:S04]  /*135c0*/  UISETP.NE.U32.AND UP0, UPT, UR12, URZ, UPT ;  /* 0x000000ff0c00728c */ /* 0x000fc8000bf05070 */
[----:B------:R-:W-:-:S09]  /*135d0*/  UISETP.NE.AND.EX UP0, UPT, UR13, URZ, UPT, UP0 ;  /* 0x000000ff0d00728c */ /* 0x000fd2000bf05300 */
[----:B------:R-:W-:Y:S05]  /*135e0*/  BRA.U UP0, `(.L_x_788) ;  /* 0x0000000100247547 */ /* 0x000fea000b800000 */
[----:B------:R-:W1:Y:S01]  /*135f0*/  LDCU UR10, c[0x0][0x3b8] ;  /* 0x00007700ff0a77ac */ /* 0x000e620008000800 */
[----:B------:R-:W-:Y:S02]  /*13600*/  UMOV UR8, URZ ;  /* 0x000000ff00087c82 */ /* 0x000fe40008000000 */
[----:B------:R-:W-:Y:S01]  /*13610*/  IADD3 R3, P2, PT, RZ, -UR8, RZ ;  /* 0x80000008ff037c10 */ /* 0x000fe2000ff5e0ff */
[----:B-1----:R-:W-:-:S06]  /*13620*/  USHF.L.U32 UR4, UR10, 0x6, URZ ;  /* 0x000000060a047899 */ /* 0x002fcc00080006ff */
[----:B------:R-:W-:-:S05]  /*13630*/  IMAD.X R4, RZ, RZ, ~UR4, P2 ;  /* 0x80000004ff047e24 */ /* 0x000fca00090e06ff */
[----:B------:R-:W-:-:S04]  /*13640*/  SHF.R.S64 R3, R3, 0x1f, R4 ;  /* 0x0000001f03037819 */ /* 0x000fc80000001004 */
[----:B------:R-:W-:-:S04]  /*13650*/  IADD3 R194, P2, PT, R3, R194, RZ ;  /* 0x000000c203c27210 */ /* 0x000fc80007f5e0ff */
[----:B------:R-:W-:Y:S01]  /*13660*/  LEA.HI.X.SX32 R195, R4, R195, 0x1, P2 ;  /* 0x000000c304c37211 */ /* 0x000fe200010f0eff */
[----:B------:R-:W-:Y:S08]  /*13670*/  BRA `(.L_x_789) ;  /* 0x0000000000f07947 */ /* 0x000ff00003800000 */
.L_x_788:
[----:B------:R-:W1:Y:S01]  /*13680*/  LDC R4, c[0x0][0x4f0] ;  /* 0x00013c00ff047b82 */ /* 0x000e620000000800 */
[----:B------:R-:W-:Y:S01]  /*13690*/  IADD3 R19, PT, PT, R134, -0x80, RZ ;  /* 0xffffff8086137810 */ /* 0x000fe20007ffe0ff */
[----:B------:R-:W2:Y:S01]  /*136a0*/  LDCU.64 UR10, c[0x0][0x3b8] ;  /* 0x00007700ff0a77ac */ /* 0x000ea20008000a00 */
[----:B------:R-:W-:Y:S02]  /*136b0*/  IABS R7, R49 ;  /* 0x0000003100077213 */ /* 0x000fe40000000000 */
[----:B------:R-:W-:Y:S01]  /*136c0*/  IABS R5, R19 ;  /* 0x0000001300057213 */ /* 0x000fe20000000000 */
[----:B------:R-:W3:Y:S01]  /*136d0*/  LDCU.64 UR8, c[0x0][0x3a0] ;  /* 0x00007400ff0877ac */ /* 0x000ee20008000a00 */
[-C--:B-1----:R-:W-:Y:S02]  /*136e0*/  IABS R3, R4.reuse ;  /* 0x0000000400037213 */ /* 0x082fe40000000000 */
[-C--:B------:R-:W-:Y:S02]  /*136f0*/  LOP3.LUT R19, R19, R4.reuse, RZ, 0x3c, !PT ;  /* 0x0000000413137212 */ /* 0x080fe400078e3cff */
[----:B------:R-:W1:Y:S01]  /*13700*/  I2F.RP R6, R3 ;  /* 0x0000000300067306 */ /* 0x000e620000209400 */
[----:B------:R-:W-:-:S07]  /*13710*/  LOP3.LUT R49, R49, R4, RZ, 0x3c, !PT ;  /* 0x0000000431317212 */ /* 0x000fce00078e3cff */
[----:B-1----:R-:W1:Y:S02]  /*13720*/  MUFU.RCP R16, R6 ;  /* 0x0000000600107308 */ /* 0x002e640000001000 */
[----:B-1----:R-:W-:-:S06]  /*13730*/  VIADD R16, R16, 0xffffffe ;  /* 0x0ffffffe10107836 */ /* 0x002fcc0000000000 */
[----:B------:R-:W1:Y:S02]  /*13740*/  F2I.FTZ.U32.TRUNC.NTZ R17, R16 ;  /* 0x0000001000117305 */ /* 0x000e64000021f000 */
[----:B-1----:R-:W-:Y:S02]  /*13750*/  IMAD.MOV R18, RZ, RZ, -R17 ;  /* 0x000000ffff127224 */ /* 0x002fe400078e0a11 */
[----:B------:R-:W-:Y:S02]  /*13760*/  IMAD.MOV.U32 R16, RZ, RZ, RZ ;  /* 0x000000ffff107224 */ /* 0x000fe400078e00ff */
[----:B------:R-:W-:-:S04]  /*13770*/  IMAD R18, R18, R3, RZ ;  /* 0x0000000312127224 */ /* 0x000fc800078e02ff */
[----:B------:R-:W-:-:S06]  /*13780*/  IMAD.HI.U32 R18, R17, R18, R16 ;  /* 0x0000001211127227 */ /* 0x000fcc00078e0010 */
[----:B------:R-:W-:-:S04]  /*13790*/  IMAD.HI.U32 R17, R18, R5, RZ ;  /* 0x0000000512117227 */ /* 0x000fc800078e00ff */
[----:B------:R-:W-:-:S04]  /*137a0*/  IMAD.HI.U32 R18, R18, R7, RZ ;  /* 0x0000000712127227 */ /* 0x000fc800078e00ff */
[----:B------:R-:W-:Y:S01]  /*137b0*/  IMAD.MOV R6, RZ, RZ, -R17 ;  /* 0x000000ffff067224 */ /* 0x000fe200078e0a11 */
[----:B------:R-:W-:-:S03]  /*137c0*/  IADD3 R16, PT, PT, -R18, RZ, RZ ;  /* 0x000000ff12107210 */ /* 0x000fc60007ffe1ff */
        /* <DEDUP_REMOVED lines=10> */
[----:B------:R-:W-:Y:S02]  /*13870*/  ISETP.GE.AND P2, PT, R19, RZ, PT ;  /* 0x000000ff1300720c */ /* 0x000fe40003f46270 */
[----:B------:R-:W-:-:S02]  /*13880*/  ISETP.GE.AND P3, PT, R49, RZ, PT ;  /* 0x000000ff3100720c */ /* 0x000fc40003f66270 */
[----:B------:R-:W-:-:S05]  /*13890*/  LOP3.LUT R3, RZ, R4, RZ, 0x33, !PT ;  /* 0x00000004ff037212 */ /* 0x000fca00078e33ff */
[----:B------:R-:W-:Y:S01]  /*138a0*/  @P4 VIADD R17, R17, 0x1 ;  /* 0x0000000111114836 */ /* 0x000fe20000000000 */
[----:B------:R-:W-:Y:S02]  /*138b0*/  ISETP.NE.AND P4, PT, R4, RZ, PT ;  /* 0x000000ff0400720c */ /* 0x000fe40003f85270 */
[----:B------:R-:W-:Y:S01]  /*138c0*/  @P5 IADD3 R18, PT, PT, R18, 0x1, RZ ;  /* 0x0000000112125810 */ /* 0x000fe20007ffe0ff */
[----:B------:R-:W-:-:S03]  /*138d0*/  @!P2 IMAD.MOV R17, RZ, RZ, -R17 ;  /* 0x000000ffff11a224 */ /* 0x000fc600078e0a11 */
[----:B------:R-:W-:Y:S02]  /*138e0*/  @!P3 IADD3 R18, PT, PT, -R18, RZ, RZ ;  /* 0x000000ff1212b210 */ /* 0x000fe40007ffe1ff */
[C---:B------:R-:W-:Y:S02]  /*138f0*/  SEL R7, R3.reuse, R17, !P4 ;  /* 0x0000001103077207 */ /* 0x040fe40006000000 */
[----:B------:R-:W-:-:S03]  /*13900*/  SEL R3, R3, R18, !P4 ;  /* 0x0000001203037207 */ /* 0x000fc60006000000 */
[----:B------:R-:W-:-:S04]  /*13910*/  IMAD.WIDE R18, R7, 0x4, R200 ;  /* 0x0000000407127825 */ /* 0x000fc800078e02c8 */
[C---:B------:R-:W-:Y:S01]  /*13920*/  IMAD.WIDE R16, R3.reuse, 0x4, R200 ;  /* 0x0000000403107825 */ /* 0x040fe200078e02c8 */
[----:B------:R-:W4:Y:S04]  /*13930*/  LDG.E R6, desc[UR6][R18.64] ;  /* 0x0000000612067981 */ /* 0x000f28000c1e1900 */
[----:B------:R-:W4:Y:S01]  /*13940*/  LDG.E R5, desc[UR6][R16.64] ;  /* 0x0000000610057981 */ /* 0x000f22000c1e1900 */
[----:B------:R-:W-:-:S04]  /*13950*/  IMAD.IADD R3, R3, 0x1, -R7 ;  /* 0x0000000103037824 */ /* 0x000fc800078e0a07 */
[----:B------:R-:W-:-:S05]  /*13960*/  IMAD R4, R3, R4, -0x40 ;  /* 0xffffffc003047424 */ /* 0x000fca00078e0204 */
[----:B------:R-:W-:-:S05]  /*13970*/  SHF.R.S32.HI R3, RZ, 0x1f, R4 ;  /* 0x0000001fff037819 */ /* 0x000fca0000011404 */
[----:B--2---:R-:W-:-:S04]  /*13980*/  IMAD R3, R3, UR10, RZ ;  /* 0x0000000a03037c24 */ /* 0x004fc8000f8e02ff */
[----:B------:R-:W-:Y:S01]  /*13990*/  IMAD R3, R4, UR11, R3 ;  /* 0x0000000b04037c24 */ /* 0x000fe2000f8e0203 */
[----:B----4-:R-:W-:Y:S01]  /*139a0*/  IADD3 R5, PT, PT, R6, -R5, RZ ;  /* 0x8000000506057210 */ /* 0x010fe20007ffe0ff */
[----:B------:R-:W-:-:S03]  /*139b0*/  IMAD.WIDE.U32 R6, R4, UR10, RZ ;  /* 0x0000000a04067c25 */ /* 0x000fc6000f8e00ff */
[----:B------:R-:W-:Y:S01]  /*139c0*/  SHF.R.S32.HI R4, RZ, 0x1f, R5 ;  /* 0x0000001fff047819 */ /* 0x000fe20000011405 */
[----:B------:R-:W-:-:S04]  /*139d0*/  IMAD.IADD R7, R7, 0x1, R3 ;  /* 0x0000000107077824 */ /* 0x000fc800078e0203 */
[----:B---3--:R-:W-:Y:S02]  /*139e0*/  IMAD R4, R4, UR8, RZ ;  /* 0x0000000804047c24 */ /* 0x008fe4000f8e02ff */
[----:B------:R-:W-:-:S04]  /*139f0*/  IMAD.WIDE.U32 R6, R5, UR8, R6 ;  /* 0x0000000805067c25 */ /* 0x000fc8000f8e0006 */
[----:B------:R-:W-:Y:S01]  /*13a00*/  IMAD R4, R5, UR9, R4 ;  /* 0x0000000905047c24 */ /* 0x000fe2000f8e0204 */
[----:B------:R-:W-:-:S04]  /*13a10*/  LEA R194, P2, R6, R194, 0x1 ;  /* 0x000000c206c27211 */ /* 0x000fc800078408ff */
[----:B------:R-:W-:-:S04]  /*13a20*/  IADD3 R4, PT, PT, R7, R4, RZ ;  /* 0x0000000407047210 */ /* 0x000fc80007ffe0ff */
[----:B------:R-:W-:-:S07]  /*13a30*/  LEA.HI.X R195, R6, R195, R4, 0x1, P2 ;  /* 0x000000c306c37211 */ /* 0x000fce00010f0c04 */
.L_x_789:
[----:B------:R-:W1:Y:S01]  /*13a40*/  LDCU UR8, c[0x0][0x440] ;  /* 0x00008800ff0877ac */ /* 0x000e620008000800 */
[C---:B------:R-:W-:Y:S01]  /*13a50*/  LEA R4, P2, R61.reuse, R194, 0x1 ;  /* 0x000000c23d047211 */ /* 0x040fe200078408ff */
[----:B------:R-:W2:Y:S03]  /*13a60*/  LDCU UR4, c[0x0][0x3bc] ;  /* 0x00007780ff0477ac */ /* 0x000ea60008000800 */
[----:B------:R-:W-:Y:S01]  /*13a70*/  LEA.HI.X R5, R61, R195, R60, 0x1, P2 ;  /* 0x000000c33d057211 */ /* 0x000fe200010f0c3c */
[----:B------:R-:W-:Y:S01]  /*13a80*/  USHF.L.U32 UR9, UR10, 0x5, URZ ;  /* 0x000000050a097899 */ /* 0x000fe200080006ff */
[----:B-1----:R-:W-:Y:S02]  /*13a90*/  ISETP.GE.AND P5, PT, R12, UR8, PT ;  /* 0x000000080c007c0c */ /* 0x002fe4000bfa6270 */
[----:B------:R-:W-:Y:S02]  /*13aa0*/  ISETP.GE.AND P4, PT, R10, UR8, PT ;  /* 0x000000080a007c0c */ /* 0x000fe4000bf86270 */
[----:B------:R-:W-:Y:S01]  /*13ab0*/  ISETP.GE.AND P3, PT, R9, UR8, PT ;  /* 0x0000000809007c0c */ /* 0x000fe2000bf66270 */
[----:B--2---:R-:W-:Y:S01]  /*13ac0*/  USHF.L.U64.HI UR4, UR10, 0x5, UR4 ;  /* 0x000000050a047899 */ /* 0x004fe20008010204 */
[----:B------:R-:W-:-:S05]  /*13ad0*/  IADD3 R12, P2, PT, R4, UR9, RZ ;  /* 0x00000009040c7c10 */ /* 0x000fca000ff5e0ff */
[----:B------:R-:W-:Y:S02]  /*13ae0*/  IADD3.X R13, PT, PT, R5, UR4, RZ, P2, !PT ;  /* 0x00000004050d7c10 */ /* 0x000fe400097fe4ff */
[----:B------:R-:W-:Y:S01]  /*13af0*/  @!PT LDS RZ, [RZ] ;  /* 0x00000000fffff984 */ /* 0x000fe20000000800 */
[----:B------:R-:W-:Y:S01]  /*13b00*/  @!PT LDS RZ, [RZ] ;  /* 0x00000000fffff984 */ /* 0x000fe20000000800 */
[----:B------:R-:W-:Y:S01]  /*13b10*/  @!PT LDS RZ, [RZ] ;  /* 0x00000000fffff984 */ /* 0x000fe20000000800 */
[----:B------:R1:W-:Y:S01]  /*13b20*/  @!P5 LDGSTS.E.BYPASS.LTC128B.128 [R207+0x6000], desc[UR6][R194.64] ;  /* 0x06000000c2cfdfae */ /* 0x0003e2000b981a06 */
[----:B------:R-:W-:-:S03]  /*13b30*/  IADD3 R6, P2, PT, R12, UR9, RZ ;  /* 0x000000090c067c10 */ /* 0x000fc6000ff5e0ff */
[----:B------:R1:W-:Y:S01]  /*13b40*/  @P5 STS.128 [R207+0x6000], RZ ;  /* 0x006000ffcf005388 */ /* 0x0003e20000000c00 */
[----:B------:R-:W-:-:S03]  /*13b50*/  IADD3.X R7, PT, PT, R13, UR4, RZ, P2, !PT ;  /* 0x000000040d077c10 */ /* 0x000fc600097fe4ff */
        /* <DEDUP_REMOVED lines=56> */
.L_x_787:
[----:B-1----:R-:W-:Y:S01]  /*13ee0*/  FMNMX3.FTZ R4, R29, R31, R33, !PT ;  /* 0x0000001f1d047276 */ /* 0x002fe20007810021 */
[----:B------:R-:W1:Y:S01]  /*13ef0*/  S2R R189, SR_TID.X ;  /* 0x0000000000bd7919 */ /* 0x000e620000002100 */
[----:B------:R-:W-:Y:S01]  /*13f00*/  FMNMX3.FTZ R3, R22, R28, R82, !PT ;  /* 0x0000001c16037276 */ /* 0x000fe20007810052 */
[----:B------:R-:W2:Y:S01]  /*13f10*/  LDCU UR4, c[0x0][0x45c] ;  /* 0x00008b80ff0477ac */ /* 0x000ea20008000800 */
        /* <DEDUP_REMOVED lines=13> */
[----:B------:R-:W-:-:S03]  /*13ff0*/  FMNMX.FTZ R9, R163, R4, !PT ;  /* 0x00000004a3097209 */ /* 0x000fc60007810000 */
[----:B------:R-:W3:Y:S01]  /*14000*/  SHFL.BFLY PT, R7, R6, 0x2, 0x1f ;  /* 0x0c401f0006077f89 */ /* 0x000ee200000e0000 */
[----:B-1----:R-:W-:Y:S02]  /*14010*/  SHF.L.U32 R188, R189, 0x3, RZ ;  /* 0x00000003bdbc7819 */ /* 0x002fe400000006ff */
[----:B------:R-:W-:Y:S01]  /*14020*/  SHF.R.U32.HI R187, RZ, 0x1, R189 ;  /* 0x00000001ffbb7819 */ /* 0x000fe200000116bd */
[----:B------:R-:W1:Y:S01]  /*14030*/  SHFL.BFLY PT, R4, R9, 0x2, 0x1f ;  /* 0x0c401f0009047f89 */ /* 0x000e6200000e0000 */
[----:B------:R-:W-:Y:S02]  /*14040*/  LOP3.LUT R188, R188, 0x38, RZ, 0xc0, !PT ;  /* 0x00000038bcbc7812 */ /* 0x000fe400078ec0ff */
[----:B------:R-:W-:Y:S02]  /*14050*/  LOP3.LUT R5, R187, 0x8, RZ, 0xc0, !PT ;  /* 0x00000008bb057812 */ /* 0x000fe400078ec0ff */
[----:B---3--:R-:W-:Y:S02]  /*14060*/  FMNMX.FTZ R7, R6, R7, !PT ;  /* 0x0000000706077209 */ /* 0x008fe40007810000 */
[----:B------:R-:W-:-:S02]  /*14070*/  LOP3.LUT R6, R188, 0x1c0, R0, 0xf8, !PT ;  /* 0x000001c0bc067812 */ /* 0x000fc400078ef800 */
[----:B-1----:R-:W-:Y:S01]  /*14080*/  FMNMX.FTZ R4, R9, R4, !PT ;  /* 0x0000000409047209 */ /* 0x002fe20007810000 */
[----:B------:R-:W1:Y:S01]  /*14090*/  SHFL.BFLY PT, R132, R7, 0x1, 0x1f ;  /* 0x0c201f0007847f89 */ /* 0x000e6200000e0000 */
[----:B------:R-:W-:-:S03]  /*140a0*/  LOP3.LUT R5, R6, R5, RZ, 0x3c, !PT ;  /* 0x0000000506057212 */ /* 0x000fc600078e3cff */
[----:B------:R-:W3:Y:S01]  /*140b0*/  SHFL.BFLY PT, R3, R4, 0x1, 0x1f ;  /* 0x0c201f0004037f89 */ /* 0x000ee200000e0000 */
[----:B------:R-:W-:-:S04]  /*140c0*/  LOP3.LUT R190, R5, 0x200, R0, 0xf8, !PT ;  /* 0x0000020005be7812 */ /* 0x000fc800078ef800 */
[----:B------:R-:W-:-:S04]  /*140d0*/  LEA R190, R190, UR5, 0x1 ;  /* 0x00000005bebe7c11 */ /* 0x000fc8000f8e08ff */
[C---:B------:R-:W-:Y:S01]  /*140e0*/  IADD3 R0, PT, PT, R190.reuse, 0xc000, RZ ;  /* 0x0000c000be007810 */ /* 0x040fe20007ffe0ff */
[----:B------:R-:W-:Y:S01]  /*140f0*/  LDSM.16.MT88.4 R100, [R190+0x10000] ;  /* 0x01000000be64783b */ /* 0x000fe20000004200 */
[----:B------:R-:W-:Y:S02]  /*14100*/  IADD3 R162, PT, PT, R190, 0xc040, RZ ;  /* 0x0000c040bea27810 */ /* 0x000fe40007ffe0ff */
[----:B------:R-:W-:Y:S01]  /*14110*/  IADD3 R167, PT, PT, R11, R190, RZ ;  /* 0x000000be0ba77210 */ /* 0x000fe20007ffe0ff */
[----:B------:R-:W-:Y:S01]  /*14120*/  LDSM.16.MT88.4 R36, [R190+0xc000] ;  /* 0x00c00000be24783b */ /* 0x000fe20000004200 */
[----:B------:R-:W-:-:S03]  /*14130*/  @P0 IADD3 R162, PT, PT, R0, -0x40, RZ ;  /* 0xffffffc000a20810 */ /* 0x000fc60007ffe0ff */
[----:B------:R-:W4:Y:S01]  /*14140*/  LDSM.16.MT88.4 R44, [R167+0xc000] ;  /* 0x00c00000a72c783b */ /* 0x000f220000004200 */
[----:B------:R-:W-:Y:S02]  /*14150*/  IADD3 R160, PT, PT, R11, R162, RZ ;  /* 0x000000a20ba07210 */ /* 0x000fe40007ffe0ff */
[----:B-1----:R-:W-:Y:S01]  /*14160*/  FMNMX.FTZ R132, R7, R132, !PT ;  /* 0x0000008407847209 */ /* 0x002fe20007810000 */
[----:B------:R-:W1:Y:S01]  /*14170*/  LDSM.16.MT88.4 R52, [R162] ;  /* 0x00000000a234783b */ /* 0x000e620000004200 */
[----:B---3--:R-:W-:-:S03]  /*14180*/  FMNMX.FTZ R3, R4, R3, !PT ;  /* 0x0000000304037209 */ /* 0x008fc60007810000 */
[C---:B--2---:R-:W-:Y:S01]  /*14190*/  FMUL.FTZ R174, R132.reuse, UR4 ;  /* 0x0000000484ae7c20 */ /* 0x044fe20008410000 */
[----:B------:R-:W-:Y:S01]  /*141a0*/  FSETP.NEU.FTZ.AND P2, PT, R132, -INF , PT ;  /* 0xff8000008400780b */ /* 0x000fe20003f5d000 */
[----:B------:R-:W2:Y:S01]  /*141b0*/  LDSM.16.MT88.4 R76, [R167+0xe000] ;  /* 0x00e00000a74c783b */ /* 0x000ea20000004200 */
[C---:B------:R-:W-:Y:S02]  /*141c0*/  FMUL.FTZ R165, R3.reuse, UR4 ;  /* 0x0000000403a57c20 */ /* 0x040fe40008410000 */
[----:B------:R-:W-:Y:S01]  /*141d0*/  FSEL R174, R174, RZ, P2 ;  /* 0x000000ffaeae7208 */ /* 0x000fe20001000000 */
[----:B------:R-:W3:Y:S01]  /*141e0*/  LDSM.16.MT88.4 R108, [R167+0x10000] ;  /* 0x01000000a76c783b */ /* 0x000ee20000004200 */
[----:B------:R-:W-:-:S03]  /*141f0*/  FSETP.NEU.FTZ.AND P2, PT, R3, -INF , PT ;  /* 0xff8000000300780b */ /* 0x000fc60003f5d000 */
[----:B------:R-:W5:Y:S01]  /*14200*/  LDSM.16.MT88.4 R60, [R160] ;  /* 0x00000000a03c783b */ /* 0x000f620000004200 */
[----:B------:R-:W-:Y:S01]  /*14210*/  FSEL R165, R165, RZ, P2 ;  /* 0x000000ffa5a57208 */ /* 0x000fe20001000000 */
[--C-:B------:R-:W-:Y:S01]  /*14220*/  FFMA.FTZ R161, R29, UR4, -R174.reuse ;  /* 0x000000041da17c23 */ /* 0x100fe200080108ae */
[--C-:B------:R-:W-:Y:S01]  /*14230*/  FFMA.FTZ R158, R31, UR4, -R174.reuse ;  /* 0x000000041f9e7c23 */ /* 0x100fe200080108ae */
[----:B------:R-:W5:Y:S01]  /*14240*/  LDSM.16.MT88.4 R68, [R190+0xe000] ;  /* 0x00e00000be44783b */ /* 0x000f620000004200 */
[--C-:B------:R-:W-:Y:S01]  /*14250*/  FFMA.FTZ R157, R33, UR4, -R174.reuse ;  /* 0x00000004219d7c23 */ /* 0x100fe200080108ae */
[--C-:B------:R-:W-:Y:S01]  /*14260*/  FFMA.FTZ R154, R81, UR4, -R174.reuse ;  /* 0x00000004519a7c23 */ /* 0x100fe200080108ae */
[--C-:B------:R-:W-:Y:S01]  /*14270*/  FFMA.FTZ R159, R22, UR4, -R165.reuse ;  /* 0x00000004169f7c23 */ /* 0x100fe200080108a5 */
[----:B------:R-:W5:Y:S01]  /*14280*/  LDSM.16.MT88.4 R84, [R162+0x2000] ;  /* 0x00200000a254783b */ /* 0x000f620000004200 */
[--C-:B------:R-:W-:Y:S01]  /*14290*/  FFMA.FTZ R156, R28, UR4, -R165.reuse ;  /* 0x000000041c9c7c23 */ /* 0x100fe200080108a5 */
[--C-:B------:R-:W-:Y:S01]  /*142a0*/  FFMA.FTZ R155, R82, UR4, -R165.reuse ;  /* 0x00000004529b7c23 */ /* 0x100fe200080108a5 */
[--C-:B------:R-:W-:Y:S01]  /*142b0*/  FFMA.FTZ R152, R24, UR4, -R165.reuse ;  /* 0x0000000418987c23 */ /* 0x100fe200080108a5 */
[----:B------:R-:W5:Y:S01]  /*142c0*/  LDSM.16.MT88.4 R92, [R160+0x2000] ;  /* 0x00200000a05c783b */ /* 0x000f620000004200 */
[----:B------:R-:W-:Y:S01]  /*142d0*/  MUFU.EX2 R161, R161 ;  /* 0x000000a100a17308 */ /* 0x000fe20000000800 */
[--C-:B------:R-:W-:Y:S01]  /*142e0*/  FFMA.FTZ R153, R15, UR4, -R174.reuse ;  /* 0x000000040f997c23 */ /* 0x100fe200080108ae */
[--C-:B------:R-:W-:Y:S01]  /*142f0*/  FFMA.FTZ R135, R14, UR4, -R165.reuse ;  /* 0x000000040e877c23 */ /* 0x100fe200080108a5 */
[----:B------:R-:W5:Y:S01]  /*14300*/  LDSM.16.MT88.4 R116, [R162+0x4000] ;  /* 0x00400000a274783b */ /* 0x000f620000004200 */
[----:B------:R-:W4:Y:S01]  /*14310*/  MUFU.EX2 R158, R158 ;  /* 0x0000009e009e7308 */ /* 0x000f220000000800 */
[--C-:B------:R-:W-:Y:S01]  /*14320*/  FFMA.FTZ R148, R8, UR4, -R165.reuse ;  /* 0x0000000408947c23 */ /* 0x100fe200080108a5 */
[--C-:B------:R-:W-:Y:S01]  /*14330*/  FFMA.FTZ R150, R25, UR4, -R174.reuse ;  /* 0x0000000419967c23 */ /* 0x100fe200080108ae */
[----:B------:R-:W5:Y:S01]  /*14340*/  LDSM.16.MT88.4 R4, [R160+0x4000] ;  /* 0x00400000a004783b */ /* 0x000f620000004200 */
[----:B------:R-:W-:Y:S01]  /*14350*/  MUFU.EX2 R157, R157 ;  /* 0x0000009d009d7308 */ /* 0x000fe20000000800 */
[--C-:B------:R-:W-:Y:S01]  /*14360*/  FFMA.FTZ R149, R21, UR4, -R174.reuse ;  /* 0x0000000415957c23 */ /* 0x100fe200080108ae */
[--C-:B------:R-:W-:Y:S01]  /*14370*/  FFMA.FTZ R151, R2, UR4, -R165.reuse ;  /* 0x0000000402977c23 */ /* 0x100fe200080108a5 */
[----:B------:R-:W5:Y:S01]  /*14380*/  LDSM.16.MT88.4 R16, [R167+0xc800] ;  /* 0x00c80000a710783b */ /* 0x000f620000004200 */
[----:B------:R-:W1:Y:S01]  /*14390*/  MUFU.EX2 R154, R154 ;  /* 0x0000009a009a7308 */ /* 0x000e620000000800 */
[--C-:B------:R-:W-:Y:S01]  /*143a0*/  FFMA.FTZ R0, R20, UR4, -R165.reuse ;  /* 0x0000000414007c23 */ /* 0x100fe200080108a5 */
[--C-:B------:R-:W-:Y:S01]  /*143b0*/  FFMA.FTZ R23, R23, UR4, -R174.reuse ;  /* 0x0000000417177c23 */ /* 0x100fe200080108ae */
[----:B------:R-:W5:Y:S01]  /*143c0*/  LDSM.16.MT88.4 R12, [R162+0x800] ;  /* 0x00080000a20c783b */ /* 0x000f620000004200 */
[----:B------:R-:W-:Y:S01]  /*143d0*/  MUFU.EX2 R159, R159 ;  /* 0x0000009f009f7308 */ /* 0x000fe20000000800 */
[--C-:B------:R-:W-:Y:S01]  /*143e0*/  FFMA.FTZ R178, R179, UR4, -R174.reuse ;  /* 0x00000004b3b27c23 */ /* 0x100fe200080108ae */
[----:B----4-:R-:W-:Y:S01]  /*143f0*/  F2FP.BF16.F32.PACK_AB R120, R158, R161 ;  /* 0x000000a19e78723e */ /* 0x010fe200000010ff */
[----:B------:R-:W4:Y:S01]  /*14400*/  LDSM.16.MT88.4 R8, [R190+0x10800] ;  /* 0x01080000be08783b */ /* 0x000f220000004200 */
[----:B------:R-:W2:Y:S01]  /*14410*/  MUFU.EX2 R156, R156 ;  /* 0x0000009c009c7308 */ /* 0x000ea20000000800 */
[--C-:B------:R-:W-:Y:S01]  /*14420*/  FFMA.FTZ R176, R177, UR4, -R174.reuse ;  /* 0x00000004b1b07c23 */ /* 0x100fe200080108ae */
[--C-:B------:R-:W-:Y:S01]  /*14430*/  FFMA.FTZ R173, R173, UR4, -R174.reuse ;  /* 0x00000004adad7c23 */ /* 0x100fe200080108ae */
[----:B------:R-:W4:Y:S01]  /*14440*/  LDSM.16.MT88.4 R144, [R167+0xe800] ;  /* 0x00e80000a790783b */ /* 0x000f220000004200 */
[----:B------:R-:W-:Y:S01]  /*14450*/  MUFU.EX2 R155, R155 ;  /* 0x0000009b009b7308 */ /* 0x000fe20000000800 */
[--C-:B------:R-:W-:Y:S01]  /*14460*/  FFMA.FTZ R175, R175, UR4, -R174.reuse ;  /* 0x00000004afaf7c23 */ /* 0x100fe200080108ae */
[----:B-1----:R-:W-:Y:S01]  /*14470*/  F2FP.BF16.F32.PACK_AB R122, R154, R157 ;  /* 0x0000009d9a7a723e */ /* 0x002fe200000010ff */
[----:B------:R-:W1:Y:S01]  /*14480*/  LDSM.16.MT88.4 R140, [R167+0x10800] ;  /* 0x01080000a78c783b */ /* 0x000e620000004200 */
[----:B------:R-:W3:Y:S01]  /*14490*/  MUFU.EX2 R152, R152 ;  /* 0x0000009800987308 */ /* 0x000ee20000000800 */
[--C-:B------:R-:W-:Y:S01]  /*144a0*/  FFMA.FTZ R179, R180, UR4, -R165.reuse ;  /* 0x00000004b4b37c23 */ /* 0x100fe200080108a5 */
[--C-:B------:R-:W-:Y:S01]  /*144b0*/  FFMA.FTZ R177, R186, UR4, -R165.reuse ;  /* 0x00000004bab17c23 */ /* 0x100fe200080108a5 */
[----:B------:R-:W1:Y:S01]  /*144c0*/  LDSM.16.MT88.4 R136, [R190+0xc800] ;  /* 0x00c80000be88783b */ /* 0x000e620000004200 */
[----:B------:R-:W-:Y:S01]  /*144d0*/  MUFU.EX2 R153, R153 ;  /* 0x0000009900997308 */ /* 0x000fe20000000800 */
[--C-:B------:R-:W-:Y:S01]  /*144e0*/  FFMA.FTZ R182, R182, UR4, -R165.reuse ;  /* 0x00000004b6b67c23 */ /* 0x100fe200080108a5 */
[----:B--2---:R-:W-:Y:S01]  /*144f0*/  F2FP.BF16.F32.PACK_AB R121, R156, R159 ;  /* 0x0000009f9c79723e */ /* 0x004fe200000010ff */
[----:B------:R-:W2:Y:S01]  /*14500*/  LDSM.16.MT88.4 R32, [R160+0x800] ;  /* 0x00080000a020783b */ /* 0x000ea20000004200 */
[----:B------:R-:W4:Y:S01]  /*14510*/  MUFU.EX2 R150, R150 ;  /* 0x0000009600967308 */ /* 0x000f220000000800 */
[--C-:B------:R-:W-:Y:S01]  /*14520*/  FFMA.FTZ R192, R192, UR4, -R165.reuse ;  /* 0x00000004c0c07c23 */ /* 0x100fe200080108a5 */
[----:B------:R-:W-:Y:S01]  /*14530*/  FFMA.FTZ R211, R166, UR4, -R174 ;  /* 0x00000004a6d37c23 */ /* 0x000fe200080108ae */
[----:B------:R-:W2:Y:S01]  /*14540*/  LDSM.16.MT88.4 R28, [R190+0xe800] ;  /* 0x00e80000be1c783b */ /* 0x000ea20000004200 */
[----:B------:R-:W-:Y:S01]  /*14550*/  MUFU.EX2 R149, R149 ;  /* 0x0000009500957308 */ /* 0x000fe20000000800 */
[----:B------:R-:W-:Y:S01]  /*14560*/  FFMA.FTZ R166, R163, UR4, -R165 ;  /* 0x00000004a3a67c23 */ /* 0x000fe200080108a5 */
[----:B---3--:R-:W-:Y:S01]  /*14570*/  F2FP.BF16.F32.PACK_AB R123, R152, R155 ;  /* 0x0000009b987b723e */ /* 0x008fe200000010ff */
[----:B------:R-:W3:Y:S01]  /*14580*/  LDSM.16.MT88.4 R24, [R162+0x2800] ;  /* 0x00280000a218783b */ /* 0x000ee20000004200 */
[----:B------:R5:W-:Y:S01]  /*14590*/  MUFU.EX2 R2, R23 ;  /* 0x0000001700027308 */ /* 0x000be20000000800 */
[----:B------:R-:W-:Y:S01]  /*145a0*/  FADD.FTZ R158, R161, R158 ;  /* 0x0000009ea19e7221 */ /* 0x000fe20000010000 */
[----:B------:R-:W-:-:S02]  /*145b0*/  FADD.FTZ R156, R159, R156 ;  /* 0x0000009c9f9c7221 */ /* 0x000fc40000010000 */
[----:B------:R-:W-:Y:S01]  /*145c0*/  MUFU.EX2 R151, R151 ;  /* 0x0000009700977308 */ /* 0x000fe20000000800 */
[C---:B------:R-:W-:Y:S01]  /*145d0*/  HMMA.16816.F32.BF16 R40, R120.reuse, R44, RZ ;  /* 0x0000002c7828723c */ /* 0x040fe200000418ff */
[----:B------:R-:W-:Y:S01]  /*145e0*/  FADD.FTZ R157, R157, R158 ;  /* 0x0000009e9d9d7221 */ /* 0x000fe20000010000 */
[----:B------:R-:W-:Y:S01]  /*145f0*/  FADD.FTZ R155, R155, R156 ;  /* 0x0000009c9b9b7221 */ /* 0x000fe20000010000 */
[----:B------:R-:W4:Y:S02]  /*14600*/  MUFU.EX2 R148, R148 ;  /* 0x0000009400947308 */ /* 0x000f240000000800 */
[----:B------:R-:W-:Y:S01]  /*14610*/  FADD.FTZ R154, R154, R157 ;  /* 0x0000009d9a9a7221 */ /* 0x000fe20000010000 */
[----:B------:R-:W-:Y:S01]  /*14620*/  FADD.FTZ R152, R152, R155 ;  /* 0x0000009b98987221 */ /* 0x000fe20000010000 */
[----:B------:R-:W-:Y:S01]  /*14630*/  MUFU.EX2 R135, R135 ;  /* 0x0000008700877308 */ /* 0x000fe20000000800 */
[C---:B------:R-:W-:Y:S01]  /*14640*/  HMMA.16816.F32.BF16 R48, R120.reuse, R52, RZ ;  /* 0x000000347830723c */ /* 0x040fe200000418ff */
[----:B-----5:R-:W5:Y:S02]  /*14650*/  LDSM.16.MT88.4 R20, [R160+0x2800] ;  /* 0x00280000a014783b */ /* 0x020f640000004200 */
[----:B------:R-:W1:Y:S04]  /*14660*/  MUFU.EX2 R0, R0 ;  /* 0x0000000000007308 */ /* 0x000e680000000800 */
        /* <DEDUP_REMOVED lines=31> */
[----:B----4-:R-:W-:Y:S01]  /*14860*/  F2FP.BF16.F32.PACK_AB R4, R150, R153 ;  /* 0x000000999604723e */ /* 0x010fe200000010ff */
[----:B------:R-:W-:Y:S01]  /*14870*/  FADD.FTZ R153, R153, R154 ;  /* 0x0000009a99997221 */ /* 0x000fe20000010000 */
[----:B------:R-:W-:Y:S01]  /*14880*/  F2FP.BF16.F32.PACK_AB R5, R148, R151 ;  /* 0x000000979405723e */ /* 0x000fe200000010ff */
[----:B------:R-:W-:-:S02]  /*14890*/  FADD.FTZ R151, R151, R152 ;  /* 0x0000009897977221 */ /* 0x000fc40000010000 */
[----:B------:R-:W-:Y:S02]  /*148a0*/  FADD.FTZ R150, R150, R153 ;  /* 0x0000009996967221 */ /* 0x000fe40000010000 */
[----:B------:R-:W-:Y:S01]  /*148b0*/  HMMA.16816.F32.BF16 R120, R120, R6, RZ ;  /* 0x000000067878723c */ /* 0x000fe200000418ff */
[----:B------:R-:W-:Y:S01]  /*148c0*/  F2FP.BF16.F32.PACK_AB R6, R2, R149 ;  /* 0x000000950206723e */ /* 0x000fe200000010ff */
[----:B------:R-:W-:Y:S01]  /*148d0*/  FADD.FTZ R148, R148, R151 ;  /* 0x0000009794947221 */ /* 0x000fe20000010000 */
[----:B-1----:R-:W-:Y:S01]  /*148e0*/  F2FP.BF16.F32.PACK_AB R7, R0, R135 ;  /* 0x000000870007723e */ /* 0x002fe200000010ff */
[----:B------:R-:W-:-:S04]  /*148f0*/  FADD.FTZ R149, R149, R150 ;  /* 0x0000009695957221 */ /* 0x000fc80000010000 */
[----:B------:R-:W-:Y:S02]  /*14900*/  FADD.FTZ R2, R2, R149 ;  /* 0x0000009502027221 */ /* 0x000fe40000010000 */
[C---:B------:R-:W-:Y:S08]  /*14910*/  HMMA.16816.F32.BF16 R40, R4.reuse, R16, R40 ;  /* 0x000000100428723c */ /* 0x040ff00000041828 */
[C---:B------:R-:W-:Y:S01]  /*14920*/  HMMA.16816.F32.BF16 R44, R4.reuse, R18, R44 ;  /* 0x00000012042c723c */ /* 0x040fe2000004182c */
[----:B------:R-:W1:Y:S07]  /*14930*/  LDSM.16.MT88.4 R16, [R162+0x4800] ;  /* 0x00480000a210783b */ /* 0x000e6e0000004200 */
[C---:B------:R-:W-:Y:S08]  /*14940*/  HMMA.16816.F32.BF16 R48, R4.reuse, R12, R48 ;  /* 0x0000000c0430723c */ /* 0x040ff00000041830 */
[C---:B------:R-:W-:Y:S01]  /*14950*/  HMMA.16816.F32.BF16 R52, R4.reuse, R14, R52 ;  /* 0x0000000e0434723c */ /* 0x040fe20000041834 */
[----:B------:R-:W4:Y:S07]  /*14960*/  LDSM.16.MT88.4 R12, [R160+0x4800] ;  /* 0x00480000a00c783b */ /* 0x000f2e0000004200 */
[C---:B------:R-:W-:Y:S08]  /*14970*/  HMMA.16816.F32.BF16 R96, R4.reuse, R8, R96 ;  /* 0x000000080460723c */ /* 0x040ff00000041860 */
[C---:B------:R-:W-:Y:S01]  /*14980*/  HMMA.16816.F32.BF16 R100, R4.reuse, R10, R100 ;  /* 0x0000000a0464723c */ /* 0x040fe20000041864 */
[----:B------:R-:W4:Y:S07]  /*14990*/  LDSM.16.MT88.4 R8, [R167+0xd000] ;  /* 0x00d00000a708783b */ /* 0x000f2e0000004200 */
        /* <DEDUP_REMOVED lines=11> */
[----:B------:R-:W-:Y:S07]  /*14a50*/  LDSM.16.MT88.4 R32, [R162+0x1000] ;  /* 0x00100000a220783b */ /* 0x000fee0000004200 */
[C---:B------:R-:W-:Y:S08]  /*14a60*/  HMMA.16816.F32.BF16 R64, R4.reuse, R28, R64 ;  /* 0x0000001c0440723c */ /* 0x040ff00000041840 */
[C---:B------:R-:W-:Y:S01]  /*14a70*/  HMMA.16816.F32.BF16 R68, R4.reuse, R30, R68 ;  /* 0x0000001e0444723c */ /* 0x040fe20000041844 */
[----:B------:R-:W-:Y:S07]  /*14a80*/  LDSM.16.MT88.4 R28, [R160+0x1000] ;  /* 0x00100000a01c783b */ /* 0x000fee0000004200 */
[C---:B---3--:R-:W-:Y:S08]  /*14a90*/  HMMA.16816.F32.BF16 R80, R4.reuse, R24, R80 ;  /* 0x000000180450723c */ /* 0x048ff00000041850 */
[C---:B------:R-:W-:Y:S01]  /*14aa0*/  HMMA.16816.F32.BF16 R84, R4.reuse, R26, R84 ;  /* 0x0000001a0454723c */ /* 0x040fe20000041854 */
[----:B------:R-:W-:Y:S07]  /*14ab0*/  LDSM.16.MT88.4 R24, [R162+0x3000] ;  /* 0x00300000a218783b */ /* 0x000fee0000004200 */
[C---:B-----5:R-:W-:Y:S08]  /*14ac0*/  HMMA.16816.F32.BF16 R88, R4.reuse, R20, R88 ;  /* 0x000000140458723c */ /* 0x060ff00000041858 */
[C---:B------:R-:W-:Y:S01]  /*14ad0*/  HMMA.16816.F32.BF16 R92, R4.reuse, R22, R92 ;  /* 0x00000016045c723c */ /* 0x040fe2000004185c */
[----:B------:R-:W-:Y:S07]  /*14ae0*/  LDSM.16.MT88.4 R20, [R160+0x3000] ;  /* 0x00300000a014783b */ /* 0x000fee0000004200 */
[C---:B-1----:R-:W-:Y:S08]  /*14af0*/  HMMA.16816.F32.BF16 R112, R4.reuse, R16, R112 ;  /* 0x000000100470723c */ /* 0x042ff00000041870 */
[C---:B------:R-:W-:Y:S01]  /*14b00*/  HMMA.16816.F32.BF16 R116, R4.reuse, R18, R116 ;  /* 0x000000120474723c */ /* 0x040fe20000041874 */
[----:B------:R-:W1:Y:S07]  /*14b10*/  LDSM.16.MT88.4 R16, [R190+0xf000] ;  /* 0x00f00000be10783b */ /* 0x000e6e0000004200 */
[C---:B----4-:R-:W-:Y:S08]  /*14b20*/  HMMA.16816.F32.BF16 R124, R4.reuse, R12, R124 ;  /* 0x0000000c047c723c */ /* 0x050ff0000004187c */
[----:B------:R-:W-:Y:S01]  /*14b30*/  HMMA.16816.F32.BF16 R120, R4, R14, R120 ;  /* 0x0000000e0478723c */ /* 0x000fe20000041878 */
[----:B------:R-:W-:Y:S01]  /*14b40*/  F2FP.BF16.F32.PACK_AB R4, R178, R173 ;  /* 0x000000adb204723e */ /* 0x000fe200000010ff */
[----:B------:R-:W-:Y:S01]  /*14b50*/  LDSM.16.MT88.4 R12, [R190+0x11000] ;  /* 0x01100000be0c783b */ /* 0x000fe20000004200 */
[----:B------:R-:W-:Y:S01]  /*14b60*/  F2FP.BF16.F32.PACK_AB R5, R179, R180 ;  /* 0x000000b4b305723e */ /* 0x000fe200000010ff */
[----:B------:R-:W-:Y:S01]  /*14b70*/  FADD.FTZ R173, R173, R2 ;  /* 0x00000002adad7221 */ /* 0x000fe20000010000 */
[----:B------:R-:W-:-:S02]  /*14b80*/  F2FP.BF16.F32.PACK_AB R6, R175, R176 ;  /* 0x000000b0af06723e */ /* 0x000fc400000010ff */
[----:B------:R-:W-:-:S07]  /*14b90*/  F2FP.BF16.F32.PACK_AB R7, R182, R177 ;  /* 0x000000b1b607723e */ /* 0x000fce00000010ff */
[C---:B------:R-:W-:Y:S08]  /*14ba0*/  HMMA.16816.F32.BF16 R40, R4.reuse, R8, R40 ;  /* 0x000000080428723c */ /* 0x040ff00000041828 */
[C---:B------:R-:W-:Y:S01]  /*14bb0*/  HMMA.16816.F32.BF16 R44, R4.reuse, R10, R44 ;  /* 0x0000000a042c723c */ /* 0x040fe2000004182c */
[----:B------:R-:W2:Y:S07]  /*14bc0*/  LDSM.16.MT88.4 R8, [R162+0x5000] ;  /* 0x00500000a208783b */ /* 0x000eae0000004200 */
[C---:B-1----:R-:W-:Y:S08]  /*14bd0*/  HMMA.16816.F32.BF16 R64, R4.reuse, R16, R64 ;  /* 0x000000100440723c */ /* 0x042ff00000041840 */
[C---:B------:R-:W-:Y:S01]  /*14be0*/  HMMA.16816.F32.BF16 R68, R4.reuse, R18, R68 ;  /* 0x000000120444723c */ /* 0x040fe20000041844 */
[----:B------:R-:W1:Y:S07]  /*14bf0*/  LDSM.16.MT88.4 R16, [R160+0x5000] ;  /* 0x00500000a010783b */ /* 0x000e6e0000004200 */
[----:B------:R-:W-:Y:S01]  /*14c00*/  HMMA.16816.F32.BF16 R72, R4, R144, R72 ;  /* 0x000000900448723c */ /* 0x000fe20000041848 */
[--C-:B------:R-:W-:Y:S01]  /*14c10*/  FFMA.FTZ R144, R171, UR4, -R174.reuse ;  /* 0x00000004ab907c23 */ /* 0x100fe200080108ae */
[----:B------:R-:W-:-:S05]  /*14c20*/  FFMA.FTZ R145, R172, UR4, -R174 ;  /* 0x00000004ac917c23 */ /* 0x000fca00080108ae */
[----:B------:R-:W-:Y:S01]  /*14c30*/  MUFU.EX2 R144, R144 ;  /* 0x0000009000907308 */ /* 0x000fe20000000800 */
[C---:B------:R-:W-:Y:S01]  /*14c40*/  HMMA.16816.F32.BF16 R76, R4.reuse, R146, R76 ;  /* 0x00000092044c723c */ /* 0x040fe2000004184c */
[----:B------:R-:W-:Y:S01]  /*14c50*/  FFMA.FTZ R146, R169, UR4, -R174 ;  /* 0x00000004a9927c23 */ /* 0x000fe200080108ae */
[--C-:B------:R-:W-:Y:S01]  /*14c60*/  FFMA.FTZ R147, R170, UR4, -R165.reuse ;  /* 0x00000004aa937c23 */ /* 0x100fe200080108a5 */
[----:B------:R-:W3:Y:S04]  /*14c70*/  MUFU.EX2 R145, R145 ;  /* 0x0000009100917308 */ /* 0x000ee80000000800 */
[----:B------:R-:W-:Y:S01]  /*14c80*/  MUFU.EX2 R146, R146 ;  /* 0x0000009200927308 */ /* 0x000fe20000000800 */
[C---:B------:R-:W-:Y:S01]  /*14c90*/  HMMA.16816.F32.BF16 R88, R4.reuse, R20, R88 ;  /* 0x000000140458723c */ /* 0x040fe20000041858 */
[--C-:B------:R-:W-:Y:S01]  /*14ca0*/  FFMA.FTZ R20, R168, UR4, -R165.reuse ;  /* 0x00000004a8147c23 */ /* 0x100fe200080108a5 */
[----:B------:R-:W-:Y:S01]  /*14cb0*/  FFMA.FTZ R168, R164, UR4, -R165 ;  /* 0x00000004a4a87c23 */ /* 0x000fe200080108a5 */
[----:B------:R-:W-:Y:S04]  /*14cc0*/  MUFU.EX2 R147, R147 ;  /* 0x0000009300937308 */ /* 0x000fe80000000800 */
[----:B------:R4:W5:Y:S01]  /*14cd0*/  MUFU.EX2 R164, R20 ;  /* 0x0000001400a47308 */ /* 0x0009620000000800 */
[C---:B--2---:R-:W-:Y:S03]  /*14ce0*/  HMMA.16816.F32.BF16 R112, R4.reuse, R8, R112 ;  /* 0x000000080470723c */ /* 0x044fe60000041870 */
[----:B------:R-:W2:Y:S05]  /*14cf0*/  MUFU.EX2 R163, R168 ;  /* 0x000000a800a37308 */ /* 0x000eaa0000000800 */
        /* <DEDUP_REMOVED lines=18> */
[----:B----4-:R-:W-:Y:S07]  /*14e20*/  LDSM.16.MT88.4 R20, [R160+0x1800] ;  /* 0x00180000a014783b */ /* 0x010fee0000004200 */
[C---:B------:R-:W-:Y:S08]  /*14e30*/  HMMA.16816.F32.BF16 R96, R4.reuse, R12, R96 ;  /* 0x0000000c0460723c */ /* 0x040ff00000041860 */
[C---:B------:R-:W-:Y:S01]  /*14e40*/  HMMA.16816.F32.BF16 R100, R4.reuse, R14, R100 ;  /* 0x0000000e0464723c */ /* 0x040fe20000041864 */
[----:B------:R-:W4:Y:S07]  /*14e50*/  LDSM.16.MT88.4 R12, [R167+0xd800] ;  /* 0x00d80000a70c783b */ /* 0x000f2e0000004200 */
[C---:B-1----:R-:W-:Y:S08]  /*14e60*/  HMMA.16816.F32.BF16 R124, R4.reuse, R16, R124 ;  /* 0x00000010047c723c */ /* 0x042ff0000004187c */
[----:B------:R-:W-:Y:S01]  /*14e70*/  HMMA.16816.F32.BF16 R120, R4, R18, R120 ;  /* 0x000000120478723c */ /* 0x000fe20000041878 */
[----:B---3--:R-:W-:Y:S01]  /*14e80*/  F2FP.BF16.F32.PACK_AB R4, R145, R144 ;  /* 0x000000909104723e */ /* 0x008fe200000010ff */
[----:B------:R-:W1:Y:S01]  /*14e90*/  LDSM.16.MT88.4 R16, [R190+0xf800] ;  /* 0x00f80000be10783b */ /* 0x000e620000004200 */
[----:B-----5:R-:W-:-:S02]  /*14ea0*/  F2FP.BF16.F32.PACK_AB R5, R164, R147 ;  /* 0x00000093a405723e */ /* 0x020fc400000010ff */
[----:B------:R-:W-:Y:S02]  /*14eb0*/  F2FP.BF16.F32.PACK_AB R6, R211, R146 ;  /* 0x00000092d306723e */ /* 0x000fe400000010ff */
[----:B--2---:R-:W-:-:S07]  /*14ec0*/  F2FP.BF16.F32.PACK_AB R7, R166, R163 ;  /* 0x000000a3a607723e */ /* 0x004fce00000010ff */
[C---:B------:R-:W-:Y:S08]  /*14ed0*/  HMMA.16816.F32.BF16 R80, R4.reuse, R8, R80 ;  /* 0x000000080450723c */ /* 0x040ff00000041850 */
[C---:B------:R-:W-:Y:S01]  /*14ee0*/  HMMA.16816.F32.BF16 R84, R4.reuse, R10, R84 ;  /* 0x0000000a0454723c */ /* 0x040fe20000041854 */
[----:B------:R-:W2:Y:S07]  /*14ef0*/  LDSM.16.MT88.4 R8, [R190+0x11800] ;  /* 0x01180000be08783b */ /* 0x000eae0000004200 */
[C---:B----4-:R-:W-:Y:S08]  /*14f00*/  HMMA.16816.F32.BF16 R40, R4.reuse, R12, R40 ;  /* 0x0000000c0428723c */ /* 0x050ff00000041828 */
[C---:B------:R-:W-:Y:S01]  /*14f10*/  HMMA.16816.F32.BF16 R44, R4.reuse, R14, R44 ;  /* 0x0000000e042c723c */ /* 0x040fe2000004182c */
[----:B------:R-:W3:Y:S07]  /*14f20*/  LDSM.16.MT88.4 R12, [R160+0x3800] ;  /* 0x00380000a00c783b */ /* 0x000eee0000004200 */
[C---:B-1----:R-:W-:Y:S08]  /*14f30*/  HMMA.16816.F32.BF16 R64, R4.reuse, R16, R64 ;  /* 0x000000100440723c */ /* 0x042ff00000041840 */
[C---:B------:R-:W-:Y:S01]  /*14f40*/  HMMA.16816.F32.BF16 R68, R4.reuse, R18, R68 ;  /* 0x000000120444723c */ /* 0x040fe20000041844 */
[----:B------:R-:W1:Y:S07]  /*14f50*/  LDSM.16.MT88.4 R16, [R160+0x5800] ;  /* 0x00580000a010783b */ /* 0x000e6e0000004200 */
[C---:B------:R-:W-:Y:S08]  /*14f60*/  HMMA.16816.F32.BF16 R72, R4.reuse, R140, R72 ;  /* 0x0000008c0448723c */ /* 0x040ff00000041848 */
[----:B--2---:R-:W-:Y:S01]  /*14f70*/  HMMA.16816.F32.BF16 R96, R4, R8, R96 ;  /* 0x000000080460723c */ /* 0x004fe20000041860 */
        /* <DEDUP_REMOVED lines=31> */
[C---:B-1----:R-:W-:Y:S08]  /*15170*/  HMMA.16816.F32.BF16 R124, R4.reuse, R16, R124 ;  /* 0x00000010047c723c */ /* 0x042ff0000004187c */
[----:B------:R-:W-:Y:S01]  /*15180*/  HMMA.16816.F32.BF16 R120, R4, R18, R120 ;  /* 0x000000120478723c */ /* 0x000fe20000041878 */
[----:B------:R-:W-:-:S04]  /*15190*/  NOP ;  /* 0x0000000000007918 */ /* 0x000fc80000000000 */
[----:B------:R-:W-:-:S15]  /*151a0*/  @!P6 BRA `(.L_x_790) ;  /* 0x00000038001ce947 */ /* 0x000fde0003800000 */
[----:B------:R-:W1:Y:S01]  /*151b0*/  S2UR UR5, SR_CgaCtaId ;  /* 0x00000000000579c3 */ /* 0x000e620000008800 */
[----:B------:R-:W-:Y:S01]  /*151c0*/  IMAD.MOV.U32 R0, RZ, RZ, R3 ;  /* 0x000000ffff007224 */ /* 0x000fe200078e0003 */
[----:B------:R-:W-:Y:S01]  /*151d0*/  UISETP.NE.U32.AND UP0, UPT, UR12, URZ, UPT ;  /* 0x000000ff0c00728c */ /* 0x000fe2000bf05070 */
[----:B------:R-:W-:Y:S01]  /*151e0*/  IMAD.MOV.U32 R3, RZ, RZ, 0x20 ;  /* 0x00000020ff037424 */ /* 0x000fe200078e00ff */
[----:B------:R-:W-:Y:S01]  /*151f0*/  IADD3 R205, PT, PT, R133, -0x2, RZ ;  /* 0xfffffffe85cd7810 */ /* 0x000fe20007ffe0ff */
[----:B------:R-:W-:Y:S01]  /*15200*/  VIADD R206, R134, 0xffffffc0 ;  /* 0xffffffc086ce7836 */ /* 0x000fe20000000000 */
[----:B------:R-:W-:Y:S01]  /*15210*/  UISETP.NE.AND.EX UP0, UPT, UR13, URZ, UPT, UP0 ;  /* 0x000000ff0d00728c */ /* 0x000fe2000bf05300 */
[----:B------:R-:W-:Y:S01]  /*15220*/  MOV R133, R132 ;  /* 0x0000008400857202 */ /* 0x000fe20000000f00 */
[C---:B------:R-:W-:Y:S01]  /*15230*/  VIADD R202, R190.reuse, 0xc040 ;  /* 0x0000c040beca7836 */ /* 0x040fe20000000000 */
[----:B------:R-:W-:Y:S01]  /*15240*/  SEL R3, R3, 0xffffffe0, !P1 ;  /* 0xffffffe003037807 */ /* 0x000fe20004800000 */
[----:B------:R-:W-:Y:S01]  /*15250*/  UMOV UR13, 0x400 ;  /* 0x00000400000d7882 */ /* 0x000fe20000000000 */
[----:B------:R-:W-:Y:S01]  /*15260*/  IADD3 R203, PT, PT, R190, 0xc000, RZ ;  /* 0x0000c000becb7810 */ /* 0x000fe20007ffe0ff */
[----:B------:R-:W2:Y:S01]  /*15270*/  LDCU UR12, c[0x0][0x440] ;  /* 0x00008800ff0c77ac */ /* 0x000ea20008000800 */
[----:B------:R-:W-:Y:S01]  /*15280*/  PLOP3.LUT P4, PT, PT, PT, UP0, 0x80, 0x8 ;  /* 0x000000000008781c */ /* 0x000fe20003f8f008 */
[----:B------:R-:W-:Y:S01]  /*15290*/  IMAD.IADD R186, R3, 0x1, R190 ;  /* 0x0000000103ba7824 */ /* 0x000fe200078e02be */
[----:B------:R-:W-:Y:S01]  /*152a0*/  MOV R204, RZ ;  /* 0x000000ff00cc7202 */ /* 0x000fe20000000f00 */
[----:B------:R-:W3:Y:S01]  /*152b0*/  LDCU UR4, c[0x0][0x45c] ;  /* 0x00008b80ff0477ac */ /* 0x000ee20008000800 */
[----:B------:R-:W4:Y:S01]  /*152c0*/  LDCU.64 UR8, c[0x0][0x3a0] ;  /* 0x00007400ff0877ac */ /* 0x000f220008000a00 */
[----:B------:R-:W2:Y:S01]  /*152d0*/  LDCU.64 UR10, c[0x0][0x3a8] ;  /* 0x00007500ff0a77ac */ /* 0x000ea20008000a00 */
[----:B-1----:R-:W-:-:S12]  /*152e0*/  ULEA UR5, UR5, UR13, 0x18 ;  /* 0x0000000d05057291 */ /* 0x002fd8000f8ec0ff */
.L_x_794:
[----:B------:R-:W-:Y:S01]  /*152f0*/  @!P4 IADD3 R7, P0, PT, RZ, -R204, RZ ;  /* 0x800000ccff07c210 */ /* 0x000fe20007f1e0ff */
[----:B------:R-:W1:Y:S01]  /*15300*/  S2R R189, SR_TID.X ;  /* 0x0000000000bd7919 */ /* 0x000e620000002100 */
[----:B------:R-:W5:Y:S01]  /*15310*/  @!P4 LDC R6, c[0x0][0x3c0] ;  /* 0x0000f000ff06cb82 */ /* 0x000f620000000800 */
[----:B------:R-:W-:Y:S07]  /*15320*/  DEPBAR.LE SB0, 0x0 ;  /* 0x000080000000791a */ /* 0x000fee0000000000 */
[----:B------:R-:W-:Y:S01]  /*15330*/  BAR.SYNC.DEFER_BLOCKING 0x0 ;  /* 0x0000000000007b1d */ /* 0x000fe20000010000 */
[C---:B-1----:R-:W-:Y:S01]  /*15340*/  LOP3.LUT R207, R189.reuse, 0x38, RZ, 0xc0, !PT ;  /* 0x00000038bdcf7812 */ /* 0x042fe200078ec0ff */
[----:B-----5:R-:W-:Y:S01]  /*15350*/  @!P4 IMAD.SHL.U32 R9, R6, 0x40, RZ ;  /* 0x000000400609c824 */ /* 0x020fe200078e00ff */
[----:B------:R-:W-:Y:S01]  /*15360*/  SHF.R.U32.HI R187, RZ, 0x1, R189 ;  /* 0x00000001ffbb7819 */ /* 0x000fe200000116bd */
[C---:B------:R-:W-:Y:S02]  /*15370*/  IMAD.SHL.U32 R10, R189.reuse, 0x8, RZ ;  /* 0x00000008bd0a7824 */ /* 0x040fe400078e00ff */
[----:B------:R-:W-:Y:S01]  /*15380*/  IMAD.SHL.U32 R8, R189, 0x20, RZ ;  /* 0x00000020bd087824 */ /* 0x000fe200078e00ff */
[----:B------:R-:W-:Y:S01]  /*15390*/  LOP3.LUT R2, R187, 0x8, RZ, 0xc0, !PT ;  /* 0x00000008bb027812 */ /* 0x000fe200078ec0ff */
[----:B------:R-:W-:Y:S01]  /*153a0*/  IMAD.SHL.U32 R5, R189, 0x40, RZ ;  /* 0x00000040bd057824 */ /* 0x000fe200078e00ff */
[----:B------:R-:W-:Y:S02]  /*153b0*/  LOP3.LUT R188, R10, 0x38, RZ, 0xc0, !PT ;  /* 0x000000380abc7812 */ /* 0x000fe400078ec0ff */
[----:B------:R-:W-:Y:S02]  /*153c0*/  LOP3.LUT R185, R8, 0x7c00, RZ, 0xc0, !PT ;  /* 0x00007c0008b97812 */ /* 0x000fe400078ec0ff */
[----:B------:R-:W-:Y:S02]  /*153d0*/  LOP3.LUT R8, R188, 0x40, RZ, 0xfc, !PT ;  /* 0x00000040bc087812 */ /* 0x000fe400078efcff */
[----:B------:R-:W-:Y:S02]  /*153e0*/  LOP3.LUT R207, R207, 0x1f8, R10, 0x78, !PT ;  /* 0x000001f8cfcf7812 */ /* 0x000fe400078e780a */
[----:B--2---:R-:W-:Y:S01]  /*153f0*/  ISETP.GE.AND P2, PT, R8, UR12, PT ;  /* 0x0000000c08007c0c */ /* 0x004fe2000bf46270 */
[----:B------:R-:W-:Y:S01]  /*15400*/  @!P4 IMAD.X R8, RZ, RZ, ~R9, P0 ;  /* 0x000000ffff08c224 */ /* 0x000fe200000e0e09 */
[--C-:B------:R-:W-:Y:S01]  /*15410*/  LOP3.LUT R4, R188, 0x1c0, R5.reuse, 0xf8, !PT ;  /* 0x000001c0bc047812 */ /* 0x100fe200078ef805 */
[----:B------:R-:W1:Y:S01]  /*15420*/  LDC R9, c[0x0][0x3c4] ;  /* 0x0000f100ff097b82 */ /* 0x000e620000000800 */
[----:B------:R-:W-:Y:S02]  /*15430*/  LOP3.LUT R3, R185, 0x200, R5, 0xf8, !PT ;  /* 0x00000200b9037812 */ /* 0x000fe400078ef805 */
[----:B------:R-:W-:Y:S02]  /*15440*/  @!P4 SHF.R.S64 R11, R7, 0x1f, R8 ;  /* 0x0000001f070bc819 */ /* 0x000fe40000001008 */
[----:B------:R-:W-:Y:S01]  /*15450*/  LOP3.LUT R207, R207, 0x1e00, R10, 0xf8, !PT ;  /* 0x00001e00cfcf7812 */ /* 0x000fe200078ef80a */
[----:B------:R-:W-:Y:S01]  /*15460*/  IMAD.MOV.U32 R10, RZ, RZ, R196 ;  /* 0x000000ffff0a7224 */ /* 0x000fe200078e00c4 */
[----:B------:R-:W-:Y:S02]  /*15470*/  LOP3.LUT R2, R3, R4, R2, 0xf6, !PT ;  /* 0x0000000403027212 */ /* 0x000fe400078ef602 */
[----:B------:R-:W-:Y:S02]  /*15480*/  LOP3.LUT R193, R5, 0x400, RZ, 0xc0, !PT ;  /* 0x0000040005c17812 */ /* 0x000fe400078ec0ff */
[----:B------:R-:W-:Y:S02]  /*15490*/  LOP3.LUT R4, R4, 0x8, R189, 0x78, !PT ;  /* 0x0000000804047812 */ /* 0x000fe400078e78bd */
[----:B------:R-:W-:Y:S02]  /*154a0*/  LOP3.LUT R7, R188, 0x80, RZ, 0xfc, !PT ;  /* 0x00000080bc077812 */ /* 0x000fe400078efcff */
[----:B------:R-:W-:Y:S01]  /*154b0*/  @!P4 IADD3 R196, P0, PT, R196, R11, RZ ;  /* 0x0000000bc4c4c210 */ /* 0x000fe20007f1e0ff */
[----:B------:R-:W-:Y:S01]  /*154c0*/  IMAD.MOV.U32 R11, RZ, RZ, R197 ;  /* 0x000000ffff0b7224 */ /* 0x000fe200078e00c5 */
[----:B------:R-:W-:Y:S01]  /*154d0*/  ISETP.GE.AND P1, PT, R7, UR12, PT ;  /* 0x0000000c07007c0c */ /* 0x000fe2000bf26270 */
[----:B------:R-:W-:Y:S01]  /*154e0*/  IMAD R193, R4, 0x2, R193 ;  /* 0x0000000204c17824 */ /* 0x000fe200078e02c1 */
[----:B------:R-:W-:Y:S02]  /*154f0*/  @!P4 LEA.HI.X.SX32 R197, R8, R197, 0x1, P0 ;  /* 0x000000c508c5c211 */ /* 0x000fe400000f0eff */
[----:B------:R-:W-:Y:S02]  /*15500*/  ISETP.GE.AND P3, PT, R188, UR12, PT ;  /* 0x0000000cbc007c0c */ /* 0x000fe4000bf66270 */
[----:B------:R-:W-:Y:S01]  /*15510*/  LEA R207, R207, UR5, 0x1 ;  /* 0x00000005cfcf7c11 */ /* 0x000fe2000f8e08ff */
[----:B------:R-:W-:Y:S10]  /*15520*/  @!P4 BRA `(.L_x_791) ;  /* 0x0000000000f4c947 */ /* 0x000ff40003800000 */
[----:B------:R-:W-:Y:S01]  /*15530*/  VIADD R6, R206, 0xffffffc0 ;  /* 0xffffffc0ce067836 */ /* 0x000fe20000000000 */
[----:B------:R-:W2:Y:S01]  /*15540*/  LDC R3, c[0x0][0x4f0] ;  /* 0x00013c00ff037b82 */ /* 0x000ea20000000800 */
[----:B------:R-:W-:Y:S03]  /*15550*/  MOV R12, RZ ;  /* 0x000000ff000c7202 */ /* 0x000fe60000000f00 */
[----:B------:R-:W-:Y:S02]  /*15560*/  IABS R7, R6 ;  /* 0x0000000600077213 */ /* 0x000fe40000000000 */
[-C--:B--2---:R-:W-:Y:S02]  /*15570*/  IABS R5, R3.reuse ;  /* 0x0000000300057213 */ /* 0x084fe40000000000 */
[----:B------:R-:W-:Y:S02]  /*15580*/  LOP3.LUT R6, R6, R3, RZ, 0x3c, !PT ;  /* 0x0000000306067212 */ /* 0x000fe400078e3cff */
[----:B------:R-:W2:Y:S10]  /*15590*/  I2F.RP R14, R5 ;  /* 0x00000005000e7306 */ /* 0x000eb40000209400 */
[----:B--2---:R-:W2:Y:S02]  /*155a0*/  MUFU.RCP R4, R14 ;  /* 0x0000000e00047308 */ /* 0x004ea40000001000 */
[----:B--2---:R-:W-:Y:S08]  /*155b0*/  VIADD R8, R4, 0xffffffe ;  /* 0x0ffffffe04087836 */ /* 0x004ff00000000000 */
[----:B------:R-:W2:Y:S02]  /*155c0*/  F2I.FTZ.U32.TRUNC.NTZ R13, R8 ;  /* 0x00000008000d7305 */ /* 0x000ea4000021f000 */
[--C-:B--2---:R-:W-:Y:S04]  /*155d0*/  IMAD.MOV R4, RZ, RZ, -R13.reuse ;  /* 0x000000ffff047224 */ /* 0x104fe800078e0a0d */
        /* <DEDUP_REMOVED lines=9> */
[C---:B------:R-:W-:Y:S05]  /*15670*/  IMAD R12, R5.reuse, R8, R12 ;  /* 0x00000008050c7224 */ /* 0x040fea00078e020c */
[----:B------:R-:W-:Y:S07]  /*15680*/  ISETP.GT.U32.AND P5, PT, R5, R12, PT ;  /* 0x0000000c0500720c */ /* 0x000fee0003fa4070 */
[----:B------:R-:W-:Y:S02]  /*15690*/  @!P0 IMAD.IADD R7, R7, 0x1, -R5 ;  /* 0x0000000107078824 */ /* 0x000fe400078e0a05 */
[----:B------:R-:W-:Y:S03]  /*156a0*/  @!P0 VIADD R13, R13, 0x1 ;  /* 0x000000010d0d8836 */ /* 0x000fe60000000000 */
[-C--:B------:R-:W-:Y:S01]  /*156b0*/  ISETP.GE.U32.AND P6, PT, R7, R5.reuse, PT ;  /* 0x000000050700720c */ /* 0x080fe20003fc6070 */
[----:B------:R-:W-:Y:S01]  /*156c0*/  @!P5 VIADD R4, R4, 0x1 ;  /* 0x000000010404d836 */ /* 0x000fe20000000000 */
[-C--:B------:R-:W-:Y:S02]  /*156d0*/  @!P5 IADD3 R12, PT, PT, R12, -R5.reuse, RZ ;  /* 0x800000050c0cd210 */ /* 0x080fe40007ffe0ff */
[----:B------:R-:W-:Y:S02]  /*156e0*/  ISETP.GE.AND P5, PT, R6, RZ, PT ;  /* 0x000000ff0600720c */ /* 0x000fe40003fa6270 */
[----:B------:R-:W-:Y:S01]  /*156f0*/  ISETP.GE.U32.AND P0, PT, R12, R5, PT ;  /* 0x000000050c00720c */ /* 0x000fe20003f06070 */
[----:B------:R-:W2:Y:S01]  /*15700*/  LDC.64 R6, c[0x0][0x3c0] ;  /* 0x0000f000ff067b82 */ /* 0x000ea20000000a00 */
[-C--:B------:R-:W-:Y:S05]  /*15710*/  LOP3.LUT R5, R206, R3.reuse, RZ, 0x3c, !PT ;  /* 0x00000003ce057212 */ /* 0x080fea00078e3cff */
[----:B------:R-:W-:Y:S02]  /*15720*/  @P6 IADD3 R13, PT, PT, R13, 0x1, RZ ;  /* 0x000000010d0d6810 */ /* 0x000fe40007ffe0ff */
[----:B------:R-:W-:Y:S02]  /*15730*/  ISETP.GE.AND P6, PT, R5, RZ, PT ;  /* 0x000000ff0500720c */ /* 0x000fe40003fc6270 */
[----:B------:R-:W-:Y:S01]  /*15740*/  LOP3.LUT R5, RZ, R3, RZ, 0x33, !PT ;  /* 0x00000003ff057212 */ /* 0x000fe200078e33ff */
[----:B------:R-:W-:Y:S02]  /*15750*/  @!P5 IMAD.MOV R13, RZ, RZ, -R13 ;  /* 0x000000ffff0dd224 */ /* 0x000fe400078e0a0d */
[----:B------:R-:W-:Y:S01]  /*15760*/  @P0 VIADD R4, R4, 0x1 ;  /* 0x0000000104040836 */ /* 0x000fe20000000000 */
[----:B------:R-:W-:Y:S04]  /*15770*/  ISETP.NE.AND P0, PT, R3, RZ, PT ;  /* 0x000000ff0300720c */ /* 0x000fe80003f05270 */
[----:B------:R-:W-:Y:S03]  /*15780*/  SEL R15, R5, R13, !P0 ;  /* 0x0000000d050f7207 */ /* 0x000fe60004000000 */
[----:B------:R-:W-:Y:S02]  /*15790*/  @!P6 IADD3 R4, PT, PT, -R4, RZ, RZ ;  /* 0x000000ff0404e210 */ /* 0x000fe40007ffe1ff */
[----:B------:R-:W-:Y:S02]  /*157a0*/  LEA R18, P5, R15, R200, 0x2 ;  /* 0x000000c80f127211 */ /* 0x000fe400078a10ff */
[----:B------:R-:W-:Y:S02]  /*157b0*/  SEL R13, R5, R4, !P0 ;  /* 0x00000004050d7207 */ /* 0x000fe40004000000 */
[-C--:B------:R-:W-:Y:S02]  /*157c0*/  LEA.HI.X.SX32 R19, R15, R201.reuse, 0x2, P5 ;  /* 0x000000c90f137211 */ /* 0x080fe400028f16ff */
[C---:B------:R-:W-:Y:S01]  /*157d0*/  LEA R16, P0, R13.reuse, R200, 0x2 ;  /* 0x000000c80d107211 */ /* 0x040fe200078010ff */
[C---:B------:R-:W-:Y:S02]  /*157e0*/  IMAD.IADD R8, R13.reuse, 0x1, -R15 ;  /* 0x000000010d087824 */ /* 0x040fe400078e0a0f */
[----:B------:R-:W5:Y:S01]  /*157f0*/  LDG.E R5, desc[UR6][R18.64] ;  /* 0x0000000612057981 */ /* 0x000f62000c1e1900 */
[----:B------:R-:W-:Y:S01]  /*15800*/  LEA.HI.X.SX32 R17, R13, R201, 0x2, P0 ;  /* 0x000000c90d117211 */ /* 0x000fe200000f16ff */
[----:B------:R-:W-:Y:S04]  /*15810*/  IMAD R3, R8, R3, -0x40 ;  /* 0xffffffc008037424 */ /* 0x000fe800078e0203 */
[----:B------:R-:W5:Y:S01]  /*15820*/  LDG.E R4, desc[UR6][R16.64] ;  /* 0x0000000610047981 */ /* 0x000f62000c1e1900 */
[----:B------:R-:W-:Y:S05]  /*15830*/  SHF.R.S32.HI R13, RZ, 0x1f, R3 ;  /* 0x0000001fff0d7819 */ /* 0x000fea0000011403 */
[-C--:B--2---:R-:W-:Y:S02]  /*15840*/  IMAD R8, R13, R6.reuse, RZ ;  /* 0x000000060d087224 */ /* 0x084fe400078e02ff */
[C---:B------:R-:W-:Y:S04]  /*15850*/  IMAD.WIDE.U32 R12, R3.reuse, R6, RZ ;  /* 0x00000006030c7225 */ /* 0x040fe800078e00ff */
        /* <DEDUP_REMOVED lines=10> */
.L_x_791:
[----:B------:R-:W-:Y:S01]  /*15900*/  @!PT LDS RZ, [RZ] ;  /* 0x00000000fffff984 */ /* 0x000fe20000000800 */
[----:B------:R-:W-:Y:S01]  /*15910*/  @!PT LDS RZ, [RZ] ;  /* 0x00000000fffff984 */ /* 0x000fe20000000800 */
[----:B------:R-:W-:Y:S01]  /*15920*/  @!PT LDS RZ, [RZ] ;  /* 0x00000000fffff984 */ /* 0x000fe20000000800 */
[----:B------:R-:W-:Y:S01]  /*15930*/  @!P3 LDGSTS.E.BYPASS.LTC128B.128 [R207+0xc000], desc[UR6][R196.64] ;  /* 0x0c000000c4cfbfae */ /* 0x000fe2000b981a06 */
[C---:B------:R-:W-:Y:S01]  /*15940*/  LEA R8, P0, R6.reuse, R196, 0x5 ;  /* 0x000000c406087211 */ /* 0x040fe200078028ff */
[C---:B------:R-:W-:Y:S01]  /*15950*/  IMAD.SHL.U32 R4, R6.reuse, 0x20, RZ ;  /* 0x0000002006047824 */ /* 0x040fe200078e00ff */
[C-C-:B-1----:R-:W-:Y:S01]  /*15960*/  SHF.L.U64.HI R3, R6.reuse, 0x5, R9.reuse ;  /* 0x0000000506037819 */ /* 0x142fe20000010209 */
        /* <DEDUP_REMOVED lines=9> */
[----:B------:R-:W-:Y:S01]  /*15a00*/  IMAD.MOV.U32 R2, RZ, RZ, 0x40 ;  /* 0x00000040ff027424 */ /* 0x000fe200078e00ff */
[----:B------:R-:W-:Y:S01]  /*15a10*/  IADD3 R4, P0, PT, R4, R6, RZ ;  /* 0x0000000604047210 */ /* 0x000fe20007f1e0ff */
[----:B------:R-:W-:Y:S01]  /*15a20*/  @P2 STS.128 [R207+0xe000], RZ ;  /* 0x00e000ffcf002388 */ /* 0x000fe20000000c00 */
[----:B------:R-:W-:Y:S01]  /*15a30*/  IMAD.X R7, R3, 0x1, R9, P5 ;  /* 0x0000000103077824 */ /* 0x000fe200028e0609 */
[----:B------:R-:W-:Y:S02]  /*15a40*/  ISETP.NE.AND P5, PT, R205, RZ, PT ;  /* 0x000000ffcd00720c */ /* 0x000fe40003fa5270 */
[----:B------:R-:W-:Y:S01]  /*15a50*/  @!PT LDS RZ, [RZ] ;  /* 0x00000000fffff984 */ /* 0x000fe20000000800 */
[----:B------:R-:W-:Y:S01]  /*15a60*/  @!PT LDS RZ, [RZ] ;  /* 0x00000000fffff984 */ /* 0x000fe20000000800 */
[----:B------:R-:W-:Y:S01]  /*15a70*/  @!PT LDS RZ, [RZ] ;  /* 0x00000000fffff984 */ /* 0x000fe20000000800 */
[----:B------:R-:W-:Y:S01]  /*15a80*/  @!P1 LDGSTS.E.BYPASS.LTC128B.128 [R207+0x10000], desc[UR6][R196.64+0x100] ;  /* 0x10000100c4cf9fae */ /* 0x000fe2000b981a06 */
[----:B------:R-:W-:Y:S01]  /*15a90*/  IMAD.X R5, R3, 0x1, R7, P0 ;  /* 0x0000000103057824 */ /* 0x000fe200000e0607 */
[C---:B------:R-:W-:Y:S02]  /*15aa0*/  LOP3.LUT P0, RZ, R189.reuse, 0x2, RZ, 0xc0, !PT ;  /* 0x00000002bdff7812 */ /* 0x040fe4000780c0ff */
[----:B------:R-:W-:Y:S02]  /*15ab0*/  @P1 STS.128 [R207+0x10000], RZ ;  /* 0x010000ffcf001388 */ /* 0x000fe40000000c00 */
[----:B------:R-:W-:Y:S02]  /*15ac0*/  SEL R191, R184, 0xffffffe0, !P0 ;  /* 0xffffffe0b8bf7807 */ /* 0x000fe40004000000 */
[----:B------:R-:W-:Y:S01]  /*15ad0*/  @!PT LDS RZ, [RZ] ;  /* 0x00000000fffff984 */ /* 0x000fe20000000800 */
[----:B------:R-:W-:Y:S01]  /*15ae0*/  @!PT LDS RZ, [RZ] ;  /* 0x00000000fffff984 */ /* 0x000fe20000000800 */
[----:B------:R-:W-:Y:S01]  /*15af0*/  @!PT LDS RZ, [RZ] ;  /* 0x00000000fffff984 */ /* 0x000fe20000000800 */
[----:B------:R-:W-:Y:S01]  /*15b00*/  @!P3 LDGSTS.E.BYPASS.LTC128B.128 [R207+0xc800], desc[UR6][R8.64] ;  /* 0x0c80000008cfbfae */ /* 0x000fe2000b981a06 */
[----:B------:R-:W-:Y:S02]  /*15b10*/  LOP3.LUT P0, RZ, R189, 0x4, RZ, 0xc0, !PT ;  /* 0x00000004bdff7812 */ /* 0x000fe4000780c0ff */
[--C-:B------:R-:W-:Y:S01]  /*15b20*/  IMAD.IADD R135, R191, 0x1, R176.reuse ;  /* 0x00000001bf877824 */ /* 0x100fe200078e02b0 */
[----:B------:R-:W-:Y:S01]  /*15b30*/  @P3 STS.128 [R207+0xc800], RZ ;  /* 0x00c800ffcf003388 */ /* 0x000fe20000000c00 */
[----:B------:R-:W-:Y:S01]  /*15b40*/  IMAD.IADD R134, R132, 0x1, R191 ;  /* 0x0000000184867824 */ /* 0x000fe200078e02bf */
[----:B------:R-:W-:Y:S02]  /*15b50*/  SEL R3, R2, 0xffffffc0, !P0 ;  /* 0xffffffc002037807 */ /* 0x000fe40004000000 */
        /* <DEDUP_REMOVED lines=11> */
[----:B------:R-:W-:Y:S01]  /*15c10*/  @!P1 LDGSTS.E.BYPASS.LTC128B.128 [R207+0x10800], desc[UR6][R8.64+0x100] ;  /* 0x1080010008cf9fae */ /* 0x000fe2000b981a06 */
[----:B------:R-:W-:Y:S03]  /*15c20*/  IMAD.IADD R2, R191, 0x1, R132 ;  /* 0x00000001bf027824 */ /* 0x000fe600078e0284 */
        /* <DEDUP_REMOVED lines=32> */
[----:B------:R-:W1:Y:S04]  /*15e30*/  LDSM.16.M88.4 R140, [R193+UR5+0x6000] ;  /* 0x00600005c18c783b */ /* 0x000e680008000200 */
[----:B------:R-:W2:Y:S04]  /*15e40*/  LDSM.16.M88.4 R144, [R193+UR5+0x6800] ;  /* 0x00680005c190783b */ /* 0x000ea80008000200 */
[----:B------:R-:W5:Y:S04]  /*15e50*/  LDSM.16.M88.4 R148, [R193+UR5+0x7000] ;  /* 0x00700005c194783b */ /* 0x000f680008000200 */
[----:B------:R-:W0:Y:S04]  /*15e60*/  LDGDEPBAR ;  /* 0x00000000000079af */ /* 0x000e280000000000 */
[----:B------:R-:W3:Y:S04]  /*15e70*/  LDSM.16.M88.4 R152, [R193+UR5+0x7800] ;  /* 0x00780005c198783b */ /* 0x000ee80008000200 */
[----:B------:R-:W-:Y:S04]  /*15e80*/  LDSM.16.M88.4 R156, [R135] ;  /* 0x00000000879c783b */ /* 0x000fe80000000200 */
[----:B------:R-:W4:Y:S04]  /*15e90*/  LDSM.16.M88.4 R160, [R134+0x6000] ;  /* 0x0060000086a0783b */ /* 0x000f280000000200 */
[----:B------:R-:W4:Y:S04]  /*15ea0*/  LDSM.16.M88.4 R164, [R134+0x6800] ;  /* 0x0068000086a4783b */ /* 0x000f280000000200 */
[----:B------:R-:W-:Y:S04]  /*15eb0*/  LDSM.16.M88.4 R168, [R2+0x6000] ;  /* 0x0060000002a8783b */ /* 0x000fe80000000200 */
[----:B------:R-:W-:Y:S01]  /*15ec0*/  LDSM.16.M88.4 R172, [R134+0x8000] ;  /* 0x0080000086ac783b */ /* 0x000fe20000000200 */
[C---:B-1----:R-:W-:Y:S03]  /*15ed0*/  HMMA.16816.F32.BF16 R4, R136.reuse, R140, RZ ;  /* 0x0000008c8804723c */ /* 0x042fe600000418ff */
[----:B------:R-:W-:Y:S05]  /*15ee0*/  LDSM.16.M88.4 R180, [R193+UR5+0xa000] ;  /* 0x00a00005c1b4783b */ /* 0x000fea0008000200 */
[C---:B------:R-:W-:Y:S01]  /*15ef0*/  HMMA.16816.F32.BF16 R8, R136.reuse, R142, RZ ;  /* 0x0000008e8808723c */ /* 0x040fe200000418ff */
[----:B------:R-:W1:Y:S07]  /*15f00*/  LDSM.16.M88.4 R140, [R134+0x7000] ;  /* 0x00700000868c783b */ /* 0x000e6e0000000200 */
[C---:B--2---:R-:W-:Y:S08]  /*15f10*/  HMMA.16816.F32.BF16 R12, R136.reuse, R144, RZ ;  /* 0x00000090880c723c */ /* 0x044ff000000418ff */
[C---:B------:R-:W-:Y:S01]  /*15f20*/  HMMA.16816.F32.BF16 R16, R136.reuse, R146, RZ ;  /* 0x000000928810723c */ /* 0x040fe200000418ff */
[----:B------:R-:W-:Y:S07]  /*15f30*/  LDSM.16.M88.4 R144, [R192] ;  /* 0x00000000c090783b */ /* 0x000fee0000000200 */
[C---:B-----5:R-:W-:Y:S08]  /*15f40*/  HMMA.16816.F32.BF16 R20, R136.reuse, R148, RZ ;  /* 0x000000948814723c */ /* 0x060ff000000418ff */
[C---:B------:R-:W-:Y:S01]  /*15f50*/  HMMA.16816.F32.BF16 R24, R136.reuse, R150, RZ ;  /* 0x000000968818723c */ /* 0x040fe200000418ff */
[----:B------:R-:W-:Y:S07]  /*15f60*/  LDSM.16.M88.4 R148, [R132+0x6000] ;  /* 0x006000008494783b */ /* 0x000fee0000000200 */
[C---:B---3--:R-:W-:Y:S08]  /*15f70*/  HMMA.16816.F32.BF16 R28, R136.reuse, R152, RZ ;  /* 0x00000098881c723c */ /* 0x048ff000000418ff */
[----:B------:R-:W-:Y:S01]  /*15f80*/  HMMA.16816.F32.BF16 R32, R136, R154, RZ ;  /* 0x0000009a8820723c */ /* 0x000fe200000418ff */
[----:B------:R-:W2:Y:S04]  /*15f90*/  LDSM.16.M88.4 R136, [R134+0x7800] ;  /* 0x007800008688783b */ /* 0x000ea80000000200 */
[----:B------:R-:W3:Y:S03]  /*15fa0*/  LDSM.16.M88.4 R152, [R132+0x6800] ;  /* 0x006800008498783b */ /* 0x000ee60000000200 */
[C---:B----4-:R-:W-:Y:S08]  /*15fb0*/  HMMA.16816.F32.BF16 R4, R156.reuse, R160, R4 ;  /* 0x000000a09c04723c */ /* 0x050ff00000041804 */
        /* <DEDUP_REMOVED lines=149> */
[C---:B------:R-:W-:Y:S01]  /*16910*/  VIADD R141, R206.reuse, 0xffffff80 ;  /* 0xffffff80ce8d7836 */ /* 0x040fe20000000000 */
        /* <DEDUP_REMOVED lines=61> */
.L_x_793:
[----:B------:R-:W-:Y:S01]  /*16cf0*/  @!PT LDS RZ, [RZ] ;  /* 0x00000000fffff984 */ /* 0x000fe20000000800 */
[----:B------:R-:W-:Y:S01]  /*16d00*/  @!PT LDS RZ, [RZ] ;  /* 0x00000000fffff984 */ /* 0x000fe20000000800 */
[----:B------:R-:W-:Y:S01]  /*16d10*/  @!PT LDS RZ, [RZ] ;  /* 0x00000000fffff984 */ /* 0x000fe20000000800 */
[----:B------:R1:W-:Y:S01]  /*16d20*/  @!P3 LDGSTS.E.BYPASS.LTC128B.128 [R207+0x6000], desc[UR6][R194.64] ;  /* 0x06000000c2cfbfae */ /* 0x0003e2000b981a06 */
[C---:B------:R-:W-:Y:S01]  /*16d30*/  LEA R134, P5, R2.reuse, R194, 0x5 ;  /* 0x000000c202867211 */ /* 0x040fe200078a28ff */
[C---:B------:R-:W-:Y:S01]  /*16d40*/  IMAD.SHL.U32 R3, R2.reuse, 0x20, RZ ;  /* 0x0000002002037824 */ /* 0x040fe200078e00ff */
[C-C-:B------:R-:W-:Y:S01]  /*16d50*/  SHF.L.U64.HI R132, R2.reuse, 0x5, R135.reuse ;  /* 0x0000000502847819 */ /* 0x140fe20000010287 */
[----:B------:R1:W-:Y:S01]  /*16d60*/  @P3 STS.128 [R207+0x6000], RZ ;  /* 0x006000ffcf003388 */ /* 0x0003e20000000c00 */
[----:B------:R-:W-:Y:S02]  /*16d70*/  LEA.HI.X R135, R2, R195, R135, 0x5, P5 ;  /* 0x000000c302877211 */ /* 0x000fe400028f2c87 */
[C---:B------:R-:W-:Y:S01]  /*16d80*/  IADD3 R2, P6, PT, R3.reuse, R134, RZ ;  /* 0x0000008603027210 */ /* 0x040fe20007fde0ff */
[----:B------:R-:W-:Y:S01]  /*16d90*/  @!PT LDS RZ, [RZ] ;  /* 0x00000000fffff984 */ /* 0x000fe20000000800 */
[----:B------:R-:W-:Y:S01]  /*16da0*/  @!PT LDS RZ, [RZ] ;  /* 0x00000000fffff984 */ /* 0x000fe20000000800 */
[----:B------:R-:W-:Y:S01]  /*16db0*/  @!PT LDS RZ, [RZ] ;  /* 0x00000000fffff984 */ /* 0x000fe20000000800 */
[----:B------:R1:W-:Y:S03]  /*16dc0*/  @!P2 LDGSTS.E.BYPASS.LTC128B.128 [R207+0x8000], desc[UR6][R194.64+0x80] ;  /* 0x08000080c2cfafae */ /* 0x0003e6000b981a06 */
[----:B------:R-:W-:Y:S01]  /*16dd0*/  IADD3 R136, P5, PT, R3, R2, RZ ;  /* 0x0000000203887210 */ /* 0x000fe20007fbe0ff */
[----:B------:R1:W-:Y:S01]  /*16de0*/  @P2 STS.128 [R207+0x8000], RZ ;  /* 0x008000ffcf002388 */ /* 0x0003e20000000c00 */
[C---:B------:R-:W-:Y:S03]  /*16df0*/  IMAD.X R3, R132.reuse, 0x1, R135, P6 ;  /* 0x0000000184037824 */ /* 0x040fe600030e0687 */
[----:B------:R-:W-:Y:S01]  /*16e00*/  @!PT LDS RZ, [RZ] ;  /* 0x00000000fffff984 */ /* 0x000fe20000000800 */
[----:B------:R-:W-:Y:S01]  /*16e10*/  @!PT LDS RZ, [RZ] ;  /* 0x00000000fffff984 */ /* 0x000fe20000000800 */
[----:B------:R-:W-:Y:S01]  /*16e20*/  @!PT LDS RZ, [RZ] ;  /* 0x00000000fffff984 */ /* 0x000fe20000000800 */
[----:B------:R1:W-:Y:S01]  /*16e30*/  @!P1 LDGSTS.E.BYPASS.LTC128B.128 [R207+0xa000], desc[UR6][R194.64+0x100] ;  /* 0x0a000100c2cf9fae */ /* 0x0003e2000b981a06 */
[----:B------:R-:W-:Y:S03]  /*16e40*/  IMAD.X R137, R132, 0x1, R3, P5 ;  /* 0x0000000184897824 */ /* 0x000fe600028e0603 */
        /* <DEDUP_REMOVED lines=47> */
.L_x_792:
[----:B-1----:R-:W-:Y:S01]  /*17140*/  FMNMX3.FTZ R2, R0, R6, R7, !PT ;  /* 0x0000000600027276 */ /* 0x002fe20007810007 */
        /* <DEDUP_REMOVED lines=19> */
[----:B------:R-:W-:Y:S08]  /*17280*/  SHFL.BFLY PT, R2, R135, 0x2, 0x1f ;  /* 0x0c401f0087027f89 */ /* 0x000ff000000e0000 */
        /* <DEDUP_REMOVED lines=18> */
[----:B------:R-:W-:Y:S01]  /*173b0*/  ISETP.GT.AND P1, PT, R205, RZ, PT ;  /* 0x000000ffcd00720c */ /* 0x000fe20003f24270 */
[--C-:B------:R-:W-:Y:S01]  /*173c0*/  FFMA.FTZ R135, R4, UR4, -R170.reuse ;  /* 0x0000000404877c23 */ /* 0x100fe200080108aa */
[--C-:B------:R-:W-:Y:S01]  /*173d0*/  FFMA.FTZ R164, R5, UR4, -R170.reuse ;  /* 0x0000000405a47c23 */ /* 0x100fe200080108aa */
[--C-:B------:R-:W-:Y:S01]  /*173e0*/  FFMA.FTZ R168, R7, UR4, -R169.reuse ;  /* 0x0000000407a87c23 */ /* 0x100fe200080108a9 */
[--C-:B------:R-:W-:Y:S01]  /*173f0*/  FFMA.FTZ R167, R6, UR4, -R169.reuse ;  /* 0x0000000406a77c23 */ /* 0x100fe200080108a9 */
[--C-:B------:R-:W-:Y:S01]  /*17400*/  FFMA.FTZ R7, R8, UR4, -R170.reuse ;  /* 0x0000000408077c23 */ /* 0x100fe200080108aa */
[--C-:B------:R-:W-:Y:S01]  /*17410*/  FFMA.FTZ R134, R9, UR4, -R170.reuse ;  /* 0x0000000409867c23 */ /* 0x100fe200080108aa */
[--C-:B------:R-:W-:Y:S01]  /*17420*/  FFMA.FTZ R166, R10, UR4, -R169.reuse ;  /* 0x000000040aa67c23 */ /* 0x100fe200080108a9 */
[--C-:B------:R-:W-:Y:S01]  /*17430*/  FFMA.FTZ R165, R11, UR4, -R169.reuse ;  /* 0x000000040ba57c23 */ /* 0x100fe200080108a9 */
[----:B------:R-:W2:Y:S01]  /*17440*/  MUFU.EX2 R2, R2 ;  /* 0x0000000200027308 */ /* 0x000ea20000000800 */
[----:B------:R-:W-:Y:S01]  /*17450*/  MOV R6, R202 ;  /* 0x000000ca00067202 */ /* 0x000fe20000000f00 */
[--C-:B------:R-:W-:Y:S01]  /*17460*/  FFMA.FTZ R179, R32, UR4, -R170.reuse ;  /* 0x0000000420b37c23 */ /* 0x100fe200080108aa */
[----:B------:R-:W-:Y:S07]  /*17470*/  @P0 IADD3 R6, PT, PT, R203, -0x40, RZ ;  /* 0xffffffc0cb060810 */ /* 0x000fee0007ffe0ff */
[----:B------:R-:W3:Y:S01]  /*17480*/  MUFU.EX2 R0, R0 ;  /* 0x0000000000007308 */ /* 0x000ee20000000800 */
[--C-:B------:R-:W-:Y:S01]  /*17490*/  FFMA.FTZ R180, R34, UR4, -R169.reuse ;  /* 0x0000000422b47c23 */ /* 0x100fe200080108a9 */
[--C-:B------:R-:W-:Y:S01]  /*174a0*/  FFMA.FTZ R171, R12, UR4, -R170.reuse ;  /* 0x000000040cab7c23 */ /* 0x100fe200080108aa */
[----:B------:R-:W-:Y:S07]  /*174b0*/  IADD3 R191, PT, PT, R191, R6, RZ ;  /* 0x00000006bfbf7210 */ /* 0x000fee0007ffe0ff */
[----:B------:R-:W-:Y:S01]  /*174c0*/  MUFU.EX2 R135, R135 ;  /* 0x0000008700877308 */ /* 0x000fe20000000800 */
[----:B------:R-:W4:Y:S01]  /*174d0*/  LDSM.16.MT88.4 R144, [R6] ;  /* 0x000000000690783b */ /* 0x000f220000004200 */
[--C-:B------:R-:W-:Y:S01]  /*174e0*/  FFMA.FTZ R172, R13, UR4, -R170.reuse ;  /* 0x000000040dac7c23 */ /* 0x100fe200080108aa */
[--C-:B------:R-:W-:Y:S07]  /*174f0*/  FFMA.FTZ R173, R14, UR4, -R169.reuse ;  /* 0x000000040ead7c23 */ /* 0x100fee00080108a9 */
[----:B------:R-:W5:Y:S01]  /*17500*/  MUFU.EX2 R164, R164 ;  /* 0x000000a400a47308 */ /* 0x000f620000000800 */
[--C-:B------:R-:W-:Y:S01]  /*17510*/  FFMA.FTZ R176, R15, UR4, -R169.reuse ;  /* 0x000000040fb07c23 */ /* 0x100fe200080108a9 */
        /* <DEDUP_REMOVED lines=27> */
[----:B------:R-:W-:Y:S01]  /*176d0*/  FMUL.FTZ R14, R0, R126 ;  /* 0x0000007e000e7220 */ /* 0x000fe20000410000 */
[----:B---3--:R-:W-:Y:S01]  /*176e0*/  F2FP.BF16.F32.PACK_AB R130, R134, R7 ;  /* 0x000000078682723e */ /* 0x008fe200000010ff */
[----:B------:R-:W-:Y:S01]  /*176f0*/  FMUL.FTZ R15, R0, R127 ;  /* 0x0000007f000f7220 */ /* 0x000fe20000410000 */
[C---:B------:R-:W-:Y:S01]  /*17700*/  FMUL.FTZ R48, R2.reuse, R48 ;  /* 0x0000003002307220 */ /* 0x040fe20000410000 */
[----:B------:R-:W-:Y:S01]  /*17710*/  FMUL.FTZ R49, R2, R49 ;  /* 0x0000003102317220 */ /* 0x000fe20000410000 */
[----:B------:R-:W-:Y:S01]  /*17720*/  LDSM.16.MT88.4 R124, [R186+0xc800] ;  /* 0x00c80000ba7c783b */ /* 0x000fe20000004200 */
[C---:B------:R-:W-:Y:S01]  /*17730*/  FMUL.FTZ R50, R0.reuse, R50 ;  /* 0x0000003200327220 */ /* 0x040fe20000410000 */
[----:B------:R-:W-:Y:S01]  /*17740*/  FMUL.FTZ R51, R0, R51 ;  /* 0x0000003300337220 */ /* 0x000fe20000410000 */
[C---:B------:R-:W-:Y:S01]  /*17750*/  FMUL.FTZ R52, R2.reuse, R52 ;  /* 0x0000003402347220 */ /* 0x040fe20000410000 */
        /* <DEDUP_REMOVED lines=114> */
[----:B------:R-:W-:Y:S01]  /*17e80*/  IADD3 R205, PT, PT, R205, -0x1, RZ ;  /* 0xffffffffcdcd7810 */ /* 0x000fe20007ffe0ff */
[----:B------:R-:W-:Y:S01]  /*17e90*/  FFMA.FTZ R167, R0, R209, R167 ;  /* 0x000000d100a77223 */ /* 0x000fe200000100a7 */
[----:B------:R-:W-:Y:S01]  /*17ea0*/  FADD.FTZ R164, R164, R135 ;  /* 0x00000087a4a47221 */ /* 0x000fe20000010000 */
[----:B------:R-:W-:Y:S01]  /*17eb0*/  MOV R133, R132 ;  /* 0x0000008400857202 */ /* 0x000fe20000000f00 */
[C---:B----4-:R-:W-:Y:S03]  /*17ec0*/  HMMA.16816.F32.BF16 R96, R128.reuse, R144, R96 ;  /* 0x000000908060723c */ /* 0x050fe60000041860 */
[----:B--2---:R-:W-:Y:S01]  /*17ed0*/  F2FP.BF16.F32.PACK_AB R122, R175, R174 ;  /* 0x000000aeaf7a723e */ /* 0x004fe200000010ff */
[----:B------:R-:W-:Y:S01]  /*17ee0*/  FADD.FTZ R167, R168, R167 ;  /* 0x000000a7a8a77221 */ /* 0x000fe20000010000 */
[----:B------:R-:W-:Y:S03]  /*17ef0*/  FADD.FTZ R7, R7, R164 ;  /* 0x000000a407077221 */ /* 0x000fe60000010000 */
        /* <DEDUP_REMOVED lines=16> */
[----:B------:R-:W-:Y:S01]  /*18000*/  FADD.FTZ R175, R175, R174 ;  /* 0x000000aeafaf7221 */ /* 0x000fe20000010000 */
[----:B------:R-:W-:Y:S04]  /*18010*/  FADD.FTZ R178, R178, R177 ;  /* 0x000000b1b2b27221 */ /* 0x000fe80000010000 */
        /* <DEDUP_REMOVED lines=31> */
[----:B------:R-:W-:Y:S02]  /*18210*/  MUFU.EX2 R156, R156 ;  /* 0x0000009c009c7308 */ /* 0x000fe40000000800 */
[--C-:B------:R-:W-:Y:S01]  /*18220*/  FFMA.FTZ R158, R24, UR4, -R170.reuse ;  /* 0x00000004189e7c23 */ /* 0x100fe200080108aa */
[--C-:B------:R-:W-:Y:S07]  /*18230*/  FFMA.FTZ R159, R22, UR4, -R169.reuse ;  /* 0x00000004169f7c23 */ /* 0x100fee00080108a9 */
[----:B------:R-:W1:Y:S01]  /*18240*/  MUFU.EX2 R157, R157 ;  /* 0x0000009d009d7308 */ /* 0x000e620000000800 */
[C---:B------:R-:W-:Y:S09]  /*18250*/  HMMA.16816.F32.BF16 R96, R120.reuse, R160, R96 ;  /* 0x000000a07860723c */ /* 0x040ff20000041860 */
[----:B------:R-:W-:Y:S01]  /*18260*/  MUFU.EX2 R158, R158 ;  /* 0x0000009e009e7308 */ /* 0x000fe20000000800 */
[----:B------:R-:W-:Y:S01]  /*18270*/  FFMA.FTZ R161, R25, UR4, -R170 ;  /* 0x0000000419a17c23 */ /* 0x000fe200080108aa */
[--C-:B------:R-:W-:Y:S08]  /*18280*/  FFMA.FTZ R160, R23, UR4, -R169.reuse ;  /* 0x0000000417a07c23 */ /* 0x100ff000080108a9 */
[----:B------:R-:W3:Y:S01]  /*18290*/  MUFU.EX2 R159, R159 ;  /* 0x0000009f009f7308 */ /* 0x000ee20000000800 */
[C---:B------:R-:W-:Y:S09]  /*182a0*/  HMMA.16816.F32.BF16 R100, R120.reuse, R162, R100 ;  /* 0x000000a27864723c */ /* 0x040ff20000041864 */
[----:B------:R-:W5:Y:S01]  /*182b0*/  MUFU.EX2 R161, R161 ;  /* 0x000000a100a17308 */ /* 0x000f620000000800 */
[--C-:B------:R-:W-:Y:S01]  /*182c0*/  FFMA.FTZ R162, R26, UR4, -R169.reuse ;  /* 0x000000041aa27c23 */ /* 0x100fe200080108a9 */
[----:B------:R-:W-:Y:S01]  /*182d0*/  FFMA.FTZ R163, R27, UR4, -R169 ;  /* 0x000000041ba37c23 */ /* 0x000fe200080108a9 */
[----:B-1----:R-:W-:Y:S01]  /*182e0*/  F2FP.BF16.F32.PACK_AB R20, R157, R156 ;  /* 0x0000009c9d14723e */ /* 0x002fe200000010ff */
[----:B------:R-:W-:Y:S06]  /*182f0*/  LDSM.16.MT88.4 R24, [R186+0xd000] ;  /* 0x00d00000ba18783b */ /* 0x000fec0000004200 */
[----:B------:R-:W1:Y:S01]  /*18300*/  MUFU.EX2 R160, R160 ;  /* 0x000000a000a07308 */ /* 0x000e620000000800 */
[C---:B----4-:R-:W-:Y:S09]  /*18310*/  HMMA.16816.F32.BF16 R104, R120.reuse, R136, R104 ;  /* 0x000000887868723c */ /* 0x050ff20000041868 */
[----:B------:R-:W-:Y:S01]  /*18320*/  MUFU.EX2 R162, R162 ;  /* 0x000000a200a27308 */ /* 0x000fe20000000800 */
[----:B------:R-:W-:Y:S01]  /*18330*/  FADD.FTZ R156, R156, R175 ;  /* 0x000000af9c9c7221 */ /* 0x000fe20000010000 */
[----:B---3--:R-:W-:Y:S01]  /*18340*/  FADD.FTZ R7, R159, R178 ;  /* 0x000000b29f077221 */ /* 0x008fe20000010000 */
[----:B-----5:R-:W-:Y:S01]  /*18350*/  F2FP.BF16.F32.PACK_AB R22, R161, R158 ;  /* 0x0000009ea116723e */ /* 0x020fe200000010ff */
[C---:B------:R-:W-:Y:S01]  /*18360*/  HMMA.16816.F32.BF16 R108, R120.reuse, R138, R108 ;  /* 0x0000008a786c723c */ /* 0x040fe2000004186c */
[----:B------:R-:W3:Y:S05]  /*18370*/  LDSM.16.MT88.4 R136, [R190+0xd000] ;  /* 0x00d00000be88783b */ /* 0x000eea0000004200 */
[----:B------:R-:W4:Y:S01]  /*18380*/  MUFU.EX2 R163, R163 ;  /* 0x000000a300a37308 */ /* 0x000f220000000800 */
[----:B------:R-:W-:Y:S01]  /*18390*/  FADD.FTZ R157, R157, R156 ;  /* 0x0000009c9d9d7221 */ /* 0x000fe20000010000 */
[C---:B-1----:R-:W-:Y:S01]  /*183a0*/  F2FP.BF16.F32.PACK_AB R21, R160.reuse, R159 ;  /* 0x0000009fa015723e */ /* 0x042fe200000010ff */
[----:B------:R-:W-:Y:S02]  /*183b0*/  FADD.FTZ R7, R160, R7 ;  /* 0x00000007a0077221 */ /* 0x000fe40000010000 */
[----:B------:R-:W-:Y:S01]  /*183c0*/  FADD.FTZ R158, R158, R157 ;  /* 0x0000009d9e9e7221 */ /* 0x000fe20000010000 */
[C---:B------:R-:W-:Y:S03]  /*183d0*/  HMMA.16816.F32.BF16 R112, R120.reuse, R124, R112 ;  /* 0x0000007c7870723c */ /* 0x040fe60000041870 */
[----:B------:R-:W-:Y:S05]  /*183e0*/  FADD.FTZ R161, R161, R158 ;  /* 0x0000009ea1a17221 */ /* 0x000fea0000010000 */
[C---:B------:R-:W-:Y:S01]  /*183f0*/  HMMA.16816.F32.BF16 R116, R120.reuse, R126, R116 ;  /* 0x0000007e7874723c */ /* 0x040fe20000041874 */
[----:B------:R-:W1:Y:S02]  /*18400*/  LDSM.16.MT88.4 R124, [R6+0x1000] ;  /* 0x00100000067c783b */ /* 0x000e640000004200 */
[C---:B----4-:R-:W-:Y:S01]  /*18410*/  F2FP.BF16.F32.PACK_AB R23, R163.reuse, R162 ;  /* 0x000000a2a317723e */ /* 0x050fe200000010ff */
[----:B------:R-:W-:Y:S04]  /*18420*/  FADD.FTZ R162, R162, R7 ;  /* 0x00000007a2a27221 */ /* 0x000fe80000010000 */
[C---:B--2---:R-:W-:Y:S03]  /*18430*/  HMMA.16816.F32.BF16 R12, R120.reuse, R128, R12 ;  /* 0x00000080780c723c */ /* 0x044fe6000004180c */
[----:B------:R-:W-:Y:S05]  /*18440*/  FADD.FTZ R163, R163, R162 ;  /* 0x000000a2a3a37221 */ /* 0x000fea0000010000 */
[----:B------:R-:W-:Y:S01]  /*18450*/  HMMA.16816.F32.BF16 R16, R120, R130, R16 ;  /* 0x000000827810723c */ /* 0x000fe20000041810 */
[----:B------:R-:W2:Y:S07]  /*18460*/  LDSM.16.MT88.4 R120, [R191+0x1000] ;  /* 0x00100000bf78783b */ /* 0x000eae0000004200 */
[C---:B---3--:R-:W-:Y:S01]  /*18470*/  HMMA.16816.F32.BF16 R8, R20.reuse, R136, R8 ;  /* 0x000000881408723c */ /* 0x048fe20000041808 */
[----:B------:R-:W3:Y:S07]  /*18480*/  LDSM.16.MT88.4 R128, [R190+0xf000] ;  /* 0x00f00000be80783b */ /* 0x000eee0000004200 */
[C---:B------:R-:W-:Y:S01]  /*18490*/  HMMA.16816.F32.BF16 R36, R20.reuse, R138, R36 ;  /* 0x0000008a1424723c */ /* 0x040fe20000041824 */
[----:B------:R-:W4:Y:S07]  /*184a0*/  LDSM.16.MT88.4 R136, [R186+0x11000] ;  /* 0x01100000ba88783b */ /* 0x000f2e0000004200 */
[C---:B------:R-:W-:Y:S08]  /*184b0*/  HMMA.16816.F32.BF16 R40, R20.reuse, R24, R40 ;  /* 0x000000181428723c */ /* 0x040ff00000041828 */
[C---:B------:R-:W-:Y:S01]  /*184c0*/  HMMA.16816.F32.BF16 R44, R20.reuse, R26, R44 ;  /* 0x0000001a142c723c */ /* 0x040fe2000004182c */
[----:B------:R-:W5:Y:S07]  /*184d0*/  LDSM.16.MT88.4 R24, [R6+0x5000] ;  /* 0x005000000618783b */ /* 0x000f6e0000004200 */
[C---:B-1----:R-:W-:Y:S08]  /*184e0*/  HMMA.16816.F32.BF16 R48, R20.reuse, R124, R48 ;  /* 0x0000007c1430723c */ /* 0x042ff00000041830 */
[C---:B------:R-:W-:Y:S01]  /*184f0*/  HMMA.16816.F32.BF16 R52, R20.reuse, R126, R52 ;  /* 0x0000007e1434723c */ /* 0x040fe20000041834 */
[----:B------:R-:W-:Y:S07]  /*18500*/  LDSM.16.MT88.4 R124, [R186+0xd800] ;  /* 0x00d80000ba7c783b */ /* 0x000fee0000004200 */
[C---:B--2---:R-:W-:Y:S08]  /*18510*/  HMMA.16816.F32.BF16 R56, R20.reuse, R120, R56 ;  /* 0x000000781438723c */ /* 0x044ff00000041838 */
[C---:B------:R-:W-:Y:S01]  /*18520*/  HMMA.16816.F32.BF16 R60, R20.reuse, R122, R60 ;  /* 0x0000007a143c723c */ /* 0x040fe2000004183c */
[----:B------:R-:W1:Y:S07]  /*18530*/  LDSM.16.MT88.4 R120, [R191+0x5000] ;  /* 0x00500000bf78783b */ /* 0x000e6e0000004200 */
[C---:B---3--:R-:W-:Y:S08]  /*18540*/  HMMA.16816.F32.BF16 R64, R20.reuse, R128, R64 ;  /* 0x000000801440723c */ /* 0x048ff00000041840 */
        /* <DEDUP_REMOVED lines=15> */
[----:B------:R-:W2:Y:S02]  /*18640*/  MUFU.EX2 R152, R152 ;  /* 0x0000009800987308 */ /* 0x000ea40000000800 */
[--C-:B------:R-:W-:Y:S01]  /*18650*/  FFMA.FTZ R154, R30, UR4, -R169.reuse ;  /* 0x000000041e9a7c23 */ /* 0x100fe200080108a9 */
[--C-:B------:R-:W-:Y:S01]  /*18660*/  FFMA.FTZ R155, R31, UR4, -R169.reuse ;  /* 0x000000041f9b7c23 */ /* 0x100fe200080108a9 */
[----:B------:R-:W-:Y:S01]  /*18670*/  FFMA.FTZ R169, R35, UR4, -R169 ;  /* 0x0000000423a97c23 */ /* 0x000fe200080108a9 */
[----:B------:R-:W3:Y:S05]  /*18680*/  LDSM.16.MT88.4 R28, [R190+0xd800] ;  /* 0x00d80000be1c783b */ /* 0x000eea0000004200 */
[----:B------:R-:W1:Y:S01]  /*18690*/  MUFU.EX2 R153, R153 ;  /* 0x0000009900997308 */ /* 0x000e620000000800 */
[C---:B----4-:R-:W-:Y:S09]  /*186a0*/  HMMA.16816.F32.BF16 R104, R20.reuse, R136, R104 ;  /* 0x000000881468723c */ /* 0x050ff20000041868 */
[----:B------:R-:W-:Y:S01]  /*186b0*/  MUFU.EX2 R154, R154 ;  /* 0x0000009a009a7308 */ /* 0x000fe20000000800 */
[----:B------:R-:W-:Y:S09]  /*186c0*/  LDSM.16.MT88.4 R32, [R186+0xf800] ;  /* 0x00f80000ba20783b */ /* 0x000ff20000004200 */
[----:B------:R-:W4:Y:S01]  /*186d0*/  MUFU.EX2 R155, R155 ;  /* 0x0000009b009b7308 */ /* 0x000f220000000800 */
[C---:B------:R-:W-:Y:S09]  /*186e0*/  HMMA.16816.F32.BF16 R108, R20.reuse, R138, R108 ;  /* 0x0000008a146c723c */ /* 0x040ff2000004186c */
[----:B------:R-:W3:Y:S01]  /*186f0*/  MUFU.EX2 R170, R170 ;  /* 0x000000aa00aa7308 */ /* 0x000ee20000000800 */
[----:B--2---:R-:W-:Y:S01]  /*18700*/  FADD.FTZ R0, R152, R161 ;  /* 0x000000a198007221 */ /* 0x004fe20000010000 */
[----:B------:R-:W2:Y:S08]  /*18710*/  LDSM.16.MT88.4 R136, [R6+0x1800] ;  /* 0x001800000688783b */ /* 0x000eb00000004200 */
[----:B------:R-:W3:Y:S01]  /*18720*/  MUFU.EX2 R169, R169 ;  /* 0x000000a900a97308 */ /* 0x000ee20000000800 */
[C---:B-----5:R-:W-:Y:S03]  /*18730*/  HMMA.16816.F32.BF16 R112, R20.reuse, R24, R112 ;  /* 0x000000181470723c */ /* 0x060fe60000041870 */
[C---:B-1----:R-:W-:Y:S05]  /*18740*/  FADD.FTZ R0, R153.reuse, R0 ;  /* 0x0000000099007221 */ /* 0x042fea0000010000 */
[C---:B------:R-:W-:Y:S01]  /*18750*/  HMMA.16816.F32.BF16 R116, R20.reuse, R26, R116 ;  /* 0x0000001a1474723c */ /* 0x040fe20000041874 */
[----:B------:R-:W1:Y:S07]  /*18760*/  LDSM.16.MT88.4 R24, [R190+0xf800] ;  /* 0x00f80000be18783b */ /* 0x000e6e0000004200 */
[C---:B------:R-:W-:Y:S03]  /*18770*/  HMMA.16816.F32.BF16 R12, R20.reuse, R120, R12 ;  /* 0x00000078140c723c */ /* 0x040fe6000004180c */
[----:B------:R-:W-:Y:S02]  /*18780*/  F2FP.BF16.F32.PACK_AB R120, R153, R152 ;  /* 0x000000989978723e */ /* 0x000fe400000010ff */
[C---:B----4-:R-:W-:Y:S01]  /*18790*/  F2FP.BF16.F32.PACK_AB R121, R155.reuse, R154 ;  /* 0x0000009a9b79723e */ /* 0x050fe200000010ff */
        /* <DEDUP_REMOVED lines=16> */
[C---:B--2---:R-:W-:Y:S08]  /*188a0*/  HMMA.16816.F32.BF16 R48, R120.reuse, R136, R48 ;  /* 0x000000887830723c */ /* 0x044ff00000041830 */
[C---:B------:R-:W-:Y:S08]  /*188b0*/  HMMA.16816.F32.BF16 R52, R120.reuse, R138, R52 ;  /* 0x0000008a7834723c */ /* 0x040ff00000041834 */
[C---:B------:R-:W-:Y:S08]  /*188c0*/  HMMA.16816.F32.BF16 R56, R120.reuse, R140, R56 ;  /* 0x0000008c7838723c */ /* 0x040ff00000041838 */
[C---:B------:R-:W-:Y:S08]  /*188d0*/  HMMA.16816.F32.BF16 R60, R120.reuse, R142, R60 ;  /* 0x0000008e783c723c */ /* 0x040ff0000004183c */
[C---:B-1----:R-:W-:Y:S08]  /*188e0*/  HMMA.16816.F32.BF16 R64, R120.reuse, R24, R64 ;  /* 0x000000187840723c */ /* 0x042ff00000041840 */
        /* <DEDUP_REMOVED lines=19> */
.L_x_790:
[----:B------:R-:W1:Y:S01]  /*18a20*/  SHFL.BFLY PT, R8, R211, 0x2, 0x1f ;  /* 0x0c401f00d3087f89 */ /* 0x000e6200000e0000 */
[C---:B------:R-:W-:Y:S01]  /*18a30*/  LOP3.LUT P3, RZ, R189.reuse, 0x10, RZ, 0xc0, !PT ;  /* 0x00000010bdff7812 */ /* 0x040fe2000786c0ff */
[----:B------:R-:W2:Y:S01]  /*18a40*/  S2UR UR8, SR_CTAID.X ;  /* 0x00000000000879c3 */ /* 0x000ea20000002500 */
[C---:B------:R-:W-:Y:S01]  /*18a50*/  LOP3.LUT P4, RZ, R189.reuse, 0x8, RZ, 0xc0, !PT ;  /* 0x00000008bdff7812 */ /* 0x040fe2000788c0ff */
[----:B------:R-:W3:Y:S01]  /*18a60*/  SHFL.BFLY PT, R0, R209, 0x2, 0x1f ;  /* 0x0c401f00d1007f89 */ /* 0x000ee200000e0000 */
[----:B------:R-:W-:Y:S01]  /*18a70*/  LOP3.LUT P5, RZ, R189, 0x3, RZ, 0xc0, !PT ;  /* 0x00000003bdff7812 */ /* 0x000fe200078ac0ff */
[----:B------:R-:W-:Y:S01]  /*18a80*/  BSSY.RECONVERGENT B0, `(.L_x_795) ;  /* 0x0000110000007945 */ /* 0x000fe20003800200 */
[----:B------:R-:W-:Y:S01]  /*18a90*/  SEL R184, R184, 0xffffffe0, !P4 ;  /* 0xffffffe0b8b87807 */ /* 0x000fe20006000000 */
[----:B------:R-:W4:Y:S01]  /*18aa0*/  S2R R25, SR_CTAID.Z ;  /* 0x0000000000197919 */ /* 0x000f220000002700 */
[----:B------:R-:W-:Y:S01]  /*18ab0*/  LOP3.LUT R187, R187, 0x30, RZ, 0xc0, !PT ;  /* 0x00000030bbbb7812 */ /* 0x000fe200078ec0ff */
        /* <DEDUP_REMOVED lines=20> */
[----:B------:R-:W3:Y:S01]  /*18c00*/  LDC.U8 R0, c[0x0][0x548] ;  /* 0x00015200ff007b82 */ /* 0x000ee20000000000 */
[----:B------:R-:W-:Y:S01]  /*18c10*/  IADD3 R15, PT, PT, R9, 0x40, RZ ;  /* 0x00000040090f7810 */ /* 0x000fe20007ffe0ff */
[----:B------:R-:W-:Y:S01]  /*18c20*/  @P2 MUFU.LG2 R10, R4 ;  /* 0x00000004000a2308 */ /* 0x000fe20000000c00 */
[----:B-1----:R-:W-:-:S02]  /*18c30*/  FSEL R7, R7, 1, P2 ;  /* 0x3f80000007077808 */ /* 0x002fc40001000000 */
[C---:B------:R-:W-:Y:S02]  /*18c40*/  IADD3 R13, PT, PT, R9.reuse, R184, RZ ;  /* 0x000000b8090d7210 */ /* 0x040fe40007ffe0ff */
[----:B------:R-:W-:Y:S01]  /*18c50*/  @P3 IADD3 R15, PT, PT, R9, -0x40, RZ ;  /* 0xffffffc0090f3810 */ /* 0x000fe20007ffe0ff */
        /* <DEDUP_REMOVED lines=165> */
[----:B------:R-:W1:Y:S01]  /*196b0*/  @P1 LDC R16, c[0x0][0x458] ;  /* 0x00011600ff101b82 */ /* 0x000e620000000800 */
[----:B------:R-:W-:Y:S01]  /*196c0*/  F2FP.BF16.F32.PACK_AB R106, R107, R106 ;  /* 0x0000006a6b6a723e */ /* 0x000fe200000010ff */
[----:B------:R-:W-:Y:S01]  /*196d0*/  STS [R23+0x2000], R84 ;  /* 0x0020005417007388 */ /* 0x000fe20000000800 */
[----:B------:R-:W-:Y:S01]  /*196e0*/  F2FP.BF16.F32.PACK_AB R108, R109, R108 ;  /* 0x0000006c6d6c723e */ /* 0x000fe200000010ff */
[----:B------:R-:W2:Y:S01]  /*196f0*/  @P1 MUFU.LG2 R2, R2 ;  /* 0x0000000200021308 */ /* 0x000ea20000000c00 */
        /* <DEDUP_REMOVED lines=15> */
[----:B--2---:R-:W-:Y:S01]  /*197f0*/  @P1 FMUL.FTZ R2, R2, 0.69314718246459960938 ;  /* 0x3f31721802021820 */ /* 0x004fe20000410000 */
[----:B---3--:R-:W-:Y:S01]  /*19800*/  ISETP.NE.AND P4, PT, R0, RZ, PT ;  /* 0x000000ff0000720c */ /* 0x008fe20003f85270 */
        /* <DEDUP_REMOVED lines=28> */
[----:B----4-:R-:W-:Y:S01]  /*199d0*/  MOV R7, 0x7f800000 ;  /* 0x7f80000000077802 */ /* 0x010fe20000000f00 */
[----:B-----5:R-:W2:Y:S01]  /*199e0*/  LDC.64 R4, c[0x0][0x408] ;  /* 0x00010200ff047b82 */ /* 0x020ea20000000a00 */
[----:B------:R4:W2:Y:S01]  /*199f0*/  LDS.128 R12, [R207+0x1800] ;  /* 0x00180000cf0c7984 */ /* 0x0008a20000000c00 */
[----:B-1----:R-:W-:Y:S01]  /*19a00*/  @!P3 IMAD.WIDE.U32 R26, R6, R18, RZ ;  /* 0x00000012061ab225 */ /* 0x002fe200078e00ff */
[----:B------:R-:W-:-:S03]  /*19a10*/  SHF.R.U32.HI R18, RZ, 0x2, R189 ;  /* 0x00000002ff127819 */ /* 0x000fc600000116bd */
[----:B------:R-:W-:Y:S01]  /*19a20*/  @!P3 IMAD R19, R6, R19, R27 ;  /* 0x000000130613b224 */ /* 0x000fe200078e021b */
[----:B------:R-:W-:Y:S01]  /*19a30*/  LOP3.LUT R18, R187, 0x7, R18, 0xf8, !PT ;  /* 0x00000007bb127812 */ /* 0x000fe200078ef812 */
        /* <DEDUP_REMOVED lines=9> */
[----:B------:R-:W-:Y:S02]  /*19ad0*/  VIADD R9, R0, UR8 ;  /* 0x0000000800097c36 */ /* 0x000fe40008000000 */
[----:B------:R-:W-:Y:S02]  /*19ae0*/  VIADD R3, R199, -UR8 ;  /* 0x80000008c7037c36 */ /* 0x000fe40008000000 */
[C---:B------:R-:W-:Y:S01]  /*19af0*/  VIADD R2, R18.reuse, 0x8 ;  /* 0x0000000812027836 */ /* 0x040fe20000000000 */
[C---:B------:R-:W-:Y:S02]  /*19b00*/  IADD3 R0, P0, PT, R18.reuse, R9, RZ ;  /* 0x0000000912007210 */ /* 0x040fe40007f1e0ff */
[-C--:B------:R-:W-:Y:S02]  /*19b10*/  ISETP.GE.AND P2, PT, R18, R3.reuse, PT ;  /* 0x000000031200720c */ /* 0x080fe40003f46270 */
[----:B------:R-:W-:-:S02]  /*19b20*/  ISETP.GE.AND P1, PT, R2, R3, PT ;  /* 0x000000030200720c */ /* 0x000fc40003f26270 */
[----:B------:R-:W-:Y:S02]  /*19b30*/  LEA.HI.X.SX32 R9, R9, RZ, 0x1, P0 ;  /* 0x000000ff09097211 */ /* 0x000fe400000f0eff */
[----:B-1----:R-:W-:-:S04]  /*19b40*/  LEA R2, P0, R0, UR4, 0x2 ;  /* 0x0000000400027c11 */ /* 0x002fc8000f8010ff */
[----:B------:R-:W-:-:S05]  /*19b50*/  LEA.HI.X R3, R0, UR5, R9, 0x2, P0 ;  /* 0x0000000500037c11 */ /* 0x000fca00080f1409 */
[----:B------:R1:W-:Y:S04]  /*19b60*/  @!P2 STG.E desc[UR6][R2.64], R7 ;  /* 0x000000070200a986 */ /* 0x0003e8000c101906 */
[----:B------:R1:W-:Y:S02]  /*19b70*/  @!P1 STG.E desc[UR6][R2.64+0x20], R8 ;  /* 0x0000200802009986 */ /* 0x0003e4000c101906 */
.L_x_796:
[----:B------:R-:W-:Y:S05]  /*19b80*/  BSYNC.RECONVERGENT B0 ;  /* 0x0000000000007941 */ /* 0x000fea0003800200 */
.L_x_795:
[----:B-1----:R-:W-:Y:S01]  /*19b90*/  IMAD.MOV.U32 R2, RZ, RZ, R188 ;  /* 0x000000ffff027224 */ /* 0x002fe200078e00bc */
[----:B------:R-:W-:Y:S01]  /*19ba0*/  @P3 MOV R26, R20 ;  /* 0x00000014001a3202 */ /* 0x000fe20000000f00 */
[----:B------:R-:W-:Y:S01]  /*19bb0*/  IMAD.MOV.U32 R3, RZ, RZ, RZ ;  /* 0x000000ffff037224 */ /* 0x000fe200078e00ff */
[----:B------:R-:W-:Y:S01]  /*19bc0*/  SHF.R.U32.HI R0, RZ, 0x3, R189 ;  /* 0x00000003ff007819 */ /* 0x000fe200000116bd */
[----:B------:R-:W-:Y:S01]  /*19bd0*/  VIADD R199, R199, -UR8 ;  /* 0x80000008c7c77c36 */ /* 0x000fe20008000000 */
[----:B------:R1:W3:Y:S01]  /*19be0*/  LDS.128 R20, [R207] ;  /* 0x00000000cf147984 */ /* 0x0002e20000000c00 */
[----:B--2---:R-:W-:Y:S01]  /*19bf0*/  IMAD.WIDE.U32 R6, R4, UR8, R2 ;  /* 0x0000000804067c25 */ /* 0x004fe2000f8e0002 */
[----:B------:R-:W-:Y:S01]  /*19c00*/  IADD3 R8, PT, PT, R0, 0x20, RZ ;  /* 0x0000002000087810 */ /* 0x000fe20007ffe0ff */
[----:B------:R-:W2:Y:S01]  /*19c10*/  LDCU.64 UR4, c[0x0][0x410] ;  /* 0x00008200ff0477ac */ /* 0x000ea20008000a00 */
[----:B------:R-:W-:Y:S01]  /*19c20*/  BSSY.RECONVERGENT B0, `(.L_x_797) ;  /* 0x000001e000007945 */ /* 0x000fe20003800200 */
[----:B------:R-:W-:Y:S01]  /*19c30*/  IMAD R2, R5, UR8, R7 ;  /* 0x0000000805027c24 */ /* 0x000fe2000f8e0207 */
[----:B------:R-:W-:Y:S01]  /*19c40*/  IADD3 R26, P0, PT, R26, R6, RZ ;  /* 0x000000061a1a7210 */ /* 0x000fe20007f1e0ff */
[----:B------:R-:W-:Y:S01]  /*19c50*/  VIADD R6, R0, 0x10 ;  /* 0x0000001000067836 */ /* 0x000fe20000000000 */
[----:B------:R-:W-:-:S02]  /*19c60*/  ISETP.GE.AND P5, PT, R8, R199, PT ;  /* 0x000000c70800720c */ /* 0x000fc40003fa6270 */
[----:B------:R1:W4:Y:S01]  /*19c70*/  LDS.128 R8, [R207+0x4000] ;  /* 0x00400000cf087984 */ /* 0x0003220000000c00 */
[----:B------:R-:W-:Y:S01]  /*19c80*/  IMAD.X R27, R19, 0x1, R2, P0 ;  /* 0x00000001131b7824 */ /* 0x000fe200000e0602 */
[-C--:B------:R-:W-:Y:S02]  /*19c90*/  ISETP.GE.AND P0, PT, R0, R199.reuse, PT ;  /* 0x000000c70000720c */ /* 0x080fe40003f06270 */
[----:B------:R1:W1:Y:S01]  /*19ca0*/  LDS.128 R16, [R207+0x2000] ;  /* 0x00200000cf107984 */ /* 0x0002620000000c00 */
[-C--:B------:R-:W-:Y:S02]  /*19cb0*/  ISETP.GE.AND P6, PT, R6, R199.reuse, PT ;  /* 0x000000c70600720c */ /* 0x080fe40003fc6270 */
[----:B------:R-:W-:Y:S02]  /*19cc0*/  IADD3 R2, PT, PT, R0, 0x30, RZ ;  /* 0x0000003000027810 */ /* 0x000fe40007ffe0ff */
[----:B------:R-:W-:Y:S01]  /*19cd0*/  LOP3.LUT R3, R188, 0x40, RZ, 0xfc, !PT ;  /* 0x00000040bc037812 */ /* 0x000fe200078efcff */
[----:B--2---:R-:W-:Y:S01]  /*19ce0*/  IMAD.WIDE.U32 R6, R25, UR4, R26 ;  /* 0x0000000419067c25 */ /* 0x004fe2000f8e001a */
[----:B------:R-:W-:-:S02]  /*19cf0*/  ISETP.GE.AND P4, PT, R2, R199, PT ;  /* 0x000000c70200720c */ /* 0x000fc40003f86270 */
[----:B------:R-:W-:Y:S01]  /*19d00*/  LOP3.LUT R2, R188, 0x80, RZ, 0xfc, !PT ;  /* 0x00000080bc027812 */ /* 0x000fe200078efcff */
[----:B------:R-:W-:Y:S01]  /*19d10*/  IMAD R25, R25, UR5, R7 ;  /* 0x0000000519197c24 */ /* 0x000fe2000f8e0207 */
[----:B------:R-:W-:Y:S09]  /*19d20*/  @P0 BRA `(.L_x_798) ;  /* 0x0000000000340947 */ /* 0x000ff20003800000 */
[----:B------:R-:W2:Y:S01]  /*19d30*/  LDCU UR8, c[0x0][0x440] ;  /* 0x00008800ff0877ac */ /* 0x000ea20008000800 */
[----:B------:R-:W-:Y:S01]  /*19d40*/  IMAD.MOV.U32 R24, RZ, RZ, R6 ;  /* 0x000000ffff187224 */ /* 0x000fe200078e0006 */
[----:B------:R-:W5:Y:S03]  /*19d50*/  LDCU.64 UR4, c[0x0][0x3f0] ;  /* 0x00007e00ff0477ac */ /* 0x000f660008000a00 */
[----:B------:R-:W-:-:S04]  /*19d60*/  IMAD.WIDE.U32 R30, R0, R4, R24 ;  /* 0x00000004001e7225 */ /* 0x000fc800078e0018 */
[----:B------:R-:W-:Y:S01]  /*19d70*/  IMAD R26, R0, R5, R31 ;  /* 0x00000005001a7224 */ /* 0x000fe200078e021f */
[----:B--2---:R-:W-:Y:S02]  /*19d80*/  ISETP.GE.AND P2, PT, R188, UR8, PT ;  /* 0x00000008bc007c0c */ /* 0x004fe4000bf46270 */
[----:B------:R-:W-:Y:S02]  /*19d90*/  ISETP.GE.AND P1, PT, R3, UR8, PT ;  /* 0x0000000803007c0c */ /* 0x000fe4000bf26270 */
[----:B------:R-:W-:Y:S02]  /*19da0*/  ISETP.GE.AND P0, PT, R2, UR8, PT ;  /* 0x0000000802007c0c */ /* 0x000fe4000bf06270 */
[----:B-----5:R-:W-:-:S04]  /*19db0*/  LEA R28, P3, R30, UR4, 0x1 ;  /* 0x000000041e1c7c11 */ /* 0x020fc8000f8608ff */
[----:B------:R-:W-:-:S05]  /*19dc0*/  LEA.HI.X R29, R30, UR5, R26, 0x1, P3 ;  /* 0x000000051e1d7c11 */ /* 0x000fca00098f0c1a */
[----:B---3--:R2:W-:Y:S04]  /*19dd0*/  @!P2 STG.E.128 desc[UR6][R28.64], R20 ;  /* 0x000000141c00a986 */ /* 0x0085e8000c101d06 */
[----:B-1----:R2:W-:Y:S04]  /*19de0*/  @!P1 STG.E.128 desc[UR6][R28.64+0x80], R16 ;  /* 0x000080101c009986 */ /* 0x0025e8000c101d06 */
[----:B----4-:R2:W-:Y:S02]  /*19df0*/  @!P0 STG.E.128 desc[UR6][R28.64+0x100], R8 ;  /* 0x000100081c008986 */ /* 0x0105e4000c101d06 */
.L_x_798:
[----:B------:R-:W-:Y:S05]  /*19e00*/  BSYNC.RECONVERGENT B0 ;  /* 0x0000000000007941 */ /* 0x000fea0003800200 */
.L_x_797:
        /* <DEDUP_REMOVED lines=23> */
.L_x_800:
[----:B------:R-:W-:Y:S05]  /*19f80*/  BSYNC.RECONVERGENT B0 ;  /* 0x0000000000007941 */ /* 0x000fea0003800200 */
.L_x_799:
        /* <DEDUP_REMOVED lines=23> */
.L_x_802:
[----:B------:R-:W-:Y:S05]  /*1a100*/  BSYNC.RECONVERGENT B0 ;  /* 0x0000000000007941 */ /* 0x000fea0003800200 */
.L_x_801:
[----:B--2-4-:R2:W4:Y:S01]  /*1a110*/  LDS.128 R8, [R207+0x3800] ;  /* 0x00380000cf087984 */ /* 0x0145220000000c00 */
[----:B------:R-:W-:Y:S05]  /*1a120*/  @P4 EXIT ;  /* 0x000000000000494d */ /* 0x000fea0003800000 */
[----:B-1----:R1:W1:Y:S01]  /*1a130*/  LDS.128 R16, [R207+0x5800] ;  /* 0x00580000cf107984 */ /* 0x0022620000000c00 */
[----:B------:R-:W5:Y:S01]  /*1a140*/  LDCU UR8, c[0x0][0x440] ;  /* 0x00008800ff0877ac */ /* 0x000f620008000800 */
[----:B------:R-:W-:Y:S01]  /*1a150*/  IADD3 R7, P0, PT, R0, 0x30, RZ ;  /* 0x0000003000077810 */ /* 0x000fe20007f1e0ff */
[----:B---3--:R-:W-:Y:S01]  /*1a160*/  IMAD.MOV.U32 R20, RZ, RZ, R6 ;  /* 0x000000ffff147224 */ /* 0x008fe200078e0006 */
[----:B------:R-:W3:Y:S03]  /*1a170*/  LDCU.64 UR4, c[0x0][0x3f0] ;  /* 0x00007e00ff0477ac */ /* 0x000ee60008000a00 */
        /* <DEDUP_REMOVED lines=9> */
[----:B---3--:R-:W-:-:S04]  /*1a210*/  LEA R4, P3, R20, UR4, 0x1 ;  /* 0x0000000414047c11 */ /* 0x008fc8000f8608ff */
[----:B------:R-:W-:-:S05]  /*1a220*/  LEA.HI.X R5, R20, UR5, R0, 0x1, P3 ;  /* 0x0000000514057c11 */ /* 0x000fca00098f0c00 */
[----:B------:R3:W-:Y:S04]  /*1a230*/  @!P2 STG.E.128 desc[UR6][R4.64], R12 ;  /* 0x0000000c0400a986 */ /* 0x0007e8000c101d06 */
[----:B----4-:R3:W-:Y:S01]  /*1a240*/  @!P1 STG.E.128 desc[UR6][R4.64+0x80], R8 ;  /* 0x0000800804009986 */ /* 0x0107e2000c101d06 */
[----:B------:R-:W-:Y:S05]  /*1a250*/  @P0 EXIT ;  /* 0x000000000000094d */ /* 0x000fea0003800000 */
[----:B-1----:R-:W-:Y:S01]  /*1a260*/  STG.E.128 desc[UR6][R4.64+0x100], R16 ;  /* 0x0001001004007986 */ /* 0x002fe2000c101d06 */
[----:B------:R-:W-:Y:S05]  /*1a270*/  EXIT ;  /* 0x000000000000794d */ /* 0x000fea0003800000 */
.L_x_803:
        /* <DEDUP_REMOVED lines=16> */
.L_x_6875:


//--------------------- .text._ZN5flash24flash_fwd_splitkv_kernelI23Flash_fwd_kernel_traitsILi192ELi64ELi64ELi4ELb0ELb0EN7cutlass10bfloat16_tE19Flash_kernel_traitsILi192ELi64ELi64ELi4ES3_EELb0ELb0ELb0ELb0ELb0ELb1ELb0ELb1EEEvNS_16Flash_fwd_paramsE --------------------------
	.section	.text._ZN5flash24flash_fwd_splitkv_kernelI23Flash_fwd_kernel_traitsILi192ELi64ELi64ELi4ELb0ELb0EN7cutlass10bfloat16_tE19Flash_kernel_traitsILi192ELi64ELi64ELi4ES3_EELb0ELb0ELb0ELb0ELb0ELb1ELb0ELb1EEEvNS_16Flash_fwd_paramsE,"ax",@progbits
	.align	128
        .global         _ZN5flash24flash_fwd_splitkv_kernelI23Flash_fwd_kernel_traitsILi192ELi64ELi64ELi4ELb0ELb0EN7cutlass10bfloat16_tE19Flash_kernel_traitsILi192ELi64ELi64ELi4ES3_EELb0ELb0ELb0ELb0ELb0ELb1ELb0ELb1EEEvNS_16Flash_fwd_paramsE
        .type           _ZN5flash24flash_fwd_splitkv_kernelI23Flash_fwd_kernel_traitsILi192ELi64ELi64ELi4ELb0ELb0EN7cutlass10bfloat16_tE19Flash_kernel_traitsILi192ELi64ELi64ELi4ES3_EELb0ELb0ELb0ELb0ELb0ELb1ELb0ELb1EEEvNS_16Flash_fwd_paramsE,@function
        .size           _ZN5flash24flash_fwd_splitkv_kernelI23Flash_fwd_kernel_traitsILi192ELi64ELi64ELi4ELb0ELb0EN7cutlass10bfloat16_tE19Flash_kernel_traitsILi192ELi64ELi64ELi4ES3_EELb0ELb0ELb0ELb0ELb0ELb1ELb0ELb1EEEvNS_16Flash_fwd_paramsE,(.L_x_6876 - _ZN5flash24flash_fwd_splitkv_kernelI23Flash_fwd_kernel_traitsILi192ELi64ELi64ELi4ELb0ELb0EN7cutlass10bfloat16_tE19Flash_kernel_traitsILi192ELi64ELi64ELi4ES3_EELb0ELb0ELb0ELb0ELb0ELb1ELb0ELb1EEEvNS_16Flash_fwd_paramsE)
        .other          _ZN5flash24flash_fwd_splitkv_kernelI23Flash_fwd_kernel_traitsILi192ELi64ELi64ELi4ELb0ELb0EN7cutlass10bfloat16_tE19Flash_kernel_traitsILi192ELi64ELi64ELi4ES3_EELb0ELb0ELb0ELb0ELb0ELb1ELb0ELb1EEEvNS_16Flash_fwd_paramsE,@"STO_CUDA_ENTRY STV_DEFAULT"
_ZN5flash24flash_fwd_splitkv_kernelI23Flash_fwd_kernel_traitsILi192ELi64ELi64ELi4ELb0ELb0EN7cutlass10bfloat16_tE19Flash_kernel_traitsILi192ELi64ELi64ELi4ES3_EELb0ELb0ELb0ELb0ELb0ELb1ELb0ELb1EEEvNS_16Flash_fwd_paramsE:
.text._ZN5flash24flash_fwd_splitkv_kernelI23Flash_fwd_kernel_traitsILi192ELi64ELi64ELi4ELb0ELb0EN7cutlass10bfloat16_tE19Flash_kernel_traitsILi192ELi64ELi64ELi4ES3_EELb0ELb0ELb0ELb0ELb0ELb1ELb0ELb1EEEvNS_16Flash_fwd_paramsE:
        /* <DEDUP_REMOVED lines=51> */
.L_x_804:
        /* <DEDUP_REMOVED lines=70> */
.L_x_807:
[----:B------:R-:W-:Y:S05]  /*0790*/  BSYNC.RECONVERGENT B0 ;  /* 0x0000000000007941 */ /* 0x000fea0003800200 */
.L_x_806:
        /* <DEDUP_REMOVED lines=20> */
.L_x_809:
[----:B------:R-:W-:Y:S05]  /*08e0*/  BSYNC.RECONVERGENT B0 ;  /* 0x0000000000007941 */ /* 0x000fea0003800200 */
.L_x_808:
        /* <DEDUP_REMOVED lines=20> */
.L_x_811:
[----:B------:R-:W-:Y:S05]  /*0a30*/  BSYNC.RECONVERGENT B0 ;  /* 0x0000000000007941 */ /* 0x000fea0003800200 */
.L_x_810:
        /* <DEDUP_REMOVED lines=19> */
.L_x_813:
[----:B------:R-:W-:Y:S05]  /*0b70*/  BSYNC.RECONVERGENT B0 ;  /* 0x0000000000007941 */ /* 0x000fea0003800200 */
.L_x_812:
        /* <DEDUP_REMOVED lines=20> */
.L_x_805:
        /* <DEDUP_REMOVED lines=10> */
.L_x_814:
        /* <DEDUP_REMOVED lines=104> */
.L_x_815:
        /* <DEDUP_REMOVED lines=15> */
.L_x_817:
[----:B------:R-:W3:Y:S01]  /*14d0*/  LDC.64 R8, c[0x0][0x3b8] ;  /* 0x0000ee00ff087b82 */ /* 0x000ee20000000a00 */
[----:B-1----:R-:W-:-:S05]  /*14e0*/  IADD3 R14, PT, PT, R0, R7, RZ ;  /* 0x00000007000e7210 */ /* 0x002fca0007ffe0ff */
[C---:B---3--:R-:W-:Y:S02]  /*14f0*/  IMAD R13, R14.reuse, R9, RZ ;  /* 0x000000090e0d7224 */ /* 0x048fe400078e02ff */
[----:B------:R-:W-:-:S05]  /*1500*/  IMAD.WIDE.U32 R14, R14, R8, RZ ;  /* 0x000000080e0e7225 */ /* 0x000fca00078e00ff */
[----:B------:R-:W-:Y:S02]  /*1510*/  IADD3 R13, PT, PT, R15, R13, RZ ;  /* 0x0000000d0f0d7210 */ /* 0x000fe40007ffe0ff */
.L_x_818:
        /* <DEDUP_REMOVED lines=15> */
.L_x_819:
[----:B--2---:R-:W1:Y:S01]  /*1610*/  LDC.64 R2, c[0x0][0x3c0] ;  /* 0x0000f000ff027b82 */ /* 0x004e620000000a00 */
[----:B------:R-:W-:-:S05]  /*1620*/  IADD3 R0, PT, PT, R0, R7, RZ ;  /* 0x0000000700007210 */ /* 0x000fca0007ffe0ff */
[C---:B-1----:R-:W-:Y:S02]  /*1630*/  IMAD R15, R0.reuse, R3, RZ ;  /* 0x00000003000f7224 */ /* 0x042fe400078e02ff */
[----:B------:R-:W-:-:S05]  /*1640*/  IMAD.WIDE.U32 R6, R0, R2, RZ ;  /* 0x0000000200067225 */ /* 0x000fca00078e00ff */
[----:B------:R-:W-:Y:S02]  /*1650*/  IADD3 R15, PT, PT, R7, R15, RZ ;  /* 0x0000000f070f7210 */ /* 0x000fe40007ffe0ff */
[----:B------:R-:W-:-:S07]  /*1660*/  MOV R16, R6 ;  /* 0x0000000600107202 */ /* 0x000fce0000000f00 */
.L_x_820:
        /* <DEDUP_REMOVED lines=51> */
.L_x_816:
        /* <DEDUP_REMOVED lines=171> */
.L_x_889:
        /* <DEDUP_REMOVED lines=21> */
.L_x_823:
[----:B-123--:R-:W-:Y:S05]  /*25a0*/  BSYNC.RECONVERGENT B0 ;  /* 0x0000000000007941 */ /* 0x00efea0003800200 */
.L_x_822:
        /* <DEDUP_REMOVED lines=16> */
.L_x_825:
[----:B------:R-:W-:Y:S05]  /*26b0*/  BSYNC.RECONVERGENT B0 ;  /* 0x0000000000007941 */ /* 0x000fea0003800200 */
.L_x_824:
        /* <DEDUP_REMOVED lines=20> */
.L_x_827:
[----:B------:R-:W-:Y:S05]  /*2800*/  BSYNC.RECONVERGENT B0 ;  /* 0x0000000000007941 */ /* 0x000fea0003800200 */
.L_x_826:
        /* <DEDUP_REMOVED lines=22> */
.L_x_829:
[----:B------:R-:W-:Y:S05]  /*2970*/  BSYNC.RECONVERGENT B0 ;  /* 0x0000000000007941 */ /* 0x000fea0003800200 */
.L_x_828:
        /* <DEDUP_REMOVED lines=16> */
.L_x_833:
[----:B------:R-:W-:Y:S05]  /*2a80*/  BSYNC.RECONVERGENT B0 ;  /* 0x0000000000007941 */ /* 0x000fea0003800200 */
.L_x_832:
        /* <DEDUP_REMOVED lines=15> */
.L_x_835:
[----:B------:R-:W-:Y:S05]  /*2b80*/  BSYNC.RECONVERGENT B0 ;  /* 0x0000000000007941 */ /* 0x000fea0003800200 */
.L_x_834:
        /* <DEDUP_REMOVED lines=17> */
.L_x_837:
[----:B------:R-:W-:Y:S05]  /*2ca0*/  BSYNC.RECONVERGENT B0 ;  /* 0x0000000000007941 */ /* 0x000fea0003800200 */
.L_x_836:
        /* <DEDUP_REMOVED lines=22> */
.L_x_831:
        /* <DEDUP_REMOVED lines=55> */
.L_x_843:
[----:B------:R-:W-:Y:S05]  /*3180*/  BSYNC.RECONVERGENT B0 ;  /* 0x0000000000007941 */ /* 0x000fea0003800200 */
.L_x_842:
        /* <DEDUP_REMOVED lines=48> */
.L_x_845:
[----:B------:R-:W-:Y:S05]  /*3490*/  BSYNC.RECONVERGENT B0 ;  /* 0x0000000000007941 */ /* 0x000fea0003800200 */
.L_x_844:
        /* <DEDUP_REMOVED lines=47> */
.L_x_841:
[----:B------:R-:W-:Y:S05]  /*3790*/  BSYNC.RECONVERGENT B1 ;  /* 0x0000000000017941 */ /* 0x000fea0003800200 */
.L_x_840:
        /* <DEDUP_REMOVED lines=64> */
.L_x_849:
[----:B------:R-:W-:Y:S05]  /*3ba0*/  BSYNC.RECONVERGENT B0 ;  /* 0x0000000000007941 */ /* 0x000fea0003800200 */
.L_x_848:
        /* <DEDUP_REMOVED lines=48> */
.L_x_851:
[----:B------:R-:W-:Y:S05]  /*3eb0*/  BSYNC.RECONVERGENT B0 ;  /* 0x0000000000007941 */ /* 0x000fea0003800200 */
.L_x_850:
        /* <DEDUP_REMOVED lines=47> */
.L_x_847:
[----:B------:R-:W-:Y:S05]  /*41b0*/  BSYNC.RECONVERGENT B1 ;  /* 0x0000000000017941 */ /* 0x000fea0003800200 */
.L_x_846:
        /* <DEDUP_REMOVED lines=64> */
.L_x_855:
[----:B------:R-:W-:Y:S05]  /*45c0*/  BSYNC.RECONVERGENT B0 ;  /* 0x0000000000007941 */ /* 0x000fea0003800200 */
.L_x_854:
        /* <DEDUP_REMOVED lines=48> */
.L_x_857:
[----:B------:R-:W-:Y:S05]  /*48d0*/  BSYNC.RECONVERGENT B0 ;  /* 0x0000000000007941 */ /* 0x000fea0003800200 */
.L_x_856:
        /* <DEDUP_REMOVED lines=47> */
.L_x_853:
[----:B------:R-:W-:Y:S05]  /*4bd0*/  BSYNC.RECONVERGENT B1 ;  /* 0x0000000000017941 */ /* 0x000fea0003800200 */
.L_x_852:
        /* <DEDUP_REMOVED lines=66> */
.L_x_861:
[----:B------:R-:W-:Y:S05]  /*5000*/  BSYNC.RECONVERGENT B0 ;  /* 0x0000000000007941 */ /* 0x000fea0003800200 */
.L_x_860:
        /* <DEDUP_REMOVED lines=48> */
.L_x_863:
[----:B------:R-:W-:Y:S05]  /*5310*/  BSYNC.RECONVERGENT B0 ;  /* 0x0000000000007941 */ /* 0x000fea0003800200 */
.L_x_862:
        /* <DEDUP_REMOVED lines=47> */
.L_x_859:
[----:B------:R-:W-:Y:S05]  /*5610*/  BSYNC.RECONVERGENT B1 ;  /* 0x0000000000017941 */ /* 0x000fea0003800200 */
.L_x_858:
        /* <DEDUP_REMOVED lines=8> */
.L_x_839:
        /* <DEDUP_REMOVED lines=95> */
.L_x_867:
[----:B------:R-:W-:Y:S05]  /*5c90*/  BSYNC.RECONVERGENT B0 ;  /* 0x0000000000007941 */ /* 0x000fea0003800200 */
.L_x_866:
        /* <DEDUP_REMOVED lines=89> */
.L_x_869:
[----:B------:R-:W-:Y:S05]  /*6230*/  BSYNC.RECONVERGENT B0 ;  /* 0x0000000000007941 */ /* 0x000fea0003800200 */
.L_x_868:
        /* <DEDUP_REMOVED lines=88> */
.L_x_865:
[----:B------:R-:W-:Y:S05]  /*67c0*/  BSYNC.RECONVERGENT B1 ;  /* 0x0000000000017941 */ /* 0x000fea0003800200 */
.L_x_864:
        /* <DEDUP_REMOVED lines=96> */
.L_x_873:
[----:B------:R-:W-:Y:S05]  /*6dd0*/  BSYNC.RECONVERGENT B0 ;  /* 0x0000000000007941 */ /* 0x000fea0003800200 */
.L_x_872:
        /* <DEDUP_REMOVED lines=89> */
.L_x_875:
[----:B------:R-:W-:Y:S05]  /*7370*/  BSYNC.RECONVERGENT B0 ;  /* 0x0000000000007941 */ /* 0x000fea0003800200 */
.L_x_874:
        /* <DEDUP_REMOVED lines=88> */
.L_x_871:
[----:B------:R-:W-:Y:S05]  /*7900*/  BSYNC.RECONVERGENT B1 ;  /* 0x0000000000017941 */ /* 0x000fea0003800200 */
.L_x_870:
        /* <DEDUP_REMOVED lines=98> */
.L_x_879:
[----:B------:R-:W-:Y:S05]  /*7f30*/  BSYNC.RECONVERGENT B0 ;  /* 0x0000000000007941 */ /* 0x000fea0003800200 */
.L_x_878:
        /* <DEDUP_REMOVED lines=88> */
.L_x_881:
[----:B------:R-:W-:Y:S05]  /*84c0*/  BSYNC.RECONVERGENT B0 ;  /* 0x0000000000007941 */ /* 0x000fea0003800200 */
.L_x_880:
        /* <DEDUP_REMOVED lines=86> */
.L_x_877:
[----:B------:R-:W-:Y:S05]  /*8a30*/  BSYNC.RECONVERGENT B1 ;  /* 0x0000000000017941 */ /* 0x000fea0003800200 */
.L_x_876:
        /* <DEDUP_REMOVED lines=101> */
.L_x_885:
[----:B------:R-:W-:Y:S05]  /*9090*/  BSYNC.RECONVERGENT B0 ;  /* 0x0000000000007941 */ /* 0x000fea0003800200 */
.L_x_884:
        /* <DEDUP_REMOVED lines=87> */
.L_x_887:
[----:B------:R-:W-:Y:S05]  /*9610*/  BSYNC.RECONVERGENT B0 ;  /* 0x0000000000007941 */ /* 0x000fea0003800200 */
.L_x_886:
        /* <DEDUP_REMOVED lines=86> */
.L_x_883:
[----:B------:R-:W-:Y:S05]  /*9b80*/  BSYNC.RECONVERGENT B1 ;  /* 0x0000000000017941 */ /* 0x000fea0003800200 */
.L_x_882:
[----:B------:R-:W5:Y:S08]  /*9b90*/  LDC R3, c[0x0][0x450] ;  /* 0x00011400ff037b82 */ /* 0x000f700000000800 */
[----:B------:R-:W1:Y:S01]  /*9ba0*/  LDC R11, c[0x0][0x450] ;  /* 0x00011400ff0b7b82 */ /* 0x000e620000000800 */
[----:B-----5:R-:W-:Y:S05]  /*9bb0*/  IMAD.U32 R3, R3, -0x20, RZ ;  /* 0xffffffe003037824 */ /* 0x020fea00078e00ff */
[C---:B------:R-:W-:Y:S02]  /*9bc0*/  LEA R86, P1, R3.reuse, R86, 0x1 ;  /* 0x0000005603567211 */ /* 0x040fe400078208ff */
[C---:B------:R-:W-:Y:S02]  /*9bd0*/  LEA R84, P0, R3.reuse, R84, 0x1 ;  /* 0x0000005403547211 */ /* 0x040fe400078008ff */
[C---:B------:R-:W-:Y:S02]  /*9be0*/  LEA.HI.X.SX32 R87, R3.reuse, R87, 0x1, P1 ;  /* 0x0000005703577211 */ /* 0x040fe400008f0eff */
[----:B-1----:R-:W-:Y:S09]  /*9bf0*/  LEA.HI.X.SX32 R85, R3, R85, 0x1, P0 ;  /* 0x0000005503557211 */ /* 0x002ff200000f0eff */
.L_x_838:
[----:B------:R-:W-:Y:S05]  /*9c00*/  BSYNC.RECONVERGENT B2 ;  /* 0x0000000000027941 */ /* 0x000fea0003800200 */
.L_x_830:
        /* <DEDUP_REMOVED lines=91> */
.L_x_888:
[----:B------:R-:W-:Y:S02]  /*a1c0*/  IADD3 R82, P1, PT, R82, R89, RZ ;  /* 0x0000005952527210 */ /* 0x000fe40007f3e0ff */
[----:B------:R-:W-:Y:S03]  /*a1d0*/  IADD3 R14, P0, PT, R14, R93, RZ ;  /* 0x0000005d0e0e7210 */ /* 0x000fe60007f1e0ff */
[----:B------:R-:W-:Y:S02]  /*a1e0*/  IMAD.X R83, R83, 0x1, R88, P1 ;  /* 0x0000000153537824 */ /* 0x000fe400008e0658 */
[----:B------:R-:W-:Y:S01]  /*a1f0*/  IMAD.X R15, R15, 0x1, R91, P0 ;  /* 0x000000010f0f7824 */ /* 0x000fe200000e065b */
[----:B------:R-:W-:Y:S07]  /*a200*/  @P2 BRA `(.L_x_889) ;  /* 0xffffff8000902947 */ /* 0x000fee000383ffff */
.L_x_821:
        /* <DEDUP_REMOVED lines=42> */
.L_x_894:
[----:B------:R3:W-:Y:S02]  /*a4b0*/  STS.128 [R209+0x4000], RZ ;  /* 0x004000ffd1007388 */ /* 0x0007e40000000c00 */
.L_x_893:
[----:B------:R-:W-:Y:S05]  /*a4c0*/  BSYNC.RECONVERGENT B0 ;  /* 0x0000000000007941 */ /* 0x000fea0003800200 */
.L_x_892:
        /* <DEDUP_REMOVED lines=26> */
.L_x_897:
[----:B------:R1:W-:Y:S02]  /*a670*/  STS.128 [R209+0x4800], RZ ;  /* 0x004800ffd1007388 */ /* 0x0003e40000000c00 */
.L_x_896:
[----:B------:R-:W-:Y:S05]  /*a680*/  BSYNC.RECONVERGENT B0 ;  /* 0x0000000000007941 */ /* 0x000fea0003800200 */
.L_x_895:
        /* <DEDUP_REMOVED lines=26> */
.L_x_900:
[----:B------:R4:W-:Y:S02]  /*a830*/  STS.128 [R209+0x5000], RZ ;  /* 0x005000ffd1007388 */ /* 0x0009e40000000c00 */
.L_x_899:
[----:B------:R-:W-:Y:S05]  /*a840*/  BSYNC.RECONVERGENT B0 ;  /* 0x0000000000007941 */ /* 0x000fea0003800200 */
.L_x_898:
        /* <DEDUP_REMOVED lines=26> */
.L_x_902:
[----:B------:R2:W-:Y:S01]  /*a9f0*/  STS.128 [R209+0x5800], RZ ;  /* 0x005800ffd1007388 */ /* 0x0005e20000000c00 */
[----:B------:R-:W-:Y:S05]  /*aa00*/  BRA `(.L_x_901) ;  /* 0x0000006c004c7947 */ /* 0x000fea0003800000 */
.L_x_891:
        /* <DEDUP_REMOVED lines=79> */
.L_x_909:
[----:B------:R-:W-:Y:S05]  /*af00*/  BSYNC.RECONVERGENT B0 ;  /* 0x0000000000007941 */ /* 0x000fea0003800200 */
.L_x_908:
[----:B-----5:R-:W-:Y:S01]  /*af10*/  IMAD.MOV.U32 R6, RZ, RZ, R18 ;  /* 0x000000ffff067224 */ /* 0x020fe200078e0012 */
[----:B------:R-:W-:Y:S01]  /*af20*/  MOV R4, R16 ;  /* 0x0000001000047202 */ /* 0x000fe20000000f00 */
[----:B------:R-:W-:Y:S01]  /*af30*/  IMAD.MOV.U32 R7, RZ, RZ, R19 ;  /* 0x000000ffff077224 */ /* 0x000fe200078e0013 */
[----:B------:R-:W-:Y:S02]  /*af40*/  MOV R5, R17 ;  /* 0x0000001100057202 */ /* 0x000fe40000000f00 */
.L_x_907:
[----:B------:R-:W-:Y:S05]  /*af50*/  BSYNC.RECONVERGENT B1 ;  /* 0x0000000000017941 */ /* 0x000fea0003800200 */
.L_x_906:
        /* <DEDUP_REMOVED lines=47> */
.L_x_913:
[----:B------:R-:W-:Y:S05]  /*b250*/  BSYNC.RECONVERGENT B0 ;  /* 0x0000000000007941 */ /* 0x000fea0003800200 */
.L_x_912:
[----:B-----5:R4:W-:Y:S02]  /*b260*/  STS.128 [R209+0x2000], R16 ;  /* 0x00200010d1007388 */ /* 0x0209e40000000c00 */
.L_x_911:
[----:B------:R-:W-:Y:S05]  /*b270*/  BSYNC.RECONVERGENT B1 ;  /* 0x0000000000017941 */ /* 0x000fea0003800200 */
.L_x_910:
        /* <DEDUP_REMOVED lines=45> */
.L_x_915:
[----:B------:R-:W-:Y:S05]  /*b550*/  BSYNC.RECONVERGENT B0 ;  /* 0x0000000000007941 */ /* 0x000fea0003800200 */
.L_x_914:
[----:B-----5:R1:W-:Y:S02]  /*b560*/  STS.128 [R209+0x4000], R16 ;  /* 0x00400010d1007388 */ /* 0x0203e40000000c00 */
.L_x_905:
[----:B------:R-:W-:Y:S05]  /*b570*/  BSYNC.RECONVERGENT B2 ;  /* 0x0000000000027941 */ /* 0x000fea0003800200 */
.L_x_904:
        /* <DEDUP_REMOVED lines=54> */
.L_x_921:
[----:B------:R-:W-:Y:S05]  /*b8e0*/  BSYNC.RECONVERGENT B0 ;  /* 0x0000000000007941 */ /* 0x000fea0003800200 */
.L_x_920:
[----:B-----5:R4:W-:Y:S02]  /*b8f0*/  STS.128 [R209+0x800], R16 ;  /* 0x00080010d1007388 */ /* 0x0209e40000000c00 */
.L_x_919:
[----:B------:R-:W-:Y:S05]  /*b900*/  BSYNC.RECONVERGENT B1 ;  /* 0x0000000000017941 */ /* 0x000fea0003800200 */
.L_x_918:
        /* <DEDUP_REMOVED lines=47> */
.L_x_925:
[----:B------:R-:W-:Y:S05]  /*bc00*/  BSYNC.RECONVERGENT B0 ;  /* 0x0000000000007941 */ /* 0x000fea0003800200 */
.L_x_924:
[----:B-----5:R4:W-:Y:S02]  /*bc10*/  STS.128 [R209+0x2800], R16 ;  /* 0x00280010d1007388 */ /* 0x0209e40000000c00 */
.L_x_923:
[----:B------:R-:W-:Y:S05]  /*bc20*/  BSYNC.RECONVERGENT B1 ;  /* 0x0000000000017941 */ /* 0x000fea0003800200 */
.L_x_922:
        /* <DEDUP_REMOVED lines=46> */
.L_x_927:
[----:B------:R-:W-:Y:S05]  /*bf10*/  BSYNC.RECONVERGENT B0 ;  /* 0x0000000000007941 */ /* 0x000fea0003800200 */
.L_x_926:
[----:B-----5:R4:W-:Y:S02]  /*bf20*/  STS.128 [R209+0x4800], R16 ;  /* 0x00480010d1007388 */ /* 0x0209e40000000c00 */
.L_x_917:
[----:B------:R-:W-:Y:S05]  /*bf30*/  BSYNC.RECONVERGENT B2 ;  /* 0x0000000000027941 */ /* 0x000fea0003800200 */
.L_x_916:
        /* <DEDUP_REMOVED lines=53> */
.L_x_933:
[----:B------:R-:W-:Y:S05]  /*c290*/  BSYNC.RECONVERGENT B0 ;  /* 0x0000000000007941 */ /* 0x000fea0003800200 */
.L_x_932:
[----:B-----5:R1:W-:Y:S02]  /*c2a0*/  STS.128 [R209+0x1000], R16 ;  /* 0x00100010d1007388 */ /* 0x0203e40000000c00 */
.L_x_931:
[----:B------:R-:W-:Y:S05]  /*c2b0*/  BSYNC.RECONVERGENT B1 ;  /* 0x0000000000017941 */ /* 0x000fea0003800200 */
.L_x_930:
        /* <DEDUP_REMOVED lines=46> */
.L_x_937:
[----:B------:R-:W-:Y:S05]  /*c5a0*/  BSYNC.RECONVERGENT B0 ;  /* 0x0000000000007941 */ /* 0x000fea0003800200 */
.L_x_936:
[----:B-----5:R4:W-:Y:S02]  /*c5b0*/  STS.128 [R209+0x3000], R16 ;  /* 0x00300010d1007388 */ /* 0x0209e40000000c00 */
.L_x_935:
[----:B------:R-:W-:Y:S05]  /*c5c0*/  BSYNC.RECONVERGENT B1 ;  /* 0x0000000000017941 */ /* 0x000fea0003800200 */
.L_x_934:
        /* <DEDUP_REMOVED lines=46> */
.L_x_939:
[----:B------:R-:W-:Y:S05]  /*c8b0*/  BSYNC.RECONVERGENT B0 ;  /* 0x0000000000007941 */ /* 0x000fea0003800200 */
.L_x_938:
[----:B-----5:R4:W-:Y:S02]  /*c8c0*/  STS.128 [R209+0x5000], R16 ;  /* 0x00500010d1007388 */ /* 0x0209e40000000c00 */
.L_x_929:
[----:B------:R-:W-:Y:S05]  /*c8d0*/  BSYNC.RECONVERGENT B2 ;  /* 0x0000000000027941 */ /* 0x000fea0003800200 */
.L_x_928:
        /* <DEDUP_REMOVED lines=54> */
.L_x_943:
[----:B------:R-:W-:Y:S05]  /*cc40*/  BSYNC.RECONVERGENT B0 ;  /* 0x0000000000007941 */ /* 0x000fea0003800200 */
.L_x_942:
[----:B-----5:R4:W-:Y:S02]  /*cc50*/  STS.128 [R209+0x1800], R16 ;  /* 0x00180010d1007388 */ /* 0x0209e40000000c00 */
.L_x_941:
[----:B------:R-:W-:Y:S05]  /*cc60*/  BSYNC.RECONVERGENT B1 ;  /* 0x0000000000017941 */ /* 0x000fea0003800200 */
.L_x_940:
        /* <DEDUP_REMOVED lines=47> */
.L_x_947:
[----:B------:R-:W-:Y:S05]  /*cf60*/  BSYNC.RECONVERGENT B0 ;  /* 0x0000000000007941 */ /* 0x000fea0003800200 */
.L_x_946:
[----:B-----5:R1:W-:Y:S02]  /*cf70*/  STS.128 [R209+0x3800], R16 ;  /* 0x00380010d1007388 */ /* 0x0203e40000000c00 */
.L_x_945:
[----:B------:R-:W-:Y:S05]  /*cf80*/  BSYNC.RECONVERGENT B1 ;  /* 0x0000000000017941 */ /* 0x000fea0003800200 */
.L_x_944:
        /* <DEDUP_REMOVED lines=45> */
.L_x_949:
[----:B------:R-:W-:Y:S05]  /*d260*/  BSYNC.RECONVERGENT B0 ;  /* 0x0000000000007941 */ /* 0x000fea0003800200 */
.L_x_948:
[----:B-----5:R4:W-:Y:S01]  /*d270*/  STS.128 [R209+0x5800], R16 ;  /* 0x00580010d1007388 */ /* 0x0209e20000000c00 */
[----:B------:R-:W-:Y:S05]  /*d280*/  BRA `(.L_x_901) ;  /* 0x00000044002c7947 */ /* 0x000fea0003800000 */
.L_x_903:
        /* <DEDUP_REMOVED lines=98> */
.L_x_954:
[----:B------:R-:W-:Y:S05]  /*d8b0*/  BSYNC.RECONVERGENT B0 ;  /* 0x0000000000007941 */ /* 0x000fea0003800200 */
.L_x_953:
[----:B------:R-:W-:Y:S05]  /*d8c0*/  BSYNC.RECONVERGENT B1 ;  /* 0x0000000000017941 */ /* 0x000fea0003800200 */
.L_x_952:
        /* <DEDUP_REMOVED lines=87> */
.L_x_958:
[----:B------:R-:W-:Y:S05]  /*de40*/  BSYNC.RECONVERGENT B0 ;  /* 0x0000000000007941 */ /* 0x000fea0003800200 */
.L_x_957:
[----:B-----5:R4:W-:Y:S02]  /*de50*/  STS.128 [R209+0x2000], R24 ;  /* 0x00200018d1007388 */ /* 0x0209e40000000c00 */
.L_x_956:
[----:B------:R-:W-:Y:S05]  /*de60*/  BSYNC.RECONVERGENT B1 ;  /* 0x0000000000017941 */ /* 0x000fea0003800200 */
.L_x_955:
        /* <DEDUP_REMOVED lines=86> */
.L_x_960:
[----:B------:R-:W-:Y:S05]  /*e3d0*/  BSYNC.RECONVERGENT B0 ;  /* 0x0000000000007941 */ /* 0x000fea0003800200 */
.L_x_959:
[----:B-----5:R1:W-:Y:S02]  /*e3e0*/  STS.128 [R209+0x4000], R24 ;  /* 0x00400018d1007388 */ /* 0x0203e40000000c00 */
.L_x_951:
[----:B------:R-:W-:Y:S05]  /*e3f0*/  BSYNC.RECONVERGENT B2 ;  /* 0x0000000000027941 */ /* 0x000fea0003800200 */
.L_x_950:
        /* <DEDUP_REMOVED lines=93> */
.L_x_966:
[----:B------:R-:W-:Y:S05]  /*e9d0*/  BSYNC.RECONVERGENT B0 ;  /* 0x0000000000007941 */ /* 0x000fea0003800200 */
.L_x_965:
[----:B-----5:R4:W-:Y:S02]  /*e9e0*/  STS.128 [R209+0x800], R24 ;  /* 0x00080018d1007388 */ /* 0x0209e40000000c00 */
.L_x_964:
[----:B------:R-:W-:Y:S05]  /*e9f0*/  BSYNC.RECONVERGENT B1 ;  /* 0x0000000000017941 */ /* 0x000fea0003800200 */
.L_x_963:
        /* <DEDUP_REMOVED lines=86> */
.L_x_970:
[----:B------:R-:W-:Y:S05]  /*ef60*/  BSYNC.RECONVERGENT B0 ;  /* 0x0000000000007941 */ /* 0x000fea0003800200 */
.L_x_969:
[----:B-----5:R4:W-:Y:S02]  /*ef70*/  STS.128 [R209+0x2800], R24 ;  /* 0x00280018d1007388 */ /* 0x0209e40000000c00 */
.L_x_968:
[----:B------:R-:W-:Y:S05]  /*ef80*/  BSYNC.RECONVERGENT B1 ;  /* 0x0000000000017941 */ /* 0x000fea0003800200 */
.L_x_967:
        /* <DEDUP_REMOVED lines=85> */
.L_x_972:
[----:B------:R-:W-:Y:S05]  /*f4e0*/  BSYNC.RECONVERGENT B0 ;  /* 0x0000000000007941 */ /* 0x000fea0003800200 */
.L_x_971:
[----:B-----5:R4:W-:Y:S02]  /*f4f0*/  STS.128 [R209+0x4800], R24 ;  /* 0x00480018d1007388 */ /* 0x0209e40000000c00 */
.L_x_962:
[----:B------:R-:W-:Y:S05]  /*f500*/  BSYNC.RECONVERGENT B2 ;  /* 0x0000000000027941 */ /* 0x000fea0003800200 */
.L_x_961:
        /* <DEDUP_REMOVED lines=93> */
.L_x_978:
[----:B------:R-:W-:Y:S05]  /*fae0*/  BSYNC.RECONVERGENT B0 ;  /* 0x0000000000007941 */ /* 0x000fea0003800200 */
.L_x_977:
[----:B-----5:R1:W-:Y:S02]  /*faf0*/  STS.128 [R209+0x1000], R24 ;  /* 0x00100018d1007388 */ /* 0x0203e40000000c00 */
.L_x_976:
[----:B------:R-:W-:Y:S05]  /*fb00*/  BSYNC.RECONVERGENT B1 ;  /* 0x0000000000017941 */ /* 0x000fea0003800200 */
.L_x_975:
        /* <DEDUP_REMOVED lines=86> */
.L_x_982:
[----:B------:R-:W-:Y:S05]  /*10070*/  BSYNC.RECONVERGENT B0 ;  /* 0x0000000000007941 */ /* 0x000fea0003800200 */
.L_x_981:
[----:B-----5:R4:W-:Y:S02]  /*10080*/  STS.128 [R209+0x3000], R24 ;  /* 0x00300018d1007388 */ /* 0x0209e40000000c00 */
.L_x_980:
[----:B------:R-:W-:Y:S05]  /*10090*/  BSYNC.RECONVERGENT B1 ;  /* 0x0000000000017941 */ /* 0x000fea0003800200 */
.L_x_979:
        /* <DEDUP_REMOVED lines=85> */
.L_x_984:
[----:B------:R-:W-:Y:S05]  /*105f0*/  BSYNC.RECONVERGENT B0 ;  /* 0x0000000000007941 */ /* 0x000fea0003800200 */
.L_x_983:
[----:B-----5:R4:W-:Y:S02]  /*10600*/  STS.128 [R209+0x5000], R24 ;  /* 0x00500018d1007388 */ /* 0x0209e40000000c00 */
.L_x_974:
[----:B------:R-:W-:Y:S05]  /*10610*/  BSYNC.RECONVERGENT B2 ;  /* 0x0000000000027941 */ /* 0x000fea0003800200 */
.L_x_973:
        /* <DEDUP_REMOVED lines=93> */
.L_x_988:
[----:B------:R-:W-:Y:S05]  /*10bf0*/  BSYNC.RECONVERGENT B0 ;  /* 0x0000000000007941 */ /* 0x000fea0003800200 */
.L_x_987:
[----:B-----5:R4:W-:Y:S02]  /*10c00*/  STS.128 [R209+0x1800], R24 ;  /* 0x00180018d1007388 */ /* 0x0209e40000000c00 */
.L_x_986:
[----:B------:R-:W-:Y:S05]  /*10c10*/  BSYNC.RECONVERGENT B1 ;  /* 0x0000000000017941 */ /* 0x000fea0003800200 */
.L_x_985:
        /* <DEDUP_REMOVED lines=86> */
.L_x_992:
[----:B------:R-:W-:Y:S05]  /*11180*/  BSYNC.RECONVERGENT B0 ;  /* 0x0000000000007941 */ /* 0x000fea0003800200 */
.L_x_991:
[----:B-----5:R1:W-:Y:S02]  /*11190*/  STS.128 [R209+0x3800], R24 ;  /* 0x00380018d1007388 */ /* 0x0203e40000000c00 */
.L_x_990:
[----:B------:R-:W-:Y:S05]  /*111a0*/  BSYNC.RECONVERGENT B1 ;  /* 0x0000000000017941 */ /* 0x000fea0003800200 */
.L_x_989:
        /* <DEDUP_REMOVED lines=87> */
.L_x_994:
[----:B------:R-:W-:Y:S05]  /*11720*/  BSYNC.RECONVERGENT B0 ;  /* 0x0000000000007941 */ /* 0x000fea0003800200 */
.L_x_993:
[----:B-----5:R1:W-:Y:S02]  /*11730*/  STS.128 [R209+0x5800], R4 ;  /* 0x00580004d1007388 */ /* 0x0203e40000000c00 */
.L_x_901:
[----:B------:R-:W-:Y:S05]  /*11740*/  BSYNC.RECONVERGENT B3 ;  /* 0x0000000000037941 */ /* 0x000fea0003800200 */
.L_x_890:
[----:B-12---:R-:W-:Y:S01]  /*11750*/  IADD3 R5, PT, PT, -R49, R64, RZ ;  /* 0x0000004031057210 */ /* 0x006fe20007ffe1ff */
[----:B------:R-:W-:Y:S03]  /*11760*/  BSSY.RECONVERGENT B0, `(.L_x_995) ;  /* 0x000001c000007945 */ /* 0x000fe60003800200 */
[----:B------:R-:W-:-:S13]  /*11770*/  ISETP.GE.AND P3, PT, R108, R5, PT ;  /* 0x000000056c00720c */ /* 0x000fda0003f66270 */
[----:B------:R-:W-:Y:S05]  /*11780*/  @P3 BRA `(.L_x_996) ;  /* 0x0000000000643947 */ /* 0x000fea0003800000 */
[----:B------:R-:W1:Y:S02]  /*11790*/  LDCU UR4, c[0x0][0x440] ;  /* 0x00008800ff0477ac */ /* 0x000e640008000800 */
[----:B-1----:R-:W-:Y:S02]  /*117a0*/  ISETP.GE.AND P1, PT, R12, UR4, PT ;  /* 0x000000040c007c0c */ /* 0x002fe4000bf26270 */
        /* <DEDUP_REMOVED lines=22> */
.L_x_997:
[----:B------:R2:W-:Y:S02]  /*11910*/  STS.128 [R209+0xa000], RZ ;  /* 0x00a000ffd1007388 */ /* 0x0005e40000000c00 */
.L_x_996:
[----:B------:R-:W-:Y:S05]  /*11920*/  BSYNC.RECONVERGENT B0 ;  /* 0x0000000000007941 */ /* 0x000fea0003800200 */
.L_x_995:
        /* <DEDUP_REMOVED lines=25> */
.L_x_1000:
[----:B------:R2:W-:Y:S02]  /*11ac0*/  STS.128 [R209+0xa800], RZ ;  /* 0x00a800ffd1007388 */ /* 0x0005e40000000c00 */
.L_x_999:
[----:B------:R-:W-:Y:S05]  /*11ad0*/  BSYNC.RECONVERGENT B0 ;  /* 0x0000000000007941 */ /* 0x000fea0003800200 */
.L_x_998:
        /* <DEDUP_REMOVED lines=26> */
.L_x_1003:
[----:B------:R2:W-:Y:S02]  /*11c80*/  STS.128 [R209+0xb000], RZ ;  /* 0x00b000ffd1007388 */ /* 0x0005e40000000c00 */
.L_x_1002:
[----:B------:R-:W-:Y:S05]  /*11c90*/  BSYNC.RECONVERGENT B0 ;  /* 0x0000000000007941 */ /* 0x000fea0003800200 */
.L_x_1001:
[----:B------:R-:W-:Y:S01]  /*11ca0*/  ISETP.GE.AND P0, PT, R36, R5, PT ;  /* 0x000000052400720c */ /* 0x000fe20003f06270 */
[----:B------:R-:W-:-:S12]  /*11cb0*/  BSSY.RECONVERGENT B0, `(.L_x_1004) ;  /* 0x000001c000007945 */ /* 0x000fd80003800200 */
[----:B------:R-:W-:Y:S05]  /*11cc0*/  @P0 BRA `(.L_x_1005) ;  /* 0x0000000000680947 */ /* 0x000fea0003800000 */
[----:B-12---:R-:W1:Y:S01]  /*11cd0*/  LDC.64 R2, c[0x0][0x3b8] ;  /* 0x0000ee00ff027b82 */ /* 0x006e620000000a00 */
[----:B------:R-:W2:Y:S01]  /*11ce0*/  LDCU UR4, c[0x0][0x440] ;  /* 0x00008800ff0477ac */ /* 0x000ea20008000800 */
[----:B------:R-:W-:Y:S01]  /*11cf0*/  IMAD.MOV.U32 R194, RZ, RZ, R196 ;  /* 0x000000ffffc27224 */ /* 0x000fe200078e00c4 */
        /* <DEDUP_REMOVED lines=22> */
.L_x_1006:
[----:B------:R2:W-:Y:S02]  /*11e60*/  STS.128 [R209+0xb800], RZ ;  /* 0x00b800ffd1007388 */ /* 0x0005e40000000c00 */
.L_x_1005:
[----:B------:R-:W-:Y:S05]  /*11e70*/  BSYNC.RECONVERGENT B0 ;  /* 0x0000000000007941 */ /* 0x000fea0003800200 */
.L_x_1004:
        /* <DEDUP_REMOVED lines=29> */
.L_x_1009:
[----:B------:R2:W-:Y:S01]  /*12050*/  STS.128 [R209+0x10000], RZ ;  /* 0x010000ffd1007388 */ /* 0x0005e20000000c00 */
[----:B------:R-:W-:Y:S05]  /*12060*/  BRA `(.L_x_1010) ;  /* 0x00000000000c7947 */ /* 0x000fea0003800000 */
.L_x_1008:
[----:B------:R1:W-:Y:S04]  /*12070*/  STS.128 [R209+0xc000], RZ ;  /* 0x00c000ffd1007388 */ /* 0x0003e80000000c00 */
[----:B------:R1:W-:Y:S04]  /*12080*/  STS.128 [R209+0xe000], RZ ;  /* 0x00e000ffd1007388 */ /* 0x0003e80000000c00 */
[----:B------:R1:W-:Y:S02]  /*12090*/  STS.128 [R209+0x10000], RZ ;  /* 0x010000ffd1007388 */ /* 0x0003e40000000c00 */
.L_x_1010:
[----:B------:R-:W-:Y:S05]  /*120a0*/  BSYNC.RECONVERGENT B0 ;  /* 0x0000000000007941 */ /* 0x000fea0003800200 */
.L_x_1007:
        /* <DEDUP_REMOVED lines=28> */
.L_x_1013:
[----:B------:R2:W-:Y:S02]  /*12270*/  STS.128 [R209+0x10800], RZ ;  /* 0x010800ffd1007388 */ /* 0x0005e40000000c00 */
.L_x_1012:
[----:B------:R-:W-:Y:S05]  /*12280*/  BSYNC.RECONVERGENT B0 ;  /* 0x0000000000007941 */ /* 0x000fea0003800200 */
.L_x_1011:
        /* <DEDUP_REMOVED lines=29> */
.L_x_1016:
[----:B------:R2:W-:Y:S02]  /*12460*/  STS.128 [R209+0x11000], RZ ;  /* 0x011000ffd1007388 */ /* 0x0005e40000000c00 */
.L_x_1015:
[----:B------:R-:W-:Y:S05]  /*12470*/  BSYNC.RECONVERGENT B0 ;  /* 0x0000000000007941 */ /* 0x000fea0003800200 */
.L_x_1014:
        /* <DEDUP_REMOVED lines=35> */
.L_x_1019:
[----:B------:R2:W-:Y:S02]  /*126b0*/  STS.128 [R209+0x11800], RZ ;  /* 0x011800ffd1007388 */ /* 0x0005e40000000c00 */
.L_x_1018:
[----:B------:R-:W-:Y:S05]  /*126c0*/  BSYNC.RECONVERGENT B0 ;  /* 0x0000000000007941 */ /* 0x000fea0003800200 */
.L_x_1017:
[----:B------:R-:W-:Y:S01]  /*126d0*/  IMAD.IADD R4, R63, 0x1, R4 ;  /* 0x000000013f047824 */ /* 0x000fe200078e0204 */
[----:B------:R-:W-:Y:S01]  /*126e0*/  LOP3.LUT R65, R65, 0x8, R62, 0x78, !PT ;  /* 0x0000000841417812 */ /* 0x000fe200078e783e */
[----:B------:R-:W-:Y:S01]  /*126f0*/  IMAD.MOV.U32 R138, RZ, RZ, 0x20 ;  /* 0x00000020ff8a7424 */ /* 0x000fe200078e00ff */
[----:B----4-:R-:W-:Y:S01]  /*12700*/  LOP3.LUT R14, R0, 0x400, RZ, 0xc0, !PT ;  /* 0x00000400000e7812 */ /* 0x010fe200078ec0ff */
[----:B------:R-:W-:Y:S01]  /*12710*/  IMAD.MOV.U32 R5, RZ, RZ, 0x40 ;  /* 0x00000040ff057424 */ /* 0x000fe200078e00ff */
[----:B------:R-:W-:Y:S01]  /*12720*/  LEA R66, R4, UR5, 0x1 ;  /* 0x0000000504427c11 */ /* 0x000fe2000f8e08ff */
[----:B------:R-:W4:Y:S01]  /*12730*/  LDCU UR4, c[0x0][0x50c] ;  /* 0x0000a180ff0477ac */ /* 0x000f220008000800 */
[C---:B------:R-:W-:Y:S01]  /*12740*/  LOP3.LUT P1, RZ, R62.reuse, 0x2, RZ, 0xc0, !PT ;  /* 0x000000023eff7812 */ /* 0x040fe2000782c0ff */
[----:B------:R-:W-:Y:S01]  /*12750*/  IMAD R14, R65, 0x2, R14 ;  /* 0x00000002410e7824 */ /* 0x000fe200078e020e */
[----:B------:R-:W-:Y:S01]  /*12760*/  LOP3.LUT P0, RZ, R62, 0x4, RZ, 0xc0, !PT ;  /* 0x000000043eff7812 */ /* 0x000fe2000780c0ff */
[----:B------:R-:W-:Y:S01]  /*12770*/  LDSM.16.M88.4 R92, [R66] ;  /* 0x00000000425c783b */ /* 0x000fe20000000200 */
[----:B------:R-:W-:Y:S01]  /*12780*/  SEL R11, R138, 0xffffffe0, !P1 ;  /* 0xffffffe08a0b7807 */ /* 0x000fe20004800000 */
[----:B------:R-:W-:Y:S01]  /*12790*/  VIADD R8, R14, UR5 ;  /* 0x000000050e087c36 */ /* 0x000fe20008000000 */
[----:B------:R-:W-:Y:S01]  /*127a0*/  SEL R5, R5, 0xffffffc0, !P0 ;  /* 0xffffffc005057807 */ /* 0x000fe20004000000 */
[----:B------:R-:W3:Y:S02]  /*127b0*/  LDSM.16.M88.4 R56, [R14+UR5+0x6000] ;  /* 0x006000050e38783b */ /* 0x000ee40008000200 */
[----:B------:R-:W-:-:S02]  /*127c0*/  IMAD.IADD R50, R66, 0x1, R11 ;  /* 0x0000000142327824 */ /* 0x000fc400078e020b */
[----:B------:R-:W4:Y:S01]  /*127d0*/  LDSM.16.M88.4 R44, [R14+UR5+0x6800] ;  /* 0x006800050e2c783b */ /* 0x000f220008000200 */
[----:B-12---:R-:W-:Y:S02]  /*127e0*/  IMAD.IADD R3, R8, 0x1, R11 ;  /* 0x0000000108037824 */ /* 0x006fe400078e020b */
[--C-:B------:R-:W-:Y:S01]  /*127f0*/  IMAD.IADD R48, R66, 0x1, R5.reuse ;  /* 0x0000000142307824 */ /* 0x100fe200078e0205 */
[----:B------:R-:W1:Y:S01]  /*12800*/  LDSM.16.M88.4 R36, [R14+UR5+0x7000] ;  /* 0x007000050e24783b */ /* 0x000e620008000200 */
[----:B------:R-:W-:-:S03]  /*12810*/  IMAD.IADD R8, R8, 0x1, R5 ;  /* 0x0000000108087824 */ /* 0x000fc600078e0205 */
[----:B------:R-:W2:Y:S01]  /*12820*/  LDSM.16.M88.4 R84, [R14+UR5+0x7800] ;  /* 0x007800050e54783b */ /* 0x000ea20008000200 */
[C---:B------:R-:W-:Y:S01]  /*12830*/  IADD3 R15, PT, PT, R11.reuse, R48, RZ ;  /* 0x000000300b0f7210 */ /* 0x040fe20007ffe0ff */
[----:B------:R-:W-:Y:S02]  /*12840*/  IMAD.IADD R2, R11, 0x1, R8 ;  /* 0x000000010b027824 */ /* 0x000fe400078e0208 */
[----:B------:R-:W-:Y:S04]  /*12850*/  LDSM.16.M88.4 R16, [R50] ;  /* 0x000000003210783b */ /* 0x000fe80000000200 */
[----:B------:R-:W2:Y:S04]  /*12860*/  LDSM.16.M88.4 R80, [R3+0x6000] ;  /* 0x006000000350783b */ /* 0x000ea80000000200 */
[----:B------:R-:W2:Y:S04]  /*12870*/  LDSM.16.M88.4 R72, [R3+0x6800] ;  /* 0x006800000348783b */ /* 0x000ea80000000200 */
[----:B------:R-:W2:Y:S04]  /*12880*/  LDSM.16.M88.4 R28, [R3+0x7000] ;  /* 0x00700000031c783b */ /* 0x000ea80000000200 */
[----:B------:R-:W2:Y:S04]  /*12890*/  LDSM.16.M88.4 R20, [R3+0x7800] ;  /* 0x007800000314783b */ /* 0x000ea80000000200 */
[----:B------:R-:W-:Y:S01]  /*128a0*/  LDSM.16.M88.4 R24, [R48] ;  /* 0x000000003018783b */ /* 0x000fe20000000200 */
[C---:B---3--:R-:W-:Y:S03]  /*128b0*/  HMMA.16816.F32.BF16 R68, R92.reuse, R56, RZ ;  /* 0x000000385c44723c */ /* 0x048fe600000418ff */
[----:B-----5:R-:W3:Y:S04]  /*128c0*/  LDSM.16.M88.4 R4, [R8+0x6000] ;  /* 0x006000000804783b */ /* 0x020ee80000000200 */
[----:B------:R-:W3:Y:S01]  /*128d0*/  LDSM.16.M88.4 R76, [R8+0x6800] ;  /* 0x00680000084c783b */ /* 0x000ee20000000200 */
[C---:B----4-:R-:W-:Y:S03]  /*128e0*/  HMMA.16816.F32.BF16 R52, R92.reuse, R44, RZ ;  /* 0x0000002c5c34723c */ /* 0x050fe600000418ff */
[----:B------:R-:W-:Y:S04]  /*128f0*/  LDSM.16.M88.4 R96, [R15] ;  /* 0x000000000f60783b */ /* 0x000fe80000000200 */
[----:B------:R-:W-:Y:S01]  /*12900*/  LDSM.16.M88.4 R100, [R2+0x7800] ;  /* 0x007800000264783b */ /* 0x000fe20000000200 */
[C---:B------:R-:W-:Y:S03]  /*12910*/  HMMA.16816.F32.BF16 R56, R92.reuse, R58, RZ ;  /* 0x0000003a5c38723c */ /* 0x040fe600000418ff */
[----:B------:R-:W-:Y:S04]  /*12920*/  LDSM.16.M88.4 R88, [R66+0x2000] ;  /* 0x002000004258783b */ /* 0x000fe80000000200 */
[----:B------:R-:W0:Y:S01]  /*12930*/  LDGDEPBAR ;  /* 0x00000000000079af */ /* 0x000e220000000000 */
[C---:B------:R-:W-:Y:S08]  /*12940*/  HMMA.16816.F32.BF16 R44, R92.reuse, R46, RZ ;  /* 0x0000002e5c2c723c */ /* 0x040ff000000418ff */
[C---:B-1----:R-:W-:Y:S08]  /*12950*/  HMMA.16816.F32.BF16 R40, R92.reuse, R36, RZ ;  /* 0x000000245c28723c */ /* 0x042ff000000418ff */
[C---:B------:R-:W-:Y:S08]  /*12960*/  HMMA.16816.F32.BF16 R36, R92.reuse, R38, RZ ;  /* 0x000000265c24723c */ /* 0x040ff000000418ff */
[C---:B--2---:R-:W-:Y:S08]  /*12970*/  HMMA.16816.F32.BF16 R32, R92.reuse, R84, RZ ;  /* 0x000000545c20723c */ /* 0x044ff000000418ff */
[----:B------:R-:W-:Y:S01]  /*12980*/  HMMA.16816.F32.BF16 R92, R92, R86, RZ ;  /* 0x000000565c5c723c */ /* 0x000fe200000418ff */
[----:B------:R-:W-:Y:S07]  /*12990*/  LDSM.16.M88.4 R84, [R14+UR5+0x8000] ;  /* 0x008000050e54783b */ /* 0x000fee0008000200 */
[C---:B------:R-:W-:Y:S08]  /*129a0*/  HMMA.16816.F32.BF16 R68, R16.reuse, R80, R68 ;  /* 0x000000501044723c */ /* 0x040ff00000041844 */
[C---:B------:R-:W-:Y:S01]  /*129b0*/  HMMA.16816.F32.BF16 R56, R16.reuse, R82, R56 ;  /* 0x000000521038723c */ /* 0x040fe20000041838 */
[----:B------:R-:W-:Y:S07]  /*129c0*/  LDSM.16.M88.4 R80, [R14+UR5+0x8800] ;  /* 0x008800050e50783b */ /* 0x000fee0008000200 */
[C---:B------:R-:W-:Y:S08]  /*129d0*/  HMMA.16816.F32.BF16 R52, R16.reuse, R72, R52 ;  /* 0x000000481034723c */ /* 0x040ff00000041834 */
[C---:B------:R-:W-:Y:S01]  /*129e0*/  HMMA.16816.F32.BF16 R44, R16.reuse, R74, R44 ;  /* 0x0000004a102c723c */ /* 0x040fe2000004182c */
[----:B------:R-:W1:Y:S07]  /*129f0*/  LDSM.16.M88.4 R72, [R8+0x7000] ;  /* 0x007000000848783b */ /* 0x000e6e0000000200 */
[C---:B------:R-:W-:Y:S08]  /*12a00*/  HMMA.16816.F32.BF16 R40, R16.reuse, R28, R40 ;  /* 0x0000001c1028723c */ /* 0x040ff00000041828 */
[C---:B------:R-:W-:Y:S01]  /*12a10*/  HMMA.16816.F32.BF16 R36, R16.reuse, R30, R36 ;  /* 0x0000001e1024723c */ /* 0x040fe20000041824 */
[----:B------:R-:W2:Y:S07]  /*12a20*/  LDSM.16.M88.4 R28, [R8+0x7800] ;  /* 0x00780000081c783b */ /* 0x000eae0000000200 */
[C---:B------:R-:W-:Y:S08]  /*12a30*/  HMMA.16816.F32.BF16 R32, R16.reuse, R20, R32 ;  /* 0x000000141020723c */ /* 0x040ff00000041820 */
[----:B------:R-:W-:Y:S01]  /*12a40*/  HMMA.16816.F32.BF16 R92, R16, R22, R92 ;  /* 0x00000016105c723c */ /* 0x000fe2000004185c */
[----:B------:R-:W4:Y:S04]  /*12a50*/  LDSM.16.M88.4 R20, [R2+0x6000] ;  /* 0x006000000214783b */ /* 0x000f280000000200 */
[----:B------:R-:W4:Y:S03]  /*12a60*/  LDSM.16.M88.4 R16, [R2+0x6800] ;  /* 0x006800000210783b */ /* 0x000f260000000200 */
[C---:B---3--:R-:W-:Y:S08]  /*12a70*/  HMMA.16816.F32.BF16 R68, R24.reuse, R4, R68 ;  /* 0x000000041844723c */ /* 0x048ff00000041844 */
[C---:B------:R-:W-:Y:S01]  /*12a80*/  HMMA.16816.F32.BF16 R56, R24.reuse, R6, R56 ;  /* 0x000000061838723c */ /* 0x040fe20000041838 */
[----:B------:R-:W3:Y:S07]  /*12a90*/  LDSM.16.M88.4 R4, [R2+0x7000] ;  /* 0x007000000204783b */ /* 0x000eee0000000200 */
[C---:B------:R-:W-:Y:S08]  /*12aa0*/  HMMA.16816.F32.BF16 R52, R24.reuse, R76, R52 ;  /* 0x0000004c1834723c */ /* 0x040ff00000041834 */
[C---:B------:R-:W-:Y:S01]  /*12ab0*/  HMMA.16816.F32.BF16 R44, R24.reuse, R78, R44 ;  /* 0x0000004e182c723c */ /* 0x040fe2000004182c */
[----:B------:R-:W3:Y:S07]  /*12ac0*/  LDSM.16.M88.4 R76, [R14+UR5+0x9000] ;  /* 0x009000050e4c783b */ /* 0x000eee0008000200 */
[C---:B-1----:R-:W-:Y:S08]  /*12ad0*/  HMMA.16816.F32.BF16 R40, R24.reuse, R72, R40 ;  /* 0x000000481828723c */ /* 0x042ff00000041828 */
[C---:B------:R-:W-:Y:S01]  /*12ae0*/  HMMA.16816.F32.BF16 R36, R24.reuse, R74, R36 ;  /* 0x0000004a1824723c */ /* 0x040fe20000041824 */
[----:B------:R-:W1:Y:S07]  /*12af0*/  LDSM.16.M88.4 R72, [R14+UR5+0x9800] ;  /* 0x009800050e48783b */ /* 0x000e6e0008000200 */
[C---:B--2---:R-:W-:Y:S08]  /*12b00*/  HMMA.16816.F32.BF16 R32, R24.reuse, R28, R32 ;  /* 0x0000001c1820723c */ /* 0x044ff00000041820 */
[----:B------:R-:W-:Y:S01]  /*12b10*/  HMMA.16816.F32.BF16 R92, R24, R30, R92 ;  /* 0x0000001e185c723c */ /* 0x000fe2000004185c */
[----:B------:R-:W-:Y:S04]  /*12b20*/  LDSM.16.M88.4 R28, [R50+0x2000] ;  /* 0x00200000321c783b */ /* 0x000fe80000000200 */
[----:B------:R-:W-:Y:S03]  /*12b30*/  LDSM.16.M88.4 R24, [R3+0x8000] ;  /* 0x008000000318783b */ /* 0x000fe60000000200 */
[C---:B----4-:R-:W-:Y:S08]  /*12b40*/  HMMA.16816.F32.BF16 R68, R96.reuse, R20, R68 ;  /* 0x000000146044723c */ /* 0x050ff00000041844 */
[C---:B------:R-:W-:Y:S01]  /*12b50*/  HMMA.16816.F32.BF16 R56, R96.reuse, R22, R56 ;  /* 0x000000166038723c */ /* 0x040fe20000041838 */
[----:B------:R-:W2:Y:S07]  /*12b60*/  LDSM.16.M88.4 R20, [R3+0x8800] ;  /* 0x008800000314783b */ /* 0x000eae0000000200 */
[C---:B------:R-:W-:Y:S08]  /*12b70*/  HMMA.16816.F32.BF16 R52, R96.reuse, R16, R52 ;  /* 0x000000106034723c */ /* 0x040ff00000041834 */
[C---:B------:R-:W-:Y:S01]  /*12b80*/  HMMA.16816.F32.BF16 R44, R96.reuse, R18, R44 ;  /* 0x00000012602c723c */ /* 0x040fe2000004182c */
[----:B------:R-:W4:Y:S07]  /*12b90*/  LDSM.16.M88.4 R16, [R3+0x9000] ;  /* 0x009000000310783b */ /* 0x000f2e0000000200 */
[C---:B---3--:R-:W-:Y:S08]  /*12ba0*/  HMMA.16816.F32.BF16 R40, R96.reuse, R4, R40 ;  /* 0x000000046028723c */ /* 0x048ff00000041828 */
[C---:B------:R-:W-:Y:S01]  /*12bb0*/  HMMA.16816.F32.BF16 R36, R96.reuse, R6, R36 ;  /* 0x000000066024723c */ /* 0x040fe20000041824 */
[----:B------:R-:W3:Y:S07]  /*12bc0*/  LDSM.16.M88.4 R4, [R3+0x9800] ;  /* 0x009800000304783b */ /* 0x000eee0000000200 */
[C---:B------:R-:W-:Y:S08]  /*12bd0*/  HMMA.16816.F32.BF16 R32, R96.reuse, R100, R32 ;  /* 0x000000646020723c */ /* 0x040ff00000041820 */
[----:B------:R-:W-:Y:S08]  /*12be0*/  HMMA.16816.F32.BF16 R92, R96, R102, R92 ;  /* 0x00000066605c723c */ /* 0x000ff0000004185c */
[C---:B------:R-:W-:Y:S08]  /*12bf0*/  HMMA.16816.F32.BF16 R68, R88.reuse, R84, R68 ;  /* 0x000000545844723c */ /* 0x040ff00000041844 */
[C---:B------:R-:W-:Y:S08]  /*12c00*/  HMMA.16816.F32.BF16 R56, R88.reuse, R86, R56 ;  /* 0x000000565838723c */ /* 0x040ff00000041838 */
[C---:B------:R-:W-:Y:S08]  /*12c10*/  HMMA.16816.F32.BF16 R52, R88.reuse, R80, R52 ;  /* 0x000000505834723c */ /* 0x040ff00000041834 */
[C---:B------:R-:W-:Y:S08]  /*12c20*/  HMMA.16816.F32.BF16 R44, R88.reuse, R82, R44 ;  /* 0x00000052582c723c */ /* 0x040ff0000004182c */
[C---:B------:R-:W-:Y:S08]  /*12c30*/  HMMA.16816.F32.BF16 R40, R88.reuse, R76, R40 ;  /* 0x0000004c5828723c */ /* 0x040ff00000041828 */
        /* <DEDUP_REMOVED lines=8> */
[C---:B--2---:R-:W-:Y:S08]  /*12cc0*/  HMMA.16816.F32.BF16 R52, R28.reuse, R20, R52 ;  /* 0x000000141c34723c */ /* 0x044ff00000041834 */
[C---:B------:R-:W-:Y:S01]  /*12cd0*/  HMMA.16816.F32.BF16 R44, R28.reuse, R22, R44 ;  /* 0x000000161c2c723c */ /* 0x040fe2000004182c */
[----:B------:R-:W-:Y:S07]  /*12ce0*/  LDSM.16.M88.4 R20, [R15+0x2000] ;  /* 0x002000000f14783b */ /* 0x000fee0000000200 */
[C---:B----4-:R-:W-:Y:S08]  /*12cf0*/  HMMA.16816.F32.BF16 R40, R28.reuse, R16, R40 ;  /* 0x000000101c28723c */ /* 0x050ff00000041828 */
[C---:B------:R-:W-:Y:S01]  /*12d00*/  HMMA.16816.F32.BF16 R80, R28.reuse, R18, R80 ;  /* 0x000000121c50723c */ /* 0x040fe20000041850 */
[----:B------:R-:W2:Y:S07]  /*12d10*/  LDSM.16.M88.4 R16, [R8+0x9000] ;  /* 0x009000000810783b */ /* 0x000eae0000000200 */
[C---:B---3--:R-:W-:Y:S08]  /*12d20*/  HMMA.16816.F32.BF16 R84, R28.reuse, R4, R84 ;  /* 0x000000041c54723c */ /* 0x048ff00000041854 */
[C---:B------:R-:W-:Y:S01]  /*12d30*/  HMMA.16816.F32.BF16 R92, R28.reuse, R6, R92 ;  /* 0x000000061c5c723c */ /* 0x040fe2000004185c */
[----:B------:R-:W3:Y:S07]  /*12d40*/  LDSM.16.M88.4 R4, [R2+0x8000] ;  /* 0x008000000204783b */ /* 0x000eee0000000200 */
[C---:B------:R-:W-:Y:S08]  /*12d50*/  HMMA.16816.F32.BF16 R68, R28.reuse, R24, R68 ;  /* 0x000000181c44723c */ /* 0x040ff00000041844 */
[----:B------:R-:W-:Y:S01]  /*12d60*/  HMMA.16816.F32.BF16 R56, R28, R26, R56 ;  /* 0x0000001a1c38723c */ /* 0x000fe20000041838 */
[----:B------:R-:W4:Y:S04]  /*12d70*/  LDSM.16.M88.4 R28, [R8+0x9800] ;  /* 0x00980000081c783b */ /* 0x000f280000000200 */
[----:B------:R-:W4:Y:S03]  /*12d80*/  LDSM.16.M88.4 R24, [R2+0x8800] ;  /* 0x008800000218783b */ /* 0x000f260000000200 */
[C---:B-1----:R-:W-:Y:S08]  /*12d90*/  HMMA.16816.F32.BF16 R52, R76.reuse, R32, R52 ;  /* 0x000000204c34723c */ /* 0x042ff00000041834 */
[C---:B------:R-:W-:Y:S08]  /*12da0*/  HMMA.16816.F32.BF16 R68, R76.reuse, R36, R68 ;  /* 0x000000244c44723c */ /* 0x040ff00000041844 */
[C---:B------:R-:W-:Y:S01]  /*12db0*/  HMMA.16816.F32.BF16 R56, R76.reuse, R38, R56 ;  /* 0x000000264c38723c */ /* 0x040fe20000041838 */
[----:B------:R-:W-:Y:S07]  /*12dc0*/  LDSM.16.M88.4 R36, [R66+0x4000] ;  /* 0x004000004224783b */ /* 0x000fee0000000200 */
[C---:B------:R-:W-:Y:S01]  /*12dd0*/  HMMA.16816.F32.BF16 R44, R76.reuse, R34, R44 ;  /* 0x000000224c2c723c */ /* 0x040fe2000004182c */
[----:B------:R-:W1:Y:S07]  /*12de0*/  LDSM.16.M88.4 R32, [R14+UR5+0xa000] ;  /* 0x00a000050e20783b */ /* 0x000e6e0008000200 */
[C---:B--2---:R-:W-:Y:S08]  /*12df0*/  HMMA.16816.F32.BF16 R40, R76.reuse, R16, R40 ;  /* 0x000000104c28723c */ /* 0x044ff00000041828 */
[----:B------:R-:W-:Y:S01]  /*12e00*/  HMMA.16816.F32.BF16 R80, R76, R18, R80 ;  /* 0x000000124c50723c */ /* 0x000fe20000041850 */
[----:B------:R-:W-:Y:S07]  /*12e10*/  LDSM.16.M88.4 R16, [R3+0xa000] ;  /* 0x00a000000310783b */ /* 0x000fee0000000200 */
[C---:B---3--:R-:W-:Y:S01]  /*12e20*/  HMMA.16816.F32.BF16 R96, R20.reuse, R4, R68 ;  /* 0x000000041460723c */ /* 0x048fe20000041844 */
[----:B------:R-:W2:Y:S07]  /*12e30*/  LDSM.16.M88.4 R68, [R50+0x4000] ;  /* 0x004000003244783b */ /* 0x000eae0000000200 */
[----:B------:R-:W-:Y:S01]  /*12e40*/  HMMA.16816.F32.BF16 R56, R20, R6, R56 ;  /* 0x000000061438723c */ /* 0x000fe20000041838 */
[----:B------:R-:W-:Y:S07]  /*12e50*/  LDSM.16.M88.4 R4, [R8+0xa000] ;  /* 0x00a000000804783b */ /* 0x000fee0000000200 */
[C---:B----4-:R-:W-:Y:S08]  /*12e60*/  HMMA.16816.F32.BF16 R84, R76.reuse, R28, R84 ;  /* 0x0000001c4c54723c */ /* 0x050ff00000041854 */
[----:B------:R-:W-:Y:S01]  /*12e70*/  HMMA.16816.F32.BF16 R92, R76, R30, R92 ;  /* 0x0000001e4c5c723c */ /* 0x000fe2000004185c */
[----:B------:R-:W3:Y:S04]  /*12e80*/  LDSM.16.M88.4 R28, [R14+UR5+0xa800] ;  /* 0x00a800050e1c783b */ /* 0x000ee80008000200 */
[----:B------:R-:W-:Y:S03]  /*12e90*/  LDSM.16.M88.4 R76, [R2+0xb000] ;  /* 0x00b00000024c783b */ /* 0x000fe60000000200 */
[C---:B------:R-:W-:Y:S08]  /*12ea0*/  HMMA.16816.F32.BF16 R52, R20.reuse, R24, R52 ;  /* 0x000000181434723c */ /* 0x040ff00000041834 */
        /* <DEDUP_REMOVED lines=26> */
[----:B------:R2:W4:Y:S02]  /*13050*/  LDSM.16.M88.4 R32, [R14+UR5+0xb800] ;  /* 0x00b800050e20783b */ /* 0x0005240008000200 */
[----:B------:R-:W-:Y:S01]  /*13060*/  FMUL.FTZ R15, R96, UR4 ;  /* 0x00000004600f7c20 */ /* 0x000fe20008410000 */
[----:B------:R-:W-:Y:S01]  /*13070*/  FMUL.FTZ R50, R98, UR4 ;  /* 0x0000000462327c20 */ /* 0x000fe20008410000 */
[----:B------:R-:W-:Y:S01]  /*13080*/  FMUL.FTZ R48, R97, UR4 ;  /* 0x0000000461307c20 */ /* 0x000fe20008410000 */
[----:B------:R-:W-:-:S02]  /*13090*/  FMUL.FTZ R51, R99, UR4 ;  /* 0x0000000463337c20 */ /* 0x000fc40008410000 */
[----:B---3--:R-:W-:Y:S01]  /*130a0*/  HMMA.16816.F32.BF16 R40, R36, R4, R40 ;  /* 0x000000042428723c */ /* 0x008fe20000041828 */
[----:B------:R-:W-:Y:S07]  /*130b0*/  MUFU.TANH R15, R15 ;  /* 0x0000000f000f7308 */ /* 0x000fee0000002400 */
[----:B------:R-:W-:Y:S01]  /*130c0*/  HMMA.16816.F32.BF16 R52, R72, R28, R52 ;  /* 0x0000001c4834723c */ /* 0x000fe20000041834 */
[----:B------:R-:W3:Y:S02]  /*130d0*/  MUFU.TANH R50, R50 ;  /* 0x0000003200327308 */ /* 0x000ee40000002400 */
[----:B------:R-:W-:Y:S01]  /*130e0*/  FMUL.FTZ R56, R56, UR4 ;  /* 0x0000000438387c20 */ /* 0x000fe20008410000 */
[----:B------:R-:W-:Y:S01]  /*130f0*/  FMUL.FTZ R29, R58, UR4 ;  /* 0x000000043a1d7c20 */ /* 0x000fe20008410000 */
[----:B------:R-:W-:Y:S01]  /*13100*/  FMUL.FTZ R28, R57, UR4 ;  /* 0x00000004391c7c20 */ /* 0x000fe20008410000 */
[----:B------:R-:W-:-:S02]  /*13110*/  FMUL.FTZ R57, R59, UR4 ;  /* 0x000000043b397c20 */ /* 0x000fc40008410000 */
[----:B------:R-:W-:Y:S01]  /*13120*/  HMMA.16816.F32.BF16 R44, R24, R18, R44 ;  /* 0x00000012182c723c */ /* 0x000fe2000004182c */
[----:B------:R-:W3:Y:S01]  /*13130*/  LDSM.16.M88.4 R16, [R8+0xb000] ;  /* 0x00b000000810783b */ /* 0x000ee20000000200 */
[----:B------:R-:W3:Y:S06]  /*13140*/  MUFU.TANH R48, R48 ;  /* 0x0000003000307308 */ /* 0x000eec0000002400 */
[----:B------:R-:W-:Y:S01]  /*13150*/  HMMA.16816.F32.BF16 R80, R36, R6, R80 ;  /* 0x000000062450723c */ /* 0x000fe20000041850 */
[----:B------:R4:W3:Y:S01]  /*13160*/  LDSM.16.M88.4 R4, [R3+0xb800] ;  /* 0x00b800000304783b */ /* 0x0008e20000000200 */
[----:B------:R-:W3:Y:S01]  /*13170*/  MUFU.TANH R51, R51 ;  /* 0x0000003300337308 */ /* 0x000ee20000002400 */
[----:B--2---:R-:W-:-:S05]  /*13180*/  FMUL.FTZ R14, R53, UR4 ;  /* 0x00000004350e7c20 */ /* 0x004fca0008410000 */
[----:B-1----:R-:W-:Y:S01]  /*13190*/  HMMA.16816.F32.BF16 R40, R68, R20, R40 ;  /* 0x000000144428723c */ /* 0x002fe20000041828 */
[----:B------:R-:W-:Y:S01]  /*131a0*/  FMUL.FTZ R20, R52, UR4 ;  /* 0x0000000434147c20 */ /* 0x000fe20008410000 */
[----:B------:R-:W-:Y:S01]  /*131b0*/  MUFU.TANH R56, R56 ;  /* 0x0000003800387308 */ /* 0x000fe20000002400 */
[----:B------:R-:W-:-:S05]  /*131c0*/  FMUL.FTZ R52, R55, UR4 ;  /* 0x0000000437347c20 */ /* 0x000fca0008410000 */
[----:B------:R-:W-:Y:S01]  /*131d0*/  HMMA.16816.F32.BF16 R44, R72, R30, R44 ;  /* 0x0000001e482c723c */ /* 0x000fe2000004182c */
[----:B------:R-:W-:Y:S01]  /*131e0*/  FMUL.FTZ R31, R54, UR4 ;  /* 0x00000004361f7c20 */ /* 0x000fe20008410000 */
[----:B------:R1:W-:Y:S06]  /*131f0*/  MUFU.TANH R30, R20 ;  /* 0x00000014001e7308 */ /* 0x0003ec0000002400 */
[----:B------:R-:W-:Y:S02]  /*13200*/  HMMA.16816.F32.BF16 R80, R68, R22, R80 ;  /* 0x000000164450723c */ /* 0x000fe40000041850 */
[----:B------:R-:W-:Y:S06]  /*13210*/  MUFU.TANH R29, R29 ;  /* 0x0000001d001d7308 */ /* 0x000fec0000002400 */
[----:B----4-:R-:W-:Y:S02]  /*13220*/  HMMA.16816.F32.BF16 R84, R36, R32, R84 ;  /* 0x000000202454723c */ /* 0x010fe40000041854 */
[----:B------:R-:W-:Y:S01]  /*13230*/  MUFU.TANH R28, R28 ;  /* 0x0000001c001c7308 */ /* 0x000fe20000002400 */
[----:B------:R-:W-:Y:S01]  /*13240*/  FMUL.FTZ R3, R44, UR4 ;  /* 0x000000042c037c20 */ /* 0x000fe20008410000 */
[----:B-1----:R1:W2:Y:S01]  /*13250*/  LDSM.16.M88.4 R20, [R8+0xb800] ;  /* 0x00b800000814783b */ /* 0x0022a20000000200 */
[----:B------:R-:W-:Y:S01]  /*13260*/  FMUL.FTZ R33, R46, UR4 ;  /* 0x000000042e217c20 */ /* 0x000fe20008410000 */
[----:B------:R-:W-:-:S02]  /*13270*/  FMUL.FTZ R32, R45, UR4 ;  /* 0x000000042d207c20 */ /* 0x000fc40008410000 */
[----:B------:R-:W-:Y:S02]  /*13280*/  HMMA.16816.F32.BF16 R92, R36, R34, R92 ;  /* 0x00000022245c723c */ /* 0x000fe4000004185c */
[----:B------:R-:W4:Y:S06]  /*13290*/  MUFU.TANH R57, R57 ;  /* 0x0000003900397308 */ /* 0x000f2c0000002400 */
[C---:B---3--:R-:W-:Y:S02]  /*132a0*/  HMMA.16816.F32.BF16 R40, R24.reuse, R16, R40 ;  /* 0x000000101828723c */ /* 0x048fe40000041828 */
[----:B------:R-:W3:Y:S06]  /*132b0*/  MUFU.TANH R31, R31 ;  /* 0x0000001f001f7308 */ /* 0x000eec0000002400 */
[----:B------:R-:W-:Y:S01]  /*132c0*/  HMMA.16816.F32.BF16 R80, R24, R18, R80 ;  /* 0x000000121850723c */ /* 0x000fe20000041850 */
[----:B------:R4:W3:Y:S01]  /*132d0*/  LDSM.16.M88.4 R16, [R2+0xb800] ;  /* 0x00b800000210783b */ /* 0x0008e20000000200 */
[----:B------:R-:W-:Y:S01]  /*132e0*/  MUFU.TANH R14, R14 ;  /* 0x0000000e000e7308 */ /* 0x000fe20000002400 */
[----:B-1----:R-:W-:Y:S01]  /*132f0*/  FMUL.FTZ R8, R47, UR4 ;  /* 0x000000042f087c20 */ /* 0x002fe20008410000 */
[----:B------:R-:W-:-:S04]  /*13300*/  DEPBAR.LE SB0, 0x0 ;  /* 0x000080000000791a */ /* 0x000fc80000000000 */
[C---:B------:R-:W-:Y:S02]  /*13310*/  HMMA.16816.F32.BF16 R84, R68.reuse, R4, R84 ;  /* 0x000000044454723c */ /* 0x040fe40000041854 */
[----:B------:R-:W1:Y:S06]  /*13320*/  MUFU.TANH R52, R52 ;  /* 0x0000003400347308 */ /* 0x000e6c0000002400 */
[----:B------:R-:W-:Y:S02]  /*13330*/  HMMA.16816.F32.BF16 R92, R68, R6, R92 ;  /* 0x00000006445c723c */ /* 0x000fe4000004185c */
[----:B------:R-:W1:Y:S01]  /*13340*/  MUFU.TANH R3, R3 ;  /* 0x0000000300037308 */ /* 0x000e620000002400 */
[----:B----4-:R-:W-:-:S05]  /*13350*/  IMAD.SHL.U32 R2, R62, 0x2, RZ ;  /* 0x000000023e027824 */ /* 0x010fca00078e00ff */
[----:B------:R-:W-:Y:S02]  /*13360*/  HMMA.16816.F32.BF16 R80, R72, R78, R80 ;  /* 0x0000004e4850723c */ /* 0x000fe40000041850 */
[----:B------:R-:W4:Y:S01]  /*13370*/  MUFU.TANH R33, R33 ;  /* 0x0000002100217308 */ /* 0x000f220000002400 */
[----:B------:R-:W-:-:S05]  /*13380*/  LOP3.LUT R2, R2, 0x6, RZ, 0xc0, !PT ;  /* 0x0000000602027812 */ /* 0x000fca00078ec0ff */
[C---:B--2---:R-:W-:Y:S02]  /*13390*/  HMMA.16816.F32.BF16 R84, R24.reuse, R20, R84 ;  /* 0x000000141854723c */ /* 0x044fe40000041854 */
[----:B------:R-:W-:Y:S06]  /*133a0*/  MUFU.TANH R32, R32 ;  /* 0x0000002000207308 */ /* 0x000fec0000002400 */
[----:B------:R-:W-:Y:S01]  /*133b0*/  HMMA.16816.F32.BF16 R92, R24, R22, R92 ;  /* 0x00000016185c723c */ /* 0x000fe2000004185c */
[----:B------:R-:W-:Y:S01]  /*133c0*/  IMAD.IADD R27, R49, 0x1, R2 ;  /* 0x00000001311b7824 */ /* 0x000fe200078e0202 */
[----:B------:R-:W2:Y:S01]  /*133d0*/  MUFU.TANH R8, R8 ;  /* 0x0000000800087308 */ /* 0x000ea20000002400 */
[----:B------:R-:W-:Y:S01]  /*133e0*/  FMUL.FTZ R81, R81, UR4 ;  /* 0x0000000451517c20 */ /* 0x000fe20008410000 */
[----:B------:R-:W-:Y:S01]  /*133f0*/  FMUL.FTZ R83, R83, UR4 ;  /* 0x0000000453537c20 */ /* 0x000fe20008410000 */
[C---:B------:R-:W-:Y:S01]  /*13400*/  VIADD R5, R27.reuse, 0x1 ;  /* 0x000000011b057836 */ /* 0x040fe20000000000 */
[CC--:B------:R-:W-:Y:S01]  /*13410*/  ISETP.GE.AND P2, PT, R27.reuse, R64.reuse, PT ;  /* 0x000000401b00720c */ /* 0x0c0fe20003f46270 */
[----:B------:R-:W-:Y:S01]  /*13420*/  VIADD R7, R27, 0x9 ;  /* 0x000000091b077836 */ /* 0x000fe20000000000 */
[----:B------:R-:W-:Y:S01]  /*13430*/  HMMA.16816.F32.BF16 R40, R72, R76, R40 ;  /* 0x0000004c4828723c */ /* 0x000fe20000041828 */
[----:B------:R-:W-:Y:S01]  /*13440*/  FMUL.FTZ R80, R80, UR4 ;  /* 0x0000000450507c20 */ /* 0x000fe20008410000 */
[-C--:B------:R-:W-:Y:S01]  /*13450*/  ISETP.GE.AND P6, PT, R5, R64.reuse, PT ;  /* 0x000000400500720c */ /* 0x080fe20003fc6270 */
[----:B------:R-:W-:Y:S01]  /*13460*/  MUFU.TANH R177, R81 ;  /* 0x0000005100b17308 */ /* 0x000fe20000002400 */
[----:B------:R-:W-:Y:S01]  /*13470*/  IADD3 R5, PT, PT, R27, 0x10, RZ ;  /* 0x000000101b057810 */ /* 0x000fe20007ffe0ff */
[----:B------:R-:W-:Y:S01]  /*13480*/  FMUL.FTZ R82, R82, UR4 ;  /* 0x0000000452527c20 */ /* 0x000fe20008410000 */
[----:B------:R-:W-:-:S02]  /*13490*/  ISETP.GE.AND P4, PT, R7, R64, PT ;  /* 0x000000400700720c */ /* 0x000fc40003f86270 */
[-C--:B------:R-:W-:Y:S01]  /*134a0*/  ISETP.GE.AND P3, PT, R5, R64.reuse, PT ;  /* 0x000000400500720c */ /* 0x080fe20003f66270 */
[C---:B------:R-:W-:Y:S01]  /*134b0*/  VIADD R5, R27.reuse, 0x11 ;  /* 0x000000111b057836 */ /* 0x040fe20000000000 */
[C---:B---3--:R-:W-:Y:S01]  /*134c0*/  HMMA.16816.F32.BF16 R84, R72.reuse, R16, R84 ;  /* 0x000000104854723c */ /* 0x048fe20000041854 */
[----:B------:R-:W-:Y:S01]  /*134d0*/  FSEL R16, R50, -INF , !P2 ;  /* 0xff80000032107808 */ /* 0x000fe20005000000 */
[----:B------:R-:W-:Y:S01]  /*134e0*/  VIADD R17, R27, 0x8 ;  /* 0x000000081b117836 */ /* 0x000fe20000000000 */
[----:B------:R-:W-:Y:S01]  /*134f0*/  FSEL R7, R15, -INF , !P2 ;  /* 0xff8000000f077808 */ /* 0x000fe20005000000 */
[----:B------:R-:W-:Y:S01]  /*13500*/  VIADD R15, R27, 0x20 ;  /* 0x000000201b0f7836 */ /* 0x000fe20000000000 */
[-C--:B------:R-:W-:Y:S01]  /*13510*/  ISETP.GE.AND P2, PT, R5, R64.reuse, PT ;  /* 0x000000400500720c */ /* 0x080fe20003f46270 */
[----:B------:R-:W-:Y:S01]  /*13520*/  VIADD R5, R27, 0x18 ;  /* 0x000000181b057836 */ /* 0x000fe20000000000 */
[----:B------:R-:W-:Y:S01]  /*13530*/  FSEL R23, R48, -INF , !P6 ;  /* 0xff80000030177808 */ /* 0x000fe20007000000 */
[----:B------:R-:W-:Y:S01]  /*13540*/  HMMA.16816.F32.BF16 R92, R72, R18, R92 ;  /* 0x00000012485c723c */ /* 0x000fe2000004185c */
[----:B------:R-:W-:Y:S01]  /*13550*/  FSEL R18, R51, -INF , !P6 ;  /* 0xff80000033127808 */ /* 0x000fe20007000000 */
[----:B------:R-:W-:Y:S01]  /*13560*/  FMUL.FTZ R40, R40, UR4 ;  /* 0x0000000428287c20 */ /* 0x000fe20008410000 */
[-C--:B------:R-:W-:Y:S01]  /*13570*/  ISETP.GE.AND P6, PT, R5, R64.reuse, PT ;  /* 0x000000400500720c */ /* 0x080fe20003fc6270 */
[----:B------:R-:W-:Y:S01]  /*13580*/  VIADD R5, R27, 0x19 ;  /* 0x000000191b057836 */ /* 0x000fe20000000000 */
[-C--:B------:R-:W-:Y:S01]  /*13590*/  ISETP.GE.AND P5, PT, R17, R64.reuse, PT ;  /* 0x000000401100720c */ /* 0x080fe20003fa6270 */
[----:B------:R-:W-:Y:S01]  /*135a0*/  FMUL.FTZ R42, R42, UR4 ;  /* 0x000000042a2a7c20 */ /* 0x000fe20008410000 */
[----:B------:R-:W-:Y:S01]  /*135b0*/  FSEL R4, R57, -INF , !P4 ;  /* 0xff80000039047808 */ /* 0x000fe20006000000 */
[----:B------:R-:W3:Y:S01]  /*135c0*/  MUFU.TANH R184, R83 ;  /* 0x0000005300b87308 */ /* 0x000ee20000002400 */
[----:B------:R-:W-:Y:S01]  /*135d0*/  FSEL R6, R29, -INF , !P5 ;  /* 0xff8000001d067808 */ /* 0x000fe20006800000 */
[----:B------:R-:W-:Y:S01]  /*135e0*/  FMUL.FTZ R41, R41, UR4 ;  /* 0x0000000429297c20 */ /* 0x000fe20008410000 */
[----:B------:R-:W-:Y:S01]  /*135f0*/  FSEL R25, R56, -INF , !P5 ;  /* 0xff80000038197808 */ /* 0x000fe20006800000 */
[----:B------:R-:W-:Y:S01]  /*13600*/  FMUL.FTZ R43, R43, UR4 ;  /* 0x000000042b2b7c20 */ /* 0x000fe20008410000 */
[-C--:B------:R-:W-:Y:S01]  /*13610*/  ISETP.GE.AND P5, PT, R5, R64.reuse, PT ;  /* 0x000000400500720c */ /* 0x080fe20003fa6270 */
[----:B------:R-:W-:Y:S01]  /*13620*/  FMUL.FTZ R84, R84, UR4 ;  /* 0x0000000454547c20 */ /* 0x000fe20008410000 */
[----:B------:R-:W-:Y:S01]  /*13630*/  FSEL R5, R28, -INF , !P4 ;  /* 0xff8000001c057808 */ /* 0x000fe20006000000 */
[----:B------:R-:W-:Y:S01]  /*13640*/  MUFU.TANH R181, R40 ;  /* 0x0000002800b57308 */ /* 0x000fe20000002400 */
[-C--:B------:R-:W-:Y:S01]  /*13650*/  ISETP.GE.AND P4, PT, R15, R64.reuse, PT ;  /* 0x000000400f00720c */ /* 0x080fe20003f86270 */
[----:B------:R-:W-:Y:S01]  /*13660*/  VIADD R15, R27, 0x21 ;  /* 0x000000211b0f7836 */ /* 0x000fe20000000000 */
[----:B------:R-:W-:Y:S01]  /*13670*/  FSEL R2, R31, -INF , !P3 ;  /* 0xff8000001f027808 */ /* 0x000fe20005800000 */
[----:B------:R-:W-:Y:S01]  /*13680*/  FMUL.FTZ R85, R85, UR4 ;  /* 0x0000000455557c20 */ /* 0x000fe20008410000 */
[----:B------:R-:W-:Y:S01]  /*13690*/  FSEL R19, R30, -INF , !P3 ;  /* 0xff8000001e137808 */ /* 0x000fe20005800000 */
[----:B------:R-:W-:Y:S01]  /*136a0*/  FMUL.FTZ R86, R86, UR4 ;  /* 0x0000000456567c20 */ /* 0x000fe20008410000 */
[-C--:B------:R-:W-:Y:S01]  /*136b0*/  ISETP.GE.AND P3, PT, R15, R64.reuse, PT ;  /* 0x000000400f00720c */ /* 0x080fe20003f66270 */
[----:B------:R-:W3:Y:S01]  /*136c0*/  MUFU.TANH R192, R42 ;  /* 0x0000002a00c07308 */ /* 0x000ee20000002400 */
[----:B------:R-:W-:Y:S01]  /*136d0*/  VIADD R15, R27, 0x28 ;  /* 0x000000281b0f7836 */ /* 0x000fe20000000000 */
[----:B-1----:R-:W-:Y:S01]  /*136e0*/  FSEL R20, R52, -INF , !P2 ;  /* 0xff80000034147808 */ /* 0x002fe20005000000 */
[----:B------:R-:W-:Y:S01]  /*136f0*/  FMUL.FTZ R87, R87, UR4 ;  /* 0x0000000457577c20 */ /* 0x000fe20008410000 */
[----:B------:R-:W-:Y:S01]  /*13700*/  FSEL R17, R14, -INF , !P2 ;  /* 0xff8000000e117808 */ /* 0x000fe20005000000 */
[----:B------:R-:W-:Y:S01]  /*13710*/  FMUL.FTZ R92, R92, UR4 ;  /* 0x000000045c5c7c20 */ /* 0x000fe20008410000 */
[----:B------:R-:W-:Y:S01]  /*13720*/  ISETP.GE.AND P2, PT, R15, R64, PT ;  /* 0x000000400f00720c */ /* 0x000fe20003f46270 */
[----:B------:R-:W-:Y:S01]  /*13730*/  FMUL.FTZ R94, R94, UR4 ;  /* 0x000000045e5e7c20 */ /* 0x000fe20008410000 */
[----:B------:R-:W-:Y:S01]  /*13740*/  IADD3 R15, PT, PT, R27, 0x29, RZ ;  /* 0x000000291b0f7810 */ /* 0x000fe20007ffe0ff */
[----:B------:R-:W-:Y:S01]  /*13750*/  MUFU.TANH R175, R41 ;  /* 0x0000002900af7308 */ /* 0x000fe20000002400 */
[----:B------:R-:W-:Y:S01]  /*13760*/  FSEL R21, R3, -INF , !P6 ;  /* 0xff80000003157808 */ /* 0x000fe20007000000 */
[----:B------:R-:W-:-:S02]  /*13770*/  VIADD R3, R27, 0x30 ;  /* 0x000000301b037836 */ /* 0x000fc40000000000 */
[----:B------:R-:W-:Y:S01]  /*13780*/  FMUL.FTZ R95, R95, UR4 ;  /* 0x000000045f5f7c20 */ /* 0x000fe20008410000 */
[----:B------:R-:W-:Y:S01]  /*13790*/  FMUL.FTZ R93, R93, UR4 ;  /* 0x000000045d5d7c20 */ /* 0x000fe20008410000 */
[----:B----4-:R-:W-:Y:S02]  /*137a0*/  FSEL R14, R33, -INF , !P6 ;  /* 0xff800000210e7808 */ /* 0x010fe40007000000 */
[-C--:B------:R-:W-:Y:S01]  /*137b0*/  ISETP.GE.AND P6, PT, R15, R64.reuse, PT ;  /* 0x000000400f00720c */ /* 0x080fe20003fc6270 */
[----:B------:R-:W1:Y:S01]  /*137c0*/  MUFU.TANH R182, R43 ;  /* 0x0000002b00b67308 */ /* 0x000e620000002400 */
[----:B--2---:R-:W-:Y:S02]  /*137d0*/  FSEL R8, R8, -INF , !P5 ;  /* 0xff80000008087808 */ /* 0x004fe40006800000 */
[----:B------:R-:W-:Y:S02]  /*137e0*/  FSEL R15, R32, -INF , !P5 ;  /* 0xff800000200f7808 */ /* 0x000fe40006800000 */
[----:B------:R-:W-:Y:S01]  /*137f0*/  ISETP.GE.AND P5, PT, R3, R64, PT ;  /* 0x000000400300720c */ /* 0x000fe20003fa6270 */
[----:B------:R-:W-:Y:S01]  /*13800*/  VIADD R3, R27, 0x31 ;  /* 0x000000311b037836 */ /* 0x000fe20000000000 */
[----:B---3--:R-:W-:Y:S01]  /*13810*/  FSEL R184, R184, -INF , !P6 ;  /* 0xff800000b8b87808 */ /* 0x008fe20007000000 */
[----:B------:R-:W2:Y:S01]  /*13820*/  MUFU.TANH R179, R80 ;  /* 0x0000005000b37308 */ /* 0x000ea20000002400 */
[----:B------:R-:W-:-:S02]  /*13830*/  FSEL R177, R177, -INF , !P6 ;  /* 0xff800000b1b17808 */ /* 0x000fc40007000000 */
[----:B------:R-:W-:Y:S02]  /*13840*/  ISETP.NE.AND P6, PT, R133, 0x1, PT ;  /* 0x000000018500780c */ /* 0x000fe40003fc5270 */
[----:B------:R-:W-:Y:S02]  /*13850*/  FSEL R192, R192, -INF , !P4 ;  /* 0xff800000c0c07808 */ /* 0x000fe40006000000 */
[----:B------:R-:W-:Y:S01]  /*13860*/  FSEL R181, R181, -INF , !P4 ;  /* 0xff800000b5b57808 */ /* 0x000fe20006000000 */
[----:B------:R-:W3:Y:S01]  /*13870*/  MUFU.TANH R190, R82 ;  /* 0x0000005200be7308 */ /* 0x000ee20000002400 */
[----:B------:R-:W-:Y:S01]  /*13880*/  ISETP.GE.AND P4, PT, R3, R64, PT ;  /* 0x000000400300720c */ /* 0x000fe20003f86270 */
[C---:B------:R-:W-:Y:S01]  /*13890*/  VIADD R3, R27.reuse, 0x38 ;  /* 0x000000381b037836 */ /* 0x040fe20000000000 */
[----:B-1----:R-:W-:Y:S01]  /*138a0*/  FSEL R182, R182, -INF , !P3 ;  /* 0xff800000b6b67808 */ /* 0x002fe20005800000 */
[----:B------:R-:W-:Y:S01]  /*138b0*/  VIADD R27, R27, 0x39 ;  /* 0x000000391b1b7836 */ /* 0x000fe20000000000 */
[----:B------:R-:W-:-:S02]  /*138c0*/  FSEL R175, R175, -INF , !P3 ;  /* 0xff800000afaf7808 */ /* 0x000fc40005800000 */
[----:B------:R-:W-:Y:S01]  /*138d0*/  ISETP.GE.AND P3, PT, R3, R64, PT ;  /* 0x000000400300720c */ /* 0x000fe20003f66270 */
[----:B------:R-:W1:Y:S01]  /*138e0*/  MUFU.TANH R173, R84 ;  /* 0x0000005400ad7308 */ /* 0x000e620000002400 */
[----:B--2---:R-:W-:-:S07]  /*138f0*/  FSEL R179, R179, -INF , !P2 ;  /* 0xff800000b3b37808 */ /* 0x004fce0005000000 */
[----:B------:R-:W2:Y:S01]  /*13900*/  MUFU.TANH R174, R85 ;  /* 0x0000005500ae7308 */ /* 0x000ea20000002400 */
[----:B---3--:R-:W-:Y:S02]  /*13910*/  FSEL R190, R190, -INF , !P2 ;  /* 0xff800000bebe7808 */ /* 0x008fe40005000000 */
[----:B------:R-:W-:-:S05]  /*13920*/  ISETP.GE.AND P2, PT, R27, R64, PT ;  /* 0x000000401b00720c */ /* 0x000fca0003f46270 */
[----:B------:R-:W3:Y:S01]  /*13930*/  MUFU.TANH R172, R86 ;  /* 0x0000005600ac7308 */ /* 0x000ee20000002400 */
[----:B-1----:R-:W-:-:S07]  /*13940*/  FSEL R173, R173, -INF , !P5 ;  /* 0xff800000adad7808 */ /* 0x002fce0006800000 */
[----:B------:R-:W1:Y:S01]  /*13950*/  MUFU.TANH R170, R87 ;  /* 0x0000005700aa7308 */ /* 0x000e620000002400 */
[----:B--2---:R-:W-:-:S07]  /*13960*/  FSEL R174, R174, -INF , !P4 ;  /* 0xff800000aeae7808 */ /* 0x004fce0006000000 */
[----:B------:R-:W2:Y:S01]  /*13970*/  MUFU.TANH R171, R92 ;  /* 0x0000005c00ab7308 */ /* 0x000ea20000002400 */
[----:B---3--:R-:W-:-:S07]  /*13980*/  FSEL R172, R172, -INF , !P5 ;  /* 0xff800000acac7808 */ /* 0x008fce0006800000 */
[----:B------:R-:W3:Y:S01]  /*13990*/  MUFU.TANH R166, R94 ;  /* 0x0000005e00a67308 */ /* 0x000ee20000002400 */
[----:B-1----:R-:W-:-:S07]  /*139a0*/  FSEL R170, R170, -INF , !P4 ;  /* 0xff800000aaaa7808 */ /* 0x002fce0006000000 */
[----:B------:R-:W1:Y:S01]  /*139b0*/  MUFU.TANH R165, R95 ;  /* 0x0000005f00a57308 */ /* 0x000e620000002400 */
[----:B--2---:R-:W-:-:S07]  /*139c0*/  FSEL R171, R171, -INF , !P3 ;  /* 0xff800000abab7808 */ /* 0x004fce0005800000 */
[----:B------:R-:W2:Y:S01]  /*139d0*/  MUFU.TANH R168, R93 ;  /* 0x0000005d00a87308 */ /* 0x000ea20000002400 */
[----:B---3--:R-:W-:Y:S02]  /*139e0*/  FSEL R166, R166, -INF , !P3 ;  /* 0xff800000a6a67808 */ /* 0x008fe40005800000 */
[----:B-1----:R-:W-:Y:S02]  /*139f0*/  FSEL R165, R165, -INF , !P2 ;  /* 0xff800000a5a57808 */ /* 0x002fe40005000000 */
[----:B--2---:R-:W-:Y:S01]  /*13a00*/  FSEL R168, R168, -INF , !P2 ;  /* 0xff800000a8a87808 */ /* 0x004fe20005000000 */
[----:B------:R-:W-:Y:S06]  /*13a10*/  BAR.SYNC.DEFER_BLOCKING 0x0 ;  /* 0x0000000000007b1d */ /* 0x000fec0000010000 */
[----:B------:R-:W-:Y:S05]  /*13a20*/  @!P6 BRA `(.L_x_1020) ;  /* 0x000000080054e947 */ /* 0x000fea0003800000 */
        /* <DEDUP_REMOVED lines=12> */
.L_x_1021:
        /* <DEDUP_REMOVED lines=49> */
[C---:B------:R-:W-:Y:S01]  /*13e00*/  IMAD R3, R22.reuse, UR11, R3 ;  /* 0x0000000b16037c24 */ /* 0x040fe2000f8e0203 */
        /* <DEDUP_REMOVED lines=10> */
.L_x_1022:
[----:B------:R-:W1:Y:S01]  /*13eb0*/  LDCU UR8, c[0x0][0x440] ;  /* 0x00008800ff0877ac */ /* 0x000e620008000800 */
[----:B------:R-:W2:Y:S01]  /*13ec0*/  LDCU UR4, c[0x0][0x3bc] ;  /* 0x00007780ff0477ac */ /* 0x000ea20008000800 */
[----:B------:R-:W-:Y:S01]  /*13ed0*/  USHF.L.U32 UR9, UR10, 0x5, URZ ;  /* 0x000000050a097899 */ /* 0x000fe200080006ff */
[----:B-1----:R-:W-:Y:S02]  /*13ee0*/  ISETP.GE.AND P5, PT, R12, UR8, PT ;  /* 0x000000080c007c0c */ /* 0x002fe4000bfa6270 */
[----:B------:R-:W-:Y:S02]  /*13ef0*/  ISETP.GE.AND P4, PT, R10, UR8, PT ;  /* 0x000000080a007c0c */ /* 0x000fe4000bf86270 */
[----:B------:R-:W-:Y:S01]  /*13f00*/  ISETP.GE.AND P3, PT, R9, UR8, PT ;  /* 0x0000000809007c0c */ /* 0x000fe2000bf66270 */
[----:B--2---:R-:W-:Y:S01]  /*13f10*/  USHF.L.U64.HI UR4, UR10, 0x5, UR4 ;  /* 0x000000050a047899 */ /* 0x004fe20008010204 */
[----:B------:R-:W-:-:S04]  /*13f20*/  LEA R12, P2, R61, R196, 0x1 ;  /* 0x000000c43d0c7211 */ /* 0x000fc800078408ff */
[----:B------:R-:W-:Y:S02]  /*13f30*/  LEA.HI.X R13, R61, R195, R60, 0x1, P2 ;  /* 0x000000c33d0d7211 */ /* 0x000fe400010f0c3c */
[----:B------:R-:W-:Y:S01]  /*13f40*/  IADD3 R28, P2, PT, R12, UR9, RZ ;  /* 0x000000090c1c7c10 */ /* 0x000fe2000ff5e0ff */
[----:B------:R-:W-:-:S03]  /*13f50*/  @!P5 IMAD.MOV.U32 R194, RZ, RZ, R196 ;  /* 0x000000ffffc2d224 */ /* 0x000fc600078e00c4 */
[----:B------:R-:W-:Y:S02]  /*13f60*/  IADD3.X R29, PT, PT, R13, UR4, RZ, P2, !PT ;  /* 0x000000040d1d7c10 */ /* 0x000fe400097fe4ff */
[----:B------:R-:W-:Y:S01]  /*13f70*/  @!PT LDS RZ, [RZ] ;  /* 0x00000000fffff984 */ /* 0x000fe20000000800 */
[----:B------:R-:W-:Y:S01]  /*13f80*/  @!PT LDS RZ, [RZ] ;  /* 0x00000000fffff984 */ /* 0x000fe20000000800 */
[----:B------:R-:W-:Y:S01]  /*13f90*/  @!PT LDS RZ, [RZ] ;  /* 0x00000000fffff984 */ /* 0x000fe20000000800 */
[----:B------:R1:W-:Y:S01]  /*13fa0*/  @!P5 LDGSTS.E.BYPASS.LTC128B.128 [R209+0x6000], desc[UR6][R194.64] ;  /* 0x06000000c2d1dfae */ /* 0x0003e2000b981a06 */
[----:B------:R-:W-:-:S03]  /*13fb0*/  IADD3 R26, P2, PT, R28, UR9, RZ ;  /* 0x000000091c1a7c10 */ /* 0x000fc6000ff5e0ff */
[----:B------:R2:W-:Y:S01]  /*13fc0*/  @P5 STS.128 [R209+0x6000], RZ ;  /* 0x006000ffd1005388 */ /* 0x0005e20000000c00 */
[----:B------:R-:W-:Y:S01]  /*13fd0*/  IADD3.X R27, PT, PT, R29, UR4, RZ, P2, !PT ;  /* 0x000000041d1b7c10 */ /* 0x000fe200097fe4ff */
        /* <DEDUP_REMOVED lines=58> */
.L_x_1020:
[----:B------:R-:W-:Y:S01]  /*14380*/  FMNMX3.FTZ R10, R7, R23, R25, !PT ;  /* 0x00000017070a7276 */ /* 0x000fe20007810019 */
[----:B------:R-:W1:Y:S01]  /*14390*/  S2R R187, SR_TID.X ;  /* 0x0000000000bb7919 */ /* 0x000e620000002100 */
[----:B------:R-:W-:Y:S01]  /*143a0*/  FMNMX3.FTZ R3, R16, R18, R6, !PT ;  /* 0x0000001210037276 */ /* 0x000fe20007810006 */
[----:B------:R-:W3:Y:S01]  /*143b0*/  LDCU UR4, c[0x0][0x45c] ;  /* 0x00008b80ff0477ac */ /* 0x000ee20008000800 */
        /* <DEDUP_REMOVED lines=12> */
[----:B--2---:R-:W-:Y:S02]  /*14480*/  FMNMX.FTZ R12, R168, R9, !PT ;  /* 0x00000009a80c7209 */ /* 0x004fe40007810000 */
[----:B------:R-:W-:-:S03]  /*14490*/  FMNMX.FTZ R27, R165, R10, !PT ;  /* 0x0000000aa51b7209 */ /* 0x000fc60007810000 */
[----:B------:R-:W2:Y:S01]  /*144a0*/  SHFL.BFLY PT, R13, R12, 0x2, 0x1f ;  /* 0x0c401f000c0d7f89 */ /* 0x000ea200000e0000 */
[----:B-1----:R-:W-:Y:S02]  /*144b0*/  SHF.L.U32 R186, R187, 0x3, RZ ;  /* 0x00000003bbba7819 */ /* 0x002fe400000006ff */
[----:B------:R-:W-:Y:S01]  /*144c0*/  SHF.R.U32.HI R185, RZ, 0x1, R187 ;  /* 0x00000001ffb97819 */ /* 0x000fe200000116bb */
[----:B------:R-:W1:Y:S01]  /*144d0*/  SHFL.BFLY PT, R10, R27, 0x2, 0x1f ;  /* 0x0c401f001b0a7f89 */ /* 0x000e6200000e0000 */
[----:B------:R-:W-:Y:S02]  /*144e0*/  LOP3.LUT R186, R186, 0x38, RZ, 0xc0, !PT ;  /* 0x00000038baba7812 */ /* 0x000fe400078ec0ff */
[----:B------:R-:W-:Y:S02]  /*144f0*/  LOP3.LUT R9, R185, 0x8, RZ, 0xc0, !PT ;  /* 0x00000008b9097812 */ /* 0x000fe400078ec0ff */
[----:B--2---:R-:W-:Y:S02]  /*14500*/  FMNMX.FTZ R13, R12, R13, !PT ;  /* 0x0000000d0c0d7209 */ /* 0x004fe40007810000 */
[----:B------:R-:W-:-:S02]  /*14510*/  LOP3.LUT R12, R186, 0x1c0, R0, 0xf8, !PT ;  /* 0x000001c0ba0c7812 */ /* 0x000fc400078ef800 */
[----:B-1----:R-:W-:Y:S01]  /*14520*/  FMNMX.FTZ R10, R27, R10, !PT ;  /* 0x0000000a1b0a7209 */ /* 0x002fe20007810000 */
[----:B------:R-:W1:Y:S01]  /*14530*/  SHFL.BFLY PT, R132, R13, 0x1, 0x1f ;  /* 0x0c201f000d847f89 */ /* 0x000e6200000e0000 */
[----:B------:R-:W-:-:S03]  /*14540*/  LOP3.LUT R9, R12, R9, RZ, 0x3c, !PT ;  /* 0x000000090c097212 */ /* 0x000fc600078e3cff */
[----:B------:R-:W2:Y:S01]  /*14550*/  SHFL.BFLY PT, R3, R10, 0x1, 0x1f ;  /* 0x0c201f000a037f89 */ /* 0x000ea200000e0000 */
        /* <DEDUP_REMOVED lines=12> */
[----:B--2---:R-:W-:-:S03]  /*14620*/  FMNMX.FTZ R3, R10, R3, !PT ;  /* 0x000000030a037209 */ /* 0x004fc60007810000 */
[C---:B---3--:R-:W-:Y:S01]  /*14630*/  FMUL.FTZ R176, R132.reuse, UR4 ;  /* 0x0000000484b07c20 */ /* 0x048fe20008410000 */
[----:B------:R-:W-:Y:S01]  /*14640*/  FSETP.NEU.FTZ.AND P2, PT, R132, -INF , PT ;  /* 0xff8000008400780b */ /* 0x000fe20003f5d000 */
[----:B------:R-:W2:Y:S01]  /*14650*/  LDSM.16.MT88.4 R48, [R169+0xe000] ;  /* 0x00e00000a930783b */ /* 0x000ea20000004200 */
[C---:B------:R-:W-:Y:S02]  /*14660*/  FMUL.FTZ R167, R3.reuse, UR4 ;  /* 0x0000000403a77c20 */ /* 0x040fe40008410000 */
[----:B------:R-:W-:Y:S01]  /*14670*/  FSEL R176, R176, RZ, P2 ;  /* 0x000000ffb0b07208 */ /* 0x000fe20001000000 */
[----:B------:R-:W3:Y:S01]  /*14680*/  LDSM.16.MT88.4 R80, [R169+0x10000] ;  /* 0x01000000a950783b */ /* 0x000ee20000004200 */
[----:B------:R-:W-:-:S03]  /*14690*/  FSETP.NEU.FTZ.AND P2, PT, R3, -INF , PT ;  /* 0xff8000000300780b */ /* 0x000fc60003f5d000 */
[--C-:B------:R-:W-:Y:S01]  /*146a0*/  FFMA.FTZ R163, R7, UR4, -R176.reuse ;  /* 0x0000000407a37c23 */ /* 0x100fe200080108b0 */
[----:B------:R-:W-:Y:S01]  /*146b0*/  FSEL R167, R167, RZ, P2 ;  /* 0x000000ffa7a77208 */ /* 0x000fe20001000000 */
[--C-:B------:R-:W-:Y:S01]  /*146c0*/  FFMA.FTZ R156, R5, UR4, -R176.reuse ;  /* 0x00000004059c7c23 */ /* 0x100fe200080108b0 */
[----:B------:R-:W5:Y:S01]  /*146d0*/  LDSM.16.MT88.4 R100, [R162] ;  /* 0x00000000a264783b */ /* 0x000f620000004200 */
[--C-:B------:R-:W-:Y:S01]  /*146e0*/  FFMA.FTZ R160, R23, UR4, -R176.reuse ;  /* 0x0000000417a07c23 */ /* 0x100fe200080108b0 */
        /* <DEDUP_REMOVED lines=27> */
[----:B------:R-:W-:Y:S01]  /*148a0*/  LDSM.16.MT88.4 R8, [R188+0x10800] ;  /* 0x01080000bc08783b */ /* 0x000fe20000004200 */
[----:B------:R-:W4:Y:S01]  /*148b0*/  MUFU.EX2 R158, R158 ;  /* 0x0000009e009e7308 */ /* 0x000f220000000800 */
[--C-:B------:R-:W-:Y:S01]  /*148c0*/  FFMA.FTZ R177, R177, UR4, -R176.reuse ;  /* 0x00000004b1b17c23 */ /* 0x100fe200080108b0 */
[--C-:B------:R-:W-:Y:S01]  /*148d0*/  FFMA.FTZ R179, R190, UR4, -R167.reuse ;  /* 0x00000004beb37c23 */ /* 0x100fe200080108a7 */
[----:B------:R-:W-:Y:S01]  /*148e0*/  LDSM.16.MT88.4 R20, [R162+0x2800] ;  /* 0x00280000a214783b */ /* 0x000fe20000004200 */
[----:B------:R-:W-:Y:S01]  /*148f0*/  MUFU.EX2 R157, R157 ;  /* 0x0000009d009d7308 */ /* 0x000fe20000000800 */
[--C-:B------:R-:W-:Y:S01]  /*14900*/  FFMA.FTZ R184, R184, UR4, -R167.reuse ;  /* 0x00000004b8b87c23 */ /* 0x100fe200080108a7 */
[----:B-1----:R-:W-:Y:S01]  /*14910*/  F2FP.BF16.F32.PACK_AB R98, R156, R159 ;  /* 0x0000009f9c62723e */ /* 0x002fe200000010ff */
[----:B------:R-:W-:Y:S01]  /*14920*/  LDSM.16.MT88.4 R148, [R169+0xe800] ;  /* 0x00e80000a994783b */ /* 0x000fe20000004200 */
[----:B------:R-:W1:Y:S01]  /*14930*/  MUFU.EX2 R154, R154 ;  /* 0x0000009a009a7308 */ /* 0x000e620000000800 */
[--C-:B------:R-:W-:Y:S01]  /*14940*/  FFMA.FTZ R192, R192, UR4, -R167.reuse ;  /* 0x00000004c0c07c23 */ /* 0x100fe200080108a7 */
[----:B------:R-:W-:Y:S01]  /*14950*/  FFMA.FTZ R213, R168, UR4, -R176 ;  /* 0x00000004a8d57c23 */ /* 0x000fe200080108b0 */
[----:B------:R-:W-:Y:S01]  /*14960*/  LDSM.16.MT88.4 R144, [R169+0x10800] ;  /* 0x01080000a990783b */ /* 0x000fe20000004200 */
[----:B------:R2:W-:Y:S01]  /*14970*/  MUFU.EX2 R2, R15 ;  /* 0x0000000f00027308 */ /* 0x0005e20000000800 */
[----:B------:R-:W-:Y:S01]  /*14980*/  FFMA.FTZ R168, R165, UR4, -R167 ;  /* 0x00000004a5a87c23 */ /* 0x000fe200080108a7 */
[----:B----4-:R-:W-:Y:S01]  /*14990*/  F2FP.BF16.F32.PACK_AB R97, R158, R161 ;  /* 0x000000a19e61723e */ /* 0x010fe200000010ff */
[----:B------:R-:W-:Y:S01]  /*149a0*/  LDSM.16.MT88.4 R140, [R188+0xc800] ;  /* 0x00c80000bc8c783b */ /* 0x000fe20000004200 */
[----:B------:R-:W-:Y:S01]  /*149b0*/  MUFU.EX2 R155, R155 ;  /* 0x0000009b009b7308 */ /* 0x000fe20000000800 */
[----:B------:R-:W-:Y:S01]  /*149c0*/  FADD.FTZ R160, R163, R160 ;  /* 0x000000a0a3a07221 */ /* 0x000fe20000010000 */
[----:B------:R-:W-:Y:S01]  /*149d0*/  FADD.FTZ R158, R161, R158 ;  /* 0x0000009ea19e7221 */ /* 0x000fe20000010000 */
[----:B------:R-:W-:Y:S01]  /*149e0*/  LDSM.16.MT88.4 R32, [R162+0x800] ;  /* 0x00080000a220783b */ /* 0x000fe20000004200 */
[----:B------:R-:W4:Y:S01]  /*149f0*/  MUFU.EX2 R152, R152 ;  /* 0x0000009800987308 */ /* 0x000f220000000800 */
[----:B------:R-:W-:Y:S01]  /*14a00*/  FADD.FTZ R159, R159, R160 ;  /* 0x000000a09f9f7221 */ /* 0x000fe20000010000 */
[----:B-1----:R-:W-:Y:S01]  /*14a10*/  F2FP.BF16.F32.PACK_AB R99, R154, R157 ;  /* 0x0000009d9a63723e */ /* 0x002fe200000010ff */
[----:B------:R-:W-:Y:S01]  /*14a20*/  LDSM.16.MT88.4 R28, [R188+0xe800] ;  /* 0x00e80000bc1c783b */ /* 0x000fe20000004200 */
[----:B------:R-:W-:Y:S01]  /*14a30*/  MUFU.EX2 R137, R137 ;  /* 0x0000008900897308 */ /* 0x000fe20000000800 */
[----:B------:R-:W-:Y:S01]  /*14a40*/  FADD.FTZ R157, R157, R158 ;  /* 0x0000009e9d9d7221 */ /* 0x000fe20000010000 */
[----:B------:R-:W-:Y:S01]  /*14a50*/  FADD.FTZ R156, R156, R159 ;  /* 0x0000009f9c9c7221 */ /* 0x000fe20000010000 */
[----:B--2---:R-:W1:Y:S01]  /*14a60*/  LDSM.16.MT88.4 R12, [R164+0x800] ;  /* 0x00080000a40c783b */ /* 0x004e620000004200 */
[----:B------:R-:W-:Y:S01]  /*14a70*/  MUFU.EX2 R153, R153 ;  /* 0x0000009900997308 */ /* 0x000fe20000000800 */
[C---:B------:R-:W-:Y:S01]  /*14a80*/  HMMA.16816.F32.BF16 R120, R96.reuse, R116, RZ ;  /* 0x000000746078723c */ /* 0x040fe200000418ff */
[----:B------:R-:W-:Y:S01]  /*14a90*/  FADD.FTZ R154, R154, R157 ;  /* 0x0000009d9a9a7221 */ /* 0x000fe20000010000 */
[----:B------:R-:W2:Y:S01]  /*14aa0*/  LDSM.16.MT88.4 R24, [R164+0x2800] ;  /* 0x00280000a418783b */ /* 0x000ea20000004200 */
[----:B------:R-:W4:Y:S04]  /*14ab0*/  MUFU.EX2 R136, R136 ;  /* 0x0000008800887308 */ /* 0x000f280000000800 */
[----:B------:R-:W-:Y:S01]  /*14ac0*/  MUFU.EX2 R135, R135 ;  /* 0x0000008700877308 */ /* 0x000fe20000000800 */
[C---:B------:R-:W-:Y:S03]  /*14ad0*/  HMMA.16816.F32.BF16 R112, R96.reuse, R108, RZ ;  /* 0x0000006c6070723c */ /* 0x040fe600000418ff */
[----:B------:R-:W4:Y:S04]  /*14ae0*/  MUFU.EX2 R0, R0 ;  /* 0x0000000000007308 */ /* 0x000f280000000800 */
        /* <DEDUP_REMOVED lines=12> */
[C---:B---3--:R-:W-:Y:S08]  /*14bb0*/  HMMA.16816.F32.BF16 R76, R96.reuse, R80, RZ ;  /* 0x00000050604c723c */ /* 0x048ff000000418ff */
[C---:B------:R-:W-:Y:S08]  /*14bc0*/  HMMA.16816.F32.BF16 R128, R96.reuse, R124, RZ ;  /* 0x0000007c6080723c */ /* 0x040ff000000418ff */
[C---:B-----5:R-:W-:Y:S08]  /*14bd0*/  HMMA.16816.F32.BF16 R104, R96.reuse, R100, RZ ;  /* 0x000000646068723c */ /* 0x060ff000000418ff */
        /* <DEDUP_REMOVED lines=21> */
[----:B------:R-:W-:Y:S01]  /*14d30*/  F2FP.BF16.F32.PACK_AB R7, R0, R135 ;  /* 0x000000870007723e */ /* 0x000fe200000010ff */
[----:B------:R-:W-:-:S04]  /*14d40*/  FADD.FTZ R137, R137, R152 ;  /* 0x0000009889897221 */ /* 0x000fc80000010000 */
[----:B------:R-:W-:Y:S02]  /*14d50*/  FADD.FTZ R2, R2, R137 ;  /* 0x0000008902027221 */ /* 0x000fe40000010000 */
[C---:B------:R-:W-:Y:S08]  /*14d60*/  HMMA.16816.F32.BF16 R120, R4.reuse, R16, R120 ;  /* 0x000000100478723c */ /* 0x040ff00000041878 */
[C---:B------:R-:W-:Y:S01]  /*14d70*/  HMMA.16816.F32.BF16 R116, R4.reuse, R18, R116 ;  /* 0x000000120474723c */ /* 0x040fe20000041874 */
[----:B------:R-:W3:Y:S07]  /*14d80*/  LDSM.16.MT88.4 R16, [R164+0x4800] ;  /* 0x00480000a410783b */ /* 0x000eee0000004200 */
[C---:B-1----:R-:W-:Y:S08]  /*14d90*/  HMMA.16816.F32.BF16 R112, R4.reuse, R12, R112 ;  /* 0x0000000c0470723c */ /* 0x042ff00000041870 */
[C---:B------:R-:W-:Y:S01]  /*14da0*/  HMMA.16816.F32.BF16 R108, R4.reuse, R14, R108 ;  /* 0x0000000e046c723c */ /* 0x040fe2000004186c */
[----:B------:R-:W1:Y:S07]  /*14db0*/  LDSM.16.MT88.4 R12, [R162+0x4800] ;  /* 0x00480000a20c783b */ /* 0x000e6e0000004200 */
[C---:B------:R-:W-:Y:S08]  /*14dc0*/  HMMA.16816.F32.BF16 R68, R4.reuse, R8, R68 ;  /* 0x000000080444723c */ /* 0x040ff00000041844 */
[C---:B------:R-:W-:Y:S01]  /*14dd0*/  HMMA.16816.F32.BF16 R72, R4.reuse, R10, R72 ;  /* 0x0000000a0448723c */ /* 0x040fe20000041848 */
[----:B------:R-:W4:Y:S07]  /*14de0*/  LDSM.16.MT88.4 R8, [R169+0xd000] ;  /* 0x00d00000a908783b */ /* 0x000f2e0000004200 */
[----:B------:R-:W-:Y:S01]  /*14df0*/  HMMA.16816.F32.BF16 R60, R4, R20, R60 ;  /* 0x00000014043c723c */ /* 0x000fe2000004183c */
[----:B------:R-:W-:Y:S01]  /*14e00*/  FFMA.FTZ R20, R181, UR4, -R176 ;  /* 0x00000004b5147c23 */ /* 0x000fe200080108b0 */
[----:B------:R-:W-:-:S02]  /*14e10*/  FFMA.FTZ R181, R182, UR4, -R167 ;  /* 0x00000004b6b57c23 */ /* 0x000fc400080108a7 */
[----:B------:R-:W-:Y:S04]  /*14e20*/  MUFU.EX2 R182, R192 ;  /* 0x000000c000b67308 */ /* 0x000fe80000000800 */
[----:B------:R5:W1:Y:S01]  /*14e30*/  MUFU.EX2 R175, R20 ;  /* 0x0000001400af7308 */ /* 0x000a620000000800 */
[C---:B------:R-:W-:Y:S03]  /*14e40*/  HMMA.16816.F32.BF16 R44, R4.reuse, R148, R44 ;  /* 0x00000094042c723c */ /* 0x040fe6000004182c */
[----:B------:R-:W4:Y:S05]  /*14e50*/  MUFU.EX2 R181, R181 ;  /* 0x000000b500b57308 */ /* 0x000f2a0000000800 */
        /* <DEDUP_REMOVED lines=17> */
[C---:B------:R-:W-:Y:S01]  /*14f70*/  HMMA.16816.F32.BF16 R64, R4.reuse, R22, R64 ;  /* 0x000000160440723c */ /* 0x040fe20000041840 */
[----:B-----5:R-:W-:Y:S07]  /*14f80*/  LDSM.16.MT88.4 R20, [R162+0x3000] ;  /* 0x00300000a214783b */ /* 0x020fee0000004200 */
[C---:B---3--:R-:W-:Y:S08]  /*14f90*/  HMMA.16816.F32.BF16 R84, R4.reuse, R16, R84 ;  /* 0x000000100454723c */ /* 0x048ff00000041854 */
[C---:B------:R-:W-:Y:S01]  /*14fa0*/  HMMA.16816.F32.BF16 R88, R4.reuse, R18, R88 ;  /* 0x000000120458723c */ /* 0x040fe20000041858 */
[----:B------:R-:W2:Y:S07]  /*14fb0*/  LDSM.16.MT88.4 R16, [R188+0xf000] ;  /* 0x00f00000bc10783b */ /* 0x000eae0000004200 */
[C---:B-1----:R-:W-:Y:S08]  /*14fc0*/  HMMA.16816.F32.BF16 R92, R4.reuse, R12, R92 ;  /* 0x0000000c045c723c */ /* 0x042ff0000004185c */
[----:B------:R-:W-:Y:S01]  /*14fd0*/  HMMA.16816.F32.BF16 R96, R4, R14, R96 ;  /* 0x0000000e0460723c */ /* 0x000fe20000041860 */
[----:B------:R-:W-:Y:S01]  /*14fe0*/  F2FP.BF16.F32.PACK_AB R4, R180, R175 ;  /* 0x000000afb404723e */ /* 0x000fe200000010ff */
[----:B------:R-:W-:Y:S01]  /*14ff0*/  LDSM.16.MT88.4 R12, [R188+0x11000] ;  /* 0x01100000bc0c783b */ /* 0x000fe20000004200 */
[----:B----4-:R-:W-:Y:S01]  /*15000*/  F2FP.BF16.F32.PACK_AB R5, R181, R182 ;  /* 0x000000b6b505723e */ /* 0x010fe200000010ff */
[----:B------:R-:W-:Y:S01]  /*15010*/  FADD.FTZ R175, R175, R2 ;  /* 0x00000002afaf7221 */ /* 0x000fe20000010000 */
[----:B------:R-:W-:-:S02]  /*15020*/  F2FP.BF16.F32.PACK_AB R6, R177, R178 ;  /* 0x000000b2b106723e */ /* 0x000fc400000010ff */
[----:B------:R-:W-:-:S07]  /*15030*/  F2FP.BF16.F32.PACK_AB R7, R184, R179 ;  /* 0x000000b3b807723e */ /* 0x000fce00000010ff */
[C---:B------:R-:W-:Y:S08]  /*15040*/  HMMA.16816.F32.BF16 R120, R4.reuse, R8, R120 ;  /* 0x000000080478723c */ /* 0x040ff00000041878 */
[C---:B------:R-:W-:Y:S01]  /*15050*/  HMMA.16816.F32.BF16 R116, R4.reuse, R10, R116 ;  /* 0x0000000a0474723c */ /* 0x040fe20000041874 */
[----:B------:R-:W1:Y:S07]  /*15060*/  LDSM.16.MT88.4 R8, [R164+0x5000] ;  /* 0x00500000a408783b */ /* 0x000e6e0000004200 */
[C---:B--2---:R-:W-:Y:S08]  /*15070*/  HMMA.16816.F32.BF16 R36, R4.reuse, R16, R36 ;  /* 0x000000100424723c */ /* 0x044ff00000041824 */
        /* <DEDUP_REMOVED lines=16> */
[C---:B-1----:R-:W-:Y:S03]  /*15180*/  HMMA.16816.F32.BF16 R84, R4.reuse, R8, R84 ;  /* 0x000000080454723c */ /* 0x042fe60000041854 */
[----:B------:R-:W1:Y:S05]  /*15190*/  MUFU.EX2 R165, R170 ;  /* 0x000000aa00a57308 */ /* 0x000e6a0000000800 */
[C---:B------:R-:W-:Y:S01]  /*151a0*/  HMMA.16816.F32.BF16 R88, R4.reuse, R10, R88 ;  /* 0x0000000a0458723c */ /* 0x040fe20000041858 */
[----:B------:R-:W1:Y:S07]  /*151b0*/  LDSM.16.MT88.4 R8, [R164+0x3800] ;  /* 0x00380000a408783b */ /* 0x000e6e0000004200 */
        /* <DEDUP_REMOVED lines=20> */
[C---:B--2---:R-:W-:Y:S08]  /*15300*/  HMMA.16816.F32.BF16 R92, R4.reuse, R16, R92 ;  /* 0x00000010045c723c */ /* 0x044ff0000004185c */
[----:B------:R-:W-:Y:S01]  /*15310*/  HMMA.16816.F32.BF16 R96, R4, R18, R96 ;  /* 0x000000120460723c */ /* 0x000fe20000041860 */
[----:B---3--:R-:W-:Y:S01]  /*15320*/  F2FP.BF16.F32.PACK_AB R4, R149, R148 ;  /* 0x000000949504723e */ /* 0x008fe200000010ff */
[----:B------:R-:W2:Y:S01]  /*15330*/  LDSM.16.MT88.4 R16, [R188+0xf800] ;  /* 0x00f80000bc10783b */ /* 0x000ea20000004200 */
[----:B-----5:R-:W-:-:S02]  /*15340*/  F2FP.BF16.F32.PACK_AB R5, R166, R151 ;  /* 0x00000097a605723e */ /* 0x020fc400000010ff */
[----:B------:R-:W-:Y:S02]  /*15350*/  F2FP.BF16.F32.PACK_AB R6, R213, R150 ;  /* 0x00000096d506723e */ /* 0x000fe400000010ff */
[----:B-1----:R-:W-:-:S07]  /*15360*/  F2FP.BF16.F32.PACK_AB R7, R168, R165 ;  /* 0x000000a5a807723e */ /* 0x002fce00000010ff */
[C---:B------:R-:W-:Y:S08]  /*15370*/  HMMA.16816.F32.BF16 R52, R4.reuse, R8, R52 ;  /* 0x000000080434723c */ /* 0x040ff00000041834 */
[C---:B------:R-:W-:Y:S01]  /*15380*/  HMMA.16816.F32.BF16 R56, R4.reuse, R10, R56 ;  /* 0x0000000a0438723c */ /* 0x040fe20000041838 */
[----:B------:R-:W1:Y:S07]  /*15390*/  LDSM.16.MT88.4 R8, [R188+0x11800] ;  /* 0x01180000bc08783b */ /* 0x000e6e0000004200 */
[C---:B----4-:R-:W-:Y:S08]  /*153a0*/  HMMA.16816.F32.BF16 R120, R4.reuse, R12, R120 ;  /* 0x0000000c0478723c */ /* 0x050ff00000041878 */
        /* <DEDUP_REMOVED lines=59> */
[----:B------:R-:W4:Y:S01]  /*15760*/  LDCU UR4, c[0x0][0x45c] ;  /* 0x00008b80ff0477ac */ /* 0x000f220008000800 */
[----:B------:R-:W2:Y:S01]  /*15770*/  LDCU.64 UR8, c[0x0][0x3a0] ;  /* 0x00007400ff0877ac */ /* 0x000ea20008000a00 */
[----:B------:R-:W2:Y:S01]  /*15780*/  LDCU.64 UR10, c[0x0][0x3a8] ;  /* 0x00007500ff0a77ac */ /* 0x000ea20008000a00 */
[----:B-1----:R-:W-:-:S12]  /*15790*/  ULEA UR5, UR5, UR14, 0x18 ;  /* 0x0000000e05057291 */ /* 0x002fd8000f8ec0ff */
.L_x_1027:
        /* <DEDUP_REMOVED lines=97> */
.L_x_1024:
[-C--:B------:R-:W-:Y:S02]  /*15db0*/  @!P3 MOV R199, R197.reuse ;  /* 0x000000c500c7b202 */ /* 0x080fe40000000f00 */
[C---:B------:R-:W-:Y:S02]  /*15dc0*/  LEA R8, P0, R6.reuse, R198, 0x5 ;  /* 0x000000c606087211 */ /* 0x040fe400078028ff */
[C-C-:B-1----:R-:W-:Y:S01]  /*15dd0*/  SHF.L.U64.HI R3, R6.reuse, 0x5, R9.reuse ;  /* 0x0000000506037819 */ /* 0x142fe20000010209 */
[----:B------:R-:W-:Y:S01]  /*15de0*/  @!PT LDS RZ, [RZ] ;  /* 0x00000000fffff984 */ /* 0x000fe20000000800 */
[----:B------:R-:W-:Y:S01]  /*15df0*/  @!PT LDS RZ, [RZ] ;  /* 0x00000000fffff984 */ /* 0x000fe20000000800 */
[----:B------:R-:W-:Y:S01]  /*15e00*/  @!PT LDS RZ, [RZ] ;  /* 0x00000000fffff984 */ /* 0x000fe20000000800 */
[----:B------:R1:W-:Y:S01]  /*15e10*/  @!P3 LDGSTS.E.BYPASS.LTC128B.128 [R209+0xc000], desc[UR6][R198.64] ;  /* 0x0c000000c6d1bfae */ /* 0x0003e2000b981a06 */
[C---:B------:R-:W-:Y:S02]  /*15e20*/  LEA.HI.X R9, R6.reuse, R197, R9, 0x5, P0 ;  /* 0x000000c506097211 */ /* 0x040fe400000f2c09 */
[----:B------:R-:W-:Y:S02]  /*15e30*/  SHF.L.U32 R4, R6, 0x5, RZ ;  /* 0x0000000506047819 */ /* 0x000fe400000006ff */
[----:B------:R-:W-:Y:S01]  /*15e40*/  @P3 STS.128 [R209+0xc000], RZ ;  /* 0x00c000ffd1003388 */ /* 0x000fe20000000c00 */
[----:B------:R-:W-:Y:S02]  /*15e50*/  LEA R194, R2, UR5, 0x1 ;  /* 0x0000000502c27c11 */ /* 0x000fe4000f8e08ff */
[C---:B------:R-:W-:Y:S02]  /*15e60*/  IADD3 R6, P5, PT, R4.reuse, R8, RZ ;  /* 0x0000000804067210 */ /* 0x040fe40007fbe0ff */
[----:B------:R-:W-:Y:S02]  /*15e70*/  IADD3 R2, PT, PT, R193, UR5, RZ ;  /* 0x00000005c1027c10 */ /* 0x000fe4000fffe0ff */
[----:B------:R-:W-:Y:S02]  /*15e80*/  IADD3.X R7, PT, PT, R3, R9, RZ, P5, !PT ;  /* 0x0000000903077210 */ /* 0x000fe40002ffe4ff */
[----:B------:R-:W-:Y:S02]  /*15e90*/  IADD3 R4, P0, PT, R4, R6, RZ ;  /* 0x0000000604047210 */ /* 0x000fe40007f1e0ff */
[----:B------:R-:W-:Y:S02]  /*15ea0*/  ISETP.NE.AND P5, PT, R207, RZ, PT ;  /* 0x000000ffcf00720c */ /* 0x000fe40003fa5270 */
[----:B------:R-:W-:Y:S02]  /*15eb0*/  IADD3.X R5, PT, PT, R3, R7, RZ, P0, !PT ;  /* 0x0000000703057210 */ /* 0x000fe400007fe4ff */
[C---:B------:R-:W-:Y:S02]  /*15ec0*/  LOP3.LUT P0, RZ, R187.reuse, 0x2, RZ, 0xc0, !PT ;  /* 0x00000002bbff7812 */ /* 0x040fe4000780c0ff */
[----:B------:R-:W-:Y:S02]  /*15ed0*/  MOV R3, 0x40 ;  /* 0x0000004000037802 */ /* 0x000fe40000000f00 */
[----:B------:R-:W-:Y:S02]  /*15ee0*/  SEL R189, R138, 0xffffffe0, !P0 ;  /* 0xffffffe08abd7807 */ /* 0x000fe40004000000 */
[----:B------:R-:W-:Y:S02]  /*15ef0*/  LOP3.LUT P0, RZ, R187, 0x4, RZ, 0xc0, !PT ;  /* 0x00000004bbff7812 */ /* 0x000fe4000780c0ff */
[----:B-1----:R-:W-:Y:S02]  /*15f00*/  @!P2 MOV R199, R197 ;  /* 0x000000c500c7a202 */ /* 0x002fe40000000f00 */
[-C--:B------:R-:W-:Y:S02]  /*15f10*/  IADD3 R192, PT, PT, R189, R194.reuse, RZ ;  /* 0x000000c2bdc07210 */ /* 0x080fe40007ffe0ff */
[C---:B------:R-:W-:Y:S01]  /*15f20*/  IADD3 R191, PT, PT, R2.reuse, R189, RZ ;  /* 0x000000bd02bf7210 */ /* 0x040fe20007ffe0ff */
[----:B------:R-:W-:Y:S01]  /*15f30*/  @!PT LDS RZ, [RZ] ;  /* 0x00000000fffff984 */ /* 0x000fe20000000800 */
[----:B------:R-:W-:Y:S01]  /*15f40*/  @!PT LDS RZ, [RZ] ;  /* 0x00000000fffff984 */ /* 0x000fe20000000800 */
[----:B------:R-:W-:Y:S01]  /*15f50*/  @!PT LDS RZ, [RZ] ;  /* 0x00000000fffff984 */ /* 0x000fe20000000800 */
[----:B------:R1:W-:Y:S01]  /*15f60*/  @!P2 LDGSTS.E.BYPASS.LTC128B.128 [R209+0xe000], desc[UR6][R198.64+0x80] ;  /* 0x0e000080c6d1afae */ /* 0x0003e2000b981a06 */
[----:B------:R-:W-:Y:S04]  /*15f70*/  SEL R3, R3, 0xffffffc0, !P0 ;  /* 0xffffffc003037807 */ /* 0x000fe80004000000 */
[----:B------:R-:W-:Y:S01]  /*15f80*/  @P2 STS.128 [R209+0xe000], RZ ;  /* 0x00e000ffd1002388 */ /* 0x000fe20000000c00 */
[----:B------:R-:W-:Y:S02]  /*15f90*/  IADD3 R190, PT, PT, R3, R194, RZ ;  /* 0x000000c203be7210 */ /* 0x000fe40007ffe0ff */
[----:B------:R-:W-:Y:S02]  /*15fa0*/  IADD3 R136, PT, PT, R2, R3, RZ ;  /* 0x0000000302887210 */ /* 0x000fe40007ffe0ff */
[C---:B------:R-:W-:Y:S02]  /*15fb0*/  IADD3 R3, PT, PT, R189.reuse, R190, RZ ;  /* 0x000000bebd037210 */ /* 0x040fe40007ffe0ff */
[----:B------:R-:W-:Y:S02]  /*15fc0*/  IADD3 R2, PT, PT, R189, R136, RZ ;  /* 0x00000088bd027210 */ /* 0x000fe40007ffe0ff */
        /* <DEDUP_REMOVED lines=52> */
[----:B------:R-:W1:Y:S05]  /*16310*/  LDSM.16.M88.4 R144, [R193+UR5+0x6000] ;  /* 0x00600005c190783b */ /* 0x000e6a0008000200 */
[----:B------:R-:W2:Y:S05]  /*16320*/  LDSM.16.M88.4 R148, [R193+UR5+0x6800] ;  /* 0x00680005c194783b */ /* 0x000eaa0008000200 */
[----:B------:R-:W5:Y:S05]  /*16330*/  LDSM.16.M88.4 R152, [R193+UR5+0x7000] ;  /* 0x00700005c198783b */ /* 0x000f6a0008000200 */
[----:B------:R-:W0:Y:S05]  /*16340*/  LDGDEPBAR ;  /* 0x00000000000079af */ /* 0x000e2a0000000000 */
[----:B------:R-:W3:Y:S05]  /*16350*/  LDSM.16.M88.4 R32, [R193+UR5+0x7800] ;  /* 0x00780005c120783b */ /* 0x000eea0008000200 */
[----:B------:R-:W-:Y:S05]  /*16360*/  LDSM.16.M88.4 R132, [R192] ;  /* 0x00000000c084783b */ /* 0x000fea0000000200 */
[----:B------:R-:W4:Y:S05]  /*16370*/  LDSM.16.M88.4 R156, [R191+0x6000] ;  /* 0x00600000bf9c783b */ /* 0x000f2a0000000200 */
[----:B------:R-:W4:Y:S05]  /*16380*/  LDSM.16.M88.4 R160, [R191+0x6800] ;  /* 0x00680000bfa0783b */ /* 0x000f2a0000000200 */
[----:B------:R-:W4:Y:S01]  /*16390*/  LDSM.16.M88.4 R164, [R191+0x7000] ;  /* 0x00700000bfa4783b */ /* 0x000f220000000200 */
[C---:B-1----:R-:W-:Y:S04]  /*163a0*/  HMMA.16816.F32.BF16 R4, R140.reuse, R144, RZ ;  /* 0x000000908c04723c */ /* 0x042fe800000418ff */
[----:B------:R-:W-:Y:S04]  /*163b0*/  LDSM.16.M88.4 R168, [R190] ;  /* 0x00000000bea8783b */ /* 0x000fe80000000200 */
[C---:B------:R-:W-:Y:S01]  /*163c0*/  HMMA.16816.F32.BF16 R8, R140.reuse, R146, RZ ;  /* 0x000000928c08723c */ /* 0x040fe200000418ff */
[----:B------:R-:W1:Y:S05]  /*163d0*/  LDSM.16.M88.4 R144, [R191+0x7800] ;  /* 0x00780000bf90783b */ /* 0x000e6a0000000200 */
[----:B------:R-:W1:Y:S02]  /*163e0*/  LDSM.16.M88.4 R172, [R136+0x6000] ;  /* 0x0060000088ac783b */ /* 0x000e640000000200 */
[C---:B--2---:R-:W-:Y:S03]  /*163f0*/  HMMA.16816.F32.BF16 R12, R140.reuse, R148, RZ ;  /* 0x000000948c0c723c */ /* 0x044fe600000418ff */
[----:B------:R-:W-:Y:S05]  /*16400*/  LDSM.16.M88.4 R176, [R2+0x6000] ;  /* 0x0060000002b0783b */ /* 0x000fea0000000200 */
[C---:B------:R-:W-:Y:S01]  /*16410*/  HMMA.16816.F32.BF16 R16, R140.reuse, R150, RZ ;  /* 0x000000968c10723c */ /* 0x040fe200000418ff */
[----:B------:R-:W-:Y:S05]  /*16420*/  LDSM.16.M88.4 R148, [R136+0x7000] ;  /* 0x007000008894783b */ /* 0x000fea0000000200 */
[----:B------:R-:W-:Y:S02]  /*16430*/  LDSM.16.M88.4 R180, [R191+0x8000] ;  /* 0x00800000bfb4783b */ /* 0x000fe40000000200 */
[C---:B-----5:R-:W-:Y:S08]  /*16440*/  HMMA.16816.F32.BF16 R20, R140.reuse, R152, RZ ;  /* 0x000000988c14723c */ /* 0x060ff000000418ff */
[C---:B------:R-:W-:Y:S01]  /*16450*/  HMMA.16816.F32.BF16 R24, R140.reuse, R154, RZ ;  /* 0x0000009a8c18723c */ /* 0x040fe200000418ff */
[----:B------:R-:W-:Y:S07]  /*16460*/  LDSM.16.M88.4 R152, [R136+0x7800] ;  /* 0x007800008898783b */ /* 0x000fee0000000200 */
[C---:B---3--:R-:W-:Y:S08]  /*16470*/  HMMA.16816.F32.BF16 R28, R140.reuse, R32, RZ ;  /* 0x000000208c1c723c */ /* 0x048ff000000418ff */
[----:B------:R-:W-:Y:S01]  /*16480*/  HMMA.16816.F32.BF16 R32, R140, R34, RZ ;  /* 0x000000228c20723c */ /* 0x000fe200000418ff */
[----:B------:R-:W2:Y:S07]  /*16490*/  LDSM.16.M88.4 R140, [R136+0x6800] ;  /* 0x00680000888c783b */ /* 0x000eae0000000200 */
[C---:B----4-:R-:W-:Y:S08]  /*164a0*/  HMMA.16816.F32.BF16 R4, R132.reuse, R156, R4 ;  /* 0x0000009c8404723c */ /* 0x050ff00000041804 */
[C---:B------:R-:W-:Y:S01]  /*164b0*/  HMMA.16816.F32.BF16 R8, R132.reuse, R158, R8 ;  /* 0x0000009e8408723c */ /* 0x040fe20000041808 */
[----:B------:R-:W3:Y:S07]  /*164c0*/  LDSM.16.M88.4 R156, [R3] ;  /* 0x00000000039c783b */ /* 0x000eee0000000200 */
[C---:B------:R-:W-:Y:S08]  /*164d0*/  HMMA.16816.F32.BF16 R12, R132.reuse, R160, R12 ;  /* 0x000000a0840c723c */ /* 0x040ff0000004180c */
[C---:B------:R-:W-:Y:S01]  /*164e0*/  HMMA.16816.F32.BF16 R16, R132.reuse, R162, R16 ;  /* 0x000000a28410723c */ /* 0x040fe20000041810 */
[----:B------:R-:W-:Y:S07]  /*164f0*/  LDSM.16.M88.4 R160, [R2+0x7800] ;  /* 0x0078000002a0783b */ /* 0x000fee0000000200 */
[C---:B------:R-:W-:Y:S08]  /*16500*/  HMMA.16816.F32.BF16 R20, R132.reuse, R164, R20 ;  /* 0x000000a48414723c */ /* 0x040ff00000041814 */
[C---:B------:R-:W-:Y:S01]  /*16510*/  HMMA.16816.F32.BF16 R24, R132.reuse, R166, R24 ;  /* 0x000000a68418723c */ /* 0x040fe20000041818 */
[----:B------:R-:W-:Y:S07]  /*16520*/  LDSM.16.M88.4 R164, [R194+0x2000] ;  /* 0x00200000c2a4783b */ /* 0x000fee0000000200 */
[C---:B-1----:R-:W-:Y:S08]  /*16530*/  HMMA.16816.F32.BF16 R28, R132.reuse, R144, R28 ;  /* 0x00000090841c723c */ /* 0x042ff0000004181c */
[----:B------:R-:W-:Y:S01]  /*16540*/  HMMA.16816.F32.BF16 R32, R132, R146, R32 ;  /* 0x000000928420723c */ /* 0x000fe20000041820 */
[----:B------:R-:W1:Y:S05]  /*16550*/  LDSM.16.M88.4 R132, [R2+0x6800] ;  /* 0x006800000284783b */ /* 0x000e6a0000000200 */
[----:B------:R-:W4:Y:S02]  /*16560*/  LDSM.16.M88.4 R144, [R2+0x7000] ;  /* 0x007000000290783b */ /* 0x000f240000000200 */
[C---:B------:R-:W-:Y:S08]  /*16570*/  HMMA.16816.F32.BF16 R4, R168.reuse, R172, R4 ;  /* 0x000000aca804723c */ /* 0x040ff00000041804 */
[C---:B------:R-:W-:Y:S01]  /*16580*/  HMMA.16816.F32.BF16 R8, R168.reuse, R174, R8 ;  /* 0x000000aea808723c */ /* 0x040fe20000041808 */
[----:B------:R-:W5:Y:S07]  /*16590*/  LDSM.16.M88.4 R172, [R193+UR5+0x8000] ;  /* 0x00800005c1ac783b */ /* 0x000f6e0008000200 */
[C---:B--2---:R-:W-:Y:S08]  /*165a0*/  HMMA.16816.F32.BF16 R12, R168.reuse, R140, R12 ;  /* 0x0000008ca80c723c */ /* 0x044ff0000004180c */
[C---:B------:R-:W-:Y:S01]  /*165b0*/  HMMA.16816.F32.BF16 R16, R168.reuse, R142, R16 ;  /* 0x0000008ea810723c */ /* 0x040fe20000041810 */
[----:B------:R-:W2:Y:S07]  /*165c0*/  LDSM.16.M88.4 R140, [R193+UR5+0x8800] ;  /* 0x00880005c18c783b */ /* 0x000eae0008000200 */
[C---:B------:R-:W-:Y:S08]  /*165d0*/  HMMA.16816.F32.BF16 R20, R168.reuse, R148, R20 ;  /* 0x00000094a814723c */ /* 0x040ff00000041814 */
[C---:B------:R-:W-:Y:S01]  /*165e0*/  HMMA.16816.F32.BF16 R24, R168.reuse, R150, R24 ;  /* 0x00000096a818723c */ /* 0x040fe20000041818 */
[----:B------:R-:W2:Y:S07]  /*165f0*/  LDSM.16.M88.4 R148, [R193+UR5+0x9000] ;  /* 0x00900005c194783b */ /* 0x000eae0008000200 */
[C---:B------:R-:W-:Y:S08]  /*16600*/  HMMA.16816.F32.BF16 R28, R168.reuse, R152, R28 ;  /* 0x00000098a81c723c */ /* 0x040ff0000004181c */
[----:B------:R-:W-:Y:S01]  /*16610*/  HMMA.16816.F32.BF16 R32, R168, R154, R32 ;  /* 0x0000009aa820723c */ /* 0x000fe20000041820 */
[----:B------:R-:W2:Y:S05]  /*16620*/  LDSM.16.M88.4 R152, [R193+UR5+0x9800] ;  /* 0x00980005c198783b */ /* 0x000eaa0008000200 */
[----:B------:R-:W2:Y:S02]  /*16630*/  LDSM.16.M88.4 R168, [R192+0x2000] ;  /* 0x00200000c0a8783b */ /* 0x000ea40000000200 */
[C---:B---3--:R-:W-:Y:S08]  /*16640*/  HMMA.16816.F32.BF16 R4, R156.reuse, R176, R4 ;  /* 0x000000b09c04723c */ /* 0x048ff00000041804 */
[C---:B------:R-:W-:Y:S01]  /*16650*/  HMMA.16816.F32.BF16 R8, R156.reuse, R178, R8 ;  /* 0x000000b29c08723c */ /* 0x040fe20000041808 */
[----:B------:R-:W-:Y:S07]  /*16660*/  LDSM.16.M88.4 R176, [R136+0x8000] ;  /* 0x0080000088b0783b */ /* 0x000fee0000000200 */
[C---:B-1----:R-:W-:Y:S08]  /*16670*/  HMMA.16816.F32.BF16 R12, R156.reuse, R132, R12 ;  /* 0x000000849c0c723c */ /* 0x042ff0000004180c */
[C---:B------:R-:W-:Y:S01]  /*16680*/  HMMA.16816.F32.BF16 R16, R156.reuse, R134, R16 ;  /* 0x000000869c10723c */ /* 0x040fe20000041810 */
[----:B------:R-:W1:Y:S07]  /*16690*/  LDSM.16.M88.4 R132, [R191+0x8800] ;  /* 0x00880000bf84783b */ /* 0x000e6e0000000200 */
[C---:B----4-:R-:W-:Y:S08]  /*166a0*/  HMMA.16816.F32.BF16 R20, R156.reuse, R144, R20 ;  /* 0x000000909c14723c */ /* 0x050ff00000041814 */
[C---:B------:R-:W-:Y:S01]  /*166b0*/  HMMA.16816.F32.BF16 R24, R156.reuse, R146, R24 ;  /* 0x000000929c18723c */ /* 0x040fe20000041818 */
[----:B------:R-:W3:Y:S07]  /*166c0*/  LDSM.16.M88.4 R144, [R191+0x9000] ;  /* 0x00900000bf90783b */ /* 0x000eee0000000200 */
[C---:B------:R-:W-:Y:S08]  /*166d0*/  HMMA.16816.F32.BF16 R28, R156.reuse, R160, R28 ;  /* 0x000000a09c1c723c */ /* 0x040ff0000004181c */
[----:B------:R-:W-:Y:S01]  /*166e0*/  HMMA.16816.F32.BF16 R32, R156, R162, R32 ;  /* 0x000000a29c20723c */ /* 0x000fe20000041820 */
[----:B------:R-:W4:Y:S05]  /*166f0*/  LDSM.16.M88.4 R156, [R191+0x9800] ;  /* 0x00980000bf9c783b */ /* 0x000f2a0000000200 */
[----:B------:R-:W4:Y:S02]  /*16700*/  LDSM.16.M88.4 R160, [R190+0x2000] ;  /* 0x00200000bea0783b */ /* 0x000f240000000200 */
[C---:B-----5:R-:W-:Y:S08]  /*16710*/  HMMA.16816.F32.BF16 R4, R164.reuse, R172, R4 ;  /* 0x000000aca404723c */ /* 0x060ff00000041804 */
[C---:B------:R-:W-:Y:S01]  /*16720*/  HMMA.16816.F32.BF16 R8, R164.reuse, R174, R8 ;  /* 0x000000aea408723c */ /* 0x040fe20000041808 */
[----:B------:R-:W-:Y:S07]  /*16730*/  LDSM.16.M88.4 R172, [R2+0x8000] ;  /* 0x0080000002ac783b */ /* 0x000fee0000000200 */
[C---:B--2---:R-:W-:Y:S08]  /*16740*/  HMMA.16816.F32.BF16 R12, R164.reuse, R140, R12 ;  /* 0x0000008ca40c723c */ /* 0x044ff0000004180c */
[C---:B------:R-:W-:Y:S01]  /*16750*/  HMMA.16816.F32.BF16 R16, R164.reuse, R142, R16 ;  /* 0x0000008ea410723c */ /* 0x040fe20000041810 */
[----:B------:R-:W2:Y:S07]  /*16760*/  LDSM.16.M88.4 R140, [R136+0x8800] ;  /* 0x00880000888c783b */ /* 0x000eae0000000200 */
[C---:B------:R-:W-:Y:S08]  /*16770*/  HMMA.16816.F32.BF16 R20, R164.reuse, R148, R20 ;  /* 0x00000094a414723c */ /* 0x040ff00000041814 */
        /* <DEDUP_REMOVED lines=9> */
[C---:B-1----:R-:W-:Y:S08]  /*16810*/  HMMA.16816.F32.BF16 R12, R168.reuse, R132, R12 ;  /* 0x00000084a80c723c */ /* 0x042ff0000004180c */
[C---:B------:R-:W-:Y:S01]  /*16820*/  HMMA.16816.F32.BF16 R16, R168.reuse, R134, R16 ;  /* 0x00000086a810723c */ /* 0x040fe20000041810 */
[----:B------:R-:W1:Y:S07]  /*16830*/  LDSM.16.M88.4 R132, [R2+0x8800] ;  /* 0x008800000284783b */ /* 0x000e6e0000000200 */
[C---:B---3--:R-:W-:Y:S08]  /*16840*/  HMMA.16816.F32.BF16 R20, R168.reuse, R144, R20 ;  /* 0x00000090a814723c */ /* 0x048ff00000041814 */
[C---:B------:R-:W-:Y:S01]  /*16850*/  HMMA.16816.F32.BF16 R24, R168.reuse, R146, R24 ;  /* 0x00000092a818723c */ /* 0x040fe20000041818 */
[----:B------:R-:W3:Y:S07]  /*16860*/  LDSM.16.M88.4 R144, [R2+0x9000] ;  /* 0x009000000290783b */ /* 0x000eee0000000200 */
[C---:B----4-:R-:W-:Y:S08]  /*16870*/  HMMA.16816.F32.BF16 R28, R168.reuse, R156, R28 ;  /* 0x0000009ca81c723c */ /* 0x050ff0000004181c */
[----:B------:R-:W-:Y:S01]  /*16880*/  HMMA.16816.F32.BF16 R32, R168, R158, R32 ;  /* 0x0000009ea820723c */ /* 0x000fe20000041820 */
[----:B------:R-:W4:Y:S05]  /*16890*/  LDSM.16.M88.4 R156, [R2+0x9800] ;  /* 0x00980000029c783b */ /* 0x000f2a0000000200 */
[----:B------:R-:W-:Y:S02]  /*168a0*/  LDSM.16.M88.4 R168, [R194+0x4000] ;  /* 0x00400000c2a8783b */ /* 0x000fe40000000200 */
[C---:B------:R-:W-:Y:S08]  /*168b0*/  HMMA.16816.F32.BF16 R4, R160.reuse, R176, R4 ;  /* 0x000000b0a004723c */ /* 0x040ff00000041804 */
[C---:B------:R-:W-:Y:S01]  /*168c0*/  HMMA.16816.F32.BF16 R8, R160.reuse, R178, R8 ;  /* 0x000000b2a008723c */ /* 0x040fe20000041808 */
[----:B------:R-:W4:Y:S07]  /*168d0*/  LDSM.16.M88.4 R176, [R193+UR5+0xa000] ;  /* 0x00a00005c1b0783b */ /* 0x000f2e0008000200 */
[C---:B--2---:R-:W-:Y:S08]  /*168e0*/  HMMA.16816.F32.BF16 R12, R160.reuse, R140, R12 ;  /* 0x0000008ca00c723c */ /* 0x044ff0000004180c */
[C---:B------:R-:W-:Y:S01]  /*168f0*/  HMMA.16816.F32.BF16 R16, R160.reuse, R142, R16 ;  /* 0x0000008ea010723c */ /* 0x040fe20000041810 */
[----:B------:R-:W2:Y:S07]  /*16900*/  LDSM.16.M88.4 R140, [R193+UR5+0xa800] ;  /* 0x00a80005c18c783b */ /* 0x000eae0008000200 */
        /* <DEDUP_REMOVED lines=22> */
[----:B------:R-:W4:Y:S07]  /*16a70*/  LDSM.16.M88.4 R176, [R136+0xa000] ;  /* 0x00a0000088b0783b */ /* 0x000f2e0000000200 */
[C---:B--2---:R-:W-:Y:S08]  /*16a80*/  HMMA.16816.F32.BF16 R12, R168.reuse, R140, R12 ;  /* 0x0000008ca80c723c */ /* 0x044ff0000004180c */
[C---:B------:R-:W-:Y:S01]  /*16a90*/  HMMA.16816.F32.BF16 R16, R168.reuse, R142, R16 ;  /* 0x0000008ea810723c */ /* 0x040fe20000041810 */
[----:B------:R-:W2:Y:S07]  /*16aa0*/  LDSM.16.M88.4 R140, [R136+0xa800] ;  /* 0x00a80000888c783b */ /* 0x000eae0000000200 */
        /* <DEDUP_REMOVED lines=9> */
[C---:B-1----:R-:W-:Y:S08]  /*16b40*/  HMMA.16816.F32.BF16 R12, R160.reuse, R132, R12 ;  /* 0x00000084a00c723c */ /* 0x042ff0000004180c */
[C---:B------:R-:W-:Y:S01]  /*16b50*/  HMMA.16816.F32.BF16 R16, R160.reuse, R134, R16 ;  /* 0x00000086a010723c */ /* 0x040fe20000041810 */
[----:B------:R-:W1:Y:S07]  /*16b60*/  LDSM.16.M88.4 R132, [R2+0xa800] ;  /* 0x00a800000284783b */ /* 0x000e6e0000000200 */
[C---:B---3--:R-:W-:Y:S08]  /*16b70*/  HMMA.16816.F32.BF16 R20, R160.reuse, R144, R20 ;  /* 0x00000090a014723c */ /* 0x048ff00000041814 */
[C---:B------:R-:W-:Y:S08]  /*16b80*/  HMMA.16816.F32.BF16 R24, R160.reuse, R146, R24 ;  /* 0x00000092a018723c */ /* 0x040ff00000041818 */
[C---:B----4-:R-:W-:Y:S08]  /*16b90*/  HMMA.16816.F32.BF16 R28, R160.reuse, R156, R28 ;  /* 0x0000009ca01c723c */ /* 0x050ff0000004181c */
[----:B------:R-:W-:Y:S08]  /*16ba0*/  HMMA.16816.F32.BF16 R32, R160, R158, R32 ;  /* 0x0000009ea020723c */ /* 0x000ff00000041820 */
[C---:B------:R-:W-:Y:S08]  /*16bb0*/  HMMA.16816.F32.BF16 R4, R164.reuse, R176, R4 ;  /* 0x000000b0a404723c */ /* 0x040ff00000041804 */
[C---:B------:R-:W-:Y:S08]  /*16bc0*/  HMMA.16816.F32.BF16 R8, R164.reuse, R178, R8 ;  /* 0x000000b2a408723c */ /* 0x040ff00000041808 */
[C---:B--2---:R-:W-:Y:S08]  /*16bd0*/  HMMA.16816.F32.BF16 R12, R164.reuse, R140, R12 ;  /* 0x0000008ca40c723c */ /* 0x044ff0000004180c */
[C---:B------:R-:W-:Y:S08]  /*16be0*/  HMMA.16816.F32.BF16 R16, R164.reuse, R142, R16 ;  /* 0x0000008ea410723c */ /* 0x040ff00000041810 */
[C---:B-----5:R-:W-:Y:S08]  /*16bf0*/  HMMA.16816.F32.BF16 R20, R164.reuse, R148, R20 ;  /* 0x00000094a414723c */ /* 0x060ff00000041814 */
[C---:B------:R-:W-:Y:S08]  /*16c00*/  HMMA.16816.F32.BF16 R24, R164.reuse, R150, R24 ;  /* 0x00000096a418723c */ /* 0x040ff00000041818 */
[C---:B------:R-:W-:Y:S08]  /*16c10*/  HMMA.16816.F32.BF16 R28, R164.reuse, R152, R28 ;  /* 0x00000098a41c723c */ /* 0x040ff0000004181c */
[----:B------:R-:W-:Y:S08]  /*16c20*/  HMMA.16816.F32.BF16 R32, R164, R154, R32 ;  /* 0x0000009aa420723c */ /* 0x000ff00000041820 */
[C---:B------:R-:W-:Y:S08]  /*16c30*/  HMMA.16816.F32.BF16 R4, R168.reuse, R180, R4 ;  /* 0x000000b4a804723c */ /* 0x040ff00000041804 */
[C---:B------:R-:W-:Y:S08]  /*16c40*/  HMMA.16816.F32.BF16 R8, R168.reuse, R182, R8 ;  /* 0x000000b6a808723c */ /* 0x040ff00000041808 */
[C---:B-1----:R-:W-:Y:S03]  /*16c50*/  HMMA.16816.F32.BF16 R12, R168.reuse, R132, R12 ;  /* 0x00000084a80c723c */ /* 0x042fe6000004180c */
[----:B------:R-:W-:Y:S01]  /*16c60*/  FMUL.FTZ R228, R4, UR13 ;  /* 0x0000000d04e47c20 */ /* 0x000fe20008410000 */
[----:B------:R-:W-:Y:S01]  /*16c70*/  FMUL.FTZ R226, R5, UR13 ;  /* 0x0000000d05e27c20 */ /* 0x000fe20008410000 */
[----:B------:R-:W-:Y:S01]  /*16c80*/  FMUL.FTZ R174, R6, UR13 ;  /* 0x0000000d06ae7c20 */ /* 0x000fe20008410000 */
[----:B------:R-:W-:Y:S02]  /*16c90*/  FMUL.FTZ R172, R7, UR13 ;  /* 0x0000000d07ac7c20 */ /* 0x000fe40008410000 */
[----:B------:R-:W1:Y:S01]  /*16ca0*/  LDSM.16.M88.4 R4, [R2+0xb000] ;  /* 0x00b000000204783b */ /* 0x000e620000000200 */
[----:B------:R-:W2:Y:S01]  /*16cb0*/  MUFU.TANH R228, R228 ;  /* 0x000000e400e47308 */ /* 0x000ea20000002400 */
[C---:B------:R-:W-:Y:S03]  /*16cc0*/  HMMA.16816.F32.BF16 R16, R168.reuse, R134, R16 ;  /* 0x00000086a810723c */ /* 0x040fe60000041810 */
[----:B------:R-:W-:Y:S01]  /*16cd0*/  FMUL.FTZ R9, R9, UR13 ;  /* 0x0000000d09097c20 */ /* 0x000fe20008410000 */
[----:B------:R-:W-:Y:S01]  /*16ce0*/  FMUL.FTZ R10, R10, UR13 ;  /* 0x0000000d0a0a7c20 */ /* 0x000fe20008410000 */
[----:B------:R-:W-:Y:S01]  /*16cf0*/  FMUL.FTZ R11, R11, UR13 ;  /* 0x0000000d0b0b7c20 */ /* 0x000fe20008410000 */
[----:B------:R-:W-:Y:S03]  /*16d00*/  FMUL.FTZ R236, R8, UR13 ;  /* 0x0000000d08ec7c20 */ /* 0x000fe60008410000 */
[----:B------:R-:W3:Y:S01]  /*16d10*/  MUFU.TANH R234, R9 ;  /* 0x0000000900ea7308 */ /* 0x000ee20000002400 */
[----:B------:R-:W-:Y:S01]  /*16d20*/  FMUL.FTZ R220, R12, UR13 ;  /* 0x0000000d0cdc7c20 */ /* 0x000fe20008410000 */
[----:B------:R-:W-:Y:S01]  /*16d30*/  FMUL.FTZ R13, R13, UR13 ;  /* 0x0000000d0d0d7c20 */ /* 0x000fe20008410000 */
[----:B------:R-:W-:Y:S01]  /*16d40*/  FMUL.FTZ R14, R14, UR13 ;  /* 0x0000000d0e0e7c20 */ /* 0x000fe20008410000 */
[----:B------:R-:W-:Y:S06]  /*16d50*/  FMUL.FTZ R15, R15, UR13 ;  /* 0x0000000d0f0f7c20 */ /* 0x000fec0008410000 */
[----:B------:R-:W4:Y:S01]  /*16d60*/  MUFU.TANH R232, R10 ;  /* 0x0000000a00e87308 */ /* 0x000f220000002400 */
[----:B------:R-:W-:Y:S01]  /*16d70*/  FMUL.FTZ R224, R16, UR13 ;  /* 0x0000000d10e07c20 */ /* 0x000fe20008410000 */
[----:B------:R-:W-:Y:S01]  /*16d80*/  FMUL.FTZ R17, R17, UR13 ;  /* 0x0000000d11117c20 */ /* 0x000fe20008410000 */
[----:B------:R-:W-:Y:S01]  /*16d90*/  FMUL.FTZ R18, R18, UR13 ;  /* 0x0000000d12127c20 */ /* 0x000fe20008410000 */
[----:B------:R-:W-:Y:S06]  /*16da0*/  FMUL.FTZ R19, R19, UR13 ;  /* 0x0000000d13137c20 */ /* 0x000fec0008410000 */
[----:B------:R5:W2:Y:S10]  /*16db0*/  MUFU.TANH R230, R11 ;  /* 0x0000000b00e67308 */ /* 0x000ab40000002400 */
[----:B------:R-:W2:Y:S01]  /*16dc0*/  MUFU.TANH R226, R226 ;  /* 0x000000e200e27308 */ /* 0x000ea20000002400 */
[C---:B-1----:R-:W-:Y:S09]  /*16dd0*/  HMMA.16816.F32.BF16 R20, R168.reuse, R4, R20 ;  /* 0x00000004a814723c */ /* 0x042ff20000041814 */
[----:B------:R-:W1:Y:S01]  /*16de0*/  MUFU.TANH R174, R174 ;  /* 0x000000ae00ae7308 */ /* 0x000e620000002400 */
[----:B-----5:R-:W5:Y:S01]  /*16df0*/  LDSM.16.M88.4 R8, [R2+0xb800] ;  /* 0x00b800000208783b */ /* 0x020f620000000200 */
[----:B------:R-:W-:Y:S08]  /*16e00*/  DEPBAR.LE SB0, 0x0 ;  /* 0x000080000000791a */ /* 0x000ff00000000000 */
[----:B------:R-:W1:Y:S01]  /*16e10*/  MUFU.TANH R172, R172 ;  /* 0x000000ac00ac7308 */ /* 0x000e620000002400 */
[----:B------:R-:W-:Y:S01]  /*16e20*/  BAR.SYNC.DEFER_BLOCKING 0x0 ;  /* 0x0000000000007b1d */ /* 0x000fe20000010000 */
[C---:B------:R-:W-:Y:S08]  /*16e30*/  HMMA.16816.F32.BF16 R24, R168.reuse, R6, R24 ;  /* 0x00000006a818723c */ /* 0x040ff00000041818 */
[----:B------:R-:W1:Y:S01]  /*16e40*/  MUFU.TANH R236, R236 ;  /* 0x000000ec00ec7308 */ /* 0x000e620000002400 */
[----:B------:R-:W-:Y:S01]  /*16e50*/  FMUL.FTZ R20, R20, UR13 ;  /* 0x0000000d14147c20 */ /* 0x000fe20008410000 */
[----:B------:R-:W-:Y:S01]  /*16e60*/  FMUL.FTZ R21, R21, UR13 ;  /* 0x0000000d15157c20 */ /* 0x000fe20008410000 */
[----:B------:R-:W-:Y:S01]  /*16e70*/  FMUL.FTZ R22, R22, UR13 ;  /* 0x0000000d16167c20 */ /* 0x000fe20008410000 */
[----:B------:R-:W-:Y:S06]  /*16e80*/  FMUL.FTZ R23, R23, UR13 ;  /* 0x0000000d17177c20 */ /* 0x000fec0008410000 */
[----:B------:R-:W1:Y:S01]  /*16e90*/  MUFU.TANH R220, R220 ;  /* 0x000000dc00dc7308 */ /* 0x000e620000002400 */
[----:B------:R-:W-:Y:S01]  /*16ea0*/  FMUL.FTZ R212, R24, UR13 ;  /* 0x0000000d18d47c20 */ /* 0x000fe20008410000 */
[----:B------:R-:W-:Y:S01]  /*16eb0*/  FMUL.FTZ R25, R25, UR13 ;  /* 0x0000000d19197c20 */ /* 0x000fe20008410000 */
[----:B------:R-:W-:Y:S07]  /*16ec0*/  FMUL.FTZ R26, R26, UR13 ;  /* 0x0000000d1a1a7c20 */ /* 0x000fee0008410000 */
[----:B------:R1:W1:Y:S01]  /*16ed0*/  MUFU.TANH R178, R13 ;  /* 0x0000000d00b27308 */ /* 0x0002620000002400 */
[----:B------:R-:W-:Y:S09]  /*16ee0*/  FMUL.FTZ R27, R27, UR13 ;  /* 0x0000000d1b1b7c20 */ /* 0x000ff20008410000 */
[----:B------:R1:W1:Y:S01]  /*16ef0*/  MUFU.TANH R176, R14 ;  /* 0x0000000e00b07308 */ /* 0x0002620000002400 */
[C---:B-----5:R-:W-:Y:S09]  /*16f00*/  HMMA.16816.F32.BF16 R28, R168.reuse, R8, R28 ;  /* 0x00000008a81c723c */ /* 0x060ff2000004181c */
[----:B------:R1:W1:Y:S01]  /*16f10*/  MUFU.TANH R180, R15 ;  /* 0x0000000f00b47308 */ /* 0x0002620000002400 */
[----:B------:R-:W-:Y:S09]  /*16f20*/  HMMA.16816.F32.BF16 R32, R168, R10, R32 ;  /* 0x0000000aa820723c */ /* 0x000ff20000041820 */
[----:B------:R-:W1:Y:S01]  /*16f30*/  MUFU.TANH R224, R224 ;  /* 0x000000e000e07308 */ /* 0x000e620000002400 */
[----:B------:R-:W-:Y:S01]  /*16f40*/  FMUL.FTZ R158, R28, UR13 ;  /* 0x0000000d1c9e7c20 */ /* 0x000fe20008410000 */
[----:B------:R-:W-:Y:S01]  /*16f50*/  FMUL.FTZ R29, R29, UR13 ;  /* 0x0000000d1d1d7c20 */ /* 0x000fe20008410000 */
[----:B------:R-:W-:Y:S07]  /*16f60*/  FMUL.FTZ R30, R30, UR13 ;  /* 0x0000000d1e1e7c20 */ /* 0x000fee0008410000 */
[----:B------:R1:W1:Y:S01]  /*16f70*/  MUFU.TANH R222, R17 ;  /* 0x0000001100de7308 */ /* 0x0002620000002400 */
[----:B------:R-:W-:Y:S01]  /*16f80*/  FMUL.FTZ R31, R31, UR13 ;  /* 0x0000000d1f1f7c20 */ /* 0x000fe20008410000 */
[----:B------:R-:W-:Y:S01]  /*16f90*/  FMUL.FTZ R156, R32, UR13 ;  /* 0x0000000d209c7c20 */ /* 0x000fe20008410000 */
[----:B------:R-:W-:Y:S01]  /*16fa0*/  FMUL.FTZ R33, R33, UR13 ;  /* 0x0000000d21217c20 */ /* 0x000fe20008410000 */
[----:B------:R-:W-:Y:S06]  /*16fb0*/  FMUL.FTZ R34, R34, UR13 ;  /* 0x0000000d22227c20 */ /* 0x000fec0008410000 */
[----:B------:R1:W1:Y:S01]  /*16fc0*/  MUFU.TANH R218, R18 ;  /* 0x0000001200da7308 */ /* 0x0002620000002400 */
[----:B------:R-:W-:Y:S09]  /*16fd0*/  FMUL.FTZ R35, R35, UR13 ;  /* 0x0000000d23237c20 */ /* 0x000ff20008410000 */
[----:B------:R1:W1:Y:S10]  /*16fe0*/  MUFU.TANH R182, R19 ;  /* 0x0000001300b67308 */ /* 0x0002740000002400 */
[----:B------:R1:W1:Y:S10]  /*16ff0*/  MUFU.TANH R190, R20 ;  /* 0x0000001400be7308 */ /* 0x0002740000002400 */
[----:B------:R1:W1:Y:S10]  /*17000*/  MUFU.TANH R210, R21 ;  /* 0x0000001500d27308 */ /* 0x0002740000002400 */
[----:B------:R1:W1:Y:S10]  /*17010*/  MUFU.TANH R214, R22 ;  /* 0x0000001600d67308 */ /* 0x0002740000002400 */
[----:B------:R1:W1:Y:S10]  /*17020*/  MUFU.TANH R164, R23 ;  /* 0x0000001700a47308 */ /* 0x0002740000002400 */
[----:B------:R-:W1:Y:S10]  /*17030*/  MUFU.TANH R212, R212 ;  /* 0x000000d400d47308 */ /* 0x000e740000002400 */
        /* <DEDUP_REMOVED lines=26> */
[C---:B------:R-:W-:Y:S01]  /*171e0*/  VIADD R11, R208.reuse, 0xffffff80 ;  /* 0xffffff80d00b7836 */ /* 0x040fe20000000000 */
        /* <DEDUP_REMOVED lines=8> */
[----:B-1----:R-:W1:Y:S01]  /*17270*/  F2I.FTZ.U32.TRUNC.NTZ R13, R12 ;  /* 0x0000000c000d7305 */ /* 0x002e62000021f000 */
        /* <DEDUP_REMOVED lines=52> */
.L_x_1026:
        /* <DEDUP_REMOVED lines=72> */
.L_x_1025:
[----:B-1----:R-:W-:Y:S01]  /*17a40*/  FMNMX3.FTZ R5, R0, R174, R172, !PT ;  /* 0x000000ae00057276 */ /* 0x002fe200078100ac */
[----:B------:R-:W-:Y:S01]  /*17a50*/  LDSM.16.MT88.4 R12, [R188+0xc000] ;  /* 0x00c00000bc0c783b */ /* 0x000fe20000004200 */
[----:B---3--:R-:W-:Y:S02]  /*17a60*/  FMNMX3.FTZ R3, R137, R228, R226, !PT ;  /* 0x000000e489037276 */ /* 0x008fe400078100e2 */
        /* <DEDUP_REMOVED lines=21> */
[----:B------:R-:W-:Y:S07]  /*17bc0*/  IADD3 R189, PT, PT, R189, R168, RZ ;  /* 0x000000a8bdbd7210 */ /* 0x000fee0007ffe0ff */
[----:B------:R-:W-:Y:S08]  /*17bd0*/  LDSM.16.MT88.4 R28, [R168] ;  /* 0x00000000a81c783b */ /* 0x000ff00000004200 */
        /* <DEDUP_REMOVED lines=17> */
[----:B------:R-:W-:Y:S02]  /*17cf0*/  ISETP.GT.AND P1, PT, R207, RZ, PT ;  /* 0x000000ffcf00720c */ /* 0x000fe40003f24270 */
[----:B------:R-:W-:Y:S01]  /*17d00*/  FSEL R161, R161, RZ, P2 ;  /* 0x000000ffa1a17208 */ /* 0x000fe20001000000 */
[--C-:B------:R-:W-:Y:S01]  /*17d10*/  FFMA.FTZ R173, R172, UR4, -R159.reuse ;  /* 0x00000004acad7c23 */ /* 0x100fe2000801089f */
[----:B------:R-:W-:Y:S01]  /*17d20*/  FMUL.FTZ R2, R5, UR4 ;  /* 0x0000000405027c20 */ /* 0x000fe20008410000 */
[--C-:B------:R-:W-:Y:S01]  /*17d30*/  FFMA.FTZ R175, R174, UR4, -R159.reuse ;  /* 0x00000004aeaf7c23 */ /* 0x100fe2000801089f */
[----:B------:R-:W-:Y:S01]  /*17d40*/  FFMA.FTZ R170, R232, UR4, -R159 ;  /* 0x00000004e8aa7c23 */ /* 0x000fe2000801089f */
[--C-:B------:R-:W-:Y:S01]  /*17d50*/  FFMA.FTZ R177, R228, UR4, -R161.reuse ;  /* 0x00000004e4b17c23 */ /* 0x100fe200080108a1 */
[--C-:B------:R-:W-:Y:S01]  /*17d60*/  FFMA.FTZ R172, R236, UR4, -R161.reuse ;  /* 0x00000004ecac7c23 */ /* 0x100fe200080108a1 */
[----:B------:R-:W-:Y:S01]  /*17d70*/  FFMA.FTZ R171, R234, UR4, -R161 ;  /* 0x00000004eaab7c23 */ /* 0x000fe200080108a1 */
[----:B------:R-:W-:Y:S01]  /*17d80*/  FFMA.FTZ R169, R230, UR4, -R159 ;  /* 0x00000004e6a97c23 */ /* 0x000fe2000801089f */
[----:B------:R-:W-:Y:S01]  /*17d90*/  FFMA.FTZ R226, R226, UR4, -R161 ;  /* 0x00000004e2e27c23 */ /* 0x000fe200080108a1 */
[----:B------:R-:W1:Y:S01]  /*17da0*/  MUFU.EX2 R2, R2 ;  /* 0x0000000200027308 */ /* 0x000e620000000800 */
[--C-:B------:R-:W-:Y:S01]  /*17db0*/  FFMA.FTZ R199, R164, UR4, -R159.reuse ;  /* 0x00000004a4c77c23 */ /* 0x100fe2000801089f */
[----:B------:R-:W-:Y:S01]  /*17dc0*/  FFMA.FTZ R217, R162, UR4, -R159 ;  /* 0x00000004a2d97c23 */ /* 0x000fe2000801089f */
[----:B------:R-:W-:Y:S07]  /*17dd0*/  FFMA.FTZ R219, R160, UR4, -R161 ;  /* 0x00000004a0db7c23 */ /* 0x000fee00080108a1 */
[----:B------:R-:W2:Y:S01]  /*17de0*/  MUFU.EX2 R0, R0 ;  /* 0x0000000000007308 */ /* 0x000ea20000000800 */
[----:B------:R-:W-:Y:S01]  /*17df0*/  FFMA.FTZ R181, R176, UR4, -R159 ;  /* 0x00000004b0b57c23 */ /* 0x000fe2000801089f */
[----:B------:R-:W-:Y:S01]  /*17e00*/  FFMA.FTZ R179, R178, UR4, -R161 ;  /* 0x00000004b2b37c23 */ /* 0x000fe200080108a1 */
[----:B------:R-:W-:Y:S07]  /*17e10*/  FFMA.FTZ R180, R180, UR4, -R159 ;  /* 0x00000004b4b47c23 */ /* 0x000fee000801089f */
[----:B------:R-:W-:Y:S01]  /*17e20*/  MUFU.EX2 R177, R177 ;  /* 0x000000b100b17308 */ /* 0x000fe20000000800 */
[--C-:B------:R-:W-:Y:S01]  /*17e30*/  FFMA.FTZ R176, R224, UR4, -R161.reuse ;  /* 0x00000004e0b07c23 */ /* 0x100fe200080108a1 */
[----:B------:R-:W-:Y:S01]  /*17e40*/  FFMA.FTZ R183, R222, UR4, -R161 ;  /* 0x00000004deb77c23 */ /* 0x000fe200080108a1 */
[----:B------:R-:W-:Y:S07]  /*17e50*/  FFMA.FTZ R191, R182, UR4, -R159 ;  /* 0x00000004b6bf7c23 */ /* 0x000fee000801089f */
        /* <DEDUP_REMOVED lines=103> */
[----:B------:R-:W-:Y:S01]  /*184d0*/  MUFU.EX2 R199, R199 ;  /* 0x000000c700c77308 */ /* 0x000fe20000000800 */
        /* <DEDUP_REMOVED lines=14> */
[----:B------:R-:W-:Y:S01]  /*185c0*/  MUFU.EX2 R219, R219 ;  /* 0x000000db00db7308 */ /* 0x000fe20000000800 */
        /* <DEDUP_REMOVED lines=11> */
[----:B------:R-:W-:Y:S01]  /*18680*/  FFMA.FTZ R218, R218, UR4, -R159 ;  /* 0x00000004dada7c23 */ /* 0x000fe2000801089f */
[C---:B------:R-:W-:Y:S01]  /*18690*/  FMUL.FTZ R92, R2.reuse, R92 ;  /* 0x0000005c025c7220 */ /* 0x040fe20000410000 */
[----:B------:R-:W-:Y:S01]  /*186a0*/  FMUL.FTZ R93, R2, R93 ;  /* 0x0000005d025d7220 */ /* 0x000fe20000410000 */
[C---:B------:R-:W-:Y:S01]  /*186b0*/  HMMA.16816.F32.BF16 R48, R128.reuse, R106, R48 ;  /* 0x0000006a8030723c */ /* 0x040fe20000041830 */
[----:B------:R-:W1:Y:S01]  /*186c0*/  LDSM.16.MT88.4 R104, [R188+0x10000] ;  /* 0x01000000bc68783b */ /* 0x000e620000004200 */
[----:B------:R-:W2:Y:S01]  /*186d0*/  MUFU.EX2 R182, R218 ;  /* 0x000000da00b67308 */ /* 0x000ea20000000800 */
[C---:B------:R-:W-:Y:S01]  /*186e0*/  FMUL.FTZ R94, R0.reuse, R94 ;  /* 0x0000005e005e7220 */ /* 0x040fe20000410000 */
[----:B------:R-:W-:Y:S01]  /*186f0*/  FMUL.FTZ R95, R0, R95 ;  /* 0x0000005f005f7220 */ /* 0x000fe20000410000 */
[C---:B------:R-:W-:Y:S01]  /*18700*/  FMUL.FTZ R96, R2.reuse, R96 ;  /* 0x0000006002607220 */ /* 0x040fe20000410000 */
[----:B------:R-:W-:Y:S01]  /*18710*/  FMUL.FTZ R97, R2, R97 ;  /* 0x0000006102617220 */ /* 0x000fe20000410000 */
[C---:B------:R-:W-:Y:S01]  /*18720*/  FMUL.FTZ R98, R0.reuse, R98 ;  /* 0x0000006200627220 */ /* 0x040fe20000410000 */
[C---:B------:R-:W-:Y:S03]  /*18730*/  HMMA.16816.F32.BF16 R52, R128.reuse, R100, R52 ;  /* 0x000000648034723c */ /* 0x040fe60000041834 */
[----:B------:R-:W-:Y:S01]  /*18740*/  FMUL.FTZ R99, R0, R99 ;  /* 0x0000006300637220 */ /* 0x000fe20000410000 */
[----:B------:R-:W-:Y:S01]  /*18750*/  FFMA.FTZ R193, R210, UR4, -R161 ;  /* 0x00000004d2c17c23 */ /* 0x000fe200080108a1 */
[----:B------:R-:W-:Y:S01]  /*18760*/  FFMA.FTZ R210, R166, UR4, -R159 ;  /* 0x00000004a6d27c23 */ /* 0x000fe2000801089f */
[----:B------:R-:W-:Y:S01]  /*18770*/  FFMA.FTZ R190, R190, UR4, -R161 ;  /* 0x00000004bebe7c23 */ /* 0x000fe200080108a1 */
[----:B------:R-:W-:Y:S01]  /*18780*/  LDSM.16.MT88.4 R164, [R188+0x11800] ;  /* 0x01180000bca4783b */ /* 0x000fe20000004200 */
[C---:B------:R-:W-:Y:S02]  /*18790*/  HMMA.16816.F32.BF16 R56, R128.reuse, R102, R56 ;  /* 0x000000668038723c */ /* 0x040fe40000041838 */
[----:B------:R-:W-:Y:S01]  /*187a0*/  MUFU.EX2 R193, R193 ;  /* 0x000000c100c17308 */ /* 0x000fe20000000800 */
[----:B------:R-:W-:Y:S01]  /*187b0*/  FFMA.FTZ R194, R214, UR4, -R159 ;  /* 0x00000004d6c27c23 */ /* 0x000fe2000801089f */
[--C-:B------:R-:W-:Y:S01]  /*187c0*/  FFMA.FTZ R214, R156, UR4, -R161.reuse ;  /* 0x000000049cd67c23 */ /* 0x100fe200080108a1 */
[--C-:B------:R-:W-:Y:S01]  /*187d0*/  FFMA.FTZ R192, R212, UR4, -R161.reuse ;  /* 0x00000004d4c07c23 */ /* 0x100fe200080108a1 */
[--C-:B------:R-:W-:Y:S01]  /*187e0*/  FFMA.FTZ R212, R158, UR4, -R161.reuse ;  /* 0x000000049ed47c23 */ /* 0x100fe200080108a1 */
[----:B------:R-:W4:Y:S01]  /*187f0*/  LDSM.16.MT88.4 R100, [R184+0x10000] ;  /* 0x01000000b864783b */ /* 0x000f220000004200 */
[C---:B------:R-:W-:Y:S04]  /*18800*/  HMMA.16816.F32.BF16 R60, R128.reuse, R108, R60 ;  /* 0x0000006c803c723c */ /* 0x040fe8000004183c */
[----:B------:R-:W2:Y:S01]  /*18810*/  MUFU.EX2 R190, R190 ;  /* 0x000000be00be7308 */ /* 0x000ea20000000800 */
[--C-:B------:R-:W-:Y:S01]  /*18820*/  FFMA.FTZ R215, R216, UR4, -R161.reuse ;  /* 0x00000004d8d77c23 */ /* 0x100fe200080108a1 */
[----:B------:R-:W-:Y:S08]  /*18830*/  FFMA.FTZ R161, R157, UR4, -R161 ;  /* 0x000000049da17c23 */ /* 0x000ff000080108a1 */
[----:B------:R-:W2:Y:S01]  /*18840*/  MUFU.EX2 R194, R194 ;  /* 0x000000c200c27308 */ /* 0x000ea20000000800 */
[----:B------:R-:W-:Y:S01]  /*18850*/  FFMA.FTZ R177, R2, R213, R177 ;  /* 0x000000d502b17223 */ /* 0x000fe200000100b1 */
[----:B------:R-:W-:Y:S01]  /*18860*/  IADD3 R207, PT, PT, R207, -0x1, RZ ;  /* 0xffffffffcfcf7810 */ /* 0x000fe20007ffe0ff */
[C---:B------:R-:W-:Y:S01]  /*18870*/  HMMA.16816.F32.BF16 R64, R128.reuse, R110, R64 ;  /* 0x0000006e8040723c */ /* 0x040fe20000041840 */
[----:B------:R-:W2:Y:S06]  /*18880*/  LDSM.16.MT88.4 R108, [R168+0x4000] ;  /* 0x00400000a86c783b */ /* 0x000eac0000004200 */
[----:B------:R3:W-:Y:S01]  /*18890*/  MUFU.EX2 R221, R161 ;  /* 0x000000a100dd7308 */ /* 0x0007e20000000800 */
[----:B------:R-:W-:Y:S01]  /*188a0*/  FFMA.FTZ R175, R0, R211, R175 ;  /* 0x000000d300af7223 */ /* 0x000fe200000100af */
[----:B------:R-:W-:Y:S01]  /*188b0*/  FADD.FTZ R177, R174, R177 ;  /* 0x000000b1aeb17221 */ /* 0x000fe20000010000 */
[----:B------:R-:W-:Y:S07]  /*188c0*/  MOV R137, R132 ;  /* 0x0000008400897202 */ /* 0x000fee0000000f00 */
[----:B------:R-:W-:Y:S01]  /*188d0*/  MUFU.EX2 R192, R192 ;  /* 0x000000c000c07308 */ /* 0x000fe20000000800 */
[----:B------:R-:W-:Y:S01]  /*188e0*/  FADD.FTZ R175, R173, R175 ;  /* 0x000000afadaf7221 */ /* 0x000fe20000010000 */
[----:B------:R-:W-:Y:S01]  /*188f0*/  FADD.FTZ R172, R172, R177 ;  /* 0x000000b1acac7221 */ /* 0x000fe20000010000 */
[C---:B-1----:R-:W-:Y:S07]  /*18900*/  HMMA.16816.F32.BF16 R68, R128.reuse, R104, R68 ;  /* 0x000000688044723c */ /* 0x042fee0000041844 */
[----:B------:R-:W1:Y:S01]  /*18910*/  MUFU.EX2 R215, R215 ;  /* 0x000000d700d77308 */ /* 0x000e620000000800 */
[----:B------:R-:W-:Y:S01]  /*18920*/  FADD.FTZ R0, R170, R175 ;  /* 0x000000afaa007221 */ /* 0x000fe20000010000 */
[----:B------:R-:W-:Y:S08]  /*18930*/  FADD.FTZ R171, R171, R172 ;  /* 0x000000acabab7221 */ /* 0x000ff00000010000 */
[----:B------:R-:W1:Y:S01]  /*18940*/  MUFU.EX2 R210, R210 ;  /* 0x000000d200d27308 */ /* 0x000e620000000800 */
[----:B---3--:R-:W-:Y:S01]  /*18950*/  LDSM.16.MT88.4 R160, [R189+0x3800] ;  /* 0x00380000bda0783b */ /* 0x008fe20000004200 */
[C---:B------:R-:W-:Y:S08]  /*18960*/  HMMA.16816.F32.BF16 R72, R128.reuse, R106, R72 ;  /* 0x0000006a8048723c */ /* 0x040ff00000041848 */
[----:B------:R-:W3:Y:S01]  /*18970*/  MUFU.EX2 R212, R212 ;  /* 0x000000d400d47308 */ /* 0x000ee20000000800 */
[----:B------:R-:W-:Y:S09]  /*18980*/  FADD.FTZ R0, R169, R0 ;  /* 0x00000000a9007221 */ /* 0x000ff20000010000 */
[----:B------:R-:W-:Y:S01]  /*18990*/  MUFU.EX2 R214, R214 ;  /* 0x000000d600d67308 */ /* 0x000fe20000000800 */
[----:B------:R-:W1:Y:S01]  /*189a0*/  LDSM.16.MT88.4 R104, [R189+0x4000] ;  /* 0x00400000bd68783b */ /* 0x000e620000004200 */
[C---:B----4-:R-:W-:Y:S03]  /*189b0*/  HMMA.16816.F32.BF16 R76, R128.reuse, R100, R76 ;  /* 0x00000064804c723c */ /* 0x050fe6000004184c */
[----:B------:R-:W-:Y:S01]  /*189c0*/  F2FP.BF16.F32.PACK_AB R100, R179, R178 ;  /* 0x000000b2b364723e */ /* 0x000fe200000010ff */
[----:B------:R-:W-:Y:S01]  /*189d0*/  FADD.FTZ R178, R178, R171 ;  /* 0x000000abb2b27221 */ /* 0x000fe20000010000 */
[----:B------:R-:W-:Y:S03]  /*189e0*/  F2FP.BF16.F32.PACK_AB R101, R180, R181 ;  /* 0x000000b5b465723e */ /* 0x000fe600000010ff */
[C---:B------:R-:W-:Y:S03]  /*189f0*/  HMMA.16816.F32.BF16 R80, R128.reuse, R102, R80 ;  /* 0x000000668050723c */ /* 0x040fe60000041850 */
[----:B-----5:R-:W-:Y:S01]  /*18a00*/  F2FP.BF16.F32.PACK_AB R102, R183, R176 ;  /* 0x000000b0b766723e */ /* 0x020fe200000010ff */
[----:B------:R-:W-:Y:S01]  /*18a10*/  FADD.FTZ R179, R179, R178 ;  /* 0x000000b2b3b37221 */ /* 0x000fe20000010000 */
[----:B--2---:R-:W-:Y:S03]  /*18a20*/  F2FP.BF16.F32.PACK_AB R103, R191, R182 ;  /* 0x000000b6bf67723e */ /* 0x004fe600000010ff */
[C---:B------:R-:W-:Y:S03]  /*18a30*/  HMMA.16816.F32.BF16 R84, R128.reuse, R108, R84 ;  /* 0x0000006c8054723c */ /* 0x040fe60000041854 */
        /* <DEDUP_REMOVED lines=44> */
[----:B------:R-:W-:Y:S01]  /*18d00*/  F2FP.BF16.F32.PACK_AB R100, R193, R190 ;  /* 0x000000bec164723e */ /* 0x000fe200000010ff */
[----:B------:R-:W-:Y:S01]  /*18d10*/  FADD.FTZ R190, R190, R183 ;  /* 0x000000b7bebe7221 */ /* 0x000fe20000010000 */
[----:B------:R-:W-:Y:S02]  /*18d20*/  F2FP.BF16.F32.PACK_AB R101, R199, R194 ;  /* 0x000000c2c765723e */ /* 0x000fe400000010ff */
[----:B------:R-:W-:Y:S01]  /*18d30*/  F2FP.BF16.F32.PACK_AB R102, R215, R192 ;  /* 0x000000c0d766723e */ /* 0x000fe200000010ff */
[----:B------:R-:W-:Y:S01]  /*18d40*/  FADD.FTZ R193, R193, R190 ;  /* 0x000000bec1c17221 */ /* 0x000fe20000010000 */
[----:B------:R-:W-:Y:S03]  /*18d50*/  F2FP.BF16.F32.PACK_AB R103, R217, R210 ;  /* 0x000000d2d967723e */ /* 0x000fe600000010ff */
[----:B------:R-:W-:Y:S04]  /*18d60*/  FADD.FTZ R192, R192, R193 ;  /* 0x000000c1c0c07221 */ /* 0x000fe80000010000 */
[C---:B--2---:R-:W-:Y:S03]  /*18d70*/  HMMA.16816.F32.BF16 R4, R100.reuse, R108, R4 ;  /* 0x0000006c6404723c */ /* 0x044fe60000041804 */
[----:B------:R-:W-:Y:S05]  /*18d80*/  FADD.FTZ R215, R215, R192 ;  /* 0x000000c0d7d77221 */ /* 0x000fea0000010000 */
[C---:B------:R-:W-:Y:S01]  /*18d90*/  HMMA.16816.F32.BF16 R8, R100.reuse, R110, R8 ;  /* 0x0000006e6408723c */ /* 0x040fe20000041808 */
[----:B------:R-:W2:Y:S07]  /*18da0*/  LDSM.16.MT88.4 R108, [R189+0x5000] ;  /* 0x00500000bd6c783b */ /* 0x000eae0000004200 */
[C---:B------:R-:W-:Y:S03]  /*18db0*/  HMMA.16816.F32.BF16 R12, R100.reuse, R112, R12 ;  /* 0x00000070640c723c */ /* 0x040fe6000004180c */
[--C-:B------:R-:W-:Y:S01]  /*18dc0*/  FFMA.FTZ R113, R136, UR4, -R159.reuse ;  /* 0x0000000488717c23 */ /* 0x100fe2000801089f */
[--C-:B------:R-:W-:Y:S01]  /*18dd0*/  FFMA.FTZ R136, R135, UR4, -R159.reuse ;  /* 0x0000000487887c23 */ /* 0x100fe2000801089f */
[--C-:B------:R-:W-:Y:S01]  /*18de0*/  FFMA.FTZ R112, R134, UR4, -R159.reuse ;  /* 0x0000000486707c23 */ /* 0x100fe2000801089f */
[----:B------:R-:W-:Y:S01]  /*18df0*/  FFMA.FTZ R159, R133, UR4, -R159 ;  /* 0x00000004859f7c23 */ /* 0x000fe2000801089f */
[----:B------:R-:W-:Y:S01]  /*18e00*/  MUFU.EX2 R135, R113 ;  /* 0x0000007100877308 */ /* 0x000fe20000000800 */
[C---:B------:R-:W-:Y:S09]  /*18e10*/  HMMA.16816.F32.BF16 R16, R100.reuse, R114, R16 ;  /* 0x000000726410723c */ /* 0x040ff20000041810 */
[----:B------:R4:W-:Y:S10]  /*18e20*/  MUFU.EX2 R134, R159 ;  /* 0x0000009f00867308 */ /* 0x0009f40000000800 */
[----:B------:R-:W5:Y:S01]  /*18e30*/  MUFU.EX2 R136, R136 ;  /* 0x0000008800887308 */ /* 0x000f620000000800 */
[C---:B------:R-:W-:Y:S09]  /*18e40*/  HMMA.16816.F32.BF16 R20, R100.reuse, R116, R20 ;  /* 0x000000746414723c */ /* 0x040ff20000041814 */
[----:B------:R-:W1:Y:S01]  /*18e50*/  MUFU.EX2 R133, R112 ;  /* 0x0000007000857308 */ /* 0x000e620000000800 */
[C---:B------:R-:W-:Y:S01]  /*18e60*/  HMMA.16816.F32.BF16 R24, R100.reuse, R118, R24 ;  /* 0x000000766418723c */ /* 0x040fe20000041818 */
[----:B------:R-:W-:Y:S07]  /*18e70*/  LDSM.16.MT88.4 R116, [R184+0xd800] ;  /* 0x00d80000b874783b */ /* 0x000fee0000004200 */
[C---:B------:R-:W-:Y:S01]  /*18e80*/  HMMA.16816.F32.BF16 R28, R100.reuse, R120, R28 ;  /* 0x00000078641c723c */ /* 0x040fe2000004181c */
[----:B----4-:R-:W-:Y:S07]  /*18e90*/  LDSM.16.MT88.4 R156, [R168+0x3800] ;  /* 0x00380000a89c783b */ /* 0x010fee0000004200 */
[C---:B------:R-:W-:Y:S08]  /*18ea0*/  HMMA.16816.F32.BF16 R32, R100.reuse, R122, R32 ;  /* 0x0000007a6420723c */ /* 0x040ff00000041820 */
[C---:B------:R-:W-:Y:S08]  /*18eb0*/  HMMA.16816.F32.BF16 R36, R100.reuse, R124, R36 ;  /* 0x0000007c6424723c */ /* 0x040ff00000041824 */
[C---:B------:R-:W-:Y:S01]  /*18ec0*/  HMMA.16816.F32.BF16 R40, R100.reuse, R126, R40 ;  /* 0x0000007e6428723c */ /* 0x040fe20000041828 */
[----:B------:R-:W4:Y:S07]  /*18ed0*/  LDSM.16.MT88.4 R124, [R188+0xd800] ;  /* 0x00d80000bc7c783b */ /* 0x000f2e0000004200 */
[C---:B------:R-:W-:Y:S08]  /*18ee0*/  HMMA.16816.F32.BF16 R44, R100.reuse, R128, R44 ;  /* 0x00000080642c723c */ /* 0x040ff0000004182c */
[C---:B------:R-:W-:Y:S08]  /*18ef0*/  HMMA.16816.F32.BF16 R48, R100.reuse, R130, R48 ;  /* 0x000000826430723c */ /* 0x040ff00000041830 */
[C---:B------:R-:W-:Y:S03]  /*18f00*/  HMMA.16816.F32.BF16 R52, R100.reuse, R140, R52 ;  /* 0x0000008c6434723c */ /* 0x040fe60000041834 */
[----:B---3--:R-:W-:Y:S01]  /*18f10*/  F2FP.BF16.F32.PACK_AB R140, R219, R212 ;  /* 0x000000d4db8c723e */ /* 0x008fe200000010ff */
[----:B------:R-:W-:Y:S01]  /*18f20*/  FADD.FTZ R212, R212, R215 ;  /* 0x000000d7d4d47221 */ /* 0x000fe20000010000 */
[----:B-----5:R-:W-:Y:S03]  /*18f30*/  F2FP.BF16.F32.PACK_AB R141, R136, R135 ;  /* 0x00000087888d723e */ /* 0x020fe600000010ff */
[C---:B------:R-:W-:Y:S03]  /*18f40*/  HMMA.16816.F32.BF16 R56, R100.reuse, R142, R56 ;  /* 0x0000008e6438723c */ /* 0x040fe60000041838 */
[----:B------:R-:W-:Y:S01]  /*18f50*/  F2FP.BF16.F32.PACK_AB R142, R221, R214 ;  /* 0x000000d6dd8e723e */ /* 0x000fe200000010ff */
[----:B------:R-:W-:Y:S01]  /*18f60*/  FADD.FTZ R219, R219, R212 ;  /* 0x000000d4dbdb7221 */ /* 0x000fe20000010000 */
[----:B-1----:R-:W-:Y:S03]  /*18f70*/  F2FP.BF16.F32.PACK_AB R143, R134, R133 ;  /* 0x00000085868f723e */ /* 0x002fe600000010ff */
        /* <DEDUP_REMOVED lines=10> */
[----:B------:R-:W5:Y:S07]  /*19020*/  LDSM.16.MT88.4 R148, [R188+0xf800] ;  /* 0x00f80000bc94783b */ /* 0x000f6e0000004200 */
[C---:B------:R-:W-:Y:S08]  /*19030*/  HMMA.16816.F32.BF16 R84, R100.reuse, R152, R84 ;  /* 0x000000986454723c */ /* 0x040ff00000041854 */
[C---:B------:R-:W-:Y:S01]  /*19040*/  HMMA.16816.F32.BF16 R88, R100.reuse, R154, R88 ;  /* 0x0000009a6458723c */ /* 0x040fe20000041858 */
[----:B------:R-:W5:Y:S07]  /*19050*/  LDSM.16.MT88.4 R152, [R184+0xf800] ;  /* 0x00f80000b898783b */ /* 0x000f6e0000004200 */
[C---:B--2---:R-:W-:Y:S08]  /*19060*/  HMMA.16816.F32.BF16 R92, R100.reuse, R108, R92 ;  /* 0x0000006c645c723c */ /* 0x044ff0000004185c */
[----:B------:R-:W-:Y:S08]  /*19070*/  HMMA.16816.F32.BF16 R96, R100, R110, R96 ;  /* 0x0000006e6460723c */ /* 0x000ff00000041860 */
[C---:B----4-:R-:W-:Y:S01]  /*19080*/  HMMA.16816.F32.BF16 R128, R140.reuse, R124, R4 ;  /* 0x0000007c8c80723c */ /* 0x050fe20000041804 */
[----:B------:R-:W2:Y:S07]  /*19090*/  LDSM.16.MT88.4 R4, [R184+0x11800] ;  /* 0x01180000b804783b */ /* 0x000eae0000004200 */
[C---:B------:R-:W-:Y:S01]  /*190a0*/  HMMA.16816.F32.BF16 R124, R140.reuse, R126, R8 ;  /* 0x0000007e8c7c723c */ /* 0x040fe20000041808 */
[----:B------:R-:W4:Y:S07]  /*190b0*/  LDSM.16.MT88.4 R8, [R168+0x5800] ;  /* 0x00580000a808783b */ /* 0x000f2e0000004200 */
[C---:B------:R-:W-:Y:S01]  /*190c0*/  HMMA.16816.F32.BF16 R120, R140.reuse, R116, R12 ;  /* 0x000000748c78723c */ /* 0x040fe2000004180c */
[----:B------:R-:W4:Y:S07]  /*190d0*/  LDSM.16.MT88.4 R12, [R189+0x5800] ;  /* 0x00580000bd0c783b */ /* 0x000f2e0000004200 */
[C---:B------:R-:W-:Y:S08]  /*190e0*/  HMMA.16816.F32.BF16 R116, R140.reuse, R118, R16 ;  /* 0x000000768c74723c */ /* 0x040ff00000041810 */
[C---:B-1----:R-:W-:Y:S08]  /*190f0*/  HMMA.16816.F32.BF16 R112, R140.reuse, R104, R20 ;  /* 0x000000688c70723c */ /* 0x042ff00000041814 */
[C---:B------:R-:W-:Y:S08]  /*19100*/  HMMA.16816.F32.BF16 R108, R140.reuse, R106, R24 ;  /* 0x0000006a8c6c723c */ /* 0x040ff00000041818 */
[C---:B---3--:R-:W-:Y:S08]  /*19110*/  HMMA.16816.F32.BF16 R104, R140.reuse, R144, R28 ;  /* 0x000000908c68723c */ /* 0x048ff0000004181c */
[C---:B------:R-:W-:Y:S08]  /*19120*/  HMMA.16816.F32.BF16 R100, R140.reuse, R146, R32 ;  /* 0x000000928c64723c */ /* 0x040ff00000041820 */
[C---:B-----5:R-:W-:Y:S08]  /*19130*/  HMMA.16816.F32.BF16 R36, R140.reuse, R148, R36 ;  /* 0x000000948c24723c */ /* 0x060ff00000041824 */
        /* <DEDUP_REMOVED lines=15> */
[C---:B----4-:R-:W-:Y:S03]  /*19230*/  HMMA.16816.F32.BF16 R84, R140.reuse, R8, R84 ;  /* 0x000000088c54723c */ /* 0x050fe60000041854 */
        /* <DEDUP_REMOVED lines=14> */
.L_x_1023:
        /* <DEDUP_REMOVED lines=278> */
.L_x_1029:
[----:B------:R-:W-:Y:S05]  /*1a480*/  BSYNC.RECONVERGENT B0 ;  /* 0x0000000000007941 */ /* 0x000fea0003800200 */
.L_x_1028:
        /* <DEDUP_REMOVED lines=39> */
.L_x_1031:
[----:B------:R-:W-:Y:S05]  /*1a700*/  BSYNC.RECONVERGENT B0 ;  /* 0x0000000000007941 */ /* 0x000fea0003800200 */
.L_x_1030:
        /* <DEDUP_REMOVED lines=23> */
.L_x_1033:
[----:B------:R-:W-:Y:S05]  /*1a880*/  BSYNC.RECONVERGENT B0 ;  /* 0x0000000000007941 */ /* 0x000fea0003800200 */
.L_x_1032:
        /* <DEDUP_REMOVED lines=23> */
.L_x_1035:
[----:B------:R-:W-:Y:S05]  /*1aa00*/  BSYNC.RECONVERGENT B0 ;  /* 0x0000000000007941 */ /* 0x000fea0003800200 */
.L_x_1034:
        /* <DEDUP_REMOVED lines=23> */
.L_x_1036:
        /* <DEDUP_REMOVED lines=16> */
.L_x_6876:


//--------------------- .text._ZN5flash24flash_fwd_splitkv_kernelI23Flash_fwd_kernel_traitsILi192ELi64ELi64ELi4ELb0ELb0EN7cutlass10bfloat16_tE19Flash_kernel_traitsILi192ELi64ELi64ELi4ES3_EELb0ELb0ELb0ELb0ELb0ELb0ELb1ELb0EEEvNS_16Flash_fwd_paramsE --------------------------
	.section	.text._ZN5flash24flash_fwd_splitkv_kernelI23Flash_fwd_kernel_traitsILi192ELi64ELi64ELi4ELb0ELb0EN7cutlass10bfloat16_tE19Flash_kernel_traitsILi192ELi64ELi64ELi4ES3_EELb0ELb0ELb0ELb0ELb0ELb0ELb1ELb0EEEvNS_16Flash_fwd_paramsE,"ax",@progbits
	.align	128
        .global         _ZN5flash24flash_fwd_splitkv_kernelI23Flash_fwd_kernel_traitsILi192ELi64ELi64ELi4ELb0ELb0EN7cutlass10bfloat16_tE19Flash_kernel_traitsILi192ELi64ELi64ELi4ES3_EELb0ELb0ELb0ELb0ELb0ELb0ELb1ELb0EEEvNS_16Flash_fwd_paramsE
        .type           _ZN5flash24flash_fwd_splitkv_kernelI23Flash_fwd_kernel_traitsILi192ELi64ELi64ELi4ELb0ELb0EN7cutlass10bfloat16_tE19Flash_kernel_traitsILi192ELi64ELi64ELi4ES3_EELb0ELb0ELb0ELb0ELb0ELb0ELb1ELb0EEEvNS_16Flash_fwd_paramsE,@function
        .size           _ZN5flash24flash_fwd_splitkv_kernelI23Flash_fwd_kernel_traitsILi192ELi64ELi64ELi4ELb0ELb0EN7cutlass10bfloat16_tE19Flash_kernel_traitsILi192ELi64ELi64ELi4ES3_EELb0ELb0ELb0ELb0ELb0ELb0ELb1ELb0EEEvNS_16Flash_fwd_paramsE,(.L_x_6877 - _ZN5flash24flash_fwd_splitkv_kernelI23Flash_fwd_kernel_traitsILi192ELi64ELi64ELi4ELb0ELb0EN7cutlass10bfloat16_tE19Flash_kernel_traitsILi192ELi64ELi64ELi4ES3_EELb0ELb0ELb0ELb0ELb0ELb0ELb1ELb0EEEvNS_16Flash_fwd_paramsE)
        .other          _ZN5flash24flash_fwd_splitkv_kernelI23Flash_fwd_kernel_traitsILi192ELi64ELi64ELi4ELb0ELb0EN7cutlass10bfloat16_tE19Flash_kernel_traitsILi192ELi64ELi64ELi4ES3_EELb0ELb0ELb0ELb0ELb0ELb0ELb1ELb0EEEvNS_16Flash_fwd_paramsE,@"STO_CUDA_ENTRY STV_DEFAULT"
_ZN5flash24flash_fwd_splitkv_kernelI23Flash_fwd_kernel_traitsILi192ELi64ELi64ELi4ELb0ELb0EN7cutlass10bfloat16_tE19Flash_kernel_traitsILi192ELi64ELi64ELi4ES3_EELb0ELb0ELb0ELb0ELb0ELb0ELb1ELb0EEEvNS_16Flash_fwd_paramsE:
.text._ZN5flash24flash_fwd_splitkv_kernelI23Flash_fwd_kernel_traitsILi192ELi64ELi64ELi4ELb0ELb0EN7cutlass10bfloat16_tE19Flash_kernel_traitsILi192ELi64ELi64ELi4ES3_EELb0ELb0ELb0ELb0ELb0ELb0ELb1ELb0EEEvNS_16Flash_fwd_paramsE:
[----:B------:R-:W-:Y:S08]  /*0000*/  LDC R1, c[0x0][0x37c] ;  /* 0x0000df00ff017b82 */ /* 0x000ff00000000800 */
[----:B------:R-:W1:Y:S01]  /*0010*/  LDC R9, c[0x0][0x3e0] ;  /* 0x0000f800ff097b82 */ /* 0x000e620000000800 */
[----:B------:R-:W2:Y:S01]  /*0020*/  LDCU.64 UR8, c[0x0][0x460] ;  /* 0x00008c00ff0877ac */ /* 0x000ea20008000a00 */
[----:B------:R-:W-:Y:S01]  /*0030*/  IMAD.MOV.U32 R11, RZ, RZ, -0x1 ;  /* 0xffffffffff0b7424 */ /* 0x000fe200078e00ff */
[----:B------:R-:W3:Y:S05]  /*0040*/  LDCU.64 UR14, c[0x0][0x358] ;  /* 0x00006b00ff0e77ac */ /* 0x000eea0008000a00 */
[----:B------:R-:W4:Y:S01]  /*0050*/  S2UR UR10, SR_CTAID.Z ;  /* 0x00000000000a79c3 */ /* 0x000f220000002700 */
[----:B------:R-:W3:Y:S01]  /*0060*/  LDCU.64 UR4, c[0x0][0x478] ;  /* 0x00008f00ff0477ac */ /* 0x000ee20008000a00 */
[----:B------:R-:W3:Y:S01]  /*0070*/  LDCU.64 UR6, c[0x0][0x470] ;  /* 0x00008e00ff0677ac */ /* 0x000ee20008000a00 */
[----:B--2---:R-:W-:-:S04]  /*0080*/  ISETP.NE.U32.AND P4, PT, RZ, UR8, PT ;  /* 0x00000008ff007c0c */ /* 0x004fc8000bf85070 */
[----:B------:R-:W-:Y:S01]  /*0090*/  ISETP.NE.AND.EX P4, PT, RZ, UR9, PT, P4 ;  /* 0x00000009ff007c0c */ /* 0x000fe2000bf85340 */
[----:B-1----:R-:W1:Y:S01]  /*00a0*/  I2F.U32.RP R4, R9 ;  /* 0x0000000900047306 */ /* 0x002e620000209000 */
[----:B------:R-:W-:Y:S02]  /*00b0*/  ISETP.NE.U32.AND P1, PT, R9, RZ, PT ;  /* 0x000000ff0900720c */ /* 0x000fe40003f25070 */
[----:B---3--:R-:W-:-:S04]  /*00c0*/  ISETP.NE.U32.AND P3, PT, RZ, UR6, PT ;  /* 0x00000006ff007c0c */ /* 0x008fc8000bf65070 */
[----:B------:R-:W-:Y:S01]  /*00d0*/  ISETP.NE.AND.EX P3, PT, RZ, UR7, PT, P3 ;  /* 0x00000007ff007c0c */ /* 0x000fe2000bf65330 */
[----:B-1----:R-:W1:Y:S02]  /*00e0*/  MUFU.RCP R2, R4 ;  /* 0x0000000400027308 */ /* 0x002e640000001000 */
[----:B-1----:R-:W-:-:S06]  /*00f0*/  VIADD R2, R2, 0xffffffe ;  /* 0x0ffffffe02027836 */ /* 0x002fcc0000000000 */
[----:B------:R-:W1:Y:S02]  /*0100*/  F2I.FTZ.U32.TRUNC.NTZ R3, R2 ;  /* 0x0000000200037305 */ /* 0x000e64000021f000 */
[----:B-1----:R-:W-:Y:S02]  /*0110*/  IMAD.MOV R0, RZ, RZ, -R3 ;  /* 0x000000ffff007224 */ /* 0x002fe400078e0a03 */
[----:B------:R-:W-:Y:S02]  /*0120*/  IMAD.MOV.U32 R2, RZ, RZ, RZ ;  /* 0x000000ffff027224 */ /* 0x000fe400078e00ff */
[----:B------:R-:W-:-:S04]  /*0130*/  IMAD R5, R0, R9, RZ ;  /* 0x0000000900057224 */ /* 0x000fc800078e02ff */
[----:B------:R-:W-:Y:S02]  /*0140*/  IMAD.HI.U32 R5, R3, R5, R2 ;  /* 0x0000000503057227 */ /* 0x000fe400078e0002 */
[----:B------:R-:W1:Y:S04]  /*0150*/  LDC.64 R2, c[0x0][0x460] ;  /* 0x00011800ff027b82 */ /* 0x000e680000000a00 */
[----:B----4-:R-:W-:-:S04]  /*0160*/  IMAD.HI.U32 R201, R5, UR10, RZ ;  /* 0x0000000a05c97c27 */ /* 0x010fc8000f8e00ff */
[----:B------:R-:W-:-:S04]  /*0170*/  IMAD.MOV R0, RZ, RZ, -R201 ;  /* 0x000000ffff007224 */ /* 0x000fc800078e0ac9 */
[----:B------:R-:W-:-:S05]  /*0180*/  IMAD R0, R9, R0, UR10 ;  /* 0x0000000a09007e24 */ /* 0x000fca000f8e0200 */
[----:B------:R-:W-:-:S13]  /*0190*/  ISETP.GE.U32.AND P0, PT, R0, R9, PT ;  /* 0x000000090000720c */ /* 0x000fda0003f06070 */
[----:B------:R-:W-:Y:S02]  /*01a0*/  @P0 IMAD.IADD R0, R0, 0x1, -R9 ;  /* 0x0000000100000824 */ /* 0x000fe400078e0a09 */
[----:B------:R-:W-:Y:S01]  /*01b0*/  @P0 VIADD R201, R201, 0x1 ;  /* 0x00000001c9c90836 */ /* 0x000fe20000000000 */
[----:B------:R-:W-:Y:S02]  /*01c0*/  ISETP.NE.U32.AND P0, PT, RZ, UR8, PT ;  /* 0x00000008ff007c0c */ /* 0x000fe4000bf05070 */
[----:B------:R-:W-:Y:S02]  /*01d0*/  ISETP.GE.U32.AND P2, PT, R0, R9, PT ;  /* 0x000000090000720c */ /* 0x000fe40003f46070 */
[----:B------:R-:W-:-:S11]  /*01e0*/  ISETP.NE.AND.EX P0, PT, RZ, UR9, PT, P0 ;  /* 0x00000009ff007c0c */ /* 0x000fd6000bf05300 */
[----:B------:R-:W-:Y:S01]  /*01f0*/  @P2 VIADD R201, R201, 0x1 ;  /* 0x00000001c9c92836 */ /* 0x000fe20000000000 */
[----:B------:R-:W-:Y:S02]  /*0200*/  @!P1 LOP3.LUT R201, RZ, R9, RZ, 0x33, !PT ;  /* 0x00000009ffc99212 */ /* 0x000fe400078e33ff */
[----:B------:R-:W-:-:S03]  /*0210*/  ISETP.NE.U32.AND P2, PT, RZ, UR4, PT ;  /* 0x00000004ff007c0c */ /* 0x000fc6000bf45070 */
[C---:B-1----:R-:W-:Y:S01]  /*0220*/  IMAD.WIDE.U32 R6, R201.reuse, 0x4, R2 ;  /* 0x00000004c9067825 */ /* 0x042fe200078e0002 */
[----:B------:R-:W-:Y:S01]  /*0230*/  ISETP.NE.AND.EX P2, PT, RZ, UR5, PT, P2 ;  /* 0x00000005ff007c0c */ /* 0x000fe2000bf45320 */
[----:B------:R-:W1:Y:S03]  /*0240*/  LDC.64 R2, c[0x0][0x468] ;  /* 0x00011a00ff027b82 */ /* 0x000e660000000a00 */
[----:B------:R-:W2:Y:S04]  /*0250*/  @P0 LDG.E R11, desc[UR14][R6.64] ;  /* 0x0000000e060b0981 */ /* 0x000ea8000c1e1900 */
[----:B------:R-:W2:Y:S01]  /*0260*/  @P4 LDG.E R0, desc[UR14][R6.64+0x4] ;  /* 0x0000040e06004981 */ /* 0x000ea2000c1e1900 */
[----:B------:R-:W-:Y:S01]  /*0270*/  IMAD.SHL.U32 R5, R201, 0x4, RZ ;  /* 0x00000004c9057824 */ /* 0x000fe200078e00ff */
[----:B------:R-:W-:Y:S01]  /*0280*/  SHF.R.U32.HI R4, RZ, 0x1e, R201 ;  /* 0x0000001eff047819 */ /* 0x000fe200000116c9 */
[----:B------:R-:W-:-:S03]  /*0290*/  IMAD.MOV.U32 R18, RZ, RZ, RZ ;  /* 0x000000ffff127224 */ /* 0x000fc600078e00ff */
[C---:B------:R-:W-:Y:S02]  /*02a0*/  @P2 IADD3 R12, P0, PT, R5.reuse, UR4, RZ ;  /* 0x00000004050c2c10 */ /* 0x040fe4000ff1e0ff */
[C---:B------:R-:W-:Y:S02]  /*02b0*/  @P3 IADD3 R14, P1, PT, R5.reuse, UR6, RZ ;  /* 0x00000006050e3c10 */ /* 0x040fe4000ff3e0ff */
[C---:B------:R-:W-:Y:S02]  /*02c0*/  @P2 IADD3.X R13, PT, PT, R4.reuse, UR5, RZ, P0, !PT ;  /* 0x00000005040d2c10 */ /* 0x040fe400087fe4ff */
[----:B------:R-:W-:Y:S01]  /*02d0*/  @P3 IADD3.X R15, PT, PT, R4, UR7, RZ, P1, !PT ;  /* 0x00000007040f3c10 */ /* 0x000fe20008ffe4ff */
[----:B------:R-:W3:Y:S02]  /*02e0*/  LDCU.U8 UR4, c[0x0][0x532] ;  /* 0x0000a640ff0477ac */ /* 0x000ee40008000000 */
[----:B------:R-:W5:Y:S01]  /*02f0*/  @P2 LDG.E R17, desc[UR14][R12.64] ;  /* 0x0000000e0c112981 */ /* 0x000f62000c1e1900 */
[----:B-1----:R-:W-:-:S03]  /*0300*/  IADD3 R20, P0, PT, R5, R2, RZ ;  /* 0x0000000205147210 */ /* 0x002fc60007f1e0ff */
[----:B------:R1:W5:Y:S02]  /*0310*/  @P3 LDG.E R18, desc[UR14][R14.64] ;  /* 0x0000000e0e123981 */ /* 0x000364000c1e1900 */
[----:B------:R-:W-:Y:S01]  /*0320*/  IMAD.X R21, R4, 0x1, R3, P0 ;  /* 0x0000000104157824 */ /* 0x000fe200000e0603 */
[----:B------:R-:W-:-:S04]  /*0330*/  ISETP.NE.U32.AND P0, PT, R2, RZ, PT ;  /* 0x000000ff0200720c */ /* 0x000fc80003f05070 */
[----:B------:R-:W-:Y:S01]  /*0340*/  ISETP.NE.AND.EX P0, PT, R3, RZ, PT, P0 ;  /* 0x000000ff0300720c */ /* 0x000fe20003f05300 */
[----:B-1----:R-:W1:Y:S01]  /*0350*/  S2R R15, SR_CTAID.X ;  /* 0x00000000000f7919 */ /* 0x002e620000002500 */
[----:B------:R-:W4:Y:S01]  /*0360*/  @!P4 LDC R13, c[0x0][0x434] ;  /* 0x00010d00ff0dcb82 */ /* 0x000f220000000800 */
[----:B---3--:R-:W-:Y:S02]  /*0370*/  ISETP.NE.AND P1, PT, RZ, UR4, PT ;  /* 0x00000004ff007c0c */ /* 0x008fe4000bf25270 */
[----:B------:R-:W-:-:S08]  /*0380*/  ISETP.EQ.U32.AND P3, PT, R2, RZ, PT ;  /* 0x000000ff0200720c */ /* 0x000fd00003f62070 */
[----:B------:R-:W3:Y:S01]  /*0390*/  @!P0 LDC R19, c[0x0][0x438] ;  /* 0x00010e00ff138b82 */ /* 0x000ee20000000800 */
[----:B------:R-:W-:Y:S01]  /*03a0*/  ISETP.EQ.OR.EX P3, PT, R3, RZ, !P1, P3 ;  /* 0x000000ff0300720c */ /* 0x000fe20004f62730 */
[----:B------:R-:W-:-:S12]  /*03b0*/  IMAD.MOV.U32 R7, RZ, RZ, -0x1 ;  /* 0xffffffffff077424 */ /* 0x000fd800078e00ff */
[----:B------:R2:W5:Y:S01]  /*03c0*/  @!P3 LDG.E R7, desc[UR14][R20.64] ;  /* 0x0000000e1407b981 */ /* 0x000562000c1e1900 */
[----:B-1----:R-:W-:Y:S02]  /*03d0*/  IMAD.SHL.U32 R194, R15, 0x40, RZ ;  /* 0x000000400fc27824 */ /* 0x002fe400078e00ff */
[----:B--2---:R-:W-:-:S05]  /*03e0*/  @P4 IMAD.IADD R13, R0, 0x1, -R11 ;  /* 0x00000001000d4824 */ /* 0x004fca00078e0a0b */
[----:B----4-:R-:W-:Y:S01]  /*03f0*/  ISETP.GT.AND P3, PT, R13, R194, PT ;  /* 0x000000c20d00720c */ /* 0x010fe20003f64270 */
[----:B---3--:R-:W-:-:S12]  /*0400*/  @!P0 BRA `(.L_x_1037) ;  /* 0x00000000000c8947 */ /* 0x008fd80003800000 */
[----:B------:R-:W2:Y:S02]  /*0410*/  @P1 LDG.E R0, desc[UR14][R20.64+0x4] ;  /* 0x0000040e14001981 */ /* 0x000ea4000c1e1900 */
[----:B--2--5:R-:W-:-:S06]  /*0420*/  @P1 IADD3 R19, PT, PT, R0, -R7, RZ ;  /* 0x8000000700131210 */ /* 0x024fcc0007ffe0ff */
[----:B------:R1:W5:Y:S02]  /*0430*/  @!P1 LDG.E R19, desc[UR14][R20.64] ;  /* 0x0000000e14139981 */ /* 0x000364000c1e1900 */
.L_x_1037:
[----:B------:R-:W-:Y:S05]  /*0440*/  @!P3 EXIT ;  /* 0x000000000000b94d */ /* 0x000fea0003800000 */
[----:B------:R-:W2:Y:S01]  /*0450*/  LDC R0, c[0x0][0x374] ;  /* 0x0000dd00ff007b82 */ /* 0x000ea20000000800 */
[----:B-----5:R-:W-:Y:S01]  /*0460*/  @P2 IMAD.IADD R96, R17, 0x1, -R18 ;  /* 0x0000000111602824 */ /* 0x020fe200078e0a12 */
[----:B------:R-:W3:Y:S01]  /*0470*/  S2R R188, SR_TID.X ;  /* 0x0000000000bc7919 */ /* 0x000ee20000002100 */
[----:B------:R-:W-:-:S04]  /*0480*/  IMAD.MOV R16, RZ, RZ, -R201 ;  /* 0x000000ffff107224 */ /* 0x000fc800078e0ac9 */
[----:B------:R-:W-:Y:S01]  /*0490*/  IMAD R16, R9, R16, UR10 ;  /* 0x0000000a09107e24 */ /* 0x000fe2000f8e0210 */
[----:B------:R-:W4:Y:S08]  /*04a0*/  LDC R2, c[0x0][0x438] ;  /* 0x00010e00ff027b82 */ /* 0x000f300000000800 */
[----:B------:R-:W3:Y:S01]  /*04b0*/  @!P2 LDC R12, c[0x0][0x43c] ;  /* 0x00010f00ff0cab82 */ /* 0x000ee20000000800 */
[----:B--2---:R-:W-:-:S04]  /*04c0*/  IABS R10, R0 ;  /* 0x00000000000a7213 */ /* 0x004fc80000000000 */
[----:B------:R-:W1:Y:S01]  /*04d0*/  I2F.RP R6, R10 ;  /* 0x0000000a00067306 */ /* 0x000e620000209400 */
[----:B----4-:R-:W-:-:S05]  /*04e0*/  VIADD R2, R2, 0x3f ;  /* 0x0000003f02027836 */ /* 0x010fca0000000000 */
[----:B------:R-:W-:-:S04]  /*04f0*/  SHF.R.S32.HI R23, RZ, 0x1f, R2 ;  /* 0x0000001fff177819 */ /* 0x000fc80000011402 */
[----:B------:R-:W-:Y:S01]  /*0500*/  LEA.HI R23, R23, R2, RZ, 0x6 ;  /* 0x0000000217177211 */ /* 0x000fe200078f30ff */
[----:B-1----:R-:W1:Y:S01]  /*0510*/  MUFU.RCP R20, R6 ;  /* 0x0000000600147308 */ /* 0x002e620000001000 */
[-C--:B------:R-:W-:Y:S02]  /*0520*/  IABS R2, R0.reuse ;  /* 0x0000000000027213 */ /* 0x080fe40000000000 */
[----:B------:R-:W-:-:S03]  /*0530*/  LEA.HI.SX32 R23, R23, R0, 0x1a ;  /* 0x0000000017177211 */ /* 0x000fc600078fd2ff */
[----:B------:R-:W-:Y:S02]  /*0540*/  IMAD.MOV R2, RZ, RZ, -R2 ;  /* 0x000000ffff027224 */ /* 0x000fe400078e0a02 */
[----:B------:R-:W-:Y:S02]  /*0550*/  VIADD R23, R23, 0xffffffff ;  /* 0xffffffff17177836 */ /* 0x000fe40000000000 */
[----:B-1----:R-:W-:-:S04]  /*0560*/  VIADD R20, R20, 0xffffffe ;  /* 0x0ffffffe14147836 */ /* 0x002fc80000000000 */
[----:B------:R-:W1:Y:S02]  /*0570*/  F2I.FTZ.U32.TRUNC.NTZ R21, R20 ;  /* 0x0000001400157305 */ /* 0x000e64000021f000 */
[--C-:B-1----:R-:W-:Y:S02]  /*0580*/  IMAD.MOV R3, RZ, RZ, -R21.reuse ;  /* 0x000000ffff037224 */ /* 0x102fe400078e0a15 */
[----:B------:R-:W-:Y:S02]  /*0590*/  IMAD.MOV.U32 R20, RZ, RZ, RZ ;  /* 0x000000ffff147224 */ /* 0x000fe400078e00ff */
[----:B------:R-:W-:Y:S01]  /*05a0*/  IMAD R6, R3, R10, RZ ;  /* 0x0000000a03067224 */ /* 0x000fe200078e02ff */
[----:B------:R-:W-:Y:S02]  /*05b0*/  IABS R3, R23 ;  /* 0x0000001700037213 */ /* 0x000fe40000000000 */
[----:B------:R-:W-:Y:S01]  /*05c0*/  LOP3.LUT R23, R23, R0, RZ, 0x3c, !PT ;  /* 0x0000000017177212 */ /* 0x000fe200078e3cff */
[----:B------:R-:W-:-:S03]  /*05d0*/  IMAD.HI.U32 R6, R21, R6, R20 ;  /* 0x0000000615067227 */ /* 0x000fc600078e0014 */
[----:B------:R-:W-:-:S03]  /*05e0*/  ISETP.GE.AND P0, PT, R23, RZ, PT ;  /* 0x000000ff1700720c */ /* 0x000fc60003f06270 */
[----:B------:R-:W-:Y:S02]  /*05f0*/  IMAD.HI.U32 R8, R6, R3, RZ ;  /* 0x0000000306087227 */ /* 0x000fe400078e00ff */
[----:B------:R-:W1:Y:S02]  /*0600*/  S2R R6, SR_CTAID.Y ;  /* 0x0000000000067919 */ /* 0x000e640000002600 */
[----:B------:R-:W-:Y:S02]  /*0610*/  IMAD R21, R8, R2, R3 ;  /* 0x0000000208157224 */ /* 0x000fe400078e0203 */
[----:B------:R-:W2:Y:S03]  /*0620*/  @!P2 LDC.64 R2, c[0x0][0x488] ;  /* 0x00012200ff02ab82 */ /* 0x000ea60000000a00 */
[----:B------:R-:W-:-:S13]  /*0630*/  ISETP.GT.U32.AND P1, PT, R10, R21, PT ;  /* 0x000000150a00720c */ /* 0x000fda0003f24070 */
[----:B------:R-:W-:Y:S02]  /*0640*/  @!P1 IMAD.IADD R21, R21, 0x1, -R10 ;  /* 0x0000000115159824 */ /* 0x000fe400078e0a0a */
[----:B------:R-:W-:Y:S01]  /*0650*/  @!P1 VIADD R8, R8, 0x1 ;  /* 0x0000000108089836 */ /* 0x000fe20000000000 */
[----:B------:R-:W-:Y:S02]  /*0660*/  ISETP.NE.AND P1, PT, R0, RZ, PT ;  /* 0x000000ff0000720c */ /* 0x000fe40003f25270 */
[----:B------:R-:W-:Y:S02]  /*0670*/  ISETP.GE.U32.AND P4, PT, R21, R10, PT ;  /* 0x0000000a1500720c */ /* 0x000fe40003f86070 */
[----:B--2---:R-:W-:-:S04]  /*0680*/  @!P2 ISETP.NE.U32.AND P3, PT, R2, RZ, PT ;  /* 0x000000ff0200a20c */ /* 0x004fc80003f65070 */
[----:B------:R-:W-:-:S04]  /*0690*/  @!P2 ISETP.NE.AND.EX P3, PT, R3, RZ, PT, P3 ;  /* 0x000000ff0300a20c */ /* 0x000fc80003f65330 */
[----:B---3--:R-:W-:-:S03]  /*06a0*/  @!P2 SEL R12, R12, RZ, P3 ;  /* 0x000000ff0c0ca207 */ /* 0x008fc60001800000 */
[----:B------:R-:W-:Y:S01]  /*06b0*/  @P4 VIADD R8, R8, 0x1 ;  /* 0x0000000108084836 */ /* 0x000fe20000000000 */
[----:B------:R-:W-:-:S03]  /*06c0*/  @!P2 IADD3 R96, PT, PT, R12, R19, -R18 ;  /* 0x000000130c60a210 */ /* 0x000fc60007ffe812 */
[----:B------:R-:W-:Y:S01]  /*06d0*/  @!P0 IMAD.MOV R8, RZ, RZ, -R8 ;  /* 0x000000ffff088224 */ /* 0x000fe200078e0a08 */
[----:B------:R-:W-:Y:S01]  /*06e0*/  @!P1 LOP3.LUT R8, RZ, R0, RZ, 0x33, !PT ;  /* 0x00000000ff089212 */ /* 0x000fe200078e33ff */
[----:B------:R-:W-:-:S04]  /*06f0*/  VIADD R3, R96, 0x3f ;  /* 0x0000003f60037836 */ /* 0x000fc80000000000 */
[----:B-1----:R-:W-:Y:S01]  /*0700*/  IMAD R195, R8, R6, RZ ;  /* 0x0000000608c37224 */ /* 0x002fe200078e02ff */
[----:B------:R-:W-:-:S04]  /*0710*/  SHF.R.S32.HI R2, RZ, 0x1f, R3 ;  /* 0x0000001fff027819 */ /* 0x000fc80000011403 */
[----:B------:R-:W-:-:S04]  /*0720*/  LEA.HI R0, R2, R3, RZ, 0x6 ;  /* 0x0000000302007211 */ /* 0x000fc800078f30ff */
[----:B------:R-:W-:-:S04]  /*0730*/  SHF.R.S32.HI R0, RZ, 0x6, R0 ;  /* 0x00000006ff007819 */ /* 0x000fc80000011400 */
[----:B------:R-:W-:-:S04]  /*0740*/  VIADDMNMX R0, R195, R8, R0, PT ;  /* 0x00000008c3007246 */ /* 0x000fc80003800100 */
[----:B------:R-:W-:-:S13]  /*0750*/  ISETP.GE.AND P0, PT, R195, R0, PT ;  /* 0x00000000c300720c */ /* 0x000fda0003f06270 */
[----:B------:R-:W-:Y:S05]  /*0760*/  @!P0 BRA `(.L_x_1038) ;  /* 0x0000000c00408947 */ /* 0x000fea0003800000 */
[----:B------:R-:W1:Y:S01]  /*0770*/  LDC.64 R2, c[0x0][0x430] ;  /* 0x00010c00ff027b82 */ /* 0x000e620000000a00 */
[----:B------:R-:W2:Y:S01]  /*0780*/  LDCU UR4, c[0x0][0x44c] ;  /* 0x00008980ff0477ac */ /* 0x000ea20008000800 */
[----:B------:R-:W-:Y:S01]  /*0790*/  IMAD.IADD R0, R13, 0x1, -R194 ;  /* 0x000000010d007824 */ /* 0x000fe200078e0ac2 */
[----:B------:R-:W-:Y:S01]  /*07a0*/  SHF.R.U32.HI R23, RZ, 0x4, R188 ;  /* 0x00000004ff177819 */ /* 0x000fe200000116bc */
[----:B------:R-:W-:Y:S01]  /*07b0*/  IMAD.SHL.U32 R14, R188, 0x4, RZ ;  /* 0x00000004bc0e7824 */ /* 0x000fe200078e00ff */
[----:B------:R-:W-:Y:S02]  /*07c0*/  BSSY.RECONVERGENT B0, `(.L_x_1039) ;  /* 0x000001e000007945 */ /* 0x000fe40003800200 */
[C---:B------:R-:W-:Y:S01]  /*07d0*/  ISETP.GE.AND P4, PT, R23.reuse, R0, PT ;  /* 0x000000001700720c */ /* 0x040fe20003f86270 */
[C---:B------:R-:W-:Y:S01]  /*07e0*/  VIADD R21, R23.reuse, 0x8 ;  /* 0x0000000817157836 */ /* 0x040fe20000000000 */
[----:B------:R-:W-:Y:S01]  /*07f0*/  LOP3.LUT R14, R14, 0x3c, RZ, 0xc0, !PT ;  /* 0x0000003c0e0e7812 */ /* 0x000fe200078ec0ff */
[C---:B------:R-:W-:Y:S01]  /*0800*/  VIADD R17, R23.reuse, 0x18 ;  /* 0x0000001817117836 */ /* 0x040fe20000000000 */
[----:B------:R-:W-:-:S02]  /*0810*/  IADD3 R19, PT, PT, R23, 0x10, RZ ;  /* 0x0000001017137810 */ /* 0x000fc40007ffe0ff */
[-C--:B------:R-:W-:Y:S02]  /*0820*/  ISETP.GE.AND P3, PT, R21, R0.reuse, PT ;  /* 0x000000001500720c */ /* 0x080fe40003f66270 */
[-C--:B------:R-:W-:Y:S02]  /*0830*/  ISETP.GE.AND P2, PT, R19, R0.reuse, PT ;  /* 0x000000001300720c */ /* 0x080fe40003f46270 */
[----:B------:R-:W-:Y:S02]  /*0840*/  ISETP.GE.AND P1, PT, R17, R0, PT ;  /* 0x000000001100720c */ /* 0x000fe40003f26270 */
[----:B------:R-:W-:Y:S02]  /*0850*/  IADD3 R15, PT, PT, R23, 0x20, RZ ;  /* 0x00000020170f7810 */ /* 0x000fe40007ffe0ff */
[C---:B------:R-:W-:Y:S02]  /*0860*/  LOP3.LUT R12, R14.reuse, 0x40, RZ, 0xfc, !PT ;  /* 0x000000400e0c7812 */ /* 0x040fe400078efcff */
[----:B------:R-:W-:Y:S01]  /*0870*/  LOP3.LUT R10, R14, 0x80, RZ, 0xfc, !PT ;  /* 0x000000800e0a7812 */ /* 0x000fe200078efcff */
[----:B-1----:R-:W-:-:S04]  /*0880*/  IMAD R2, R6, R2, R201 ;  /* 0x0000000206027224 */ /* 0x002fc800078e02c9 */
[----:B------:R-:W-:Y:S02]  /*0890*/  IMAD R16, R2, R9, R16 ;  /* 0x0000000902107224 */ /* 0x000fe400078e0210 */
[----:B------:R-:W-:Y:S02]  /*08a0*/  IMAD R9, R23, 0xc0, R14 ;  /* 0x000000c017097824 */ /* 0x000fe400078e020e */
[----:B------:R-:W-:-:S04]  /*08b0*/  IMAD R16, R16, R3, R194 ;  /* 0x0000000310107224 */ /* 0x000fc800078e02c2 */
[----:B--2---:R-:W-:-:S05]  /*08c0*/  IMAD R8, R16, UR4, RZ ;  /* 0x0000000410087c24 */ /* 0x004fca000f8e02ff */
[----:B------:R-:W-:-:S04]  /*08d0*/  IADD3 R9, P0, PT, R8, R9, RZ ;  /* 0x0000000908097210 */ /* 0x000fc80007f1e0ff */
[----:B------:R-:W-:Y:S01]  /*08e0*/  LEA.HI.X.SX32 R8, R8, RZ, 0x1, P0 ;  /* 0x000000ff08087211 */ /* 0x000fe200000f0eff */
[----:B------:R-:W-:Y:S08]  /*08f0*/  @P4 BRA `(.L_x_1040) ;  /* 0x0000000000284947 */ /* 0x000ff00003800000 */
[----:B------:R-:W1:Y:S01]  /*0900*/  LDCU UR6, c[0x0][0x440] ;  /* 0x00008800ff0677ac */ /* 0x000e620008000800 */
[----:B------:R-:W2:Y:S01]  /*0910*/  LDCU.64 UR4, c[0x0][0x3f8] ;  /* 0x00007f00ff0477ac */ /* 0x000ea20008000a00 */
        /* <DEDUP_REMOVED lines=8> */
.L_x_1040:
[----:B------:R-:W-:Y:S05]  /*09a0*/  BSYNC.RECONVERGENT B0 ;  /* 0x0000000000007941 */ /* 0x000fea0003800200 */
.L_x_1039:
[----:B------:R-:W-:Y:S01]  /*09b0*/  BSSY.RECONVERGENT B0, `(.L_x_1041) ;  /* 0x0000014000007945 */ /* 0x000fe20003800200 */
[----:B------:R-:W-:Y:S02]  /*09c0*/  ISETP.GE.AND P0, PT, R15, R0, PT ;  /* 0x000000000f00720c */ /* 0x000fe40003f06270 */
[----:B------:R-:W-:Y:S01]  /*09d0*/  IADD3 R13, PT, PT, R23, 0x28, RZ ;  /* 0x00000028170d7810 */ /* 0x000fe20007ffe0ff */
[----:B------:R-:W-:Y:S05]  /*09e0*/  @P3 BRA `(.L_x_1042) ;  /* 0x0000000000403947 */ /* 0x000fea0003800000 */
[----:B------:R-:W2:Y:S02]  /*09f0*/  LDCU UR4, c[0x0][0x440] ;  /* 0x00008800ff0477ac */ /* 0x000ea40008000800 */
[----:B--2---:R-:W-:Y:S02]  /*0a00*/  ISETP.GE.AND P6, PT, R14, UR4, PT ;  /* 0x000000040e007c0c */ /* 0x004fe4000bfc6270 */
[----:B------:R-:W-:Y:S02]  /*0a10*/  ISETP.GE.AND P5, PT, R12, UR4, PT ;  /* 0x000000040c007c0c */ /* 0x000fe4000bfa6270 */
[----:B------:R-:W-:-:S09]  /*0a20*/  ISETP.GE.AND P4, PT, R10, UR4, PT ;  /* 0x000000040a007c0c */ /* 0x000fd2000bf86270 */
[----:B------:R-:W2:Y:S08]  /*0a30*/  @!P6 LDC.64 R6, c[0x0][0x3f8] ;  /* 0x0000fe00ff06eb82 */ /* 0x000eb00000000a00 */
[----:B------:R-:W3:Y:S08]  /*0a40*/  @!P5 LDC.64 R4, c[0x0][0x3f8] ;  /* 0x0000fe00ff04db82 */ /* 0x000ef00000000a00 */
[----:B-1----:R-:W1:Y:S01]  /*0a50*/  @!P4 LDC.64 R2, c[0x0][0x3f8] ;  /* 0x0000fe00ff02cb82 */ /* 0x002e620000000a00 */
[----:B--2---:R-:W-:-:S04]  /*0a60*/  @!P6 LEA R6, P3, R9, R6, 0x2 ;  /* 0x000000060906e211 */ /* 0x004fc800078610ff */
[C---:B------:R-:W-:Y:S02]  /*0a70*/  @!P6 LEA.HI.X R7, R9.reuse, R7, R8, 0x2, P3 ;  /* 0x000000070907e211 */ /* 0x040fe400018f1408 */
[----:B---3--:R-:W-:-:S03]  /*0a80*/  @!P5 LEA R4, P3, R9, R4, 0x2 ;  /* 0x000000040904d211 */ /* 0x008fc600078610ff */
[----:B------:R2:W-:Y:S01]  /*0a90*/  @!P6 STG.E.128 desc[UR14][R6.64+0x1800], RZ ;  /* 0x001800ff0600e986 */ /* 0x0005e2000c101d0e */
[C---:B------:R-:W-:Y:S02]  /*0aa0*/  @!P5 LEA.HI.X R5, R9.reuse, R5, R8, 0x2, P3 ;  /* 0x000000050905d211 */ /* 0x040fe400018f1408 */
[----:B-1----:R-:W-:-:S03]  /*0ab0*/  @!P4 LEA R2, P3, R9, R2, 0x2 ;  /* 0x000000020902c211 */ /* 0x002fc600078610ff */
[----:B------:R2:W-:Y:S01]  /*0ac0*/  @!P5 STG.E.128 desc[UR14][R4.64+0x1900], RZ ;  /* 0x001900ff0400d986 */ /* 0x0005e2000c101d0e */
[----:B------:R-:W-:-:S05]  /*0ad0*/  @!P4 LEA.HI.X R3, R9, R3, R8, 0x2, P3 ;  /* 0x000000030903c211 */ /* 0x000fca00018f1408 */
[----:B------:R2:W-:Y:S04]  /*0ae0*/  @!P4 STG.E.128 desc[UR14][R2.64+0x1a00], RZ ;  /* 0x001a00ff0200c986 */ /* 0x0005e8000c101d0e */
.L_x_1042:
[----:B------:R-:W-:Y:S05]  /*0af0*/  BSYNC.RECONVERGENT B0 ;  /* 0x0000000000007941 */ /* 0x000fea0003800200 */
.L_x_1041:
[----:B------:R-:W-:Y:S01]  /*0b00*/  BSSY.RECONVERGENT B0, `(.L_x_1043) ;  /* 0x0000014000007945 */ /* 0x000fe20003800200 */
[----:B------:R-:W-:Y:S02]  /*0b10*/  ISETP.GE.AND P4, PT, R13, R0, PT ;  /* 0x000000000d00720c */ /* 0x000fe40003f86270 */
[----:B------:R-:W-:Y:S01]  /*0b20*/  IADD3 R11, PT, PT, R23, 0x30, RZ ;  /* 0x00000030170b7810 */ /* 0x000fe20007ffe0ff */
[----:B------:R-:W-:Y:S05]  /*0b30*/  @P2 BRA `(.L_x_1044) ;  /* 0x0000000000402947 */ /* 0x000fea0003800000 */
[----:B------:R-:W3:Y:S02]  /*0b40*/  LDCU UR4, c[0x0][0x440] ;  /* 0x00008800ff0477ac */ /* 0x000ee40008000800 */
[----:B---3--:R-:W-:Y:S02]  /*0b50*/  ISETP.GE.AND P6, PT, R14, UR4, PT ;  /* 0x000000040e007c0c */ /* 0x008fe4000bfc6270 */
[----:B------:R-:W-:Y:S02]  /*0b60*/  ISETP.GE.AND P5, PT, R12, UR4, PT ;  /* 0x000000040c007c0c */ /* 0x000fe4000bfa6270 */
[----:B------:R-:W-:-:S09]  /*0b70*/  ISETP.GE.AND P3, PT, R10, UR4, PT ;  /* 0x000000040a007c0c */ /* 0x000fd2000bf66270 */
[----:B--2---:R-:W2:Y:S08]  /*0b80*/  @!P6 LDC.64 R6, c[0x0][0x3f8] ;  /* 0x0000fe00ff06eb82 */ /* 0x004eb00000000a00 */
        /* <DEDUP_REMOVED lines=11> */
.L_x_1044:
[----:B------:R-:W-:Y:S05]  /*0c40*/  BSYNC.RECONVERGENT B0 ;  /* 0x0000000000007941 */ /* 0x000fea0003800200 */
.L_x_1043:
[----:B------:R-:W-:Y:S01]  /*0c50*/  BSSY.RECONVERGENT B0, `(.L_x_1045) ;  /* 0x0000014000007945 */ /* 0x000fe20003800200 */
[----:B------:R-:W-:Y:S02]  /*0c60*/  ISETP.GE.AND P5, PT, R11, R0, PT ;  /* 0x000000000b00720c */ /* 0x000fe40003fa6270 */
[----:B------:R-:W-:Y:S01]  /*0c70*/  IADD3 R25, PT, PT, R23, 0x38, RZ ;  /* 0x0000003817197810 */ /* 0x000fe20007ffe0ff */
[----:B------:R-:W-:Y:S05]  /*0c80*/  @P1 BRA `(.L_x_1046) ;  /* 0x0000000000401947 */ /* 0x000fea0003800000 */
[----:B------:R-:W4:Y:S02]  /*0c90*/  LDCU UR4, c[0x0][0x440] ;  /* 0x00008800ff0477ac */ /* 0x000f240008000800 */
[----:B----4-:R-:W-:Y:S02]  /*0ca0*/  ISETP.GE.AND P6, PT, R14, UR4, PT ;  /* 0x000000040e007c0c */ /* 0x010fe4000bfc6270 */
[----:B------:R-:W-:Y:S02]  /*0cb0*/  ISETP.GE.AND P3, PT, R12, UR4, PT ;  /* 0x000000040c007c0c */ /* 0x000fe4000bf66270 */
[----:B------:R-:W-:-:S09]  /*0cc0*/  ISETP.GE.AND P2, PT, R10, UR4, PT ;  /* 0x000000040a007c0c */ /* 0x000fd2000bf46270 */
[----:B--23--:R-:W2:Y:S08]  /*0cd0*/  @!P6 LDC.64 R6, c[0x0][0x3f8] ;  /* 0x0000fe00ff06eb82 */ /* 0x00ceb00000000a00 */
        /* <DEDUP_REMOVED lines=11> */
.L_x_1046:
[----:B------:R-:W-:Y:S05]  /*0d90*/  BSYNC.RECONVERGENT B0 ;  /* 0x0000000000007941 */ /* 0x000fea0003800200 */
.L_x_1045:
[----:B------:R-:W-:Y:S01]  /*0da0*/  BSSY.RECONVERGENT B0, `(.L_x_1047) ;  /* 0x0000013000007945 */ /* 0x000fe20003800200 */
[----:B------:R-:W-:-:S03]  /*0db0*/  ISETP.GE.AND P6, PT, R25, R0, PT ;  /* 0x000000001900720c */ /* 0x000fc60003fc6270 */
[----:B------:R-:W-:Y:S10]  /*0dc0*/  @P0 BRA `(.L_x_1048) ;  /* 0x0000000000400947 */ /* 0x000ff40003800000 */
[----:B------:R-:W5:Y:S02]  /*0dd0*/  LDCU UR4, c[0x0][0x440] ;  /* 0x00008800ff0477ac */ /* 0x000f640008000800 */
[----:B-----5:R-:W-:Y:S02]  /*0de0*/  ISETP.GE.AND P3, PT, R14, UR4, PT ;  /* 0x000000040e007c0c */ /* 0x020fe4000bf66270 */
[----:B------:R-:W-:Y:S02]  /*0df0*/  ISETP.GE.AND P2, PT, R12, UR4, PT ;  /* 0x000000040c007c0c */ /* 0x000fe4000bf46270 */
[----:B------:R-:W-:-:S09]  /*0e00*/  ISETP.GE.AND P1, PT, R10, UR4, PT ;  /* 0x000000040a007c0c */ /* 0x000fd2000bf26270 */
[----:B--234-:R-:W2:Y:S08]  /*0e10*/  @!P3 LDC.64 R6, c[0x0][0x3f8] ;  /* 0x0000fe00ff06bb82 */ /* 0x01ceb00000000a00 */
        /* <DEDUP_REMOVED lines=11> */
.L_x_1048:
[----:B------:R-:W-:Y:S05]  /*0ed0*/  BSYNC.RECONVERGENT B0 ;  /* 0x0000000000007941 */ /* 0x000fea0003800200 */
.L_x_1047:
[----:B------:R-:W-:Y:S04]  /*0ee0*/  BSSY.RECONVERGENT B0, `(.L_x_1049) ;  /* 0x0000012000007945 */ /* 0x000fe80003800200 */
[----:B------:R-:W-:Y:S05]  /*0ef0*/  @P4 BRA `(.L_x_1050) ;  /* 0x0000000000404947 */ /* 0x000fea0003800000 */
        /* <DEDUP_REMOVED lines=16> */
.L_x_1050:
[----:B------:R-:W-:Y:S05]  /*1000*/  BSYNC.RECONVERGENT B0 ;  /* 0x0000000000007941 */ /* 0x000fea0003800200 */
.L_x_1049:
        /* <DEDUP_REMOVED lines=18> */
.L_x_1052:
[----:B------:R-:W-:Y:S05]  /*1130*/  BSYNC.RECONVERGENT B0 ;  /* 0x0000000000007941 */ /* 0x000fea0003800200 */
.L_x_1051:
        /* <DEDUP_REMOVED lines=18> */
.L_x_1054:
[----:B------:R-:W-:Y:S05]  /*1260*/  BSYNC.RECONVERGENT B0 ;  /* 0x0000000000007941 */ /* 0x000fea0003800200 */
.L_x_1053:
[----:B------:R-:W1:Y:S01]  /*1270*/  LDCU.64 UR4, c[0x0][0x428] ;  /* 0x00008500ff0477ac */ /* 0x000e620008000a00 */
[----:B------:R-:W-:-:S04]  /*1280*/  ISETP.NE.AND P0, PT, R14, RZ, PT ;  /* 0x000000ff0e00720c */ /* 0x000fc80003f05270 */
[-C--:B------:R-:W-:Y:S02]  /*1290*/  ISETP.GE.OR P1, PT, R23, R0.reuse, P0 ;  /* 0x000000001700720c */ /* 0x080fe40000726670 */
[C---:B------:R-:W-:Y:S02]  /*12a0*/  IADD3 R23, P2, PT, R16.reuse, R23, RZ ;  /* 0x0000001710177210 */ /* 0x040fe40007f5e0ff */
[-C--:B------:R-:W-:Y:S02]  /*12b0*/  ISETP.GE.OR P6, PT, R21, R0.reuse, P0 ;  /* 0x000000001500720c */ /* 0x080fe400007c6670 */
[----:B------:R-:W-:Y:S02]  /*12c0*/  LEA.HI.X.SX32 R16, R16, RZ, 0x1, P2 ;  /* 0x000000ff10107211 */ /* 0x000fe400010f0eff */
[-C--:B------:R-:W-:Y:S02]  /*12d0*/  ISETP.GE.OR P5, PT, R19, R0.reuse, P0 ;  /* 0x000000001300720c */ /* 0x080fe400007a6670 */
[----:B------:R-:W-:-:S02]  /*12e0*/  ISETP.GE.OR P4, PT, R17, R0, P0 ;  /* 0x000000001100720c */ /* 0x000fc40000786670 */
[----:B------:R-:W-:Y:S01]  /*12f0*/  ISETP.GE.OR P3, PT, R15, R0, P0 ;  /* 0x000000000f00720c */ /* 0x000fe20000766670 */
[----:B--234-:R-:W-:Y:S01]  /*1300*/  @!P1 IMAD.MOV.U32 R5, RZ, RZ, -0x800000 ;  /* 0xff800000ff059424 */ /* 0x01cfe200078e00ff */
[----:B-1----:R-:W-:-:S03]  /*1310*/  LEA R2, P2, R23, UR4, 0x2 ;  /* 0x0000000417027c11 */ /* 0x002fc6000f8410ff */
[----:B------:R-:W-:Y:S01]  /*1320*/  @!P6 IMAD.MOV.U32 R17, RZ, RZ, -0x800000 ;  /* 0xff800000ff11e424 */ /* 0x000fe200078e00ff */
[----:B------:R-:W-:Y:S02]  /*1330*/  LEA.HI.X R3, R23, UR5, R16, 0x2, P2 ;  /* 0x0000000517037c11 */ /* 0x000fe400090f1410 */
[-C--:B------:R-:W-:Y:S01]  /*1340*/  ISETP.GE.OR P2, PT, R13, R0.reuse, P0 ;  /* 0x000000000d00720c */ /* 0x080fe20000746670 */
[----:B------:R-:W-:Y:S02]  /*1350*/  @!P5 IMAD.MOV.U32 R15, RZ, RZ, -0x800000 ;  /* 0xff800000ff0fd424 */ /* 0x000fe400078e00ff */
[----:B------:R1:W-:Y:S01]  /*1360*/  @!P1 STG.E desc[UR14][R2.64], R5 ;  /* 0x0000000502009986 */ /* 0x0003e2000c10190e */
[-C--:B------:R-:W-:Y:S01]  /*1370*/  ISETP.GE.OR P1, PT, R11, R0.reuse, P0 ;  /* 0x000000000b00720c */ /* 0x080fe20000726670 */
[----:B------:R-:W-:Y:S01]  /*1380*/  @!P4 IMAD.MOV.U32 R13, RZ, RZ, -0x800000 ;  /* 0xff800000ff0dc424 */ /* 0x000fe200078e00ff */
[----:B------:R-:W-:Y:S01]  /*1390*/  ISETP.GE.OR P0, PT, R25, R0, P0 ;  /* 0x000000001900720c */ /* 0x000fe20000706670 */
[----:B------:R-:W-:Y:S01]  /*13a0*/  @!P3 IMAD.MOV.U32 R11, RZ, RZ, -0x800000 ;  /* 0xff800000ff0bb424 */ /* 0x000fe200078e00ff */
[----:B------:R1:W-:Y:S04]  /*13b0*/  @!P6 STG.E desc[UR14][R2.64+0x20], R17 ;  /* 0x000020110200e986 */ /* 0x0003e8000c10190e */
[----:B------:R1:W-:Y:S01]  /*13c0*/  @!P5 STG.E desc[UR14][R2.64+0x40], R15 ;  /* 0x0000400f0200d986 */ /* 0x0003e2000c10190e */
[----:B------:R-:W-:-:S03]  /*13d0*/  @!P2 IMAD.MOV.U32 R9, RZ, RZ, -0x800000 ;  /* 0xff800000ff09a424 */ /* 0x000fc600078e00ff */
[----:B------:R1:W-:Y:S01]  /*13e0*/  @!P4 STG.E desc[UR14][R2.64+0x60], R13 ;  /* 0x0000600d0200c986 */ /* 0x0003e2000c10190e */
[----:B------:R-:W-:-:S03]  /*13f0*/  @!P1 IMAD.MOV.U32 R7, RZ, RZ, -0x800000 ;  /* 0xff800000ff079424 */ /* 0x000fc600078e00ff */
[----:B------:R1:W-:Y:S04]  /*1400*/  @!P3 STG.E desc[UR14][R2.64+0x80], R11 ;  /* 0x0000800b0200b986 */ /* 0x0003e8000c10190e */
[----:B------:R1:W-:Y:S04]  /*1410*/  @!P2 STG.E desc[UR14][R2.64+0xa0], R9 ;  /* 0x0000a0090200a986 */ /* 0x0003e8000c10190e */
[----:B------:R1:W-:Y:S01]  /*1420*/  @!P1 STG.E desc[UR14][R2.64+0xc0], R7 ;  /* 0x0000c00702009986 */ /* 0x0003e2000c10190e */
[----:B------:R-:W-:Y:S05]  /*1430*/  @P0 EXIT ;  /* 0x000000000000094d */ /* 0x000fea0003800000 */
[----:B-1----:R-:W-:-:S05]  /*1440*/  MOV R5, 0xff800000 ;  /* 0xff80000000057802 */ /* 0x002fca0000000f00 */
[----:B------:R-:W-:Y:S01]  /*1450*/  STG.E desc[UR14][R2.64+0xe0], R5 ;  /* 0x0000e00502007986 */ /* 0x000fe2000c10190e */
[----:B------:R-:W-:Y:S05]  /*1460*/  EXIT ;  /* 0x000000000000794d */ /* 0x000fea0003800000 */
.L_x_1038:
[----:B------:R-:W1:Y:S01]  /*1470*/  LDCU.64 UR4, c[0x0][0x4d8] ;  /* 0x00009b00ff0477ac */ /* 0x000e620008000a00 */
[----:B------:R-:W-:Y:S01]  /*1480*/  MOV R8, R201 ;  /* 0x000000c900087202 */ /* 0x000fe20000000f00 */
[----:B------:R-:W2:Y:S01]  /*1490*/  LDCU.64 UR8, c[0x0][0x4e0] ;  /* 0x00009c00ff0877ac */ /* 0x000ea20008000a00 */
[----:B-1----:R-:W-:-:S04]  /*14a0*/  UISETP.NE.U32.AND UP1, UPT, UR4, URZ, UPT ;  /* 0x000000ff0400728c */ /* 0x002fc8000bf25070 */
[----:B------:R-:W-:Y:S02]  /*14b0*/  UISETP.NE.AND.EX UP1, UPT, UR5, URZ, UPT, UP1 ;  /* 0x000000ff0500728c */ /* 0x000fe4000bf25310 */
[----:B--2---:R-:W-:-:S04]  /*14c0*/  UISETP.NE.U32.AND UP0, UPT, UR8, URZ, UPT ;  /* 0x000000ff0800728c */ /* 0x004fc8000bf05070 */
[----:B------:R-:W-:-:S03]  /*14d0*/  UISETP.NE.AND.EX UP0, UPT, UR9, URZ, UPT, UP0 ;  /* 0x000000ff0900728c */ /* 0x000fc6000bf05300 */
[----:B------:R-:W-:Y:S08]  /*14e0*/  BRA.U !UP1, `(.L_x_1055) ;  /* 0x00000001090c7547 */ /* 0x000ff0000b800000 */
[----:B------:R-:W-:-:S04]  /*14f0*/  IADD3 R8, P0, PT, R5, UR4, RZ ;  /* 0x0000000405087c10 */ /* 0x000fc8000ff1e0ff */
[----:B------:R-:W-:-:S05]  /*1500*/  IADD3.X R9, PT, PT, R4, UR5, RZ, P0, !PT ;  /* 0x0000000504097c10 */ /* 0x000fca00087fe4ff */
[----:B------:R1:W5:Y:S04]  /*1510*/  LDG.E R8, desc[UR14][R8.64] ;  /* 0x0000000e08087981 */ /* 0x000368000c1e1900 */
.L_x_1055:
[----:B------:R-:W-:Y:S05]  /*1520*/  BRA.U !UP0, `(.L_x_1056) ;  /* 0x00000005087c7547 */ /* 0x000fea000b800000 */
[----:B------:R-:W2:Y:S01]  /*1530*/  LDC R17, c[0x0][0x4f0] ;  /* 0x00013c00ff117b82 */ /* 0x000ea20000000800 */
[----:B------:R-:W-:Y:S01]  /*1540*/  LEA R6, R0, 0xffffffc0, 0x6 ;  /* 0xffffffc000067811 */ /* 0x000fe200078e30ff */
[----:B------:R-:W3:Y:S03]  /*1550*/  LDCU.64 UR4, c[0x0][0x4e8] ;  /* 0x00009d00ff0477ac */ /* 0x000ee60008000a00 */
[----:B------:R-:W-:Y:S01]  /*1560*/  IABS R2, R6 ;  /* 0x0000000600027213 */ /* 0x000fe20000000000 */
[----:B------:R-:W4:Y:S01]  /*1570*/  LDCU.64 UR6, c[0x0][0x3a0] ;  /* 0x00007400ff0677ac */ /* 0x000f220008000a00 */
[----:B------:R-:W4:Y:S01]  /*1580*/  LDCU.64 UR12, c[0x0][0x3b8] ;  /* 0x00007700ff0c77ac */ /* 0x000f220008000a00 */
[----:B------:R-:W4:Y:S01]  /*1590*/  LDCU.64 UR10, c[0x0][0x3c0] ;  /* 0x00007800ff0a77ac */ /* 0x000f220008000a00 */
[----:B--2---:R-:W-:-:S04]  /*15a0*/  IABS R4, R17 ;  /* 0x0000001100047213 */ /* 0x004fc80000000000 */
[----:B------:R-:W2:Y:S08]  /*15b0*/  I2F.RP R5, R4 ;  /* 0x0000000400057306 */ /* 0x000eb00000209400 */
[----:B--2--5:R-:W2:Y:S02]  /*15c0*/  MUFU.RCP R8, R5 ;  /* 0x0000000500087308 */ /* 0x024ea40000001000 */
[----:B--2---:R-:W-:-:S06]  /*15d0*/  IADD3 R8, PT, PT, R8, 0xffffffe, RZ ;  /* 0x0ffffffe08087810 */ /* 0x004fcc0007ffe0ff */
[----:B-1----:R-:W1:Y:S02]  /*15e0*/  F2I.FTZ.U32.TRUNC.NTZ R9, R8 ;  /* 0x0000000800097305 */ /* 0x002e64000021f000 */
[----:B-1----:R-:W-:Y:S01]  /*15f0*/  IADD3 R3, PT, PT, RZ, -R9, RZ ;  /* 0x80000009ff037210 */ /* 0x002fe20007ffe0ff */
[----:B------:R-:W-:-:S04]  /*1600*/  IMAD.MOV.U32 R8, RZ, RZ, RZ ;  /* 0x000000ffff087224 */ /* 0x000fc800078e00ff */
[----:B------:R-:W-:-:S04]  /*1610*/  IMAD R3, R3, R4, RZ ;  /* 0x0000000403037224 */ /* 0x000fc800078e02ff */
[----:B------:R-:W-:-:S06]  /*1620*/  IMAD.HI.U32 R3, R9, R3, R8 ;  /* 0x0000000309037227 */ /* 0x000fcc00078e0008 */
[----:B------:R-:W-:-:S05]  /*1630*/  IMAD.HI.U32 R7, R3, R2, RZ ;  /* 0x0000000203077227 */ /* 0x000fca00078e00ff */
[----:B------:R-:W-:-:S05]  /*1640*/  IADD3 R3, PT, PT, -R7, RZ, RZ ;  /* 0x000000ff07037210 */ /* 0x000fca0007ffe1ff */
[----:B------:R-:W-:Y:S01]  /*1650*/  IMAD R3, R4, R3, R2 ;  /* 0x0000000304037224 */ /* 0x000fe200078e0202 */
[----:B------:R-:W-:-:S04]  /*1660*/  LOP3.LUT R2, R6, R17, RZ, 0x3c, !PT ;  /* 0x0000001106027212 */ /* 0x000fc800078e3cff */
[----:B------:R-:W-:Y:S02]  /*1670*/  ISETP.GT.U32.AND P2, PT, R4, R3, PT ;  /* 0x000000030400720c */ /* 0x000fe40003f44070 */
[----:B------:R-:W-:-:S11]  /*1680*/  ISETP.GE.AND P1, PT, R2, RZ, PT ;  /* 0x000000ff0200720c */ /* 0x000fd60003f26270 */
[----:B------:R-:W-:Y:S01]  /*1690*/  @!P2 IMAD.IADD R3, R3, 0x1, -R4 ;  /* 0x000000010303a824 */ /* 0x000fe200078e0a04 */
[----:B------:R-:W-:Y:S02]  /*16a0*/  @!P2 IADD3 R7, PT, PT, R7, 0x1, RZ ;  /* 0x000000010707a810 */ /* 0x000fe40007ffe0ff */
[----:B------:R-:W-:Y:S02]  /*16b0*/  ISETP.NE.AND P2, PT, R17, RZ, PT ;  /* 0x000000ff1100720c */ /* 0x000fe40003f45270 */
[----:B------:R-:W-:Y:S01]  /*16c0*/  ISETP.GE.U32.AND P0, PT, R3, R4, PT ;  /* 0x000000040300720c */ /* 0x000fe20003f06070 */
[----:B---3--:R-:W-:-:S04]  /*16d0*/  IMAD.WIDE.U32 R2, R201, UR4, RZ ;  /* 0x00000004c9027c25 */ /* 0x008fc8000f8e00ff */
[----:B------:R-:W-:Y:S01]  /*16e0*/  IMAD R203, R201, UR5, R3 ;  /* 0x00000005c9cb7c24 */ /* 0x000fe2000f8e0203 */
[----:B------:R-:W1:Y:S01]  /*16f0*/  LDCU.64 UR4, c[0x0][0x3a8] ;  /* 0x00007500ff0477ac */ /* 0x000e620008000a00 */
[----:B------:R-:W2:Y:S06]  /*1700*/  LDC R3, c[0x0][0x3e8] ;  /* 0x0000fa00ff037b82 */ /* 0x000eac0000000800 */
[----:B------:R-:W-:Y:S01]  /*1710*/  @P0 VIADD R7, R7, 0x1 ;  /* 0x0000000107070836 */ /* 0x000fe20000000000 */
[----:B------:R-:W-:-:S04]  /*1720*/  LEA R202, P0, R2, UR8, 0x2 ;  /* 0x0000000802ca7c11 */ /* 0x000fc8000f8010ff */
[----:B------:R-:W-:Y:S02]  /*1730*/  @!P1 IADD3 R7, PT, PT, -R7, RZ, RZ ;  /* 0x000000ff07079210 */ /* 0x000fe40007ffe1ff */
[----:B------:R-:W-:Y:S02]  /*1740*/  LEA.HI.X R203, R2, UR9, R203, 0x2, P0 ;  /* 0x0000000902cb7c11 */ /* 0x000fe400080f14cb */
[----:B------:R-:W-:-:S05]  /*1750*/  @!P2 LOP3.LUT R7, RZ, R17, RZ, 0x33, !PT ;  /* 0x00000011ff07a212 */ /* 0x000fca00078e33ff */
[----:B------:R-:W-:-:S06]  /*1760*/  IMAD.WIDE R18, R7, 0x4, R202 ;  /* 0x0000000407127825 */ /* 0x000fcc00078e02ca */
[----:B------:R-:W3:Y:S01]  /*1770*/  LDG.E R18, desc[UR14][R18.64] ;  /* 0x0000000e12127981 */ /* 0x000ee2000c1e1900 */
[----:B--2---:R-:W-:Y:S01]  /*1780*/  IABS R2, R3 ;  /* 0x0000000300027213 */ /* 0x004fe20000000000 */
[----:B------:R-:W-:-:S03]  /*1790*/  IMAD.MOV R7, RZ, RZ, -R7 ;  /* 0x000000ffff077224 */ /* 0x000fc600078e0a07 */
[----:B------:R-:W2:Y:S01]  /*17a0*/  I2F.RP R10, R2 ;  /* 0x00000002000a7306 */ /* 0x000ea20000209400 */
[----:B------:R-:W-:-:S05]  /*17b0*/  IMAD R6, R17, R7, R6 ;  /* 0x0000000711067224 */ /* 0x000fca00078e0206 */
[----:B------:R-:W-:Y:S02]  /*17c0*/  SHF.R.S32.HI R7, RZ, 0x1f, R6 ;  /* 0x0000001fff077819 */ /* 0x000fe40000011406 */
[----:B--2---:R-:W2:Y:S02]  /*17d0*/  MUFU.RCP R8, R10 ;  /* 0x0000000a00087308 */ /* 0x004ea40000001000 */
[----:B--2---:R-:W-:-:S06]  /*17e0*/  IADD3 R8, PT, PT, R8, 0xffffffe, RZ ;  /* 0x0ffffffe08087810 */ /* 0x004fcc0007ffe0ff */
[----:B------:R-:W2:Y:S02]  /*17f0*/  F2I.FTZ.U32.TRUNC.NTZ R9, R8 ;  /* 0x0000000800097305 */ /* 0x000ea4000021f000 */
[----:B--2---:R-:W-:Y:S01]  /*1800*/  IMAD.MOV R4, RZ, RZ, -R9 ;  /* 0x000000ffff047224 */ /* 0x004fe200078e0a09 */
[----:B------:R-:W-:-:S03]  /*1810*/  MOV R8, RZ ;  /* 0x000000ff00087202 */ /* 0x000fc60000000f00 */
[----:B------:R-:W-:Y:S01]  /*1820*/  IMAD R5, R4, R2, RZ ;  /* 0x0000000204057224 */ /* 0x000fe200078e02ff */
[----:B------:R-:W-:-:S03]  /*1830*/  IABS R4, R16 ;  /* 0x0000001000047213 */ /* 0x000fc60000000000 */
[----:B------:R-:W-:-:S06]  /*1840*/  IMAD.HI.U32 R5, R9, R5, R8 ;  /* 0x0000000509057227 */ /* 0x000fcc00078e0008 */
[----:B------:R-:W-:-:S05]  /*1850*/  IMAD.HI.U32 R9, R5, R4, RZ ;  /* 0x0000000405097227 */ /* 0x000fca00078e00ff */
[----:B------:R-:W-:-:S05]  /*1860*/  IADD3 R5, PT, PT, -R9, RZ, RZ ;  /* 0x000000ff09057210 */ /* 0x000fca0007ffe1ff */
[----:B------:R-:W-:Y:S01]  /*1870*/  IMAD R5, R2, R5, R4 ;  /* 0x0000000502057224 */ /* 0x000fe200078e0204 */
[----:B----4-:R-:W-:-:S04]  /*1880*/  MOV R4, UR10 ;  /* 0x0000000a00047c02 */ /* 0x010fc80008000f00 */
[----:B------:R-:W-:-:S13]  /*1890*/  ISETP.GT.U32.AND P1, PT, R2, R5, PT ;  /* 0x000000050200720c */ /* 0x000fda0003f24070 */
[----:B------:R-:W-:Y:S01]  /*18a0*/  @!P1 IMAD.IADD R5, R5, 0x1, -R2 ;  /* 0x0000000105059824 */ /* 0x000fe200078e0a02 */
[----:B------:R-:W-:Y:S02]  /*18b0*/  @!P1 IADD3 R9, PT, PT, R9, 0x1, RZ ;  /* 0x0000000109099810 */ /* 0x000fe40007ffe0ff */
[----:B------:R-:W-:Y:S02]  /*18c0*/  ISETP.NE.AND P1, PT, R3, RZ, PT ;  /* 0x000000ff0300720c */ /* 0x000fe40003f25270 */
[----:B------:R-:W-:Y:S02]  /*18d0*/  ISETP.GE.U32.AND P2, PT, R5, R2, PT ;  /* 0x000000020500720c */ /* 0x000fe40003f46070 */
[----:B------:R-:W-:-:S04]  /*18e0*/  LOP3.LUT R2, R16, R3, RZ, 0x3c, !PT ;  /* 0x0000000310027212 */ /* 0x000fc800078e3cff */
[----:B------:R-:W-:Y:S01]  /*18f0*/  ISETP.GE.AND P0, PT, R2, RZ, PT ;  /* 0x000000ff0200720c */ /* 0x000fe20003f06270 */
[----:B------:R-:W-:-:S04]  /*1900*/  IMAD.U32 R2, RZ, RZ, UR12 ;  /* 0x0000000cff027e24 */ /* 0x000fc8000f8e00ff */
[----:B------:R-:W-:Y:S02]  /*1910*/  IMAD R8, R7, R2, RZ ;  /* 0x0000000207087224 */ /* 0x000fe400078e02ff */
[----:B------:R-:W-:Y:S01]  /*1920*/  @P2 IADD3 R9, PT, PT, R9, 0x1, RZ ;  /* 0x0000000109092810 */ /* 0x000fe20007ffe0ff */
[----:B------:R-:W-:-:S05]  /*1930*/  IMAD R7, R7, R4, RZ ;  /* 0x0000000407077224 */ /* 0x000fca00078e02ff */
[----:B------:R-:W-:Y:S02]  /*1940*/  @!P0 IADD3 R9, PT, PT, -R9, RZ, RZ ;  /* 0x000000ff09098210 */ /* 0x000fe40007ffe1ff */
[----:B------:R-:W-:Y:S02]  /*1950*/  @!P1 LOP3.LUT R9, RZ, R3, RZ, 0x33, !PT ;  /* 0x00000003ff099212 */ /* 0x000fe400078e33ff */
[----:B---3--:R-:W-:Y:S01]  /*1960*/  SHF.R.S32.HI R5, RZ, 0x1f, R18 ;  /* 0x0000001fff057819 */ /* 0x008fe20000011412 */
[----:B------:R-:W-:-:S04]  /*1970*/  IMAD.WIDE.U32 R20, R18, UR6, RZ ;  /* 0x0000000612147c25 */ /* 0x000fc8000f8e00ff */
[C---:B------:R-:W-:Y:S02]  /*1980*/  IMAD R19, R5.reuse, UR6, RZ ;  /* 0x0000000605137c24 */ /* 0x040fe4000f8e02ff */
[----:B-1----:R-:W-:Y:S02]  /*1990*/  IMAD R5, R5, UR4, RZ ;  /* 0x0000000405057c24 */ /* 0x002fe4000f8e02ff */
[C---:B------:R-:W-:Y:S02]  /*19a0*/  IMAD R19, R18.reuse, UR7, R19 ;  /* 0x0000000712137c24 */ /* 0x040fe4000f8e0213 */
[C---:B------:R-:W-:Y:S01]  /*19b0*/  IMAD R3, R18.reuse, UR5, R5 ;  /* 0x0000000512037c24 */ /* 0x040fe2000f8e0205 */
[----:B------:R-:W-:Y:S02]  /*19c0*/  MOV R5, UR11 ;  /* 0x0000000b00057c02 */ /* 0x000fe40008000f00 */
[----:B------:R-:W-:Y:S01]  /*19d0*/  IADD3 R21, PT, PT, R21, R19, RZ ;  /* 0x0000001315157210 */ /* 0x000fe20007ffe0ff */
[----:B------:R-:W-:Y:S01]  /*19e0*/  IMAD.WIDE.U32 R18, R18, UR4, RZ ;  /* 0x0000000412127c25 */ /* 0x000fe2000f8e00ff */
[----:B------:R-:W1:Y:S03]  /*19f0*/  LDCU.128 UR4, c[0x0][0x3d0] ;  /* 0x00007a00ff0477ac */ /* 0x000e660008000c00 */
[----:B------:R-:W-:Y:S01]  /*1a00*/  IMAD.WIDE.U32 R20, R6, R2, R20 ;  /* 0x0000000206147225 */ /* 0x000fe200078e0014 */
[----:B------:R-:W-:-:S03]  /*1a10*/  IADD3 R19, PT, PT, R19, R3, RZ ;  /* 0x0000000313137210 */ /* 0x000fc60007ffe0ff */
[----:B------:R-:W-:Y:S02]  /*1a20*/  IMAD.U32 R3, RZ, RZ, UR13 ;  /* 0x0000000dff037e24 */ /* 0x000fe4000f8e00ff */
[C---:B------:R-:W-:Y:S02]  /*1a30*/  IMAD R7, R6.reuse, R5, R7 ;  /* 0x0000000506077224 */ /* 0x040fe400078e0207 */
[C---:B------:R-:W-:Y:S02]  /*1a40*/  IMAD R8, R6.reuse, R3, R8 ;  /* 0x0000000306087224 */ /* 0x040fe400078e0208 */
[----:B------:R-:W-:Y:S01]  /*1a50*/  IMAD.WIDE.U32 R18, R6, R4, R18 ;  /* 0x0000000406127225 */ /* 0x000fe200078e0012 */
[----:B------:R-:W-:Y:S02]  /*1a60*/  SHF.R.S32.HI R6, RZ, 0x1f, R9 ;  /* 0x0000001fff067819 */ /* 0x000fe40000011409 */
[----:B------:R-:W-:Y:S01]  /*1a70*/  IADD3 R21, PT, PT, R21, R8, RZ ;  /* 0x0000000815157210 */ /* 0x000fe20007ffe0ff */
[----:B------:R-:W-:-:S02]  /*1a80*/  IMAD.IADD R19, R19, 0x1, R7 ;  /* 0x0000000113137824 */ /* 0x000fc400078e0207 */
[C---:B-1----:R-:W-:Y:S02]  /*1a90*/  IMAD R8, R6.reuse, UR4, RZ ;  /* 0x0000000406087c24 */ /* 0x042fe4000f8e02ff */
[----:B------:R-:W-:Y:S02]  /*1aa0*/  IMAD R6, R6, UR6, RZ ;  /* 0x0000000606067c24 */ /* 0x000fe4000f8e02ff */
[----:B------:R-:W-:-:S04]  /*1ab0*/  IMAD.WIDE.U32 R24, R9, UR4, R20 ;  /* 0x0000000409187c25 */ /* 0x000fc8000f8e0014 */
[C---:B------:R-:W-:Y:S02]  /*1ac0*/  IMAD R8, R9.reuse, UR5, R8 ;  /* 0x0000000509087c24 */ /* 0x040fe4000f8e0208 */
[C---:B------:R-:W-:Y:S02]  /*1ad0*/  IMAD R6, R9.reuse, UR7, R6 ;  /* 0x0000000709067c24 */ /* 0x040fe4000f8e0206 */
[----:B------:R-:W-:Y:S01]  /*1ae0*/  IMAD.WIDE.U32 R20, R9, UR6, R18 ;  /* 0x0000000609147c25 */ /* 0x000fe2000f8e0012 */
[----:B------:R-:W-:-:S04]  /*1af0*/  IADD3 R17, PT, PT, R25, R8, RZ ;  /* 0x0000000819117210 */ /* 0x000fc80007ffe0ff */
[----:B------:R-:W-:Y:S01]  /*1b00*/  IADD3 R18, PT, PT, R21, R6, RZ ;  /* 0x0000000615127210 */ /* 0x000fe20007ffe0ff */
[----:B------:R-:W-:Y:S06]  /*1b10*/  BRA `(.L_x_1057) ;  /* 0x0000000400607947 */ /* 0x000fec0003800000 */
.L_x_1056:
[----:B------:R-:W-:-:S13]  /*1b20*/  ISETP.NE.AND P0, PT, R7, -0x1, PT ;  /* 0xffffffff0700780c */ /* 0x000fda0003f05270 */
[----:B------:R-:W-:Y:S05]  /*1b30*/  @P0 BRA `(.L_x_1058) ;  /* 0x0000000000340947 */ /* 0x000fea0003800000 */
[----:B------:R-:W2:Y:S01]  /*1b40*/  LDC.64 R2, c[0x0][0x3b8] ;  /* 0x0000ee00ff027b82 */ /* 0x000ea20000000a00 */
[----:B------:R-:W3:Y:S01]  /*1b50*/  LDCU.64 UR4, c[0x0][0x3a0] ;  /* 0x00007400ff0477ac */ /* 0x000ee20008000a00 */
[----:B------:R-:W-:-:S05]  /*1b60*/  SHF.R.S32.HI R5, RZ, 0x1f, R18 ;  /* 0x0000001fff057819 */ /* 0x000fca0000011412 */
[-C--:B--2---:R-:W-:Y:S01]  /*1b70*/  IMAD R4, R5, R2.reuse, RZ ;  /* 0x0000000205047224 */ /* 0x084fe200078e02ff */
        /* <DEDUP_REMOVED lines=8> */
[----:B------:R-:W-:Y:S05]  /*1c00*/  BRA `(.L_x_1059) ;  /* 0x0000000000187947 */ /* 0x000fea0003800000 */
.L_x_1058:
[----:B------:R-:W2:Y:S01]  /*1c10*/  LDC.64 R2, c[0x0][0x3b8] ;  /* 0x0000ee00ff027b82 */ /* 0x000ea20000000a00 */
[----:B------:R-:W-:-:S05]  /*1c20*/  IADD3 R4, PT, PT, R18, R7, RZ ;  /* 0x0000000712047210 */ /* 0x000fca0007ffe0ff */
[C---:B--2---:R-:W-:Y:S02]  /*1c30*/  IMAD R21, R4.reuse, R3, RZ ;  /* 0x0000000304157224 */ /* 0x044fe400078e02ff */
[----:B------:R-:W-:-:S05]  /*1c40*/  IMAD.WIDE.U32 R4, R4, R2, RZ ;  /* 0x0000000204047225 */ /* 0x000fca00078e00ff */
[----:B------:R-:W-:Y:S02]  /*1c50*/  IADD3 R21, PT, PT, R5, R21, RZ ;  /* 0x0000001505157210 */ /* 0x000fe40007ffe0ff */
[----:B------:R-:W-:Y:S02]  /*1c60*/  MOV R20, R4 ;  /* 0x0000000400147202 */ /* 0x000fe40000000f00 */
.L_x_1059:
[----:B------:R-:W-:Y:S05]  /*1c70*/  @P0 BRA `(.L_x_1060) ;  /* 0x0000000000340947 */ /* 0x000fea0003800000 */
[----:B------:R-:W2:Y:S01]  /*1c80*/  LDC.64 R4, c[0x0][0x3c0] ;  /* 0x0000f000ff047b82 */ /* 0x000ea20000000a00 */
[----:B------:R-:W1:Y:S01]  /*1c90*/  LDCU.64 UR4, c[0x0][0x3a8] ;  /* 0x00007500ff0477ac */ /* 0x000e620008000a00 */
[----:B------:R-:W-:Y:S02]  /*1ca0*/  SHF.R.S32.HI R7, RZ, 0x1f, R18 ;  /* 0x0000001fff077819 */ /* 0x000fe40000011412 */
[----:B-----5:R-:W-:-:S05]  /*1cb0*/  SHF.R.S32.HI R6, RZ, 0x1f, R8 ;  /* 0x0000001fff067819 */ /* 0x020fca0000011408 */
[----:B-1----:R-:W-:-:S04]  /*1cc0*/  IMAD R9, R6, UR4, RZ ;  /* 0x0000000406097c24 */ /* 0x002fc8000f8e02ff */
[----:B------:R-:W-:Y:S02]  /*1cd0*/  IMAD R9, R8, UR5, R9 ;  /* 0x0000000508097c24 */ /* 0x000fe4000f8e0209 */
[----:B--2---:R-:W-:-:S04]  /*1ce0*/  IMAD R7, R7, R4, RZ ;  /* 0x0000000407077224 */ /* 0x004fc800078e02ff */
[C---:B------:R-:W-:Y:S02]  /*1cf0*/  IMAD R7, R18.reuse, R5, R7 ;  /* 0x0000000512077224 */ /* 0x040fe400078e0207 */
[----:B------:R-:W-:-:S05]  /*1d00*/  IMAD.WIDE.U32 R18, R18, R4, RZ ;  /* 0x0000000412127225 */ /* 0x000fca00078e00ff */
[----:B------:R-:W-:-:S03]  /*1d10*/  IADD3 R19, PT, PT, R19, R7, RZ ;  /* 0x0000000713137210 */ /* 0x000fc60007ffe0ff */
[----:B------:R-:W-:-:S05]  /*1d20*/  IMAD.WIDE.U32 R22, R8, UR4, R18 ;  /* 0x0000000408167c25 */ /* 0x000fca000f8e0012 */
[----:B------:R-:W-:Y:S01]  /*1d30*/  IADD3 R23, PT, PT, R23, R9, RZ ;  /* 0x0000000917177210 */ /* 0x000fe20007ffe0ff */
[----:B------:R-:W-:Y:S06]  /*1d40*/  BRA `(.L_x_1061) ;  /* 0x0000000000187947 */ /* 0x000fec0003800000 */
.L_x_1060:
[----:B------:R-:W2:Y:S01]  /*1d50*/  LDC.64 R4, c[0x0][0x3c0] ;  /* 0x0000f000ff047b82 */ /* 0x000ea20000000a00 */
[----:B------:R-:W-:-:S05]  /*1d60*/  IADD3 R7, PT, PT, R18, R7, RZ ;  /* 0x0000000712077210 */ /* 0x000fca0007ffe0ff */
[C---:B--2---:R-:W-:Y:S02]  /*1d70*/  IMAD R23, R7.reuse, R5, RZ ;  /* 0x0000000507177224 */ /* 0x044fe400078e02ff */
[----:B------:R-:W-:-:S05]  /*1d80*/  IMAD.WIDE.U32 R6, R7, R4, RZ ;  /* 0x0000000407067225 */ /* 0x000fca00078e00ff */
[----:B------:R-:W-:Y:S02]  /*1d90*/  IADD3 R23, PT, PT, R7, R23, RZ ;  /* 0x0000001707177210 */ /* 0x000fe40007ffe0ff */
[----:B------:R-:W-:-:S07]  /*1da0*/  MOV R22, R6 ;  /* 0x0000000600167202 */ /* 0x000fce0000000f00 */
.L_x_1061:
[----:B------:R-:W2:Y:S01]  /*1db0*/  LDC R17, c[0x0][0x3e8] ;  /* 0x0000fa00ff117b82 */ /* 0x000ea20000000800 */
[----:B------:R-:W-:Y:S02]  /*1dc0*/  LEA R10, R0, 0xffffffc0, 0x6 ;  /* 0xffffffc0000a7811 */ /* 0x000fe400078e30ff */
[----:B------:R-:W-:-:S03]  /*1dd0*/  CS2R R202, SRZ ;  /* 0x0000000000ca7805 */ /* 0x000fc6000001ff00 */
[----:B------:R-:W-:-:S04]  /*1de0*/  IMAD.WIDE.U32 R24, R10, R2, R20 ;  /* 0x000000020a187225 */ /* 0x000fc800078e0014 */
[----:B------:R-:W-:Y:S01]  /*1df0*/  IMAD.WIDE.U32 R22, R10, R4, R22 ;  /* 0x000000040a167225 */ /* 0x000fe200078e0016 */
[----:B--2---:R-:W-:-:S04]  /*1e00*/  IABS R6, R17 ;  /* 0x0000001100067213 */ /* 0x004fc80000000000 */
[----:B-1----:R-:W1:Y:S08]  /*1e10*/  I2F.RP R9, R6 ;  /* 0x0000000600097306 */ /* 0x002e700000209400 */
[----:B-1----:R-:W1:Y:S02]  /*1e20*/  MUFU.RCP R18, R9 ;  /* 0x0000000900127308 */ /* 0x002e640000001000 */
[----:B-1----:R-:W-:-:S06]  /*1e30*/  IADD3 R18, PT, PT, R18, 0xffffffe, RZ ;  /* 0x0ffffffe12127810 */ /* 0x002fcc0007ffe0ff */
[----:B------:R-:W1:Y:S02]  /*1e40*/  F2I.FTZ.U32.TRUNC.NTZ R19, R18 ;  /* 0x0000001200137305 */ /* 0x000e64000021f000 */
[----:B-1----:R-:W-:Y:S01]  /*1e50*/  IADD3 R7, PT, PT, RZ, -R19, RZ ;  /* 0x80000013ff077210 */ /* 0x002fe20007ffe0ff */
[----:B------:R-:W-:-:S04]  /*1e60*/  IMAD.MOV.U32 R18, RZ, RZ, RZ ;  /* 0x000000ffff127224 */ /* 0x000fc800078e00ff */
[----:B-----5:R-:W-:Y:S01]  /*1e70*/  IMAD R8, R7, R6, RZ ;  /* 0x0000000607087224 */ /* 0x020fe200078e02ff */
[----:B------:R-:W-:-:S03]  /*1e80*/  IABS R7, R16 ;  /* 0x0000001000077213 */ /* 0x000fc60000000000 */
[----:B------:R-:W-:Y:S01]  /*1e90*/  IMAD.HI.U32 R19, R19, R8, R18 ;  /* 0x0000000813137227 */ /* 0x000fe200078e0012 */
[----:B------:R-:W-:-:S05]  /*1ea0*/  MOV R8, R7 ;  /* 0x0000000700087202 */ /* 0x000fca0000000f00 */
[----:B------:R-:W-:Y:S01]  /*1eb0*/  IMAD.HI.U32 R14, R19, R8, RZ ;  /* 0x00000008130e7227 */ /* 0x000fe200078e00ff */
[----:B------:R-:W-:-:S03]  /*1ec0*/  SHF.R.S32.HI R19, RZ, 0x1f, R10 ;  /* 0x0000001fff137819 */ /* 0x000fc6000001140a */
[----:B------:R-:W-:Y:S02]  /*1ed0*/  IMAD.MOV R7, RZ, RZ, -R14 ;  /* 0x000000ffff077224 */ /* 0x000fe400078e0a0e */
[C---:B------:R-:W-:Y:S02]  /*1ee0*/  IMAD R12, R19.reuse, R4, RZ ;  /* 0x00000004130c7224 */ /* 0x040fe400078e02ff */
[C---:B------:R-:W-:Y:S02]  /*1ef0*/  IMAD R7, R6.reuse, R7, R8 ;  /* 0x0000000706077224 */ /* 0x040fe400078e0208 */
[----:B------:R-:W1:Y:S01]  /*1f00*/  LDC.64 R8, c[0x0][0x3d8] ;  /* 0x0000f600ff087b82 */ /* 0x000e620000000a00 */
[----:B------:R-:W-:Y:S02]  /*1f10*/  IMAD R19, R19, R2, RZ ;  /* 0x0000000213137224 */ /* 0x000fe400078e02ff */
[----:B------:R-:W-:Y:S01]  /*1f20*/  ISETP.GT.U32.AND P0, PT, R6, R7, PT ;  /* 0x000000070600720c */ /* 0x000fe20003f04070 */
[----:B------:R-:W-:-:S02]  /*1f30*/  IMAD R21, R10, R5, R12 ;  /* 0x000000050a157224 */ /* 0x000fc400078e020c */
[----:B------:R-:W-:-:S03]  /*1f40*/  IMAD R19, R10, R3, R19 ;  /* 0x000000030a137224 */ /* 0x000fc600078e0213 */
[----:B------:R-:W-:Y:S01]  /*1f50*/  IADD3 R23, PT, PT, R23, R21, RZ ;  /* 0x0000001517177210 */ /* 0x000fe20007ffe0ff */
[----:B------:R-:W-:-:S06]  /*1f60*/  IMAD.IADD R25, R25, 0x1, R19 ;  /* 0x0000000119197824 */ /* 0x000fcc00078e0213 */
[-C--:B------:R-:W-:Y:S02]  /*1f70*/  @!P0 IADD3 R7, PT, PT, R7, -R6.reuse, RZ ;  /* 0x8000000607078210 */ /* 0x080fe40007ffe0ff */
[----:B------:R-:W-:Y:S02]  /*1f80*/  @!P0 IADD3 R14, PT, PT, R14, 0x1, RZ ;  /* 0x000000010e0e8810 */ /* 0x000fe40007ffe0ff */
[----:B------:R-:W-:Y:S02]  /*1f90*/  ISETP.GE.U32.AND P2, PT, R7, R6, PT ;  /* 0x000000060700720c */ /* 0x000fe40003f46070 */
[----:B------:R-:W-:Y:S02]  /*1fa0*/  LOP3.LUT R6, R16, R17, RZ, 0x3c, !PT ;  /* 0x0000001110067212 */ /* 0x000fe400078e3cff */
[----:B------:R-:W-:Y:S02]  /*1fb0*/  ISETP.NE.AND P0, PT, R17, RZ, PT ;  /* 0x000000ff1100720c */ /* 0x000fe40003f05270 */
[----:B------:R-:W-:-:S02]  /*1fc0*/  ISETP.GE.AND P1, PT, R6, RZ, PT ;  /* 0x000000ff0600720c */ /* 0x000fc40003f26270 */
[----:B------:R-:W2:Y:S05]  /*1fd0*/  LDC.64 R6, c[0x0][0x3d0] ;  /* 0x0000f400ff067b82 */ /* 0x000eaa0000000a00 */
[----:B------:R-:W-:-:S06]  /*1fe0*/  @P2 VIADD R14, R14, 0x1 ;  /* 0x000000010e0e2836 */ /* 0x000fcc0000000000 */
[----:B------:R-:W-:Y:S02]  /*1ff0*/  @!P1 IADD3 R14, PT, PT, -R14, RZ, RZ ;  /* 0x000000ff0e0e9210 */ /* 0x000fe40007ffe1ff */
[----:B------:R-:W-:-:S04]  /*2000*/  @!P0 LOP3.LUT R14, RZ, R17, RZ, 0x33, !PT ;  /* 0x00000011ff0e8212 */ /* 0x000fc800078e33ff */
[----:B------:R-:W-:Y:S01]  /*2010*/  SHF.R.S32.HI R17, RZ, 0x1f, R14 ;  /* 0x0000001fff117819 */ /* 0x000fe2000001140e */
[----:B-1----:R-:W-:-:S04]  /*2020*/  IMAD.WIDE.U32 R20, R14, R8, R22 ;  /* 0x000000080e147225 */ /* 0x002fc800078e0016 */
[C---:B------:R-:W-:Y:S02]  /*2030*/  IMAD R10, R17.reuse, R8, RZ ;  /* 0x00000008110a7224 */ /* 0x040fe400078e02ff */
[-C--:B--2---:R-:W-:Y:S02]  /*2040*/  IMAD R17, R17, R6.reuse, RZ ;  /* 0x0000000611117224 */ /* 0x084fe400078e02ff */
[C---:B------:R-:W-:Y:S02]  /*2050*/  IMAD R9, R14.reuse, R9, R10 ;  /* 0x000000090e097224 */ /* 0x040fe400078e020a */
[----:B------:R-:W-:-:S03]  /*2060*/  IMAD.WIDE.U32 R24, R14, R6, R24 ;  /* 0x000000060e187225 */ /* 0x000fc600078e0018 */
[----:B------:R-:W-:Y:S01]  /*2070*/  IADD3 R18, PT, PT, R21, R9, RZ ;  /* 0x0000000915127210 */ /* 0x000fe20007ffe0ff */
[----:B------:R-:W-:-:S05]  /*2080*/  IMAD R17, R14, R7, R17 ;  /* 0x000000070e117224 */ /* 0x000fca00078e0211 */
[----:B------:R-:W-:-:S07]  /*2090*/  IADD3 R17, PT, PT, R25, R17, RZ ;  /* 0x0000001119117210 */ /* 0x000fce0007ffe0ff */
.L_x_1057:
[----:B------:R-:W-:Y:S01]  /*20a0*/  ISETP.NE.AND P2, PT, R11, -0x1, PT ;  /* 0xffffffff0b00780c */ /* 0x000fe20003f45270 */
[C---:B------:R-:W-:Y:S01]  /*20b0*/  IMAD.SHL.U32 R19, R188.reuse, 0x8, RZ ;  /* 0x00000008bc137824 */ /* 0x040fe200078e00ff */
[----:B------:R-:W1:Y:S01]  /*20c0*/  LDCU.64 UR4, c[0x0][0x390] ;  /* 0x00007200ff0477ac */ /* 0x000e620008000a00 */
[----:B------:R-:W-:Y:S01]  /*20d0*/  IMAD.SHL.U32 R88, R188, 0x40, RZ ;  /* 0x00000040bc587824 */ /* 0x000fe200078e00ff */
[----:B------:R-:W-:Y:S01]  /*20e0*/  SHF.R.U32.HI R12, RZ, 0x3, R188 ;  /* 0x00000003ff0c7819 */ /* 0x000fe200000116bc */
[----:B------:R-:W2:Y:S01]  /*20f0*/  S2UR UR12, SR_CgaCtaId ;  /* 0x00000000000c79c3 */ /* 0x000ea20000008800 */
[C---:B------:R-:W-:Y:S01]  /*2100*/  LOP3.LUT R93, R19.reuse, 0x38, RZ, 0xc0, !PT ;  /* 0x00000038135d7812 */ /* 0x040fe200078ec0ff */
[----:B------:R-:W3:Y:S01]  /*2110*/  LDCU.64 UR6, c[0x0][0x3c8] ;  /* 0x00007900ff0677ac */ /* 0x000ee20008000a00 */
[----:B------:R-:W-:Y:S01]  /*2120*/  LOP3.LUT R21, R19, 0x1f8, RZ, 0xc0, !PT ;  /* 0x000001f813157812 */ /* 0x000fe200078ec0ff */
[----:B------:R-:W-:Y:S01]  /*2130*/  IMAD.IADD R194, R13, 0x1, -R194 ;  /* 0x000000010dc27824 */ /* 0x000fe200078e0ac2 */
[----:B------:R-:W-:Y:S01]  /*2140*/  IADD3 R20, P0, PT, R93, R20, RZ ;  /* 0x000000145d147210 */ /* 0x000fe20007f1e0ff */
[----:B------:R-:W4:Y:S01]  /*2150*/  LDCU.64 UR10, c[0x0][0x388] ;  /* 0x00007100ff0a77ac */ /* 0x000f220008000a00 */
[----:B------:R-:W-:Y:S01]  /*2160*/  LOP3.LUT R92, R21, 0x38, R188, 0x78, !PT ;  /* 0x00000038155c7812 */ /* 0x000fe200078e78bc */
[----:B------:R-:W5:Y:S01]  /*2170*/  @!P2 LDC.64 R8, c[0x0][0x398] ;  /* 0x0000e600ff08ab82 */ /* 0x000f620000000a00 */
[----:B------:R-:W-:Y:S01]  /*2180*/  LOP3.LUT R10, R88, 0x1c0, RZ, 0xc0, !PT ;  /* 0x000001c0580a7812 */ /* 0x000fe200078ec0ff */
[----:B------:R-:W-:Y:S01]  /*2190*/  IMAD.X R21, RZ, RZ, R18, P0 ;  /* 0x000000ffff157224 */ /* 0x000fe200000e0612 */
[--C-:B------:R-:W-:Y:S01]  /*21a0*/  LOP3.LUT R92, R92, 0x1e00, R19.reuse, 0xf8, !PT ;  /* 0x00001e005c5c7812 */ /* 0x100fe200078ef813 */
[----:B------:R-:W-:Y:S01]  /*21b0*/  IMAD.MOV.U32 R13, RZ, RZ, RZ ;  /* 0x000000ffff0d7224 */ /* 0x000fe200078e00ff */
[----:B------:R-:W-:Y:S01]  /*21c0*/  LOP3.LUT R10, R10, 0x38, R19, 0xf8, !PT ;  /* 0x000000380a0a7812 */ /* 0x000fe200078ef813 */
[C---:B------:R-:W-:Y:S01]  /*21d0*/  IMAD.WIDE.U32 R20, R12.reuse, R4, R20 ;  /* 0x000000040c147225 */ /* 0x040fe200078e0014 */
[C---:B------:R-:W-:Y:S01]  /*21e0*/  IADD3 R24, P1, PT, R93.reuse, R24, RZ ;  /* 0x000000185d187210 */ /* 0x040fe20007f3e0ff */
[----:B------:R-:W3:Y:S01]  /*21f0*/  @P2 LDC.64 R6, c[0x0][0x3b0] ;  /* 0x0000ec00ff062b82 */ /* 0x000ee20000000a00 */
[----:B------:R-:W-:Y:S01]  /*2200*/  SHF.R.U32.HI R190, RZ, 0x1, R188 ;  /* 0x00000001ffbe7819 */ /* 0x000fe200000116bc */
[----:B------:R-:W-:Y:S01]  /*2210*/  IMAD R199, R12, R5, R21 ;  /* 0x000000050cc77224 */ /* 0x000fe200078e0215 */
[----:B-1----:R-:W-:Y:S01]  /*2220*/  LEA R198, P0, R20, UR4, 0x1 ;  /* 0x0000000414c67c11 */ /* 0x002fe2000f8008ff */
[----:B------:R-:W-:Y:S01]  /*2230*/  IMAD.X R25, RZ, RZ, R17, P1 ;  /* 0x000000ffff197224 */ /* 0x000fe200008e0611 */
[----:B------:R-:W-:Y:S01]  /*2240*/  LOP3.LUT R85, R190, 0x8, RZ, 0xc0, !PT ;  /* 0x00000008be557812 */ /* 0x000fe200078ec0ff */
[----:B------:R-:W-:Y:S01]  /*2250*/  BSSY.RECONVERGENT B0, `(.L_x_1062) ;  /* 0x000003a000007945 */ /* 0x000fe20003800200 */
[----:B------:R-:W-:Y:S01]  /*2260*/  LEA.HI.X R199, R20, UR5, R199, 0x1, P0 ;  /* 0x0000000514c77c11 */ /* 0x000fe200080f0cc7 */
[C---:B------:R-:W-:Y:S01]  /*2270*/  IMAD.WIDE.U32 R24, R12.reuse, R2, R24 ;  /* 0x000000020c187225 */ /* 0x040fe200078e0018 */
[----:B------:R-:W-:Y:S01]  /*2280*/  UMOV UR5, 0x400 ;  /* 0x0000040000057882 */ /* 0x000fe20000000000 */
[----:B------:R-:W-:Y:S01]  /*2290*/  LOP3.LUT R91, R93, 0x40, RZ, 0xfc, !PT ;  /* 0x000000405d5b7812 */ /* 0x000fe200078efcff */
[----:B--2---:R-:W-:Y:S01]  /*22a0*/  ULEA UR5, UR12, UR5, 0x18 ;  /* 0x000000050c057291 */ /* 0x004fe2000f8ec0ff */
[----:B------:R-:W-:Y:S01]  /*22b0*/  IMAD R197, R12, R3, R25 ;  /* 0x000000030cc57224 */ /* 0x000fe200078e0219 */
[----:B----4-:R-:W-:Y:S01]  /*22c0*/  LEA R196, P1, R24, UR10, 0x1 ;  /* 0x0000000a18c47c11 */ /* 0x010fe2000f8208ff */
[----:B------:R-:W-:Y:S01]  /*22d0*/  IMAD.WIDE.U32 R14, R15, 0x40, R12 ;  /* 0x000000400f0e7825 */ /* 0x000fe200078e000c */
[----:B------:R-:W-:-:S02]  /*22e0*/  LOP3.LUT R89, R93, 0x80, RZ, 0xfc, !PT ;  /* 0x000000805d597812 */ /* 0x000fc400078efcff */
[----:B------:R-:W-:Y:S01]  /*22f0*/  LEA.HI.X R197, R24, UR11, R197, 0x1, P1 ;  /* 0x0000000b18c57c11 */ /* 0x000fe200088f0cc5 */
[C---:B-----5:R-:W-:Y:S01]  /*2300*/  @!P2 IMAD.WIDE.U32 R22, R201.reuse, R8, RZ ;  /* 0x00000008c916a225 */ /* 0x060fe200078e00ff */
[----:B------:R-:W-:Y:S02]  /*2310*/  SHF.R.S32.HI R8, RZ, 0x1f, R16 ;  /* 0x0000001fff087819 */ /* 0x000fe40000011410 */
[----:B------:R-:W-:Y:S01]  /*2320*/  LOP3.LUT R85, R10, R85, RZ, 0x3c, !PT ;  /* 0x000000550a557212 */ /* 0x000fe200078e3cff */
[----:B------:R-:W-:Y:S01]  /*2330*/  @!P2 IMAD R9, R201, R9, R23 ;  /* 0x00000009c909a224 */ /* 0x000fe200078e0217 */
[----:B------:R-:W-:Y:S01]  /*2340*/  LEA R92, R92, UR5, 0x1 ;  /* 0x000000055c5c7c11 */ /* 0x000fe2000f8e08ff */
[----:B---3--:R-:W-:-:S04]  /*2350*/  @P2 IMAD.WIDE.U32 R18, R11, R6, RZ ;  /* 0x000000060b122225 */ /* 0x008fc800078e00ff */
[----:B------:R-:W-:Y:S02]  /*2360*/  @!P2 IMAD.MOV.U32 R6, RZ, RZ, R22 ;  /* 0x000000ffff06a224 */ /* 0x000fe400078e0016 */
[----:B------:R-:W-:Y:S02]  /*2370*/  @P2 IMAD.MOV.U32 R6, RZ, RZ, R18 ;  /* 0x000000ffff062224 */ /* 0x000fe400078e0012 */
[----:B------:R-:W-:Y:S02]  /*2380*/  @P2 IMAD R9, R11, R7, R19 ;  /* 0x000000070b092224 */ /* 0x000fe400078e0213 */
[----:B------:R-:W-:Y:S01]  /*2390*/  IMAD R19, R8, UR6, RZ ;  /* 0x0000000608137c24 */ /* 0x000fe2000f8e02ff */
[----:B------:R-:W-:-:S03]  /*23a0*/  IADD3 R6, P0, PT, R93, R6, RZ ;  /* 0x000000065d067210 */ /* 0x000fc60007f1e0ff */
[----:B------:R-:W-:Y:S02]  /*23b0*/  IMAD R19, R16, UR7, R19 ;  /* 0x0000000710137c24 */ /* 0x000fe4000f8e0213 */
[----:B------:R-:W-:Y:S01]  /*23c0*/  IMAD.X R7, RZ, RZ, R9, P0 ;  /* 0x000000ffff077224 */ /* 0x000fe200000e0609 */
[----:B------:R-:W-:Y:S01]  /*23d0*/  ISETP.GE.AND P0, PT, R12, R194, PT ;  /* 0x000000c20c00720c */ /* 0x000fe20003f06270 */
[----:B------:R-:W-:-:S04]  /*23e0*/  IMAD.WIDE.U32 R16, R16, UR6, R6 ;  /* 0x0000000610107c25 */ /* 0x000fc8000f8e0006 */
[----:B------:R-:W-:-:S08]  /*23f0*/  IMAD.IADD R19, R17, 0x1, R19 ;  /* 0x0000000111137824 */ /* 0x000fd000078e0213 */
[----:B------:R-:W-:Y:S05]  /*2400*/  @P0 BRA `(.L_x_1063) ;  /* 0x0000000000780947 */ /* 0x000fea0003800000 */
        /* <DEDUP_REMOVED lines=11> */
[----:B------:R-:W-:Y:S02]  /*24c0*/  LEA.HI.X R21, R8, UR11, R6, 0x1, P0 ;  /* 0x0000000b08157c11 */ /* 0x000fe400080f0c06 */
[----:B------:R-:W-:-:S03]  /*24d0*/  ISETP.GE.AND P0, PT, R89, UR4, PT ;  /* 0x0000000459007c0c */ /* 0x000fc6000bf06270 */
        /* <DEDUP_REMOVED lines=10> */
[----:B------:R-:W-:Y:S05]  /*2580*/  @P0 BRA `(.L_x_1064) ;  /* 0x0000000000140947 */ /* 0x000fea0003800000 */
[----:B------:R-:W-:Y:S01]  /*2590*/  @!PT LDS RZ, [RZ] ;  /* 0x00000000fffff984 */ /* 0x000fe20000000800 */
[----:B------:R-:W-:Y:S01]  /*25a0*/  @!PT LDS RZ, [RZ] ;  /* 0x00000000fffff984 */ /* 0x000fe20000000800 */
[----:B------:R-:W-:Y:S01]  /*25b0*/  @!PT LDS RZ, [RZ] ;  /* 0x00000000fffff984 */ /* 0x000fe20000000800 */
[----:B------:R2:W-:Y:S01]  /*25c0*/  LDGSTS.E.BYPASS.LTC128B.128 [R92+0x4000], desc[UR14][R20.64+0x100] ;  /* 0x04000100145c7fae */ /* 0x0005e2000b981a0e */
[----:B------:R-:W-:Y:S05]  /*25d0*/  BRA `(.L_x_1063) ;  /* 0x0000000000047947 */ /* 0x000fea0003800000 */
.L_x_1064:
[----:B------:R3:W-:Y:S02]  /*25e0*/  STS.128 [R92+0x4000], RZ ;  /* 0x004000ff5c007388 */ /* 0x0007e40000000c00 */
.L_x_1063:
[----:B------:R-:W-:Y:S05]  /*25f0*/  BSYNC.RECONVERGENT B0 ;  /* 0x0000000000007941 */ /* 0x000fea0003800200 */
.L_x_1062:
[----:B------:R-:W-:Y:S01]  /*2600*/  IADD3 R11, PT, PT, R12, 0x10, RZ ;  /* 0x000000100c0b7810 */ /* 0x000fe20007ffe0ff */
[----:B------:R-:W-:Y:S03]  /*2610*/  BSSY.RECONVERGENT B0, `(.L_x_1065) ;  /* 0x0000024000007945 */ /* 0x000fe60003800200 */
[----:B------:R-:W-:-:S13]  /*2620*/  ISETP.GE.AND P0, PT, R11, R194, PT ;  /* 0x000000c20b00720c */ /* 0x000fda0003f06270 */
[----:B------:R-:W-:Y:S05]  /*2630*/  @P0 BRA `(.L_x_1066) ;  /* 0x0000000000840947 */ /* 0x000fea0003800000 */
[----:B------:R-:W4:Y:S01]  /*2640*/  LDCU.64 UR10, c[0x0][0x3b0] ;  /* 0x00007600ff0a77ac */ /* 0x000f220008000a00 */
[----:B------:R-:W-:Y:S01]  /*2650*/  IADD3 R7, P0, PT, R14, 0x10, RZ ;  /* 0x000000100e077810 */ /* 0x000fe20007f1e0ff */
[----:B------:R-:W-:Y:S01]  /*2660*/  IMAD.MOV.U32 R8, RZ, RZ, R16 ;  /* 0x000000ffff087224 */ /* 0x000fe200078e0010 */
[----:B------:R-:W-:Y:S01]  /*2670*/  MOV R9, R19 ;  /* 0x0000001300097202 */ /* 0x000fe20000000f00 */
[----:B------:R-:W5:Y:S02]  /*2680*/  LDCU UR4, c[0x0][0x440] ;  /* 0x00008800ff0477ac */ /* 0x000f640008000800 */
[----:B------:R-:W-:Y:S01]  /*2690*/  IMAD.X R6, RZ, RZ, R15, P0 ;  /* 0x000000ffff067224 */ /* 0x000fe200000e060f */
[----:B------:R-:W1:Y:S03]  /*26a0*/  LDCU.64 UR6, c[0x0][0x380] ;  /* 0x00007000ff0677ac */ /* 0x000e660008000a00 */
[----:B----4-:R-:W-:-:S02]  /*26b0*/  IMAD R6, R6, UR10, RZ ;  /* 0x0000000a06067c24 */ /* 0x010fc4000f8e02ff */
[----:B------:R-:W-:Y:S01]  /*26c0*/  IMAD.WIDE.U32 R8, R7, UR10, R8 ;  /* 0x0000000a07087c25 */ /* 0x000fe2000f8e0008 */
[----:B-----5:R-:W-:-:S03]  /*26d0*/  ISETP.GE.AND P1, PT, R93, UR4, PT ;  /* 0x000000045d007c0c */ /* 0x020fc6000bf26270 */
[----:B------:R-:W-:Y:S01]  /*26e0*/  IMAD R6, R7, UR11, R6 ;  /* 0x0000000b07067c24 */ /* 0x000fe2000f8e0206 */
[----:B------:R-:W-:Y:S02]  /*26f0*/  ISETP.GE.AND P0, PT, R91, UR4, PT ;  /* 0x000000045b007c0c */ /* 0x000fe4000bf06270 */
[----:B-12---:R-:W-:Y:S01]  /*2700*/  LEA R20, P2, R8, UR6, 0x1 ;  /* 0x0000000608147c11 */ /* 0x006fe2000f8408ff */
        /* <DEDUP_REMOVED lines=19> */
.L_x_1067:
[----:B------:R2:W-:Y:S02]  /*2840*/  STS.128 [R92+0x4800], RZ ;  /* 0x004800ff5c007388 */ /* 0x0005e40000000c00 */
.L_x_1066:
[----:B------:R-:W-:Y:S05]  /*2850*/  BSYNC.RECONVERGENT B0 ;  /* 0x0000000000007941 */ /* 0x000fea0003800200 */
.L_x_1065:
[----:B------:R-:W-:Y:S01]  /*2860*/  IADD3 R9, PT, PT, R12, 0x20, RZ ;  /* 0x000000200c097810 */ /* 0x000fe20007ffe0ff */
[----:B------:R-:W-:Y:S03]  /*2870*/  BSSY.RECONVERGENT B0, `(.L_x_1068) ;  /* 0x0000024000007945 */ /* 0x000fe60003800200 */
[----:B------:R-:W-:-:S13]  /*2880*/  ISETP.GE.AND P0, PT, R9, R194, PT ;  /* 0x000000c20900720c */ /* 0x000fda0003f06270 */
[----:B------:R-:W-:Y:S05]  /*2890*/  @P0 BRA `(.L_x_1069) ;  /* 0x0000000000840947 */ /* 0x000fea0003800000 */
[----:B------:R-:W5:Y:S01]  /*28a0*/  LDCU.64 UR10, c[0x0][0x3b0] ;  /* 0x00007600ff0a77ac */ /* 0x000f620008000a00 */
[----:B------:R-:W-:Y:S01]  /*28b0*/  IADD3 R7, P0, PT, R14, 0x20, RZ ;  /* 0x000000200e077810 */ /* 0x000fe20007f1e0ff */
[----:B-12-4-:R-:W-:Y:S01]  /*28c0*/  IMAD.MOV.U32 R20, RZ, RZ, R16 ;  /* 0x000000ffff147224 */ /* 0x016fe200078e0010 */
[----:B------:R-:W-:Y:S01]  /*28d0*/  MOV R21, R19 ;  /* 0x0000001300157202 */ /* 0x000fe20000000f00 */
[----:B------:R-:W1:Y:S02]  /*28e0*/  LDCU UR4, c[0x0][0x440] ;  /* 0x00008800ff0477ac */ /* 0x000e640008000800 */
        /* <DEDUP_REMOVED lines=27> */
.L_x_1070:
[----:B------:R2:W-:Y:S02]  /*2aa0*/  STS.128 [R92+0x5000], RZ ;  /* 0x005000ff5c007388 */ /* 0x0005e40000000c00 */
.L_x_1069:
[----:B------:R-:W-:Y:S05]  /*2ab0*/  BSYNC.RECONVERGENT B0 ;  /* 0x0000000000007941 */ /* 0x000fea0003800200 */
.L_x_1068:
        /* <DEDUP_REMOVED lines=35> */
.L_x_1073:
[----:B------:R2:W-:Y:S02]  /*2cf0*/  STS.128 [R92+0x5800], RZ ;  /* 0x005800ff5c007388 */ /* 0x0005e40000000c00 */
.L_x_1072:
[----:B------:R-:W-:Y:S05]  /*2d00*/  BSYNC.RECONVERGENT B0 ;  /* 0x0000000000007941 */ /* 0x000fea0003800200 */
.L_x_1071:
[----:B------:R-:W-:Y:S01]  /*2d10*/  VIADD R200, R0, 0xffffffff ;  /* 0xffffffff00c87836 */ /* 0x000fe20000000000 */
[----:B------:R-:W-:Y:S04]  /*2d20*/  BSSY.RECONVERGENT B0, `(.L_x_1074) ;  /* 0x000001c000007945 */ /* 0x000fe80003800200 */
[----:B------:R-:W-:-:S05]  /*2d30*/  SHF.L.U32 R207, R200, 0x6, RZ ;  /* 0x00000006c8cf7819 */ /* 0x000fca00000006ff */
[----:B------:R-:W-:-:S05]  /*2d40*/  IMAD.IADD R6, R96, 0x1, -R207 ;  /* 0x0000000160067824 */ /* 0x000fca00078e0acf */
[----:B------:R-:W-:-:S13]  /*2d50*/  ISETP.GE.AND P3, PT, R12, R6, PT ;  /* 0x000000060c00720c */ /* 0x000fda0003f66270 */
[----:B------:R-:W-:Y:S05]  /*2d60*/  @P3 BRA `(.L_x_1075) ;  /* 0x00000000005c3947 */ /* 0x000fea0003800000 */
[----:B------:R-:W5:Y:S02]  /*2d70*/  LDCU UR4, c[0x0][0x440] ;  /* 0x00008800ff0477ac */ /* 0x000f640008000800 */
[----:B-----5:R-:W-:Y:S02]  /*2d80*/  ISETP.GE.AND P1, PT, R93, UR4, PT ;  /* 0x000000045d007c0c */ /* 0x020fe4000bf26270 */
        /* <DEDUP_REMOVED lines=20> */
.L_x_1076:
[----:B------:R1:W-:Y:S02]  /*2ed0*/  STS.128 [R92+0xa000], RZ ;  /* 0x00a000ff5c007388 */ /* 0x0003e40000000c00 */
.L_x_1075:
[----:B------:R-:W-:Y:S05]  /*2ee0*/  BSYNC.RECONVERGENT B0 ;  /* 0x0000000000007941 */ /* 0x000fea0003800200 */
.L_x_1074:
        /* <DEDUP_REMOVED lines=27> */
.L_x_1079:
[----:B------:R1:W-:Y:S02]  /*30a0*/  STS.128 [R92+0xa800], RZ ;  /* 0x00a800ff5c007388 */ /* 0x0003e40000000c00 */
.L_x_1078:
[----:B------:R-:W-:Y:S05]  /*30b0*/  BSYNC.RECONVERGENT B0 ;  /* 0x0000000000007941 */ /* 0x000fea0003800200 */
.L_x_1077:
        /* <DEDUP_REMOVED lines=25> */
.L_x_1082:
[----:B------:R1:W-:Y:S02]  /*3250*/  STS.128 [R92+0xb000], RZ ;  /* 0x00b000ff5c007388 */ /* 0x0003e40000000c00 */
.L_x_1081:
[----:B------:R-:W-:Y:S05]  /*3260*/  BSYNC.RECONVERGENT B0 ;  /* 0x0000000000007941 */ /* 0x000fea0003800200 */
.L_x_1080:
[----:B------:R-:W-:Y:S01]  /*3270*/  ISETP.GE.AND P0, PT, R7, R6, PT ;  /* 0x000000060700720c */ /* 0x000fe20003f06270 */
[----:B------:R-:W-:-:S12]  /*3280*/  BSSY.RECONVERGENT B0, `(.L_x_1083) ;  /* 0x000001a000007945 */ /* 0x000fd80003800200 */
        /* <DEDUP_REMOVED lines=24> */
.L_x_1085:
[----:B------:R1:W-:Y:S02]  /*3410*/  STS.128 [R92+0xb800], RZ ;  /* 0x00b800ff5c007388 */ /* 0x0003e40000000c00 */
.L_x_1084:
[----:B------:R-:W-:Y:S05]  /*3420*/  BSYNC.RECONVERGENT B0 ;  /* 0x0000000000007941 */ /* 0x000fea0003800200 */
.L_x_1083:
        /* <DEDUP_REMOVED lines=27> */
.L_x_1088:
[----:B------:R1:W-:Y:S01]  /*35e0*/  STS.128 [R92+0x10000], RZ ;  /* 0x010000ff5c007388 */ /* 0x0003e20000000c00 */
[----:B------:R-:W-:Y:S05]  /*35f0*/  BRA `(.L_x_1089) ;  /* 0x00000000000c7947 */ /* 0x000fea0003800000 */
.L_x_1087:
[----:B------:R1:W-:Y:S04]  /*3600*/  STS.128 [R92+0xc000], RZ ;  /* 0x00c000ff5c007388 */ /* 0x0003e80000000c00 */
[----:B------:R1:W-:Y:S04]  /*3610*/  STS.128 [R92+0xe000], RZ ;  /* 0x00e000ff5c007388 */ /* 0x0003e80000000c00 */
[----:B------:R1:W-:Y:S02]  /*3620*/  STS.128 [R92+0x10000], RZ ;  /* 0x010000ff5c007388 */ /* 0x0003e40000000c00 */
.L_x_1089:
[----:B------:R-:W-:Y:S05]  /*3630*/  BSYNC.RECONVERGENT B0 ;  /* 0x0000000000007941 */ /* 0x000fea0003800200 */
.L_x_1086:
        /* <DEDUP_REMOVED lines=30> */
.L_x_1092:
[----:B------:R1:W-:Y:S02]  /*3820*/  STS.128 [R92+0x10800], RZ ;  /* 0x010800ff5c007388 */ /* 0x0003e40000000c00 */
.L_x_1091:
[----:B------:R-:W-:Y:S05]  /*3830*/  BSYNC.RECONVERGENT B0 ;  /* 0x0000000000007941 */ /* 0x000fea0003800200 */
.L_x_1090:
        /* <DEDUP_REMOVED lines=28> */
.L_x_1095:
[----:B------:R1:W-:Y:S02]  /*3a00*/  STS.128 [R92+0x11000], RZ ;  /* 0x011000ff5c007388 */ /* 0x0003e40000000c00 */
.L_x_1094:
[----:B------:R-:W-:Y:S05]  /*3a10*/  BSYNC.RECONVERGENT B0 ;  /* 0x0000000000007941 */ /* 0x000fea0003800200 */
.L_x_1093:
[----:B------:R-:W-:Y:S01]  /*3a20*/  ISETP.GE.AND P0, PT, R7, R6, PT ;  /* 0x000000060700720c */ /* 0x000fe20003f06270 */
[C---:B------:R-:W-:Y:S01]  /*3a30*/  IMAD.SHL.U32 R187, R188.reuse, 0x20, RZ ;  /* 0x00000020bcbb7824 */ /* 0x040fe200078e00ff */
[----:B------:R-:W-:Y:S01]  /*3a40*/  BSSY.RECONVERGENT B0, `(.L_x_1096) ;  /* 0x0000021000007945 */ /* 0x000fe20003800200 */
[----:B------:R-:W-:Y:S02]  /*3a50*/  LOP3.LUT R7, R188, 0x8, RZ, 0xc0, !PT ;  /* 0x00000008bc077812 */ /* 0x000fe400078ec0ff */
[----:B------:R-:W-:Y:S02]  /*3a60*/  SHF.R.U32.HI R6, RZ, 0x4, R188 ;  /* 0x00000004ff067819 */ /* 0x000fe400000116bc */
[----:B------:R-:W-:-:S04]  /*3a70*/  LOP3.LUT R187, R187, 0x7c00, RZ, 0xc0, !PT ;  /* 0x00007c00bbbb7812 */ /* 0x000fc800078ec0ff */
[----:B-1----:R-:W-:Y:S02]  /*3a80*/  LOP3.LUT R8, R187, 0x200, R88, 0xf8, !PT ;  /* 0x00000200bb087812 */ /* 0x002fe400078ef858 */
[----:B------:R1:W-:Y:S04]  /*3a90*/  @P0 STS.128 [R92+0xd800], RZ ;  /* 0x00d800ff5c000388 */ /* 0x0003e80000000c00 */
[----:B------:R1:W-:Y:S04]  /*3aa0*/  @P0 STS.128 [R92+0xf800], RZ ;  /* 0x00f800ff5c000388 */ /* 0x0003e80000000c00 */
[----:B------:R1:W-:Y:S01]  /*3ab0*/  @P0 STS.128 [R92+0x11800], RZ ;  /* 0x011800ff5c000388 */ /* 0x0003e20000000c00 */
[----:B------:R-:W-:Y:S05]  /*3ac0*/  @P0 BRA `(.L_x_1097) ;  /* 0x0000000000600947 */ /* 0x000fea0003800000 */
[----:B------:R-:W5:Y:S01]  /*3ad0*/  LDCU UR4, c[0x0][0x440] ;  /* 0x00008800ff0477ac */ /* 0x000f620008000800 */
        /* <DEDUP_REMOVED lines=22> */
.L_x_1098:
[----:B------:R1:W-:Y:S02]  /*3c40*/  STS.128 [R92+0x11800], RZ ;  /* 0x011800ff5c007388 */ /* 0x0003e40000000c00 */
.L_x_1097:
[----:B------:R-:W-:Y:S05]  /*3c50*/  BSYNC.RECONVERGENT B0 ;  /* 0x0000000000007941 */ /* 0x000fea0003800200 */
.L_x_1096:
[----:B------:R-:W-:Y:S01]  /*3c60*/  IMAD.SHL.U32 R6, R6, 0x400, RZ ;  /* 0x0000040006067824 */ /* 0x000fe200078e00ff */
[----:B------:R-:W-:Y:S01]  /*3c70*/  LOP3.LUT R7, R10, R7, RZ, 0x3c, !PT ;  /* 0x000000070a077212 */ /* 0x000fe200078e3cff */
[----:B------:R-:W-:Y:S01]  /*3c80*/  IMAD.IADD R8, R85, 0x1, R8 ;  /* 0x0000000155087824 */ /* 0x000fe200078e0208 */
[----:B------:R-:W-:Y:S01]  /*3c90*/  LOP3.LUT P1, RZ, R188, 0x2, RZ, 0xc0, !PT ;  /* 0x00000002bcff7812 */ /* 0x000fe2000782c0ff */
[----:B------:R-:W-:Y:S01]  /*3ca0*/  IMAD.MOV.U32 R186, RZ, RZ, 0x20 ;  /* 0x00000020ffba7424 */ /* 0x000fe200078e00ff */
[----:B------:R-:W-:Y:S01]  /*3cb0*/  LOP3.LUT R6, R6, 0x400, RZ, 0xc0, !PT ;  /* 0x0000040006067812 */ /* 0x000fe200078ec0ff */
[----:B------:R-:W-:Y:S01]  /*3cc0*/  IMAD.MOV.U32 R185, RZ, RZ, 0x40 ;  /* 0x00000040ffb97424 */ /* 0x000fe200078e00ff */
[----:B------:R-:W-:Y:S01]  /*3cd0*/  LEA R81, R8, UR5, 0x1 ;  /* 0x0000000508517c11 */ /* 0x000fe2000f8e08ff */
[----:B------:R-:W0:Y:S01]  /*3ce0*/  LDGDEPBAR ;  /* 0x00000000000079af */ /* 0x000e220000000000 */
[----:B------:R-:W-:Y:S01]  /*3cf0*/  SEL R84, R186, 0xffffffe0, !P1 ;  /* 0xffffffe0ba547807 */ /* 0x000fe20004800000 */
[----:B------:R-:W-:Y:S01]  /*3d00*/  IMAD R101, R7, 0x2, R6 ;  /* 0x0000000207657824 */ /* 0x000fe200078e0206 */
[----:B------:R-:W-:Y:S01]  /*3d10*/  LOP3.LUT P0, RZ, R188, 0x4, RZ, 0xc0, !PT ;  /* 0x00000004bcff7812 */ /* 0x000fe2000780c0ff */
[----:B------:R-:W-:Y:S02]  /*3d20*/  LDSM.16.M88.4 R36, [R81] ;  /* 0x000000005124783b */ /* 0x000fe40000000200 */
[----:B------:R-:W-:Y:S01]  /*3d30*/  VIADD R97, R101, UR5 ;  /* 0x0000000565617c36 */ /* 0x000fe20008000000 */
[----:B------:R-:W-:Y:S01]  /*3d40*/  SEL R86, R185, 0xffffffc0, !P0 ;  /* 0xffffffc0b9567807 */ /* 0x000fe20004000000 */
[----:B------:R-:W1:Y:S01]  /*3d50*/  LDSM.16.M88.4 R60, [R101+UR5+0x6000] ;  /* 0x00600005653c783b */ /* 0x000e620008000200 */
[----:B------:R-:W-:-:S02]  /*3d60*/  IMAD.IADD R100, R81, 0x1, R84 ;  /* 0x0000000151647824 */ /* 0x000fc400078e0254 */
[----:B------:R-:W-:Y:S01]  /*3d70*/  IMAD.IADD R98, R97, 0x1, R84 ;  /* 0x0000000161627824 */ /* 0x000fe200078e0254 */
[----:B------:R-:W5:Y:S01]  /*3d80*/  LDSM.16.M88.4 R52, [R101+UR5+0x6800] ;  /* 0x006800056534783b */ /* 0x000f620008000200 */
[--C-:B------:R-:W-:Y:S02]  /*3d90*/  IMAD.IADD R99, R81, 0x1, R86.reuse ;  /* 0x0000000151637824 */ /* 0x100fe400078e0256 */
[----:B------:R-:W-:Y:S01]  /*3da0*/  IMAD.IADD R97, R97, 0x1, R86 ;  /* 0x0000000161617824 */ /* 0x000fe200078e0256 */
[----:B------:R-:W3:Y:S01]  /*3db0*/  LDSM.16.M88.4 R44, [R101+UR5+0x7000] ;  /* 0x00700005652c783b */ /* 0x000ee20008000200 */
[C---:B------:R-:W-:Y:S02]  /*3dc0*/  IMAD.IADD R95, R84.reuse, 0x1, R99 ;  /* 0x00000001545f7824 */ /* 0x040fe400078e0263 */
[----:B------:R-:W-:Y:S01]  /*3dd0*/  IMAD.IADD R94, R84, 0x1, R97 ;  /* 0x00000001545e7824 */ /* 0x000fe200078e0261 */
[----:B------:R-:W3:Y:S04]  /*3de0*/  LDSM.16.M88.4 R64, [R101+UR5+0x7800] ;  /* 0x007800056540783b */ /* 0x000ee80008000200 */
[----:B--2-4-:R-:W-:Y:S04]  /*3df0*/  LDSM.16.M88.4 R20, [R100] ;  /* 0x000000006414783b */ /* 0x014fe80000000200 */
[----:B------:R-:W2:Y:S04]  /*3e00*/  LDSM.16.M88.4 R24, [R98+0x6000] ;  /* 0x006000006218783b */ /* 0x000ea80000000200 */
[----:B------:R-:W4:Y:S04]  /*3e10*/  LDSM.16.M88.4 R8, [R98+0x6800] ;  /* 0x006800006208783b */ /* 0x000f280000000200 */
[----:B------:R-:W4:Y:S04]  /*3e20*/  LDSM.16.M88.4 R32, [R98+0x7000] ;  /* 0x007000006220783b */ /* 0x000f280000000200 */
[----:B------:R-:W4:Y:S04]  /*3e30*/  LDSM.16.M88.4 R28, [R98+0x7800] ;  /* 0x00780000621c783b */ /* 0x000f280000000200 */
[----:B------:R-:W-:Y:S01]  /*3e40*/  LDSM.16.M88.4 R68, [R99] ;  /* 0x000000006344783b */ /* 0x000fe20000000200 */
[C---:B-1----:R-:W-:Y:S03]  /*3e50*/  HMMA.16816.F32.BF16 R12, R36.reuse, R60, RZ ;  /* 0x0000003c240c723c */ /* 0x042fe600000418ff */
[----:B------:R-:W1:Y:S04]  /*3e60*/  LDSM.16.M88.4 R4, [R97+0x6000] ;  /* 0x006000006104783b */ /* 0x000e680000000200 */
[----:B------:R-:W1:Y:S01]  /*3e70*/  LDSM.16.M88.4 R16, [R97+0x6800] ;  /* 0x006800006110783b */ /* 0x000e620000000200 */
[C---:B-----5:R-:W-:Y:S03]  /*3e80*/  HMMA.16816.F32.BF16 R56, R36.reuse, R52, RZ ;  /* 0x000000342438723c */ /* 0x060fe600000418ff */
[----:B------:R-:W-:Y:S04]  /*3e90*/  LDSM.16.M88.4 R76, [R97+0x7000] ;  /* 0x00700000614c783b */ /* 0x000fe80000000200 */
[----:B------:R-:W-:Y:S01]  /*3ea0*/  LDSM.16.M88.4 R72, [R97+0x7800] ;  /* 0x007800006148783b */ /* 0x000fe20000000200 */
[C---:B------:R-:W-:Y:S08]  /*3eb0*/  HMMA.16816.F32.BF16 R60, R36.reuse, R62, RZ ;  /* 0x0000003e243c723c */ /* 0x040ff000000418ff */
[C---:B------:R-:W-:Y:S08]  /*3ec0*/  HMMA.16816.F32.BF16 R52, R36.reuse, R54, RZ ;  /* 0x000000362434723c */ /* 0x040ff000000418ff */
[C---:B---3--:R-:W-:Y:S08]  /*3ed0*/  HMMA.16816.F32.BF16 R48, R36.reuse, R44, RZ ;  /* 0x0000002c2430723c */ /* 0x048ff000000418ff */
[C---:B------:R-:W-:Y:S08]  /*3ee0*/  HMMA.16816.F32.BF16 R44, R36.reuse, R46, RZ ;  /* 0x0000002e242c723c */ /* 0x040ff000000418ff */
[----:B------:R-:W-:Y:S08]  /*3ef0*/  HMMA.16816.F32.BF16 R40, R36, R64, RZ ;  /* 0x000000402428723c */ /* 0x000ff000000418ff */
[C---:B--2---:R-:W-:Y:S08]  /*3f00*/  HMMA.16816.F32.BF16 R12, R20.reuse, R24, R12 ;  /* 0x00000018140c723c */ /* 0x044ff0000004180c */
[C---:B------:R-:W-:Y:S01]  /*3f10*/  HMMA.16816.F32.BF16 R60, R20.reuse, R26, R60 ;  /* 0x0000001a143c723c */ /* 0x040fe2000004183c */
[----:B------:R-:W-:Y:S07]  /*3f20*/  LDSM.16.M88.4 R24, [R95] ;  /* 0x000000005f18783b */ /* 0x000fee0000000200 */
[C---:B----4-:R-:W-:Y:S08]  /*3f30*/  HMMA.16816.F32.BF16 R56, R20.reuse, R8, R56 ;  /* 0x000000081438723c */ /* 0x050ff00000041838 */
        /* <DEDUP_REMOVED lines=68> */
[----:B------:R-:W3:Y:S04]  /*4380*/  LDSM.16.M88.4 R4, [R81+0x4000] ;  /* 0x004000005104783b */ /* 0x000ee80000000200 */
[----:B------:R-:W-:Y:S03]  /*4390*/  LDSM.16.M88.4 R80, [R98+0xa000] ;  /* 0x00a000006250783b */ /* 0x000fe60000000200 */
        /* <DEDUP_REMOVED lines=19> */
[----:B------:R-:W5:Y:S03]  /*44d0*/  LDSM.16.M88.4 R28, [R97+0xa000] ;  /* 0x00a00000611c783b */ /* 0x000f660000000200 */
[C---:B---3--:R-:W-:Y:S08]  /*44e0*/  HMMA.16816.F32.BF16 R12, R4.reuse, R24, R12 ;  /* 0x00000018040c723c */ /* 0x048ff0000004180c */
[C---:B-1----:R-:W-:Y:S08]  /*44f0*/  HMMA.16816.F32.BF16 R56, R4.reuse, R20, R56 ;  /* 0x000000140438723c */ /* 0x042ff00000041838 */
[C---:B------:R-:W-:Y:S01]  /*4500*/  HMMA.16816.F32.BF16 R52, R4.reuse, R22, R52 ;  /* 0x000000160434723c */ /* 0x040fe20000041834 */
[----:B------:R-:W1:Y:S07]  /*4510*/  LDSM.16.M88.4 R20, [R97+0xb000] ;  /* 0x00b000006114783b */ /* 0x000e6e0000000200 */
[C---:B------:R-:W-:Y:S01]  /*4520*/  HMMA.16816.F32.BF16 R60, R4.reuse, R26, R60 ;  /* 0x0000001a043c723c */ /* 0x040fe2000004183c */
[----:B------:R-:W-:Y:S07]  /*4530*/  LDSM.16.M88.4 R24, [R97+0xa800] ;  /* 0x00a800006118783b */ /* 0x000fee0000000200 */
[C---:B----4-:R-:W-:Y:S08]  /*4540*/  HMMA.16816.F32.BF16 R48, R4.reuse, R16, R48 ;  /* 0x000000100430723c */ /* 0x050ff00000041830 */
[C---:B------:R-:W-:Y:S01]  /*4550*/  HMMA.16816.F32.BF16 R44, R4.reuse, R18, R44 ;  /* 0x00000012042c723c */ /* 0x040fe2000004182c */
[----:B------:R-:W3:Y:S07]  /*4560*/  LDSM.16.M88.4 R16, [R97+0xb800] ;  /* 0x00b800006110783b */ /* 0x000eee0000000200 */
[C---:B--2---:R-:W-:Y:S08]  /*4570*/  HMMA.16816.F32.BF16 R40, R4.reuse, R8, R40 ;  /* 0x000000080428723c */ /* 0x044ff00000041828 */
[----:B------:R-:W-:Y:S01]  /*4580*/  HMMA.16816.F32.BF16 R36, R4, R10, R36 ;  /* 0x0000000a0424723c */ /* 0x000fe20000041824 */
[----:B------:R-:W-:Y:S04]  /*4590*/  LDSM.16.M88.4 R8, [R95+0x4000] ;  /* 0x004000005f08783b */ /* 0x000fe80000000200 */
[----:B------:R-:W2:Y:S03]  /*45a0*/  LDSM.16.M88.4 R4, [R94+0xa000] ;  /* 0x00a000005e04783b */ /* 0x000ea60000000200 */
        /* <DEDUP_REMOVED lines=10> */
[----:B-1----:R-:W-:Y:S01]  /*4650*/  HMMA.16816.F32.BF16 R48, R32, R20, R48 ;  /* 0x000000142030723c */ /* 0x002fe20000041830 */
[----:B------:R-:W-:-:S05]  /*4660*/  IMAD.SHL.U32 R20, R188, 0x2, RZ ;  /* 0x00000002bc147824 */ /* 0x000fca00078e00ff */
[----:B------:R-:W-:Y:S02]  /*4670*/  LOP3.LUT R20, R20, 0x6, RZ, 0xc0, !PT ;  /* 0x0000000614147812 */ /* 0x000fe400078ec0ff */
[C---:B---3--:R-:W-:Y:S08]  /*4680*/  HMMA.16816.F32.BF16 R40, R32.reuse, R16, R40 ;  /* 0x000000102028723c */ /* 0x048ff00000041828 */
[----:B------:R-:W-:Y:S01]  /*4690*/  HMMA.16816.F32.BF16 R64, R32, R18, R64 ;  /* 0x000000122040723c */ /* 0x000fe20000041840 */
[----:B------:R-:W1:Y:S07]  /*46a0*/  LDSM.16.M88.4 R16, [R94+0xb000] ;  /* 0x00b000005e10783b */ /* 0x000e6e0000000200 */
[----:B------:R-:W-:Y:S08]  /*46b0*/  HMMA.16816.F32.BF16 R44, R76, R70, R44 ;  /* 0x000000464c2c723c */ /* 0x000ff0000004182c */
[----:B------:R-:W-:Y:S01]  /*46c0*/  HMMA.16816.F32.BF16 R56, R32, R24, R56 ;  /* 0x000000182038723c */ /* 0x000fe20000041838 */
[----:B------:R-:W-:-:S04]  /*46d0*/  IMAD.IADD R25, R207, 0x1, R20 ;  /* 0x00000001cf197824 */ /* 0x000fc800078e0214 */
[C---:B------:R-:W-:Y:S01]  /*46e0*/  VIADD R21, R25.reuse, 0x8 ;  /* 0x0000000819157836 */ /* 0x040fe20000000000 */
[CC--:B------:R-:W-:Y:S02]  /*46f0*/  ISETP.GE.AND P3, PT, R25.reuse, R96.reuse, PT ;  /* 0x000000601900720c */ /* 0x0c0fe40003f66270 */
[----:B--2---:R-:W-:Y:S01]  /*4700*/  HMMA.16816.F32.BF16 R12, R8, R4, R12 ;  /* 0x00000004080c723c */ /* 0x004fe2000004180c */
[----:B------:R-:W-:Y:S01]  /*4710*/  VIADD R5, R25, 0x1 ;  /* 0x0000000119057836 */ /* 0x000fe20000000000 */
[----:B------:R-:W-:Y:S01]  /*4720*/  ISETP.GE.AND P6, PT, R21, R96, PT ;  /* 0x000000601500720c */ /* 0x000fe20003fc6270 */
[----:B------:R-:W-:-:S03]  /*4730*/  VIADD R21, R25, 0x9 ;  /* 0x0000000919157836 */ /* 0x000fc60000000000 */
[-C--:B------:R-:W-:Y:S02]  /*4740*/  ISETP.GE.AND P2, PT, R5, R96.reuse, PT ;  /* 0x000000600500720c */ /* 0x080fe40003f46270 */
[----:B------:R-:W-:Y:S01]  /*4750*/  HMMA.16816.F32.BF16 R52, R32, R26, R52 ;  /* 0x0000001a2034723c */ /* 0x000fe20000041834 */
[----:B------:R-:W-:Y:S01]  /*4760*/  ISETP.GE.AND P5, PT, R21, R96, PT ;  /* 0x000000601500720c */ /* 0x000fe20003fa6270 */
[----:B------:R-:W-:-:S06]  /*4770*/  VIADD R21, R25, 0x11 ;  /* 0x0000001119157836 */ /* 0x000fcc0000000000 */
[----:B------:R-:W-:Y:S01]  /*4780*/  HMMA.16816.F32.BF16 R60, R8, R6, R60 ;  /* 0x00000006083c723c */ /* 0x000fe2000004183c */
[----:B------:R-:W2:Y:S01]  /*4790*/  LDSM.16.M88.4 R4, [R94+0xb800] ;  /* 0x00b800005e04783b */ /* 0x000ea20000000200 */
[----:B------:R-:W-:-:S04]  /*47a0*/  DEPBAR.LE SB0, 0x0 ;  /* 0x000080000000791a */ /* 0x000fc80000000000 */
[----:B------:R-:W-:Y:S01]  /*47b0*/  FSEL R27, R13, -INF , !P2 ;  /* 0xff8000000d1b7808 */ /* 0x000fe20005000000 */
[C---:B------:R-:W-:Y:S01]  /*47c0*/  VIADD R13, R25.reuse, 0x19 ;  /* 0x00000019190d7836 */ /* 0x040fe20000000000 */
[----:B------:R-:W-:Y:S01]  /*47d0*/  HMMA.16816.F32.BF16 R44, R32, R22, R44 ;  /* 0x00000016202c723c */ /* 0x000fe2000004182c */
[----:B------:R-:W-:Y:S01]  /*47e0*/  VIADD R23, R25, 0x10 ;  /* 0x0000001019177836 */ /* 0x000fe20000000000 */
[----:B------:R-:W-:Y:S01]  /*47f0*/  FSEL R26, R15, -INF , !P2 ;  /* 0xff8000000f1a7808 */ /* 0x000fe20005000000 */
[----:B------:R-:W-:Y:S01]  /*4800*/  VIADD R15, R25, 0x21 ;  /* 0x00000021190f7836 */ /* 0x000fe20000000000 */
[----:B------:R-:W-:Y:S02]  /*4810*/  FSEL R24, R14, -INF , !P3 ;  /* 0xff8000000e187808 */ /* 0x000fe40005800000 */
[----:B------:R-:W-:Y:S02]  /*4820*/  ISETP.GE.AND P4, PT, R23, R96, PT ;  /* 0x000000601700720c */ /* 0x000fe40003f86270 */
[----:B----4-:R-:W-:Y:S01]  /*4830*/  HMMA.16816.F32.BF16 R56, R8, R36, R56 ;  /* 0x000000240838723c */ /* 0x010fe20000041838 */
[----:B------:R-:W-:-:S02]  /*4840*/  FSEL R23, R12, -INF , !P3 ;  /* 0xff8000000c177808 */ /* 0x000fc40005800000 */
[----:B------:R-:W-:Y:S02]  /*4850*/  FSEL R62, R62, -INF , !P6 ;  /* 0xff8000003e3e7808 */ /* 0x000fe40007000000 */
[----:B------:R-:W-:Y:S02]  /*4860*/  FSEL R29, R60, -INF , !P6 ;  /* 0xff8000003c1d7808 */ /* 0x000fe40007000000 */
[-C--:B------:R-:W-:Y:S01]  /*4870*/  ISETP.GE.AND P6, PT, R13, R96.reuse, PT ;  /* 0x000000600d00720c */ /* 0x080fe20003fc6270 */
[----:B------:R-:W-:Y:S01]  /*4880*/  HMMA.16816.F32.BF16 R52, R8, R38, R52 ;  /* 0x000000260834723c */ /* 0x000fe20000041834 */
[----:B------:R-:W-:Y:S01]  /*4890*/  VIADD R13, R25, 0x20 ;  /* 0x00000020190d7836 */ /* 0x000fe20000000000 */
[----:B------:R-:W-:Y:S01]  /*48a0*/  ISETP.GE.AND P3, PT, R21, R96, PT ;  /* 0x000000601500720c */ /* 0x000fe20003f66270 */
[----:B------:R-:W-:Y:S01]  /*48b0*/  VIADD R21, R25, 0x18 ;  /* 0x0000001819157836 */ /* 0x000fe20000000000 */
[----:B------:R-:W-:-:S04]  /*48c0*/  FSEL R61, R61, -INF , !P5 ;  /* 0xff8000003d3d7808 */ /* 0x000fc80006800000 */
[----:B-1----:R-:W-:Y:S01]  /*48d0*/  HMMA.16816.F32.BF16 R44, R8, R18, R44 ;  /* 0x00000012082c723c */ /* 0x002fe2000004182c */
[----:B------:R-:W-:Y:S01]  /*48e0*/  ISETP.GE.AND P2, PT, R21, R96, PT ;  /* 0x000000601500720c */ /* 0x000fe20003f46270 */
[----:B------:R-:W-:Y:S01]  /*48f0*/  VIADD R19, R25, 0x29 ;  /* 0x0000002919137836 */ /* 0x000fe20000000000 */
[----:B------:R-:W-:Y:S02]  /*4900*/  FSEL R12, R58, -INF , !P4 ;  /* 0xff8000003a0c7808 */ /* 0x000fe40006000000 */
        /* <DEDUP_REMOVED lines=9> */
[----:B--2---:R-:W-:Y:S01]  /*49a0*/  HMMA.16816.F32.BF16 R40, R8, R4, R40 ;  /* 0x000000040828723c */ /* 0x004fe20000041828 */
[----:B------:R-:W-:Y:S01]  /*49b0*/  FSEL R20, R54, -INF , !P2 ;  /* 0xff80000036147808 */ /* 0x000fe20005000000 */
[----:B------:R-:W-:Y:S01]  /*49c0*/  VIADD R5, R25, 0x31 ;  /* 0x0000003119057836 */ /* 0x000fe20000000000 */
[----:B------:R-:W-:-:S02]  /*49d0*/  ISETP.GE.AND P3, PT, R15, R96, PT ;  /* 0x000000600f00720c */ /* 0x000fc40003f66270 */
[----:B------:R-:W-:Y:S02]  /*49e0*/  FSEL R15, R52, -INF , !P2 ;  /* 0xff800000340f7808 */ /* 0x000fe40005000000 */
[----:B------:R-:W-:Y:S01]  /*49f0*/  ISETP.GE.AND P2, PT, R19, R96, PT ;  /* 0x000000601300720c */ /* 0x000fe20003f46270 */
[----:B------:R-:W-:Y:S01]  /*4a00*/  HMMA.16816.F32.BF16 R64, R8, R6, R64 ;  /* 0x000000060840723c */ /* 0x000fe20000041840 */
[----:B------:R-:W-:Y:S01]  /*4a10*/  FSEL R182, R50, -INF , !P5 ;  /* 0xff80000032b67808 */ /* 0x000fe20006800000 */
[----:B------:R-:W-:Y:S01]  /*4a20*/  VIADD R19, R25, 0x30 ;  /* 0x0000003019137836 */ /* 0x000fe20000000000 */
[----:B------:R-:W-:Y:S02]  /*4a30*/  FSEL R176, R47, -INF , !P2 ;  /* 0xff8000002fb07808 */ /* 0x000fe40005000000 */
[----:B------:R-:W-:Y:S02]  /*4a40*/  FSEL R167, R45, -INF , !P2 ;  /* 0xff8000002da77808 */ /* 0x000fe40005000000 */
[----:B------:R-:W-:-:S02]  /*4a50*/  ISETP.GT.AND P2, PT, R200, R195, PT ;  /* 0x000000c3c800720c */ /* 0x000fc40003f44270 */
        /* <DEDUP_REMOVED lines=33> */
.L_x_1100:
[----:B------:R-:W1:Y:S01]  /*4c70*/  LDC R6, c[0x0][0x4f0] ;  /* 0x00013c00ff067b82 */ /* 0x000e620000000800 */
[----:B------:R-:W-:Y:S01]  /*4c80*/  IADD3 R11, PT, PT, R207, -0x40, RZ ;  /* 0xffffffc0cf0b7810 */ /* 0x000fe20007ffe0ff */
[----:B------:R-:W2:Y:S01]  /*4c90*/  LDCU.64 UR6, c[0x0][0x3a0] ;  /* 0x00007400ff0677ac */ /* 0x000ea20008000a00 */
[----:B------:R-:W-:Y:S02]  /*4ca0*/  IABS R8, R207 ;  /* 0x000000cf00087213 */ /* 0x000fe40000000000 */
[----:B------:R-:W-:Y:S02]  /*4cb0*/  IABS R7, R11 ;  /* 0x0000000b00077213 */ /* 0x000fe40000000000 */
[-C--:B-1----:R-:W-:Y:S02]  /*4cc0*/  IABS R4, R6.reuse ;  /* 0x0000000600047213 */ /* 0x082fe40000000000 */
[----:B------:R-:W-:Y:S02]  /*4cd0*/  LOP3.LUT R11, R11, R6, RZ, 0x3c, !PT ;  /* 0x000000060b0b7212 */ /* 0x000fe400078e3cff */
[----:B------:R-:W1:Y:S02]  /*4ce0*/  I2F.RP R9, R4 ;  /* 0x0000000400097306 */ /* 0x000e640000209400 */
[----:B------:R-:W-:-:S06]  /*4cf0*/  ISETP.GE.AND P2, PT, R11, RZ, PT ;  /* 0x000000ff0b00720c */ /* 0x000fcc0003f46270 */
        /* <DEDUP_REMOVED lines=22> */
[----:B------:R-:W-:-:S02]  /*4e60*/  ISETP.NE.AND P3, PT, R6, RZ, PT ;  /* 0x000000ff0600720c */ /* 0x000fc40003f65270 */
[----:B------:R-:W-:Y:S02]  /*4e70*/  ISETP.GE.AND P4, PT, R4, RZ, PT ;  /* 0x000000ff0400720c */ /* 0x000fe40003f86270 */
[----:B------:R-:W-:-:S03]  /*4e80*/  LOP3.LUT R5, RZ, R6, RZ, 0x33, !PT ;  /* 0x00000006ff057212 */ /* 0x000fc600078e33ff */
[----:B------:R-:W-:Y:S02]  /*4e90*/  @P5 VIADD R10, R10, 0x1 ;  /* 0x000000010a0a5836 */ /* 0x000fe40000000000 */
[----:B------:R-:W-:Y:S02]  /*4ea0*/  @P6 IADD3 R18, PT, PT, R18, 0x1, RZ ;  /* 0x0000000112126810 */ /* 0x000fe40007ffe0ff */
[----:B------:R-:W-:-:S04]  /*4eb0*/  @!P2 IMAD.MOV R10, RZ, RZ, -R10 ;  /* 0x000000ffff0aa224 */ /* 0x000fc800078e0a0a */
[----:B------:R-:W-:Y:S02]  /*4ec0*/  @!P4 IADD3 R18, PT, PT, -R18, RZ, RZ ;  /* 0x000000ff1212c210 */ /* 0x000fe40007ffe1ff */
        /* <DEDUP_REMOVED lines=21> */
.L_x_1101:
[----:B------:R-:W1:Y:S01]  /*5020*/  LDCU UR4, c[0x0][0x440] ;  /* 0x00008800ff0477ac */ /* 0x000e620008000800 */
[C---:B------:R-:W-:Y:S01]  /*5030*/  IMAD.SHL.U32 R4, R2.reuse, 0x20, RZ ;  /* 0x0000002002047824 */ /* 0x040fe200078e00ff */
[C---:B------:R-:W-:Y:S02]  /*5040*/  LEA R6, P2, R87.reuse, R196, 0x1 ;  /* 0x000000c457067211 */ /* 0x040fe400078408ff */
[----:B------:R-:W-:Y:S02]  /*5050*/  SHF.L.U64.HI R3, R2, 0x5, R3 ;  /* 0x0000000502037819 */ /* 0x000fe40000010203 */
[----:B------:R-:W-:Y:S02]  /*5060*/  LEA.HI.X R7, R87, R197, R90, 0x1, P2 ;  /* 0x000000c557077211 */ /* 0x000fe400010f0c5a */
[----:B------:R-:W-:-:S04]  /*5070*/  IADD3 R8, P6, PT, R4, R6, RZ ;  /* 0x0000000604087210 */ /* 0x000fc80007fde0ff */
[----:B------:R-:W-:Y:S01]  /*5080*/  IADD3 R4, P2, PT, R4, R8, RZ ;  /* 0x0000000804047210 */ /* 0x000fe20007f5e0ff */
[----:B------:R-:W-:-:S04]  /*5090*/  IMAD.X R9, R3, 0x1, R7, P6 ;  /* 0x0000000103097824 */ /* 0x000fc800030e0607 */
[----:B------:R-:W-:Y:S01]  /*50a0*/  IMAD.X R5, R3, 0x1, R9, P2 ;  /* 0x0000000103057824 */ /* 0x000fe200010e0609 */
[----:B-1----:R-:W-:Y:S02]  /*50b0*/  ISETP.GE.AND P5, PT, R93, UR4, PT ;  /* 0x000000045d007c0c */ /* 0x002fe4000bfa6270 */
[----:B------:R-:W-:Y:S02]  /*50c0*/  ISETP.GE.AND P4, PT, R91, UR4, PT ;  /* 0x000000045b007c0c */ /* 0x000fe4000bf86270 */
[----:B------:R-:W-:-:S09]  /*50d0*/  ISETP.GE.AND P3, PT, R89, UR4, PT ;  /* 0x0000000459007c0c */ /* 0x000fd2000bf66270 */
        /* <DEDUP_REMOVED lines=61> */
.L_x_1099:
[----:B-1----:R-:W-:Y:S01]  /*54b0*/  FMNMX3.FTZ R4, R23, R27, R29, !PT ;  /* 0x0000001b17047276 */ /* 0x002fe2000781001d */
        /* <DEDUP_REMOVED lines=17> */
[----:B------:R-:W2:Y:S01]  /*55d0*/  SHFL.BFLY PT, R5, R4, 0x2, 0x1f ;  /* 0x0c401f0004057f89 */ /* 0x000ea200000e0000 */
[----:B------:R-:W-:-:S02]  /*55e0*/  IADD3 R0, PT, PT, R0, -0x2, RZ ;  /* 0xfffffffe00007810 */ /* 0x000fc40007ffe0ff */
[----:B------:R-:W-:Y:S01]  /*55f0*/  LEA R189, R189, UR5, 0x1 ;  /* 0x00000005bdbd7c11 */ /* 0x000fe2000f8e08ff */
[----:B------:R-:W3:Y:S03]  /*5600*/  SHFL.BFLY PT, R2, R7, 0x2, 0x1f ;  /* 0x0c401f0007027f89 */ /* 0x000ee600000e0000 */
[-C--:B------:R-:W-:Y:S01]  /*5610*/  IADD3 R161, PT, PT, R86, R189.reuse, RZ ;  /* 0x000000bd56a17210 */ /* 0x080fe20007ffe0ff */
[----:B------:R-:W-:Y:S01]  /*5620*/  LDSM.16.MT88.4 R36, [R189+0xc000] ;  /* 0x00c00000bd24783b */ /* 0x000fe20000004200 */
[C---:B------:R-:W-:Y:S02]  /*5630*/  IADD3 R165, PT, PT, R84.reuse, R189, RZ ;  /* 0x000000bd54a57210 */ /* 0x040fe40007ffe0ff */
        /* <DEDUP_REMOVED lines=28> */
[--C-:B------:R-:W-:Y:S01]  /*5800*/  FFMA.FTZ R151, R13, UR4, -R174.reuse ;  /* 0x000000040d977c23 */ /* 0x100fe200080108ae */
[--C-:B------:R-:W-:Y:S01]  /*5810*/  FFMA.FTZ R153, R62, UR4, -R163.reuse ;  /* 0x000000043e997c23 */ /* 0x100fe200080108a3 */
[--C-:B------:R-:W-:Y:S01]  /*5820*/  FFMA.FTZ R157, R24, UR4, -R163.reuse ;  /* 0x00000004189d7c23 */ /* 0x100fe200080108a3 */
[----:B------:R-:W1:Y:S01]  /*5830*/  LDSM.16.MT88.4 R60, [R160+0xc000] ;  /* 0x00c00000a03c783b */ /* 0x000e620000004200 */
[--C-:B------:R-:W-:Y:S01]  /*5840*/  FFMA.FTZ R156, R26, UR4, -R163.reuse ;  /* 0x000000041a9c7c23 */ /* 0x100fe200080108a3 */
[--C-:B------:R-:W-:Y:S01]  /*5850*/  FFMA.FTZ R152, R16, UR4, -R163.reuse ;  /* 0x0000000410987c23 */ /* 0x100fe200080108a3 */
[----:B------:R-:W-:Y:S01]  /*5860*/  MUFU.EX2 R159, R159 ;  /* 0x0000009f009f7308 */ /* 0x000fe20000000800 */
[--C-:B------:R-:W-:Y:S01]  /*5870*/  FFMA.FTZ R150, R17, UR4, -R174.reuse ;  /* 0x0000000411967c23 */ /* 0x100fe200080108ae */
[--C-:B------:R-:W-:Y:S01]  /*5880*/  FFMA.FTZ R135, R15, UR4, -R174.reuse ;  /* 0x000000040f877c23 */ /* 0x100fe200080108ae */
[--C-:B------:R-:W-:Y:S01]  /*5890*/  FFMA.FTZ R149, R12, UR4, -R163.reuse ;  /* 0x000000040c957c23 */ /* 0x100fe200080108a3 */
[----:B------:R-:W2:Y:S01]  /*58a0*/  MUFU.EX2 R158, R158 ;  /* 0x0000009e009e7308 */ /* 0x000ea20000000800 */
[--C-:B------:R-:W-:Y:S01]  /*58b0*/  FFMA.FTZ R148, R14, UR4, -R163.reuse ;  /* 0x000000040e947c23 */ /* 0x100fe200080108a3 */
[----:B------:R-:W3:Y:S01]  /*58c0*/  LDSM.16.MT88.4 R16, [R189+0xc800] ;  /* 0x00c80000bd10783b */ /* 0x000ee20000004200 */
[--C-:B------:R-:W-:Y:S01]  /*58d0*/  FFMA.FTZ R134, R21, UR4, -R174.reuse ;  /* 0x0000000415867c23 */ /* 0x100fe200080108ae */
[----:B------:R-:W-:Y:S01]  /*58e0*/  MUFU.EX2 R155, R155 ;  /* 0x0000009b009b7308 */ /* 0x000fe20000000800 */
[--C-:B------:R-:W-:Y:S01]  /*58f0*/  FFMA.FTZ R133, R20, UR4, -R163.reuse ;  /* 0x0000000414857c23 */ /* 0x100fe200080108a3 */
[----:B------:R-:W4:Y:S01]  /*5900*/  LDSM.16.MT88.4 R12, [R189+0xe800] ;  /* 0x00e80000bd0c783b */ /* 0x000f220000004200 */
[--C-:B------:R-:W-:Y:S01]  /*5910*/  FFMA.FTZ R2, R22, UR4, -R163.reuse ;  /* 0x0000000416027c23 */ /* 0x100fe200080108a3 */
[----:B------:R-:W5:Y:S01]  /*5920*/  MUFU.EX2 R154, R154 ;  /* 0x0000009a009a7308 */ /* 0x000f620000000800 */
[--C-:B------:R-:W-:Y:S01]  /*5930*/  FFMA.FTZ R181, R181, UR4, -R174.reuse ;  /* 0x00000004b5b57c23 */ /* 0x100fe200080108ae */
[----:B------:R-:W4:Y:S01]  /*5940*/  LDSM.16.MT88.4 R20, [R189+0x10800] ;  /* 0x01080000bd14783b */ /* 0x000f220000004200 */
[--C-:B------:R-:W-:Y:S01]  /*5950*/  FFMA.FTZ R168, R171, UR4, -R174.reuse ;  /* 0x00000004aba87c23 */ /* 0x100fe200080108ae */
[----:B------:R-:W-:Y:S01]  /*5960*/  MUFU.EX2 R157, R157 ;  /* 0x0000009d009d7308 */ /* 0x000fe20000000800 */
[--C-:B------:R-:W-:Y:S01]  /*5970*/  FFMA.FTZ R166, R179, UR4, -R174.reuse ;  /* 0x00000004b3a67c23 */ /* 0x100fe200080108ae */
[----:B--2---:R-:W-:Y:S01]  /*5980*/  F2FP.BF16.F32.PACK_AB R120, R158, R159 ;  /* 0x0000009f9e78723e */ /* 0x004fe200000010ff */
[----:B------:R-:W2:Y:S01]  /*5990*/  LDSM.16.MT88.4 R144, [R165+0xc800] ;  /* 0x00c80000a590783b */ /* 0x000ea20000004200 */
[----:B------:R-:W1:Y:S01]  /*59a0*/  MUFU.EX2 R156, R156 ;  /* 0x0000009c009c7308 */ /* 0x000e620000000800 */
[--C-:B------:R-:W-:Y:S01]  /*59b0*/  FFMA.FTZ R167, R167, UR4, -R174.reuse ;  /* 0x00000004a7a77c23 */ /* 0x100fe200080108ae */
[--C-:B------:R-:W-:Y:S01]  /*59c0*/  FFMA.FTZ R179, R182, UR4, -R163.reuse ;  /* 0x00000004b6b37c23 */ /* 0x100fe200080108a3 */
[----:B------:R-:W2:Y:S01]  /*59d0*/  LDSM.16.MT88.4 R140, [R161+0xc800] ;  /* 0x00c80000a18c783b */ /* 0x000ea20000004200 */
[----:B------:R-:W-:Y:S01]  /*59e0*/  MUFU.EX2 R153, R153 ;  /* 0x0000009900997308 */ /* 0x000fe20000000800 */
[--C-:B------:R-:W-:Y:S01]  /*59f0*/  FFMA.FTZ R180, R180, UR4, -R163.reuse ;  /* 0x00000004b4b47c23 */ /* 0x100fe200080108a3 */
[----:B-----5:R-:W-:Y:S01]  /*5a00*/  F2FP.BF16.F32.PACK_AB R122, R154, R155 ;  /* 0x0000009b9a7a723e */ /* 0x020fe200000010ff */
[----:B------:R-:W5:Y:S01]  /*5a10*/  LDSM.16.MT88.4 R136, [R160+0xc800] ;  /* 0x00c80000a088783b */ /* 0x000f620000004200 */
[----:B------:R-:W3:Y:S01]  /*5a20*/  MUFU.EX2 R152, R152 ;  /* 0x0000009800987308 */ /* 0x000ee20000000800 */
[----:B------:R-:W-:Y:S01]  /*5a30*/  FFMA.FTZ R211, R169, UR4, -R174 ;  /* 0x00000004a9d37c23 */ /* 0x000fe200080108ae */
[--C-:B------:R-:W-:Y:S01]  /*5a40*/  FFMA.FTZ R209, R162, UR4, -R163.reuse ;  /* 0x00000004a2d17c23 */ /* 0x100fe200080108a3 */
[----:B------:R-:W5:Y:S01]  /*5a50*/  LDSM.16.MT88.4 R32, [R165+0xe800] ;  /* 0x00e80000a520783b */ /* 0x000f620000004200 */
[----:B------:R-:W-:Y:S01]  /*5a60*/  MUFU.EX2 R151, R151 ;  /* 0x0000009700977308 */ /* 0x000fe20000000800 */
[--C-:B------:R-:W-:Y:S01]  /*5a70*/  FFMA.FTZ R170, R170, UR4, -R163.reuse ;  /* 0x00000004aaaa7c23 */ /* 0x100fe200080108a3 */
[----:B-1----:R-:W-:Y:S01]  /*5a80*/  F2FP.BF16.F32.PACK_AB R121, R156, R157 ;  /* 0x0000009d9c79723e */ /* 0x002fe200000010ff */
[----:B------:R-:W1:Y:S01]  /*5a90*/  LDSM.16.MT88.4 R28, [R161+0xe800] ;  /* 0x00e80000a11c783b */ /* 0x000e620000004200 */
[----:B------:R-:W4:Y:S01]  /*5aa0*/  MUFU.EX2 R150, R150 ;  /* 0x0000009600967308 */ /* 0x000f220000000800 */
[----:B------:R-:W-:Y:S01]  /*5ab0*/  FFMA.FTZ R169, R164, UR4, -R163 ;  /* 0x00000004a4a97c23 */ /* 0x000fe200080108a3 */
[----:B------:R-:W-:Y:S01]  /*5ac0*/  FADD.FTZ R158, R159, R158 ;  /* 0x0000009e9f9e7221 */ /* 0x000fe20000010000 */
[----:B------:R-:W1:Y:S01]  /*5ad0*/  LDSM.16.MT88.4 R24, [R160+0xe800] ;  /* 0x00e80000a018783b */ /* 0x000e620000004200 */
[----:B------:R-:W-:Y:S01]  /*5ae0*/  MUFU.EX2 R135, R135 ;  /* 0x0000008700877308 */ /* 0x000fe20000000800 */
[----:B------:R-:W-:Y:S01]  /*5af0*/  FADD.FTZ R156, R157, R156 ;  /* 0x0000009c9d9c7221 */ /* 0x000fe20000010000 */
[----:B---3--:R-:W-:Y:S01]  /*5b00*/  F2FP.BF16.F32.PACK_AB R123, R152, R153 ;  /* 0x00000099987b723e */ /* 0x008fe200000010ff */
[----:B------:R-:W-:Y:S01]  /*5b10*/  FADD.FTZ R155, R155, R158 ;  /* 0x0000009e9b9b7221 */ /* 0x000fe20000010000 */
[----:B------:R-:W-:Y:S01]  /*5b20*/  MUFU.EX2 R134, R134 ;  /* 0x0000008600867308 */ /* 0x000fe20000000800 */
[----:B------:R-:W-:Y:S01]  /*5b30*/  FADD.FTZ R153, R153, R156 ;  /* 0x0000009c99997221 */ /* 0x000fe20000010000 */
[----:B------:R-:W-:Y:S01]  /*5b40*/  ISETP.GE.AND P2, PT, R0, R195, PT ;  /* 0x000000c30000720c */ /* 0x000fe20003f46270 */
[----:B------:R-:W-:Y:S01]  /*5b50*/  FADD.FTZ R154, R154, R155 ;  /* 0x0000009b9a9a7221 */ /* 0x000fe20000010000 */
[----:B------:R-:W-:Y:S01]  /*5b60*/  MUFU.EX2 R149, R149 ;  /* 0x0000009500957308 */ /* 0x000fe20000000800 */
[----:B------:R-:W-:Y:S01]  /*5b70*/  HMMA.16816.F32.BF16 R128, R120, R36, RZ ;  /* 0x000000247880723c */ /* 0x000fe200000418ff */
[----:B------:R-:W-:-:S02]  /*5b80*/  FADD.FTZ R152, R152, R153 ;  /* 0x0000009998987221 */ /* 0x000fc40000010000 */
[----:B------:R-:W3:Y:S04]  /*5b90*/  MUFU.EX2 R148, R148 ;  /* 0x0000009400947308 */ /* 0x000ee80000000800 */
[----:B------:R-:W-:Y:S01]  /*5ba0*/  MUFU.EX2 R133, R133 ;  /* 0x0000008500857308 */ /* 0x000fe20000000800 */
[C---:B------:R-:W-:Y:S03]  /*5bb0*/  HMMA.16816.F32.BF16 R64, R120.reuse, R68, RZ ;  /* 0x000000447840723c */ /* 0x040fe600000418ff */
[----:B------:R-:W2:Y:S04]  /*5bc0*/  MUFU.EX2 R2, R2 ;  /* 0x0000000200027308 */ /* 0x000ea80000000800 */
[----:B------:R4:W-:Y:S01]  /*5bd0*/  MUFU.EX2 R171, R181 ;  /* 0x000000b500ab7308 */ /* 0x0009e20000000800 */
[C---:B------:R-:W-:Y:S03]  /*5be0*/  HMMA.16816.F32.BF16 R36, R120.reuse, R38, RZ ;  /* 0x000000267824723c */ /* 0x040fe600000418ff */
[----:B------:R-:W1:Y:S04]  /*5bf0*/  MUFU.EX2 R166, R166 ;  /* 0x000000a600a67308 */ /* 0x000e680000000800 */
[----:B------:R-:W-:Y:S01]  /*5c00*/  MUFU.EX2 R168, R168 ;  /* 0x000000a800a87308 */ /* 0x000fe20000000800 */
[----:B------:R-:W-:Y:S03]  /*5c10*/  HMMA.16816.F32.BF16 R68, R120, R70, RZ ;  /* 0x000000467844723c */ /* 0x000fe600000418ff */
[----:B------:R-:W-:Y:S01]  /*5c20*/  MUFU.EX2 R167, R167 ;  /* 0x000000a700a77308 */ /* 0x000fe20000000800 */
[----:B----4-:R-:W-:-:S03]  /*5c30*/  FFMA.FTZ R181, R176, UR4, -R163 ;  /* 0x00000004b0b57c23 */ /* 0x010fc600080108a3 */
        /* <DEDUP_REMOVED lines=25> */
[----:B------:R-:W-:Y:S01]  /*5dd0*/  F2FP.BF16.F32.PACK_AB R4, R150, R151 ;  /* 0x000000979604723e */ /* 0x000fe200000010ff */
[----:B------:R-:W-:Y:S01]  /*5de0*/  FADD.FTZ R151, R151, R154 ;  /* 0x0000009a97977221 */ /* 0x000fe20000010000 */
[----:B---3--:R-:W-:Y:S01]  /*5df0*/  F2FP.BF16.F32.PACK_AB R5, R148, R149 ;  /* 0x000000959405723e */ /* 0x008fe200000010ff */
[----:B------:R-:W-:-:S02]  /*5e00*/  FADD.FTZ R149, R149, R152 ;  /* 0x0000009895957221 */ /* 0x000fc40000010000 */
[----:B------:R-:W-:Y:S02]  /*5e10*/  FADD.FTZ R150, R150, R151 ;  /* 0x0000009796967221 */ /* 0x000fe40000010000 */
[----:B------:R-:W-:Y:S01]  /*5e20*/  HMMA.16816.F32.BF16 R120, R120, R6, RZ ;  /* 0x000000067878723c */ /* 0x000fe200000418ff */
[----:B------:R-:W-:Y:S01]  /*5e30*/  F2FP.BF16.F32.PACK_AB R6, R134, R135 ;  /* 0x000000878606723e */ /* 0x000fe200000010ff */
[----:B------:R-:W-:Y:S01]  /*5e40*/  FADD.FTZ R148, R148, R149 ;  /* 0x0000009594947221 */ /* 0x000fe20000010000 */
[----:B--2---:R-:W-:-:S03]  /*5e50*/  F2FP.BF16.F32.PACK_AB R7, R2, R133 ;  /* 0x000000850207723e */ /* 0x004fc600000010ff */
[----:B------:R-:W-:-:S04]  /*5e60*/  FADD.FTZ R133, R133, R148 ;  /* 0x0000009485857221 */ /* 0x000fc80000010000 */
[----:B------:R-:W-:Y:S01]  /*5e70*/  HMMA.16816.F32.BF16 R128, R4, R16, R128 ;  /* 0x000000100480723c */ /* 0x000fe20000041880 */
[----:B------:R-:W-:-:S07]  /*5e80*/  FADD.FTZ R2, R2, R133 ;  /* 0x0000008502027221 */ /* 0x000fce0000010000 */
[C---:B------:R-:W-:Y:S01]  /*5e90*/  HMMA.16816.F32.BF16 R36, R4.reuse, R18, R36 ;  /* 0x000000120424723c */ /* 0x040fe20000041824 */
[----:B------:R-:W2:Y:S07]  /*5ea0*/  LDSM.16.MT88.4 R16, [R161+0x10800] ;  /* 0x01080000a110783b */ /* 0x000eae0000004200 */
[C---:B------:R-:W-:Y:S08]  /*5eb0*/  HMMA.16816.F32.BF16 R64, R4.reuse, R12, R64 ;  /* 0x0000000c0440723c */ /* 0x040ff00000041840 */
[C---:B------:R-:W-:Y:S01]  /*5ec0*/  HMMA.16816.F32.BF16 R68, R4.reuse, R14, R68 ;  /* 0x0000000e0444723c */ /* 0x040fe20000041844 */
[----:B------:R-:W3:Y:S07]  /*5ed0*/  LDSM.16.MT88.4 R12, [R160+0x10800] ;  /* 0x01080000a00c783b */ /* 0x000eee0000004200 */
[C---:B------:R-:W-:Y:S08]  /*5ee0*/  HMMA.16816.F32.BF16 R104, R4.reuse, R8, R104 ;  /* 0x000000080468723c */ /* 0x040ff00000041868 */
[C---:B------:R-:W-:Y:S01]  /*5ef0*/  HMMA.16816.F32.BF16 R108, R4.reuse, R10, R108 ;  /* 0x0000000a046c723c */ /* 0x040fe2000004186c */
[----:B------:R-:W4:Y:S07]  /*5f00*/  LDSM.16.MT88.4 R8, [R189+0xd000] ;  /* 0x00d00000bd08783b */ /* 0x000f2e0000004200 */
[----:B------:R-:W-:Y:S01]  /*5f10*/  HMMA.16816.F32.BF16 R96, R4, R20, R96 ;  /* 0x000000140460723c */ /* 0x000fe20000041860 */
[----:B------:R-:W-:-:S02]  /*5f20*/  FFMA.FTZ R20, R178, UR4, -R163 ;  /* 0x00000004b2147c23 */ /* 0x000fc400080108a3 */
[----:B------:R-:W3:Y:S04]  /*5f30*/  MUFU.EX2 R178, R180 ;  /* 0x000000b400b27308 */ /* 0x000ee80000000800 */
[----:B------:R2:W4:Y:S01]  /*5f40*/  MUFU.EX2 R176, R20 ;  /* 0x0000001400b07308 */ /* 0x0005220000000800 */
[C---:B------:R-:W-:Y:S08]  /*5f50*/  HMMA.16816.F32.BF16 R40, R4.reuse, R144, R40 ;  /* 0x000000900428723c */ /* 0x040ff00000041828 */
[C---:B------:R-:W-:Y:S01]  /*5f60*/  HMMA.16816.F32.BF16 R44, R4.reuse, R146, R44 ;  /* 0x00000092042c723c */ /* 0x040fe2000004182c */
[----:B------:R-:W-:Y:S07]  /*5f70*/  LDSM.16.MT88.4 R144, [R165+0xd000] ;  /* 0x00d00000a590783b */ /* 0x000fee0000004200 */
[C---:B------:R-:W-:Y:S08]  /*5f80*/  HMMA.16816.F32.BF16 R48, R4.reuse, R140, R48 ;  /* 0x0000008c0430723c */ /* 0x040ff00000041830 */
[C---:B------:R-:W-:Y:S01]  /*5f90*/  HMMA.16816.F32.BF16 R52, R4.reuse, R142, R52 ;  /* 0x0000008e0434723c */ /* 0x040fe20000041834 */
[----:B------:R-:W-:Y:S07]  /*5fa0*/  LDSM.16.MT88.4 R140, [R161+0xd000] ;  /* 0x00d00000a18c783b */ /* 0x000fee0000004200 */
[C---:B-----5:R-:W-:Y:S08]  /*5fb0*/  HMMA.16816.F32.BF16 R56, R4.reuse, R136, R56 ;  /* 0x000000880438723c */ /* 0x060ff00000041838 */
[C---:B------:R-:W-:Y:S01]  /*5fc0*/  HMMA.16816.F32.BF16 R60, R4.reuse, R138, R60 ;  /* 0x0000008a043c723c */ /* 0x040fe2000004183c */
[----:B------:R-:W-:Y:S07]  /*5fd0*/  LDSM.16.MT88.4 R136, [R160+0xd000] ;  /* 0x00d00000a088783b */ /* 0x000fee0000004200 */
[C---:B------:R-:W-:Y:S08]  /*5fe0*/  HMMA.16816.F32.BF16 R72, R4.reuse, R32, R72 ;  /* 0x000000200448723c */ /* 0x040ff00000041848 */
[C---:B------:R-:W-:Y:S01]  /*5ff0*/  HMMA.16816.F32.BF16 R76, R4.reuse, R34, R76 ;  /* 0x00000022044c723c */ /* 0x040fe2000004184c */
[----:B------:R-:W-:Y:S07]  /*6000*/  LDSM.16.MT88.4 R32, [R189+0xf000] ;  /* 0x00f00000bd20783b */ /* 0x000fee0000004200 */
[C---:B-1----:R-:W-:Y:S08]  /*6010*/  HMMA.16816.F32.BF16 R80, R4.reuse, R28, R80 ;  /* 0x0000001c0450723c */ /* 0x042ff00000041850 */
[C---:B------:R-:W-:Y:S01]  /*6020*/  HMMA.16816.F32.BF16 R84, R4.reuse, R30, R84 ;  /* 0x0000001e0454723c */ /* 0x040fe20000041854 */
[----:B------:R-:W-:Y:S07]  /*6030*/  LDSM.16.MT88.4 R28, [R165+0xf000] ;  /* 0x00f00000a51c783b */ /* 0x000fee0000004200 */
[C---:B------:R-:W-:Y:S08]  /*6040*/  HMMA.16816.F32.BF16 R88, R4.reuse, R24, R88 ;  /* 0x000000180458723c */ /* 0x040ff00000041858 */
[C---:B------:R-:W-:Y:S01]  /*6050*/  HMMA.16816.F32.BF16 R92, R4.reuse, R26, R92 ;  /* 0x0000001a045c723c */ /* 0x040fe2000004185c */
[----:B------:R-:W-:Y:S07]  /*6060*/  LDSM.16.MT88.4 R24, [R160+0xf000] ;  /* 0x00f00000a018783b */ /* 0x000fee0000004200 */
[C---:B------:R-:W-:Y:S01]  /*6070*/  HMMA.16816.F32.BF16 R100, R4.reuse, R22, R100 ;  /* 0x000000160464723c */ /* 0x040fe20000041864 */
[----:B--2---:R-:W-:Y:S07]  /*6080*/  LDSM.16.MT88.4 R20, [R189+0x11000] ;  /* 0x01100000bd14783b */ /* 0x004fee0000004200 */
[C---:B------:R-:W-:Y:S08]  /*6090*/  HMMA.16816.F32.BF16 R112, R4.reuse, R16, R112 ;  /* 0x000000100470723c */ /* 0x040ff00000041870 */
[C---:B------:R-:W-:Y:S01]  /*60a0*/  HMMA.16816.F32.BF16 R116, R4.reuse, R18, R116 ;  /* 0x000000120474723c */ /* 0x040fe20000041874 */
[----:B------:R-:W1:Y:S07]  /*60b0*/  LDSM.16.MT88.4 R16, [R161+0xf000] ;  /* 0x00f00000a110783b */ /* 0x000e6e0000004200 */
[C---:B---3--:R-:W-:Y:S08]  /*60c0*/  HMMA.16816.F32.BF16 R124, R4.reuse, R12, R124 ;  /* 0x0000000c047c723c */ /* 0x048ff0000004187c */
[----:B------:R-:W-:Y:S01]  /*60d0*/  HMMA.16816.F32.BF16 R120, R4, R14, R120 ;  /* 0x0000000e0478723c */ /* 0x000fe20000041878 */
[----:B------:R-:W-:Y:S01]  /*60e0*/  F2FP.BF16.F32.PACK_AB R4, R171, R166 ;  /* 0x000000a6ab04723e */ /* 0x000fe200000010ff */
[----:B------:R-:W-:Y:S01]  /*60f0*/  LDSM.16.MT88.4 R12, [R165+0x11000] ;  /* 0x01100000a50c783b */ /* 0x000fe20000004200 */
[----:B------:R-:W-:-:S02]  /*6100*/  F2FP.BF16.F32.PACK_AB R5, R178, R179 ;  /* 0x000000b3b205723e */ /* 0x000fc400000010ff */
[----:B------:R-:W-:Y:S02]  /*6110*/  F2FP.BF16.F32.PACK_AB R6, R167, R168 ;  /* 0x000000a8a706723e */ /* 0x000fe400000010ff */
[----:B----4-:R-:W-:-:S07]  /*6120*/  F2FP.BF16.F32.PACK_AB R7, R181, R176 ;  /* 0x000000b0b507723e */ /* 0x010fce00000010ff */
        /* <DEDUP_REMOVED lines=17> */
[C---:B--2---:R-:W-:Y:S08]  /*6240*/  HMMA.16816.F32.BF16 R112, R4.reuse, R8, R112 ;  /* 0x000000080470723c */ /* 0x044ff00000041870 */
[C---:B------:R-:W-:Y:S01]  /*6250*/  HMMA.16816.F32.BF16 R116, R4.reuse, R10, R116 ;  /* 0x0000000a0474723c */ /* 0x040fe20000041874 */
[----:B------:R-:W2:Y:S07]  /*6260*/  LDSM.16.MT88.4 R8, [R161+0xf800] ;  /* 0x00f80000a108783b */ /* 0x000eae0000004200 */
        /* <DEDUP_REMOVED lines=20> */
[C---:B-1----:R-:W-:Y:S08]  /*63b0*/  HMMA.16816.F32.BF16 R124, R4.reuse, R16, R124 ;  /* 0x00000010047c723c */ /* 0x042ff0000004187c */
[----:B------:R-:W-:Y:S01]  /*63c0*/  HMMA.16816.F32.BF16 R120, R4, R18, R120 ;  /* 0x000000120478723c */ /* 0x000fe20000041878 */
[----:B---3--:R-:W-:Y:S01]  /*63d0*/  F2FP.BF16.F32.PACK_AB R4, R145, R144 ;  /* 0x000000909104723e */ /* 0x008fe200000010ff */
[----:B------:R-:W1:Y:S01]  /*63e0*/  LDSM.16.MT88.4 R16, [R189+0xf800] ;  /* 0x00f80000bd10783b */ /* 0x000e620000004200 */
[----:B----4-:R-:W-:-:S02]  /*63f0*/  F2FP.BF16.F32.PACK_AB R5, R164, R147 ;  /* 0x00000093a405723e */ /* 0x010fc400000010ff */
[----:B------:R-:W-:Y:S02]  /*6400*/  F2FP.BF16.F32.PACK_AB R6, R211, R146 ;  /* 0x00000092d306723e */ /* 0x000fe400000010ff */
[----:B------:R-:W-:-:S07]  /*6410*/  F2FP.BF16.F32.PACK_AB R7, R209, R162 ;  /* 0x000000a2d107723e */ /* 0x000fce00000010ff */
[C---:B--2---:R-:W-:Y:S08]  /*6420*/  HMMA.16816.F32.BF16 R80, R4.reuse, R8, R80 ;  /* 0x000000080450723c */ /* 0x044ff00000041850 */
[C---:B------:R-:W-:Y:S01]  /*6430*/  HMMA.16816.F32.BF16 R84, R4.reuse, R10, R84 ;  /* 0x0000000a0454723c */ /* 0x040fe20000041854 */
[----:B------:R-:W2:Y:S07]  /*6440*/  LDSM.16.MT88.4 R8, [R189+0x11800] ;  /* 0x01180000bd08783b */ /* 0x000eae0000004200 */
[C---:B-----5:R-:W-:Y:S08]  /*6450*/  HMMA.16816.F32.BF16 R40, R4.reuse, R12, R40 ;  /* 0x0000000c0428723c */ /* 0x060ff00000041828 */
        /* <DEDUP_REMOVED lines=44> */
[----:B------:R-:W-:Y:S01]  /*6720*/  UISETP.NE.U32.AND UP0, UPT, UR8, URZ, UPT ;  /* 0x000000ff0800728c */ /* 0x000fe2000bf05070 */
[----:B------:R-:W-:Y:S01]  /*6730*/  IMAD.MOV.U32 R184, RZ, RZ, 0x20 ;  /* 0x00000020ffb87424 */ /* 0x000fe200078e00ff */
[----:B------:R-:W-:Y:S01]  /*6740*/  MOV R133, R132 ;  /* 0x0000008400857202 */ /* 0x000fe20000000f00 */
[----:B------:R-:W-:Y:S01]  /*6750*/  IMAD.MOV.U32 R0, RZ, RZ, R3 ;  /* 0x000000ffff007224 */ /* 0x000fe200078e0003 */
[----:B------:R-:W-:Y:S01]  /*6760*/  UISETP.NE.AND.EX UP0, UPT, UR9, URZ, UPT, UP0 ;  /* 0x000000ff0900728c */ /* 0x000fe2000bf05300 */
[C---:B------:R-:W-:Y:S01]  /*6770*/  IADD3 R206, PT, PT, R189.reuse, 0xc000, RZ ;  /* 0x0000c000bdce7810 */ /* 0x040fe20007ffe0ff */
[----:B------:R-:W-:Y:S01]  /*6780*/  VIADD R204, R189, 0xc040 ;  /* 0x0000c040bdcc7836 */ /* 0x000fe20000000000 */
[----:B------:R-:W-:Y:S01]  /*6790*/  SEL R184, R184, 0xffffffe0, !P1 ;  /* 0xffffffe0b8b87807 */ /* 0x000fe20004800000 */
[----:B------:R-:W-:Y:S01]  /*67a0*/  UMOV UR11, 0x400 ;  /* 0x00000400000b7882 */ /* 0x000fe20000000000 */
[----:B------:R-:W-:Y:S01]  /*67b0*/  MOV R205, RZ ;  /* 0x000000ff00cd7202 */ /* 0x000fe20000000f00 */
[----:B------:R-:W2:Y:S01]  /*67c0*/  LDCU UR10, c[0x0][0x440] ;  /* 0x00008800ff0a77ac */ /* 0x000ea20008000800 */
[----:B------:R-:W-:Y:S01]  /*67d0*/  PLOP3.LUT P4, PT, PT, PT, UP0, 0x80, 0x8 ;  /* 0x000000000008781c */ /* 0x000fe20003f8f008 */
[----:B------:R-:W-:Y:S01]  /*67e0*/  IMAD.IADD R184, R184, 0x1, R189 ;  /* 0x00000001b8b87824 */ /* 0x000fe200078e02bd */
[----:B------:R-:W3:Y:S01]  /*67f0*/  LDCU UR4, c[0x0][0x45c] ;  /* 0x00008b80ff0477ac */ /* 0x000ee20008000800 */
[----:B------:R-:W4:Y:S01]  /*6800*/  LDCU.64 UR6, c[0x0][0x3a0] ;  /* 0x00007400ff0677ac */ /* 0x000f220008000a00 */
[----:B------:R-:W2:Y:S01]  /*6810*/  LDCU.64 UR8, c[0x0][0x3a8] ;  /* 0x00007500ff0877ac */ /* 0x000ea20008000a00 */
[----:B-1----:R-:W-:-:S12]  /*6820*/  ULEA UR5, UR5, UR11, 0x18 ;  /* 0x0000000b05057291 */ /* 0x002fd8000f8ec0ff */
.L_x_1106:
[----:B------:R-:W-:Y:S01]  /*6830*/  @!P4 IADD3 R8, P0, PT, RZ, -R205, RZ ;  /* 0x800000cdff08c210 */ /* 0x000fe20007f1e0ff */
[----:B------:R-:W1:Y:S01]  /*6840*/  S2R R188, SR_TID.X ;  /* 0x0000000000bc7919 */ /* 0x000e620000002100 */
[----:B------:R-:W5:Y:S01]  /*6850*/  @!P4 LDC R172, c[0x0][0x3c0] ;  /* 0x0000f000ffaccb82 */ /* 0x000f620000000800 */
[----:B------:R-:W-:Y:S07]  /*6860*/  DEPBAR.LE SB0, 0x0 ;  /* 0x000080000000791a */ /* 0x000fee0000000000 */
[----:B------:R-:W2:Y:S08]  /*6870*/  LDC R175, c[0x0][0x3c4] ;  /* 0x0000f100ffaf7b82 */ /* 0x000eb00000000800 */
[----:B------:R-:W-:Y:S01]  /*6880*/  BAR.SYNC.DEFER_BLOCKING 0x0 ;  /* 0x0000000000007b1d */ /* 0x000fe20000010000 */
[C---:B-1----:R-:W-:Y:S01]  /*6890*/  LOP3.LUT R213, R188.reuse, 0x38, RZ, 0xc0, !PT ;  /* 0x00000038bcd57812 */ /* 0x042fe200078ec0ff */
[----:B------:R-:W-:Y:S01]  /*68a0*/  IMAD.SHL.U32 R4, R188, 0x40, RZ ;  /* 0x00000040bc047824 */ /* 0x000fe200078e00ff */
[----:B------:R-:W-:Y:S01]  /*68b0*/  SHF.R.U32.HI R190, RZ, 0x1, R188 ;  /* 0x00000001ffbe7819 */ /* 0x000fe200000116bc */
[----:B-----5:R-:W-:Y:S02]  /*68c0*/  @!P4 IMAD.SHL.U32 R9, R172, 0x40, RZ ;  /* 0x00000040ac09c824 */ /* 0x020fe400078e00ff */
[----:B------:R-:W-:Y:S01]  /*68d0*/  IMAD.SHL.U32 R7, R188, 0x20, RZ ;  /* 0x00000020bc077824 */ /* 0x000fe200078e00ff */
[----:B------:R-:W-:Y:S01]  /*68e0*/  LOP3.LUT R5, R4, 0x1c0, RZ, 0xc0, !PT ;  /* 0x000001c004057812 */ /* 0x000fe200078ec0ff */
[----:B------:R-:W-:Y:S01]  /*68f0*/  IMAD.SHL.U32 R6, R188, 0x8, RZ ;  /* 0x00000008bc067824 */ /* 0x000fe200078e00ff */
[----:B------:R-:W-:Y:S01]  /*6900*/  LOP3.LUT R193, R4, 0x400, RZ, 0xc0, !PT ;  /* 0x0000040004c17812 */ /* 0x000fe200078ec0ff */
[----:B------:R-:W-:Y:S01]  /*6910*/  @!P4 IMAD.X R9, RZ, RZ, ~R9, P0 ;  /* 0x000000ffff09c224 */ /* 0x000fe200000e0e09 */
[----:B------:R-:W-:Y:S02]  /*6920*/  LOP3.LUT R187, R7, 0x7c00, RZ, 0xc0, !PT ;  /* 0x00007c0007bb7812 */ /* 0x000fe400078ec0ff */
[----:B------:R-:W-:Y:S02]  /*6930*/  LOP3.LUT R7, R6, 0x38, RZ, 0xc0, !PT ;  /* 0x0000003806077812 */ /* 0x000fe400078ec0ff */
[--C-:B------:R-:W-:Y:S02]  /*6940*/  LOP3.LUT R5, R5, 0x38, R6.reuse, 0xf8, !PT ;  /* 0x0000003805057812 */ /* 0x100fe400078ef806 */
[----:B------:R-:W-:Y:S02]  /*6950*/  LOP3.LUT R213, R213, 0x1f8, R6, 0x78, !PT ;  /* 0x000001f8d5d57812 */ /* 0x000fe400078e7806 */
[----:B------:R-:W-:Y:S02]  /*6960*/  @!P4 SHF.R.S64 R11, R8, 0x1f, R9 ;  /* 0x0000001f080bc819 */ /* 0x000fe40000001009 */
[----:B------:R-:W-:Y:S02]  /*6970*/  LOP3.LUT R10, R7, 0x40, RZ, 0xfc, !PT ;  /* 0x00000040070a7812 */ /* 0x000fe400078efcff */
[----:B------:R-:W-:Y:S02]  /*6980*/  LOP3.LUT R3, R187, 0x200, R4, 0xf8, !PT ;  /* 0x00000200bb037812 */ /* 0x000fe400078ef804 */
[C---:B--2---:R-:W-:Y:S02]  /*6990*/  ISETP.GE.AND P3, PT, R7.reuse, UR10, PT ;  /* 0x0000000a07007c0c */ /* 0x044fe4000bf66270 */
[----:B------:R-:W-:Y:S01]  /*69a0*/  LOP3.LUT R8, R7, 0x80, RZ, 0xfc, !PT ;  /* 0x0000008007087812 */ /* 0x000fe200078efcff */
[----:B------:R-:W-:Y:S01]  /*69b0*/  IMAD.MOV.U32 R7, RZ, RZ, R198 ;  /* 0x000000ffff077224 */ /* 0x000fe200078e00c6 */
[----:B------:R-:W-:Y:S02]  /*69c0*/  LOP3.LUT R4, R5, 0x8, R188, 0x78, !PT ;  /* 0x0000000805047812 */ /* 0x000fe400078e78bc */
[----:B------:R-:W-:Y:S02]  /*69d0*/  LOP3.LUT R2, R190, 0x8, RZ, 0xc0, !PT ;  /* 0x00000008be027812 */ /* 0x000fe400078ec0ff */
[----:B------:R-:W-:Y:S01]  /*69e0*/  LOP3.LUT R213, R213, 0x1e00, R6, 0xf8, !PT ;  /* 0x00001e00d5d57812 */ /* 0x000fe200078ef806 */
[----:B------:R-:W-:Y:S01]  /*69f0*/  IMAD R193, R4, 0x2, R193 ;  /* 0x0000000204c17824 */ /* 0x000fe200078e02c1 */
[----:B------:R-:W-:Y:S02]  /*6a00*/  @!P4 IADD3 R198, P0, PT, R198, R11, RZ ;  /* 0x0000000bc6c6c210 */ /* 0x000fe40007f1e0ff */
[----:B------:R-:W-:Y:S01]  /*6a10*/  ISETP.GE.AND P1, PT, R8, UR10, PT ;  /* 0x0000000a08007c0c */ /* 0x000fe2000bf26270 */
[----:B------:R-:W-:Y:S01]  /*6a20*/  IMAD.MOV.U32 R8, RZ, RZ, R199 ;  /* 0x000000ffff087224 */ /* 0x000fe200078e00c7 */
[----:B------:R-:W-:Y:S02]  /*6a30*/  ISETP.GE.AND P2, PT, R10, UR10, PT ;  /* 0x0000000a0a007c0c */ /* 0x000fe4000bf46270 */
[----:B------:R-:W-:Y:S02]  /*6a40*/  LOP3.LUT R2, R3, R5, R2, 0xf6, !PT ;  /* 0x0000000503027212 */ /* 0x000fe400078ef602 */
[----:B------:R-:W-:Y:S02]  /*6a50*/  @!P4 LEA.HI.X.SX32 R199, R9, R199, 0x1, P0 ;  /* 0x000000c709c7c211 */ /* 0x000fe400000f0eff */
[----:B------:R-:W-:Y:S01]  /*6a60*/  LEA R213, R213, UR5, 0x1 ;  /* 0x00000005d5d57c11 */ /* 0x000fe2000f8e08ff */
[----:B------:R-:W-:Y:S06]  /*6a70*/  @!P4 BRA `(.L_x_1103) ;  /* 0x0000000000f4c947 */ /* 0x000fec0003800000 */
        /* <DEDUP_REMOVED lines=61> */
.L_x_1103:
        /* <DEDUP_REMOVED lines=19> */
[C---:B------:R-:W-:Y:S02]  /*6f80*/  IMAD.X R181, R173.reuse, 0x1, R179, P5 ;  /* 0x00000001adb57824 */ /* 0x040fe400028e06b3 */
[----:B------:R-:W-:Y:S01]  /*6f90*/  ISETP.GT.AND P5, PT, R200, R195, PT ;  /* 0x000000c3c800720c */ /* 0x000fe20003fa4270 */
[----:B------:R-:W-:Y:S01]  /*6fa0*/  @!PT LDS RZ, [RZ] ;  /* 0x00000000fffff984 */ /* 0x000fe20000000800 */
[----:B------:R-:W-:Y:S01]  /*6fb0*/  @!PT LDS RZ, [RZ] ;  /* 0x00000000fffff984 */ /* 0x000fe20000000800 */
[----:B------:R-:W-:Y:S01]  /*6fc0*/  @!PT LDS RZ, [RZ] ;  /* 0x00000000fffff984 */ /* 0x000fe20000000800 */
[----:B------:R-:W-:Y:S01]  /*6fd0*/  @!P1 LDGSTS.E.BYPASS.LTC128B.128 [R213+0x10000], desc[UR14][R198.64+0x100] ;  /* 0x10000100c6d59fae */ /* 0x000fe2000b981a0e */
[----:B------:R-:W-:Y:S01]  /*6fe0*/  IMAD.X R175, R173, 0x1, R181, P0 ;  /* 0x00000001adaf7824 */ /* 0x000fe200000e06b5 */
[----:B------:R-:W-:Y:S02]  /*6ff0*/  LOP3.LUT P0, RZ, R188, 0x2, RZ, 0xc0, !PT ;  /* 0x00000002bcff7812 */ /* 0x000fe4000780c0ff */
[----:B------:R-:W-:Y:S02]  /*7000*/  @P1 STS.128 [R213+0x10000], RZ ;  /* 0x010000ffd5001388 */ /* 0x000fe40000000c00 */
[----:B------:R-:W-:Y:S02]  /*7010*/  SEL R191, R186, 0xffffffe0, !P0 ;  /* 0xffffffe0babf7807 */ /* 0x000fe40004000000 */
[----:B------:R-:W-:Y:S01]  /*7020*/  @!PT LDS RZ, [RZ] ;  /* 0x00000000fffff984 */ /* 0x000fe20000000800 */
[----:B------:R-:W-:Y:S01]  /*7030*/  @!PT LDS RZ, [RZ] ;  /* 0x00000000fffff984 */ /* 0x000fe20000000800 */
[----:B------:R-:W-:Y:S01]  /*7040*/  @!PT LDS RZ, [RZ] ;  /* 0x00000000fffff984 */ /* 0x000fe20000000800 */
[----:B------:R-:W-:Y:S01]  /*7050*/  @!P3 LDGSTS.E.BYPASS.LTC128B.128 [R213+0xc800], desc[UR14][R178.64] ;  /* 0x0c800000b2d5bfae */ /* 0x000fe2000b981a0e */
[----:B------:R-:W-:Y:S02]  /*7060*/  LOP3.LUT P0, RZ, R188, 0x4, RZ, 0xc0, !PT ;  /* 0x00000004bcff7812 */ /* 0x000fe4000780c0ff */
[C---:B------:R-:W-:Y:S01]  /*7070*/  IMAD.IADD R135, R191.reuse, 0x1, R176 ;  /* 0x00000001bf877824 */ /* 0x040fe200078e02b0 */
[----:B------:R-:W-:Y:S01]  /*7080*/  @P3 STS.128 [R213+0xc800], RZ ;  /* 0x00c800ffd5003388 */ /* 0x000fe20000000c00 */
[----:B------:R-:W-:Y:S01]  /*7090*/  IMAD.IADD R134, R191, 0x1, R132 ;  /* 0x00000001bf867824 */ /* 0x000fe200078e0284 */
[----:B------:R-:W-:Y:S02]  /*70a0*/  SEL R3, R185, 0xffffffc0, !P0 ;  /* 0xffffffc0b9037807 */ /* 0x000fe40004000000 */
[----:B------:R-:W-:Y:S01]  /*70b0*/  @!PT LDS RZ, [RZ] ;  /* 0x00000000fffff984 */ /* 0x000fe20000000800 */
[----:B------:R-:W-:Y:S01]  /*70c0*/  @!PT LDS RZ, [RZ] ;  /* 0x00000000fffff984 */ /* 0x000fe20000000800 */
[----:B------:R-:W-:Y:S01]  /*70d0*/  @!PT LDS RZ, [RZ] ;  /* 0x00000000fffff984 */ /* 0x000fe20000000800 */
[----:B------:R-:W-:Y:S03]  /*70e0*/  @!P2 LDGSTS.E.BYPASS.LTC128B.128 [R213+0xe800], desc[UR14][R178.64+0x80] ;  /* 0x0e800080b2d5afae */ /* 0x000fe6000b981a0e */
[C---:B------:R-:W-:Y:S01]  /*70f0*/  IMAD.IADD R192, R3.reuse, 0x1, R176 ;  /* 0x0000000103c07824 */ /* 0x040fe200078e02b0 */
        /* <DEDUP_REMOVED lines=276> */
.L_x_1105:
        /* <DEDUP_REMOVED lines=69> */
.L_x_1104:
        /* <DEDUP_REMOVED lines=39> */
[----:B------:R-:W-:Y:S01]  /*8900*/  ISETP.GT.AND P1, PT, R200, R195, PT ;  /* 0x000000c3c800720c */ /* 0x000fe20003f24270 */
        /* <DEDUP_REMOVED lines=357> */
.L_x_1102:
[----:B------:R-:W1:Y:S01]  /*9f60*/  SHFL.BFLY PT, R4, R211, 0x2, 0x1f ;  /* 0x0c401f00d3047f89 */ /* 0x000e6200000e0000 */
[----:B------:R-:W-:Y:S01]  /*9f70*/  LOP3.LUT R133, R190, 0x30, RZ, 0xc0, !PT ;  /* 0x00000030be857812 */ /* 0x000fe200078ec0ff */
[----:B------:R-:W-:Y:S01]  /*9f80*/  S2UR UR8, SR_CTAID.Y ;  /* 0x00000000000879c3 */ /* 0x000fe20000002600 */
[C---:B------:R-:W-:Y:S01]  /*9f90*/  SHF.L.U32 R2, R188.reuse, 0x1, RZ ;  /* 0x00000001bc027819 */ /* 0x040fe200000006ff */
[----:B------:R-:W2:Y:S01]  /*9fa0*/  SHFL.BFLY PT, R0, R209, 0x2, 0x1f ;  /* 0x0c401f00d1007f89 */ /* 0x000ea200000e0000 */
[----:B------:R-:W-:Y:S01]  /*9fb0*/  R2P PR, R188, 0x18 ;  /* 0x00000018bc007804 */ /* 0x000fe20000000000 */
[----:B------:R-:W3:Y:S01]  /*9fc0*/  LDCU UR4, c[0x0][0x44c] ;  /* 0x00008980ff0477ac */ /* 0x000ee20008000800 */
[----:B------:R-:W-:Y:S01]  /*9fd0*/  LOP3.LUT R8, R187, 0x6, R2, 0xf8, !PT ;  /* 0x00000006bb087812 */ /* 0x000fe200078ef802 */
[----:B------:R-:W-:Y:S01]  /*9fe0*/  BSSY.RECONVERGENT B0, `(.L_x_1107) ;  /* 0x00000fa000007945 */ /* 0x000fe20003800200 */
[----:B------:R-:W-:Y:S01]  /*9ff0*/  SHF.R.U32.HI R135, RZ, 0x4, R188 ;  /* 0x00000004ff877819 */ /* 0x000fe200000116bc */
[----:B------:R-:W-:Y:S01]  /*a000*/  S2UR UR7, SR_CTAID.Z ;  /* 0x00000000000779c3 */ /* 0x000fe20000002700 */
[----:B------:R-:W-:-:S02]  /*a010*/  SEL R186, R186, 0xffffffe0, !P0 ;  /* 0xffffffe0baba7807 */ /* 0x000fc40004000000 */
[----:B------:R-:W-:-:S05]  /*a020*/  IADD3 R15, PT, PT, R135, 0x8, RZ ;  /* 0x00000008870f7810 */ /* 0x000fca0007ffe0ff */
[----:B------:R-:W-:Y:S01]  /*a030*/  BAR.SYNC.DEFER_BLOCKING 0x0 ;  /* 0x0000000000007b1d */ /* 0x000fe20000010000 */
[----:B------:R-:W-:Y:S02]  /*a040*/  LOP3.LUT P6, RZ, R188, 0x3, RZ, 0xc0, !PT ;  /* 0x00000003bcff7812 */ /* 0x000fe400078cc0ff */
[----:B------:R-:W-:-:S05]  /*a050*/  ISETP.GE.AND P5, PT, R15, R194, PT ;  /* 0x000000c20f00720c */ /* 0x000fca0003fa6270 */
[----:B------:R-:W4:Y:S01]  /*a060*/  LDC R16, c[0x0][0x3e0] ;  /* 0x0000f800ff107b82 */ /* 0x000f220000000800 */
[----:B-1----:R-:W-:Y:S01]  /*a070*/  FADD.FTZ R4, R4, R211 ;  /* 0x000000d304047221 */ /* 0x002fe20000010000 */
[----:B--2---:R-:W-:-:S04]  /*a080*/  FADD.FTZ R13, R0, R209 ;  /* 0x000000d1000d7221 */ /* 0x004fc80000010000 */
[----:B------:R-:W1:Y:S01]  /*a090*/  SHFL.BFLY PT, R5, R4, 0x1, 0x1f ;  /* 0x0c201f0004057f89 */ /* 0x000e6200000e0000 */
[----:B------:R-:W-:Y:S01]  /*a0a0*/  SHF.R.U32.HI R0, RZ, 0x2, R188 ;  /* 0x00000002ff007819 */ /* 0x000fe200000116bc */
[----:B------:R-:W2:Y:S02]  /*a0b0*/  S2UR UR6, SR_CTAID.X ;  /* 0x00000000000679c3 */ /* 0x000ea40000002500 */
[----:B------:R-:W5:Y:S01]  /*a0c0*/  SHFL.BFLY PT, R6, R13, 0x1, 0x1f ;  /* 0x0c201f000d067f89 */ /* 0x000f6200000e0000 */
[----:B------:R-:W-:Y:S02]  /*a0d0*/  LOP3.LUT R133, R133, 0x7, R0, 0xf8, !PT ;  /* 0x0000000785857812 */ /* 0x000fe400078ef800 */
[----:B------:R-:W-:-:S04]  /*a0e0*/  SHF.L.U32 R0, R188, 0x4, RZ ;  /* 0x00000004bc007819 */ /* 0x000fc800000006ff */
[C---:B------:R-:W-:Y:S02]  /*a0f0*/  LOP3.LUT R7, R0.reuse, 0x1c0, RZ, 0xc0, !PT ;  /* 0x000001c000077812 */ /* 0x040fe400078ec0ff */
[----:B------:R-:W-:Y:S02]  /*a100*/  LOP3.LUT R15, R0, 0x10, RZ, 0xc0, !PT ;  /* 0x00000010000f7812 */ /* 0x000fe400078ec0ff */
[----:B------:R-:W-:-:S04]  /*a110*/  LOP3.LUT R7, R7, 0x38, R2, 0xf8, !PT ;  /* 0x0000003807077812 */ /* 0x000fc800078ef802 */
[----:B------:R-:W-:Y:S02]  /*a120*/  LOP3.LUT R7, R8, R7, RZ, 0xfc, !PT ;  /* 0x0000000708077212 */ /* 0x000fe400078efcff */
[----:B------:R-:W-:Y:S02]  /*a130*/  SEL R8, R185, 0xffffffc0, !P3 ;  /* 0xffffffc0b9087807 */ /* 0x000fe40005800000 */
[----:B------:R-:W-:Y:S01]  /*a140*/  LEA R7, R7, UR5, 0x2 ;  /* 0x0000000507077c11 */ /* 0x000fe2000f8e10ff */
[----:B-1----:R-:W-:Y:S01]  /*a150*/  FADD.FTZ R5, R4, R5 ;  /* 0x0000000504057221 */ /* 0x002fe20000010000 */
[----:B------:R-:W-:Y:S01]  /*a160*/  SHF.L.U32 R4, R188, 0x2, RZ ;  /* 0x00000002bc047819 */ /* 0x000fe200000006ff */
[----:B--2---:R-:W-:Y:S01]  /*a170*/  USHF.L.U32 UR6, UR6, 0x6, URZ ;  /* 0x0000000606067899 */ /* 0x004fe200080006ff */
[----:B-----5:R-:W-:Y:S01]  /*a180*/  FADD.FTZ R6, R13, R6 ;  /* 0x000000060d067221 */ /* 0x020fe20000010000 */
[----:B------:R-:W1:Y:S01]  /*a190*/  MUFU.RCP R11, R5 ;  /* 0x00000005000b7308 */ /* 0x000e620000001000 */
[----:B------:R-:W-:-:S02]  /*a1a0*/  LOP3.LUT R9, R4, 0x1f8, RZ, 0xc0, !PT ;  /* 0x000001f804097812 */ /* 0x000fc400078ec0ff */
[----:B------:R-:W-:Y:S02]  /*a1b0*/  FSETP.NE.FTZ.AND P3, PT, R5, RZ, PT ;  /* 0x000000ff0500720b */ /* 0x000fe40003f75000 */
[----:B------:R-:W-:Y:S02]  /*a1c0*/  FSETP.NE.FTZ.AND P0, PT, R6, RZ, PT ;  /* 0x000000ff0600720b */ /* 0x000fe40003f15000 */
[----:B------:R-:W-:Y:S01]  /*a1d0*/  LOP3.LUT R2, R9, 0x38, R190, 0x78, !PT ;  /* 0x0000003809027812 */ /* 0x000fe200078e78be */
[----:B------:R-:W2:Y:S01]  /*a1e0*/  MUFU.RCP R10, R6 ;  /* 0x00000006000a7308 */ /* 0x000ea20000001000 */
[----:B------:R-:W-:Y:S02]  /*a1f0*/  IADD3 R9, PT, PT, R135, 0x18, RZ ;  /* 0x0000001887097810 */ /* 0x000fe40007ffe0ff */
[----:B------:R-:W-:Y:S02]  /*a200*/  LEA R2, R2, R15, 0x2 ;  /* 0x0000000f02027211 */ /* 0x000fe400078e10ff */
[----:B------:R-:W-:-:S02]  /*a210*/  ISETP.GE.AND P1, PT, R9, R194, PT ;  /* 0x000000c20900720c */ /* 0x000fc40003f26270 */
[C---:B------:R-:W-:Y:S01]  /*a220*/  IADD3 R9, PT, PT, R7.reuse, 0x80, RZ ;  /* 0x0000008007097810 */ /* 0x040fe20007ffe0ff */
[----:B------:R-:W5:Y:S01]  /*a230*/  @P3 LDC R17, c[0x0][0x458] ;  /* 0x00011600ff113b82 */ /* 0x000f620000000800 */
[----:B------:R-:W-:Y:S01]  /*a240*/  @P4 IADD3 R9, PT, PT, R7, -0x80, RZ ;  /* 0xffffff8007094810 */ /* 0x000fe20007ffe0ff */
[----:B------:R-:W3:Y:S01]  /*a250*/  @P3 MUFU.LG2 R5, R5 ;  /* 0x0000000500053308 */ /* 0x000ee20000000c00 */
[----:B-1----:R-:W-:Y:S02]  /*a260*/  FSEL R11, R11, 1, P3 ;  /* 0x3f8000000b0b7808 */ /* 0x002fe40001800000 */
[----:B------:R-:W-:Y:S02]  /*a270*/  IADD3 R15, PT, PT, R8, R9, RZ ;  /* 0x00000009080f7210 */ /* 0x000fe40007ffe0ff */
[----:B------:R-:W-:Y:S01]  /*a280*/  IADD3 R13, PT, PT, R135, 0x10, RZ ;  /* 0x00000010870d7810 */ /* 0x000fe20007ffe0ff */
        /* <DEDUP_REMOVED lines=49> */
[C---:B------:R-:W-:Y:S01]  /*a5a0*/  IADD3 R11, PT, PT, R7.reuse, R8, RZ ;  /* 0x00000008070b7210 */ /* 0x040fe20007ffe0ff */
        /* <DEDUP_REMOVED lines=48> */
[----:B------:R-:W-:Y:S01]  /*a8b0*/  IADD3 R10, PT, PT, R7, R186, RZ ;  /* 0x000000ba070a7210 */ /* 0x000fe20007ffe0ff */
[----:B------:R-:W-:Y:S01]  /*a8c0*/  STS.64 [R7], R128 ;  /* 0x0000008007007388 */ /* 0x000fe20000000a00 */
[C---:B------:R-:W-:Y:S01]  /*a8d0*/  IADD3 R14, PT, PT, R186.reuse, R11, RZ ;  /* 0x0000000bba0e7210 */ /* 0x040fe20007ffe0ff */
[----:B------:R-:W1:Y:S01]  /*a8e0*/  @P0 LDC R18, c[0x0][0x458] ;  /* 0x00011600ff120b82 */ /* 0x000e620000000800 */
[C---:B------:R-:W-:Y:S01]  /*a8f0*/  IADD3 R8, PT, PT, R186.reuse, R9, RZ ;  /* 0x00000009ba087210 */ /* 0x040fe20007ffe0ff */
[----:B------:R-:W-:Y:S01]  /*a900*/  STS.64 [R7+0x800], R130 ;  /* 0x0008008207007388 */ /* 0x000fe20000000a00 */
[----:B------:R-:W-:Y:S01]  /*a910*/  IADD3 R186, PT, PT, R186, R15, RZ ;  /* 0x0000000fbaba7210 */ /* 0x000fe20007ffe0ff */
[----:B------:R-:W2:Y:S01]  /*a920*/  @P0 MUFU.LG2 R6, R6 ;  /* 0x0000000600060308 */ /* 0x000ea20000000c00 */
[----:B------:R-:W-:Y:S01]  /*a930*/  ISETP.GE.AND P2, PT, R13, R194, PT ;  /* 0x000000c20d00720c */ /* 0x000fe20003f46270 */
[----:B------:R-:W-:Y:S01]  /*a940*/  STS.64 [R10], R36 ;  /* 0x000000240a007388 */ /* 0x000fe20000000a00 */
[----:B------:R-:W-:Y:S01]  /*a950*/  IADD3 R13, PT, PT, R135, 0x20, RZ ;  /* 0x00000020870d7810 */ /* 0x000fe20007ffe0ff */
[----:B---3--:R-:W-:-:S02]  /*a960*/  @P3 FMUL.FTZ R5, R5, 0.69314718246459960938 ;  /* 0x3f31721805053820 */ /* 0x008fc40000410000 */
[----:B------:R-:W-:Y:S01]  /*a970*/  STS.64 [R10+0x800], R38 ;  /* 0x000800260a007388 */ /* 0x000fe20000000a00 */
[----:B------:R-:W-:Y:S02]  /*a980*/  ISETP.GE.AND P4, PT, R13, R194, PT ;  /* 0x000000c20d00720c */ /* 0x000fe40003f86270 */
[----:B------:R-:W3:Y:S01]  /*a990*/  LDC.64 R12, c[0x0][0x430] ;  /* 0x00010c00ff0c7b82 */ /* 0x000ee20000000a00 */
[----:B------:R-:W-:Y:S01]  /*a9a0*/  STS.64 [R11], R40 ;  /* 0x000000280b007388 */ /* 0x000fe20000000a00 */
[----:B------:R-:W-:-:S03]  /*a9b0*/  P2R R0, PR, RZ, 0x10 ;  /* 0x00000010ff007803 */ /* 0x000fc60000000000 */
[----:B------:R-:W-:Y:S04]  /*a9c0*/  STS.64 [R11+0x800], R42 ;  /* 0x0008002a0b007388 */ /* 0x000fe80000000a00 */
[----:B------:R-:W-:Y:S01]  /*a9d0*/  STS.64 [R14], R44 ;  /* 0x0000002c0e007388 */ /* 0x000fe20000000a00 */
[----:B--2---:R-:W-:-:S03]  /*a9e0*/  @P0 FMUL.FTZ R6, R6, 0.69314718246459960938 ;  /* 0x3f31721806060820 */ /* 0x004fc60000410000 */
[----:B------:R-:W-:Y:S04]  /*a9f0*/  STS.64 [R14+0x800], R46 ;  /* 0x0008002e0e007388 */ /* 0x000fe80000000a00 */
[----:B------:R-:W-:Y:S04]  /*aa00*/  STS.64 [R9], R48 ;  /* 0x0000003009007388 */ /* 0x000fe80000000a00 */
[----:B------:R-:W-:Y:S04]  /*aa10*/  STS.64 [R9+0x800], R50 ;  /* 0x0008003209007388 */ /* 0x000fe80000000a00 */
[----:B------:R-:W-:Y:S04]  /*aa20*/  STS.64 [R8], R52 ;  /* 0x0000003408007388 */ /* 0x000fe80000000a00 */
[----:B------:R-:W-:Y:S04]  /*aa30*/  STS.64 [R8+0x800], R54 ;  /* 0x0008003608007388 */ /* 0x000fe80000000a00 */
[----:B------:R-:W-:Y:S04]  /*aa40*/  STS.64 [R15], R56 ;  /* 0x000000380f007388 */ /* 0x000fe80000000a00 */
[----:B------:R-:W-:Y:S04]  /*aa50*/  STS.64 [R15+0x800], R58 ;  /* 0x0008003a0f007388 */ /* 0x000fe80000000a00 */
[----:B------:R-:W-:Y:S04]  /*aa60*/  STS.64 [R186], R60 ;  /* 0x0000003cba007388 */ /* 0x000fe80000000a00 */
[----:B------:R-:W-:Y:S04]  /*aa70*/  STS.64 [R186+0x800], R62 ;  /* 0x0008003eba007388 */ /* 0x000fe80000000a00 */
        /* <DEDUP_REMOVED lines=17> */
[----:B------:R2:W-:Y:S04]  /*ab90*/  STS.64 [R7+0x8800], R98 ;  /* 0x0088006207007388 */ /* 0x0005e80000000a00 */
[----:B------:R4:W-:Y:S04]  /*aba0*/  STS.64 [R10+0x8000], R100 ;  /* 0x008000640a007388 */ /* 0x0009e80000000a00 */
[----:B------:R5:W-:Y:S04]  /*abb0*/  STS.64 [R10+0x8800], R102 ;  /* 0x008800660a007388 */ /* 0x000be80000000a00 */
[----:B------:R-:W-:Y:S04]  /*abc0*/  STS.64 [R11+0x8000], R104 ;  /* 0x008000680b007388 */ /* 0x000fe80000000a00 */
[----:B------:R5:W-:Y:S04]  /*abd0*/  STS.64 [R11+0x8800], R106 ;  /* 0x0088006a0b007388 */ /* 0x000be80000000a00 */
[----:B------:R5:W-:Y:S04]  /*abe0*/  STS.64 [R14+0x8000], R108 ;  /* 0x0080006c0e007388 */ /* 0x000be80000000a00 */
[----:B------:R5:W-:Y:S01]  /*abf0*/  STS.64 [R14+0x8800], R110 ;  /* 0x0088006e0e007388 */ /* 0x000be20000000a00 */
[----:B--2---:R-:W-:-:S03]  /*ac00*/  IADD3 R7, PT, PT, -R201, RZ, RZ ;  /* 0x000000ffc9077210 */ /* 0x004fc60007ffe1ff */
[----:B------:R2:W-:Y:S01]  /*ac10*/  STS.64 [R9+0x8000], R112 ;  /* 0x0080007009007388 */ /* 0x0005e20000000a00 */
[----:B---3--:R-:W-:Y:S01]  /*ac20*/  IMAD R201, R12, UR8, R201 ;  /* 0x000000080cc97c24 */ /* 0x008fe2000f8e02c9 */
[----:B----4-:R-:W-:Y:S02]  /*ac30*/  MOV R101, 0xff800000 ;  /* 0xff80000000657802 */ /* 0x010fe40000000f00 */
[----:B------:R2:W-:Y:S01]  /*ac40*/  STS.64 [R9+0x8800], R114 ;  /* 0x0088007209007388 */ /* 0x0005e20000000a00 */
[----:B------:R-:W-:Y:S02]  /*ac50*/  IMAD R7, R16, R7, UR7 ;  /* 0x0000000710077e24 */ /* 0x000fe4000f8e0207 */
[----:B-1----:R-:W-:Y:S01]  /*ac60*/  @P0 FFMA.FTZ R101, R3, R18, R6 ;  /* 0x0000001203650223 */ /* 0x002fe20000010006 */
[----:B-----5:R-:W-:Y:S01]  /*ac70*/  MOV R102, 0xff800000 ;  /* 0xff80000000667802 */ /* 0x020fe20000000f00 */
[----:B------:R2:W-:Y:S01]  /*ac80*/  STS.64 [R8+0x8000], R116 ;  /* 0x0080007408007388 */ /* 0x0005e20000000a00 */
[----:B------:R-:W-:Y:S01]  /*ac90*/  @P3 FFMA.FTZ R102, R132, R17, R5 ;  /* 0x0000001184663223 */ /* 0x000fe20000010005 */
[----:B------:R-:W-:-:S02]  /*aca0*/  LOP3.LUT R100, R4, 0x3c, RZ, 0xc0, !PT ;  /* 0x0000003c04647812 */ /* 0x000fc400078ec0ff */
[----:B------:R2:W-:Y:S01]  /*acb0*/  STS.64 [R8+0x8800], R118 ;  /* 0x0088007608007388 */ /* 0x0005e20000000a00 */
[----:B------:R-:W-:Y:S01]  /*acc0*/  IADD3 R3, PT, PT, R135, 0x28, RZ ;  /* 0x0000002887037810 */ /* 0x000fe20007ffe0ff */
[----:B------:R-:W-:Y:S02]  /*acd0*/  IMAD R106, R201, R16, R7 ;  /* 0x00000010c96a7224 */ /* 0x000fe400078e0207 */
[----:B------:R2:W-:Y:S02]  /*ace0*/  STS.64 [R15+0x8000], R124 ;  /* 0x0080007c0f007388 */ /* 0x0005e40000000a00 */
[----:B------:R-:W-:Y:S02]  /*acf0*/  IMAD R106, R106, R13, UR6 ;  /* 0x000000066a6a7e24 */ /* 0x000fe4000f8e020d */
[----:B------:R2:W-:Y:S02]  /*ad00*/  STS.64 [R15+0x8800], R126 ;  /* 0x0088007e0f007388 */ /* 0x0005e40000000a00 */
[----:B------:R-:W-:-:S02]  /*ad10*/  IMAD R104, R106, UR4, RZ ;  /* 0x000000046a687c24 */ /* 0x000fc4000f8e02ff */
[----:B------:R2:W-:Y:S04]  /*ad20*/  STS.64 [R186+0x8000], R120 ;  /* 0x00800078ba007388 */ /* 0x0005e80000000a00 */
[----:B------:R2:W-:Y:S01]  /*ad30*/  STS.64 [R186+0x8800], R122 ;  /* 0x0088007aba007388 */ /* 0x0005e20000000a00 */
[----:B------:R-:W-:Y:S06]  /*ad40*/  BAR.SYNC.DEFER_BLOCKING 0x0 ;  /* 0x0000000000007b1d */ /* 0x000fec0000010000 */
[----:B------:R2:W1:Y:S04]  /*ad50*/  LDS.128 R96, [R2+UR5] ;  /* 0x0000000502607984 */ /* 0x0004680008000c00 */
[----:B------:R2:W3:Y:S04]  /*ad60*/  LDS.128 R92, [R2+UR5+0x800] ;  /* 0x00080005025c7984 */ /* 0x0004e80008000c00 */
[----:B------:R2:W4:Y:S04]  /*ad70*/  LDS.128 R88, [R2+UR5+0x1000] ;  /* 0x0010000502587984 */ /* 0x0005280008000c00 */
[----:B------:R2:W1:Y:S04]  /*ad80*/  LDS.128 R84, [R2+UR5+0x1800] ;  /* 0x0018000502547984 */ /* 0x0004680008000c00 */
        /* <DEDUP_REMOVED lines=19> */
[----:B------:R2:W1:Y:S01]  /*aec0*/  LDS.128 R4, [R2+UR5+0xb800] ;  /* 0x00b8000502047984 */ /* 0x0004620008000c00 */
[----:B---34-:R-:W-:Y:S05]  /*aed0*/  @P6 BRA `(.L_x_1108) ;  /* 0x0000000000286947 */ /* 0x018fea0003800000 */
[----:B------:R-:W3:Y:S01]  /*aee0*/  LDCU.64 UR4, c[0x0][0x428] ;  /* 0x00008500ff0477ac */ /* 0x000ee20008000a00 */
[C---:B------:R-:W-:Y:S01]  /*aef0*/  VIADD R103, R133.reuse, 0x8 ;  /* 0x0000000885677836 */ /* 0x040fe20000000000 */
[C---:B--2---:R-:W-:Y:S02]  /*af00*/  IADD3 R2, P0, PT, R106.reuse, R133, RZ ;  /* 0x000000856a027210 */ /* 0x044fe40007f1e0ff */
[-C--:B------:R-:W-:Y:S02]  /*af10*/  ISETP.GE.AND P4, PT, R133, R194.reuse, PT ;  /* 0x000000c28500720c */ /* 0x080fe40003f86270 */
[----:B------:R-:W-:Y:S02]  /*af20*/  ISETP.GE.AND P3, PT, R103, R194, PT ;  /* 0x000000c26700720c */ /* 0x000fe40003f66270 */
[----:B------:R-:W-:Y:S02]  /*af30*/  LEA.HI.X.SX32 R103, R106, RZ, 0x1, P0 ;  /* 0x000000ff6a677211 */ /* 0x000fe400000f0eff */
[----:B---3--:R-:W-:-:S04]  /*af40*/  LEA R106, P0, R2, UR4, 0x2 ;  /* 0x00000004026a7c11 */ /* 0x008fc8000f8010ff */
[----:B------:R-:W-:-:S05]  /*af50*/  LEA.HI.X R107, R2, UR5, R103, 0x2, P0 ;  /* 0x00000005026b7c11 */ /* 0x000fca00080f1467 */
[----:B------:R3:W-:Y:S04]  /*af60*/  @!P4 STG.E desc[UR14][R106.64], R102 ;  /* 0x000000666a00c986 */ /* 0x0007e8000c10190e */
[----:B------:R3:W-:Y:S02]  /*af70*/  @!P3 STG.E desc[UR14][R106.64+0x20], R101 ;  /* 0x000020656a00b986 */ /* 0x0007e4000c10190e */
.L_x_1108:
[----:B------:R-:W-:Y:S05]  /*af80*/  BSYNC.RECONVERGENT B0 ;  /* 0x0000000000007941 */ /* 0x000fea0003800200 */
.L_x_1107:
[CC--:B------:R-:W-:Y:S01]  /*af90*/  ISETP.GE.AND P3, PT, R135.reuse, R194.reuse, PT ;  /* 0x000000c28700720c */ /* 0x0c0fe20003f66270 */
[----:B------:R-:W-:Y:S01]  /*afa0*/  IMAD R103, R135, 0xc0, R100 ;  /* 0x000000c087677824 */ /* 0x000fe200078e0264 */
[----:B------:R-:W-:Y:S01]  /*afb0*/  ISETP.GE.AND P4, PT, R3, R194, PT ;  /* 0x000000c20300720c */ /* 0x000fe20003f86270 */
[----:B------:R-:W-:Y:S01]  /*afc0*/  BSSY.RECONVERGENT B0, `(.L_x_1109) ;  /* 0x0000012000007945 */ /* 0x000fe20003800200 */
[----:B------:R-:W-:Y:S01]  /*afd0*/  VIADD R3, R135, 0x30 ;  /* 0x0000003087037836 */ /* 0x000fe20000000000 */
[----:B---3--:R-:W-:Y:S02]  /*afe0*/  LOP3.LUT R102, R100, 0x40, RZ, 0xfc, !PT ;  /* 0x0000004064667812 */ /* 0x008fe400078efcff */
[----:B------:R-:W-:Y:S02]  /*aff0*/  IADD3 R103, P0, PT, R104, R103, RZ ;  /* 0x0000006768677210 */ /* 0x000fe40007f1e0ff */
[----:B------:R-:W-:Y:S02]  /*b000*/  P2R R105, PR, RZ, 0x10 ;  /* 0x00000010ff697803 */ /* 0x000fe40000000000 */
[----:B------:R-:W-:-:S02]  /*b010*/  LOP3.LUT R101, R100, 0x80, RZ, 0xfc, !PT ;  /* 0x0000008064657812 */ /* 0x000fc400078efcff */
[----:B------:R-:W-:Y:S01]  /*b020*/  LEA.HI.X.SX32 R104, R104, RZ, 0x1, P0 ;  /* 0x000000ff68687211 */ /* 0x000fe200000f0eff */
[----:B------:R-:W-:Y:S06]  /*b030*/  @P3 BRA `(.L_x_1110) ;  /* 0x0000000000283947 */ /* 0x000fec0003800000 */
[----:B------:R-:W3:Y:S01]  /*b040*/  LDCU UR6, c[0x0][0x440] ;  /* 0x00008800ff0677ac */ /* 0x000ee20008000800 */
[----:B------:R-:W4:Y:S01]  /*b050*/  LDCU.64 UR4, c[0x0][0x3f8] ;  /* 0x00007f00ff0477ac */ /* 0x000f220008000a00 */
[----:B---3--:R-:W-:Y:S02]  /*b060*/  ISETP.GE.AND P0, PT, R100, UR6, PT ;  /* 0x0000000664007c0c */ /* 0x008fe4000bf06270 */
[----:B----4-:R-:W-:-:S04]  /*b070*/  LEA R106, P3, R103, UR4, 0x2 ;  /* 0x00000004676a7c11 */ /* 0x010fc8000f8610ff */
[----:B------:R-:W-:Y:S02]  /*b080*/  LEA.HI.X R107, R103, UR5, R104, 0x2, P3 ;  /* 0x00000005676b7c11 */ /* 0x000fe400098f1468 */
[----:B------:R-:W-:-:S05]  /*b090*/  ISETP.GE.AND P3, PT, R102, UR6, PT ;  /* 0x0000000666007c0c */ /* 0x000fca000bf66270 */
[----:B-1----:R3:W-:Y:S01]  /*b0a0*/  @!P0 STG.E.128 desc[UR14][R106.64], R96 ;  /* 0x000000606a008986 */ /* 0x0027e2000c101d0e */
[----:B------:R-:W-:-:S07]  /*b0b0*/  ISETP.GE.AND P0, PT, R101, UR6, PT ;  /* 0x0000000665007c0c */ /* 0x000fce000bf06270 */
[----:B------:R3:W-:Y:S06]  /*b0c0*/  @!P3 STG.E.128 desc[UR14][R106.64+0x100], R64 ;  /* 0x000100406a00b986 */ /* 0x0007ec000c101d0e */
[----:B------:R3:W-:Y:S02]  /*b0d0*/  @!P0 STG.E.128 desc[UR14][R106.64+0x200], R32 ;  /* 0x000200206a008986 */ /* 0x0007e4000c101d0e */
.L_x_1110:
[----:B------:R-:W-:Y:S05]  /*b0e0*/  BSYNC.RECONVERGENT B0 ;  /* 0x0000000000007941 */ /* 0x000fea0003800200 */
.L_x_1109:
[----:B------:R-:W-:Y:S01]  /*b0f0*/  BSSY.RECONVERGENT B0, `(.L_x_1111) ;  /* 0x0000014000007945 */ /* 0x000fe20003800200 */
[----:B------:R-:W-:Y:S02]  /*b100*/  ISETP.GE.AND P6, PT, R3, R194, PT ;  /* 0x000000c20300720c */ /* 0x000fe40003fc6270 */
[----:B------:R-:W-:Y:S01]  /*b110*/  IADD3 R135, PT, PT, R135, 0x38, RZ ;  /* 0x0000003887877810 */ /* 0x000fe20007ffe0ff */
[----:B------:R-:W-:Y:S10]  /*b120*/  @P5 BRA `(.L_x_1112) ;  /* 0x0000000000405947 */ /* 0x000ff40003800000 */
[----:B------:R-:W4:Y:S02]  /*b130*/  LDCU UR4, c[0x0][0x440] ;  /* 0x00008800ff0477ac */ /* 0x000f240008000800 */
[----:B----4-:R-:W-:Y:S02]  /*b140*/  ISETP.GE.AND P5, PT, R100, UR4, PT ;  /* 0x0000000464007c0c */ /* 0x010fe4000bfa6270 */
[----:B------:R-:W-:Y:S02]  /*b150*/  ISETP.GE.AND P4, PT, R102, UR4, PT ;  /* 0x0000000466007c0c */ /* 0x000fe4000bf86270 */
[----:B------:R-:W-:-:S09]  /*b160*/  ISETP.GE.AND P3, PT, R101, UR4, PT ;  /* 0x0000000465007c0c */ /* 0x000fd2000bf66270 */
[----:B--2---:R-:W1:Y:S02]  /*b170*/  @!P5 LDC.64 R2, c[0x0][0x3f8] ;  /* 0x0000fe00ff02db82 */ /* 0x004e640000000a00 */
[----:B-1-3--:R-:W-:-:S04]  /*b180*/  @!P5 LEA R32, P0, R103, R2, 0x2 ;  /* 0x000000026720d211 */ /* 0x00afc800078010ff */
[C---:B------:R-:W-:Y:S02]  /*b190*/  @!P5 LEA.HI.X R33, R103.reuse, R3, R104, 0x2, P0 ;  /* 0x000000036721d211 */ /* 0x040fe400000f1468 */
[----:B------:R-:W1:Y:S03]  /*b1a0*/  @!P4 LDC.64 R2, c[0x0][0x3f8] ;  /* 0x0000fe00ff02cb82 */ /* 0x000e660000000a00 */
[----:B------:R4:W-:Y:S01]  /*b1b0*/  @!P5 STG.E.128 desc[UR14][R32.64+0x1800], R92 ;  /* 0x0018005c2000d986 */ /* 0x0009e2000c101d0e */
[----:B-1----:R-:W-:-:S04]  /*b1c0*/  @!P4 LEA R34, P0, R103, R2, 0x2 ;  /* 0x000000026722c211 */ /* 0x002fc800078010ff */
[C---:B------:R-:W-:Y:S02]  /*b1d0*/  @!P4 LEA.HI.X R35, R103.reuse, R3, R104, 0x2, P0 ;  /* 0x000000036723c211 */ /* 0x040fe400000f1468 */
[----:B------:R-:W1:Y:S03]  /*b1e0*/  @!P3 LDC.64 R2, c[0x0][0x3f8] ;  /* 0x0000fe00ff02bb82 */ /* 0x000e660000000a00 */
[----:B------:R4:W-:Y:S01]  /*b1f0*/  @!P4 STG.E.128 desc[UR14][R34.64+0x1900], R60 ;  /* 0x0019003c2200c986 */ /* 0x0009e2000c101d0e */
[----:B-1----:R-:W-:-:S04]  /*b200*/  @!P3 LEA R2, P0, R103, R2, 0x2 ;  /* 0x000000026702b211 */ /* 0x002fc800078010ff */
[----:B------:R-:W-:-:S05]  /*b210*/  @!P3 LEA.HI.X R3, R103, R3, R104, 0x2, P0 ;  /* 0x000000036703b211 */ /* 0x000fca00000f1468 */
[----:B------:R4:W-:Y:S04]  /*b220*/  @!P3 STG.E.128 desc[UR14][R2.64+0x1a00], R28 ;  /* 0x001a001c0200b986 */ /* 0x0009e8000c101d0e */
.L_x_1112:
[----:B------:R-:W-:Y:S05]  /*b230*/  BSYNC.RECONVERGENT B0 ;  /* 0x0000000000007941 */ /* 0x000fea0003800200 */
.L_x_1111:
[----:B------:R-:W-:Y:S01]  /*b240*/  BSSY.RECONVERGENT B0, `(.L_x_1113) ;  /* 0x0000013000007945 */ /* 0x000fe20003800200 */
[----:B------:R-:W-:-:S03]  /*b250*/  ISETP.GE.AND P5, PT, R135, R194, PT ;  /* 0x000000c28700720c */ /* 0x000fc60003fa6270 */
[----:B------:R-:W-:Y:S10]  /*b260*/  @P2 BRA `(.L_x_1114) ;  /* 0x0000000000402947 */ /* 0x000ff40003800000 */
[----:B------:R-:W5:Y:S02]  /*b270*/  LDCU UR4, c[0x0][0x440] ;  /* 0x00008800ff0477ac */ /* 0x000f640008000800 */
[----:B-----5:R-:W-:Y:S02]  /*b280*/  ISETP.GE.AND P4, PT, R100, UR4, PT ;  /* 0x0000000464007c0c */ /* 0x020fe4000bf86270 */
[----:B------:R-:W-:Y:S02]  /*b290*/  ISETP.GE.AND P3, PT, R102, UR4, PT ;  /* 0x0000000466007c0c */ /* 0x000fe4000bf66270 */
[----:B------:R-:W-:-:S09]  /*b2a0*/  ISETP.GE.AND P2, PT, R101, UR4, PT ;  /* 0x0000000465007c0c */ /* 0x000fd2000bf46270 */
[----:B--2-4-:R-:W1:Y:S02]  /*b2b0*/  @!P4 LDC.64 R2, c[0x0][0x3f8] ;  /* 0x0000fe00ff02cb82 */ /* 0x014e640000000a00 */
[----:B-1----:R-:W-:-:S04]  /*b2c0*/  @!P4 LEA R28, P0, R103, R2, 0x2 ;  /* 0x00000002671cc211 */ /* 0x002fc800078010ff */
        /* <DEDUP_REMOVED lines=10> */
.L_x_1114:
[----:B------:R-:W-:Y:S05]  /*b370*/  BSYNC.RECONVERGENT B0 ;  /* 0x0000000000007941 */ /* 0x000fea0003800200 */
.L_x_1113:
[----:B------:R-:W-:Y:S04]  /*b380*/  BSSY.RECONVERGENT B0, `(.L_x_1115) ;  /* 0x0000012000007945 */ /* 0x000fe80003800200 */
[----:B------:R-:W-:Y:S05]  /*b390*/  @P1 BRA `(.L_x_1116) ;  /* 0x0000000000401947 */ /* 0x000fea0003800000 */
[----:B------:R-:W5:Y:S02]  /*b3a0*/  LDCU UR4, c[0x0][0x440] ;  /* 0x00008800ff0477ac */ /* 0x000f640008000800 */
[----:B-----5:R-:W-:Y:S02]  /*b3b0*/  ISETP.GE.AND P3, PT, R100, UR4, PT ;  /* 0x0000000464007c0c */ /* 0x020fe4000bf66270 */
[----:B------:R-:W-:Y:S02]  /*b3c0*/  ISETP.GE.AND P2, PT, R102, UR4, PT ;  /* 0x0000000466007c0c */ /* 0x000fe4000bf46270 */
[----:B------:R-:W-:-:S09]  /*b3d0*/  ISETP.GE.AND P1, PT, R101, UR4, PT ;  /* 0x0000000465007c0c */ /* 0x000fd2000bf26270 */
[----:B-12---:R-:W1:Y:S08]  /*b3e0*/  @!P3 LDC.64 R24, c[0x0][0x3f8] ;  /* 0x0000fe00ff18bb82 */ /* 0x006e700000000a00 */
[----:B----4-:R-:W2:Y:S01]  /*b3f0*/  @!P2 LDC.64 R2, c[0x0][0x3f8] ;  /* 0x0000fe00ff02ab82 */ /* 0x010ea20000000a00 */
[----:B-1----:R-:W-:-:S04]  /*b400*/  @!P3 LEA R24, P0, R103, R24, 0x2 ;  /* 0x000000186718b211 */ /* 0x002fc800078010ff */
[C---:B------:R-:W-:Y:S02]  /*b410*/  @!P3 LEA.HI.X R25, R103.reuse, R25, R104, 0x2, P0 ;  /* 0x000000196719b211 */ /* 0x040fe400000f1468 */
[----:B--2---:R-:W-:-:S03]  /*b420*/  @!P2 LEA R26, P0, R103, R2, 0x2 ;  /* 0x00000002671aa211 */ /* 0x004fc600078010ff */
[----:B------:R1:W-:Y:S01]  /*b430*/  @!P3 STG.E.128 desc[UR14][R24.64+0x4800], R84 ;  /* 0x004800541800b986 */ /* 0x0003e2000c101d0e */
[C---:B------:R-:W-:Y:S02]  /*b440*/  @!P2 LEA.HI.X R27, R103.reuse, R3, R104, 0x2, P0 ;  /* 0x00000003671ba211 */ /* 0x040fe400000f1468 */
[----:B------:R-:W2:Y:S03]  /*b450*/  @!P1 LDC.64 R2, c[0x0][0x3f8] ;  /* 0x0000fe00ff029b82 */ /* 0x000ea60000000a00 */
[----:B------:R1:W-:Y:S01]  /*b460*/  @!P2 STG.E.128 desc[UR14][R26.64+0x4900], R52 ;  /* 0x004900341a00a986 */ /* 0x0003e2000c101d0e */
[----:B--2---:R-:W-:-:S04]  /*b470*/  @!P1 LEA R2, P0, R103, R2, 0x2 ;  /* 0x0000000267029211 */ /* 0x004fc800078010ff */
[----:B------:R-:W-:-:S05]  /*b480*/  @!P1 LEA.HI.X R3, R103, R3, R104, 0x2, P0 ;  /* 0x0000000367039211 */ /* 0x000fca00000f1468 */
[----:B------:R1:W-:Y:S04]  /*b490*/  @!P1 STG.E.128 desc[UR14][R2.64+0x4a00], R20 ;  /* 0x004a001402009986 */ /* 0x0003e8000c101d0e */
.L_x_1116:
[----:B------:R-:W-:Y:S05]  /*b4a0*/  BSYNC.RECONVERGENT B0 ;  /* 0x0000000000007941 */ /* 0x000fea0003800200 */
.L_x_1115:
[----:B------:R-:W-:Y:S01]  /*b4b0*/  ISETP.NE.AND P0, PT, R0, RZ, PT ;  /* 0x000000ff0000720c */ /* 0x000fe20003f05270 */
[----:B------:R-:W-:-:S12]  /*b4c0*/  BSSY.RECONVERGENT B0, `(.L_x_1117) ;  /* 0x0000012000007945 */ /* 0x000fd80003800200 */
[----:B------:R-:W-:Y:S05]  /*b4d0*/  @P0 BRA `(.L_x_1118) ;  /* 0x0000000000400947 */ /* 0x000fea0003800000 */
[----:B------:R-:W5:Y:S02]  /*b4e0*/  LDCU UR4, c[0x0][0x440] ;  /* 0x00008800ff0477ac */ /* 0x000f640008000800 */
[----:B-----5:R-:W-:Y:S02]  /*b4f0*/  ISETP.GE.AND P3, PT, R100, UR4, PT ;  /* 0x0000000464007c0c */ /* 0x020fe4000bf66270 */
[----:B------:R-:W-:Y:S02]  /*b500*/  ISETP.GE.AND P2, PT, R102, UR4, PT ;  /* 0x0000000466007c0c */ /* 0x000fe4000bf46270 */
[----:B------:R-:W-:-:S09]  /*b510*/  ISETP.GE.AND P1, PT, R101, UR4, PT ;  /* 0x0000000465007c0c */ /* 0x000fd2000bf26270 */
[----:B-1----:R-:W1:Y:S08]  /*b520*/  @!P3 LDC.64 R22, c[0x0][0x3f8] ;  /* 0x0000fe00ff16bb82 */ /* 0x002e700000000a00 */
[----:B------:R-:W5:Y:S08]  /*b530*/  @!P2 LDC.64 R20, c[0x0][0x3f8] ;  /* 0x0000fe00ff14ab82 */ /* 0x000f700000000a00 */
[----:B--2-4-:R-:W2:Y:S01]  /*b540*/  @!P1 LDC.64 R2, c[0x0][0x3f8] ;  /* 0x0000fe00ff029b82 */ /* 0x014ea20000000a00 */
[----:B-1----:R-:W-:-:S04]  /*b550*/  @!P3 LEA R22, P0, R103, R22, 0x2 ;  /* 0x000000166716b211 */ /* 0x002fc800078010ff */
[C---:B------:R-:W-:Y:S02]  /*b560*/  @!P3 LEA.HI.X R23, R103.reuse, R23, R104, 0x2, P0 ;  /* 0x000000176717b211 */ /* 0x040fe400000f1468 */
[----:B-----5:R-:W-:-:S03]  /*b570*/  @!P2 LEA R20, P0, R103, R20, 0x2 ;  /* 0x000000146714a211 */ /* 0x020fc600078010ff */
[----:B------:R1:W-:Y:S01]  /*b580*/  @!P3 STG.E.128 desc[UR14][R22.64+0x6000], R80 ;  /* 0x006000501600b986 */ /* 0x0003e2000c101d0e */
[C---:B------:R-:W-:Y:S02]  /*b590*/  @!P2 LEA.HI.X R21, R103.reuse, R21, R104, 0x2, P0 ;  /* 0x000000156715a211 */ /* 0x040fe400000f1468 */
[----:B--2---:R-:W-:-:S03]  /*b5a0*/  @!P1 LEA R2, P0, R103, R2, 0x2 ;  /* 0x0000000267029211 */ /* 0x004fc600078010ff */
[----:B------:R1:W-:Y:S01]  /*b5b0*/  @!P2 STG.E.128 desc[UR14][R20.64+0x6100], R48 ;  /* 0x006100301400a986 */ /* 0x0003e2000c101d0e */
[----:B------:R-:W-:-:S05]  /*b5c0*/  @!P1 LEA.HI.X R3, R103, R3, R104, 0x2, P0 ;  /* 0x0000000367039211 */ /* 0x000fca00000f1468 */
[----:B------:R1:W-:Y:S04]  /*b5d0*/  @!P1 STG.E.128 desc[UR14][R2.64+0x6200], R16 ;  /* 0x0062001002009986 */ /* 0x0003e8000c101d0e */
.L_x_1118:
[----:B------:R-:W-:Y:S05]  /*b5e0*/  BSYNC.RECONVERGENT B0 ;  /* 0x0000000000007941 */ /* 0x000fea0003800200 */
.L_x_1117:
        /* <DEDUP_REMOVED lines=19> */
.L_x_1120:
[----:B------:R-:W-:Y:S05]  /*b720*/  BSYNC.RECONVERGENT B0 ;  /* 0x0000000000007941 */ /* 0x000fea0003800200 */
.L_x_1119:
[----:B------:R-:W-:Y:S04]  /*b730*/  BSSY.RECONVERGENT B0, `(.L_x_1121) ;  /* 0x0000012000007945 */ /* 0x000fe80003800200 */
[----:B------:R-:W-:Y:S05]  /*b740*/  @P6 BRA `(.L_x_1122) ;  /* 0x0000000000406947 */ /* 0x000fea0003800000 */
[----:B------:R-:W5:Y:S02]  /*b750*/  LDCU UR4, c[0x0][0x440] ;  /* 0x00008800ff0477ac */ /* 0x000f640008000800 */
[----:B-----5:R-:W-:Y:S02]  /*b760*/  ISETP.GE.AND P6, PT, R100, UR4, PT ;  /* 0x0000000464007c0c */ /* 0x020fe4000bfc6270 */
[----:B------:R-:W-:Y:S02]  /*b770*/  ISETP.GE.AND P3, PT, R102, UR4, PT ;  /* 0x0000000466007c0c */ /* 0x000fe4000bf66270 */
[----:B------:R-:W-:-:S09]  /*b780*/  ISETP.GE.AND P1, PT, R101, UR4, PT ;  /* 0x0000000465007c0c */ /* 0x000fd2000bf26270 */
[----:B-12---:R-:W1:Y:S08]  /*b790*/  @!P6 LDC.64 R14, c[0x0][0x3f8] ;  /* 0x0000fe00ff0eeb82 */ /* 0x006e700000000a00 */
[----:B------:R-:W2:Y:S08]  /*b7a0*/  @!P3 LDC.64 R12, c[0x0][0x3f8] ;  /* 0x0000fe00ff0cbb82 */ /* 0x000eb00000000a00 */
[----:B----4-:R-:W4:Y:S01]  /*b7b0*/  @!P1 LDC.64 R2, c[0x0][0x3f8] ;  /* 0x0000fe00ff029b82 */ /* 0x010f220000000a00 */
[----:B-1----:R-:W-:-:S04]  /*b7c0*/  @!P6 LEA R14, P4, R103, R14, 0x2 ;  /* 0x0000000e670ee211 */ /* 0x002fc800078810ff */
[C---:B------:R-:W-:Y:S02]  /*b7d0*/  @!P6 LEA.HI.X R15, R103.reuse, R15, R104, 0x2, P4 ;  /* 0x0000000f670fe211 */ /* 0x040fe400020f1468 */
[----:B--2---:R-:W-:-:S03]  /*b7e0*/  @!P3 LEA R12, P2, R103, R12, 0x2 ;  /* 0x0000000c670cb211 */ /* 0x004fc600078410ff */
[----:B------:R1:W-:Y:S01]  /*b7f0*/  @!P6 STG.E.128 desc[UR14][R14.64+0x9000], R72 ;  /* 0x009000480e00e986 */ /* 0x0003e2000c101d0e */
[C---:B------:R-:W-:Y:S02]  /*b800*/  @!P3 LEA.HI.X R13, R103.reuse, R13, R104, 0x2, P2 ;  /* 0x0000000d670db211 */ /* 0x040fe400010f1468 */
[----:B----4-:R-:W-:-:S03]  /*b810*/  @!P1 LEA R2, P0, R103, R2, 0x2 ;  /* 0x0000000267029211 */ /* 0x010fc600078010ff */
[----:B------:R1:W-:Y:S01]  /*b820*/  @!P3 STG.E.128 desc[UR14][R12.64+0x9100], R40 ;  /* 0x009100280c00b986 */ /* 0x0003e2000c101d0e */
[----:B------:R-:W-:-:S05]  /*b830*/  @!P1 LEA.HI.X R3, R103, R3, R104, 0x2, P0 ;  /* 0x0000000367039211 */ /* 0x000fca00000f1468 */
[----:B------:R1:W-:Y:S04]  /*b840*/  @!P1 STG.E.128 desc[UR14][R2.64+0x9200], R8 ;  /* 0x0092000802009986 */ /* 0x0003e8000c101d0e */
.L_x_1122:
[----:B------:R-:W-:Y:S05]  /*b850*/  BSYNC.RECONVERGENT B0 ;  /* 0x0000000000007941 */ /* 0x000fea0003800200 */
.L_x_1121:
[----:B------:R-:W-:Y:S05]  /*b860*/  @P5 EXIT ;  /* 0x000000000000594d */ /* 0x000fea0003800000 */
        /* <DEDUP_REMOVED lines=10> */
[----:B------:R-:W-:-:S05]  /*b910*/  @!P2 LEA.HI.X R3, R103, R3, R104, 0x2, P1 ;  /* 0x000000036703a211 */ /* 0x000fca00008f1468 */
[----:B------:R1:W-:Y:S01]  /*b920*/  @!P2 STG.E.128 desc[UR14][R2.64+0xa900], R36 ;  /* 0x00a900240200a986 */ /* 0x0003e2000c101d0e */
[----:B------:R-:W-:Y:S05]  /*b930*/  @P0 EXIT ;  /* 0x000000000000094d */ /* 0x000fea0003800000 */
[----:B------:R-:W1:Y:S02]  /*b940*/  LDCU.64 UR4, c[0x0][0x3f8] ;  /* 0x00007f00ff0477ac */ /* 0x000e640008000a00 */
[----:B-1----:R-:W-:-:S04]  /*b950*/  LEA R2, P0, R103, UR4, 0x2 ;  /* 0x0000000467027c11 */ /* 0x002fc8000f8010ff */
[----:B------:R-:W-:-:S05]  /*b960*/  LEA.HI.X R3, R103, UR5, R104, 0x2, P0 ;  /* 0x0000000567037c11 */ /* 0x000fca00080f1468 */
[----:B------:R-:W-:Y:S01]  /*b970*/  STG.E.128 desc[UR14][R2.64+0xaa00], R4 ;  /* 0x00aa000402007986 */ /* 0x000fe2000c101d0e */
[----:B------:R-:W-:Y:S05]  /*b980*/  EXIT ;  /* 0x000000000000794d */ /* 0x000fea0003800000 */
.L_x_1123:
        /* <DEDUP_REMOVED lines=15> */
.L_x_6877:


//--------------------- .text._ZN5flash24flash_fwd_splitkv_kernelI23Flash_fwd_kernel_traitsILi192ELi64ELi64ELi4ELb0ELb0EN7cutlass10bfloat16_tE19Flash_kernel_traitsILi192ELi64ELi64ELi4ES3_EELb0ELb0ELb0ELb0ELb0ELb1ELb1ELb0EEEvNS_16Flash_fwd_paramsE --------------------------
	.section	.text._ZN5flash24flash_fwd_splitkv_kernelI23Flash_fwd_kernel_traitsILi192ELi64ELi64ELi4ELb0ELb0EN7cutlass10bfloat16_tE19Flash_kernel_traitsILi192ELi64ELi64ELi4ES3_EELb0ELb0ELb0ELb0ELb0ELb1ELb1ELb0EEEvNS_16Flash_fwd_paramsE,"ax",@progbits
	.align	128
        .global         _ZN5flash24flash_fwd_splitkv_kernelI23Flash_fwd_kernel_traitsILi192ELi64ELi64ELi4ELb0ELb0EN7cutlass10bfloat16_tE19Flash_kernel_traitsILi192ELi64ELi64ELi4ES3_EELb0ELb0ELb0ELb0ELb0ELb1ELb1ELb0EEEvNS_16Flash_fwd_paramsE
        .type           _ZN5flash24flash_fwd_splitkv_kernelI23Flash_fwd_kernel_traitsILi192ELi64ELi64ELi4ELb0ELb0EN7cutlass10bfloat16_tE19Flash_kernel_traitsILi192ELi64ELi64ELi4ES3_EELb0ELb0ELb0ELb0ELb0ELb1ELb1ELb0EEEvNS_16Flash_fwd_paramsE,@function
        .size           _ZN5flash24flash_fwd_splitkv_kernelI23Flash_fwd_kernel_traitsILi192ELi64ELi64ELi4ELb0ELb0EN7cutlass10bfloat16_tE19Flash_kernel_traitsILi192ELi64ELi64ELi4ES3_EELb0ELb0ELb0ELb0ELb0ELb1ELb1ELb0EEEvNS_16Flash_fwd_paramsE,(.L_x_6878 - _ZN5flash24flash_fwd_splitkv_kernelI23Flash_fwd_kernel_traitsILi192ELi64ELi64ELi4ELb0ELb0EN7cutlass10bfloat16_tE19Flash_kernel_traitsILi192ELi64ELi64ELi4ES3_EELb0ELb0ELb0ELb0ELb0ELb1ELb1ELb0EEEvNS_16Flash_fwd_paramsE)
        .other          _ZN5flash24flash_fwd_splitkv_kernelI23Flash_fwd_kernel_traitsILi192ELi64ELi64ELi4ELb0ELb0EN7cutlass10bfloat16_tE19Flash_kernel_traitsILi192ELi64ELi64ELi4ES3_EELb0ELb0ELb0ELb0ELb0ELb1ELb1ELb0EEEvNS_16Flash_fwd_paramsE,@"STO_CUDA_ENTRY STV_DEFAULT"
_ZN5flash24flash_fwd_splitkv_kernelI23Flash_fwd_kernel_traitsILi192ELi64ELi64ELi4ELb0ELb0EN7cutlass10bfloat16_tE19Flash_kernel_traitsILi192ELi64ELi64ELi4ES3_EELb0ELb0ELb0ELb0ELb0ELb1ELb1ELb0EEEvNS_16Flash_fwd_paramsE:
.text._ZN5flash24flash_fwd_splitkv_kernelI23Flash_fwd_kernel_traitsILi192ELi64ELi64ELi4ELb0ELb0EN7cutlass10bfloat16_tE19Flash_kernel_traitsILi192ELi64ELi64ELi4ES3_EELb0ELb0ELb0ELb0ELb0ELb1ELb1ELb0EEEvNS_16Flash_fwd_paramsE:
        /* <DEDUP_REMOVED lines=46> */
[----:B------:R-:W3:Y:S01]  /*02e0*/  LDCU.U8 UR4, c[0x0][0x532] ;  /* 0x0000a640ff0477ac */ /* 0x000ee20008000000 */
[----:B------:R-:W4:Y:S01]  /*02f0*/  @!P4 LDC R195, c[0x0][0x434] ;  /* 0x00010d00ffc3cb82 */ /* 0x000f220000000800 */
[----:B------:R-:W5:Y:S01]  /*0300*/  @P2 LDG.E R13, desc[UR14][R14.64] ;  /* 0x0000000e0e0d2981 */ /* 0x000f62000c1e1900 */
[----:B-1----:R-:W-:-:S03]  /*0310*/  IADD3 R18, P0, PT, R5, R2, RZ ;  /* 0x0000000205127210 */ /* 0x002fc60007f1e0ff */
[----:B------:R1:W5:Y:S02]  /*0320*/  @P3 LDG.E R12, desc[UR14][R16.64] ;  /* 0x0000000e100c3981 */ /* 0x000364000c1e1900 */
[----:B------:R-:W-:Y:S01]  /*0330*/  IMAD.X R19, R4, 0x1, R3, P0 ;  /* 0x0000000104137824 */ /* 0x000fe200000e0603 */
[----:B------:R-:W-:-:S04]  /*0340*/  ISETP.NE.U32.AND P0, PT, R2, RZ, PT ;  /* 0x000000ff0200720c */ /* 0x000fc80003f05070 */
[----:B------:R-:W-:Y:S01]  /*0350*/  ISETP.NE.AND.EX P0, PT, R3, RZ, PT, P0 ;  /* 0x000000ff0300720c */ /* 0x000fe20003f05300 */
[----:B-1----:R-:W1:-:S12]  /*0360*/  S2R R17, SR_CTAID.X ;  /* 0x0000000000117919 */ /* 0x002e580000002500 */
[----:B------:R-:W2:Y:S01]  /*0370*/  @!P0 LDC R15, c[0x0][0x438] ;  /* 0x00010e00ff0f8b82 */ /* 0x000ea20000000800 */
[----:B---3--:R-:W-:Y:S02]  /*0380*/  ISETP.NE.AND P1, PT, RZ, UR4, PT ;  /* 0x00000004ff007c0c */ /* 0x008fe4000bf25270 */
[----:B------:R-:W-:-:S04]  /*0390*/  ISETP.EQ.U32.AND P3, PT, R2, RZ, PT ;  /* 0x000000ff0200720c */ /* 0x000fc80003f62070 */
        /* <DEDUP_REMOVED lines=10> */
.L_x_1124:
[----:B------:R-:W-:Y:S05]  /*0440*/  @!P3 EXIT ;  /* 0x000000000000b94d */ /* 0x000fea0003800000 */
[----:B------:R-:W2:Y:S01]  /*0450*/  LDC R0, c[0x0][0x374] ;  /* 0x0000dd00ff007b82 */ /* 0x000ea20000000800 */
[----:B-----5:R-:W-:Y:S01]  /*0460*/  @P2 IMAD.IADD R98, R13, 0x1, -R12 ;  /* 0x000000010d622824 */ /* 0x020fe200078e0a0c */
[----:B------:R-:W3:Y:S06]  /*0470*/  S2R R186, SR_TID.X ;  /* 0x0000000000ba7919 */ /* 0x000eec0000002100 */
        /* <DEDUP_REMOVED lines=20> */
[----:B------:R-:W-:Y:S01]  /*05c0*/  ISETP.GE.AND P0, PT, R21, RZ, PT ;  /* 0x000000ff1500720c */ /* 0x000fe20003f06270 */
[----:B------:R-:W-:Y:S02]  /*05d0*/  IMAD.MOV R18, RZ, RZ, -R203 ;  /* 0x000000ffff127224 */ /* 0x000fe400078e0acb */
[----:B------:R-:W-:Y:S02]  /*05e0*/  IMAD.HI.U32 R8, R6, R3, RZ ;  /* 0x0000000306087227 */ /* 0x000fe400078e00ff */
[----:B------:R-:W1:Y:S02]  /*05f0*/  S2R R6, SR_CTAID.Y ;  /* 0x0000000000067919 */ /* 0x000e640000002600 */
[----:B------:R-:W-:Y:S02]  /*0600*/  IMAD R19, R8, R2, R3 ;  /* 0x0000000208137224 */ /* 0x000fe400078e0203 */
[----:B------:R-:W2:Y:S01]  /*0610*/  @!P2 LDC.64 R2, c[0x0][0x488] ;  /* 0x00012200ff02ab82 */ /* 0x000ea20000000a00 */
[----:B------:R-:W-:-:S02]  /*0620*/  IMAD R18, R9, R18, UR10 ;  /* 0x0000000a09127e24 */ /* 0x000fc4000f8e0212 */
        /* <DEDUP_REMOVED lines=38> */
[----:B------:R-:W-:-:S04]  /*0890*/  IMAD R9, R2, R9, R18 ;  /* 0x0000000902097224 */ /* 0x000fc800078e0212 */
[----:B------:R-:W-:Y:S02]  /*08a0*/  IMAD R16, R9, R3, R16 ;  /* 0x0000000309107224 */ /* 0x000fe400078e0210 */
[----:B------:R-:W-:Y:S02]  /*08b0*/  IMAD R9, R23, 0xc0, R14 ;  /* 0x000000c017097824 */ /* 0x000fe400078e020e */
        /* <DEDUP_REMOVED lines=14> */
.L_x_1127:
[----:B------:R-:W-:Y:S05]  /*09a0*/  BSYNC.RECONVERGENT B0 ;  /* 0x0000000000007941 */ /* 0x000fea0003800200 */
.L_x_1126:
        /* <DEDUP_REMOVED lines=20> */
.L_x_1129:
[----:B------:R-:W-:Y:S05]  /*0af0*/  BSYNC.RECONVERGENT B0 ;  /* 0x0000000000007941 */ /* 0x000fea0003800200 */
.L_x_1128:
        /* <DEDUP_REMOVED lines=20> */
.L_x_1131:
[----:B------:R-:W-:Y:S05]  /*0c40*/  BSYNC.RECONVERGENT B0 ;  /* 0x0000000000007941 */ /* 0x000fea0003800200 */
.L_x_1130:
        /* <DEDUP_REMOVED lines=20> */
.L_x_1133:
[----:B------:R-:W-:Y:S05]  /*0d90*/  BSYNC.RECONVERGENT B0 ;  /* 0x0000000000007941 */ /* 0x000fea0003800200 */
.L_x_1132:
        /* <DEDUP_REMOVED lines=19> */
.L_x_1135:
[----:B------:R-:W-:Y:S05]  /*0ed0*/  BSYNC.RECONVERGENT B0 ;  /* 0x0000000000007941 */ /* 0x000fea0003800200 */
.L_x_1134:
        /* <DEDUP_REMOVED lines=18> */
.L_x_1137:
[----:B------:R-:W-:Y:S05]  /*1000*/  BSYNC.RECONVERGENT B0 ;  /* 0x0000000000007941 */ /* 0x000fea0003800200 */
.L_x_1136:
        /* <DEDUP_REMOVED lines=18> */
.L_x_1139:
[----:B------:R-:W-:Y:S05]  /*1130*/  BSYNC.RECONVERGENT B0 ;  /* 0x0000000000007941 */ /* 0x000fea0003800200 */
.L_x_1138:
        /* <DEDUP_REMOVED lines=18> */
.L_x_1141:
[----:B------:R-:W-:Y:S05]  /*1260*/  BSYNC.RECONVERGENT B0 ;  /* 0x0000000000007941 */ /* 0x000fea0003800200 */
.L_x_1140:
        /* <DEDUP_REMOVED lines=32> */
.L_x_1125:
        /* <DEDUP_REMOVED lines=11> */
.L_x_1142:
        /* <DEDUP_REMOVED lines=36> */
[----:B------:R-:W-:-:S05]  /*1760*/  IMAD.WIDE R14, R7, 0x4, R204 ;  /* 0x00000004070e7825 */ /* 0x000fca00078e02cc */
        /* <DEDUP_REMOVED lines=37> */
[----:B------:R-:W-:Y:S01]  /*19c0*/  MOV R5, UR11 ;  /* 0x0000000b00057c02 */ /* 0x000fe20008000f00 */
[----:B------:R-:W-:Y:S01]  /*19d0*/  IMAD.WIDE.U32 R12, R12, UR4, RZ ;  /* 0x000000040c0c7c25 */ /* 0x000fe2000f8e00ff */
[----:B------:R-:W1:Y:S01]  /*19e0*/  LDCU.128 UR4, c[0x0][0x3d0] ;  /* 0x00007a00ff0477ac */ /* 0x000e620008000c00 */
[----:B------:R-:W-:-:S02]  /*19f0*/  IADD3 R15, PT, PT, R15, R19, RZ ;  /* 0x000000130f0f7210 */ /* 0x000fc40007ffe0ff */
[C---:B------:R-:W-:Y:S01]  /*1a00*/  IMAD R7, R6.reuse, R5, R7 ;  /* 0x0000000506077224 */ /* 0x040fe200078e0207 */
[----:B------:R-:W-:Y:S01]  /*1a10*/  IADD3 R13, PT, PT, R13, R3, RZ ;  /* 0x000000030d0d7210 */ /* 0x000fe20007ffe0ff */
[----:B------:R-:W-:Y:S02]  /*1a20*/  IMAD.U32 R3, RZ, RZ, UR13 ;  /* 0x0000000dff037e24 */ /* 0x000fe4000f8e00ff */
[----:B------:R-:W-:-:S04]  /*1a30*/  IMAD.WIDE.U32 R14, R6, R2, R14 ;  /* 0x00000002060e7225 */ /* 0x000fc800078e000e */
[C---:B------:R-:W-:Y:S02]  /*1a40*/  IMAD R8, R6.reuse, R3, R8 ;  /* 0x0000000306087224 */ /* 0x040fe400078e0208 */
[----:B------:R-:W-:Y:S01]  /*1a50*/  IMAD.WIDE.U32 R12, R6, R4, R12 ;  /* 0x00000004060c7225 */ /* 0x000fe200078e000c */
[----:B------:R-:W-:Y:S02]  /*1a60*/  SHF.R.S32.HI R6, RZ, 0x1f, R9 ;  /* 0x0000001fff067819 */ /* 0x000fe40000011409 */
[----:B------:R-:W-:Y:S01]  /*1a70*/  IADD3 R15, PT, PT, R15, R8, RZ ;  /* 0x000000080f0f7210 */ /* 0x000fe20007ffe0ff */
[----:B------:R-:W-:Y:S02]  /*1a80*/  IMAD.IADD R13, R13, 0x1, R7 ;  /* 0x000000010d0d7824 */ /* 0x000fe400078e0207 */
[C---:B-1----:R-:W-:Y:S02]  /*1a90*/  IMAD R8, R6.reuse, UR4, RZ ;  /* 0x0000000406087c24 */ /* 0x042fe4000f8e02ff */
[----:B------:R-:W-:-:S02]  /*1aa0*/  IMAD R6, R6, UR6, RZ ;  /* 0x0000000606067c24 */ /* 0x000fc4000f8e02ff */
[C---:B------:R-:W-:Y:S02]  /*1ab0*/  IMAD R8, R9.reuse, UR5, R8 ;  /* 0x0000000509087c24 */ /* 0x040fe4000f8e0208 */
[----:B------:R-:W-:-:S04]  /*1ac0*/  IMAD.WIDE.U32 R24, R9, UR4, R14 ;  /* 0x0000000409187c25 */ /* 0x000fc8000f8e000e */
[----:B------:R-:W-:Y:S01]  /*1ad0*/  IMAD R6, R9, UR7, R6 ;  /* 0x0000000709067c24 */ /* 0x000fe2000f8e0206 */
[----:B------:R-:W-:Y:S01]  /*1ae0*/  IADD3 R14, PT, PT, R25, R8, RZ ;  /* 0x00000008190e7210 */ /* 0x000fe20007ffe0ff */
[----:B------:R-:W-:-:S05]  /*1af0*/  IMAD.WIDE.U32 R20, R9, UR6, R12 ;  /* 0x0000000609147c25 */ /* 0x000fca000f8e000c */
[----:B------:R-:W-:Y:S01]  /*1b00*/  IADD3 R15, PT, PT, R21, R6, RZ ;  /* 0x00000006150f7210 */ /* 0x000fe20007ffe0ff */
[----:B------:R-:W-:Y:S06]  /*1b10*/  BRA `(.L_x_1144) ;  /* 0x0000000400647947 */ /* 0x000fec0003800000 */
.L_x_1143:
        /* <DEDUP_REMOVED lines=15> */
.L_x_1145:
[----:B------:R-:W2:Y:S01]  /*1c10*/  LDC.64 R2, c[0x0][0x3b8] ;  /* 0x0000ee00ff027b82 */ /* 0x000ea20000000a00 */
[----:B------:R-:W-:-:S05]  /*1c20*/  IADD3 R4, PT, PT, R12, R7, RZ ;  /* 0x000000070c047210 */ /* 0x000fca0007ffe0ff */
[C---:B--2---:R-:W-:Y:S02]  /*1c30*/  IMAD R21, R4.reuse, R3, RZ ;  /* 0x0000000304157224 */ /* 0x044fe400078e02ff */
[----:B------:R-:W-:-:S05]  /*1c40*/  IMAD.WIDE.U32 R4, R4, R2, RZ ;  /* 0x0000000204047225 */ /* 0x000fca00078e00ff */
[----:B------:R-:W-:Y:S02]  /*1c50*/  IADD3 R21, PT, PT, R5, R21, RZ ;  /* 0x0000001505157210 */ /* 0x000fe40007ffe0ff */
[----:B------:R-:W-:Y:S02]  /*1c60*/  MOV R20, R4 ;  /* 0x0000000400147202 */ /* 0x000fe40000000f00 */
.L_x_1146:
        /* <DEDUP_REMOVED lines=14> */
.L_x_1147:
[----:B------:R-:W2:Y:S01]  /*1d50*/  LDC.64 R4, c[0x0][0x3c0] ;  /* 0x0000f000ff047b82 */ /* 0x000ea20000000a00 */
[----:B------:R-:W-:-:S05]  /*1d60*/  IADD3 R7, PT, PT, R12, R7, RZ ;  /* 0x000000070c077210 */ /* 0x000fca0007ffe0ff */
[C---:B--2---:R-:W-:Y:S02]  /*1d70*/  IMAD R23, R7.reuse, R5, RZ ;  /* 0x0000000507177224 */ /* 0x044fe400078e02ff */
[----:B------:R-:W-:-:S05]  /*1d80*/  IMAD.WIDE.U32 R6, R7, R4, RZ ;  /* 0x0000000407067225 */ /* 0x000fca00078e00ff */
[----:B------:R-:W-:Y:S02]  /*1d90*/  IADD3 R23, PT, PT, R7, R23, RZ ;  /* 0x0000001707177210 */ /* 0x000fe40007ffe0ff */
[----:B------:R-:W-:-:S07]  /*1da0*/  MOV R22, R6 ;  /* 0x0000000600167202 */ /* 0x000fce0000000f00 */
.L_x_1148:
[----:B------:R-:W2:Y:S01]  /*1db0*/  LDC R13, c[0x0][0x3e8] ;  /* 0x0000fa00ff0d7b82 */ /* 0x000ea20000000800 */
[----:B------:R-:W-:Y:S02]  /*1dc0*/  MOV R14, RZ ;  /* 0x000000ff000e7202 */ /* 0x000fe40000000f00 */
[----:B------:R-:W-:Y:S02]  /*1dd0*/  CS2R R204, SRZ ;  /* 0x0000000000cc7805 */ /* 0x000fe4000001ff00 */
[----:B--2---:R-:W-:-:S04]  /*1de0*/  IABS R6, R13 ;  /* 0x0000000d00067213 */ /* 0x004fc80000000000 */
[----:B------:R-:W1:Y:S08]  /*1df0*/  I2F.RP R10, R6 ;  /* 0x00000006000a7306 */ /* 0x000e700000209400 */
[----:B-1----:R-:W1:Y:S02]  /*1e00*/  MUFU.RCP R9, R10 ;  /* 0x0000000a00097308 */ /* 0x002e640000001000 */
[----:B-1----:R-:W-:-:S02]  /*1e10*/  IADD3 R9, PT, PT, R9, 0xffffffe, RZ ;  /* 0x0ffffffe09097810 */ /* 0x002fc40007ffe0ff */
[----:B------:R-:W-:-:S04]  /*1e20*/  LEA R10, R0, 0xffffffc0, 0x6 ;  /* 0xffffffc0000a7811 */ /* 0x000fc800078e30ff */
[----:B------:R-:W1:Y:S01]  /*1e30*/  F2I.FTZ.U32.TRUNC.NTZ R15, R9 ;  /* 0x00000009000f7305 */ /* 0x000e62000021f000 */
[----:B------:R-:W-:-:S04]  /*1e40*/  IMAD.WIDE.U32 R22, R10, R4, R22 ;  /* 0x000000040a167225 */ /* 0x000fc800078e0016 */
[----:B------:R-:W-:-:S04]  /*1e50*/  IMAD.WIDE.U32 R20, R10, R2, R20 ;  /* 0x000000020a147225 */ /* 0x000fc800078e0014 */
[----:B-1----:R-:W-:-:S04]  /*1e60*/  IMAD.MOV R7, RZ, RZ, -R15 ;  /* 0x000000ffff077224 */ /* 0x002fc800078e0a0f */
[----:B-----5:R-:W-:Y:S01]  /*1e70*/  IMAD R8, R7, R6, RZ ;  /* 0x0000000607087224 */ /* 0x020fe200078e02ff */
[----:B------:R-:W-:-:S03]  /*1e80*/  IABS R7, R18 ;  /* 0x0000001200077213 */ /* 0x000fc60000000000 */
[----:B------:R-:W-:-:S04]  /*1e90*/  IMAD.HI.U32 R15, R15, R8, R14 ;  /* 0x000000080f0f7227 */ /* 0x000fc800078e000e */
[----:B------:R-:W-:-:S04]  /*1ea0*/  IMAD.MOV.U32 R8, RZ, RZ, R7 ;  /* 0x000000ffff087224 */ /* 0x000fc800078e0007 */
[----:B------:R-:W-:Y:S01]  /*1eb0*/  IMAD.HI.U32 R14, R15, R8, RZ ;  /* 0x000000080f0e7227 */ /* 0x000fe200078e00ff */
[----:B------:R-:W-:-:S04]  /*1ec0*/  SHF.R.S32.HI R15, RZ, 0x1f, R10 ;  /* 0x0000001fff0f7819 */ /* 0x000fc8000001140a */
[----:B------:R-:W-:Y:S01]  /*1ed0*/  IADD3 R7, PT, PT, -R14, RZ, RZ ;  /* 0x000000ff0e077210 */ /* 0x000fe20007ffe1ff */
[C---:B------:R-:W-:Y:S02]  /*1ee0*/  IMAD R12, R15.reuse, R4, RZ ;  /* 0x000000040f0c7224 */ /* 0x040fe400078e02ff */
[----:B------:R-:W-:Y:S02]  /*1ef0*/  IMAD R15, R15, R2, RZ ;  /* 0x000000020f0f7224 */ /* 0x000fe400078e02ff */
[----:B------:R-:W-:Y:S02]  /*1f00*/  IMAD R7, R6, R7, R8 ;  /* 0x0000000706077224 */ /* 0x000fe400078e0208 */
[----:B------:R-:W1:Y:S01]  /*1f10*/  LDC.64 R8, c[0x0][0x3d8] ;  /* 0x0000f600ff087b82 */ /* 0x000e620000000a00 */
[----:B------:R-:W-:Y:S02]  /*1f20*/  IMAD R19, R10, R5, R12 ;  /* 0x000000050a137224 */ /* 0x000fe400078e020c */
[----:B------:R-:W-:Y:S01]  /*1f30*/  ISETP.GT.U32.AND P0, PT, R6, R7, PT ;  /* 0x000000070600720c */ /* 0x000fe20003f04070 */
[----:B------:R-:W-:-:S02]  /*1f40*/  IMAD R15, R10, R3, R15 ;  /* 0x000000030a0f7224 */ /* 0x000fc400078e020f */
[----:B------:R-:W-:-:S03]  /*1f50*/  IADD3 R23, PT, PT, R23, R19, RZ ;  /* 0x0000001317177210 */ /* 0x000fc60007ffe0ff */
[----:B------:R-:W-:-:S07]  /*1f60*/  IADD3 R21, PT, PT, R21, R15, RZ ;  /* 0x0000000f15157210 */ /* 0x000fce0007ffe0ff */
[----:B------:R-:W-:Y:S01]  /*1f70*/  @!P0 IMAD.IADD R7, R7, 0x1, -R6 ;  /* 0x0000000107078824 */ /* 0x000fe200078e0a06 */
[----:B------:R-:W-:Y:S02]  /*1f80*/  @!P0 IADD3 R14, PT, PT, R14, 0x1, RZ ;  /* 0x000000010e0e8810 */ /* 0x000fe40007ffe0ff */
[----:B------:R-:W-:Y:S02]  /*1f90*/  ISETP.NE.AND P0, PT, R13, RZ, PT ;  /* 0x000000ff0d00720c */ /* 0x000fe40003f05270 */
[----:B------:R-:W-:Y:S02]  /*1fa0*/  ISETP.GE.U32.AND P2, PT, R7, R6, PT ;  /* 0x000000060700720c */ /* 0x000fe40003f46070 */
[----:B------:R-:W-:-:S04]  /*1fb0*/  LOP3.LUT R6, R18, R13, RZ, 0x3c, !PT ;  /* 0x0000000d12067212 */ /* 0x000fc800078e3cff */
[----:B------:R-:W-:Y:S02]  /*1fc0*/  ISETP.GE.AND P1, PT, R6, RZ, PT ;  /* 0x000000ff0600720c */ /* 0x000fe40003f26270 */
[----:B------:R-:W2:Y:S05]  /*1fd0*/  LDC.64 R6, c[0x0][0x3d0] ;  /* 0x0000f400ff067b82 */ /* 0x000eaa0000000a00 */
[----:B------:R-:W-:-:S06]  /*1fe0*/  @P2 IADD3 R14, PT, PT, R14, 0x1, RZ ;  /* 0x000000010e0e2810 */ /* 0x000fcc0007ffe0ff */
[----:B------:R-:W-:Y:S01]  /*1ff0*/  @!P1 IMAD.MOV R14, RZ, RZ, -R14 ;  /* 0x000000ffff0e9224 */ /* 0x000fe200078e0a0e */
        /* <DEDUP_REMOVED lines=8> */
[----:B------:R-:W-:Y:S02]  /*2080*/  IMAD R7, R14, R7, R13 ;  /* 0x000000070e077224 */ /* 0x000fe400078e020d */
[----:B------:R-:W-:-:S03]  /*2090*/  IMAD.MOV.U32 R20, RZ, RZ, R22 ;  /* 0x000000ffff147224 */ /* 0x000fc600078e0016 */
[----:B------:R-:W-:-:S07]  /*20a0*/  IADD3 R14, PT, PT, R25, R7, RZ ;  /* 0x00000007190e7210 */ /* 0x000fce0007ffe0ff */
.L_x_1144:
[----:B------:R-:W-:Y:S01]  /*20b0*/  ISETP.NE.AND P2, PT, R11, -0x1, PT ;  /* 0xffffffff0b00780c */ /* 0x000fe20003f45270 */
[C---:B------:R-:W-:Y:S01]  /*20c0*/  IMAD.SHL.U32 R19, R186.reuse, 0x8, RZ ;  /* 0x00000008ba137824 */ /* 0x040fe200078e00ff */
[----:B------:R-:W1:Y:S01]  /*20d0*/  LDCU.64 UR4, c[0x0][0x390] ;  /* 0x00007200ff0477ac */ /* 0x000e620008000a00 */
[----:B------:R-:W-:Y:S01]  /*20e0*/  SHF.R.U32.HI R12, RZ, 0x3, R186 ;  /* 0x00000003ff0c7819 */ /* 0x000fe200000116ba */
[----:B------:R-:W2:Y:S01]  /*20f0*/  S2UR UR12, SR_CgaCtaId ;  /* 0x00000000000c79c3 */ /* 0x000ea20000008800 */
[----:B------:R-:W-:Y:S01]  /*2100*/  IMAD.IADD R195, R195, 0x1, -R16 ;  /* 0x00000001c3c37824 */ /* 0x000fe200078e0a10 */
[C---:B------:R-:W-:Y:S01]  /*2110*/  LOP3.LUT R93, R19.reuse, 0x38, RZ, 0xc0, !PT ;  /* 0x00000038135d7812 */ /* 0x040fe200078ec0ff */
[----:B------:R-:W3:Y:S01]  /*2120*/  LDCU.64 UR6, c[0x0][0x3c8] ;  /* 0x00007900ff0677ac */ /* 0x000ee20008000a00 */
[----:B------:R-:W-:Y:S01]  /*2130*/  LOP3.LUT R21, R19, 0x1f8, RZ, 0xc0, !PT ;  /* 0x000001f813157812 */ /* 0x000fe200078ec0ff */
[----:B------:R-:W-:Y:S01]  /*2140*/  IMAD.SHL.U32 R88, R186, 0x40, RZ ;  /* 0x00000040ba587824 */ /* 0x000fe200078e00ff */
[----:B------:R-:W-:Y:S01]  /*2150*/  IADD3 R20, P0, PT, R93, R20, RZ ;  /* 0x000000145d147210 */ /* 0x000fe20007f1e0ff */
[----:B------:R-:W4:Y:S01]  /*2160*/  LDCU.64 UR10, c[0x0][0x388] ;  /* 0x00007100ff0a77ac */ /* 0x000f220008000a00 */
[--C-:B------:R-:W-:Y:S01]  /*2170*/  LOP3.LUT R92, R21, 0x38, R186.reuse, 0x78, !PT ;  /* 0x00000038155c7812 */ /* 0x100fe200078e78ba */
[----:B------:R-:W5:Y:S01]  /*2180*/  @!P2 LDC.64 R8, c[0x0][0x398] ;  /* 0x0000e600ff08ab82 */ /* 0x000f620000000a00 */
[C---:B------:R-:W-:Y:S01]  /*2190*/  IADD3 R24, P1, PT, R93.reuse, R24, RZ ;  /* 0x000000185d187210 */ /* 0x040fe20007f3e0ff */
[----:B------:R-:W-:Y:S01]  /*21a0*/  IMAD.X R21, RZ, RZ, R15, P0 ;  /* 0x000000ffff157224 */ /* 0x000fe200000e060f */
[----:B------:R-:W-:Y:S01]  /*21b0*/  LOP3.LUT R10, R88, 0x1c0, RZ, 0xc0, !PT ;  /* 0x000001c0580a7812 */ /* 0x000fe200078ec0ff */
[----:B------:R-:W-:Y:S01]  /*21c0*/  IMAD.MOV.U32 R13, RZ, RZ, RZ ;  /* 0x000000ffff0d7224 */ /* 0x000fe200078e00ff */
[----:B------:R-:W-:Y:S01]  /*21d0*/  SHF.R.U32.HI R188, RZ, 0x1, R186 ;  /* 0x00000001ffbc7819 */ /* 0x000fe200000116ba */
[----:B------:R-:W-:Y:S01]  /*21e0*/  IMAD.X R25, RZ, RZ, R14, P1 ;  /* 0x000000ffff197224 */ /* 0x000fe200008e060e */
[----:B------:R-:W-:Y:S01]  /*21f0*/  LOP3.LUT R10, R10, 0x38, R19, 0xf8, !PT ;  /* 0x000000380a0a7812 */ /* 0x000fe200078ef813 */
[----:B------:R-:W3:Y:S01]  /*2200*/  @P2 LDC.64 R6, c[0x0][0x3b0] ;  /* 0x0000ec00ff062b82 */ /* 0x000ee20000000a00 */
[----:B------:R-:W-:Y:S01]  /*2210*/  IMAD.WIDE.U32 R20, R12, R4, R20 ;  /* 0x000000040c147225 */ /* 0x000fe200078e0014 */
[----:B------:R-:W-:Y:S01]  /*2220*/  LOP3.LUT R92, R92, 0x1e00, R19, 0xf8, !PT ;  /* 0x00001e005c5c7812 */ /* 0x000fe200078ef813 */
[----:B------:R-:W-:Y:S01]  /*2230*/  BSSY.RECONVERGENT B0, `(.L_x_1149) ;  /* 0x000003d000007945 */ /* 0x000fe20003800200 */
[----:B------:R-:W-:Y:S01]  /*2240*/  LOP3.LUT R85, R188, 0x8, RZ, 0xc0, !PT ;  /* 0x00000008bc557812 */ /* 0x000fe200078ec0ff */
[----:B------:R-:W-:Y:S01]  /*2250*/  IMAD R201, R12, R5, R21 ;  /* 0x000000050cc97224 */ /* 0x000fe200078e0215 */
[----:B-1----:R-:W-:Y:S01]  /*2260*/  LEA R200, P0, R20, UR4, 0x1 ;  /* 0x0000000414c87c11 */ /* 0x002fe2000f8008ff */
[----:B------:R-:W-:Y:S01]  /*2270*/  IMAD.WIDE.U32 R24, R12, R2, R24 ;  /* 0x000000020c187225 */ /* 0x000fe200078e0018 */
[----:B------:R-:W-:-:S02]  /*2280*/  LOP3.LUT R91, R93, 0x40, RZ, 0xfc, !PT ;  /* 0x000000405d5b7812 */ /* 0x000fc400078efcff */
[----:B------:R-:W-:Y:S01]  /*2290*/  LEA.HI.X R201, R20, UR5, R201, 0x1, P0 ;  /* 0x0000000514c97c11 */ /* 0x000fe200080f0cc9 */
[----:B------:R-:W-:Y:S01]  /*22a0*/  IMAD R199, R12, R3, R25 ;  /* 0x000000030cc77224 */ /* 0x000fe200078e0219 */
[----:B------:R-:W-:Y:S01]  /*22b0*/  UMOV UR5, 0x400 ;  /* 0x0000040000057882 */ /* 0x000fe20000000000 */
[C---:B----4-:R-:W-:Y:S01]  /*22c0*/  LEA R198, P1, R24.reuse, UR10, 0x1 ;  /* 0x0000000a18c67c11 */ /* 0x050fe2000f8208ff */
[----:B--2---:R-:W-:Y:S01]  /*22d0*/  ULEA UR5, UR12, UR5, 0x18 ;  /* 0x000000050c057291 */ /* 0x004fe2000f8ec0ff */
[----:B------:R-:W-:Y:S01]  /*22e0*/  IMAD.WIDE.U32 R16, R17, 0x40, R12 ;  /* 0x0000004011107825 */ /* 0x000fe200078e000c */
[----:B------:R-:W-:Y:S02]  /*22f0*/  LOP3.LUT R89, R93, 0x80, RZ, 0xfc, !PT ;  /* 0x000000805d597812 */ /* 0x000fe400078efcff */
[----:B------:R-:W-:Y:S01]  /*2300*/  LEA.HI.X R199, R24, UR11, R199, 0x1, P1 ;  /* 0x0000000b18c77c11 */ /* 0x000fe200088f0cc7 */
[----:B-----5:R-:W-:Y:S01]  /*2310*/  @!P2 IMAD.WIDE.U32 R22, R203, R8, RZ ;  /* 0x00000008cb16a225 */ /* 0x020fe200078e00ff */
[----:B------:R-:W-:-:S02]  /*2320*/  SHF.R.S32.HI R8, RZ, 0x1f, R18 ;  /* 0x0000001fff087819 */ /* 0x000fc40000011412 */
        /* <DEDUP_REMOVED lines=44> */
.L_x_1151:
[----:B------:R3:W-:Y:S02]  /*25f0*/  STS.128 [R92+0x4000], RZ ;  /* 0x004000ff5c007388 */ /* 0x0007e40000000c00 */
.L_x_1150:
[----:B------:R-:W-:Y:S05]  /*2600*/  BSYNC.RECONVERGENT B0 ;  /* 0x0000000000007941 */ /* 0x000fea0003800200 */
.L_x_1149:
[----:B-12---:R-:W-:Y:S01]  /*2610*/  IADD3 R14, PT, PT, R12, 0x10, RZ ;  /* 0x000000100c0e7810 */ /* 0x006fe20007ffe0ff */
[----:B------:R-:W-:Y:S03]  /*2620*/  BSSY.RECONVERGENT B0, `(.L_x_1152) ;  /* 0x0000024000007945 */ /* 0x000fe60003800200 */
[----:B------:R-:W-:-:S13]  /*2630*/  ISETP.GE.AND P0, PT, R14, R195, PT ;  /* 0x000000c30e00720c */ /* 0x000fda0003f06270 */
[----:B------:R-:W-:Y:S05]  /*2640*/  @P0 BRA `(.L_x_1153) ;  /* 0x0000000000840947 */ /* 0x000fea0003800000 */
[----:B------:R-:W1:Y:S01]  /*2650*/  LDCU.64 UR10, c[0x0][0x3b0] ;  /* 0x00007600ff0a77ac */ /* 0x000e620008000a00 */
[----:B------:R-:W-:Y:S01]  /*2660*/  IADD3 R7, P0, PT, R16, 0x10, RZ ;  /* 0x0000001010077810 */ /* 0x000fe20007f1e0ff */
[----:B------:R-:W-:Y:S01]  /*2670*/  IMAD.MOV.U32 R8, RZ, RZ, R18 ;  /* 0x000000ffff087224 */ /* 0x000fe200078e0012 */
[----:B------:R-:W-:Y:S01]  /*2680*/  MOV R9, R21 ;  /* 0x0000001500097202 */ /* 0x000fe20000000f00 */
[----:B------:R-:W2:Y:S02]  /*2690*/  LDCU UR4, c[0x0][0x440] ;  /* 0x00008800ff0477ac */ /* 0x000ea40008000800 */
[----:B------:R-:W-:Y:S01]  /*26a0*/  IMAD.X R6, RZ, RZ, R17, P0 ;  /* 0x000000ffff067224 */ /* 0x000fe200000e0611 */
[----:B------:R-:W4:Y:S03]  /*26b0*/  LDCU.64 UR6, c[0x0][0x380] ;  /* 0x00007000ff0677ac */ /* 0x000f260008000a00 */
[----:B-1----:R-:W-:-:S02]  /*26c0*/  IMAD R6, R6, UR10, RZ ;  /* 0x0000000a06067c24 */ /* 0x002fc4000f8e02ff */
[----:B------:R-:W-:Y:S01]  /*26d0*/  IMAD.WIDE.U32 R8, R7, UR10, R8 ;  /* 0x0000000a07087c25 */ /* 0x000fe2000f8e0008 */
[----:B--2---:R-:W-:-:S03]  /*26e0*/  ISETP.GE.AND P1, PT, R93, UR4, PT ;  /* 0x000000045d007c0c */ /* 0x004fc6000bf26270 */
        /* <DEDUP_REMOVED lines=22> */
.L_x_1154:
[----:B------:R4:W-:Y:S02]  /*2850*/  STS.128 [R92+0x4800], RZ ;  /* 0x004800ff5c007388 */ /* 0x0009e40000000c00 */
.L_x_1153:
[----:B------:R-:W-:Y:S05]  /*2860*/  BSYNC.RECONVERGENT B0 ;  /* 0x0000000000007941 */ /* 0x000fea0003800200 */
.L_x_1152:
[----:B------:R-:W-:Y:S01]  /*2870*/  IADD3 R8, PT, PT, R12, 0x20, RZ ;  /* 0x000000200c087810 */ /* 0x000fe20007ffe0ff */
[----:B------:R-:W-:Y:S03]  /*2880*/  BSSY.RECONVERGENT B0, `(.L_x_1155) ;  /* 0x0000024000007945 */ /* 0x000fe60003800200 */
[----:B------:R-:W-:-:S13]  /*2890*/  ISETP.GE.AND P0, PT, R8, R195, PT ;  /* 0x000000c30800720c */ /* 0x000fda0003f06270 */
[----:B------:R-:W-:Y:S05]  /*28a0*/  @P0 BRA `(.L_x_1156) ;  /* 0x0000000000840947 */ /* 0x000fea0003800000 */
[----:B------:R-:W5:Y:S01]  /*28b0*/  LDCU.64 UR10, c[0x0][0x3b0] ;  /* 0x00007600ff0a77ac */ /* 0x000f620008000a00 */
[----:B------:R-:W-:Y:S01]  /*28c0*/  IADD3 R7, P0, PT, R16, 0x20, RZ ;  /* 0x0000002010077810 */ /* 0x000fe20007f1e0ff */
[----:B-12---:R-:W-:Y:S01]  /*28d0*/  IMAD.MOV.U32 R22, RZ, RZ, R18 ;  /* 0x000000ffff167224 */ /* 0x006fe200078e0012 */
        /* <DEDUP_REMOVED lines=29> */
.L_x_1157:
[----:B------:R2:W-:Y:S02]  /*2ab0*/  STS.128 [R92+0x5000], RZ ;  /* 0x005000ff5c007388 */ /* 0x0005e40000000c00 */
.L_x_1156:
[----:B------:R-:W-:Y:S05]  /*2ac0*/  BSYNC.RECONVERGENT B0 ;  /* 0x0000000000007941 */ /* 0x000fea0003800200 */
.L_x_1155:
        /* <DEDUP_REMOVED lines=35> */
.L_x_1160:
[----:B------:R2:W-:Y:S02]  /*2d00*/  STS.128 [R92+0x5800], RZ ;  /* 0x005800ff5c007388 */ /* 0x0005e40000000c00 */
.L_x_1159:
[----:B------:R-:W-:Y:S05]  /*2d10*/  BSYNC.RECONVERGENT B0 ;  /* 0x0000000000007941 */ /* 0x000fea0003800200 */
.L_x_1158:
        /* <DEDUP_REMOVED lines=28> */
.L_x_1163:
[----:B------:R1:W-:Y:S02]  /*2ee0*/  STS.128 [R92+0xa000], RZ ;  /* 0x00a000ff5c007388 */ /* 0x0003e40000000c00 */
.L_x_1162:
[----:B------:R-:W-:Y:S05]  /*2ef0*/  BSYNC.RECONVERGENT B0 ;  /* 0x0000000000007941 */ /* 0x000fea0003800200 */
.L_x_1161:
        /* <DEDUP_REMOVED lines=27> */
.L_x_1166:
[----:B------:R1:W-:Y:S02]  /*30b0*/  STS.128 [R92+0xa800], RZ ;  /* 0x00a800ff5c007388 */ /* 0x0003e40000000c00 */
.L_x_1165:
[----:B------:R-:W-:Y:S05]  /*30c0*/  BSYNC.RECONVERGENT B0 ;  /* 0x0000000000007941 */ /* 0x000fea0003800200 */
.L_x_1164:
        /* <DEDUP_REMOVED lines=25> */
.L_x_1169:
[----:B------:R1:W-:Y:S02]  /*3260*/  STS.128 [R92+0xb000], RZ ;  /* 0x00b000ff5c007388 */ /* 0x0003e40000000c00 */
.L_x_1168:
[----:B------:R-:W-:Y:S05]  /*3270*/  BSYNC.RECONVERGENT B0 ;  /* 0x0000000000007941 */ /* 0x000fea0003800200 */
.L_x_1167:
        /* <DEDUP_REMOVED lines=26> */
.L_x_1172:
[----:B------:R1:W-:Y:S02]  /*3420*/  STS.128 [R92+0xb800], RZ ;  /* 0x00b800ff5c007388 */ /* 0x0003e40000000c00 */
.L_x_1171:
[----:B------:R-:W-:Y:S05]  /*3430*/  BSYNC.RECONVERGENT B0 ;  /* 0x0000000000007941 */ /* 0x000fea0003800200 */
.L_x_1170:
        /* <DEDUP_REMOVED lines=27> */
.L_x_1175:
[----:B------:R1:W-:Y:S01]  /*35f0*/  STS.128 [R92+0x10000], RZ ;  /* 0x010000ff5c007388 */ /* 0x0003e20000000c00 */
[----:B------:R-:W-:Y:S05]  /*3600*/  BRA `(.L_x_1176) ;  /* 0x00000000000c7947 */ /* 0x000fea0003800000 */
.L_x_1174:
[----:B------:R1:W-:Y:S04]  /*3610*/  STS.128 [R92+0xc000], RZ ;  /* 0x00c000ff5c007388 */ /* 0x0003e80000000c00 */
[----:B------:R1:W-:Y:S04]  /*3620*/  STS.128 [R92+0xe000], RZ ;  /* 0x00e000ff5c007388 */ /* 0x0003e80000000c00 */
[----:B------:R1:W-:Y:S02]  /*3630*/  STS.128 [R92+0x10000], RZ ;  /* 0x010000ff5c007388 */ /* 0x0003e40000000c00 */
.L_x_1176:
[----:B------:R-:W-:Y:S05]  /*3640*/  BSYNC.RECONVERGENT B0 ;  /* 0x0000000000007941 */ /* 0x000fea0003800200 */
.L_x_1173:
        /* <DEDUP_REMOVED lines=8> */
[----:B-1----:R-:W-:-:S04]  /*36d0*/  SHF.L.U64.HI R12, R4, 0x4, R5 ;  /* 0x00000004040c7819 */ /* 0x002fc80000010205 */
        /* <DEDUP_REMOVED lines=21> */
.L_x_1179:
[----:B------:R1:W-:Y:S02]  /*3830*/  STS.128 [R92+0x10800], RZ ;  /* 0x010800ff5c007388 */ /* 0x0003e40000000c00 */
.L_x_1178:
[----:B------:R-:W-:Y:S05]  /*3840*/  BSYNC.RECONVERGENT B0 ;  /* 0x0000000000007941 */ /* 0x000fea0003800200 */
.L_x_1177:
        /* <DEDUP_REMOVED lines=28> */
.L_x_1182:
[----:B------:R1:W-:Y:S02]  /*3a10*/  STS.128 [R92+0x11000], RZ ;  /* 0x011000ff5c007388 */ /* 0x0003e40000000c00 */
.L_x_1181:
[----:B------:R-:W-:Y:S05]  /*3a20*/  BSYNC.RECONVERGENT B0 ;  /* 0x0000000000007941 */ /* 0x000fea0003800200 */
.L_x_1180:
        /* <DEDUP_REMOVED lines=34> */
.L_x_1185:
[----:B------:R1:W-:Y:S02]  /*3c50*/  STS.128 [R92+0x11800], RZ ;  /* 0x011800ff5c007388 */ /* 0x0003e40000000c00 */
.L_x_1184:
[----:B------:R-:W-:Y:S05]  /*3c60*/  BSYNC.RECONVERGENT B0 ;  /* 0x0000000000007941 */ /* 0x000fea0003800200 */
.L_x_1183:
        /* <DEDUP_REMOVED lines=8> */
[----:B------:R-:W5:Y:S01]  /*3cf0*/  LDCU UR4, c[0x0][0x50c] ;  /* 0x0000a180ff0477ac */ /* 0x000f620008000800 */
[----:B------:R-:W-:Y:S01]  /*3d00*/  SEL R84, R184, 0xffffffe0, !P1 ;  /* 0xffffffe0b8547807 */ /* 0x000fe20004800000 */
[----:B------:R-:W-:Y:S01]  /*3d10*/  IMAD R97, R7, 0x2, R6 ;  /* 0x0000000207617824 */ /* 0x000fe200078e0206 */
[----:B------:R-:W-:Y:S01]  /*3d20*/  LOP3.LUT P0, RZ, R186, 0x4, RZ, 0xc0, !PT ;  /* 0x00000004baff7812 */ /* 0x000fe2000780c0ff */
[----:B------:R-:W-:Y:S02]  /*3d30*/  LDSM.16.M88.4 R72, [R103] ;  /* 0x000000006748783b */ /* 0x000fe40000000200 */
[----:B------:R-:W-:Y:S01]  /*3d40*/  VIADD R95, R97, UR5 ;  /* 0x00000005615f7c36 */ /* 0x000fe20008000000 */
[----:B------:R-:W-:Y:S01]  /*3d50*/  SEL R86, R139, 0xffffffc0, !P0 ;  /* 0xffffffc08b567807 */ /* 0x000fe20004000000 */
[----:B------:R-:W3:Y:S01]  /*3d60*/  LDSM.16.M88.4 R44, [R97+UR5+0x6000] ;  /* 0x00600005612c783b */ /* 0x000ee20008000200 */
[----:B------:R-:W-:-:S02]  /*3d70*/  IMAD.IADD R100, R103, 0x1, R84 ;  /* 0x0000000167647824 */ /* 0x000fc400078e0254 */
[----:B------:R-:W-:Y:S01]  /*3d80*/  IMAD.IADD R96, R95, 0x1, R84 ;  /* 0x000000015f607824 */ /* 0x000fe200078e0254 */
[----:B------:R-:W4:Y:S01]  /*3d90*/  LDSM.16.M88.4 R36, [R97+UR5+0x6800] ;  /* 0x006800056124783b */ /* 0x000f220008000200 */
[----:B------:R-:W-:Y:S01]  /*3da0*/  IMAD.IADD R101, R103, 0x1, R86 ;  /* 0x0000000167657824 */ /* 0x000fe200078e0256 */
[----:B------:R-:W-:Y:S02]  /*3db0*/  IADD3 R95, PT, PT, R95, R86, RZ ;  /* 0x000000565f5f7210 */ /* 0x000fe40007ffe0ff */
[----:B------:R-:W5:Y:S01]  /*3dc0*/  LDSM.16.M88.4 R28, [R97+UR5+0x7000] ;  /* 0x00700005611c783b */ /* 0x000f620008000200 */
[C---:B------:R-:W-:Y:S02]  /*3dd0*/  IMAD.IADD R99, R84.reuse, 0x1, R101 ;  /* 0x0000000154637824 */ /* 0x040fe400078e0265 */
[----:B------:R-:W-:Y:S01]  /*3de0*/  IMAD.IADD R94, R84, 0x1, R95 ;  /* 0x00000001545e7824 */ /* 0x000fe200078e025f */
[----:B------:R-:W5:Y:S04]  /*3df0*/  LDSM.16.M88.4 R64, [R97+UR5+0x7800] ;  /* 0x007800056140783b */ /* 0x000f680008000200 */
[----:B------:R-:W-:Y:S04]  /*3e00*/  LDSM.16.M88.4 R8, [R100] ;  /* 0x000000006408783b */ /* 0x000fe80000000200 */
[----:B------:R-:W5:Y:S04]  /*3e10*/  LDSM.16.M88.4 R60, [R96+0x6000] ;  /* 0x00600000603c783b */ /* 0x000f680000000200 */
[----:B------:R-:W5:Y:S04]  /*3e20*/  LDSM.16.M88.4 R52, [R96+0x6800] ;  /* 0x006800006034783b */ /* 0x000f680000000200 */
[----:B--2---:R-:W2:Y:S04]  /*3e30*/  LDSM.16.M88.4 R20, [R96+0x7000] ;  /* 0x007000006014783b */ /* 0x004ea80000000200 */
[----:B-1----:R-:W1:Y:S04]  /*3e40*/  LDSM.16.M88.4 R12, [R96+0x7800] ;  /* 0x00780000600c783b */ /* 0x002e680000000200 */
[----:B------:R-:W-:Y:S01]  /*3e50*/  LDSM.16.M88.4 R16, [R101] ;  /* 0x000000006510783b */ /* 0x000fe20000000200 */
[C---:B---3--:R-:W-:Y:S03]  /*3e60*/  HMMA.16816.F32.BF16 R48, R72.reuse, R44, RZ ;  /* 0x0000002c4830723c */ /* 0x048fe600000418ff */
[----:B------:R-:W3:Y:S04]  /*3e70*/  LDSM.16.M88.4 R4, [R95+0x6000] ;  /* 0x006000005f04783b */ /* 0x000ee80000000200 */
        /* <DEDUP_REMOVED lines=8> */
[C---:B-----5:R-:W-:Y:S08]  /*3f00*/  HMMA.16816.F32.BF16 R32, R72.reuse, R28, RZ ;  /* 0x0000001c4820723c */ /* 0x060ff000000418ff */
[C---:B------:R-:W-:Y:S08]  /*3f10*/  HMMA.16816.F32.BF16 R28, R72.reuse, R30, RZ ;  /* 0x0000001e481c723c */ /* 0x040ff000000418ff */
[C---:B------:R-:W-:Y:S08]  /*3f20*/  HMMA.16816.F32.BF16 R24, R72.reuse, R64, RZ ;  /* 0x000000404818723c */ /* 0x040ff000000418ff */
[----:B------:R-:W-:Y:S01]  /*3f30*/  HMMA.16816.F32.BF16 R72, R72, R66, RZ ;  /* 0x000000424848723c */ /* 0x000fe200000418ff */
[----:B------:R-:W-:Y:S07]  /*3f40*/  LDSM.16.M88.4 R64, [R97+UR5+0x8000] ;  /* 0x008000056140783b */ /* 0x000fee0008000200 */
[C---:B------:R-:W-:Y:S08]  /*3f50*/  HMMA.16816.F32.BF16 R48, R8.reuse, R60, R48 ;  /* 0x0000003c0830723c */ /* 0x040ff00000041830 */
[C---:B------:R-:W-:Y:S01]  /*3f60*/  HMMA.16816.F32.BF16 R44, R8.reuse, R62, R44 ;  /* 0x0000003e082c723c */ /* 0x040fe2000004182c */
[----:B------:R-:W-:Y:S07]  /*3f70*/  LDSM.16.M88.4 R60, [R97+UR5+0x8800] ;  /* 0x00880005613c783b */ /* 0x000fee0008000200 */
[C---:B------:R-:W-:Y:S08]  /*3f80*/  HMMA.16816.F32.BF16 R40, R8.reuse, R52, R40 ;  /* 0x000000340828723c */ /* 0x040ff00000041828 */
[C---:B------:R-:W-:Y:S01]  /*3f90*/  HMMA.16816.F32.BF16 R36, R8.reuse, R54, R36 ;  /* 0x000000360824723c */ /* 0x040fe20000041824 */
[----:B------:R-:W4:Y:S07]  /*3fa0*/  LDSM.16.M88.4 R52, [R95+0x7000] ;  /* 0x007000005f34783b */ /* 0x000f2e0000000200 */
[C---:B--2---:R-:W-:Y:S08]  /*3fb0*/  HMMA.16816.F32.BF16 R32, R8.reuse, R20, R32 ;  /* 0x000000140820723c */ /* 0x044ff00000041820 */
[C---:B------:R-:W-:Y:S01]  /*3fc0*/  HMMA.16816.F32.BF16 R28, R8.reuse, R22, R28 ;  /* 0x00000016081c723c */ /* 0x040fe2000004181c */
[----:B------:R-:W2:Y:S07]  /*3fd0*/  LDSM.16.M88.4 R20, [R95+0x7800] ;  /* 0x007800005f14783b */ /* 0x000eae0000000200 */
[C---:B-1----:R-:W-:Y:S08]  /*3fe0*/  HMMA.16816.F32.BF16 R24, R8.reuse, R12, R24 ;  /* 0x0000000c0818723c */ /* 0x042ff00000041818 */
[----:B------:R-:W-:Y:S01]  /*3ff0*/  HMMA.16816.F32.BF16 R72, R8, R14, R72 ;  /* 0x0000000e0848723c */ /* 0x000fe20000041848 */
[----:B------:R-:W1:Y:S04]  /*4000*/  LDSM.16.M88.4 R12, [R94+0x6000] ;  /* 0x006000005e0c783b */ /* 0x000e680000000200 */
[----:B------:R-:W5:Y:S03]  /*4010*/  LDSM.16.M88.4 R8, [R94+0x6800] ;  /* 0x006800005e08783b */ /* 0x000f660000000200 */
[C---:B---3--:R-:W-:Y:S08]  /*4020*/  HMMA.16816.F32.BF16 R48, R16.reuse, R4, R48 ;  /* 0x000000041030723c */ /* 0x048ff00000041830 */
[C---:B------:R-:W-:Y:S01]  /*4030*/  HMMA.16816.F32.BF16 R44, R16.reuse, R6, R44 ;  /* 0x00000006102c723c */ /* 0x040fe2000004182c */
[----:B------:R-:W3:Y:S07]  /*4040*/  LDSM.16.M88.4 R4, [R94+0x7000] ;  /* 0x007000005e04783b */ /* 0x000eee0000000200 */
[C---:B------:R-:W-:Y:S08]  /*4050*/  HMMA.16816.F32.BF16 R40, R16.reuse, R56, R40 ;  /* 0x000000381028723c */ /* 0x040ff00000041828 */
[C---:B------:R-:W-:Y:S01]  /*4060*/  HMMA.16816.F32.BF16 R36, R16.reuse, R58, R36 ;  /* 0x0000003a1024723c */ /* 0x040fe20000041824 */
[----:B------:R-:W3:Y:S07]  /*4070*/  LDSM.16.M88.4 R56, [R97+UR5+0x9000] ;  /* 0x009000056138783b */ /* 0x000eee0008000200 */
[C---:B----4-:R-:W-:Y:S08]  /*4080*/  HMMA.16816.F32.BF16 R32, R16.reuse, R52, R32 ;  /* 0x000000341020723c */ /* 0x050ff00000041820 */
[C---:B------:R-:W-:Y:S01]  /*4090*/  HMMA.16816.F32.BF16 R28, R16.reuse, R54, R28 ;  /* 0x00000036101c723c */ /* 0x040fe2000004181c */
[----:B------:R-:W4:Y:S07]  /*40a0*/  LDSM.16.M88.4 R52, [R97+UR5+0x9800] ;  /* 0x009800056134783b */ /* 0x000f2e0008000200 */
[C---:B--2---:R-:W-:Y:S08]  /*40b0*/  HMMA.16816.F32.BF16 R24, R16.reuse, R20, R24 ;  /* 0x000000141018723c */ /* 0x044ff00000041818 */
[----:B------:R-:W-:Y:S01]  /*40c0*/  HMMA.16816.F32.BF16 R72, R16, R22, R72 ;  /* 0x000000161048723c */ /* 0x000fe20000041848 */
[----:B------:R-:W-:Y:S04]  /*40d0*/  LDSM.16.M88.4 R20, [R100+0x2000] ;  /* 0x002000006414783b */ /* 0x000fe80000000200 */
[----:B------:R-:W-:Y:S03]  /*40e0*/  LDSM.16.M88.4 R16, [R96+0x8000] ;  /* 0x008000006010783b */ /* 0x000fe60000000200 */
[C---:B-1----:R-:W-:Y:S08]  /*40f0*/  HMMA.16816.F32.BF16 R48, R76.reuse, R12, R48 ;  /* 0x0000000c4c30723c */ /* 0x042ff00000041830 */
[C---:B------:R-:W-:Y:S01]  /*4100*/  HMMA.16816.F32.BF16 R44, R76.reuse, R14, R44 ;  /* 0x0000000e4c2c723c */ /* 0x040fe2000004182c */
[----:B------:R-:W1:Y:S07]  /*4110*/  LDSM.16.M88.4 R12, [R96+0x8800] ;  /* 0x00880000600c783b */ /* 0x000e6e0000000200 */
[C---:B-----5:R-:W-:Y:S08]  /*4120*/  HMMA.16816.F32.BF16 R40, R76.reuse, R8, R40 ;  /* 0x000000084c28723c */ /* 0x060ff00000041828 */
[C---:B------:R-:W-:Y:S01]  /*4130*/  HMMA.16816.F32.BF16 R36, R76.reuse, R10, R36 ;  /* 0x0000000a4c24723c */ /* 0x040fe20000041824 */
[----:B------:R-:W2:Y:S07]  /*4140*/  LDSM.16.M88.4 R8, [R96+0x9000] ;  /* 0x009000006008783b */ /* 0x000eae0000000200 */
        /* <DEDUP_REMOVED lines=13> */
[C---:B----4-:R-:W-:Y:S01]  /*4220*/  HMMA.16816.F32.BF16 R64, R68.reuse, R52, R24 ;  /* 0x000000344440723c */ /* 0x050fe20000041818 */
[----:B------:R-:W4:Y:S07]  /*4230*/  LDSM.16.M88.4 R24, [R95+0x8800] ;  /* 0x008800005f18783b */ /* 0x000f2e0000000200 */
[----:B------:R-:W-:Y:S01]  /*4240*/  HMMA.16816.F32.BF16 R72, R68, R54, R72 ;  /* 0x000000364448723c */ /* 0x000fe20000041848 */
[----:B------:R-:W-:Y:S04]  /*4250*/  LDSM.16.M88.4 R52, [R94+0x9000] ;  /* 0x009000005e34783b */ /* 0x000fe80000000200 */
[----:B------:R-:W-:Y:S03]  /*4260*/  LDSM.16.M88.4 R68, [R94+0x9800] ;  /* 0x009800005e44783b */ /* 0x000fe60000000200 */
[C---:B-1----:R-:W-:Y:S08]  /*4270*/  HMMA.16816.F32.BF16 R40, R20.reuse, R12, R40 ;  /* 0x0000000c1428723c */ /* 0x042ff00000041828 */
[C---:B------:R-:W-:Y:S01]  /*4280*/  HMMA.16816.F32.BF16 R36, R20.reuse, R14, R36 ;  /* 0x0000000e1424723c */ /* 0x040fe20000041824 */
[----:B------:R-:W-:Y:S07]  /*4290*/  LDSM.16.M88.4 R12, [R99+0x2000] ;  /* 0x00200000630c783b */ /* 0x000fee0000000200 */
[C---:B--2---:R-:W-:Y:S08]  /*42a0*/  HMMA.16816.F32.BF16 R32, R20.reuse, R8, R32 ;  /* 0x000000081420723c */ /* 0x044ff00000041820 */
[C---:B------:R-:W-:Y:S01]  /*42b0*/  HMMA.16816.F32.BF16 R60, R20.reuse, R10, R60 ;  /* 0x0000000a143c723c */ /* 0x040fe2000004183c */
[----:B------:R-:W1:Y:S07]  /*42c0*/  LDSM.16.M88.4 R8, [R95+0x9000] ;  /* 0x009000005f08783b */ /* 0x000e6e0000000200 */
[C---:B---3--:R-:W-:Y:S08]  /*42d0*/  HMMA.16816.F32.BF16 R64, R20.reuse, R4, R64 ;  /* 0x000000041440723c */ /* 0x048ff00000041840 */
[C---:B------:R-:W-:Y:S01]  /*42e0*/  HMMA.16816.F32.BF16 R72, R20.reuse, R6, R72 ;  /* 0x000000061448723c */ /* 0x040fe20000041848 */
[----:B------:R-:W2:Y:S07]  /*42f0*/  LDSM.16.M88.4 R4, [R94+0x8000] ;  /* 0x008000005e04783b */ /* 0x000eae0000000200 */
[C---:B------:R-:W-:Y:S08]  /*4300*/  HMMA.16816.F32.BF16 R48, R20.reuse, R16, R48 ;  /* 0x000000101430723c */ /* 0x040ff00000041830 */
[----:B------:R-:W-:Y:S01]  /*4310*/  HMMA.16816.F32.BF16 R44, R20, R18, R44 ;  /* 0x00000012142c723c */ /* 0x000fe2000004182c */
[----:B------:R-:W3:Y:S04]  /*4320*/  LDSM.16.M88.4 R20, [R95+0x9800] ;  /* 0x009800005f14783b */ /* 0x000ee80000000200 */
[----:B------:R-:W5:Y:S03]  /*4330*/  LDSM.16.M88.4 R16, [R94+0x8800] ;  /* 0x008800005e10783b */ /* 0x000f660000000200 */
[C---:B----4-:R-:W-:Y:S08]  /*4340*/  HMMA.16816.F32.BF16 R40, R56.reuse, R24, R40 ;  /* 0x000000183828723c */ /* 0x050ff00000041828 */
[C---:B------:R-:W-:Y:S08]  /*4350*/  HMMA.16816.F32.BF16 R48, R56.reuse, R28, R48 ;  /* 0x0000001c3830723c */ /* 0x040ff00000041830 */
[C---:B------:R-:W-:Y:S01]  /*4360*/  HMMA.16816.F32.BF16 R44, R56.reuse, R30, R44 ;  /* 0x0000001e382c723c */ /* 0x040fe2000004182c */
[----:B------:R-:W-:Y:S07]  /*4370*/  LDSM.16.M88.4 R28, [R103+0x4000] ;  /* 0x00400000671c783b */ /* 0x000fee0000000200 */
[C---:B------:R-:W-:Y:S01]  /*4380*/  HMMA.16816.F32.BF16 R36, R56.reuse, R26, R36 ;  /* 0x0000001a3824723c */ /* 0x040fe20000041824 */
[----:B------:R-:W4:Y:S07]  /*4390*/  LDSM.16.M88.4 R24, [R97+UR5+0xa000] ;  /* 0x00a000056118783b */ /* 0x000f2e0008000200 */
[C---:B-1----:R-:W-:Y:S08]  /*43a0*/  HMMA.16816.F32.BF16 R32, R56.reuse, R8, R32 ;  /* 0x000000083820723c */ /* 0x042ff00000041820 */
[----:B------:R-:W-:Y:S01]  /*43b0*/  HMMA.16816.F32.BF16 R60, R56, R10, R60 ;  /* 0x0000000a383c723c */ /* 0x000fe2000004183c */
[----:B------:R-:W-:Y:S07]  /*43c0*/  LDSM.16.M88.4 R8, [R96+0xa000] ;  /* 0x00a000006008783b */ /* 0x000fee0000000200 */
[C---:B--2---:R-:W-:Y:S01]  /*43d0*/  HMMA.16816.F32.BF16 R76, R12.reuse, R4, R48 ;  /* 0x000000040c4c723c */ /* 0x044fe20000041830 */
[----:B------:R-:W1:Y:S07]  /*43e0*/  LDSM.16.M88.4 R48, [R100+0x4000] ;  /* 0x004000006430783b */ /* 0x000e6e0000000200 */
[----:B------:R-:W-:Y:S01]  /*43f0*/  HMMA.16816.F32.BF16 R44, R12, R6, R44 ;  /* 0x000000060c2c723c */ /* 0x000fe2000004182c */
[----:B------:R-:W-:Y:S07]  /*4400*/  LDSM.16.M88.4 R4, [R95+0xa000] ;  /* 0x00a000005f04783b */ /* 0x000fee0000000200 */
[C---:B---3--:R-:W-:Y:S08]  /*4410*/  HMMA.16816.F32.BF16 R64, R56.reuse, R20, R64 ;  /* 0x000000143840723c */ /* 0x048ff00000041840 */
[----:B------:R-:W-:Y:S01]  /*4420*/  HMMA.16816.F32.BF16 R72, R56, R22, R72 ;  /* 0x000000163848723c */ /* 0x000fe20000041848 */
[----:B------:R-:W2:Y:S04]  /*4430*/  LDSM.16.M88.4 R20, [R97+UR5+0xa800] ;  /* 0x00a800056114783b */ /* 0x000ea80008000200 */
[----:B------:R-:W-:Y:S03]  /*4440*/  LDSM.16.M88.4 R56, [R94+0xb000] ;  /* 0x00b000005e38783b */ /* 0x000fe60000000200 */
[C---:B-----5:R-:W-:Y:S08]  /*4450*/  HMMA.16816.F32.BF16 R40, R12.reuse, R16, R40 ;  /* 0x000000100c28723c */ /* 0x060ff00000041828 */
[----:B------:R-:W-:Y:S01]  /*4460*/  HMMA.16816.F32.BF16 R36, R12, R18, R36 ;  /* 0x000000120c24723c */ /* 0x000fe20000041824 */
[----:B------:R-:W3:Y:S07]  /*4470*/  LDSM.16.M88.4 R16, [R101+0x4000] ;  /* 0x004000006510783b */ /* 0x000eee0000000200 */
[C---:B----4-:R-:W-:Y:S08]  /*4480*/  HMMA.16816.F32.BF16 R76, R28.reuse, R24, R76 ;  /* 0x000000181c4c723c */ /* 0x050ff0000004184c */
[----:B------:R-:W-:Y:S01]  /*4490*/  HMMA.16816.F32.BF16 R44, R28, R26, R44 ;  /* 0x0000001a1c2c723c */ /* 0x000fe2000004182c */
[----:B------:R-:W-:Y:S07]  /*44a0*/  LDSM.16.M88.4 R24, [R94+0xa000] ;  /* 0x00a000005e18783b */ /* 0x000fee0000000200 */
[C---:B------:R-:W-:Y:S08]  /*44b0*/  HMMA.16816.F32.BF16 R32, R12.reuse, R52, R32 ;  /* 0x000000340c20723c */ /* 0x040ff00000041820 */
[C---:B------:R-:W-:Y:S01]  /*44c0*/  HMMA.16816.F32.BF16 R60, R12.reuse, R54, R60 ;  /* 0x000000360c3c723c */ /* 0x040fe2000004183c */
[----:B------:R-:W-:Y:S07]  /*44d0*/  LDSM.16.M88.4 R52, [R99+0x4000] ;  /* 0x004000006334783b */ /* 0x000fee0000000200 */
[C---:B------:R-:W-:Y:S08]  /*44e0*/  HMMA.16816.F32.BF16 R64, R12.reuse, R68, R64 ;  /* 0x000000440c40723c */ /* 0x040ff00000041840 */
[----:B------:R-:W-:Y:S01]  /*44f0*/  HMMA.16816.F32.BF16 R72, R12, R70, R72 ;  /* 0x000000460c48723c */ /* 0x000fe20000041848 */
[----:B------:R-:W4:Y:S07]  /*4500*/  LDSM.16.M88.4 R12, [R96+0xa800] ;  /* 0x00a80000600c783b */ /* 0x000f2e0000000200 */
[C---:B-1----:R-:W-:Y:S08]  /*4510*/  HMMA.16816.F32.BF16 R76, R48.reuse, R8, R76 ;  /* 0x00000008304c723c */ /* 0x042ff0000004184c */
[----:B------:R-:W-:Y:S01]  /*4520*/  HMMA.16816.F32.BF16 R44, R48, R10, R44 ;  /* 0x0000000a302c723c */ /* 0x000fe2000004182c */
[----:B------:R-:W1:Y:S07]  /*4530*/  LDSM.16.M88.4 R8, [R95+0xa800] ;  /* 0x00a800005f08783b */ /* 0x000e6e0000000200 */
[----:B--2---:R-:W-:Y:S08]  /*4540*/  HMMA.16816.F32.BF16 R40, R28, R20, R40 ;  /* 0x000000141c28723c */ /* 0x004ff00000041828 */
[----:B---3--:R-:W-:Y:S08]  /*4550*/  HMMA.16816.F32.BF16 R76, R16, R4, R76 ;  /* 0x00000004104c723c */ /* 0x008ff0000004184c */
[----:B------:R-:W-:Y:S01]  /*4560*/  HMMA.16816.F32.BF16 R36, R28, R22, R36 ;  /* 0x000000161c24723c */ /* 0x000fe20000041824 */
[----:B------:R-:W-:Y:S07]  /*4570*/  LDSM.16.M88.4 R20, [R94+0xa800] ;  /* 0x00a800005e14783b */ /* 0x000fee0000000200 */
[----:B------:R-:W-:Y:S01]  /*4580*/  HMMA.16816.F32.BF16 R44, R16, R6, R44 ;  /* 0x00000006102c723c */ /* 0x000fe2000004182c */
[----:B------:R-:W2:Y:S07]  /*4590*/  LDSM.16.M88.4 R4, [R97+UR5+0xb000] ;  /* 0x00b000056104783b */ /* 0x000eae0008000200 */
[C---:B----4-:R-:W-:Y:S08]  /*45a0*/  HMMA.16816.F32.BF16 R40, R48.reuse, R12, R40 ;  /* 0x0000000c3028723c */ /* 0x050ff00000041828 */
[----:B------:R-:W-:Y:S01]  /*45b0*/  HMMA.16816.F32.BF16 R36, R48, R14, R36 ;  /* 0x0000000e3024723c */ /* 0x000fe20000041824 */
[----:B------:R-:W3:Y:S07]  /*45c0*/  LDSM.16.M88.4 R12, [R96+0xb000] ;  /* 0x00b00000600c783b */ /* 0x000eee0000000200 */
[----:B------:R-:W-:Y:S08]  /*45d0*/  HMMA.16816.F32.BF16 R76, R52, R24, R76 ;  /* 0x00000018344c723c */ /* 0x000ff0000004184c */
[----:B-1----:R-:W-:Y:S08]  /*45e0*/  HMMA.16816.F32.BF16 R40, R16, R8, R40 ;  /* 0x000000081028723c */ /* 0x002ff00000041828 */
[----:B------:R-:W-:Y:S01]  /*45f0*/  HMMA.16816.F32.BF16 R44, R52, R26, R44 ;  /* 0x0000001a342c723c */ /* 0x000fe2000004182c */
[----:B------:R-:W1:Y:S02]  /*4600*/  LDSM.16.M88.4 R24, [R97+UR5+0xb800] ;  /* 0x00b800056118783b */ /* 0x000e640008000200 */
[----:B------:R-:W-:Y:S01]  /*4610*/  FMUL.FTZ R68, R76, UR4 ;  /* 0x000000044c447c20 */ /* 0x000fe20008410000 */
[----:B------:R-:W-:Y:S01]  /*4620*/  FMUL.FTZ R70, R78, UR4 ;  /* 0x000000044e467c20 */ /* 0x000fe20008410000 */
[----:B------:R-:W-:Y:S01]  /*4630*/  FMUL.FTZ R69, R77, UR4 ;  /* 0x000000044d457c20 */ /* 0x000fe20008410000 */
[----:B------:R-:W-:-:S02]  /*4640*/  FMUL.FTZ R71, R79, UR4 ;  /* 0x000000044f477c20 */ /* 0x000fc40008410000 */
[----:B--2---:R-:W-:Y:S01]  /*4650*/  HMMA.16816.F32.BF16 R32, R28, R4, R32 ;  /* 0x000000041c20723c */ /* 0x004fe20000041820 */
[----:B------:R-:W2:Y:S07]  /*4660*/  MUFU.TANH R68, R68 ;  /* 0x0000004400447308 */ /* 0x000eae0000002400 */
[----:B------:R-:W-:Y:S01]  /*4670*/  HMMA.16816.F32.BF16 R40, R52, R20, R40 ;  /* 0x000000143428723c */ /* 0x000fe20000041828 */
[----:B------:R-:W4:Y:S02]  /*4680*/  MUFU.TANH R70, R70 ;  /* 0x0000004600467308 */ /* 0x000f240000002400 */
[----:B------:R-:W-:Y:S01]  /*4690*/  FMUL.FTZ R44, R44, UR4 ;  /* 0x000000042c2c7c20 */ /* 0x000fe20008410000 */
[----:B------:R-:W-:Y:S01]  /*46a0*/  FMUL.FTZ R21, R46, UR4 ;  /* 0x000000042e157c20 */ /* 0x000fe20008410000 */
[----:B------:R-:W-:Y:S01]  /*46b0*/  FMUL.FTZ R20, R45, UR4 ;  /* 0x000000042d147c20 */ /* 0x000fe20008410000 */
[----:B------:R-:W-:-:S02]  /*46c0*/  FMUL.FTZ R45, R47, UR4 ;  /* 0x000000042f2d7c20 */ /* 0x000fc40008410000 */
[----:B------:R-:W-:Y:S01]  /*46d0*/  HMMA.16816.F32.BF16 R36, R16, R10, R36 ;  /* 0x0000000a1024723c */ /* 0x000fe20000041824 */
[----:B------:R-:W5:Y:S01]  /*46e0*/  LDSM.16.M88.4 R8, [R95+0xb000] ;  /* 0x00b000005f08783b */ /* 0x000f620000000200 */
[----:B------:R-:W-:Y:S06]  /*46f0*/  MUFU.TANH R69, R69 ;  /* 0x0000004500457308 */ /* 0x000fec0000002400 */
[----:B------:R-:W-:Y:S01]  /*4700*/  HMMA.16816.F32.BF16 R60, R28, R6, R60 ;  /* 0x000000061c3c723c */ /* 0x000fe2000004183c */
[----:B------:R-:W2:Y:S01]  /*4710*/  LDSM.16.M88.4 R4, [R96+0xb800] ;  /* 0x00b800006004783b */ /* 0x000ea20000000200 */
[----:B------:R-:W4:Y:S06]  /*4720*/  MUFU.TANH R71, R71 ;  /* 0x0000004700477308 */ /* 0x000f2c0000002400 */
[----:B---3--:R-:W-:Y:S01]  /*4730*/  HMMA.16816.F32.BF16 R32, R48, R12, R32 ;  /* 0x0000000c3020723c */ /* 0x008fe20000041820 */
[----:B------:R-:W-:Y:S01]  /*4740*/  FMUL.FTZ R12, R40, UR4 ;  /* 0x00000004280c7c20 */ /* 0x000fe20008410000 */
[----:B------:R-:W-:Y:S01]  /*4750*/  MUFU.TANH R44, R44 ;  /* 0x0000002c002c7308 */ /* 0x000fe20000002400 */
[----:B------:R-:W-:-:S05]  /*4760*/  FMUL.FTZ R40, R42, UR4 ;  /* 0x000000042a287c20 */ /* 0x000fca0008410000 */
[----:B------:R-:W-:Y:S01]  /*4770*/  HMMA.16816.F32.BF16 R36, R52, R22, R36 ;  /* 0x000000163424723c */ /* 0x000fe20000041824 */
[----:B------:R-:W-:Y:S01]  /*4780*/  FMUL.FTZ R22, R41, UR4 ;  /* 0x0000000429167c20 */ /* 0x000fe20008410000 */
[----:B------:R3:W-:Y:S01]  /*4790*/  MUFU.TANH R23, R12 ;  /* 0x0000000c00177308 */ /* 0x0007e20000002400 */
[----:B------:R-:W-:-:S05]  /*47a0*/  FMUL.FTZ R41, R43, UR4 ;  /* 0x000000042b297c20 */ /* 0x000fca0008410000 */
[----:B------:R-:W-:Y:S02]  /*47b0*/  HMMA.16816.F32.BF16 R60, R48, R14, R60 ;  /* 0x0000000e303c723c */ /* 0x000fe4000004183c */
[----:B------:R-:W-:Y:S06]  /*47c0*/  MUFU.TANH R21, R21 ;  /* 0x0000001500157308 */ /* 0x000fec0000002400 */
[----:B-1----:R-:W-:Y:S02]  /*47d0*/  HMMA.16816.F32.BF16 R64, R28, R24, R64 ;  /* 0x000000181c40723c */ /* 0x002fe40000041840 */
[----:B------:R-:W-:Y:S01]  /*47e0*/  MUFU.TANH R20, R20 ;  /* 0x0000001400147308 */ /* 0x000fe20000002400 */
[----:B------:R-:W-:Y:S01]  /*47f0*/  FMUL.FTZ R24, R36, UR4 ;  /* 0x0000000424187c20 */ /* 0x000fe20008410000 */
[----:B---3--:R-:W1:Y:S01]  /*4800*/  LDSM.16.M88.4 R12, [R95+0xb800] ;  /* 0x00b800005f0c783b */ /* 0x008e620000000200 */
[----:B------:R-:W-:Y:S01]  /*4810*/  FMUL.FTZ R36, R38, UR4 ;  /* 0x0000000426247c20 */ /* 0x000fe20008410000 */
[----:B------:R-:W-:-:S02]  /*4820*/  FMUL.FTZ R25, R37, UR4 ;  /* 0x0000000425197c20 */ /* 0x000fc40008410000 */
[C---:B-----5:R-:W-:Y:S02]  /*4830*/  HMMA.16816.F32.BF16 R32, R16.reuse, R8, R32 ;  /* 0x000000081020723c */ /* 0x060fe40000041820 */
[----:B------:R-:W3:Y:S06]  /*4840*/  MUFU.TANH R45, R45 ;  /* 0x0000002d002d7308 */ /* 0x000eec0000002400 */
[----:B------:R-:W-:Y:S01]  /*4850*/  HMMA.16816.F32.BF16 R60, R16, R10, R60 ;  /* 0x0000000a103c723c */ /* 0x000fe2000004183c */
[----:B------:R-:W5:Y:S01]  /*4860*/  LDSM.16.M88.4 R8, [R94+0xb800] ;  /* 0x00b800005e08783b */ /* 0x000f620000000200 */
[----:B------:R-:W3:Y:S01]  /*4870*/  MUFU.TANH R40, R40 ;  /* 0x0000002800287308 */ /* 0x000ee20000002400 */
[----:B------:R-:W-:-:S05]  /*4880*/  DEPBAR.LE SB0, 0x0 ;  /* 0x000080000000791a */ /* 0x000fca0000000000 */
[----:B--2---:R-:W-:Y:S01]  /*4890*/  HMMA.16816.F32.BF16 R64, R48, R4, R64 ;  /* 0x000000043040723c */ /* 0x004fe20000041840 */
[----:B------:R-:W-:Y:S01]  /*48a0*/  FMUL.FTZ R4, R39, UR4 ;  /* 0x0000000427047c20 */ /* 0x000fe20008410000 */
[----:B------:R-:W-:Y:S06]  /*48b0*/  MUFU.TANH R22, R22 ;  /* 0x0000001600167308 */ /* 0x000fec0000002400 */
[----:B------:R-:W-:Y:S02]  /*48c0*/  HMMA.16816.F32.BF16 R72, R28, R26, R72 ;  /* 0x0000001a1c48723c */ /* 0x000fe40000041848 */
[----:B------:R-:W2:Y:S06]  /*48d0*/  MUFU.TANH R41, R41 ;  /* 0x0000002900297308 */ /* 0x000eac0000002400 */
[----:B------:R-:W-:Y:S02]  /*48e0*/  HMMA.16816.F32.BF16 R60, R52, R58, R60 ;  /* 0x0000003a343c723c */ /* 0x000fe4000004183c */
[----:B------:R-:W-:Y:S06]  /*48f0*/  MUFU.TANH R24, R24 ;  /* 0x0000001800187308 */ /* 0x000fec0000002400 */
[----:B-1----:R-:W-:Y:S02]  /*4900*/  HMMA.16816.F32.BF16 R64, R16, R12, R64 ;  /* 0x0000000c1040723c */ /* 0x002fe40000041840 */
[----:B------:R-:W1:Y:S06]  /*4910*/  MUFU.TANH R36, R36 ;  /* 0x0000002400247308 */ /* 0x000e6c0000002400 */
[----:B------:R-:W-:Y:S01]  /*4920*/  HMMA.16816.F32.BF16 R72, R48, R6, R72 ;  /* 0x000000063048723c */ /* 0x000fe20000041848 */
[----:B------:R-:W-:Y:S01]  /*4930*/  IMAD.SHL.U32 R6, R186, 0x2, RZ ;  /* 0x00000002ba067824 */ /* 0x000fe200078e00ff */
[----:B------:R-:W-:Y:S01]  /*4940*/  MUFU.TANH R25, R25 ;  /* 0x0000001900197308 */ /* 0x000fe20000002400 */
[----:B------:R-:W-:Y:S01]  /*4950*/  FMUL.FTZ R61, R61, UR4 ;  /* 0x000000043d3d7c20 */ /* 0x000fe20008410000 */
[----:B------:R-:W-:Y:S01]  /*4960*/  FMUL.FTZ R63, R63, UR4 ;  /* 0x000000043f3f7c20 */ /* 0x000fe20008410000 */
[----:B------:R-:W-:Y:S01]  /*4970*/  FMUL.FTZ R60, R60, UR4 ;  /* 0x000000043c3c7c20 */ /* 0x000fe20008410000 */
[----:B------:R-:W-:Y:S01]  /*4980*/  LOP3.LUT R6, R6, 0x6, RZ, 0xc0, !PT ;  /* 0x0000000606067812 */ /* 0x000fe200078ec0ff */
[----:B------:R-:W-:Y:S01]  /*4990*/  FMUL.FTZ R62, R62, UR4 ;  /* 0x000000043e3e7c20 */ /* 0x000fe20008410000 */
[----:B------:R-:W-:Y:S02]  /*49a0*/  HMMA.16816.F32.BF16 R32, R52, R56, R32 ;  /* 0x000000383420723c */ /* 0x000fe40000041820 */
[----:B------:R-:W1:Y:S01]  /*49b0*/  MUFU.TANH R4, R4 ;  /* 0x0000000400047308 */ /* 0x000e620000002400 */
[----:B------:R-:W-:-:S04]  /*49c0*/  IMAD.IADD R7, R209, 0x1, R6 ;  /* 0x00000001d1077824 */ /* 0x000fc800078e0206 */
[C---:B------:R-:W-:Y:S01]  /*49d0*/  VIADD R5, R7.reuse, 0x1 ;  /* 0x0000000107057836 */ /* 0x040fe20000000000 */
[----:B-----5:R-:W-:Y:S01]  /*49e0*/  HMMA.16816.F32.BF16 R64, R52, R8, R64 ;  /* 0x000000083440723c */ /* 0x020fe20000041840 */
[C---:B------:R-:W-:Y:S01]  /*49f0*/  IADD3 R9, PT, PT, R7.reuse, 0x9, RZ ;  /* 0x0000000907097810 */ /* 0x040fe20007ffe0ff */
[C---:B------:R-:W-:Y:S01]  /*4a00*/  VIADD R13, R7.reuse, 0x8 ;  /* 0x00000008070d7836 */ /* 0x040fe20000000000 */
[-C--:B------:R-:W-:Y:S01]  /*4a10*/  ISETP.GE.AND P3, PT, R7, R98.reuse, PT ;  /* 0x000000620700720c */ /* 0x080fe20003f66270 */
[----:B------:R-:W-:Y:S01]  /*4a20*/  MUFU.TANH R168, R61 ;  /* 0x0000003d00a87308 */ /* 0x000fe20000002400 */
[-C--:B------:R-:W-:Y:S01]  /*4a30*/  ISETP.GE.AND P2, PT, R5, R98.reuse, PT ;  /* 0x000000620500720c */ /* 0x080fe20003f46270 */
[----:B------:R-:W-:Y:S01]  /*4a40*/  VIADD R5, R7, 0x10 ;  /* 0x0000001007057836 */ /* 0x000fe20000000000 */
[-C--:B------:R-:W-:Y:S01]  /*4a50*/  ISETP.GE.AND P5, PT, R9, R98.reuse, PT ;  /* 0x000000620900720c */ /* 0x080fe20003fa6270 */
[----:B------:R-:W-:Y:S01]  /*4a60*/  HMMA.16816.F32.BF16 R72, R16, R14, R72 ;  /* 0x0000000e1048723c */ /* 0x000fe20000041848 */
[----:B------:R-:W-:Y:S01]  /*4a70*/  VIADD R9, R7, 0x11 ;  /* 0x0000001107097836 */ /* 0x000fe20000000000 */
[----:B------:R-:W-:Y:S01]  /*4a80*/  FSEL R68, R68, -INF , !P3 ;  /* 0xff80000044447808 */ /* 0x000fe20005800000 */
[----:B------:R-:W-:Y:S01]  /*4a90*/  FMUL.FTZ R32, R32, UR4 ;  /* 0x0000000420207c20 */ /* 0x000fe20008410000 */
[-C--:B------:R-:W-:Y:S01]  /*4aa0*/  ISETP.GE.AND P4, PT, R5, R98.reuse, PT ;  /* 0x000000620500720c */ /* 0x080fe20003f86270 */
[----:B------:R-:W-:Y:S01]  /*4ab0*/  FMUL.FTZ R34, R34, UR4 ;  /* 0x0000000422227c20 */ /* 0x000fe20008410000 */
[----:B----4-:R-:W-:Y:S01]  /*4ac0*/  FSEL R5, R70, -INF , !P3 ;  /* 0xff80000046057808 */ /* 0x010fe20005800000 */
[----:B------:R-:W4:Y:S01]  /*4ad0*/  MUFU.TANH R177, R63 ;  /* 0x0000003f00b17308 */ /* 0x000f220000002400 */
[-C--:B------:R-:W-:Y:S01]  /*4ae0*/  ISETP.GE.AND P3, PT, R9, R98.reuse, PT ;  /* 0x000000620900720c */ /* 0x080fe20003f66270 */
[----:B------:R-:W-:Y:S01]  /*4af0*/  VIADD R9, R7, 0x18 ;  /* 0x0000001807097836 */ /* 0x000fe20000000000 */
[----:B------:R-:W-:Y:S01]  /*4b00*/  FSEL R71, R71, -INF , !P2 ;  /* 0xff80000047477808 */ /* 0x000fe20005000000 */
[----:B------:R-:W-:Y:S01]  /*4b10*/  FMUL.FTZ R33, R33, UR4 ;  /* 0x0000000421217c20 */ /* 0x000fe20008410000 */
[----:B------:R-:W-:Y:S01]  /*4b20*/  FSEL R6, R69, -INF , !P2 ;  /* 0xff80000045067808 */ /* 0x000fe20005000000 */
[----:B------:R-:W-:Y:S01]  /*4b30*/  FMUL.FTZ R35, R35, UR4 ;  /* 0x0000000423237c20 */ /* 0x000fe20008410000 */
[-C--:B------:R-:W-:Y:S01]  /*4b40*/  ISETP.GE.AND P2, PT, R9, R98.reuse, PT ;  /* 0x000000620900720c */ /* 0x080fe20003f46270 */
[----:B------:R-:W-:Y:S01]  /*4b50*/  VIADD R9, R7, 0x19 ;  /* 0x0000001907097836 */ /* 0x000fe20000000000 */
[-C--:B------:R-:W-:Y:S01]  /*4b60*/  ISETP.GE.AND P6, PT, R13, R98.reuse, PT ;  /* 0x000000620d00720c */ /* 0x080fe20003fc6270 */
[----:B------:R-:W-:Y:S01]  /*4b70*/  MUFU.TANH R182, R32 ;  /* 0x0000002000b67308 */ /* 0x000fe20000002400 */
[----:B---3--:R-:W-:Y:S01]  /*4b80*/  FSEL R45, R45, -INF , !P5 ;  /* 0xff8000002d2d7808 */ /* 0x008fe20006800000 */
[----:B------:R-:W-:Y:S01]  /*4b90*/  FMUL.FTZ R64, R64, UR4 ;  /* 0x0000000440407c20 */ /* 0x000fe20008410000 */
[----:B------:R-:W-:Y:S01]  /*4ba0*/  FSEL R21, R21, -INF , !P6 ;  /* 0xff80000015157808 */ /* 0x000fe20007000000 */
[----:B------:R-:W-:Y:S01]  /*4bb0*/  HMMA.16816.F32.BF16 R72, R52, R10, R72 ;  /* 0x0000000a3448723c */ /* 0x000fe20000041848 */
[----:B------:R-:W-:Y:S01]  /*4bc0*/  FSEL R44, R44, -INF , !P6 ;  /* 0xff8000002c2c7808 */ /* 0x000fe20007000000 */
[----:B------:R-:W-:Y:S01]  /*4bd0*/  FMUL.FTZ R65, R65, UR4 ;  /* 0x0000000441417c20 */ /* 0x000fe20008410000 */
[-C--:B------:R-:W-:Y:S01]  /*4be0*/  ISETP.GE.AND P6, PT, R9, R98.reuse, PT ;  /* 0x000000620900720c */ /* 0x080fe20003fc6270 */
[----:B------:R-:W-:Y:S01]  /*4bf0*/  VIADD R9, R7, 0x20 ;  /* 0x0000002007097836 */ /* 0x000fe20000000000 */
[----:B------:R-:W-:Y:S01]  /*4c00*/  FSEL R20, R20, -INF , !P5 ;  /* 0xff80000014147808 */ /* 0x000fe20006800000 */
[----:B------:R-:W3:Y:S01]  /*4c10*/  MUFU.TANH R183, R34 ;  /* 0x0000002200b77308 */ /* 0x000ee20000002400 */
[----:B------:R-:W-:Y:S01]  /*4c20*/  FSEL R15, R40, -INF , !P4 ;  /* 0xff800000280f7808 */ /* 0x000fe20006000000 */
[----:B------:R-:W-:Y:S01]  /*4c30*/  FMUL.FTZ R66, R66, UR4 ;  /* 0x0000000442427c20 */ /* 0x000fe20008410000 */
[-C--:B------:R-:W-:Y:S01]  /*4c40*/  ISETP.GE.AND P5, PT, R9, R98.reuse, PT ;  /* 0x000000620900720c */ /* 0x080fe20003fa6270 */
[----:B------:R-:W-:Y:S01]  /*4c50*/  VIADD R9, R7, 0x21 ;  /* 0x0000002107097836 */ /* 0x000fe20000000000 */
[----:B------:R-:W-:Y:S01]  /*4c60*/  FSEL R14, R23, -INF , !P4 ;  /* 0xff800000170e7808 */ /* 0x000fe20006000000 */
[----:B------:R-:W-:Y:S01]  /*4c70*/  FMUL.FTZ R67, R67, UR4 ;  /* 0x0000000443437c20 */ /* 0x000fe20008410000 */
[----:B--2---:R-:W-:Y:S01]  /*4c80*/  FSEL R13, R41, -INF , !P3 ;  /* 0xff800000290d7808 */ /* 0x004fe20005800000 */
[----:B------:R-:W-:Y:S01]  /*4c90*/  MUFU.TANH R180, R33 ;  /* 0x0000002100b47308 */ /* 0x000fe20000002400 */
[----:B------:R-:W-:Y:S01]  /*4ca0*/  ISETP.GE.AND P4, PT, R9, R98, PT ;  /* 0x000000620900720c */ /* 0x000fe20003f86270 */
[C---:B------:R-:W-:Y:S01]  /*4cb0*/  VIADD R17, R7.reuse, 0x30 ;  /* 0x0000003007117836 */ /* 0x040fe20000000000 */
[----:B------:R-:W-:-:S02]  /*4cc0*/  IADD3 R9, PT, PT, R7, 0x28, RZ ;  /* 0x0000002807097810 */ /* 0x000fc40007ffe0ff */
[----:B------:R-:W-:Y:S01]  /*4cd0*/  FSEL R12, R22, -INF , !P3 ;  /* 0xff800000160c7808 */ /* 0x000fe20005800000 */
[----:B------:R-:W-:Y:S01]  /*4ce0*/  FMUL.FTZ R72, R72, UR4 ;  /* 0x0000000448487c20 */ /* 0x000fe20008410000 */
[----:B------:R-:W-:Y:S01]  /*4cf0*/  ISETP.GE.AND P3, PT, R9, R98, PT ;  /* 0x000000620900720c */ /* 0x000fe20003f66270 */
[----:B------:R-:W-:Y:S01]  /*4d00*/  VIADD R9, R7, 0x29 ;  /* 0x0000002907097836 */ /* 0x000fe20000000000 */
[----:B------:R-:W2:Y:S01]  /*4d10*/  MUFU.TANH R181, R35 ;  /* 0x0000002300b57308 */ /* 0x000ea20000002400 */
[----:B------:R-:W-:Y:S01]  /*4d20*/  FMUL.FTZ R74, R74, UR4 ;  /* 0x000000044a4a7c20 */ /* 0x000fe20008410000 */
[----:B------:R-:W-:Y:S01]  /*4d30*/  FMUL.FTZ R75, R75, UR4 ;  /* 0x000000044b4b7c20 */ /* 0x000fe20008410000 */
[----:B------:R-:W-:Y:S01]  /*4d40*/  FMUL.FTZ R73, R73, UR4 ;  /* 0x0000000449497c20 */ /* 0x000fe20008410000 */
[----:B-1----:R-:W-:Y:S02]  /*4d50*/  FSEL R11, R36, -INF , !P2 ;  /* 0xff800000240b7808 */ /* 0x002fe40005000000 */
[----:B------:R-:W-:-:S02]  /*4d60*/  FSEL R10, R24, -INF , !P2 ;  /* 0xff800000180a7808 */ /* 0x000fc40005000000 */
[----:B------:R-:W-:Y:S01]  /*4d70*/  MUFU.TANH R172, R60 ;  /* 0x0000003c00ac7308 */ /* 0x000fe20000002400 */
[-C--:B------:R-:W-:Y:S02]  /*4d80*/  ISETP.GE.AND P2, PT, R9, R98.reuse, PT ;  /* 0x000000620900720c */ /* 0x080fe40003f46270 */
[----:B------:R-:W-:Y:S02]  /*4d90*/  FSEL R9, R4, -INF , !P6 ;  /* 0xff80000004097808 */ /* 0x000fe40007000000 */
[----:B------:R-:W-:Y:S02]  /*4da0*/  FSEL R8, R25, -INF , !P6 ;  /* 0xff80000019087808 */ /* 0x000fe40007000000 */
[----:B------:R-:W-:Y:S01]  /*4db0*/  ISETP.GE.AND P6, PT, R17, R98, PT ;  /* 0x000000621100720c */ /* 0x000fe20003fc6270 */
[----:B------:R-:W1:Y:S01]  /*4dc0*/  MUFU.TANH R179, R62 ;  /* 0x0000003e00b37308 */ /* 0x000e620000002400 */
[----:B------:R-:W-:Y:S01]  /*4dd0*/  VIADD R17, R7, 0x31 ;  /* 0x0000003107117836 */ /* 0x000fe20000000000 */
[----:B----4-:R-:W-:-:S02]  /*4de0*/  FSEL R177, R177, -INF , !P2 ;  /* 0xff800000b1b17808 */ /* 0x010fc40005000000 */
[----:B------:R-:W-:Y:S02]  /*4df0*/  FSEL R168, R168, -INF , !P2 ;  /* 0xff800000a8a87808 */ /* 0x000fe40005000000 */
[----:B------:R-:W-:Y:S02]  /*4e00*/  ISETP.GT.AND P2, PT, R202, R197, PT ;  /* 0x000000c5ca00720c */ /* 0x000fe40003f44270 */
[----:B------:R-:W4:Y:S01]  /*4e10*/  MUFU.TANH R178, R64 ;  /* 0x0000004000b27308 */ /* 0x000f220000002400 */
[----:B---3--:R-:W-:Y:S02]  /*4e20*/  FSEL R183, R183, -INF , !P5 ;  /* 0xff800000b7b77808 */ /* 0x008fe40006800000 */
[----:B------:R-:W-:Y:S02]  /*4e30*/  FSEL R182, R182, -INF , !P5 ;  /* 0xff800000b6b67808 */ /* 0x000fe40006800000 */
[----:B------:R-:W-:Y:S01]  /*4e40*/  ISETP.GE.AND P5, PT, R17, R98, PT ;  /* 0x000000621100720c */ /* 0x000fe20003fa6270 */
[----:B------:R-:W-:Y:S01]  /*4e50*/  VIADD R17, R7, 0x38 ;  /* 0x0000003807117836 */ /* 0x000fe20000000000 */
[----:B--2---:R-:W-:Y:S01]  /*4e60*/  FSEL R181, R181, -INF , !P4 ;  /* 0xff800000b5b57808 */ /* 0x004fe20006000000 */
[----:B------:R-:W2:Y:S01]  /*4e70*/  MUFU.TANH R176, R65 ;  /* 0x0000004100b07308 */ /* 0x000ea20000002400 */
[----:B------:R-:W-:Y:S01]  /*4e80*/  VIADD R7, R7, 0x39 ;  /* 0x0000003907077836 */ /* 0x000fe20000000000 */
[----:B------:R-:W-:-:S02]  /*4e90*/  FSEL R180, R180, -INF , !P4 ;  /* 0xff800000b4b47808 */ /* 0x000fc40006000000 */
[----:B-1----:R-:W-:Y:S02]  /*4ea0*/  FSEL R179, R179, -INF , !P3 ;  /* 0xff800000b3b37808 */ /* 0x002fe40005800000 */
[----:B------:R-:W-:Y:S02]  /*4eb0*/  FSEL R172, R172, -INF , !P3 ;  /* 0xff800000acac7808 */ /* 0x000fe40005800000 */
[----:B------:R-:W1:Y:S01]  /*4ec0*/  MUFU.TANH R173, R66 ;  /* 0x0000004200ad7308 */ /* 0x000e620000002400 */
[-C--:B------:R-:W-:Y:S02]  /*4ed0*/  ISETP.GE.AND P4, PT, R17, R98.reuse, PT ;  /* 0x000000621100720c */ /* 0x080fe40003f86270 */
[----:B------:R-:W-:Y:S02]  /*4ee0*/  ISETP.GE.AND P3, PT, R7, R98, PT ;  /* 0x000000620700720c */ /* 0x000fe40003f66270 */
[----:B----4-:R-:W-:-:S03]  /*4ef0*/  FSEL R178, R178, -INF , !P6 ;  /* 0xff800000b2b27808 */ /* 0x010fc60007000000 */
[----:B------:R-:W3:Y:S01]  /*4f00*/  MUFU.TANH R171, R67 ;  /* 0x0000004300ab7308 */ /* 0x000ee20000002400 */
[----:B--2---:R-:W-:-:S07]  /*4f10*/  FSEL R176, R176, -INF , !P5 ;  /* 0xff800000b0b07808 */ /* 0x004fce0006800000 */
[----:B------:R-:W2:Y:S01]  /*4f20*/  MUFU.TANH R174, R72 ;  /* 0x0000004800ae7308 */ /* 0x000ea20000002400 */
[----:B-1----:R-:W-:-:S07]  /*4f30*/  FSEL R173, R173, -INF , !P6 ;  /* 0xff800000adad7808 */ /* 0x002fce0007000000 */
[----:B------:R-:W1:Y:S01]  /*4f40*/  MUFU.TANH R165, R74 ;  /* 0x0000004a00a57308 */ /* 0x000e620000002400 */
[----:B---3--:R-:W-:-:S07]  /*4f50*/  FSEL R171, R171, -INF , !P5 ;  /* 0xff800000abab7808 */ /* 0x008fce0006800000 */
[----:B------:R-:W3:Y:S01]  /*4f60*/  MUFU.TANH R163, R75 ;  /* 0x0000004b00a37308 */ /* 0x000ee20000002400 */
[----:B--2---:R-:W-:-:S07]  /*4f70*/  FSEL R174, R174, -INF , !P4 ;  /* 0xff800000aeae7808 */ /* 0x004fce0006000000 */
[----:B------:R-:W2:Y:S01]  /*4f80*/  MUFU.TANH R170, R73 ;  /* 0x0000004900aa7308 */ /* 0x000ea20000002400 */
[----:B-1----:R-:W-:Y:S02]  /*4f90*/  FSEL R165, R165, -INF , !P4 ;  /* 0xff800000a5a57808 */ /* 0x002fe40006000000 */
[----:B---3--:R-:W-:Y:S02]  /*4fa0*/  FSEL R163, R163, -INF , !P3 ;  /* 0xff800000a3a37808 */ /* 0x008fe40005800000 */
[----:B--2---:R-:W-:Y:S01]  /*4fb0*/  FSEL R170, R170, -INF , !P3 ;  /* 0xff800000aaaa7808 */ /* 0x004fe20005800000 */
        /* <DEDUP_REMOVED lines=13> */
.L_x_1187:
        /* <DEDUP_REMOVED lines=59> */
.L_x_1188:
        /* <DEDUP_REMOVED lines=73> */
.L_x_1186:
        /* <DEDUP_REMOVED lines=36> */
[----:B------:R-:W5:Y:S04]  /*5b10*/  LDSM.16.MT88.4 R56, [R162+0xe000] ;  /* 0x00e00000a238783b */ /* 0x000f680000004200 */
[----:B------:R-:W-:Y:S01]  /*5b20*/  LDSM.16.MT88.4 R72, [R187+0x10000] ;  /* 0x01000000bb48783b */ /* 0x000fe20000004200 */
[----:B--2---:R-:W-:-:S03]  /*5b30*/  FMNMX.FTZ R132, R7, R132, !PT ;  /* 0x0000008407847209 */ /* 0x004fc60007810000 */
[----:B------:R-:W2:Y:S01]  /*5b40*/  LDSM.16.MT88.4 R64, [R160+0xe000] ;  /* 0x00e00000a040783b */ /* 0x000ea20000004200 */
[----:B---3--:R-:W-:Y:S01]  /*5b50*/  FMNMX.FTZ R3, R2, R3, !PT ;  /* 0x0000000302037209 */ /* 0x008fe20007810000 */
[C---:B-1----:R-:W-:Y:S01]  /*5b60*/  FMUL.FTZ R175, R132.reuse, UR4 ;  /* 0x0000000484af7c20 */ /* 0x042fe20008410000 */
[----:B------:R-:W-:Y:S01]  /*5b70*/  FSETP.NEU.FTZ.AND P2, PT, R132, -INF , PT ;  /* 0xff8000008400780b */ /* 0x000fe20003f5d000 */
[----:B------:R-:W1:Y:S02]  /*5b80*/  LDSM.16.MT88.4 R88, [R162+0x10000] ;  /* 0x01000000a258783b */ /* 0x000e640000004200 */
        /* <DEDUP_REMOVED lines=12> */
[----:B------:R-:W3:Y:S01]  /*5c50*/  LDSM.16.MT88.4 R4, [R160+0x10000] ;  /* 0x01000000a004783b */ /* 0x000ee20000004200 */
[--C-:B------:R-:W-:Y:S01]  /*5c60*/  FFMA.FTZ R155, R21, UR4, -R164.reuse ;  /* 0x00000004159b7c23 */ /* 0x100fe200080108a4 */
[--C-:B------:R-:W-:Y:S01]  /*5c70*/  FFMA.FTZ R152, R45, UR4, -R164.reuse ;  /* 0x000000042d987c23 */ /* 0x100fe200080108a4 */
[----:B------:R-:W-:Y:S01]  /*5c80*/  MUFU.EX2 R161, R161 ;  /* 0x000000a100a17308 */ /* 0x000fe20000000800 */
[--C-:B------:R-:W-:Y:S01]  /*5c90*/  FFMA.FTZ R138, R12, UR4, -R175.reuse ;  /* 0x000000040c8a7c23 */ /* 0x100fe200080108af */
[--C-:B------:R-:W-:Y:S01]  /*5ca0*/  FFMA.FTZ R137, R15, UR4, -R164.reuse ;  /* 0x000000040f897c23 */ /* 0x100fe200080108a4 */
[--C-:B------:R-:W-:Y:S01]  /*5cb0*/  FFMA.FTZ R136, R13, UR4, -R164.reuse ;  /* 0x000000040d887c23 */ /* 0x100fe200080108a4 */
[----:B------:R-:W4:Y:S01]  /*5cc0*/  MUFU.EX2 R158, R158 ;  /* 0x0000009e009e7308 */ /* 0x000f220000000800 */
[----:B------:R-:W3:Y:S01]  /*5cd0*/  LDSM.16.MT88.4 R12, [R187+0xe800] ;  /* 0x00e80000bb0c783b */ /* 0x000ee20000004200 */
[--C-:B------:R-:W-:Y:S01]  /*5ce0*/  FFMA.FTZ R135, R10, UR4, -R175.reuse ;  /* 0x000000040a877c23 */ /* 0x100fe200080108af */
[--C-:B------:R-:W-:Y:S01]  /*5cf0*/  FFMA.FTZ R134, R8, UR4, -R175.reuse ;  /* 0x0000000408867c23 */ /* 0x100fe200080108af */
[----:B------:R-:W-:Y:S01]  /*5d00*/  MUFU.EX2 R157, R157 ;  /* 0x0000009d009d7308 */ /* 0x000fe20000000800 */
[--C-:B------:R-:W-:Y:S01]  /*5d10*/  FFMA.FTZ R133, R11, UR4, -R164.reuse ;  /* 0x000000040b857c23 */ /* 0x100fe200080108a4 */
[--C-:B------:R-:W-:Y:S01]  /*5d20*/  FFMA.FTZ R2, R9, UR4, -R164.reuse ;  /* 0x0000000409027c23 */ /* 0x100fe200080108a4 */
[----:B------:R-:W-:Y:S01]  /*5d30*/  LDSM.16.MT88.4 R20, [R187+0x10800] ;  /* 0x01080000bb14783b */ /* 0x000fe20000004200 */
[----:B------:R-:W5:Y:S01]  /*5d40*/  MUFU.EX2 R154, R154 ;  /* 0x0000009a009a7308 */ /* 0x000f620000000800 */
[--C-:B------:R-:W-:Y:S01]  /*5d50*/  FFMA.FTZ R167, R182, UR4, -R175.reuse ;  /* 0x00000004b6a77c23 */ /* 0x100fe200080108af */
[--C-:B------:R-:W-:Y:S01]  /*5d60*/  FFMA.FTZ R169, R172, UR4, -R175.reuse ;  /* 0x00000004aca97c23 */ /* 0x100fe200080108af */
[----:B------:R-:W3:Y:S01]  /*5d70*/  LDSM.16.MT88.4 R8, [R166+0x10800] ;  /* 0x01080000a608783b */ /* 0x000ee20000004200 */
        /* <DEDUP_REMOVED lines=9> */
[----:B------:R-:W-:Y:S01]  /*5e10*/  FFMA.FTZ R213, R170, UR4, -R175 ;  /* 0x00000004aad57c23 */ /* 0x000fe200080108af */
[----:B-----5:R-:W-:Y:S01]  /*5e20*/  F2FP.BF16.F32.PACK_AB R98, R154, R157 ;  /* 0x0000009d9a62723e */ /* 0x020fe200000010ff */
[----:B------:R-:W5:Y:S01]  /*5e30*/  LDSM.16.MT88.4 R140, [R160+0xc800] ;  /* 0x00c80000a08c783b */ /* 0x000f620000004200 */
[----:B------:R-:W1:Y:S01]  /*5e40*/  MUFU.EX2 R152, R152 ;  /* 0x0000009800987308 */ /* 0x000e620000000800 */
[--C-:B------:R-:W-:Y:S01]  /*5e50*/  FFMA.FTZ R170, R171, UR4, -R164.reuse ;  /* 0x00000004abaa7c23 */ /* 0x100fe200080108a4 */
[----:B------:R-:W-:Y:S01]  /*5e60*/  FFMA.FTZ R165, R165, UR4, -R164 ;  /* 0x00000004a5a57c23 */ /* 0x000fe200080108a4 */
[----:B------:R-:W5:Y:S01]  /*5e70*/  LDSM.16.MT88.4 R32, [R166+0xe800] ;  /* 0x00e80000a620783b */ /* 0x000f620000004200 */
[----:B------:R-:W-:Y:S01]  /*5e80*/  MUFU.EX2 R153, R153 ;  /* 0x0000009900997308 */ /* 0x000fe20000000800 */
[----:B------:R-:W-:Y:S01]  /*5e90*/  FADD.FTZ R158, R161, R158 ;  /* 0x0000009ea19e7221 */ /* 0x000fe20000010000 */
[----:B--2---:R-:W-:Y:S01]  /*5ea0*/  F2FP.BF16.F32.PACK_AB R97, R156, R159 ;  /* 0x0000009f9c61723e */ /* 0x004fe200000010ff */
[----:B------:R-:W2:Y:S01]  /*5eb0*/  LDSM.16.MT88.4 R28, [R162+0xe800] ;  /* 0x00e80000a21c783b */ /* 0x000ea20000004200 */
[----:B------:R-:W3:Y:S01]  /*5ec0*/  MUFU.EX2 R138, R138 ;  /* 0x0000008a008a7308 */ /* 0x000ee20000000800 */
[----:B------:R-:W-:Y:S01]  /*5ed0*/  FADD.FTZ R156, R159, R156 ;  /* 0x0000009c9f9c7221 */ /* 0x000fe20000010000 */
[----:B------:R-:W-:Y:S01]  /*5ee0*/  FADD.FTZ R157, R157, R158 ;  /* 0x0000009e9d9d7221 */ /* 0x000fe20000010000 */
[----:B------:R-:W2:Y:S01]  /*5ef0*/  LDSM.16.MT88.4 R24, [R160+0xe800] ;  /* 0x00e80000a018783b */ /* 0x000ea20000004200 */
[----:B------:R-:W-:Y:S01]  /*5f00*/  MUFU.EX2 R135, R135 ;  /* 0x0000008700877308 */ /* 0x000fe20000000800 */
[----:B------:R-:W-:Y:S01]  /*5f10*/  ISETP.GE.AND P2, PT, R0, R197, PT ;  /* 0x000000c50000720c */ /* 0x000fe20003f46270 */
[----:B------:R-:W-:Y:S01]  /*5f20*/  FADD.FTZ R154, R154, R157 ;  /* 0x0000009d9a9a7221 */ /* 0x000fe20000010000 */
[----:B-1----:R-:W-:Y:S01]  /*5f30*/  F2FP.BF16.F32.PACK_AB R99, R152, R155 ;  /* 0x0000009b9863723e */ /* 0x002fe200000010ff */
[----:B------:R-:W-:Y:S01]  /*5f40*/  MUFU.EX2 R134, R134 ;  /* 0x0000008600867308 */ /* 0x000fe20000000800 */
[----:B------:R-:W-:-:S03]  /*5f50*/  FADD.FTZ R155, R155, R156 ;  /* 0x0000009c9b9b7221 */ /* 0x000fc60000010000 */
[----:B------:R-:W-:Y:S01]  /*5f60*/  MUFU.EX2 R137, R137 ;  /* 0x0000008900897308 */ /* 0x000fe20000000800 */
[----:B------:R-:W-:Y:S01]  /*5f70*/  FADD.FTZ R152, R152, R155 ;  /* 0x0000009b98987221 */ /* 0x000fe20000010000 */
[C---:B------:R-:W-:Y:S02]  /*5f80*/  HMMA.16816.F32.BF16 R128, R96.reuse, R124, RZ ;  /* 0x0000007c6080723c */ /* 0x040fe400000418ff */
[----:B------:R-:W1:Y:S04]  /*5f90*/  MUFU.EX2 R136, R136 ;  /* 0x0000008800887308 */ /* 0x000e680000000800 */
[----:B------:R-:W-:Y:S02]  /*5fa0*/  MUFU.EX2 R133, R133 ;  /* 0x0000008500857308 */ /* 0x000fe40000000800 */
[C---:B------:R-:W-:Y:S02]  /*5fb0*/  HMMA.16816.F32.BF16 R36, R96.reuse, R40, RZ ;  /* 0x000000286024723c */ /* 0x040fe400000418ff */
[----:B------:R-:W4:Y:S04]  /*5fc0*/  MUFU.EX2 R2, R2 ;  /* 0x0000000200027308 */ /* 0x000f280000000800 */
[----:B------:R-:W-:Y:S02]  /*5fd0*/  MUFU.EX2 R167, R167 ;  /* 0x000000a700a77308 */ /* 0x000fe40000000800 */
[C---:B------:R-:W-:Y:S02]  /*5fe0*/  HMMA.16816.F32.BF16 R124, R96.reuse, R126, RZ ;  /* 0x0000007e607c723c */ /* 0x040fe400000418ff */
[----:B------:R-:W-:Y:S04]  /*5ff0*/  MUFU.EX2 R169, R169 ;  /* 0x000000a900a97308 */ /* 0x000fe80000000800 */
[----:B------:R-:W-:Y:S02]  /*6000*/  MUFU.EX2 R168, R168 ;  /* 0x000000a800a87308 */ /* 0x000fe40000000800 */
[C---:B------:R-:W-:Y:S02]  /*6010*/  HMMA.16816.F32.BF16 R40, R96.reuse, R42, RZ ;  /* 0x0000002a6028723c */ /* 0x040fe400000418ff */
[----:B------:R-:W-:Y:S04]  /*6020*/  MUFU.EX2 R182, R182 ;  /* 0x000000b600b67308 */ /* 0x000fe80000000800 */
[----:B------:R-:W-:Y:S02]  /*6030*/  MUFU.EX2 R213, R213 ;  /* 0x000000d500d57308 */ /* 0x000fe40000000800 */
[C---:B------:R-:W-:Y:S02]  /*6040*/  HMMA.16816.F32.BF16 R76, R96.reuse, R80, RZ ;  /* 0x00000050604c723c */ /* 0x040fe400000418ff */
[----:B------:R-:W-:Y:S06]  /*6050*/  MUFU.EX2 R170, R170 ;  /* 0x000000aa00aa7308 */ /* 0x000fec0000000800 */
        /* <DEDUP_REMOVED lines=18> */
[----:B------:R-:W-:Y:S01]  /*6180*/  F2FP.BF16.F32.PACK_AB R4, R138, R153 ;  /* 0x000000998a04723e */ /* 0x000fe200000010ff */
[----:B------:R-:W-:Y:S01]  /*6190*/  FADD.FTZ R153, R153, R154 ;  /* 0x0000009a99997221 */ /* 0x000fe20000010000 */
[----:B-1----:R-:W-:Y:S01]  /*61a0*/  F2FP.BF16.F32.PACK_AB R5, R136, R137 ;  /* 0x000000898805723e */ /* 0x002fe200000010ff */
[----:B------:R-:W-:-:S02]  /*61b0*/  FADD.FTZ R137, R137, R152 ;  /* 0x0000009889897221 */ /* 0x000fc40000010000 */
[----:B------:R-:W-:Y:S02]  /*61c0*/  FADD.FTZ R138, R138, R153 ;  /* 0x000000998a8a7221 */ /* 0x000fe40000010000 */
[----:B------:R-:W-:Y:S01]  /*61d0*/  HMMA.16816.F32.BF16 R96, R96, R6, RZ ;  /* 0x000000066060723c */ /* 0x000fe200000418ff */
[----:B------:R-:W-:Y:S01]  /*61e0*/  F2FP.BF16.F32.PACK_AB R6, R134, R135 ;  /* 0x000000878606723e */ /* 0x000fe200000010ff */
[----:B------:R-:W-:Y:S01]  /*61f0*/  FADD.FTZ R136, R136, R137 ;  /* 0x0000008988887221 */ /* 0x000fe20000010000 */
[----:B----4-:R-:W-:Y:S01]  /*6200*/  F2FP.BF16.F32.PACK_AB R7, R2, R133 ;  /* 0x000000850207723e */ /* 0x010fe200000010ff */
[----:B------:R-:W-:-:S04]  /*6210*/  FADD.FTZ R135, R135, R138 ;  /* 0x0000008a87877221 */ /* 0x000fc80000010000 */
[----:B------:R-:W-:Y:S02]  /*6220*/  FADD.FTZ R134, R134, R135 ;  /* 0x0000008786867221 */ /* 0x000fe40000010000 */
[C---:B------:R-:W-:Y:S08]  /*6230*/  HMMA.16816.F32.BF16 R128, R4.reuse, R16, R128 ;  /* 0x000000100480723c */ /* 0x040ff00000041880 */
        /* <DEDUP_REMOVED lines=8> */
[----:B------:R-:W-:Y:S01]  /*62c0*/  HMMA.16816.F32.BF16 R68, R4, R20, R68 ;  /* 0x000000140444723c */ /* 0x000fe20000041844 */
[----:B------:R-:W-:Y:S01]  /*62d0*/  FFMA.FTZ R20, R180, UR4, -R175 ;  /* 0x00000004b4147c23 */ /* 0x000fe200080108af */
[--C-:B------:R-:W-:Y:S01]  /*62e0*/  FFMA.FTZ R180, R183, UR4, -R164.reuse ;  /* 0x00000004b7b47c23 */ /* 0x100fe200080108a4 */
[----:B------:R-:W-:-:S02]  /*62f0*/  FFMA.FTZ R21, R179, UR4, -R164 ;  /* 0x00000004b3157c23 */ /* 0x000fc400080108a4 */
[----:B------:R-:W3:Y:S03]  /*6300*/  MUFU.EX2 R172, R20 ;  /* 0x0000001400ac7308 */ /* 0x000ee60000000800 */
[C---:B------:R-:W-:Y:S01]  /*6310*/  HMMA.16816.F32.BF16 R120, R4.reuse, R148, R120 ;  /* 0x000000940478723c */ /* 0x040fe20000041878 */
[----:B------:R-:W-:Y:S04]  /*6320*/  MUFU.EX2 R180, R180 ;  /* 0x000000b400b47308 */ /* 0x000fe80000000800 */
[----:B------:R-:W4:Y:S03]  /*6330*/  MUFU.EX2 R179, R181 ;  /* 0x000000b500b37308 */ /* 0x000f260000000800 */
[C---:B------:R-:W-:Y:S01]  /*6340*/  HMMA.16816.F32.BF16 R116, R4.reuse, R150, R116 ;  /* 0x000000960474723c */ /* 0x040fe20000041874 */
[----:B------:R1:W4:Y:S01]  /*6350*/  MUFU.EX2 R177, R21 ;  /* 0x0000001500b17308 */ /* 0x0003220000000800 */
[----:B------:R-:W-:Y:S06]  /*6360*/  LDSM.16.MT88.4 R148, [R166+0xd000] ;  /* 0x00d00000a694783b */ /* 0x000fec0000004200 */
        /* <DEDUP_REMOVED lines=15> */
[C---:B------:R-:W-:Y:S01]  /*6460*/  HMMA.16816.F32.BF16 R72, R4.reuse, R22, R72 ;  /* 0x000000160448723c */ /* 0x040fe20000041848 */
[----:B-1----:R-:W-:Y:S07]  /*6470*/  LDSM.16.MT88.4 R20, [R187+0x11000] ;  /* 0x01100000bb14783b */ /* 0x002fee0000004200 */
[C---:B------:R-:W-:Y:S08]  /*6480*/  HMMA.16816.F32.BF16 R84, R4.reuse, R16, R84 ;  /* 0x000000100454723c */ /* 0x040ff00000041854 */
[C---:B------:R-:W-:Y:S01]  /*6490*/  HMMA.16816.F32.BF16 R88, R4.reuse, R18, R88 ;  /* 0x000000120458723c */ /* 0x040fe20000041858 */
[----:B------:R-:W1:Y:S07]  /*64a0*/  LDSM.16.MT88.4 R16, [R162+0xf000] ;  /* 0x00f00000a210783b */ /* 0x000e6e0000004200 */
[C---:B---3--:R-:W-:Y:S08]  /*64b0*/  HMMA.16816.F32.BF16 R92, R4.reuse, R12, R92 ;  /* 0x0000000c045c723c */ /* 0x048ff0000004185c */
[----:B------:R-:W-:Y:S01]  /*64c0*/  HMMA.16816.F32.BF16 R96, R4, R14, R96 ;  /* 0x0000000e0460723c */ /* 0x000fe20000041860 */
[----:B------:R-:W-:Y:S01]  /*64d0*/  F2FP.BF16.F32.PACK_AB R4, R172, R167 ;  /* 0x000000a7ac04723e */ /* 0x000fe200000010ff */
[----:B------:R-:W-:Y:S01]  /*64e0*/  LDSM.16.MT88.4 R12, [R166+0x11000] ;  /* 0x01100000a60c783b */ /* 0x000fe20000004200 */
[----:B----4-:R-:W-:Y:S01]  /*64f0*/  F2FP.BF16.F32.PACK_AB R5, R179, R180 ;  /* 0x000000b4b305723e */ /* 0x010fe200000010ff */
[----:B------:R-:W-:Y:S01]  /*6500*/  FADD.FTZ R167, R167, R134 ;  /* 0x00000086a7a77221 */ /* 0x000fe20000010000 */
[----:B------:R-:W-:-:S02]  /*6510*/  F2FP.BF16.F32.PACK_AB R6, R168, R169 ;  /* 0x000000a9a806723e */ /* 0x000fc400000010ff */
[----:B------:R-:W-:Y:S01]  /*6520*/  F2FP.BF16.F32.PACK_AB R7, R182, R177 ;  /* 0x000000b1b607723e */ /* 0x000fe200000010ff */
[----:B------:R-:W-:-:S06]  /*6530*/  FADD.FTZ R172, R172, R167 ;  /* 0x000000a7acac7221 */ /* 0x000fcc0000010000 */
        /* <DEDUP_REMOVED lines=8> */
[----:B------:R-:W-:Y:S01]  /*65c0*/  FFMA.FTZ R150, R174, UR4, -R175 ;  /* 0x00000004ae967c23 */ /* 0x000fe200080108af */
[----:B------:R-:W-:-:S02]  /*65d0*/  FFMA.FTZ R164, R163, UR4, -R164 ;  /* 0x00000004a3a47c23 */ /* 0x000fc400080108a4 */
[----:B------:R-:W-:Y:S03]  /*65e0*/  MUFU.EX2 R163, R165 ;  /* 0x000000a500a37308 */ /* 0x000fe60000000800 */
[C---:B------:R-:W-:Y:S01]  /*65f0*/  HMMA.16816.F32.BF16 R120, R4.reuse, R148, R120 ;  /* 0x000000940478723c */ /* 0x040fe20000041878 */
[--C-:B------:R-:W-:Y:S01]  /*6600*/  FFMA.FTZ R148, R178, UR4, -R175.reuse ;  /* 0x00000004b2947c23 */ /* 0x100fe200080108af */
[----:B------:R-:W-:Y:S01]  /*6610*/  FFMA.FTZ R149, R176, UR4, -R175 ;  /* 0x00000004b0957c23 */ /* 0x000fe200080108af */
[----:B------:R-:W-:Y:S04]  /*6620*/  MUFU.EX2 R150, R150 ;  /* 0x0000009600967308 */ /* 0x000fe80000000800 */
[----:B------:R-:W-:Y:S01]  /*6630*/  MUFU.EX2 R148, R148 ;  /* 0x0000009400947308 */ /* 0x000fe20000000800 */
[C---:B------:R-:W-:Y:S03]  /*6640*/  HMMA.16816.F32.BF16 R112, R4.reuse, R144, R112 ;  /* 0x000000900470723c */ /* 0x040fe60000041870 */
[----:B------:R-:W3:Y:S04]  /*6650*/  MUFU.EX2 R149, R149 ;  /* 0x0000009500957308 */ /* 0x000ee80000000800 */
[----:B------:R-:W4:Y:S01]  /*6660*/  MUFU.EX2 R151, R151 ;  /* 0x0000009700977308 */ /* 0x000f220000000800 */
[C---:B--2---:R-:W-:Y:S03]  /*6670*/  HMMA.16816.F32.BF16 R84, R4.reuse, R8, R84 ;  /* 0x000000080454723c */ /* 0x044fe60000041854 */
[----:B------:R-:W2:Y:S05]  /*6680*/  MUFU.EX2 R164, R164 ;  /* 0x000000a400a47308 */ /* 0x000eaa0000000800 */
[C---:B------:R-:W-:Y:S01]  /*6690*/  HMMA.16816.F32.BF16 R88, R4.reuse, R10, R88 ;  /* 0x0000000a0458723c */ /* 0x040fe20000041858 */
[----:B------:R-:W5:Y:S07]  /*66a0*/  LDSM.16.MT88.4 R8, [R162+0xf800] ;  /* 0x00f80000a208783b */ /* 0x000f6e0000004200 */
        /* <DEDUP_REMOVED lines=26> */
[----:B--2---:R-:W-:-:S07]  /*6850*/  F2FP.BF16.F32.PACK_AB R7, R164, R163 ;  /* 0x000000a3a407723e */ /* 0x004fce00000010ff */
[C---:B-----5:R-:W-:Y:S08]  /*6860*/  HMMA.16816.F32.BF16 R52, R4.reuse, R8, R52 ;  /* 0x000000080434723c */ /* 0x060ff00000041834 */
[C---:B------:R-:W-:Y:S01]  /*6870*/  HMMA.16816.F32.BF16 R56, R4.reuse, R10, R56 ;  /* 0x0000000a0438723c */ /* 0x040fe20000041838 */
[----:B------:R-:W2:Y:S07]  /*6880*/  LDSM.16.MT88.4 R8, [R187+0x11800] ;  /* 0x01180000bb08783b */ /* 0x000eae0000004200 */
[C---:B------:R-:W-:Y:S08]  /*6890*/  HMMA.16816.F32.BF16 R120, R4.reuse, R12, R120 ;  /* 0x0000000c0478723c */ /* 0x040ff00000041878 */
        /* <DEDUP_REMOVED lines=25> */
[----:B------:R-:W-:-:S04]  /*6a30*/  FADD.FTZ R163, R163, R170 ;  /* 0x000000aaa3a37221 */ /* 0x000fc80000010000 */
        /* <DEDUP_REMOVED lines=30> */
[----:B------:R-:W4:Y:S01]  /*6c20*/  LDCU UR4, c[0x0][0x45c] ;  /* 0x00008b80ff0477ac */ /* 0x000f220008000800 */
[----:B------:R-:W2:Y:S01]  /*6c30*/  LDCU.64 UR6, c[0x0][0x3a0] ;  /* 0x00007400ff0677ac */ /* 0x000ea20008000a00 */
[----:B------:R-:W2:Y:S01]  /*6c40*/  LDCU.64 UR8, c[0x0][0x3a8] ;  /* 0x00007500ff0877ac */ /* 0x000ea20008000a00 */
[----:B-1----:R-:W-:-:S12]  /*6c50*/  ULEA UR5, UR5, UR12, 0x18 ;  /* 0x0000000c05057291 */ /* 0x002fd8000f8ec0ff */
.L_x_1193:
[----:B------:R-:W-:Y:S01]  /*6c60*/  @!P4 IADD3 R8, P0, PT, RZ, -R207, RZ ;  /* 0x800000cfff08c210 */ /* 0x000fe20007f1e0ff */
[----:B------:R-:W1:Y:S01]  /*6c70*/  S2R R186, SR_TID.X ;  /* 0x0000000000ba7919 */ /* 0x000e620000002100 */
[----:B------:R-:W5:Y:S01]  /*6c80*/  @!P4 LDC R132, c[0x0][0x3c0] ;  /* 0x0000f000ff84cb82 */ /* 0x000f620000000800 */
[----:B------:R-:W-:Y:S07]  /*6c90*/  DEPBAR.LE SB0, 0x0 ;  /* 0x000080000000791a */ /* 0x000fee0000000000 */
[----:B------:R-:W2:Y:S08]  /*6ca0*/  LDC R135, c[0x0][0x3c4] ;  /* 0x0000f100ff877b82 */ /* 0x000eb00000000800 */
[----:B------:R-:W-:Y:S01]  /*6cb0*/  BAR.SYNC.DEFER_BLOCKING 0x0 ;  /* 0x0000000000007b1d */ /* 0x000fe20000010000 */
[----:B-1----:R-:W-:Y:S01]  /*6cc0*/  SHF.R.U32.HI R188, RZ, 0x1, R186 ;  /* 0x00000001ffbc7819 */ /* 0x002fe200000116ba */
[C---:B------:R-:W-:Y:S01]  /*6cd0*/  IMAD.SHL.U32 R7, R186.reuse, 0x20, RZ ;  /* 0x00000020ba077824 */ /* 0x040fe200078e00ff */
[C---:B------:R-:W-:Y:S01]  /*6ce0*/  LOP3.LUT R215, R186.reuse, 0x38, RZ, 0xc0, !PT ;  /* 0x00000038bad77812 */ /* 0x040fe200078ec0ff */
[----:B------:R-:W-:Y:S01]  /*6cf0*/  IMAD.SHL.U32 R4, R186, 0x40, RZ ;  /* 0x00000040ba047824 */ /* 0x000fe200078e00ff */
[----:B------:R-:W-:Y:S01]  /*6d00*/  LOP3.LUT R2, R188, 0x8, RZ, 0xc0, !PT ;  /* 0x00000008bc027812 */ /* 0x000fe200078ec0ff */
[----:B-----5:R-:W-:Y:S01]  /*6d10*/  @!P4 IMAD.SHL.U32 R9, R132, 0x40, RZ ;  /* 0x000000408409c824 */ /* 0x020fe200078e00ff */
[----:B------:R-:W-:Y:S01]  /*6d20*/  LOP3.LUT R185, R7, 0x7c00, RZ, 0xc0, !PT ;  /* 0x00007c0007b97812 */ /* 0x000fe200078ec0ff */
[----:B------:R-:W-:Y:S01]  /*6d30*/  IMAD.SHL.U32 R6, R186, 0x8, RZ ;  /* 0x00000008ba067824 */ /* 0x000fe200078e00ff */
[----:B------:R-:W-:Y:S01]  /*6d40*/  LOP3.LUT R5, R4, 0x1c0, RZ, 0xc0, !PT ;  /* 0x000001c004057812 */ /* 0x000fe200078ec0ff */
[----:B------:R-:W-:Y:S01]  /*6d50*/  @!P4 IMAD.X R9, RZ, RZ, ~R9, P0 ;  /* 0x000000ffff09c224 */ /* 0x000fe200000e0e09 */
[----:B------:R-:W-:Y:S02]  /*6d60*/  LOP3.LUT R3, R185, 0x200, R4, 0xf8, !PT ;  /* 0x00000200b9037812 */ /* 0x000fe400078ef804 */
[----:B------:R-:W-:Y:S02]  /*6d70*/  LOP3.LUT R7, R6, 0x38, RZ, 0xc0, !PT ;  /* 0x0000003806077812 */ /* 0x000fe400078ec0ff */
[--C-:B------:R-:W-:Y:S02]  /*6d80*/  LOP3.LUT R5, R5, 0x38, R6.reuse, 0xf8, !PT ;  /* 0x0000003805057812 */ /* 0x100fe400078ef806 */
[----:B------:R-:W-:Y:S02]  /*6d90*/  LOP3.LUT R215, R215, 0x1f8, R6, 0x78, !PT ;  /* 0x000001f8d7d77812 */ /* 0x000fe400078e7806 */
[----:B------:R-:W-:Y:S02]  /*6da0*/  @!P4 SHF.R.S64 R11, R8, 0x1f, R9 ;  /* 0x0000001f080bc819 */ /* 0x000fe40000001009 */
[----:B------:R-:W-:Y:S02]  /*6db0*/  LOP3.LUT R10, R7, 0x40, RZ, 0xfc, !PT ;  /* 0x00000040070a7812 */ /* 0x000fe400078efcff */
[----:B------:R-:W-:Y:S02]  /*6dc0*/  LOP3.LUT R2, R3, R5, R2, 0xf6, !PT ;  /* 0x0000000503027212 */ /* 0x000fe400078ef602 */
[C---:B--2---:R-:W-:Y:S02]  /*6dd0*/  ISETP.GE.AND P3, PT, R7.reuse, UR10, PT ;  /* 0x0000000a07007c0c */ /* 0x044fe4000bf66270 */
[----:B------:R-:W-:Y:S01]  /*6de0*/  LOP3.LUT R8, R7, 0x80, RZ, 0xfc, !PT ;  /* 0x0000008007087812 */ /* 0x000fe200078efcff */
[----:B------:R-:W-:Y:S01]  /*6df0*/  IMAD.MOV.U32 R7, RZ, RZ, R200 ;  /* 0x000000ffff077224 */ /* 0x000fe200078e00c8 */
[----:B------:R-:W-:Y:S02]  /*6e00*/  LOP3.LUT R194, R4, 0x400, RZ, 0xc0, !PT ;  /* 0x0000040004c27812 */ /* 0x000fe400078ec0ff */
[----:B------:R-:W-:Y:S02]  /*6e10*/  LOP3.LUT R5, R5, 0x8, R186, 0x78, !PT ;  /* 0x0000000805057812 */ /* 0x000fe400078e78ba */
[----:B------:R-:W-:Y:S02]  /*6e20*/  LOP3.LUT R215, R215, 0x1e00, R6, 0xf8, !PT ;  /* 0x00001e00d7d77812 */ /* 0x000fe400078ef806 */
[----:B------:R-:W-:Y:S01]  /*6e30*/  @!P4 IADD3 R200, P0, PT, R200, R11, RZ ;  /* 0x0000000bc8c8c210 */ /* 0x000fe20007f1e0ff */
[----:B------:R-:W-:Y:S01]  /*6e40*/  IMAD R194, R5, 0x2, R194 ;  /* 0x0000000205c27824 */ /* 0x000fe200078e02c2 */
[----:B------:R-:W-:Y:S01]  /*6e50*/  ISETP.GE.AND P1, PT, R8, UR10, PT ;  /* 0x0000000a08007c0c */ /* 0x000fe2000bf26270 */
[----:B------:R-:W-:Y:S01]  /*6e60*/  IMAD.MOV.U32 R8, RZ, RZ, R201 ;  /* 0x000000ffff087224 */ /* 0x000fe200078e00c9 */
[----:B------:R-:W-:Y:S02]  /*6e70*/  ISETP.GE.AND P2, PT, R10, UR10, PT ;  /* 0x0000000a0a007c0c */ /* 0x000fe4000bf46270 */
[----:B------:R-:W-:Y:S02]  /*6e80*/  @!P4 LEA.HI.X.SX32 R201, R9, R201, 0x1, P0 ;  /* 0x000000c909c9c211 */ /* 0x000fe400000f0eff */
[----:B------:R-:W-:Y:S01]  /*6e90*/  LEA R215, R215, UR5, 0x1 ;  /* 0x00000005d7d77c11 */ /* 0x000fe2000f8e08ff */
[----:B------:R-:W-:Y:S08]  /*6ea0*/  @!P4 BRA `(.L_x_1190) ;  /* 0x0000000000f4c947 */ /* 0x000ff00003800000 */
        /* <DEDUP_REMOVED lines=61> */
.L_x_1190:
[----:B------:R-:W-:Y:S01]  /*7280*/  @!PT LDS RZ, [RZ] ;  /* 0x00000000fffff984 */ /* 0x000fe20000000800 */
[----:B------:R-:W-:Y:S01]  /*7290*/  @!PT LDS RZ, [RZ] ;  /* 0x00000000fffff984 */ /* 0x000fe20000000800 */
[----:B------:R-:W-:Y:S01]  /*72a0*/  @!PT LDS RZ, [RZ] ;  /* 0x00000000fffff984 */ /* 0x000fe20000000800 */
[----:B------:R-:W-:Y:S01]  /*72b0*/  @!P3 LDGSTS.E.BYPASS.LTC128B.128 [R215+0xc000], desc[UR14][R200.64] ;  /* 0x0c000000c8d7bfae */ /* 0x000fe2000b981a0e */
[C---:B------:R-:W-:Y:S02]  /*72c0*/  LEA R216, P0, R132.reuse, R200, 0x5 ;  /* 0x000000c884d87211 */ /* 0x040fe400078028ff */
[C---:B------:R-:W-:Y:S02]  /*72d0*/  SHF.L.U32 R134, R132.reuse, 0x5, RZ ;  /* 0x0000000584867819 */ /* 0x040fe400000006ff */
[----:B------:R-:W-:Y:S01]  /*72e0*/  @P3 STS.128 [R215+0xc000], RZ ;  /* 0x00c000ffd7003388 */ /* 0x000fe20000000c00 */
[C-C-:B------:R-:W-:Y:S02]  /*72f0*/  LEA.HI.X R217, R132.reuse, R201, R135.reuse, 0x5, P0 ;  /* 0x000000c984d97211 */ /* 0x140fe400000f2c87 */
[----:B------:R-:W-:Y:S02]  /*7300*/  SHF.L.U64.HI R133, R132, 0x5, R135 ;  /* 0x0000000584857819 */ /* 0x000fe40000010287 */
[----:B------:R-:W-:Y:S01]  /*7310*/  @!PT LDS RZ, [RZ] ;  /* 0x00000000fffff984 */ /* 0x000fe20000000800 */
[----:B------:R-:W-:Y:S01]  /*7320*/  @!PT LDS RZ, [RZ] ;  /* 0x00000000fffff984 */ /* 0x000fe20000000800 */
[----:B------:R-:W-:Y:S01]  /*7330*/  @!PT LDS RZ, [RZ] ;  /* 0x00000000fffff984 */ /* 0x000fe20000000800 */
[----:B------:R-:W-:Y:S01]  /*7340*/  @!P2 LDGSTS.E.BYPASS.LTC128B.128 [R215+0xe000], desc[UR14][R200.64+0x80] ;  /* 0x0e000080c8d7afae */ /* 0x000fe2000b981a0e */
[----:B------:R-:W-:Y:S02]  /*7350*/  IADD3 R218, P5, PT, R134, R216, RZ ;  /* 0x000000d886da7210 */ /* 0x000fe40007fbe0ff */
[----:B------:R-:W-:Y:S02]  /*7360*/  LEA R196, R2, UR5, 0x1 ;  /* 0x0000000502c47c11 */ /* 0x000fe4000f8e08ff */
[----:B------:R-:W-:Y:S01]  /*7370*/  @P2 STS.128 [R215+0xe000], RZ ;  /* 0x00e000ffd7002388 */ /* 0x000fe20000000c00 */
[C---:B------:R-:W-:Y:S02]  /*7380*/  IADD3.X R219, PT, PT, R133.reuse, R217, RZ, P5, !PT ;  /* 0x000000d985db7210 */ /* 0x040fe40002ffe4ff */
[----:B------:R-:W-:Y:S02]  /*7390*/  IADD3 R134, P0, PT, R134, R218, RZ ;  /* 0x000000da86867210 */ /* 0x000fe40007f1e0ff */
[----:B------:R-:W-:Y:S01]  /*73a0*/  @!PT LDS RZ, [RZ] ;  /* 0x00000000fffff984 */ /* 0x000fe20000000800 */
[----:B------:R-:W-:Y:S01]  /*73b0*/  @!PT LDS RZ, [RZ] ;  /* 0x00000000fffff984 */ /* 0x000fe20000000800 */
[----:B------:R-:W-:Y:S01]  /*73c0*/  @!PT LDS RZ, [RZ] ;  /* 0x00000000fffff984 */ /* 0x000fe20000000800 */
[----:B------:R-:W-:Y:S01]  /*73d0*/  @!P1 LDGSTS.E.BYPASS.LTC128B.128 [R215+0x10000], desc[UR14][R200.64+0x100] ;  /* 0x10000100c8d79fae */ /* 0x000fe2000b981a0e */
[----:B------:R-:W-:Y:S02]  /*73e0*/  IADD3 R190, PT, PT, R194, UR5, RZ ;  /* 0x00000005c2be7c10 */ /* 0x000fe4000fffe0ff */
[----:B------:R-:W-:Y:S02]  /*73f0*/  IADD3.X R135, PT, PT, R133, R219, RZ, P0, !PT ;  /* 0x000000db85877210 */ /* 0x000fe400007fe4ff */
[----:B------:R-:W-:Y:S01]  /*7400*/  @P1 STS.128 [R215+0x10000], RZ ;  /* 0x010000ffd7001388 */ /* 0x000fe20000000c00 */
[----:B------:R-:W-:Y:S02]  /*7410*/  LOP3.LUT P0, RZ, R186, 0x2, RZ, 0xc0, !PT ;  /* 0x00000002baff7812 */ /* 0x000fe4000780c0ff */
[----:B------:R-:W-:Y:S02]  /*7420*/  IADD3 R202, PT, PT, R202, -0x1, RZ ;  /* 0xffffffffcaca7810 */ /* 0x000fe40007ffe0ff */
[----:B------:R-:W-:Y:S01]  /*7430*/  @!PT LDS RZ, [RZ] ;  /* 0x00000000fffff984 */ /* 0x000fe20000000800 */
[----:B------:R-:W-:Y:S01]  /*7440*/  @!PT LDS RZ, [RZ] ;  /* 0x00000000fffff984 */ /* 0x000fe20000000800 */
[----:B------:R-:W-:Y:S01]  /*7450*/  @!PT LDS RZ, [RZ] ;  /* 0x00000000fffff984 */ /* 0x000fe20000000800 */
[----:B------:R-:W-:Y:S01]  /*7460*/  @!P3 LDGSTS.E.BYPASS.LTC128B.128 [R215+0xc800], desc[UR14][R216.64] ;  /* 0x0c800000d8d7bfae */ /* 0x000fe2000b981a0e */
[----:B------:R-:W-:Y:S02]  /*7470*/  SEL R189, R184, 0xffffffe0, !P0 ;  /* 0xffffffe0b8bd7807 */ /* 0x000fe40004000000 */
[----:B------:R-:W-:Y:S02]  /*7480*/  LOP3.LUT P0, RZ, R186, 0x4, RZ, 0xc0, !PT ;  /* 0x00000004baff7812 */ /* 0x000fe4000780c0ff */
[----:B------:R-:W-:Y:S01]  /*7490*/  @P3 STS.128 [R215+0xc800], RZ ;  /* 0x00c800ffd7003388 */ /* 0x000fe20000000c00 */
[C---:B------:R-:W-:Y:S02]  /*74a0*/  IADD3 R193, PT, PT, R189.reuse, R196, RZ ;  /* 0x000000c4bdc17210 */ /* 0x040fe40007ffe0ff */
[----:B------:R-:W-:Y:S02]  /*74b0*/  IADD3 R191, PT, PT, R189, R190, RZ ;  /* 0x000000bebdbf7210 */ /* 0x000fe40007ffe0ff */
[----:B------:R-:W-:Y:S01]  /*74c0*/  @!PT LDS RZ, [RZ] ;  /* 0x00000000fffff984 */ /* 0x000fe20000000800 */
[----:B------:R-:W-:Y:S01]  /*74d0*/  @!PT LDS RZ, [RZ] ;  /* 0x00000000fffff984 */ /* 0x000fe20000000800 */
[----:B------:R-:W-:Y:S01]  /*74e0*/  @!PT LDS RZ, [RZ] ;  /* 0x00000000fffff984 */ /* 0x000fe20000000800 */
[----:B------:R-:W-:Y:S01]  /*74f0*/  @!P2 LDGSTS.E.BYPASS.LTC128B.128 [R215+0xe800], desc[UR14][R216.64+0x80] ;  /* 0x0e800080d8d7afae */ /* 0x000fe2000b981a0e */
[----:B------:R-:W-:Y:S02]  /*7500*/  SEL R3, R139, 0xffffffc0, !P0 ;  /* 0xffffffc08b037807 */ /* 0x000fe40004000000 */
[----:B------:R-:W-:Y:S02]  /*7510*/  ISETP.GT.AND P5, PT, R202, R197, PT ;  /* 0x000000c5ca00720c */ /* 0x000fe40003fa4270 */
[----:B------:R-:W-:Y:S01]  /*7520*/  @P2 STS.128 [R215+0xe800], RZ ;  /* 0x00e800ffd7002388 */ /* 0x000fe20000000c00 */
[C---:B------:R-:W-:Y:S02]  /*7530*/  IADD3 R192, PT, PT, R3.reuse, R196, RZ ;  /* 0x000000c403c07210 */ /* 0x040fe40007ffe0ff */
[----:B------:R-:W-:Y:S02]  /*7540*/  IADD3 R190, PT, PT, R3, R190, RZ ;  /* 0x000000be03be7210 */ /* 0x000fe40007ffe0ff */
[----:B------:R-:W-:Y:S01]  /*7550*/  @!PT LDS RZ, [RZ] ;  /* 0x00000000fffff984 */ /* 0x000fe20000000800 */
[----:B------:R-:W-:Y:S01]  /*7560*/  @!PT LDS RZ, [RZ] ;  /* 0x00000000fffff984 */ /* 0x000fe20000000800 */
[----:B------:R-:W-:Y:S01]  /*7570*/  @!PT LDS RZ, [RZ] ;  /* 0x00000000fffff984 */ /* 0x000fe20000000800 */
[----:B------:R-:W-:Y:S01]  /*7580*/  @!P1 LDGSTS.E.BYPASS.LTC128B.128 [R215+0x10800], desc[UR14][R216.64+0x100] ;  /* 0x10800100d8d79fae */ /* 0x000fe2000b981a0e */
[C---:B------:R-:W-:Y:S02]  /*7590*/  IADD3 R3, PT, PT, R189.reuse, R192, RZ ;  /* 0x000000c0bd037210 */ /* 0x040fe40007ffe0ff */
[----:B------:R-:W-:Y:S02]  /*75a0*/  IADD3 R2, PT, PT, R189, R190, RZ ;  /* 0x000000bebd027210 */ /* 0x000fe40007ffe0ff */
        /* <DEDUP_REMOVED lines=185> */
[----:B------:R-:W-:Y:S02]  /*8140*/  FMUL.FTZ R235, R7, UR11 ;  /* 0x0000000b07eb7c20 */ /* 0x000fe40008410000 */
[C---:B------:R-:W-:Y:S01]  /*8150*/  HMMA.16816.F32.BF16 R16, R164.reuse, R134, R16 ;  /* 0x00000086a410723c */ /* 0x040fe20000041810 */
[----:B------:R-:W2:Y:S01]  /*8160*/  MUFU.TANH R234, R234 ;  /* 0x000000ea00ea7308 */ /* 0x000ea20000002400 */
[----:B------:R-:W3:Y:S01]  /*8170*/  LDSM.16.M88.4 R132, [R2+0xb800] ;  /* 0x00b800000284783b */ /* 0x000ee20000000200 */
[----:B------:R-:W-:Y:S04]  /*8180*/  DEPBAR.LE SB0, 0x0 ;  /* 0x000080000000791a */ /* 0x000fe80000000000 */
[----:B------:R-:W-:Y:S01]  /*8190*/  FMUL.FTZ R238, R8, UR11 ;  /* 0x0000000b08ee7c20 */ /* 0x000fe20008410000 */
[C---:B-1----:R-:W-:Y:S03]  /*81a0*/  HMMA.16816.F32.BF16 R20, R164.reuse, R140, R20 ;  /* 0x0000008ca414723c */ /* 0x042fe60000041814 */
[----:B------:R-:W1:Y:S01]  /*81b0*/  MUFU.TANH R232, R232 ;  /* 0x000000e800e87308 */ /* 0x000e620000002400 */
[----:B------:R-:W-:Y:S01]  /*81c0*/  BAR.SYNC.DEFER_BLOCKING 0x0 ;  /* 0x0000000000007b1d */ /* 0x000fe20000010000 */
[----:B------:R-:W-:Y:S01]  /*81d0*/  FMUL.FTZ R236, R9, UR11 ;  /* 0x0000000b09ec7c20 */ /* 0x000fe20008410000 */
[----:B------:R-:W-:Y:S01]  /*81e0*/  FMUL.FTZ R241, R10, UR11 ;  /* 0x0000000b0af17c20 */ /* 0x000fe20008410000 */
[----:B------:R-:W-:Y:S01]  /*81f0*/  FMUL.FTZ R239, R11, UR11 ;  /* 0x0000000b0bef7c20 */ /* 0x000fe20008410000 */
[C---:B------:R-:W-:Y:S05]  /*8200*/  HMMA.16816.F32.BF16 R24, R164.reuse, R142, R24 ;  /* 0x0000008ea418723c */ /* 0x040fea0000041818 */
[----:B------:R-:W4:Y:S01]  /*8210*/  MUFU.TANH R237, R237 ;  /* 0x000000ed00ed7308 */ /* 0x000f220000002400 */
[----:B------:R-:W-:Y:S01]  /*8220*/  FMUL.FTZ R226, R12, UR11 ;  /* 0x0000000b0ce27c20 */ /* 0x000fe20008410000 */
[----:B------:R-:W-:Y:S01]  /*8230*/  FMUL.FTZ R224, R13, UR11 ;  /* 0x0000000b0de07c20 */ /* 0x000fe20008410000 */
[----:B------:R-:W-:Y:S01]  /*8240*/  FMUL.FTZ R231, R14, UR11 ;  /* 0x0000000b0ee77c20 */ /* 0x000fe20008410000 */
[----:B------:R-:W-:Y:S01]  /*8250*/  FMUL.FTZ R233, R15, UR11 ;  /* 0x0000000b0fe97c20 */ /* 0x000fe20008410000 */
[----:B------:R-:W-:Y:S01]  /*8260*/  FMUL.FTZ R230, R16, UR11 ;  /* 0x0000000b10e67c20 */ /* 0x000fe20008410000 */
[----:B------:R-:W-:Y:S04]  /*8270*/  FMUL.FTZ R228, R17, UR11 ;  /* 0x0000000b11e47c20 */ /* 0x000fe80008410000 */
[----:B------:R-:W1:Y:S01]  /*8280*/  MUFU.TANH R235, R235 ;  /* 0x000000eb00eb7308 */ /* 0x000e620000002400 */
        /* <DEDUP_REMOVED lines=10> */
[----:B------:R-:W-:Y:S06]  /*8330*/  FMUL.FTZ R219, R27, UR11 ;  /* 0x0000000b1bdb7c20 */ /* 0x000fec0008410000 */
[----:B------:R-:W1:Y:S01]  /*8340*/  MUFU.TANH R236, R236 ;  /* 0x000000ec00ec7308 */ /* 0x000e620000002400 */
[C---:B---3--:R-:W-:Y:S09]  /*8350*/  HMMA.16816.F32.BF16 R28, R164.reuse, R132, R28 ;  /* 0x00000084a41c723c */ /* 0x048ff2000004181c */
[----:B------:R-:W3:Y:S01]  /*8360*/  MUFU.TANH R241, R241 ;  /* 0x000000f100f17308 */ /* 0x000ee20000002400 */
[----:B------:R-:W-:Y:S09]  /*8370*/  HMMA.16816.F32.BF16 R32, R164, R134, R32 ;  /* 0x00000086a420723c */ /* 0x000ff20000041820 */
        /* <DEDUP_REMOVED lines=8> */
[----:B------:R-:W-:Y:S01]  /*8400*/  FMUL.FTZ R34, R34, UR11 ;  /* 0x0000000b22227c20 */ /* 0x000fe20008410000 */
[----:B------:R-:W-:Y:S06]  /*8410*/  FMUL.FTZ R35, R35, UR11 ;  /* 0x0000000b23237c20 */ /* 0x000fec0008410000 */
        /* <DEDUP_REMOVED lines=100> */
.L_x_1192:
        /* <DEDUP_REMOVED lines=69> */
.L_x_1191:
[----:B-12---:R-:W-:Y:S01]  /*8eb0*/  FMNMX3.FTZ R2, R0, R237, R235, !PT ;  /* 0x000000ed00027276 */ /* 0x006fe200078100eb */
        /* <DEDUP_REMOVED lines=20> */
[----:B------:R-:W-:Y:S01]  /*9000*/  SHFL.BFLY PT, R2, R7, 0x2, 0x1f ;  /* 0x0c401f0007027f89 */ /* 0x000fe200000e0000 */
[----:B------:R-:W-:Y:S02]  /*9010*/  @P0 IADD3 R168, PT, PT, R208, -0x40, RZ ;  /* 0xffffffc0d0a80810 */ /* 0x000fe40007ffe0ff */
[----:B------:R-:W-:Y:S05]  /*9020*/  IADD3 R209, PT, PT, R209, -0x40, RZ ;  /* 0xffffffc0d1d17810 */ /* 0x000fea0007ffe0ff */
[----:B------:R-:W1:Y:S01]  /*9030*/  SHFL.BFLY PT, R3, R4, 0x2, 0x1f ;  /* 0x0c401f0004037f89 */ /* 0x000e6200000e0000 */
[----:B------:R-:W-:Y:S07]  /*9040*/  IADD3 R189, PT, PT, R189, R168, RZ ;  /* 0x000000a8bdbd7210 */ /* 0x000fee0007ffe0ff */
[----:B------:R-:W-:Y:S08]  /*9050*/  LDSM.16.MT88.4 R28, [R168] ;  /* 0x00000000a81c783b */ /* 0x000ff00000004200 */
[----:B------:R-:W-:Y:S08]  /*9060*/  LDSM.16.MT88.4 R140, [R189+0x2800] ;  /* 0x00280000bd8c783b */ /* 0x000ff00000004200 */
[----:B------:R-:W-:Y:S08]  /*9070*/  LDSM.16.MT88.4 R148, [R168+0x4800] ;  /* 0x00480000a894783b */ /* 0x000ff00000004200 */
[----:B------:R-:W-:Y:S08]  /*9080*/  LDSM.16.MT88.4 R152, [R168+0x5000] ;  /* 0x00500000a898783b */ /* 0x000ff00000004200 */
[----:B------:R-:W-:Y:S01]  /*9090*/  LDSM.16.MT88.4 R160, [R189+0x3800] ;  /* 0x00380000bda0783b */ /* 0x000fe20000004200 */
[----:B-1----:R-:W-:Y:S02]  /*90a0*/  FMNMX.FTZ R8, R4, R3, !PT ;  /* 0x0000000304087209 */ /* 0x002fe40007810000 */
[----:B------:R-:W-:Y:S05]  /*90b0*/  FMNMX.FTZ R6, R7, R2, !PT ;  /* 0x0000000207067209 */ /* 0x000fea0007810000 */
        /* <DEDUP_REMOVED lines=8> */
[----:B------:R-:W-:Y:S01]  /*9140*/  FMUL.FTZ R156, R3, UR4 ;  /* 0x00000004039c7c20 */ /* 0x000fe20008410000 */
[----:B------:R-:W-:Y:S01]  /*9150*/  FSEL R157, R157, RZ, P2 ;  /* 0x000000ff9d9d7208 */ /* 0x000fe20001000000 */
[----:B------:R-:W-:Y:S01]  /*9160*/  FADD.FTZ R4, -R3, R0 ;  /* 0x0000000003047221 */ /* 0x000fe20000010100 */
[----:B------:R-:W-:Y:S01]  /*9170*/  FMUL.FTZ R2, R5, UR4 ;  /* 0x0000000405027c20 */ /* 0x000fe20008410000 */
[----:B------:R-:W-:Y:S02]  /*9180*/  MOV R137, R132 ;  /* 0x0000008400897202 */ /* 0x000fe40000000f00 */
[----:B------:R-:W-:Y:S01]  /*9190*/  FSEL R156, R156, RZ, P1 ;  /* 0x000000ff9c9c7208 */ /* 0x000fe20000800000 */
[----:B------:R-:W-:Y:S01]  /*91a0*/  FMUL.FTZ R0, R4, UR4 ;  /* 0x0000000404007c20 */ /* 0x000fe20008410000 */
        /* <DEDUP_REMOVED lines=8> */
[----:B------:R-:W1:Y:S01]  /*9230*/  MUFU.EX2 R2, R2 ;  /* 0x0000000200027308 */ /* 0x000e620000000800 */
[--C-:B------:R-:W-:Y:S01]  /*9240*/  FFMA.FTZ R179, R226, UR4, -R157.reuse ;  /* 0x00000004e2b37c23 */ /* 0x100fe2000801089d */
[--C-:B------:R-:W-:Y:S01]  /*9250*/  FFMA.FTZ R180, R224, UR4, -R157.reuse ;  /* 0x00000004e0b47c23 */ /* 0x100fe2000801089d */
[--C-:B------:R-:W-:Y:S07]  /*9260*/  FFMA.FTZ R181, R231, UR4, -R156.reuse ;  /* 0x00000004e7b57c23 */ /* 0x100fee000801089c */
[----:B------:R-:W2:Y:S01]  /*9270*/  MUFU.EX2 R0, R0 ;  /* 0x0000000000007308 */ /* 0x000ea20000000800 */
[--C-:B------:R-:W-:Y:S01]  /*9280*/  FFMA.FTZ R176, R233, UR4, -R156.reuse ;  /* 0x00000004e9b07c23 */ /* 0x100fe2000801089c */
[--C-:B------:R-:W-:Y:S01]  /*9290*/  FFMA.FTZ R178, R230, UR4, -R157.reuse ;  /* 0x00000004e6b27c23 */ /* 0x100fe2000801089d */
[--C-:B------:R-:W-:Y:S07]  /*92a0*/  FFMA.FTZ R183, R228, UR4, -R157.reuse ;  /* 0x00000004e4b77c23 */ /* 0x100fee000801089d */
[----:B------:R-:W-:Y:S01]  /*92b0*/  MUFU.EX2 R177, R177 ;  /* 0x000000b100b17308 */ /* 0x000fe20000000800 */
[--C-:B------:R-:W-:Y:S01]  /*92c0*/  FFMA.FTZ R191, R229, UR4, -R156.reuse ;  /* 0x00000004e5bf7c23 */ /* 0x100fe2000801089c */
[--C-:B------:R-:W-:Y:S01]  /*92d0*/  FFMA.FTZ R182, R227, UR4, -R156.reuse ;  /* 0x00000004e3b67c23 */ /* 0x100fe2000801089c */
[--C-:B------:R-:W-:Y:S07]  /*92e0*/  FFMA.FTZ R192, R221, UR4, -R156.reuse ;  /* 0x00000004ddc07c23 */ /* 0x100fee000801089c */
[----:B------:R-:W3:Y:S01]  /*92f0*/  MUFU.EX2 R174, R174 ;  /* 0x000000ae00ae7308 */ /* 0x000ee20000000800 */
[--C-:B------:R-:W-:Y:S01]  /*9300*/  FFMA.FTZ R190, R216, UR4, -R157.reuse ;  /* 0x00000004d8be7c23 */ /* 0x100fe2000801089d */
        /* <DEDUP_REMOVED lines=139> */
[--C-:B------:R-:W-:Y:S01]  /*9bc0*/  FFMA.FTZ R193, R218, UR4, -R157.reuse ;  /* 0x00000004dac17c23 */ /* 0x100fe2000801089d */
[--C-:B------:R-:W-:Y:S01]  /*9bd0*/  FFMA.FTZ R215, R225, UR4, -R156.reuse ;  /* 0x00000004e1d77c23 */ /* 0x100fe2000801089c */
[--C-:B------:R-:W-:Y:S01]  /*9be0*/  FFMA.FTZ R194, R220, UR4, -R157.reuse ;  /* 0x00000004dcc27c23 */ /* 0x100fe2000801089d */
[--C-:B------:R-:W-:Y:S01]  /*9bf0*/  FFMA.FTZ R221, R222, UR4, -R157.reuse ;  /* 0x00000004dedd7c23 */ /* 0x100fe2000801089d */
[--C-:B------:R-:W-:Y:S01]  /*9c00*/  FFMA.FTZ R196, R223, UR4, -R156.reuse ;  /* 0x00000004dfc47c23 */ /* 0x100fe2000801089c */
[C---:B------:R-:W-:Y:S01]  /*9c10*/  HMMA.16816.F32.BF16 R56, R128.reuse, R102, R56 ;  /* 0x000000668038723c */ /* 0x040fe20000041838 */
[----:B------:R-:W4:Y:S01]  /*9c20*/  LDSM.16.MT88.4 R100, [R138+0x10000] ;  /* 0x010000008a64783b */ /* 0x000f220000004200 */
[----:B------:R-:W2:Y:S01]  /*9c30*/  MUFU.EX2 R193, R193 ;  /* 0x000000c100c17308 */ /* 0x000ea20000000800 */
[--C-:B------:R-:W-:Y:S01]  /*9c40*/  FFMA.FTZ R219, R219, UR4, -R156.reuse ;  /* 0x00000004dbdb7c23 */ /* 0x100fe2000801089c */
[--C-:B------:R-:W-:Y:S01]  /*9c50*/  FFMA.FTZ R212, R212, UR4, -R157.reuse ;  /* 0x00000004d4d47c23 */ /* 0x100fe2000801089d */
[--C-:B------:R-:W-:Y:S01]  /*9c60*/  FFMA.FTZ R223, R214, UR4, -R157.reuse ;  /* 0x00000004d6df7c23 */ /* 0x100fe2000801089d */
[--C-:B------:R-:W-:Y:S01]  /*9c70*/  FFMA.FTZ R136, R136, UR4, -R156.reuse ;  /* 0x0000000488887c23 */ /* 0x100fe2000801089c */
[----:B------:R-:W-:Y:S01]  /*9c80*/  FFMA.FTZ R135, R135, UR4, -R156 ;  /* 0x0000000487877c23 */ /* 0x000fe2000801089c */
[C---:B------:R-:W-:Y:S04]  /*9c90*/  HMMA.16816.F32.BF16 R60, R128.reuse, R108, R60 ;  /* 0x0000006c803c723c */ /* 0x040fe8000004183c */
[----:B------:R-:W2:Y:S01]  /*9ca0*/  MUFU.EX2 R215, R215 ;  /* 0x000000d700d77308 */ /* 0x000ea20000000800 */
[--C-:B------:R-:W-:Y:S01]  /*9cb0*/  FFMA.FTZ R210, R210, UR4, -R157.reuse ;  /* 0x00000004d2d27c23 */ /* 0x100fe2000801089d */
[----:B------:R-:W-:Y:S08]  /*9cc0*/  FFMA.FTZ R157, R217, UR4, -R157 ;  /* 0x00000004d99d7c23 */ /* 0x000ff0000801089d */
[----:B------:R-:W-:Y:S01]  /*9cd0*/  MUFU.EX2 R194, R194 ;  /* 0x000000c200c27308 */ /* 0x000fe20000000800 */
[----:B------:R-:W-:Y:S01]  /*9ce0*/  FFMA.FTZ R177, R2, R213, R177 ;  /* 0x000000d502b17223 */ /* 0x000fe200000100b1 */
[----:B------:R-:W-:Y:S01]  /*9cf0*/  ISETP.GT.AND P1, PT, R202, R197, PT ;  /* 0x000000c5ca00720c */ /* 0x000fe20003f24270 */
[C---:B------:R-:W-:Y:S01]  /*9d00*/  HMMA.16816.F32.BF16 R64, R128.reuse, R110, R64 ;  /* 0x0000006e8040723c */ /* 0x040fe20000041840 */
[----:B------:R-:W2:Y:S06]  /*9d10*/  LDSM.16.MT88.4 R108, [R168+0x4000] ;  /* 0x00400000a86c783b */ /* 0x000eac0000004200 */
[----:B------:R-:W-:Y:S01]  /*9d20*/  MUFU.EX2 R217, R157 ;  /* 0x0000009d00d97308 */ /* 0x000fe20000000800 */
[----:B------:R-:W-:Y:S01]  /*9d30*/  FFMA.FTZ R175, R0, R211, R175 ;  /* 0x000000d300af7223 */ /* 0x000fe200000100af */
[----:B------:R-:W-:Y:S01]  /*9d40*/  FADD.FTZ R174, R174, R177 ;  /* 0x000000b1aeae7221 */ /* 0x000fe20000010000 */
[----:B------:R-:W-:Y:S07]  /*9d50*/  MOV R0, R3 ;  /* 0x0000000300007202 */ /* 0x000fee0000000f00 */
[----:B------:R-:W2:Y:S01]  /*9d60*/  MUFU.EX2 R221, R221 ;  /* 0x000000dd00dd7308 */ /* 0x000ea20000000800 */
[----:B------:R-:W-:Y:S01]  /*9d70*/  FADD.FTZ R175, R171, R175 ;  /* 0x000000afabaf7221 */ /* 0x000fe20000010000 */
[----:B------:R-:W-:Y:S01]  /*9d80*/  FADD.FTZ R173, R173, R174 ;  /* 0x000000aeadad7221 */ /* 0x000fe20000010000 */
[C---:B-1----:R-:W-:Y:S07]  /*9d90*/  HMMA.16816.F32.BF16 R68, R128.reuse, R104, R68 ;  /* 0x000000688044723c */ /* 0x042fee0000041844 */
[----:B------:R-:W-:Y:S01]  /*9da0*/  MUFU.EX2 R196, R196 ;  /* 0x000000c400c47308 */ /* 0x000fe20000000800 */
[----:B------:R-:W-:Y:S01]  /*9db0*/  FADD.FTZ R170, R170, R175 ;  /* 0x000000afaaaa7221 */ /* 0x000fe20000010000 */
[----:B------:R-:W-:Y:S08]  /*9dc0*/  FADD.FTZ R172, R172, R173 ;  /* 0x000000adacac7221 */ /* 0x000ff00000010000 */
[----:B------:R-:W1:Y:S01]  /*9dd0*/  MUFU.EX2 R219, R219 ;  /* 0x000000db00db7308 */ /* 0x000e620000000800 */
[----:B------:R-:W-:Y:S01]  /*9de0*/  FADD.FTZ R170, R169, R170 ;  /* 0x000000aaa9aa7221 */ /* 0x000fe20000010000 */
[C---:B------:R-:W-:Y:S01]  /*9df0*/  HMMA.16816.F32.BF16 R72, R128.reuse, R106, R72 ;  /* 0x0000006a8048723c */ /* 0x040fe20000041848 */
[----:B------:R-:W1:Y:S07]  /*9e00*/  LDSM.16.MT88.4 R104, [R189+0x4000] ;  /* 0x00400000bd68783b */ /* 0x000e6e0000004200 */
[----:B------:R-:W-:Y:S10]  /*9e10*/  MUFU.EX2 R212, R212 ;  /* 0x000000d400d47308 */ /* 0x000ff40000000800 */
[----:B------:R-:W1:Y:S01]  /*9e20*/  MUFU.EX2 R223, R223 ;  /* 0x000000df00df7308 */ /* 0x000e620000000800 */
[C---:B----4-:R-:W-:Y:S09]  /*9e30*/  HMMA.16816.F32.BF16 R76, R128.reuse, R100, R76 ;  /* 0x00000064804c723c */ /* 0x050ff2000004184c */
[----:B------:R-:W-:Y:S01]  /*9e40*/  MUFU.EX2 R136, R136 ;  /* 0x0000008800887308 */ /* 0x000fe20000000800 */
[----:B------:R-:W-:Y:S02]  /*9e50*/  F2FP.BF16.F32.PACK_AB R100, R180, R179 ;  /* 0x000000b3b464723e */ /* 0x000fe400000010ff */
[C---:B---3--:R-:W-:Y:S07]  /*9e60*/  F2FP.BF16.F32.PACK_AB R101, R176.reuse, R181 ;  /* 0x000000b5b065723e */ /* 0x048fee00000010ff */
[----:B------:R-:W3:Y:S01]  /*9e70*/  MUFU.EX2 R135, R135 ;  /* 0x0000008700877308 */ /* 0x000ee20000000800 */
[----:B------:R-:W-:Y:S01]  /*9e80*/  FADD.FTZ R181, R181, R170 ;  /* 0x000000aab5b57221 */ /* 0x000fe20000010000 */
[C---:B------:R-:W-:Y:S08]  /*9e90*/  HMMA.16816.F32.BF16 R80, R128.reuse, R102, R80 ;  /* 0x000000668050723c */ /* 0x040ff00000041850 */
[----:B------:R-:W4:Y:S01]  /*9ea0*/  MUFU.EX2 R210, R210 ;  /* 0x000000d200d27308 */ /* 0x000f220000000800 */
[----:B-----5:R-:W-:Y:S01]  /*9eb0*/  F2FP.BF16.F32.PACK_AB R102, R183, R178 ;  /* 0x000000b2b766723e */ /* 0x020fe200000010ff */
[----:B------:R-:W-:Y:S01]  /*9ec0*/  FADD.FTZ R176, R176, R181 ;  /* 0x000000b5b0b07221 */ /* 0x000fe20000010000 */
[C---:B--2---:R-:W-:Y:S01]  /*9ed0*/  F2FP.BF16.F32.PACK_AB R103, R182.reuse, R191 ;  /* 0x000000bfb667723e */ /* 0x044fe200000010ff */
        /* <DEDUP_REMOVED lines=8> */
[----:B------:R-:W5:Y:S01]  /*9f60*/  LDSM.16.MT88.4 R128, [R168+0x2800] ;  /* 0x00280000a880783b */ /* 0x000f620000004200 */
        /* <DEDUP_REMOVED lines=49> */
[----:B------:R-:W-:Y:S03]  /*a280*/  FFMA.FTZ R156, R133, UR4, -R156 ;  /* 0x00000004859c7c23 */ /* 0x000fe6000801089c */
[----:B------:R-:W-:Y:S01]  /*a290*/  MUFU.EX2 R133, R112 ;  /* 0x0000007000857308 */ /* 0x000fe20000000800 */
[C---:B------:R-:W-:Y:S09]  /*a2a0*/  HMMA.16816.F32.BF16 R16, R100.reuse, R114, R16 ;  /* 0x000000726410723c */ /* 0x040ff20000041810 */
[----:B------:R5:W1:Y:S01]  /*a2b0*/  MUFU.EX2 R134, R156 ;  /* 0x0000009c00867308 */ /* 0x000a620000000800 */
[C---:B------:R-:W-:Y:S08]  /*a2c0*/  HMMA.16816.F32.BF16 R20, R100.reuse, R116, R20 ;  /* 0x000000746414723c */ /* 0x040ff00000041814 */
[C---:B------:R-:W-:Y:S01]  /*a2d0*/  HMMA.16816.F32.BF16 R24, R100.reuse, R118, R24 ;  /* 0x000000766418723c */ /* 0x040fe20000041818 */
[----:B------:R-:W-:Y:S07]  /*a2e0*/  LDSM.16.MT88.4 R116, [R138+0xd800] ;  /* 0x00d800008a74783b */ /* 0x000fee0000004200 */
[C---:B------:R-:W-:Y:S01]  /*a2f0*/  HMMA.16816.F32.BF16 R28, R100.reuse, R120, R28 ;  /* 0x00000078641c723c */ /* 0x040fe2000004181c */
[----:B-----5:R-:W-:Y:S07]  /*a300*/  LDSM.16.MT88.4 R156, [R168+0x3800] ;  /* 0x00380000a89c783b */ /* 0x020fee0000004200 */
        /* <DEDUP_REMOVED lines=8> */
[----:B---3--:R-:W-:Y:S01]  /*a390*/  F2FP.BF16.F32.PACK_AB R141, R135, R136 ;  /* 0x00000088878d723e */ /* 0x008fe200000010ff */
        /* <DEDUP_REMOVED lines=55> */
[----:B------:R-:W-:Y:S04]  /*a710*/  FADD.FTZ R212, R212, R221 ;  /* 0x000000ddd4d47221 */ /* 0x000fe80000010000 */
[----:B------:R-:W-:Y:S01]  /*a720*/  FADD.FTZ R223, R223, R212 ;  /* 0x000000d4dfdf7221 */ /* 0x000fe20000010000 */
[----:B------:R-:W-:Y:S03]  /*a730*/  HMMA.16816.F32.BF16 R96, R140, R14, R96 ;  /* 0x0000000e8c60723c */ /* 0x000fe60000041860 */
[----:B------:R-:W-:Y:S04]  /*a740*/  FADD.FTZ R210, R210, R223 ;  /* 0x000000dfd2d27221 */ /* 0x000fe80000010000 */
[----:B------:R-:W-:Y:S01]  /*a750*/  FADD.FTZ R213, R217, R210 ;  /* 0x000000d2d9d57221 */ /* 0x000fe20000010000 */
[----:B------:R-:W-:Y:S01]  /*a760*/  @!UPT UIADD3 URZ, UPT, UPT, URZ, URZ, URZ ;  /* 0x000000fffffff290 */ /* 0x000fe2000fffe0ff */
[----:B------:R-:W-:Y:S11]  /*a770*/  @P1 BRA `(.L_x_1193) ;  /* 0xffffffc400381947 */ /* 0x000ff6000383ffff */
.L_x_1189:
[----:B------:R-:W1:Y:S01]  /*a780*/  SHFL.BFLY PT, R4, R213, 0x2, 0x1f ;  /* 0x0c401f00d5047f89 */ /* 0x000e6200000e0000 */
[----:B------:R-:W-:Y:S01]  /*a790*/  SHF.R.U32.HI R9, RZ, 0x2, R186 ;  /* 0x00000002ff097819 */ /* 0x000fe200000116ba */
[----:B------:R-:W-:Y:S01]  /*a7a0*/  S2UR UR8, SR_CTAID.Y ;  /* 0x00000000000879c3 */ /* 0x000fe20000002600 */
[C---:B------:R-:W-:Y:S01]  /*a7b0*/  SHF.L.U32 R2, R186.reuse, 0x4, RZ ;  /* 0x00000004ba027819 */ /* 0x040fe200000006ff */
[----:B------:R-:W2:Y:S01]  /*a7c0*/  SHFL.BFLY PT, R0, R211, 0x2, 0x1f ;  /* 0x0c401f00d3007f89 */ /* 0x000ea200000e0000 */
[C---:B------:R-:W-:Y:S01]  /*a7d0*/  SHF.L.U32 R12, R186.reuse, 0x1, RZ ;  /* 0x00000001ba0c7819 */ /* 0x040fe200000006ff */
[----:B------:R-:W3:Y:S01]  /*a7e0*/  LDCU UR4, c[0x0][0x44c] ;  /* 0x00008980ff0477ac */ /* 0x000ee20008000800 */
[C---:B------:R-:W-:Y:S01]  /*a7f0*/  R2P PR, R186.reuse, 0x18 ;  /* 0x00000018ba007804 */ /* 0x040fe20000000000 */
[----:B------:R-:W-:Y:S01]  /*a800*/  BSSY.RECONVERGENT B0, `(.L_x_1194) ;  /* 0x00000fa000007945 */ /* 0x000fe20003800200 */
[----:B------:R-:W-:Y:S01]  /*a810*/  LOP3.LUT R10, R185, 0x6, R12, 0xf8, !PT ;  /* 0x00000006b90a7812 */ /* 0x000fe200078ef80c */
[----:B------:R-:W-:Y:S08]  /*a820*/  S2UR UR7, SR_CTAID.Z ;  /* 0x00000000000779c3 */ /* 0x000ff00000002700 */
[----:B------:R-:W-:Y:S01]  /*a830*/  BAR.SYNC.DEFER_BLOCKING 0x0 ;  /* 0x0000000000007b1d */ /* 0x000fe20000010000 */
[----:B------:R-:W-:-:S02]  /*a840*/  LOP3.LUT P6, RZ, R186, 0x3, RZ, 0xc0, !PT ;  /* 0x00000003baff7812 */ /* 0x000fc400078cc0ff */
[----:B------:R-:W-:Y:S02]  /*a850*/  SHF.L.U32 R6, R186, 0x2, RZ ;  /* 0x00000002ba067819 */ /* 0x000fe400000006ff */
[----:B------:R-:W-:Y:S02]  /*a860*/  SHF.R.U32.HI R186, RZ, 0x4, R186 ;  /* 0x00000004ffba7819 */ /* 0x000fe400000116ba */
[----:B------:R-:W-:Y:S01]  /*a870*/  SEL R184, R184, 0xffffffe0, !P0 ;  /* 0xffffffe0b8b87807 */ /* 0x000fe20004000000 */
[----:B------:R-:W4:Y:S01]  /*a880*/  LDC R18, c[0x0][0x3e0] ;  /* 0x0000f800ff127b82 */ /* 0x000f220000000800 */
[----:B------:R-:W-:Y:S02]  /*a890*/  LOP3.LUT R133, R6, 0x1f8, RZ, 0xc0, !PT ;  /* 0x000001f806857812 */ /* 0x000fe400078ec0ff */
[----:B------:R-:W-:Y:S01]  /*a8a0*/  IADD3 R16, PT, PT, R186, 0x8, RZ ;  /* 0x00000008ba107810 */ /* 0x000fe20007ffe0ff */
[----:B-1----:R-:W-:Y:S01]  /*a8b0*/  FADD.FTZ R4, R4, R213 ;  /* 0x000000d504047221 */ /* 0x002fe20000010000 */
[----:B------:R-:W-:-:S02]  /*a8c0*/  LOP3.LUT R133, R133, 0x38, R188, 0x78, !PT ;  /* 0x0000003885857812 */ /* 0x000fc400078e78bc */
[-C--:B------:R-:W-:Y:S01]  /*a8d0*/  ISETP.GE.AND P5, PT, R16, R195.reuse, PT ;  /* 0x000000c31000720c */ /* 0x080fe20003fa6270 */
[----:B--2---:R-:W-:Y:S01]  /*a8e0*/  FADD.FTZ R5, R0, R211 ;  /* 0x000000d300057221 */ /* 0x004fe20000010000 */
[----:B------:R-:W1:Y:S01]  /*a8f0*/  SHFL.BFLY PT, R7, R4, 0x1, 0x1f ;  /* 0x0c201f0004077f89 */ /* 0x000e6200000e0000 */
[----:B------:R-:W-:Y:S01]  /*a900*/  LOP3.LUT R0, R188, 0x30, RZ, 0xc0, !PT ;  /* 0x00000030bc007812 */ /* 0x000fe200078ec0ff */
[----:B------:R-:W2:Y:S01]  /*a910*/  S2UR UR6, SR_CTAID.X ;  /* 0x00000000000679c3 */ /* 0x000ea20000002500 */
[----:B------:R-:W-:Y:S01]  /*a920*/  IADD3 R14, PT, PT, R186, 0x10, RZ ;  /* 0x00000010ba0e7810 */ /* 0x000fe20007ffe0ff */
[----:B------:R-:W5:Y:S01]  /*a930*/  SHFL.BFLY PT, R8, R5, 0x1, 0x1f ;  /* 0x0c201f0005087f89 */ /* 0x000f6200000e0000 */
[----:B------:R-:W-:Y:S02]  /*a940*/  LOP3.LUT R0, R0, 0x7, R9, 0xf8, !PT ;  /* 0x0000000700007812 */ /* 0x000fe400078ef809 */
[----:B------:R-:W-:Y:S02]  /*a950*/  LOP3.LUT R9, R2, 0x1c0, RZ, 0xc0, !PT ;  /* 0x000001c002097812 */ /* 0x000fe400078ec0ff */
[----:B------:R-:W-:-:S02]  /*a960*/  ISETP.GE.AND P2, PT, R14, R195, PT ;  /* 0x000000c30e00720c */ /* 0x000fc40003f46270 */
[----:B------:R-:W-:Y:S01]  /*a970*/  LOP3.LUT R9, R9, 0x38, R12, 0xf8, !PT ;  /* 0x0000003809097812 */ /* 0x000fe200078ef80c */
[----:B------:R-:W3:Y:S01]  /*a980*/  LDC.64 R14, c[0x0][0x430] ;  /* 0x00010c00ff0e7b82 */ /* 0x000ee20000000a00 */
[----:B------:R-:W-:Y:S02]  /*a990*/  IADD3 R12, PT, PT, R186, 0x18, RZ ;  /* 0x00000018ba0c7810 */ /* 0x000fe40007ffe0ff */
[----:B------:R-:W-:Y:S02]  /*a9a0*/  LOP3.LUT R9, R10, R9, RZ, 0xfc, !PT ;  /* 0x000000090a097212 */ /* 0x000fe400078efcff */
[----:B------:R-:W-:Y:S02]  /*a9b0*/  SEL R10, R139, 0xffffffc0, !P3 ;  /* 0xffffffc08b0a7807 */ /* 0x000fe40005800000 */
[----:B------:R-:W-:Y:S02]  /*a9c0*/  LEA R9, R9, UR5, 0x2 ;  /* 0x0000000509097c11 */ /* 0x000fe4000f8e10ff */
[----:B------:R-:W-:-:S02]  /*a9d0*/  ISETP.GE.AND P1, PT, R12, R195, PT ;  /* 0x000000c30c00720c */ /* 0x000fc40003f26270 */
[----:B------:R-:W-:Y:S01]  /*a9e0*/  LOP3.LUT R12, R2, 0x10, RZ, 0xc0, !PT ;  /* 0x00000010020c7812 */ /* 0x000fe200078ec0ff */
[----:B-1----:R-:W-:Y:S01]  /*a9f0*/  FADD.FTZ R7, R4, R7 ;  /* 0x0000000704077221 */ /* 0x002fe20000010000 */
[C---:B------:R-:W-:Y:S01]  /*aa00*/  IADD3 R11, PT, PT, R9.reuse, 0x80, RZ ;  /* 0x00000080090b7810 */ /* 0x040fe20007ffe0ff */
[----:B--2---:R-:W-:Y:S01]  /*aa10*/  USHF.L.U32 UR6, UR6, 0x6, URZ ;  /* 0x0000000606067899 */ /* 0x004fe200080006ff */
[----:B------:R-:W-:Y:S01]  /*aa20*/  @P4 IADD3 R11, PT, PT, R9, -0x80, RZ ;  /* 0xffffff80090b4810 */ /* 0x000fe20007ffe0ff */
[----:B-----5:R-:W-:Y:S01]  /*aa30*/  FADD.FTZ R8, R5, R8 ;  /* 0x0000000805087221 */ /* 0x020fe20000010000 */
[----:B------:R-:W1:Y:S01]  /*aa40*/  MUFU.RCP R4, R7 ;  /* 0x0000000700047308 */ /* 0x000e620000001000 */
[----:B------:R-:W-:Y:S02]  /*aa50*/  FSETP.NE.FTZ.AND P3, PT, R7, RZ, PT ;  /* 0x000000ff0700720b */ /* 0x000fe40003f75000 */
[----:B------:R-:W-:Y:S02]  /*aa60*/  IADD3 R13, PT, PT, R9, R10, RZ ;  /* 0x0000000a090d7210 */ /* 0x000fe40007ffe0ff */
[----:B------:R-:W-:-:S02]  /*aa70*/  FSETP.NE.FTZ.AND P0, PT, R8, RZ, PT ;  /* 0x000000ff0800720b */ /* 0x000fc40003f15000 */
[----:B------:R-:W-:Y:S01]  /*aa80*/  LEA R133, R133, R12, 0x2 ;  /* 0x0000000c85857211 */ /* 0x000fe200078e10ff */
[----:B------:R-:W2:Y:S01]  /*aa90*/  MUFU.RCP R5, R8 ;  /* 0x0000000800057308 */ /* 0x000ea20000001000 */
[----:B------:R-:W-:Y:S02]  /*aaa0*/  IADD3 R12, PT, PT, R9, R184, RZ ;  /* 0x000000b8090c7210 */ /* 0x000fe40007ffe0ff */
[----:B------:R-:W-:Y:S02]  /*aab0*/  IADD3 R16, PT, PT, R184, R13, RZ ;  /* 0x0000000db8107210 */ /* 0x000fe40007ffe0ff */
[-C--:B------:R-:W-:Y:S01]  /*aac0*/  IADD3 R17, PT, PT, R10, R11.reuse, RZ ;  /* 0x0000000b0a117210 */ /* 0x080fe20007ffe0ff */
[----:B------:R-:W5:Y:S01]  /*aad0*/  @P3 LDC R19, c[0x0][0x458] ;  /* 0x00011600ff133b82 */ /* 0x000f620000000800 */
[C---:B------:R-:W-:Y:S01]  /*aae0*/  IADD3 R10, PT, PT, R184.reuse, R11, RZ ;  /* 0x0000000bb80a7210 */ /* 0x040fe20007ffe0ff */
[----:B------:R-:W4:Y:S01]  /*aaf0*/  @P3 MUFU.LG2 R7, R7 ;  /* 0x0000000700073308 */ /* 0x000f220000000c00 */
[----:B------:R-:W-:-:S02]  /*ab00*/  IADD3 R184, PT, PT, R184, R17, RZ ;  /* 0x00000011b8b87210 */ /* 0x000fc40007ffe0ff */
[----:B-1----:R-:W-:Y:S02]  /*ab10*/  FSEL R4, R4, 1, P3 ;  /* 0x3f80000004047808 */ /* 0x002fe40001800000 */
[----:B------:R-:W-:Y:S01]  /*ab20*/  IADD3 R2, PT, PT, R186, 0x20, RZ ;  /* 0x00000020ba027810 */ /* 0x000fe20007ffe0ff */
[----:B------:R-:W1:Y:S02]  /*ab30*/  @P0 LDC R20, c[0x0][0x458] ;  /* 0x00011600ff140b82 */ /* 0x000e640000000800 */
        /* <DEDUP_REMOVED lines=25> */
[----:B------:R-:W-:Y:S01]  /*acd0*/  STS.64 [R9], R128 ;  /* 0x0000008009007388 */ /* 0x000fe20000000a00 */
[C---:B------:R-:W-:Y:S01]  /*ace0*/  FMUL.FTZ R104, R4.reuse, R104 ;  /* 0x0000006804687220 */ /* 0x040fe20000410000 */
[C---:B------:R-:W-:Y:S01]  /*acf0*/  FMUL.FTZ R105, R4.reuse, R105 ;  /* 0x0000006904697220 */ /* 0x040fe20000410000 */
[C---:B------:R-:W-:Y:S01]  /*ad00*/  FMUL.FTZ R106, R5.reuse, R106 ;  /* 0x0000006a056a7220 */ /* 0x040fe20000410000 */
[----:B------:R-:W-:Y:S01]  /*ad10*/  STS.64 [R9+0x800], R130 ;  /* 0x0008008209007388 */ /* 0x000fe20000000a00 */
        /* <DEDUP_REMOVED lines=51> */
[----:B------:R2:W-:Y:S01]  /*b050*/  STS.64 [R184], R100 ;  /* 0x00000064b8007388 */ /* 0x0005e20000000a00 */
[C---:B------:R-:W-:Y:S01]  /*b060*/  FMUL.FTZ R70, R5.reuse, R70 ;  /* 0x0000004605467220 */ /* 0x040fe20000410000 */
[C---:B------:R-:W-:Y:S01]  /*b070*/  FMUL.FTZ R71, R5.reuse, R71 ;  /* 0x0000004705477220 */ /* 0x040fe20000410000 */
[C---:B------:R-:W-:Y:S01]  /*b080*/  FMUL.FTZ R72, R4.reuse, R72 ;  /* 0x0000004804487220 */ /* 0x040fe20000410000 */
[----:B------:R-:W-:Y:S01]  /*b090*/  STS.64 [R184+0x800], R102 ;  /* 0x00080066b8007388 */ /* 0x000fe20000000a00 */
        /* <DEDUP_REMOVED lines=26> */
[----:B------:R-:W-:Y:S01]  /*b240*/  FMUL.FTZ R97, R4, R97 ;  /* 0x0000006104617220 */ /* 0x000fe20000410000 */
        /* <DEDUP_REMOVED lines=9> */
[----:B------:R-:W3:Y:S01]  /*b2e0*/  @P0 MUFU.LG2 R8, R8 ;  /* 0x0000000800080308 */ /* 0x000ee20000000c00 */
[----:B----4-:R-:W-:Y:S01]  /*b2f0*/  @P3 FMUL.FTZ R7, R7, 0.69314718246459960938 ;  /* 0x3f31721807073820 */ /* 0x010fe20000410000 */
[----:B--2---:R-:W-:Y:S01]  /*b300*/  MOV R100, 0xff800000 ;  /* 0xff80000000647802 */ /* 0x004fe20000000f00 */
[----:B------:R-:W-:Y:S01]  /*b310*/  STS.64 [R11+0x4800], R54 ;  /* 0x004800360b007388 */ /* 0x000fe20000000a00 */
[----:B------:R-:W-:Y:S01]  /*b320*/  MOV R101, 0xff800000 ;  /* 0xff80000000657802 */ /* 0x000fe20000000f00 */
[----:B-----5:R-:W-:Y:S01]  /*b330*/  @P3 FFMA.FTZ R101, R132, R19, R7 ;  /* 0x0000001384653223 */ /* 0x020fe20000010007 */
[----:B------:R-:W-:Y:S01]  /*b340*/  ISETP.GE.AND P4, PT, R2, R195, PT ;  /* 0x000000c30200720c */ /* 0x000fe20003f86270 */
[----:B------:R-:W-:Y:S01]  /*b350*/  STS.64 [R10+0x4000], R56 ;  /* 0x004000380a007388 */ /* 0x000fe20000000a00 */
[----:B------:R-:W-:-:S02]  /*b360*/  IADD3 R104, PT, PT, R186, 0x28, RZ ;  /* 0x00000028ba687810 */ /* 0x000fc40007ffe0ff */
[----:B------:R-:W-:Y:S01]  /*b370*/  P2R R2, PR, RZ, 0x10 ;  /* 0x00000010ff027803 */ /* 0x000fe20000000000 */
[----:B------:R-:W-:Y:S04]  /*b380*/  STS.64 [R10+0x4800], R58 ;  /* 0x0048003a0a007388 */ /* 0x000fe80000000a00 */
[----:B------:R-:W-:Y:S01]  /*b390*/  STS.64 [R17+0x4000], R60 ;  /* 0x0040003c11007388 */ /* 0x000fe20000000a00 */
[----:B---3--:R-:W-:-:S03]  /*b3a0*/  @P0 FMUL.FTZ R8, R8, 0.69314718246459960938 ;  /* 0x3f31721808080820 */ /* 0x008fc60000410000 */
[----:B------:R-:W-:Y:S01]  /*b3b0*/  STS.64 [R17+0x4800], R62 ;  /* 0x0048003e11007388 */ /* 0x000fe20000000a00 */
[----:B-1----:R-:W-:-:S03]  /*b3c0*/  @P0 FFMA.FTZ R100, R3, R20, R8 ;  /* 0x0000001403640223 */ /* 0x002fc60000010008 */
[----:B------:R-:W-:Y:S01]  /*b3d0*/  STS.64 [R184+0x4000], R64 ;  /* 0x00400040b8007388 */ /* 0x000fe20000000a00 */
[----:B------:R-:W-:-:S03]  /*b3e0*/  LOP3.LUT R3, R6, 0x3c, RZ, 0xc0, !PT ;  /* 0x0000003c06037812 */ /* 0x000fc600078ec0ff */
[----:B------:R-:W-:Y:S04]  /*b3f0*/  STS.64 [R184+0x4800], R66 ;  /* 0x00480042b8007388 */ /* 0x000fe80000000a00 */
[----:B------:R-:W-:Y:S04]  /*b400*/  STS.64 [R9+0x8000], R68 ;  /* 0x0080004409007388 */ /* 0x000fe80000000a00 */
[----:B------:R1:W-:Y:S04]  /*b410*/  STS.64 [R9+0x8800], R70 ;  /* 0x0088004609007388 */ /* 0x0003e80000000a00 */
[----:B------:R2:W-:Y:S04]  /*b420*/  STS.64 [R12+0x8000], R72 ;  /* 0x008000480c007388 */ /* 0x0005e80000000a00 */
[----:B------:R2:W-:Y:S04]  /*b430*/  STS.64 [R12+0x8800], R74 ;  /* 0x0088004a0c007388 */ /* 0x0005e80000000a00 */
[----:B------:R2:W-:Y:S04]  /*b440*/  STS.64 [R13+0x8000], R76 ;  /* 0x0080004c0d007388 */ /* 0x0005e80000000a00 */
[----:B------:R2:W-:Y:S04]  /*b450*/  STS.64 [R13+0x8800], R78 ;  /* 0x0088004e0d007388 */ /* 0x0005e80000000a00 */
[----:B------:R2:W-:Y:S04]  /*b460*/  STS.64 [R16+0x8000], R80 ;  /* 0x0080005010007388 */ /* 0x0005e80000000a00 */
[----:B------:R2:W-:Y:S01]  /*b470*/  STS.64 [R16+0x8800], R82 ;  /* 0x0088005210007388 */ /* 0x0005e20000000a00 */
[----:B-1----:R-:W-:-:S03]  /*b480*/  IADD3 R9, PT, PT, -R203, RZ, RZ ;  /* 0x000000ffcb097210 */ /* 0x002fc60007ffe1ff */
[----:B------:R2:W-:Y:S01]  /*b490*/  STS.64 [R11+0x8000], R84 ;  /* 0x008000540b007388 */ /* 0x0005e20000000a00 */
[----:B------:R-:W-:-:S03]  /*b4a0*/  IMAD R203, R14, UR8, R203 ;  /* 0x000000080ecb7c24 */ /* 0x000fc6000f8e02cb */
[----:B------:R2:W-:Y:S01]  /*b4b0*/  STS.64 [R11+0x8800], R86 ;  /* 0x008800560b007388 */ /* 0x0005e20000000a00 */
[----:B------:R-:W-:-:S03]  /*b4c0*/  IMAD R9, R18, R9, UR7 ;  /* 0x0000000712097e24 */ /* 0x000fc6000f8e0209 */
[----:B------:R2:W-:Y:S01]  /*b4d0*/  STS.64 [R10+0x8000], R88 ;  /* 0x008000580a007388 */ /* 0x0005e20000000a00 */
[----:B------:R-:W-:-:S03]  /*b4e0*/  IMAD R18, R203, R18, R9 ;  /* 0x00000012cb127224 */ /* 0x000fc600078e0209 */
[----:B------:R2:W-:Y:S01]  /*b4f0*/  STS.64 [R10+0x8800], R90 ;  /* 0x0088005a0a007388 */ /* 0x0005e20000000a00 */
[----:B------:R-:W-:-:S03]  /*b500*/  IMAD R103, R18, R15, UR6 ;  /* 0x0000000612677e24 */ /* 0x000fc6000f8e020f */
[----:B------:R2:W-:Y:S01]  /*b510*/  STS.64 [R17+0x8000], R92 ;  /* 0x0080005c11007388 */ /* 0x0005e20000000a00 */
[----:B------:R-:W-:-:S03]  /*b520*/  IMAD R102, R103, UR4, RZ ;  /* 0x0000000467667c24 */ /* 0x000fc6000f8e02ff */
[----:B------:R2:W-:Y:S04]  /*b530*/  STS.64 [R17+0x8800], R94 ;  /* 0x0088005e11007388 */ /* 0x0005e80000000a00 */
        /* <DEDUP_REMOVED lines=30> */
[C---:B------:R-:W-:Y:S02]  /*b720*/  IADD3 R105, P0, PT, R103.reuse, R0, RZ ;  /* 0x0000000067697210 */ /* 0x040fe40007f1e0ff */
[-C--:B------:R-:W-:Y:S02]  /*b730*/  ISETP.GE.AND P4, PT, R0, R195.reuse, PT ;  /* 0x000000c30000720c */ /* 0x080fe40003f86270 */
[----:B------:R-:W-:Y:S02]  /*b740*/  ISETP.GE.AND P3, PT, R106, R195, PT ;  /* 0x000000c36a00720c */ /* 0x000fe40003f66270 */
[----:B------:R-:W-:Y:S02]  /*b750*/  LEA.HI.X.SX32 R0, R103, RZ, 0x1, P0 ;  /* 0x000000ff67007211 */ /* 0x000fe400000f0eff */
[----:B---3--:R-:W-:-:S04]  /*b760*/  LEA R106, P0, R105, UR4, 0x2 ;  /* 0x00000004696a7c11 */ /* 0x008fc8000f8010ff */
[----:B------:R-:W-:-:S05]  /*b770*/  LEA.HI.X R107, R105, UR5, R0, 0x2, P0 ;  /* 0x00000005696b7c11 */ /* 0x000fca00080f1400 */
[----:B------:R3:W-:Y:S04]  /*b780*/  @!P4 STG.E desc[UR14][R106.64], R101 ;  /* 0x000000656a00c986 */ /* 0x0007e8000c10190e */
[----:B------:R3:W-:Y:S02]  /*b790*/  @!P3 STG.E desc[UR14][R106.64+0x20], R100 ;  /* 0x000020646a00b986 */ /* 0x0007e4000c10190e */
.L_x_1195:
[----:B------:R-:W-:Y:S05]  /*b7a0*/  BSYNC.RECONVERGENT B0 ;  /* 0x0000000000007941 */ /* 0x000fea0003800200 */
.L_x_1194:
[CC--:B------:R-:W-:Y:S01]  /*b7b0*/  ISETP.GE.AND P3, PT, R186.reuse, R195.reuse, PT ;  /* 0x000000c3ba00720c */ /* 0x0c0fe20003f66270 */
[----:B---3--:R-:W-:Y:S01]  /*b7c0*/  IMAD R101, R186, 0xc0, R3 ;  /* 0x000000c0ba657824 */ /* 0x008fe200078e0203 */
[----:B------:R-:W-:Y:S01]  /*b7d0*/  ISETP.GE.AND P4, PT, R104, R195, PT ;  /* 0x000000c36800720c */ /* 0x000fe20003f86270 */
[----:B------:R-:W-:Y:S01]  /*b7e0*/  BSSY.RECONVERGENT B0, `(.L_x_1196) ;  /* 0x0000012000007945 */ /* 0x000fe20003800200 */
[----:B------:R-:W-:Y:S01]  /*b7f0*/  VIADD R104, R186, 0x30 ;  /* 0x00000030ba687836 */ /* 0x000fe20000000000 */
[C---:B------:R-:W-:Y:S02]  /*b800*/  LOP3.LUT R100, R3.reuse, 0x40, RZ, 0xfc, !PT ;  /* 0x0000004003647812 */ /* 0x040fe400078efcff */
        /* <DEDUP_REMOVED lines=15> */
.L_x_1197:
[----:B------:R-:W-:Y:S05]  /*b900*/  BSYNC.RECONVERGENT B0 ;  /* 0x0000000000007941 */ /* 0x000fea0003800200 */
.L_x_1196:
        /* <DEDUP_REMOVED lines=8> */
[----:B-1-3--:R-:W1:Y:S02]  /*b990*/  @!P5 LDC.64 R32, c[0x0][0x3f8] ;  /* 0x0000fe00ff20db82 */ /* 0x00ae640000000a00 */
        /* <DEDUP_REMOVED lines=11> */
.L_x_1199:
[----:B------:R-:W-:Y:S05]  /*ba50*/  BSYNC.RECONVERGENT B0 ;  /* 0x0000000000007941 */ /* 0x000fea0003800200 */
.L_x_1198:
[----:B------:R-:W-:Y:S01]  /*ba60*/  BSSY.RECONVERGENT B0, `(.L_x_1200) ;  /* 0x0000013000007945 */ /* 0x000fe20003800200 */
[----:B------:R-:W-:-:S03]  /*ba70*/  ISETP.GE.AND P5, PT, R186, R195, PT ;  /* 0x000000c3ba00720c */ /* 0x000fc60003fa6270 */
[----:B------:R-:W-:Y:S10]  /*ba80*/  @P2 BRA `(.L_x_1201) ;  /* 0x0000000000402947 */ /* 0x000ff40003800000 */
[----:B------:R-:W5:Y:S02]  /*ba90*/  LDCU UR4, c[0x0][0x440] ;  /* 0x00008800ff0477ac */ /* 0x000f640008000800 */
[----:B-----5:R-:W-:Y:S02]  /*baa0*/  ISETP.GE.AND P4, PT, R3, UR4, PT ;  /* 0x0000000403007c0c */ /* 0x020fe4000bf86270 */
[----:B------:R-:W-:Y:S02]  /*bab0*/  ISETP.GE.AND P3, PT, R100, UR4, PT ;  /* 0x0000000464007c0c */ /* 0x000fe4000bf66270 */
[----:B------:R-:W-:-:S09]  /*bac0*/  ISETP.GE.AND P2, PT, R0, UR4, PT ;  /* 0x0000000400007c0c */ /* 0x000fd2000bf46270 */
[----:B-1--4-:R-:W1:Y:S02]  /*bad0*/  @!P4 LDC.64 R28, c[0x0][0x3f8] ;  /* 0x0000fe00ff1ccb82 */ /* 0x012e640000000a00 */
[----:B-1----:R-:W-:-:S04]  /*bae0*/  @!P4 LEA R30, P0, R101, R28, 0x2 ;  /* 0x0000001c651ec211 */ /* 0x002fc800078010ff */
[C---:B------:R-:W-:Y:S02]  /*baf0*/  @!P4 LEA.HI.X R31, R101.reuse, R29, R102, 0x2, P0 ;  /* 0x0000001d651fc211 */ /* 0x040fe400000f1466 */
[----:B------:R-:W3:Y:S03]  /*bb00*/  @!P3 LDC.64 R28, c[0x0][0x3f8] ;  /* 0x0000fe00ff1cbb82 */ /* 0x000ee60000000a00 */
[----:B------:R1:W-:Y:S01]  /*bb10*/  @!P4 STG.E.128 desc[UR14][R30.64+0x3000], R88 ;  /* 0x003000581e00c986 */ /* 0x0003e2000c101d0e */
[----:B---3--:R-:W-:-:S04]  /*bb20*/  @!P3 LEA R32, P0, R101, R28, 0x2 ;  /* 0x0000001c6520b211 */ /* 0x008fc800078010ff */
[C---:B------:R-:W-:Y:S02]  /*bb30*/  @!P3 LEA.HI.X R33, R101.reuse, R29, R102, 0x2, P0 ;  /* 0x0000001d6521b211 */ /* 0x040fe400000f1466 */
[----:B------:R-:W3:Y:S03]  /*bb40*/  @!P2 LDC.64 R28, c[0x0][0x3f8] ;  /* 0x0000fe00ff1cab82 */ /* 0x000ee60000000a00 */
[----:B------:R1:W-:Y:S01]  /*bb50*/  @!P3 STG.E.128 desc[UR14][R32.64+0x3100], R56 ;  /* 0x003100382000b986 */ /* 0x0003e2000c101d0e */
[----:B---3--:R-:W-:-:S04]  /*bb60*/  @!P2 LEA R28, P0, R101, R28, 0x2 ;  /* 0x0000001c651ca211 */ /* 0x008fc800078010ff */
[----:B------:R-:W-:-:S05]  /*bb70*/  @!P2 LEA.HI.X R29, R101, R29, R102, 0x2, P0 ;  /* 0x0000001d651da211 */ /* 0x000fca00000f1466 */
[----:B------:R1:W-:Y:S04]  /*bb80*/  @!P2 STG.E.128 desc[UR14][R28.64+0x3200], R24 ;  /* 0x003200181c00a986 */ /* 0x0003e8000c101d0e */
.L_x_1201:
[----:B------:R-:W-:Y:S05]  /*bb90*/  BSYNC.RECONVERGENT B0 ;  /* 0x0000000000007941 */ /* 0x000fea0003800200 */
.L_x_1200:
[----:B------:R-:W-:Y:S04]  /*bba0*/  BSSY.RECONVERGENT B0, `(.L_x_1202) ;  /* 0x0000012000007945 */ /* 0x000fe80003800200 */
[----:B------:R-:W-:Y:S05]  /*bbb0*/  @P1 BRA `(.L_x_1203) ;  /* 0x0000000000401947 */ /* 0x000fea0003800000 */
[----:B------:R-:W5:Y:S02]  /*bbc0*/  LDCU UR4, c[0x0][0x440] ;  /* 0x00008800ff0477ac */ /* 0x000f640008000800 */
[----:B-----5:R-:W-:Y:S02]  /*bbd0*/  ISETP.GE.AND P3, PT, R3, UR4, PT ;  /* 0x0000000403007c0c */ /* 0x020fe4000bf66270 */
[----:B------:R-:W-:Y:S02]  /*bbe0*/  ISETP.GE.AND P2, PT, R100, UR4, PT ;  /* 0x0000000464007c0c */ /* 0x000fe4000bf46270 */
[----:B------:R-:W-:-:S09]  /*bbf0*/  ISETP.GE.AND P1, PT, R0, UR4, PT ;  /* 0x0000000400007c0c */ /* 0x000fd2000bf26270 */
[----:B-1----:R-:W1:Y:S08]  /*bc00*/  @!P3 LDC.64 R26, c[0x0][0x3f8] ;  /* 0x0000fe00ff1abb82 */ /* 0x002e700000000a00 */
[----:B------:R-:W4:Y:S01]  /*bc10*/  @!P2 LDC.64 R24, c[0x0][0x3f8] ;  /* 0x0000fe00ff18ab82 */ /* 0x000f220000000a00 */
[----:B-1----:R-:W-:-:S04]  /*bc20*/  @!P3 LEA R26, P0, R101, R26, 0x2 ;  /* 0x0000001a651ab211 */ /* 0x002fc800078010ff */
[C---:B------:R-:W-:Y:S02]  /*bc30*/  @!P3 LEA.HI.X R27, R101.reuse, R27, R102, 0x2, P0 ;  /* 0x0000001b651bb211 */ /* 0x040fe400000f1466 */
[----:B----4-:R-:W-:-:S03]  /*bc40*/  @!P2 LEA R28, P0, R101, R24, 0x2 ;  /* 0x00000018651ca211 */ /* 0x010fc600078010ff */
[----:B------:R1:W-:Y:S01]  /*bc50*/  @!P3 STG.E.128 desc[UR14][R26.64+0x4800], R84 ;  /* 0x004800541a00b986 */ /* 0x0003e2000c101d0e */
[C---:B------:R-:W-:Y:S02]  /*bc60*/  @!P2 LEA.HI.X R29, R101.reuse, R25, R102, 0x2, P0 ;  /* 0x00000019651da211 */ /* 0x040fe400000f1466 */
[----:B------:R-:W4:Y:S03]  /*bc70*/  @!P1 LDC.64 R24, c[0x0][0x3f8] ;  /* 0x0000fe00ff189b82 */ /* 0x000f260000000a00 */
[----:B------:R1:W-:Y:S01]  /*bc80*/  @!P2 STG.E.128 desc[UR14][R28.64+0x4900], R52 ;  /* 0x004900341c00a986 */ /* 0x0003e2000c101d0e */
[----:B----4-:R-:W-:-:S04]  /*bc90*/  @!P1 LEA R24, P0, R101, R24, 0x2 ;  /* 0x0000001865189211 */ /* 0x010fc800078010ff */
[----:B------:R-:W-:-:S05]  /*bca0*/  @!P1 LEA.HI.X R25, R101, R25, R102, 0x2, P0 ;  /* 0x0000001965199211 */ /* 0x000fca00000f1466 */
[----:B------:R1:W-:Y:S04]  /*bcb0*/  @!P1 STG.E.128 desc[UR14][R24.64+0x4a00], R20 ;  /* 0x004a001418009986 */ /* 0x0003e8000c101d0e */
.L_x_1203:
[----:B------:R-:W-:Y:S05]  /*bcc0*/  BSYNC.RECONVERGENT B0 ;  /* 0x0000000000007941 */ /* 0x000fea0003800200 */
.L_x_1202:
        /* <DEDUP_REMOVED lines=9> */
[----:B------:R-:W2:Y:S01]  /*bd60*/  @!P1 LDC.64 R20, c[0x0][0x3f8] ;  /* 0x0000fe00ff149b82 */ /* 0x000ea20000000a00 */
        /* <DEDUP_REMOVED lines=9> */
.L_x_1205:
[----:B------:R-:W-:Y:S05]  /*be00*/  BSYNC.RECONVERGENT B0 ;  /* 0x0000000000007941 */ /* 0x000fea0003800200 */
.L_x_1204:
        /* <DEDUP_REMOVED lines=9> */
[----:B--2---:R-:W2:Y:S01]  /*bea0*/  @!P1 LDC.64 R16, c[0x0][0x3f8] ;  /* 0x0000fe00ff109b82 */ /* 0x004ea20000000a00 */
        /* <DEDUP_REMOVED lines=9> */
.L_x_1207:
[----:B------:R-:W-:Y:S05]  /*bf40*/  BSYNC.RECONVERGENT B0 ;  /* 0x0000000000007941 */ /* 0x000fea0003800200 */
.L_x_1206:
        /* <DEDUP_REMOVED lines=8> */
[----:B------:R-:W5:Y:S01]  /*bfd0*/  @!P1 LDC.64 R12, c[0x0][0x3f8] ;  /* 0x0000fe00ff0c9b82 */ /* 0x000f620000000a00 */
[----:B-1----:R-:W-:-:S04]  /*bfe0*/  @!P6 LEA R16, P4, R101, R16, 0x2 ;  /* 0x000000106510e211 */ /* 0x002fc800078810ff */
[C---:B------:R-:W-:Y:S02]  /*bff0*/  @!P6 LEA.HI.X R17, R101.reuse, R17, R102, 0x2, P4 ;  /* 0x000000116511e211 */ /* 0x040fe400020f1466 */
[----:B--2---:R-:W-:-:S03]  /*c000*/  @!P3 LEA R14, P2, R101, R14, 0x2 ;  /* 0x0000000e650eb211 */ /* 0x004fc600078410ff */
[----:B------:R1:W-:Y:S01]  /*c010*/  @!P6 STG.E.128 desc[UR14][R16.64+0x9000], R72 ;  /* 0x009000481000e986 */ /* 0x0003e2000c101d0e */
[C---:B------:R-:W-:Y:S02]  /*c020*/  @!P3 LEA.HI.X R15, R101.reuse, R15, R102, 0x2, P2 ;  /* 0x0000000f650fb211 */ /* 0x040fe400010f1466 */
[----:B-----5:R-:W-:-:S03]  /*c030*/  @!P1 LEA R12, P0, R101, R12, 0x2 ;  /* 0x0000000c650c9211 */ /* 0x020fc600078010ff */
[----:B------:R1:W-:Y:S01]  /*c040*/  @!P3 STG.E.128 desc[UR14][R14.64+0x9100], R40 ;  /* 0x009100280e00b986 */ /* 0x0003e2000c101d0e */
[----:B------:R-:W-:-:S05]  /*c050*/  @!P1 LEA.HI.X R13, R101, R13, R102, 0x2, P0 ;  /* 0x0000000d650d9211 */ /* 0x000fca00000f1466 */
[----:B------:R1:W-:Y:S04]  /*c060*/  @!P1 STG.E.128 desc[UR14][R12.64+0x9200], R8 ;  /* 0x009200080c009986 */ /* 0x0003e8000c101d0e */
.L_x_1209:
[----:B------:R-:W-:Y:S05]  /*c070*/  BSYNC.RECONVERGENT B0 ;  /* 0x0000000000007941 */ /* 0x000fea0003800200 */
.L_x_1208:
[----:B------:R-:W-:Y:S05]  /*c080*/  @P5 EXIT ;  /* 0x000000000000594d */ /* 0x000fea0003800000 */
[----:B------:R-:W5:Y:S02]  /*c090*/  LDCU UR4, c[0x0][0x440] ;  /* 0x00008800ff0477ac */ /* 0x000f640008000800 */
[----:B-----5:R-:W-:Y:S02]  /*c0a0*/  ISETP.GE.AND P4, PT, R3, UR4, PT ;  /* 0x0000000403007c0c */ /* 0x020fe4000bf86270 */
[----:B------:R-:W-:Y:S02]  /*c0b0*/  ISETP.GE.AND P2, PT, R100, UR4, PT ;  /* 0x0000000464007c0c */ /* 0x000fe4000bf46270 */
[----:B------:R-:W-:-:S09]  /*c0c0*/  ISETP.GE.AND P0, PT, R0, UR4, PT ;  /* 0x0000000400007c0c */ /* 0x000fd2000bf06270 */
[----:B-1----:R-:W1:Y:S08]  /*c0d0*/  @!P4 LDC.64 R8, c[0x0][0x3f8] ;  /* 0x0000fe00ff08cb82 */ /* 0x002e700000000a00 */
[----:B------:R-:W5:Y:S01]  /*c0e0*/  @!P2 LDC.64 R2, c[0x0][0x3f8] ;  /* 0x0000fe00ff02ab82 */ /* 0x000f620000000a00 */
[----:B-1----:R-:W-:-:S04]  /*c0f0*/  @!P4 LEA R8, P3, R101, R8, 0x2 ;  /* 0x000000086508c211 */ /* 0x002fc800078610ff */
[C---:B------:R-:W-:Y:S02]  /*c100*/  @!P4 LEA.HI.X R9, R101.reuse, R9, R102, 0x2, P3 ;  /* 0x000000096509c211 */ /* 0x040fe400018f1466 */
[----:B-----5:R-:W-:-:S03]  /*c110*/  @!P2 LEA R2, P1, R101, R2, 0x2 ;  /* 0x000000026502a211 */ /* 0x020fc600078210ff */
        /* <DEDUP_REMOVED lines=9> */
.L_x_1210:
        /* <DEDUP_REMOVED lines=13> */
.L_x_6878:


//--------------------- .text._ZN5flash24flash_fwd_splitkv_kernelI23Flash_fwd_kernel_traitsILi192ELi64ELi64ELi4ELb0ELb0EN7cutlass10bfloat16_tE19Flash_kernel_traitsILi192ELi64ELi64ELi4ES3_EELb0ELb0ELb0ELb0ELb0ELb0ELb1ELb1EEEvNS_16Flash_fwd_paramsE --------------------------
	.section	.text._ZN5flash24flash_fwd_splitkv_kernelI23Flash_fwd_kernel_traitsILi192ELi64ELi64ELi4ELb0ELb0EN7cutlass10bfloat16_tE19Flash_kernel_traitsILi192ELi64ELi64ELi4ES3_EELb0ELb0ELb0ELb0ELb0ELb0ELb1ELb1EEEvNS_16Flash_fwd_paramsE,"ax",@progbits
	.align	128
        .global         _ZN5flash24flash_fwd_splitkv_kernelI23Flash_fwd_kernel_traitsILi192ELi64ELi64ELi4ELb0ELb0EN7cutlass10bfloat16_tE19Flash_kernel_traitsILi192ELi64ELi64ELi4ES3_EELb0ELb0ELb0ELb0ELb0ELb0ELb1ELb1EEEvNS_16Flash_fwd_paramsE
        .type           _ZN5flash24flash_fwd_splitkv_kernelI23Flash_fwd_kernel_traitsILi192ELi64ELi64ELi4ELb0ELb0EN7cutlass10bfloat16_tE19Flash_kernel_traitsILi192ELi64ELi64ELi4ES3_EELb0ELb0ELb0ELb0ELb0ELb0ELb1ELb1EEEvNS_16Flash_fwd_paramsE,@function
        .size           _ZN5flash24flash_fwd_splitkv_kernelI23Flash_fwd_kernel_traitsILi192ELi64ELi64ELi4ELb0ELb0EN7cutlass10bfloat16_tE19Flash_kernel_traitsILi192ELi64ELi64ELi4ES3_EELb0ELb0ELb0ELb0ELb0ELb0ELb1ELb1EEEvNS_16Flash_fwd_paramsE,(.L_x_6879 - _ZN5flash24flash_fwd_splitkv_kernelI23Flash_fwd_kernel_traitsILi192ELi64ELi64ELi4ELb0ELb0EN7cutlass10bfloat16_tE19Flash_kernel_traitsILi192ELi64ELi64ELi4ES3_EELb0ELb0ELb0ELb0ELb0ELb0ELb1ELb1EEEvNS_16Flash_fwd_paramsE)
        .other          _ZN5flash24flash_fwd_splitkv_kernelI23Flash_fwd_kernel_traitsILi192ELi64ELi64ELi4ELb0ELb0EN7cutlass10bfloat16_tE19Flash_kernel_traitsILi192ELi64ELi64ELi4ES3_EELb0ELb0ELb0ELb0ELb0ELb0ELb1ELb1EEEvNS_16Flash_fwd_paramsE,@"STO_CUDA_ENTRY STV_DEFAULT"
_ZN5flash24flash_fwd_splitkv_kernelI23Flash_fwd_kernel_traitsILi192ELi64ELi64ELi4ELb0ELb0EN7cutlass10bfloat16_tE19Flash_kernel_traitsILi192ELi64ELi64ELi4ES3_EELb0ELb0ELb0ELb0ELb0ELb0ELb1ELb1EEEvNS_16Flash_fwd_paramsE:
.text._ZN5flash24flash_fwd_splitkv_kernelI23Flash_fwd_kernel_traitsILi192ELi64ELi64ELi4ELb0ELb0EN7cutlass10bfloat16_tE19Flash_kernel_traitsILi192ELi64ELi64ELi4ES3_EELb0ELb0ELb0ELb0ELb0ELb0ELb1ELb1EEEvNS_16Flash_fwd_paramsE:
[----:B------:R-:W-:Y:S08]  /*0000*/  LDC R1, c[0x0][0x37c] ;  /* 0x0000df00ff017b82 */ /* 0x000ff00000000800 */
[----:B------:R-:W1:Y:S01]  /*0010*/  LDC R4, c[0x0][0x3e0] ;  /* 0x0000f800ff047b82 */ /* 0x000e620000000800 */
[----:B------:R-:W2:Y:S01]  /*0020*/  LDCU.64 UR8, c[0x0][0x460] ;  /* 0x00008c00ff0877ac */ /* 0x000ea20008000a00 */
[----:B------:R-:W-:Y:S01]  /*0030*/  IMAD.MOV.U32 R12, RZ, RZ, -0x1 ;  /* 0xffffffffff0c7424 */ /* 0x000fe200078e00ff */
[----:B------:R-:W3:Y:S05]  /*0040*/  LDCU.64 UR6, c[0x0][0x358] ;  /* 0x00006b00ff0677ac */ /* 0x000eea0008000a00 */
[----:B------:R-:W4:Y:S01]  /*0050*/  S2UR UR10, SR_CTAID.Z ;  /* 0x00000000000a79c3 */ /* 0x000f220000002700 */
[----:B------:R-:W3:Y:S01]  /*0060*/  LDCU.64 UR4, c[0x0][0x470] ;  /* 0x00008e00ff0477ac */ /* 0x000ee20008000a00 */
[----:B--2---:R-:W-:-:S04]  /*0070*/  ISETP.NE.U32.AND P1, PT, RZ, UR8, PT ;  /* 0x00000008ff007c0c */ /* 0x004fc8000bf25070 */
[----:B------:R-:W-:Y:S01]  /*0080*/  ISETP.NE.AND.EX P1, PT, RZ, UR9, PT, P1 ;  /* 0x00000009ff007c0c */ /* 0x000fe2000bf25310 */
[----:B-1----:R-:W1:Y:S01]  /*0090*/  I2F.U32.RP R6, R4 ;  /* 0x0000000400067306 */ /* 0x002e620000209000 */
[----:B------:R-:W-:-:S07]  /*00a0*/  ISETP.NE.U32.AND P2, PT, R4, RZ, PT ;  /* 0x000000ff0400720c */ /* 0x000fce0003f45070 */
[----:B-1----:R-:W1:Y:S02]  /*00b0*/  MUFU.RCP R2, R6 ;  /* 0x0000000600027308 */ /* 0x002e640000001000 */
[----:B-1----:R-:W-:Y:S01]  /*00c0*/  VIADD R2, R2, 0xffffffe ;  /* 0x0ffffffe02027836 */ /* 0x002fe20000000000 */
[----:B------:R-:W1:Y:S05]  /*00d0*/  LDC.64 R6, c[0x0][0x460] ;  /* 0x00011800ff067b82 */ /* 0x000e6a0000000a00 */
[----:B------:R-:W2:Y:S02]  /*00e0*/  F2I.FTZ.U32.TRUNC.NTZ R3, R2 ;  /* 0x0000000200037305 */ /* 0x000ea4000021f000 */
[----:B--2---:R-:W-:-:S02]  /*00f0*/  IMAD.MOV R0, RZ, RZ, -R3 ;  /* 0x000000ffff007224 */ /* 0x004fc400078e0a03 */
[----:B------:R-:W-:Y:S02]  /*0100*/  IMAD.MOV.U32 R2, RZ, RZ, RZ ;  /* 0x000000ffff027224 */ /* 0x000fe400078e00ff */
[----:B------:R-:W-:-:S04]  /*0110*/  IMAD R5, R0, R4, RZ ;  /* 0x0000000400057224 */ /* 0x000fc800078e02ff */
[----:B------:R-:W-:Y:S02]  /*0120*/  IMAD.HI.U32 R5, R3, R5, R2 ;  /* 0x0000000503057227 */ /* 0x000fe400078e0002 */
[----:B------:R-:W2:Y:S04]  /*0130*/  LDC.64 R2, c[0x0][0x478] ;  /* 0x00011e00ff027b82 */ /* 0x000ea80000000a00 */
        /* <DEDUP_REMOVED lines=10> */
[----:B--2---:R-:W-:Y:S02]  /*01e0*/  ISETP.NE.U32.AND P3, PT, R2, RZ, PT ;  /* 0x000000ff0200720c */ /* 0x004fe40003f65070 */
[----:B------:R-:W-:Y:S02]  /*01f0*/  @!P2 LOP3.LUT R203, RZ, R4, RZ, 0x33, !PT ;  /* 0x00000004ffcba212 */ /* 0x000fe400078e33ff */
[----:B------:R-:W-:-:S03]  /*0200*/  ISETP.NE.AND.EX P3, PT, R3, RZ, PT, P3 ;  /* 0x000000ff0300720c */ /* 0x000fc60003f65330 */
[----:B-1----:R-:W-:-:S04]  /*0210*/  IMAD.WIDE.U32 R14, R203, 0x4, R6 ;  /* 0x00000004cb0e7825 */ /* 0x002fc800078e0006 */
[----:B------:R-:W-:Y:S01]  /*0220*/  IMAD.SHL.U32 R7, R203, 0x4, RZ ;  /* 0x00000004cb077824 */ /* 0x000fe200078e00ff */
[----:B---3--:R-:W2:Y:S01]  /*0230*/  @P0 LDG.E R12, desc[UR6][R14.64] ;  /* 0x000000060e0c0981 */ /* 0x008ea2000c1e1900 */
[----:B------:R-:W-:Y:S02]  /*0240*/  SHF.R.U32.HI R0, RZ, 0x1e, R203 ;  /* 0x0000001eff007819 */ /* 0x000fe400000116cb */
[----:B------:R-:W-:Y:S01]  /*0250*/  ISETP.NE.U32.AND P4, PT, RZ, UR4, PT ;  /* 0x00000004ff007c0c */ /* 0x000fe2000bf85070 */
[----:B------:R1:W2:Y:S01]  /*0260*/  @P1 LDG.E R5, desc[UR6][R14.64+0x4] ;  /* 0x000004060e051981 */ /* 0x0002a2000c1e1900 */
[C---:B------:R-:W-:Y:S01]  /*0270*/  @P3 IADD3 R10, P0, PT, R7.reuse, R2, RZ ;  /* 0x00000002070a3210 */ /* 0x040fe20007f1e0ff */
[----:B------:R-:W-:Y:S01]  /*0280*/  IMAD.MOV.U32 R8, RZ, RZ, RZ ;  /* 0x000000ffff087224 */ /* 0x000fe200078e00ff */
[----:B------:R-:W-:Y:S02]  /*0290*/  IADD3 R112, P2, PT, R7, UR4, RZ ;  /* 0x0000000407707c10 */ /* 0x000fe4000ff5e0ff */
[----:B------:R-:W-:Y:S01]  /*02a0*/  ISETP.NE.AND.EX P4, PT, RZ, UR5, PT, P4 ;  /* 0x00000005ff007c0c */ /* 0x000fe2000bf85340 */
[C---:B------:R-:W-:Y:S01]  /*02b0*/  @P3 IMAD.X R11, R0.reuse, 0x1, R3, P0 ;  /* 0x00000001000b3824 */ /* 0x040fe200000e0603 */
[----:B------:R-:W3:Y:S01]  /*02c0*/  LDCU.U8 UR4, c[0x0][0x532] ;  /* 0x0000a640ff0477ac */ /* 0x000ee20008000000 */
[----:B------:R-:W4:Y:S01]  /*02d0*/  LDC.64 R2, c[0x0][0x468] ;  /* 0x00011a00ff027b82 */ /* 0x000f220000000a00 */
[----:B------:R-:W-:Y:S01]  /*02e0*/  IADD3.X R113, PT, PT, R0, UR5, RZ, P2, !PT ;  /* 0x0000000500717c10 */ /* 0x000fe200097fe4ff */
[----:B------:R-:W-:-:S02]  /*02f0*/  IMAD.MOV.U32 R9, RZ, RZ, -0x1 ;  /* 0xffffffffff097424 */ /* 0x000fc400078e00ff */
[----:B------:R1:W5:Y:S06]  /*0300*/  @P3 LDG.E R11, desc[UR6][R10.64] ;  /* 0x000000060a0b3981 */ /* 0x00036c000c1e1900 */
[----:B------:R1:W5:Y:S01]  /*0310*/  @P4 LDG.E R8, desc[UR6][R112.64] ;  /* 0x0000000670084981 */ /* 0x000362000c1e1900 */
[----:B---3--:R-:W-:Y:S02]  /*0320*/  ISETP.NE.AND P2, PT, RZ, UR4, PT ;  /* 0x00000004ff007c0c */ /* 0x008fe4000bf45270 */
[----:B----4-:R-:W-:Y:S02]  /*0330*/  ISETP.EQ.U32.AND P5, PT, R2, RZ, PT ;  /* 0x000000ff0200720c */ /* 0x010fe40003fa2070 */
[----:B------:R-:W-:-:S02]  /*0340*/  IADD3 R16, P0, PT, R7, R2, RZ ;  /* 0x0000000207107210 */ /* 0x000fc40007f1e0ff */
[----:B------:R-:W-:-:S03]  /*0350*/  ISETP.EQ.OR.EX P5, PT, R3, RZ, !P2, P5 ;  /* 0x000000ff0300720c */ /* 0x000fc600057a2750 */
[----:B------:R-:W-:-:S10]  /*0360*/  IMAD.X R17, R0, 0x1, R3, P0 ;  /* 0x0000000100117824 */ /* 0x000fd400000e0603 */
[----:B------:R3:W5:Y:S01]  /*0370*/  @!P5 LDG.E R9, desc[UR6][R16.64] ;  /* 0x000000061009d981 */ /* 0x000762000c1e1900 */
[----:B------:R-:W-:Y:S01]  /*0380*/  ISETP.NE.U32.AND P0, PT, R2, RZ, PT ;  /* 0x000000ff0200720c */ /* 0x000fe20003f05070 */
[----:B------:R-:W4:Y:S01]  /*0390*/  @!P1 LDC R202, c[0x0][0x434] ;  /* 0x00010d00ffca9b82 */ /* 0x000f220000000800 */
[----:B------:R-:W3:Y:S02]  /*03a0*/  S2R R13, SR_CTAID.X ;  /* 0x00000000000d7919 */ /* 0x000ee40000002500 */
[----:B------:R-:W-:-:S13]  /*03b0*/  ISETP.NE.AND.EX P0, PT, R3, RZ, PT, P0 ;  /* 0x000000ff0300720c */ /* 0x000fda0003f05300 */
[----:B-1----:R-:W1:Y:S01]  /*03c0*/  @!P0 LDC R15, c[0x0][0x438] ;  /* 0x00010e00ff0f8b82 */ /* 0x002e620000000800 */
[----:B---3--:R-:W-:Y:S02]  /*03d0*/  IMAD.SHL.U32 R107, R13, 0x40, RZ ;  /* 0x000000400d6b7824 */ /* 0x008fe400078e00ff */
[----:B--2---:R-:W-:-:S05]  /*03e0*/  @P1 IMAD.IADD R202, R5, 0x1, -R12 ;  /* 0x0000000105ca1824 */ /* 0x004fca00078e0a0c */
[----:B----4-:R-:W-:Y:S01]  /*03f0*/  ISETP.GT.AND P1, PT, R202, R107, PT ;  /* 0x0000006bca00720c */ /* 0x010fe20003f24270 */
[----:B-1----:R-:W-:-:S12]  /*0400*/  @!P0 BRA `(.L_x_1211) ;  /* 0x00000000000c8947 */ /* 0x002fd80003800000 */
[----:B------:R-:W2:Y:S02]  /*0410*/  @P2 LDG.E R2, desc[UR6][R16.64+0x4] ;  /* 0x0000040610022981 */ /* 0x000ea4000c1e1900 */
[----:B--2--5:R-:W-:-:S06]  /*0420*/  @P2 IADD3 R15, PT, PT, R2, -R9, RZ ;  /* 0x80000009020f2210 */ /* 0x024fcc0007ffe0ff */
[----:B------:R1:W5:Y:S02]  /*0430*/  @!P2 LDG.E R15, desc[UR6][R16.64] ;  /* 0x00000006100fa981 */ /* 0x000364000c1e1900 */
.L_x_1211:
[----:B------:R-:W-:Y:S05]  /*0440*/  @!P1 EXIT ;  /* 0x000000000000994d */ /* 0x000fea0003800000 */
[----:B------:R-:W2:Y:S01]  /*0450*/  LDC R6, c[0x0][0x374] ;  /* 0x0000dd00ff067b82 */ /* 0x000ea20000000800 */
[--C-:B-----5:R-:W-:Y:S01]  /*0460*/  IMAD.IADD R68, R15, 0x1, -R8.reuse ;  /* 0x000000010f447824 */ /* 0x120fe200078e0a08 */
[----:B------:R-:W3:Y:S01]  /*0470*/  S2R R61, SR_TID.X ;  /* 0x00000000003d7919 */ /* 0x000ee20000002100 */
[----:B------:R-:W-:Y:S02]  /*0480*/  @P3 IMAD.IADD R62, R11, 0x1, -R8 ;  /* 0x000000010b3e3824 */ /* 0x000fe400078e0a08 */
[----:B------:R-:W-:-:S03]  /*0490*/  IMAD.MOV R15, RZ, RZ, -R203 ;  /* 0x000000ffff0f7224 */ /* 0x000fc600078e0acb */
[----:B------:R-:W4:Y:S01]  /*04a0*/  LDC R2, c[0x0][0x438] ;  /* 0x00010e00ff027b82 */ /* 0x000f220000000800 */
[----:B------:R-:W-:-:S07]  /*04b0*/  IMAD R15, R4, R15, UR10 ;  /* 0x0000000a040f7e24 */ /* 0x000fce000f8e020f */
[----:B-1----:R-:W1:Y:S01]  /*04c0*/  @!P3 LDC R16, c[0x0][0x43c] ;  /* 0x00010f00ff10bb82 */ /* 0x002e620000000800 */
[-C--:B--2---:R-:W-:Y:S02]  /*04d0*/  IABS R14, R6.reuse ;  /* 0x00000006000e7213 */ /* 0x084fe40000000000 */
[----:B------:R-:W-:Y:S02]  /*04e0*/  IABS R17, R6 ;  /* 0x0000000600117213 */ /* 0x000fe40000000000 */
[----:B------:R-:W2:Y:S03]  /*04f0*/  I2F.RP R10, R14 ;  /* 0x0000000e000a7306 */ /* 0x000ea60000209400 */
[----:B------:R-:W-:Y:S02]  /*0500*/  IMAD.MOV R17, RZ, RZ, -R17 ;  /* 0x000000ffff117224 */ /* 0x000fe400078e0a11 */
[----:B----4-:R-:W-:-:S05]  /*0510*/  VIADD R2, R2, 0x3f ;  /* 0x0000003f02027836 */ /* 0x010fca0000000000 */
[----:B------:R-:W-:-:S04]  /*0520*/  SHF.R.S32.HI R19, RZ, 0x1f, R2 ;  /* 0x0000001fff137819 */ /* 0x000fc80000011402 */
[----:B------:R-:W-:Y:S01]  /*0530*/  LEA.HI R19, R19, R2, RZ, 0x6 ;  /* 0x0000000213137211 */ /* 0x000fe200078f30ff */
[----:B--2---:R-:W2:Y:S01]  /*0540*/  MUFU.RCP R3, R10 ;  /* 0x0000000a00037308 */ /* 0x004ea20000001000 */
[----:B------:R-:W-:Y:S02]  /*0550*/  IMAD.MOV.U32 R2, RZ, RZ, RZ ;  /* 0x000000ffff027224 */ /* 0x000fe400078e00ff */
[----:B------:R-:W-:-:S05]  /*0560*/  LEA.HI.SX32 R19, R19, R6, 0x1a ;  /* 0x0000000613137211 */ /* 0x000fca00078fd2ff */
[----:B------:R-:W-:Y:S02]  /*0570*/  VIADD R19, R19, 0xffffffff ;  /* 0xffffffff13137836 */ /* 0x000fe40000000000 */
[----:B--2---:R-:W-:-:S06]  /*0580*/  VIADD R3, R3, 0xffffffe ;  /* 0x0ffffffe03037836 */ /* 0x004fcc0000000000 */
[----:B------:R-:W2:Y:S02]  /*0590*/  F2I.FTZ.U32.TRUNC.NTZ R3, R3 ;  /* 0x0000000300037305 */ /* 0x000ea4000021f000 */
[----:B--2---:R-:W-:-:S04]  /*05a0*/  IMAD.MOV R5, RZ, RZ, -R3 ;  /* 0x000000ffff057224 */ /* 0x004fc800078e0a03 */
[----:B------:R-:W-:Y:S01]  /*05b0*/  IMAD R10, R5, R14, RZ ;  /* 0x0000000e050a7224 */ /* 0x000fe200078e02ff */
[----:B------:R-:W-:Y:S02]  /*05c0*/  IABS R5, R19 ;  /* 0x0000001300057213 */ /* 0x000fe40000000000 */
[----:B------:R-:W-:Y:S01]  /*05d0*/  LOP3.LUT R19, R19, R6, RZ, 0x3c, !PT ;  /* 0x0000000613137212 */ /* 0x000fe200078e3cff */
[----:B------:R-:W-:Y:S02]  /*05e0*/  IMAD.HI.U32 R10, R3, R10, R2 ;  /* 0x0000000a030a7227 */ /* 0x000fe400078e0002 */
[----:B------:R-:W2:Y:S01]  /*05f0*/  @!P3 LDC.64 R2, c[0x0][0x488] ;  /* 0x00012200ff02bb82 */ /* 0x000ea20000000a00 */
[----:B------:R-:W-:-:S03]  /*0600*/  ISETP.GE.AND P0, PT, R19, RZ, PT ;  /* 0x000000ff1300720c */ /* 0x000fc60003f06270 */
[----:B------:R-:W-:-:S04]  /*0610*/  IMAD.HI.U32 R10, R10, R5, RZ ;  /* 0x000000050a0a7227 */ /* 0x000fc800078e00ff */
[----:B------:R-:W-:Y:S02]  /*0620*/  IMAD R17, R10, R17, R5 ;  /* 0x000000110a117224 */ /* 0x000fe400078e0205 */
[----:B------:R-:W4:Y:S03]  /*0630*/  S2R R5, SR_CTAID.Y ;  /* 0x0000000000057919 */ /* 0x000f260000002600 */
[----:B------:R-:W-:Y:S02]  /*0640*/  ISETP.GT.U32.AND P1, PT, R14, R17, PT ;  /* 0x000000110e00720c */ /* 0x000fe40003f24070 */
[----:B--2---:R-:W-:-:S11]  /*0650*/  @!P3 ISETP.NE.U32.AND P2, PT, R2, RZ, PT ;  /* 0x000000ff0200b20c */ /* 0x004fd60003f45070 */
[----:B------:R-:W-:Y:S01]  /*0660*/  @!P1 IMAD.IADD R17, R17, 0x1, -R14 ;  /* 0x0000000111119824 */ /* 0x000fe200078e0a0e */
[----:B------:R-:W-:Y:S02]  /*0670*/  @!P1 IADD3 R10, PT, PT, R10, 0x1, RZ ;  /* 0x000000010a0a9810 */ /* 0x000fe40007ffe0ff */
[----:B------:R-:W-:Y:S02]  /*0680*/  @!P3 ISETP.NE.AND.EX P2, PT, R3, RZ, PT, P2 ;  /* 0x000000ff0300b20c */ /* 0x000fe40003f45320 */
[----:B------:R-:W-:Y:S02]  /*0690*/  ISETP.GE.U32.AND P5, PT, R17, R14, PT ;  /* 0x0000000e1100720c */ /* 0x000fe40003fa6070 */
[----:B-1----:R-:W-:Y:S02]  /*06a0*/  @!P3 SEL R3, R16, RZ, P2 ;  /* 0x000000ff1003b207 */ /* 0x002fe40001000000 */
[----:B------:R-:W-:-:S03]  /*06b0*/  ISETP.NE.AND P1, PT, R6, RZ, PT ;  /* 0x000000ff0600720c */ /* 0x000fc60003f25270 */
[----:B------:R-:W-:-:S05]  /*06c0*/  @!P3 IMAD.IADD R62, R68, 0x1, R3 ;  /* 0x00000001443eb824 */ /* 0x000fca00078e0203 */
[----:B------:R-:W-:Y:S01]  /*06d0*/  IADD3 R3, PT, PT, R62, 0x3f, RZ ;  /* 0x0000003f3e037810 */ /* 0x000fe20007ffe0ff */
[----:B------:R-:W-:-:S03]  /*06e0*/  @P5 VIADD R10, R10, 0x1 ;  /* 0x000000010a0a5836 */ /* 0x000fc60000000000 */
[----:B------:R-:W-:Y:S01]  /*06f0*/  SHF.R.S32.HI R2, RZ, 0x1f, R3 ;  /* 0x0000001fff027819 */ /* 0x000fe20000011403 */
[----:B------:R-:W-:Y:S01]  /*0700*/  @!P0 IMAD.MOV R10, RZ, RZ, -R10 ;  /* 0x000000ffff0a8224 */ /* 0x000fe200078e0a0a */
[----:B------:R-:W-:Y:S02]  /*0710*/  @!P1 LOP3.LUT R10, RZ, R6, RZ, 0x33, !PT ;  /* 0x00000006ff0a9212 */ /* 0x000fe400078e33ff */
[----:B------:R-:W-:-:S03]  /*0720*/  LEA.HI R2, R2, R3, RZ, 0x6 ;  /* 0x0000000302027211 */ /* 0x000fc600078f30ff */
[----:B----4-:R-:W-:Y:S01]  /*0730*/  IMAD R194, R10, R5, RZ ;  /* 0x000000050ac27224 */ /* 0x010fe200078e02ff */
[----:B------:R-:W-:-:S04]  /*0740*/  SHF.R.S32.HI R133, RZ, 0x6, R2 ;  /* 0x00000006ff857819 */ /* 0x000fc80000011402 */
[----:B------:R-:W-:-:S04]  /*0750*/  VIADDMNMX R133, R194, R10, R133, PT ;  /* 0x0000000ac2857246 */ /* 0x000fc80003800185 */
[----:B------:R-:W-:-:S13]  /*0760*/  ISETP.GE.AND P0, PT, R194, R133, PT ;  /* 0x00000085c200720c */ /* 0x000fda0003f06270 */
[----:B---3--:R-:W-:Y:S05]  /*0770*/  @!P0 BRA `(.L_x_1212) ;  /* 0x0000000c00408947 */ /* 0x008fea0003800000 */
[----:B------:R-:W1:Y:S01]  /*0780*/  LDC.64 R2, c[0x0][0x430] ;  /* 0x00010c00ff027b82 */ /* 0x000e620000000a00 */
[----:B------:R-:W2:Y:S01]  /*0790*/  LDCU UR4, c[0x0][0x44c] ;  /* 0x00008980ff0477ac */ /* 0x000ea20008000800 */
[----:B------:R-:W-:Y:S01]  /*07a0*/  IMAD.SHL.U32 R12, R61, 0x4, RZ ;  /* 0x000000043d0c7824 */ /* 0x000fe200078e00ff */
[----:B------:R-:W-:Y:S01]  /*07b0*/  SHF.R.U32.HI R61, RZ, 0x4, R61 ;  /* 0x00000004ff3d7819 */ /* 0x000fe2000001163d */
[----:B------:R-:W-:Y:S01]  /*07c0*/  IMAD.IADD R202, R202, 0x1, -R107 ;  /* 0x00000001caca7824 */ /* 0x000fe200078e0a6b */
[----:B------:R-:W-:Y:S02]  /*07d0*/  BSSY.RECONVERGENT B0, `(.L_x_1213) ;  /* 0x000001e000007945 */ /* 0x000fe40003800200 */
[----:B------:R-:W-:Y:S01]  /*07e0*/  LOP3.LUT R12, R12, 0x3c, RZ, 0xc0, !PT ;  /* 0x0000003c0c0c7812 */ /* 0x000fe200078ec0ff */
[C---:B------:R-:W-:Y:S01]  /*07f0*/  VIADD R21, R61.reuse, 0x8 ;  /* 0x000000083d157836 */ /* 0x040fe20000000000 */
[CC--:B------:R-:W-:Y:S01]  /*0800*/  ISETP.GE.AND P4, PT, R61.reuse, R202.reuse, PT ;  /* 0x000000ca3d00720c */ /* 0x0c0fe20003f86270 */
[C---:B------:R-:W-:Y:S01]  /*0810*/  VIADD R17, R61.reuse, 0x18 ;  /* 0x000000183d117836 */ /* 0x040fe20000000000 */
[C---:B------:R-:W-:Y:S01]  /*0820*/  IADD3 R19, PT, PT, R61.reuse, 0x10, RZ ;  /* 0x000000103d137810 */ /* 0x040fe20007ffe0ff */
[----:B------:R-:W-:Y:S01]  /*0830*/  IMAD R9, R61, 0xc0, R12 ;  /* 0x000000c03d097824 */ /* 0x000fe200078e020c */
[----:B------:R-:W-:-:S02]  /*0840*/  ISETP.GE.AND P3, PT, R21, R202, PT ;  /* 0x000000ca1500720c */ /* 0x000fc40003f66270 */
[-C--:B------:R-:W-:Y:S02]  /*0850*/  ISETP.GE.AND P2, PT, R19, R202.reuse, PT ;  /* 0x000000ca1300720c */ /* 0x080fe40003f46270 */
[----:B------:R-:W-:Y:S02]  /*0860*/  ISETP.GE.AND P1, PT, R17, R202, PT ;  /* 0x000000ca1100720c */ /* 0x000fe40003f26270 */
[C---:B------:R-:W-:Y:S02]  /*0870*/  LOP3.LUT R10, R12.reuse, 0x40, RZ, 0xfc, !PT ;  /* 0x000000400c0a7812 */ /* 0x040fe400078efcff */
[----:B------:R-:W-:Y:S01]  /*0880*/  LOP3.LUT R8, R12, 0x80, RZ, 0xfc, !PT ;  /* 0x000000800c087812 */ /* 0x000fe200078efcff */
[----:B-1----:R-:W-:-:S04]  /*0890*/  IMAD R2, R5, R2, R203 ;  /* 0x0000000205027224 */ /* 0x002fc800078e02cb */
[----:B------:R-:W-:Y:S01]  /*08a0*/  IMAD R14, R2, R4, R15 ;  /* 0x00000004020e7224 */ /* 0x000fe200078e020f */
[----:B------:R-:W-:-:S03]  /*08b0*/  IADD3 R15, PT, PT, R61, 0x20, RZ ;  /* 0x000000203d0f7810 */ /* 0x000fc60007ffe0ff */
        /* <DEDUP_REMOVED lines=15> */
.L_x_1214:
[----:B------:R-:W-:Y:S05]  /*09b0*/  BSYNC.RECONVERGENT B0 ;  /* 0x0000000000007941 */ /* 0x000fea0003800200 */
.L_x_1213:
        /* <DEDUP_REMOVED lines=20> */
.L_x_1216:
[----:B------:R-:W-:Y:S05]  /*0b00*/  BSYNC.RECONVERGENT B0 ;  /* 0x0000000000007941 */ /* 0x000fea0003800200 */
.L_x_1215:
        /* <DEDUP_REMOVED lines=20> */
.L_x_1218:
[----:B------:R-:W-:Y:S05]  /*0c50*/  BSYNC.RECONVERGENT B0 ;  /* 0x0000000000007941 */ /* 0x000fea0003800200 */
.L_x_1217:
        /* <DEDUP_REMOVED lines=20> */
.L_x_1220:
[----:B------:R-:W-:Y:S05]  /*0da0*/  BSYNC.RECONVERGENT B0 ;  /* 0x0000000000007941 */ /* 0x000fea0003800200 */
.L_x_1219:
        /* <DEDUP_REMOVED lines=19> */
.L_x_1222:
[----:B------:R-:W-:Y:S05]  /*0ee0*/  BSYNC.RECONVERGENT B0 ;  /* 0x0000000000007941 */ /* 0x000fea0003800200 */
.L_x_1221:
        /* <DEDUP_REMOVED lines=18> */
.L_x_1224:
[----:B------:R-:W-:Y:S05]  /*1010*/  BSYNC.RECONVERGENT B0 ;  /* 0x0000000000007941 */ /* 0x000fea0003800200 */
.L_x_1223:
        /* <DEDUP_REMOVED lines=18> */
.L_x_1226:
[----:B------:R-:W-:Y:S05]  /*1140*/  BSYNC.RECONVERGENT B0 ;  /* 0x0000000000007941 */ /* 0x000fea0003800200 */
.L_x_1225:
        /* <DEDUP_REMOVED lines=18> */
.L_x_1228:
[----:B------:R-:W-:Y:S05]  /*1270*/  BSYNC.RECONVERGENT B0 ;  /* 0x0000000000007941 */ /* 0x000fea0003800200 */
.L_x_1227:
        /* <DEDUP_REMOVED lines=32> */
.L_x_1212:
        /* <DEDUP_REMOVED lines=11> */
.L_x_1229:
[----:B------:R-:W-:Y:S05]  /*1530*/  BRA.U !UP0, `(.L_x_1230) ;  /* 0x0000000508a07547 */ /* 0x000fea000b800000 */
[----:B-----5:R-:W1:Y:S01]  /*1540*/  LDC R5, c[0x0][0x4f0] ;  /* 0x00013c00ff057b82 */ /* 0x020e620000000800 */
[----:B------:R-:W-:Y:S01]  /*1550*/  LEA R8, R133, 0xffffffc0, 0x6 ;  /* 0xffffffc085087811 */ /* 0x000fe200078e30ff */
[----:B------:R-:W2:Y:S03]  /*1560*/  LDCU.64 UR4, c[0x0][0x4e8] ;  /* 0x00009d00ff0477ac */ /* 0x000ea60008000a00 */
[----:B------:R-:W-:Y:S01]  /*1570*/  IABS R0, R8 ;  /* 0x0000000800007213 */ /* 0x000fe20000000000 */
[----:B------:R-:W3:Y:S01]  /*1580*/  LDCU.64 UR8, c[0x0][0x3a0] ;  /* 0x00007400ff0877ac */ /* 0x000ee20008000a00 */
[----:B------:R-:W-:Y:S01]  /*1590*/  MOV R10, RZ ;  /* 0x000000ff000a7202 */ /* 0x000fe20000000f00 */
[----:B------:R-:W4:Y:S01]  /*15a0*/  LDCU.64 UR14, c[0x0][0x3b8] ;  /* 0x00007700ff0e77ac */ /* 0x000f220008000a00 */
[----:B-1----:R-:W-:-:S04]  /*15b0*/  IABS R3, R5 ;  /* 0x0000000500037213 */ /* 0x002fc80000000000 */
[----:B------:R-:W1:Y:S08]  /*15c0*/  I2F.RP R4, R3 ;  /* 0x0000000300047306 */ /* 0x000e700000209400 */
[----:B-1----:R-:W1:Y:S02]  /*15d0*/  MUFU.RCP R6, R4 ;  /* 0x0000000400067308 */ /* 0x002e640000001000 */
[----:B-1----:R-:W-:-:S06]  /*15e0*/  IADD3 R6, PT, PT, R6, 0xffffffe, RZ ;  /* 0x0ffffffe06067810 */ /* 0x002fcc0007ffe0ff */
[----:B------:R-:W1:Y:S02]  /*15f0*/  F2I.FTZ.U32.TRUNC.NTZ R7, R6 ;  /* 0x0000000600077305 */ /* 0x000e64000021f000 */
[----:B-1----:R-:W-:Y:S01]  /*1600*/  IMAD.MOV R2, RZ, RZ, -R7 ;  /* 0x000000ffff027224 */ /* 0x002fe200078e0a07 */
[----:B------:R-:W-:-:S03]  /*1610*/  MOV R6, RZ ;  /* 0x000000ff00067202 */ /* 0x000fc60000000f00 */
[----:B------:R-:W-:-:S04]  /*1620*/  IMAD R2, R2, R3, RZ ;  /* 0x0000000302027224 */ /* 0x000fc800078e02ff */
[----:B------:R-:W-:-:S04]  /*1630*/  IMAD.HI.U32 R7, R7, R2, R6 ;  /* 0x0000000207077227 */ /* 0x000fc800078e0006 */
[----:B------:R-:W-:-:S04]  /*1640*/  IMAD.MOV.U32 R2, RZ, RZ, R0 ;  /* 0x000000ffff027224 */ /* 0x000fc800078e0000 */
[----:B------:R-:W-:-:S04]  /*1650*/  IMAD.HI.U32 R4, R7, R2, RZ ;  /* 0x0000000207047227 */ /* 0x000fc800078e00ff */
[----:B--2---:R-:W-:Y:S01]  /*1660*/  IMAD.WIDE.U32 R6, R203, UR4, RZ ;  /* 0x00000004cb067c25 */ /* 0x004fe2000f8e00ff */
[----:B------:R-:W-:-:S03]  /*1670*/  IADD3 R0, PT, PT, -R4, RZ, RZ ;  /* 0x000000ff04007210 */ /* 0x000fc60007ffe1ff */
[----:B------:R-:W-:Y:S01]  /*1680*/  IMAD R205, R203, UR5, R7 ;  /* 0x00000005cbcd7c24 */ /* 0x000fe2000f8e0207 */
[----:B------:R-:W1:Y:S01]  /*1690*/  LDCU.64 UR4, c[0x0][0x3a8] ;  /* 0x00007500ff0477ac */ /* 0x000e620008000a00 */
[----:B------:R-:W-:-:S05]  /*16a0*/  IMAD R0, R3, R0, R2 ;  /* 0x0000000003007224 */ /* 0x000fca00078e0202 */
[----:B------:R-:W-:-:S13]  /*16b0*/  ISETP.GT.U32.AND P2, PT, R3, R0, PT ;  /* 0x000000000300720c */ /* 0x000fda0003f44070 */
[----:B------:R-:W-:Y:S01]  /*16c0*/  @!P2 IMAD.IADD R0, R0, 0x1, -R3 ;  /* 0x000000010000a824 */ /* 0x000fe200078e0a03 */
[----:B------:R-:W-:Y:S02]  /*16d0*/  @!P2 IADD3 R4, PT, PT, R4, 0x1, RZ ;  /* 0x000000010404a810 */ /* 0x000fe40007ffe0ff */
[----:B------:R-:W-:Y:S02]  /*16e0*/  ISETP.NE.AND P2, PT, R5, RZ, PT ;  /* 0x000000ff0500720c */ /* 0x000fe40003f45270 */
[----:B------:R-:W-:Y:S02]  /*16f0*/  ISETP.GE.U32.AND P0, PT, R0, R3, PT ;  /* 0x000000030000720c */ /* 0x000fe40003f06070 */
[----:B------:R-:W-:-:S04]  /*1700*/  LOP3.LUT R0, R8, R5, RZ, 0x3c, !PT ;  /* 0x0000000508007212 */ /* 0x000fc800078e3cff */
[----:B------:R-:W-:Y:S02]  /*1710*/  ISETP.GE.AND P1, PT, R0, RZ, PT ;  /* 0x000000ff0000720c */ /* 0x000fe40003f26270 */
[----:B------:R-:W2:Y:S05]  /*1720*/  LDC R0, c[0x0][0x3e8] ;  /* 0x0000fa00ff007b82 */ /* 0x000eaa0000000800 */
[----:B------:R-:W-:Y:S01]  /*1730*/  @P0 VIADD R4, R4, 0x1 ;  /* 0x0000000104040836 */ /* 0x000fe20000000000 */
[----:B------:R-:W-:-:S04]  /*1740*/  LEA R204, P0, R6, UR12, 0x2 ;  /* 0x0000000c06cc7c11 */ /* 0x000fc8000f8010ff */
[----:B------:R-:W-:Y:S02]  /*1750*/  MOV R3, R4 ;  /* 0x0000000400037202 */ /* 0x000fe40000000f00 */
[----:B------:R-:W-:-:S03]  /*1760*/  LEA.HI.X R205, R6, UR13, R205, 0x2, P0 ;  /* 0x0000000d06cd7c11 */ /* 0x000fc600080f14cd */
[----:B------:R-:W-:Y:S01]  /*1770*/  @!P1 IMAD.MOV R3, RZ, RZ, -R3 ;  /* 0x000000ffff039224 */ /* 0x000fe200078e0a03 */
        /* <DEDUP_REMOVED lines=11> */
[----:B--2---:R-:W-:-:S04]  /*1830*/  IMAD.MOV R4, RZ, RZ, -R11 ;  /* 0x000000ffff047224 */ /* 0x004fc800078e0a0b */
        /* <DEDUP_REMOVED lines=8> */
[----:B------:R-:W-:Y:S01]  /*18c0*/  @!P0 IMAD.IADD R9, R9, 0x1, -R2 ;  /* 0x0000000109098824 */ /* 0x000fe200078e0a02 */
[----:B------:R-:W-:-:S04]  /*18d0*/  @!P0 IADD3 R4, PT, PT, R4, 0x1, RZ ;  /* 0x0000000104048810 */ /* 0x000fc80007ffe0ff */
[----:B------:R-:W-:Y:S02]  /*18e0*/  ISETP.GE.U32.AND P1, PT, R9, R2, PT ;  /* 0x000000020900720c */ /* 0x000fe40003f26070 */
[----:B------:R-:W-:-:S04]  /*18f0*/  LOP3.LUT R2, R15, R0, RZ, 0x3c, !PT ;  /* 0x000000000f027212 */ /* 0x000fc800078e3cff */
[----:B------:R-:W-:-:S07]  /*1900*/  ISETP.GE.AND P0, PT, R2, RZ, PT ;  /* 0x000000ff0200720c */ /* 0x000fce0003f06270 */
[----:B------:R-:W-:Y:S01]  /*1910*/  @P1 VIADD R4, R4, 0x1 ;  /* 0x0000000104041836 */ /* 0x000fe20000000000 */
[----:B------:R-:W-:Y:S02]  /*1920*/  ISETP.NE.AND P1, PT, R0, RZ, PT ;  /* 0x000000ff0000720c */ /* 0x000fe40003f25270 */
[----:B------:R-:W-:Y:S02]  /*1930*/  LOP3.LUT R0, RZ, R0, RZ, 0x33, !PT ;  /* 0x00000000ff007212 */ /* 0x000fe400078e33ff */
[----:B---3--:R-:W-:Y:S01]  /*1940*/  SHF.R.S32.HI R7, RZ, 0x1f, R6 ;  /* 0x0000001fff077819 */ /* 0x008fe20000011406 */
[----:B------:R-:W-:-:S04]  /*1950*/  IMAD.WIDE.U32 R10, R6, UR8, RZ ;  /* 0x00000008060a7c25 */ /* 0x000fc8000f8e00ff */
[C---:B------:R-:W-:Y:S02]  /*1960*/  IMAD R9, R7.reuse, UR8, RZ ;  /* 0x0000000807097c24 */ /* 0x040fe4000f8e02ff */
[----:B-1----:R-:W-:Y:S02]  /*1970*/  IMAD R7, R7, UR4, RZ ;  /* 0x0000000407077c24 */ /* 0x002fe4000f8e02ff */
[C---:B------:R-:W-:Y:S01]  /*1980*/  IMAD R18, R6.reuse, UR9, R9 ;  /* 0x0000000906127c24 */ /* 0x040fe2000f8e0209 */
[----:B------:R-:W1:Y:S01]  /*1990*/  LDCU.128 UR8, c[0x0][0x3d0] ;  /* 0x00007a00ff0877ac */ /* 0x000e620008000c00 */
[C---:B------:R-:W-:Y:S02]  /*19a0*/  IMAD R16, R6.reuse, UR5, R7 ;  /* 0x0000000506107c24 */ /* 0x040fe4000f8e0207 */
[----:B------:R-:W-:Y:S01]  /*19b0*/  IMAD.WIDE.U32 R6, R6, UR4, RZ ;  /* 0x0000000406067c25 */ /* 0x000fe2000f8e00ff */
[----:B------:R-:W2:Y:S01]  /*19c0*/  LDCU.64 UR4, c[0x0][0x3c0] ;  /* 0x00007800ff0477ac */ /* 0x000ea20008000a00 */
[----:B------:R-:W-:-:S02]  /*19d0*/  IADD3 R19, PT, PT, R11, R18, RZ ;  /* 0x000000120b137210 */ /* 0x000fc40007ffe0ff */
[----:B------:R-:W-:Y:S02]  /*19e0*/  MOV R11, R4 ;  /* 0x00000004000b7202 */ /* 0x000fe40000000f00 */
[----:B------:R-:W-:Y:S02]  /*19f0*/  IADD3 R17, PT, PT, R7, R16, RZ ;  /* 0x0000001007117210 */ /* 0x000fe40007ffe0ff */
[----:B------:R-:W-:Y:S01]  /*1a00*/  MOV R16, R6 ;  /* 0x0000000600107202 */ /* 0x000fe20000000f00 */
[----:B----4-:R-:W-:Y:S01]  /*1a10*/  IMAD.U32 R6, RZ, RZ, UR14 ;  /* 0x0000000eff067e24 */ /* 0x010fe2000f8e00ff */
[----:B------:R-:W-:Y:S02]  /*1a20*/  @!P0 IADD3 R11, PT, PT, -R11, RZ, RZ ;  /* 0x000000ff0b0b8210 */ /* 0x000fe40007ffe1ff */
[----:B------:R-:W-:Y:S01]  /*1a30*/  MOV R18, R10 ;  /* 0x0000000a00127202 */ /* 0x000fe20000000f00 */
[----:B------:R-:W-:Y:S01]  /*1a40*/  IMAD R9, R5, R6, RZ ;  /* 0x0000000605097224 */ /* 0x000fe200078e02ff */
[----:B------:R-:W-:-:S02]  /*1a50*/  MOV R7, UR15 ;  /* 0x0000000f00077c02 */ /* 0x000fc40008000f00 */
[----:B------:R-:W-:Y:S01]  /*1a60*/  SEL R10, R0, R11, !P1 ;  /* 0x0000000b000a7207 */ /* 0x000fe20004800000 */
[----:B------:R-:W-:Y:S01]  /*1a70*/  IMAD.WIDE.U32 R18, R8, R6, R18 ;  /* 0x0000000608127225 */ /* 0x000fe200078e0012 */
[----:B--2---:R-:W-:-:S03]  /*1a80*/  MOV R3, UR5 ;  /* 0x0000000500037c02 */ /* 0x004fc60008000f00 */
[----:B------:R-:W-:Y:S02]  /*1a90*/  IMAD.U32 R2, RZ, RZ, UR4 ;  /* 0x00000004ff027e24 */ /* 0x000fe4000f8e00ff */
[C---:B------:R-:W-:Y:S02]  /*1aa0*/  IMAD R9, R8.reuse, R7, R9 ;  /* 0x0000000708097224 */ /* 0x040fe400078e0209 */
[-C--:B------:R-:W-:Y:S02]  /*1ab0*/  IMAD R5, R5, R2.reuse, RZ ;  /* 0x0000000205057224 */ /* 0x080fe400078e02ff */
        /* <DEDUP_REMOVED lines=9> */
[C---:B------:R-:W-:Y:S02]  /*1b50*/  IMAD R9, R10.reuse, UR11, R9 ;  /* 0x0000000b0a097c24 */ /* 0x040fe4000f8e0209 */
[----:B------:R-:W-:Y:S01]  /*1b60*/  IMAD.WIDE.U32 R20, R10, UR10, R16 ;  /* 0x0000000a0a147c25 */ /* 0x000fe2000f8e0010 */
[----:B------:R-:W-:-:S03]  /*1b70*/  IADD3 R10, PT, PT, R19, R5, RZ ;  /* 0x00000005130a7210 */ /* 0x000fc60007ffe0ff */
[----:B------:R-:W-:Y:S01]  /*1b80*/  IMAD.MOV.U32 R16, RZ, RZ, R18 ;  /* 0x000000ffff107224 */ /* 0x000fe200078e0012 */
[----:B------:R-:W-:Y:S02]  /*1b90*/  IADD3 R11, PT, PT, R21, R9, RZ ;  /* 0x00000009150b7210 */ /* 0x000fe40007ffe0ff */
[----:B------:R-:W-:Y:S01]  /*1ba0*/  MOV R18, R20 ;  /* 0x0000001400127202 */ /* 0x000fe20000000f00 */
[----:B------:R-:W-:Y:S06]  /*1bb0*/  BRA `(.L_x_1231) ;  /* 0x00000004006c7947 */ /* 0x000fec0003800000 */
.L_x_1230:
[----:B------:R-:W-:-:S13]  /*1bc0*/  ISETP.NE.AND P0, PT, R9, -0x1, PT ;  /* 0xffffffff0900780c */ /* 0x000fda0003f05270 */
[----:B------:R-:W-:Y:S05]  /*1bd0*/  @P0 BRA `(.L_x_1232) ;  /* 0x0000000000340947 */ /* 0x000fea0003800000 */
[----:B------:R-:W2:Y:S01]  /*1be0*/  LDC.64 R6, c[0x0][0x3b8] ;  /* 0x0000ee00ff067b82 */ /* 0x000ea20000000a00 */
[----:B------:R-:W3:Y:S01]  /*1bf0*/  LDCU.64 UR4, c[0x0][0x3a0] ;  /* 0x00007400ff0477ac */ /* 0x000ee20008000a00 */
[----:B-1----:R-:W-:Y:S02]  /*1c00*/  SHF.R.S32.HI R3, RZ, 0x1f, R8 ;  /* 0x0000001fff037819 */ /* 0x002fe40000011408 */
[----:B-----5:R-:W-:-:S05]  /*1c10*/  SHF.R.S32.HI R0, RZ, 0x1f, R5 ;  /* 0x0000001fff007819 */ /* 0x020fca0000011405 */
[----:B---3--:R-:W-:-:S04]  /*1c20*/  IMAD R0, R0, UR4, RZ ;  /* 0x0000000400007c24 */ /* 0x008fc8000f8e02ff */
[----:B------:R-:W-:Y:S02]  /*1c30*/  IMAD R0, R5, UR5, R0 ;  /* 0x0000000505007c24 */ /* 0x000fe4000f8e0200 */
[-C--:B--2---:R-:W-:Y:S02]  /*1c40*/  IMAD R2, R3, R6.reuse, RZ ;  /* 0x0000000603027224 */ /* 0x084fe400078e02ff */
[----:B------:R-:W-:-:S04]  /*1c50*/  IMAD.WIDE.U32 R10, R8, R6, RZ ;  /* 0x00000006080a7225 */ /* 0x000fc800078e00ff */
[----:B------:R-:W-:-:S05]  /*1c60*/  IMAD R2, R8, R7, R2 ;  /* 0x0000000708027224 */ /* 0x000fca00078e0202 */
[----:B------:R-:W-:-:S03]  /*1c70*/  IADD3 R11, PT, PT, R11, R2, RZ ;  /* 0x000000020b0b7210 */ /* 0x000fc60007ffe0ff */
[----:B------:R-:W-:-:S05]  /*1c80*/  IMAD.WIDE.U32 R20, R5, UR4, R10 ;  /* 0x0000000405147c25 */ /* 0x000fca000f8e000a */
[----:B------:R-:W-:Y:S01]  /*1c90*/  IADD3 R21, PT, PT, R21, R0, RZ ;  /* 0x0000000015157210 */ /* 0x000fe20007ffe0ff */
[----:B------:R-:W-:Y:S05]  /*1ca0*/  BRA `(.L_x_1233) ;  /* 0x0000000000187947 */ /* 0x000fea0003800000 */
.L_x_1232:
[----:B------:R-:W2:Y:S01]  /*1cb0*/  LDC.64 R6, c[0x0][0x3b8] ;  /* 0x0000ee00ff067b82 */ /* 0x000ea20000000a00 */
[----:B-1----:R-:W-:-:S05]  /*1cc0*/  IADD3 R2, PT, PT, R8, R9, RZ ;  /* 0x0000000908027210 */ /* 0x002fca0007ffe0ff */
[C---:B--2---:R-:W-:Y:S02]  /*1cd0*/  IMAD R21, R2.reuse, R7, RZ ;  /* 0x0000000702157224 */ /* 0x044fe400078e02ff */
[----:B------:R-:W-:-:S05]  /*1ce0*/  IMAD.WIDE.U32 R2, R2, R6, RZ ;  /* 0x0000000602027225 */ /* 0x000fca00078e00ff */
[----:B------:R-:W-:Y:S02]  /*1cf0*/  IADD3 R21, PT, PT, R3, R21, RZ ;  /* 0x0000001503157210 */ /* 0x000fe40007ffe0ff */
[----:B------:R-:W-:Y:S02]  /*1d00*/  MOV R20, R2 ;  /* 0x0000000200147202 */ /* 0x000fe40000000f00 */
.L_x_1233:
[----:B------:R-:W-:Y:S05]  /*1d10*/  @P0 BRA `(.L_x_1234) ;  /* 0x0000000000340947 */ /* 0x000fea0003800000 */
[----:B------:R-:W1:Y:S01]  /*1d20*/  LDC.64 R2, c[0x0][0x3c0] ;  /* 0x0000f000ff027b82 */ /* 0x000e620000000a00 */
[----:B------:R-:W2:Y:S01]  /*1d30*/  LDCU.64 UR4, c[0x0][0x3a8] ;  /* 0x00007500ff0477ac */ /* 0x000ea20008000a00 */
[----:B------:R-:W-:Y:S02]  /*1d40*/  SHF.R.S32.HI R9, RZ, 0x1f, R8 ;  /* 0x0000001fff097819 */ /* 0x000fe40000011408 */
[----:B-----5:R-:W-:-:S05]  /*1d50*/  SHF.R.S32.HI R0, RZ, 0x1f, R5 ;  /* 0x0000001fff007819 */ /* 0x020fca0000011405 */
[----:B--2---:R-:W-:-:S04]  /*1d60*/  IMAD R0, R0, UR4, RZ ;  /* 0x0000000400007c24 */ /* 0x004fc8000f8e02ff */
[----:B------:R-:W-:Y:S02]  /*1d70*/  IMAD R0, R5, UR5, R0 ;  /* 0x0000000505007c24 */ /* 0x000fe4000f8e0200 */
[----:B-1----:R-:W-:-:S04]  /*1d80*/  IMAD R4, R9, R2, RZ ;  /* 0x0000000209047224 */ /* 0x002fc800078e02ff */
[C---:B------:R-:W-:Y:S02]  /*1d90*/  IMAD R4, R8.reuse, R3, R4 ;  /* 0x0000000308047224 */ /* 0x040fe400078e0204 */
[----:B------:R-:W-:-:S05]  /*1da0*/  IMAD.WIDE.U32 R8, R8, R2, RZ ;  /* 0x0000000208087225 */ /* 0x000fca00078e00ff */
[----:B------:R-:W-:-:S03]  /*1db0*/  IADD3 R9, PT, PT, R9, R4, RZ ;  /* 0x0000000409097210 */ /* 0x000fc60007ffe0ff */
[----:B------:R-:W-:-:S05]  /*1dc0*/  IMAD.WIDE.U32 R22, R5, UR4, R8 ;  /* 0x0000000405167c25 */ /* 0x000fca000f8e0008 */
[----:B------:R-:W-:Y:S01]  /*1dd0*/  IADD3 R23, PT, PT, R23, R0, RZ ;  /* 0x0000000017177210 */ /* 0x000fe20007ffe0ff */
[----:B------:R-:W-:Y:S06]  /*1de0*/  BRA `(.L_x_1235) ;  /* 0x0000000000187947 */ /* 0x000fec0003800000 */
.L_x_1234:
[----:B------:R-:W1:Y:S01]  /*1df0*/  LDC.64 R2, c[0x0][0x3c0] ;  /* 0x0000f000ff027b82 */ /* 0x000e620000000a00 */
[----:B------:R-:W-:-:S05]  /*1e00*/  IADD3 R8, PT, PT, R8, R9, RZ ;  /* 0x0000000908087210 */ /* 0x000fca0007ffe0ff */
[C---:B-1----:R-:W-:Y:S02]  /*1e10*/  IMAD R23, R8.reuse, R3, RZ ;  /* 0x0000000308177224 */ /* 0x042fe400078e02ff */
[----:B------:R-:W-:-:S05]  /*1e20*/  IMAD.WIDE.U32 R8, R8, R2, RZ ;  /* 0x0000000208087225 */ /* 0x000fca00078e00ff */
[----:B------:R-:W-:Y:S02]  /*1e30*/  IADD3 R23, PT, PT, R9, R23, RZ ;  /* 0x0000001709177210 */ /* 0x000fe40007ffe0ff */
[----:B------:R-:W-:-:S07]  /*1e40*/  MOV R22, R8 ;  /* 0x0000000800167202 */ /* 0x000fce0000000f00 */
.L_x_1235:
[----:B------:R-:W1:Y:S01]  /*1e50*/  LDC R0, c[0x0][0x3e8] ;  /* 0x0000fa00ff007b82 */ /* 0x000e620000000800 */
[----:B------:R-:W-:Y:S02]  /*1e60*/  CS2R R204, SRZ ;  /* 0x0000000000cc7805 */ /* 0x000fe4000001ff00 */
[----:B-1---5:R-:W-:-:S04]  /*1e70*/  IABS R5, R0 ;  /* 0x0000000000057213 */ /* 0x022fc80000000000 */
[----:B------:R-:W1:Y:S08]  /*1e80*/  I2F.RP R14, R5 ;  /* 0x00000005000e7306 */ /* 0x000e700000209400 */
[----:B-1----:R-:W1:Y:S02]  /*1e90*/  MUFU.RCP R10, R14 ;  /* 0x0000000e000a7308 */ /* 0x002e640000001000 */
[----:B-1----:R-:W-:-:S06]  /*1ea0*/  IADD3 R10, PT, PT, R10, 0xffffffe, RZ ;  /* 0x0ffffffe0a0a7810 */ /* 0x002fcc0007ffe0ff */
[----:B------:R-:W1:Y:S02]  /*1eb0*/  F2I.FTZ.U32.TRUNC.NTZ R11, R10 ;  /* 0x0000000a000b7305 */ /* 0x000e64000021f000 */
[----:B-1----:R-:W-:Y:S01]  /*1ec0*/  IMAD.MOV R4, RZ, RZ, -R11 ;  /* 0x000000ffff047224 */ /* 0x002fe200078e0a0b */
[----:B------:R-:W-:-:S03]  /*1ed0*/  MOV R10, RZ ;  /* 0x000000ff000a7202 */ /* 0x000fc60000000f00 */
[----:B------:R-:W-:Y:S01]  /*1ee0*/  IMAD R8, R4, R5, RZ ;  /* 0x0000000504087224 */ /* 0x000fe200078e02ff */
[----:B------:R-:W-:-:S03]  /*1ef0*/  IABS R4, R15 ;  /* 0x0000000f00047213 */ /* 0x000fc60000000000 */
[----:B------:R-:W-:Y:S02]  /*1f00*/  IMAD.HI.U32 R8, R11, R8, R10 ;  /* 0x000000080b087227 */ /* 0x000fe400078e000a */
[----:B------:R-:W1:Y:S02]  /*1f10*/  LDC.64 R10, c[0x0][0x3d8] ;  /* 0x0000f600ff0a7b82 */ /* 0x000e640000000a00 */
        /* <DEDUP_REMOVED lines=8> */
[----:B------:R-:W-:Y:S01]  /*1fa0*/  LOP3.LUT R5, R15, R0, RZ, 0x3c, !PT ;  /* 0x000000000f057212 */ /* 0x000fe200078e3cff */
[----:B------:R-:W2:Y:S03]  /*1fb0*/  LDC.64 R8, c[0x0][0x3d0] ;  /* 0x0000f400ff087b82 */ /* 0x000ea60000000a00 */
[----:B------:R-:W-:Y:S02]  /*1fc0*/  ISETP.GE.AND P0, PT, R5, RZ, PT ;  /* 0x000000ff0500720c */ /* 0x000fe40003f06270 */
[----:B------:R-:W-:-:S04]  /*1fd0*/  LEA R5, R133, 0xffffffc0, 0x6 ;  /* 0xffffffc085057811 */ /* 0x000fc800078e30ff */
[----:B------:R-:W-:Y:S01]  /*1fe0*/  SHF.R.S32.HI R17, RZ, 0x1f, R5 ;  /* 0x0000001fff117819 */ /* 0x000fe20000011405 */
[----:B------:R-:W-:Y:S01]  /*1ff0*/  @P1 VIADD R4, R4, 0x1 ;  /* 0x0000000104041836 */ /* 0x000fe20000000000 */
[----:B------:R-:W-:Y:S01]  /*2000*/  ISETP.NE.AND P1, PT, R0, RZ, PT ;  /* 0x000000ff0000720c */ /* 0x000fe20003f25270 */
[----:B------:R-:W-:Y:S01]  /*2010*/  IMAD.WIDE.U32 R22, R5, R2, R22 ;  /* 0x0000000205167225 */ /* 0x000fe200078e0016 */
[----:B------:R-:W-:Y:S02]  /*2020*/  LOP3.LUT R0, RZ, R0, RZ, 0x33, !PT ;  /* 0x00000000ff007212 */ /* 0x000fe400078e33ff */
[----:B------:R-:W-:Y:S01]  /*2030*/  MOV R19, R4 ;  /* 0x0000000400137202 */ /* 0x000fe20000000f00 */
[C---:B------:R-:W-:Y:S02]  /*2040*/  IMAD R14, R17.reuse, R2, RZ ;  /* 0x00000002110e7224 */ /* 0x040fe400078e02ff */
[----:B------:R-:W-:Y:S02]  /*2050*/  IMAD R16, R17, R6, RZ ;  /* 0x0000000611107224 */ /* 0x000fe400078e02ff */
[----:B------:R-:W-:-:S02]  /*2060*/  @!P0 IMAD.MOV R19, RZ, RZ, -R19 ;  /* 0x000000ffff138224 */ /* 0x000fc400078e0a13 */
[C---:B------:R-:W-:Y:S02]  /*2070*/  IMAD R17, R5.reuse, R3, R14 ;  /* 0x0000000305117224 */ /* 0x040fe400078e020e */
[----:B------:R-:W-:-:S03]  /*2080*/  IMAD.WIDE.U32 R20, R5, R6, R20 ;  /* 0x0000000605147225 */ /* 0x000fc600078e0014 */
[----:B------:R-:W-:Y:S01]  /*2090*/  IADD3 R23, PT, PT, R23, R17, RZ ;  /* 0x0000001117177210 */ /* 0x000fe20007ffe0ff */
[----:B------:R-:W-:Y:S01]  /*20a0*/  IMAD R16, R5, R7, R16 ;  /* 0x0000000705107224 */ /* 0x000fe200078e0210 */
[----:B------:R-:W-:-:S04]  /*20b0*/  SEL R5, R0, R19, !P1 ;  /* 0x0000001300057207 */ /* 0x000fc80004800000 */
[----:B------:R-:W-:Y:S01]  /*20c0*/  SHF.R.S32.HI R17, RZ, 0x1f, R5 ;  /* 0x0000001fff117819 */ /* 0x000fe20000011405 */
[----:B-1----:R-:W-:Y:S01]  /*20d0*/  IMAD.WIDE.U32 R18, R5, R10, R22 ;  /* 0x0000000a05127225 */ /* 0x002fe200078e0016 */
[----:B------:R-:W-:-:S03]  /*20e0*/  IADD3 R21, PT, PT, R21, R16, RZ ;  /* 0x0000001015157210 */ /* 0x000fc60007ffe0ff */
[C---:B--2---:R-:W-:Y:S02]  /*20f0*/  IMAD R16, R17.reuse, R8, RZ ;  /* 0x0000000811107224 */ /* 0x044fe400078e02ff */
[----:B------:R-:W-:Y:S02]  /*2100*/  IMAD R14, R17, R10, RZ ;  /* 0x0000000a110e7224 */ /* 0x000fe400078e02ff */
[----:B------:R-:W-:-:S04]  /*2110*/  IMAD.WIDE.U32 R20, R5, R8, R20 ;  /* 0x0000000805147225 */ /* 0x000fc800078e0014 */
[C---:B------:R-:W-:Y:S01]  /*2120*/  IMAD R9, R5.reuse, R9, R16 ;  /* 0x0000000905097224 */ /* 0x040fe200078e0210 */
[----:B------:R-:W-:Y:S01]  /*2130*/  MOV R16, R20 ;  /* 0x0000001400107202 */ /* 0x000fe20000000f00 */
[----:B------:R-:W-:-:S03]  /*2140*/  IMAD R11, R5, R11, R14 ;  /* 0x0000000b050b7224 */ /* 0x000fc600078e020e */
[----:B------:R-:W-:Y:S01]  /*2150*/  IADD3 R10, PT, PT, R21, R9, RZ ;  /* 0x00000009150a7210 */ /* 0x000fe20007ffe0ff */
[----:B------:R-:W-:-:S07]  /*2160*/  IMAD.IADD R11, R19, 0x1, R11 ;  /* 0x00000001130b7824 */ /* 0x000fce00078e020b */
.L_x_1231:
[----:B------:R-:W-:Y:S01]  /*2170*/  ISETP.NE.AND P2, PT, R12, -0x1, PT ;  /* 0xffffffff0c00780c */ /* 0x000fe20003f45270 */
[----:B------:R-:W1:Y:S01]  /*2180*/  LDC.64 R108, c[0x0][0x3b0] ;  /* 0x0000ec00ff6c7b82 */ /* 0x000e620000000a00 */
[----:B------:R-:W2:Y:S01]  /*2190*/  LDCU.64 UR4, c[0x0][0x3c8] ;  /* 0x00007900ff0477ac */ /* 0x000ea20008000a00 */
[----:B------:R-:W-:Y:S02]  /*21a0*/  IMAD.SHL.U32 R98, R61, 0x8, RZ ;  /* 0x000000083d627824 */ /* 0x000fe400078e00ff */
[----:B------:R-:W-:Y:S01]  /*21b0*/  IMAD.MOV.U32 R5, RZ, RZ, RZ ;  /* 0x000000ffff057224 */ /* 0x000fe200078e00ff */
[----:B------:R-:W-:Y:S01]  /*21c0*/  SHF.R.U32.HI R110, RZ, 0x3, R61 ;  /* 0x00000003ff6e7819 */ /* 0x000fe2000001163d */
[----:B------:R-:W3:Y:S06]  /*21d0*/  LDCU.64 UR8, c[0x0][0x388] ;  /* 0x00007100ff0877ac */ /* 0x000eec0008000a00 */
[----:B------:R-:W4:Y:S01]  /*21e0*/  @!P2 LDC.64 R8, c[0x0][0x398] ;  /* 0x0000e600ff08ab82 */ /* 0x000f220000000a00 */
[----:B------:R-:W-:Y:S01]  /*21f0*/  LOP3.LUT R14, R98, 0x38, RZ, 0xc0, !PT ;  /* 0x00000038620e7812 */ /* 0x000fe200078ec0ff */
[----:B------:R1:W5:Y:S01]  /*2200*/  @P4 LDG.E R5, desc[UR6][R112.64] ;  /* 0x0000000670054981 */ /* 0x000362000c1e1900 */
[----:B------:R-:W-:Y:S01]  /*2210*/  MOV R111, RZ ;  /* 0x000000ff006f7202 */ /* 0x000fe20000000f00 */
[----:B------:R-:W-:Y:S01]  /*2220*/  VIADD R201, R133, 0xffffffff ;  /* 0xffffffff85c97836 */ /* 0x000fe20000000000 */
[----:B------:R-:W-:Y:S01]  /*2230*/  SHF.R.S32.HI R17, RZ, 0x1f, R15 ;  /* 0x0000001fff117819 */ /* 0x000fe2000001140f */
[----:B------:R-:W-:Y:S01]  /*2240*/  IMAD.SHL.U32 R49, R6, 0x10, RZ ;  /* 0x0000001006317824 */ /* 0x000fe200078e00ff */
[----:B------:R-:W-:Y:S01]  /*2250*/  IADD3 R16, P3, PT, R14, R16, RZ ;  /* 0x000000100e107210 */ /* 0x000fe20007f7e0ff */
[----:B------:R-:W-:Y:S01]  /*2260*/  IMAD.SHL.U32 R200, R201, 0x40, RZ ;  /* 0x00000040c9c87824 */ /* 0x000fe200078e00ff */
[----:B------:R-:W-:-:S02]  /*2270*/  SHF.L.U64.HI R82, R2, 0x4, R3 ;  /* 0x0000000402527819 */ /* 0x000fc40000010203 */
[----:B------:R-:W-:Y:S01]  /*2280*/  SHF.L.U64.HI R60, R6, 0x4, R7 ;  /* 0x00000004063c7819 */ /* 0x000fe20000010207 */
[----:B-1----:R-:W-:Y:S01]  /*2290*/  @P2 IMAD.WIDE.U32 R22, R12, R108, RZ ;  /* 0x0000006c0c162225 */ /* 0x002fe200078e00ff */
[----:B------:R-:W-:Y:S02]  /*22a0*/  SHF.R.U32.HI R63, RZ, 0x1, R61 ;  /* 0x00000001ff3f7819 */ /* 0x000fe4000001163d */
[----:B------:R-:W-:Y:S01]  /*22b0*/  SHF.L.U32 R87, R2, 0x4, RZ ;  /* 0x0000000402577819 */ /* 0x000fe200000006ff */
[----:B----4-:R-:W-:-:S04]  /*22c0*/  @!P2 IMAD.WIDE.U32 R20, R203, R8, RZ ;  /* 0x00000008cb14a225 */ /* 0x010fc800078e00ff */
[----:B------:R-:W-:Y:S02]  /*22d0*/  @!P2 IMAD.MOV.U32 R8, RZ, RZ, R20 ;  /* 0x000000ffff08a224 */ /* 0x000fe400078e0014 */
[----:B------:R-:W-:Y:S02]  /*22e0*/  @P2 IMAD.MOV.U32 R8, RZ, RZ, R22 ;  /* 0x000000ffff082224 */ /* 0x000fe400078e0016 */
[----:B------:R-:W-:Y:S02]  /*22f0*/  @!P2 IMAD R9, R203, R9, R21 ;  /* 0x00000009cb09a224 */ /* 0x000fe400078e0215 */
[----:B------:R-:W-:Y:S01]  /*2300*/  @P2 IMAD R9, R12, R109, R23 ;  /* 0x0000006d0c092224 */ /* 0x000fe200078e0217 */
[C---:B------:R-:W-:Y:S01]  /*2310*/  IADD3 R12, P4, PT, R14.reuse, R8, RZ ;  /* 0x000000080e0c7210 */ /* 0x040fe20007f9e0ff */
[----:B------:R-:W-:Y:S01]  /*2320*/  IMAD.WIDE.U32 R20, R13, 0x40, R110 ;  /* 0x000000400d147825 */ /* 0x000fe200078e006e */
[----:B------:R-:W-:-:S03]  /*2330*/  IADD3 R18, P2, PT, R14, R18, RZ ;  /* 0x000000120e127210 */ /* 0x000fc60007f5e0ff */
[----:B--2---:R-:W-:Y:S02]  /*2340*/  IMAD R8, R17, UR4, RZ ;  /* 0x0000000411087c24 */ /* 0x004fe4000f8e02ff */
[----:B------:R-:W-:Y:S02]  /*2350*/  IMAD.X R13, RZ, RZ, R9, P4 ;  /* 0x000000ffff0d7224 */ /* 0x000fe400020e0609 */
[----:B------:R-:W-:Y:S02]  /*2360*/  IMAD.X R17, RZ, RZ, R10, P3 ;  /* 0x000000ffff117224 */ /* 0x000fe400018e060a */
[----:B------:R-:W-:Y:S02]  /*2370*/  IMAD.X R19, RZ, RZ, R11, P2 ;  /* 0x000000ffff137224 */ /* 0x000fe400010e060b */
[C---:B------:R-:W-:Y:S02]  /*2380*/  IMAD R9, R15.reuse, UR5, R8 ;  /* 0x000000050f097c24 */ /* 0x040fe4000f8e0208 */
[----:B------:R-:W-:Y:S01]  /*2390*/  IMAD.WIDE.U32 R10, R15, UR4, R12 ;  /* 0x000000040f0a7c25 */ /* 0x000fe2000f8e000c */
[----:B------:R-:W1:Y:S01]  /*23a0*/  LDCU.64 UR4, c[0x0][0x390] ;  /* 0x00007200ff0477ac */ /* 0x000e620008000a00 */
[----:B------:R-:W2:Y:S02]  /*23b0*/  LDC R8, c[0x0][0x450] ;  /* 0x00011400ff087b82 */ /* 0x000ea40000000800 */
[----:B------:R-:W-:-:S04]  /*23c0*/  IMAD.WIDE.U32 R12, R110, R2, R18 ;  /* 0x000000026e0c7225 */ /* 0x000fc800078e0012 */
[----:B------:R-:W-:Y:S01]  /*23d0*/  IMAD R67, R110, R3, R13 ;  /* 0x000000036e437224 */ /* 0x000fe200078e020d */
[----:B------:R-:W-:Y:S01]  /*23e0*/  SHF.R.S32.HI R3, RZ, 0x1f, R68 ;  /* 0x0000001fff037819 */ /* 0x000fe20000011444 */
[----:B------:R-:W-:Y:S02]  /*23f0*/  IMAD.SHL.U32 R70, R12, 0x2, RZ ;  /* 0x000000020c467824 */ /* 0x000fe400078e00ff */
[----:B------:R-:W-:Y:S01]  /*2400*/  IMAD.WIDE.U32 R16, R110, R6, R16 ;  /* 0x000000066e107225 */ /* 0x000fe200078e0010 */
[----:B------:R-:W-:Y:S02]  /*2410*/  LEA.HI R3, R3, R68, RZ, 0x6 ;  /* 0x0000004403037211 */ /* 0x000fe400078f30ff */
[----:B------:R-:W-:Y:S01]  /*2420*/  SHF.L.U64.HI R67, R12, 0x1, R67 ;  /* 0x000000010c437819 */ /* 0x000fe20000010243 */
[----:B------:R-:W-:Y:S01]  /*2430*/  IMAD R69, R110, R7, R17 ;  /* 0x000000076e457224 */ /* 0x000fe200078e0211 */
[----:B------:R-:W-:Y:S01]  /*2440*/  SHF.R.S32.HI R3, RZ, 0x6, R3 ;  /* 0x00000006ff037819 */ /* 0x000fe20000011403 */
[----:B------:R-:W-:Y:S01]  /*2450*/  IMAD.SHL.U32 R7, R61, 0x40, RZ ;  /* 0x000000403d077824 */ /* 0x000fe200078e00ff */
[----:B-1----:R-:W-:Y:S01]  /*2460*/  IADD3 R70, P2, PT, R70, UR4, RZ ;  /* 0x0000000446467c10 */ /* 0x002fe2000ff5e0ff */
[----:B------:R-:W-:Y:S01]  /*2470*/  IMAD R65, R21, R108, RZ ;  /* 0x0000006c15417224 */ /* 0x000fe200078e02ff */
[----:B------:R-:W-:Y:S01]  /*2480*/  VIMNMX R66, PT, PT, R194, R3, !PT ;  /* 0x00000003c2427248 */ /* 0x000fe20007fe0100 */
[----:B------:R-:W-:Y:S01]  /*2490*/  IMAD.IADD R11, R11, 0x1, R9 ;  /* 0x000000010b0b7824 */ /* 0x000fe200078e0209 */
[----:B------:R-:W-:Y:S01]  /*24a0*/  IADD3.X R67, PT, PT, R67, UR5, RZ, P2, !PT ;  /* 0x0000000543437c10 */ /* 0x000fe200097fe4ff */
[C---:B------:R-:W-:Y:S01]  /*24b0*/  IMAD R65, R20.reuse, R109, R65 ;  /* 0x0000006d14417224 */ /* 0x040fe200078e0241 */
[----:B------:R-:W-:Y:S01]  /*24c0*/  ISETP.GT.AND P2, PT, R133, R66, PT ;  /* 0x000000428500720c */ /* 0x000fe20003f44270 */
[----:B------:R-:W-:Y:S01]  /*24d0*/  IMAD.WIDE.U32 R108, R20, R108, R10 ;  /* 0x0000006c146c7225 */ /* 0x000fe200078e000a */
[----:B------:R-:W-:-:S02]  /*24e0*/  SHF.L.U32 R72, R16, 0x1, RZ ;  /* 0x0000000110487819 */ /* 0x000fc400000006ff */
[----:B------:R-:W-:Y:S01]  /*24f0*/  SHF.L.U64.HI R69, R16, 0x1, R69 ;  /* 0x0000000110457819 */ /* 0x000fe20000010245 */
[----:B------:R-:W-:Y:S01]  /*2500*/  IMAD.MOV.U32 R198, RZ, RZ, R70 ;  /* 0x000000ffffc67224 */ /* 0x000fe200078e0046 */
[----:B---3--:R-:W-:Y:S01]  /*2510*/  IADD3 R72, P3, PT, R72, UR8, RZ ;  /* 0x0000000848487c10 */ /* 0x008fe2000ff7e0ff */
[----:B------:R-:W-:Y:S01]  /*2520*/  IMAD.IADD R65, R109, 0x1, R65 ;  /* 0x000000016d417824 */ /* 0x000fe200078e0241 */
[----:B------:R-:W-:Y:S02]  /*2530*/  LOP3.LUT R7, R7, 0x1c0, RZ, 0xc0, !PT ;  /* 0x000001c007077812 */ /* 0x000fe400078ec0ff */
[----:B------:R-:W-:Y:S02]  /*2540*/  IADD3.X R69, PT, PT, R69, UR9, RZ, P3, !PT ;  /* 0x0000000945457c10 */ /* 0x000fe40009ffe4ff */
[----:B--2---:R-:W-:Y:S02]  /*2550*/  LEA.HI R105, R8, R8, RZ, 0x1 ;  /* 0x0000000808697211 */ /* 0x004fe400078f08ff */
[----:B------:R-:W-:Y:S01]  /*2560*/  LOP3.LUT R64, R7, 0x38, R98, 0xf8, !PT ;  /* 0x0000003807407812 */ /* 0x000fe200078ef862 */
[----:B------:R-:W-:Y:S01]  /*2570*/  IMAD.MOV.U32 R195, RZ, RZ, R69 ;  /* 0x000000ffffc37224 */ /* 0x000fe200078e0045 */
[----:B------:R-:W-:-:S02]  /*2580*/  LOP3.LUT R10, R14, 0x40, RZ, 0xfc, !PT ;  /* 0x000000400e0a7812 */ /* 0x000fc400078efcff */
[----:B------:R-:W-:Y:S02]  /*2590*/  LOP3.LUT R9, R14, 0x80, RZ, 0xfc, !PT ;  /* 0x000000800e097812 */ /* 0x000fe400078efcff */
[----:B------:R-:W-:Y:S02]  /*25a0*/  SHF.R.S32.HI R105, RZ, 0x1, R105 ;  /* 0x00000001ff697819 */ /* 0x000fe40000011469 */
[----:B------:R-:W-:Y:S02]  /*25b0*/  LOP3.LUT R63, R64, 0x8, R63, 0x78, !PT ;  /* 0x00000008403f7812 */ /* 0x000fe400078e783f */
[----:B------:R-:W-:Y:S02]  /*25c0*/  MOV R196, R72 ;  /* 0x0000004800c47202 */ /* 0x000fe40000000f00 */
[----:B------:R-:W-:Y:S01]  /*25d0*/  MOV R199, R67 ;  /* 0x0000004300c77202 */ /* 0x000fe20000000f00 */
[----:B------:R-:W-:Y:S06]  /*25e0*/  @!P2 BRA `(.L_x_1236) ;  /* 0x000000840044a947 */ /* 0x000fec0003800000 */
[----:B------:R-:W1:Y:S01]  /*25f0*/  LDC.64 R2, c[0x0][0x4a0] ;  /* 0x00012800ff027b82 */ /* 0x000e620000000a00 */
[----:B------:R-:W2:Y:S01]  /*2600*/  LDCU.128 UR12, c[0x0][0x4b0] ;  /* 0x00009600ff0c77ac */ /* 0x000ea20008000c00 */
[----:B------:R-:W-:Y:S01]  /*2610*/  IMAD.MOV.U32 R15, RZ, RZ, RZ ;  /* 0x000000ffff0f7224 */ /* 0x000fe200078e00ff */
[----:B------:R-:W-:Y:S01]  /*2620*/  SHF.R.S32.HI R7, RZ, 0x1f, R200 ;  /* 0x0000001fff077819 */ /* 0x000fe200000114c8 */
[----:B------:R-:W-:Y:S01]  /*2630*/  @!P0 IMAD.MOV R4, RZ, RZ, -R4 ;  /* 0x000000ffff048224 */ /* 0x000fe200078e0a04 */
[----:B------:R-:W3:Y:S01]  /*2640*/  LDCU.128 UR8, c[0x0][0x490] ;  /* 0x00009200ff0877ac */ /* 0x000ee20008000c00 */
[----:B-----5:R-:W-:Y:S01]  /*2650*/  IMAD.IADD R8, R200, 0x1, R5 ;  /* 0x00000001c8087824 */ /* 0x020fe200078e0205 */
[----:B------:R-:W-:Y:S01]  /*2660*/  IADD3 R101, PT, PT, R110, 0x10, RZ ;  /* 0x000000106e657810 */ /* 0x000fe20007ffe0ff */
[----:B------:R-:W4:Y:S01]  /*2670*/  LDC.64 R88, c[0x0][0x4a8] ;  /* 0x00012a00ff587b82 */ /* 0x000f220000000a00 */
[----:B------:R-:W4:Y:S01]  /*2680*/  LDCU.128 UR16, c[0x0][0x4c0] ;  /* 0x00009800ff1077ac */ /* 0x000f220008000c00 */
[----:B------:R-:W-:Y:S01]  /*2690*/  SEL R0, R0, R4, !P1 ;  /* 0x0000000400007207 */ /* 0x000fe20004800000 */
[-C--:B------:R-:W-:Y:S01]  /*26a0*/  IMAD R6, R110, R105.reuse, R14 ;  /* 0x000000696e067224 */ /* 0x080fe200078e020e */
[----:B------:R-:W-:Y:S01]  /*26b0*/  SHF.L.U32 R4, R61, 0x2, RZ ;  /* 0x000000023d047819 */ /* 0x000fe200000006ff */
[----:B------:R-:W4:Y:S01]  /*26c0*/  LDCU.64 UR4, c[0x0][0x488] ;  /* 0x00009100ff0477ac */ /* 0x000f220008000a00 */
[----:B------:R-:W-:Y:S01]  /*26d0*/  SHF.R.S32.HI R5, RZ, 0x1f, R0 ;  /* 0x0000001fff057819 */ /* 0x000fe20000011400 */
[C---:B------:R-:W-:Y:S01]  /*26e0*/  IMAD.SHL.U32 R103, R105.reuse, 0x10, RZ ;  /* 0x0000001069677824 */ /* 0x040fe200078e00ff */
[----:B------:R-:W-:Y:S01]  /*26f0*/  LOP3.LUT R4, R4, 0x1c, RZ, 0xc0, !PT ;  /* 0x0000001c04047812 */ /* 0x000fe200078ec0ff */
[----:B------:R-:W4:Y:S01]  /*2700*/  LDCU.U8 UR20, c[0x0][0x533] ;  /* 0x0000a660ff1477ac */ /* 0x000f220008000000 */
[C---:B------:R-:W-:Y:S01]  /*2710*/  IMAD R96, R105.reuse, 0x30, RZ ;  /* 0x0000003069607824 */ /* 0x040fe200078e02ff */
[C---:B------:R-:W-:Y:S01]  /*2720*/  IADD3 R97, PT, PT, R110.reuse, 0x30, RZ ;  /* 0x000000306e617810 */ /* 0x040fe20007ffe0ff */
[----:B------:R-:W-:Y:S01]  /*2730*/  IMAD.SHL.U32 R95, R105, 0x20, RZ ;  /* 0x00000020695f7824 */ /* 0x000fe200078e00ff */
[----:B------:R-:W-:Y:S01]  /*2740*/  MOV R90, R200 ;  /* 0x000000c8005a7202 */ /* 0x000fe20000000f00 */
[----:B------:R-:W-:Y:S01]  /*2750*/  IMAD R4, R110, R105, R4 ;  /* 0x000000696e047224 */ /* 0x000fe200078e0204 */
[----:B------:R-:W-:Y:S01]  /*2760*/  SHF.R.S32.HI R84, RZ, 0x1f, R96 ;  /* 0x0000001fff547819 */ /* 0x000fe20000011460 */
[----:B-1----:R-:W-:Y:S01]  /*2770*/  IMAD.WIDE.U32 R12, R203, R2, R14 ;  /* 0x00000002cb0c7225 */ /* 0x002fe200078e000e */
[----:B------:R-:W-:-:S02]  /*2780*/  IADD3 R2, P0, PT, -R68, R110, RZ ;  /* 0x0000006e44027210 */ /* 0x000fc40007f1e1ff */
[----:B------:R-:W-:Y:S01]  /*2790*/  SHF.R.S32.HI R86, RZ, 0x1f, R95 ;  /* 0x0000001fff567819 */ /* 0x000fe2000001145f */
[----:B------:R-:W-:Y:S02]  /*27a0*/  IMAD R13, R203, R3, R13 ;  /* 0x00000003cb0d7224 */ /* 0x000fe400078e020d */
[----:B--2---:R-:W-:Y:S02]  /*27b0*/  IMAD R3, R7, UR12, RZ ;  /* 0x0000000c07037c24 */ /* 0x004fe4000f8e02ff */
[C---:B---3--:R-:W-:Y:S01]  /*27c0*/  IMAD.WIDE.U32 R20, R203.reuse, UR10, R14 ;  /* 0x0000000acb147c25 */ /* 0x048fe2000f8e000e */
[----:B----4-:R-:W-:Y:S01]  /*27d0*/  SHF.L.U32 R83, R88, 0x6, RZ ;  /* 0x0000000658537819 */ /* 0x010fe200000006ff */
[----:B------:R-:W-:Y:S02]  /*27e0*/  UISETP.NE.AND UP0, UPT, UR20, URZ, UPT ;  /* 0x000000ff1400728c */ /* 0x000fe4000bf05270 */
[----:B------:R-:W-:Y:S02]  /*27f0*/  IMAD R22, R200, UR13, R3 ;  /* 0x0000000dc8167c24 */ /* 0x000fe4000f8e0203 */
[----:B------:R-:W-:Y:S01]  /*2800*/  IMAD R21, R203, UR11, R21 ;  /* 0x0000000bcb157c24 */ /* 0x000fe2000f8e0215 */
[----:B------:R-:W1:Y:S01]  /*2810*/  LDCU.64 UR10, c[0x0][0x4d0] ;  /* 0x00009a00ff0a77ac */ /* 0x000e620008000a00 */
[----:B------:R-:W-:-:S02]  /*2820*/  IMAD R18, R7, R88, RZ ;  /* 0x0000005807127224 */ /* 0x000fc400078e02ff */
[----:B------:R-:W-:-:S04]  /*2830*/  IMAD.WIDE.U32 R12, R200, UR12, R12 ;  /* 0x0000000cc80c7c25 */ /* 0x000fc8000f8e000c */
[----:B------:R-:W-:Y:S01]  /*2840*/  IMAD R3, R5, UR16, RZ ;  /* 0x0000001005037c24 */ /* 0x000fe2000f8e02ff */
[----:B------:R-:W-:Y:S01]  /*2850*/  IADD3 R23, PT, PT, R13, R22, RZ ;  /* 0x000000160d177210 */ /* 0x000fe20007ffe0ff */
[----:B------:R-:W-:Y:S01]  /*2860*/  IMAD R7, R8, R105, RZ ;  /* 0x0000006908077224 */ /* 0x000fe200078e02ff */
[----:B------:R-:W-:Y:S01]  /*2870*/  SHF.R.S32.HI R13, RZ, 0x1f, R68 ;  /* 0x0000001fff0d7819 */ /* 0x000fe20000011444 */
[C---:B------:R-:W-:Y:S02]  /*2880*/  IMAD R18, R200.reuse, R89, R18 ;  /* 0x00000059c8127224 */ /* 0x040fe400078e0212 */
[----:B------:R-:W-:Y:S01]  /*2890*/  IMAD.WIDE.U32 R20, R200, R88, R20 ;  /* 0x00000058c8147225 */ /* 0x000fe200078e0014 */
[C---:B------:R-:W-:Y:S02]  /*28a0*/  IADD3 R76, P1, PT, R7.reuse, R6, RZ ;  /* 0x00000006074c7210 */ /* 0x040fe40007f3e0ff */
[----:B------:R-:W-:Y:S01]  /*28b0*/  IADD3 R50, P2, PT, R7, R4, RZ ;  /* 0x0000000407327210 */ /* 0x000fe20007f5e0ff */
[----:B------:R-:W-:Y:S01]  /*28c0*/  IMAD R16, R0, UR17, R3 ;  /* 0x0000001100107c24 */ /* 0x000fe2000f8e0203 */
[----:B------:R-:W-:Y:S01]  /*28d0*/  SHF.R.S32.HI R3, RZ, 0x1f, R7 ;  /* 0x0000001fff037819 */ /* 0x000fe20000011407 */
[----:B------:R-:W-:Y:S01]  /*28e0*/  IMAD.MOV.U32 R22, RZ, RZ, R12 ;  /* 0x000000ffff167224 */ /* 0x000fe200078e000c */
[----:B------:R-:W-:Y:S01]  /*28f0*/  IADD3.X R13, PT, PT, RZ, ~R13, RZ, P0, !PT ;  /* 0x8000000dff0d7210 */ /* 0x000fe200007fe4ff */
[----:B------:R-:W-:Y:S01]  /*2900*/  IMAD.IADD R19, R21, 0x1, R18 ;  /* 0x0000000115137824 */ /* 0x000fe200078e0212 */
[----:B------:R-:W-:Y:S01]  /*2910*/  MOV R18, R20 ;  /* 0x0000001400127202 */ /* 0x000fe20000000f00 */
[----:B------:R-:W-:Y:S01]  /*2920*/  IMAD R5, R5, UR14, RZ ;  /* 0x0000000e05057c24 */ /* 0x000fe2000f8e02ff */
[-C--:B------:R-:W-:Y:S01]  /*2930*/  LEA.HI.X.SX32 R77, R6, R3.reuse, 0x1, P1 ;  /* 0x00000003064d7211 */ /* 0x080fe200008f0eff */
[----:B------:R-:W-:Y:S01]  /*2940*/  IMAD.WIDE.U32 R22, R0, UR16, R22 ;  /* 0x0000001000167c25 */ /* 0x000fe2000f8e0016 */
[----:B------:R-:W-:Y:S01]  /*2950*/  LEA.HI.X.SX32 R3, R4, R3, 0x1, P2 ;  /* 0x0000000304037211 */ /* 0x000fe200010f0eff */
[----:B------:R-:W2:Y:S01]  /*2960*/  LDCU UR17, c[0x0][0x450] ;  /* 0x00008a00ff1177ac */ /* 0x000ea20008000800 */
[----:B------:R-:W-:Y:S01]  /*2970*/  SHF.L.U64.HI R77, R76, 0x1, R77 ;  /* 0x000000014c4d7819 */ /* 0x000fe2000001024d */
[----:B------:R-:W-:Y:S01]  /*2980*/  IMAD R6, R0, UR15, R5 ;  /* 0x0000000f00067c24 */ /* 0x000fe2000f8e0205 */
[----:B------:R-:W-:Y:S01]  /*2990*/  SHF.L.U32 R76, R76, 0x1, RZ ;  /* 0x000000014c4c7819 */ /* 0x000fe200000006ff */
[----:B------:R-:W-:Y:S01]  /*29a0*/  IMAD.WIDE.U32 R18, R0, UR14, R18 ;  /* 0x0000000e00127c25 */ /* 0x000fe2000f8e0012 */
[----:B------:R-:W-:Y:S01]  /*29b0*/  SHF.L.U64.HI R0, R50, 0x1, R3 ;  /* 0x0000000132007819 */ /* 0x000fe20000010203 */
[----:B------:R-:W-:Y:S01]  /*29c0*/  USHF.L.U32 UR16, UR12, 0x6, URZ ;  /* 0x000000060c107899 */ /* 0x000fe200080006ff */
[----:B------:R-:W-:Y:S01]  /*29d0*/  IADD3 R78, P1, PT, R76, UR18, RZ ;  /* 0x000000124c4e7c10 */ /* 0x000fe2000ff3e0ff */
[----:B------:R-:W-:Y:S01]  /*29e0*/  IMAD.IADD R17, R23, 0x1, R16 ;  /* 0x0000000117117824 */ /* 0x000fe200078e0210 */
[----:B------:R-:W3:Y:S01]  /*29f0*/  LDCU.64 UR14, c[0x0][0x3c0] ;  /* 0x00007800ff0e77ac */ /* 0x000ee20008000a00 */
[----:B------:R-:W-:Y:S01]  /*2a00*/  IMAD.MOV.U32 R16, RZ, RZ, R22 ;  /* 0x000000ffff107224 */ /* 0x000fe200078e0016 */
[----:B------:R-:W-:Y:S01]  /*2a10*/  IADD3.X R79, PT, PT, R77, UR19, RZ, P1, !PT ;  /* 0x000000134d4f7c10 */ /* 0x000fe20008ffe4ff */
[----:B------:R-:W-:Y:S01]  /*2a20*/  IMAD.SHL.U32 R50, R50, 0x2, RZ ;  /* 0x0000000232327824 */ /* 0x000fe200078e00ff */
[----:B-1----:R-:W-:Y:S01]  /*2a30*/  IADD3 R76, P1, PT, R76, UR10, RZ ;  /* 0x0000000a4c4c7c10 */ /* 0x002fe2000ff3e0ff */
[----:B------:R-:W-:-:S03]  /*2a40*/  IMAD.WIDE.U32 R4, R2, UR12, R16 ;  /* 0x0000000c02047c25 */ /* 0x000fc6000f8e0010 */
[----:B------:R-:W-:Y:S01]  /*2a50*/  IADD3 R16, P0, PT, R50, UR18, RZ ;  /* 0x0000001232107c10 */ /* 0x000fe2000ff1e0ff */
[----:B------:R-:W-:Y:S01]  /*2a60*/  IMAD R75, R13, UR12, RZ ;  /* 0x0000000c0d4b7c24 */ /* 0x000fe2000f8e02ff */
[----:B------:R-:W-:Y:S01]  /*2a70*/  LEA R74, P2, R4, UR8, 0x1 ;  /* 0x00000008044a7c11 */ /* 0x000fe2000f8408ff */
[----:B------:R-:W-:Y:S01]  /*2a80*/  IMAD.IADD R7, R19, 0x1, R6 ;  /* 0x0000000113077824 */ /* 0x000fe200078e0206 */
[----:B------:R-:W-:Y:S01]  /*2a90*/  IADD3.X R17, PT, PT, R0, UR19, RZ, P0, !PT ;  /* 0x0000001300117c10 */ /* 0x000fe200087fe4ff */
[----:B------:R-:W-:Y:S01]  /*2aa0*/  IMAD R13, R13, R88, RZ ;  /* 0x000000580d0d7224 */ /* 0x000fe200078e02ff */
[----:B------:R-:W-:Y:S01]  /*2ab0*/  IADD3 R50, P0, PT, R50, UR10, RZ ;  /* 0x0000000a32327c10 */ /* 0x000fe2000ff1e0ff */
[----:B------:R-:W-:Y:S01]  /*2ac0*/  UMOV UR19, URZ ;  /* 0x000000ff00137c82 */ /* 0x000fe20008000000 */
[----:B------:R-:W-:Y:S01]  /*2ad0*/  MOV R6, R18 ;  /* 0x0000001200067202 */ /* 0x000fe20000000f00 */
[----:B------:R-:W-:Y:S01]  /*2ae0*/  IMAD R75, R2, UR13, R75 ;  /* 0x0000000d024b7c24 */ /* 0x000fe2000f8e024b */
[----:B------:R-:W-:Y:S01]  /*2af0*/  IADD3.X R51, PT, PT, R0, UR11, RZ, P0, !PT ;  /* 0x0000000b00337c10 */ /* 0x000fe200087fe4ff */
[C---:B------:R-:W-:Y:S01]  /*2b00*/  IMAD R13, R2.reuse, R89, R13 ;  /* 0x00000059020d7224 */ /* 0x040fe200078e020d */
[----:B------:R-:W-:Y:S01]  /*2b10*/  IADD3 R0, P0, PT, RZ, -UR19, RZ ;  /* 0x80000013ff007c10 */ /* 0x000fe2000ff1e0ff */
[----:B------:R-:W-:Y:S01]  /*2b20*/  IMAD.WIDE.U32 R2, R2, R88, R6 ;  /* 0x0000005802027225 */ /* 0x000fe200078e0006 */
[C---:B------:R-:W-:Y:S01]  /*2b30*/  SHF.L.U64.HI R89, R88.reuse, 0x4, R89 ;  /* 0x0000000458597819 */ /* 0x040fe20000010259 */
[----:B------:R-:W1:Y:S01]  /*2b40*/  LDCU UR18, c[0x0][0x440] ;  /* 0x00008800ff1277ac */ /* 0x000e620008000800 */
[----:B--2---:R-:W-:Y:S01]  /*2b50*/  MOV R11, UR17 ;  /* 0x00000011000b7c02 */ /* 0x004fe20008000f00 */
[----:B------:R-:W-:Y:S01]  /*2b60*/  IMAD.IADD R75, R5, 0x1, R75 ;  /* 0x00000001054b7824 */ /* 0x000fe200078e024b */
[----:B------:R-:W-:Y:S01]  /*2b70*/  IADD3 R13, PT, PT, R3, R13, RZ ;  /* 0x0000000d030d7210 */ /* 0x000fe20007ffe0ff */
[----:B------:R-:W-:Y:S01]  /*2b80*/  IMAD.X R83, RZ, RZ, ~R83, P0 ;  /* 0x000000ffff537224 */ /* 0x000fe200000e0e53 */
[----:B------:R-:W-:Y:S01]  /*2b90*/  IADD3.X R3, PT, PT, RZ, ~UR16, RZ, P0, !PT ;  /* 0x80000010ff037c10 */ /* 0x000fe200087fe4ff */
[----:B------:R-:W-:Y:S01]  /*2ba0*/  IMAD.SHL.U32 R91, R88, 0x10, RZ ;  /* 0x00000010585b7824 */ /* 0x000fe200078e00ff */
[----:B------:R-:W-:Y:S01]  /*2bb0*/  LEA.HI.X R75, R4, UR9, R75, 0x1, P2 ;  /* 0x00000009044b7c11 */ /* 0x000fe200090f0c4b */
[----:B------:R-:W-:Y:S01]  /*2bc0*/  VIADD R99, R110, 0x20 ;  /* 0x000000206e637836 */ /* 0x000fe20000000000 */
[----:B------:R-:W-:Y:S01]  /*2bd0*/  LEA R12, P2, R2, UR4, 0x1 ;  /* 0x00000004020c7c11 */ /* 0x000fe2000f8408ff */
[C---:B------:R-:W-:Y:S01]  /*2be0*/  IMAD R94, R133.reuse, -0x40, R68 ;  /* 0xffffffc0855e7824 */ /* 0x040fe200078e0244 */
[C---:B------:R-:W-:Y:S01]  /*2bf0*/  SHF.R.S64 R85, R0.reuse, 0x1f, R83 ;  /* 0x0000001f00557819 */ /* 0x040fe20000001053 */
[----:B------:R-:W-:Y:S01]  /*2c00*/  IMAD R92, R133, -0x40, R62 ;  /* 0xffffffc0855c7824 */ /* 0x000fe200078e023e */
[----:B------:R-:W-:Y:S01]  /*2c10*/  SHF.R.S32.HI R88, RZ, 0x1f, R103 ;  /* 0x0000001fff587819 */ /* 0x000fe20000011467 */
[----:B------:R-:W-:Y:S01]  /*2c20*/  IMAD.MOV.U32 R93, RZ, RZ, R133 ;  /* 0x000000ffff5d7224 */ /* 0x000fe200078e0085 */
[--C-:B------:R-:W-:Y:S01]  /*2c30*/  SHF.R.S64 R81, R0, 0x1f, R3.reuse ;  /* 0x0000001f00517819 */ /* 0x100fe20000001003 */
[----:B------:R-:W2:Y:S01]  /*2c40*/  LDCU.64 UR12, c[0x0][0x4e0] ;  /* 0x00009c00ff0c77ac */ /* 0x000ea20008000a00 */
[----:B------:R-:W-:-:S02]  /*2c50*/  SHF.R.S32.HI R80, RZ, 0x1f, R3 ;  /* 0x0000001fff507819 */ /* 0x000fc40000011403 */
[----:B------:R-:W-:Y:S02]  /*2c60*/  SHF.R.S32.HI R83, RZ, 0x1f, R83 ;  /* 0x0000001fff537819 */ /* 0x000fe40000011453 */
[----:B------:R-:W-:Y:S01]  /*2c70*/  LEA.HI.X R13, R2, UR5, R13, 0x1, P2 ;  /* 0x00000005020d7c11 */ /* 0x000fe200090f0c0d */
[----:B------:R-:W4:Y:S01]  /*2c80*/  LDCU.64 UR4, c[0x0][0x3b8] ;  /* 0x00007700ff0477ac */ /* 0x000f220008000a00 */
[----:B------:R-:W-:Y:S01]  /*2c90*/  IADD3.X R77, PT, PT, R77, UR11, RZ, P1, !PT ;  /* 0x0000000b4d4d7c10 */ /* 0x000fe20008ffe4ff */
[----:B---3--:R-:W1:Y:S06]  /*2ca0*/  LDCU.128 UR8, c[0x0][0x3a0] ;  /* 0x00007400ff0877ac */ /* 0x008e6c0008000c00 */
.L_x_1304:
[----:B------:R-:W-:Y:S01]  /*2cb0*/  VIADD R92, R92, 0x40 ;  /* 0x000000405c5c7836 */ /* 0x000fe20000000000 */
[----:B------:R-:W-:Y:S01]  /*2cc0*/  BSSY.RECONVERGENT B0, `(.L_x_1237) ;  /* 0x0000014000007945 */ /* 0x000fe20003800200 */
[----:B------:R-:W-:Y:S03]  /*2cd0*/  VIADD R94, R94, 0x40 ;  /* 0x000000405e5e7836 */ /* 0x000fe60000000000 */
[CC--:B------:R-:W-:Y:S02]  /*2ce0*/  ISETP.GE.AND P0, PT, R110.reuse, R92.reuse, PT ;  /* 0x0000005c6e00720c */ /* 0x0c0fe40003f06270 */
[----:B------:R-:W-:Y:S02]  /*2cf0*/  ISETP.GE.AND P5, PT, R101, R92, PT ;  /* 0x0000005c6500720c */ /* 0x000fe40003fa6270 */
[----:B------:R-:W-:Y:S02]  /*2d00*/  ISETP.GE.AND P0, PT, R110, R94, !P0 ;  /* 0x0000005e6e00720c */ /* 0x000fe40004706270 */
[----:B------:R-:W-:Y:S02]  /*2d10*/  ISETP.GE.AND P4, PT, R99, R92, PT ;  /* 0x0000005c6300720c */ /* 0x000fe40003f86270 */
[----:B------:R-:W-:Y:S09]  /*2d20*/  ISETP.GE.AND P5, PT, R101, R94, !P5 ;  /* 0x0000005e6500720c */ /* 0x000ff20006fa6270 */
[----:B------:R-:W-:Y:S05]  /*2d30*/  @!P0 BRA `(.L_x_1238) ;  /* 0x0000000000308947 */ /* 0x000fea0003800000 */
[----:B-1----:R-:W-:Y:S02]  /*2d40*/  ISETP.GE.AND P1, PT, R14, UR18, PT ;  /* 0x000000120e007c0c */ /* 0x002fe4000bf26270 */
[----:B------:R-:W-:Y:S11]  /*2d50*/  ISETP.GE.AND P2, PT, R10, UR18, PT ;  /* 0x000000120a007c0c */ /* 0x000ff6000bf46270 */
[----:B------:R-:W3:Y:S01]  /*2d60*/  @!P1 LDG.E.128 R24, desc[UR6][R74.64] ;  /* 0x000000064a189981 */ /* 0x000ee2000c1e1d00 */
[--C-:B------:R-:W-:Y:S05]  /*2d70*/  @!P1 IMAD.MOV.U32 R71, RZ, RZ, R67.reuse ;  /* 0x000000ffff479224 */ /* 0x100fea00078e0043 */
[----:B---3--:R1:W-:Y:S01]  /*2d80*/  @!P1 STG.E.128 desc[UR6][R70.64], R24 ;  /* 0x0000001846009986 */ /* 0x0083e2000c101d06 */
[----:B------:R-:W-:Y:S03]  /*2d90*/  ISETP.GE.AND P1, PT, R9, UR18, PT ;  /* 0x0000001209007c0c */ /* 0x000fe6000bf26270 */
[----:B------:R-:W3:Y:S01]  /*2da0*/  @!P2 LDG.E.128 R20, desc[UR6][R74.64+0x80] ;  /* 0x000080064a14a981 */ /* 0x000ee2000c1e1d00 */
[--C-:B-1----:R-:W-:Y:S05]  /*2db0*/  @!P2 IMAD.MOV.U32 R71, RZ, RZ, R67.reuse ;  /* 0x000000ffff47a224 */ /* 0x102fea00078e0043 */
[----:B---3--:R1:W-:Y:S04]  /*2dc0*/  @!P2 STG.E.128 desc[UR6][R70.64+0x80], R20 ;  /* 0x000080144600a986 */ /* 0x0083e8000c101d06 */
[----:B------:R-:W3:Y:S01]  /*2dd0*/  @!P1 LDG.E.128 R4, desc[UR6][R74.64+0x100] ;  /* 0x000100064a049981 */ /* 0x000ee2000c1e1d00 */
[----:B-1----:R-:W-:Y:S05]  /*2de0*/  @!P1 IMAD.MOV.U32 R71, RZ, RZ, R67 ;  /* 0x000000ffff479224 */ /* 0x002fea00078e0043 */
[----:B---3--:R3:W-:Y:S02]  /*2df0*/  @!P1 STG.E.128 desc[UR6][R70.64+0x100], R4 ;  /* 0x0001000446009986 */ /* 0x0087e4000c101d06 */
.L_x_1238:
[----:B-12-4-:R-:W-:Y:S05]  /*2e00*/  BSYNC.RECONVERGENT B0 ;  /* 0x0000000000007941 */ /* 0x016fea0003800200 */
.L_x_1237:
        /* <DEDUP_REMOVED lines=14> */
[----:B---3--:R-:W2:Y:S04]  /*2ef0*/  @!P2 LDG.E.128 R4, desc[UR6][R28.64+0x100] ;  /* 0x000100061c04a981 */ /* 0x008ea8000c1e1d00 */
[----:B--2---:R1:W-:Y:S02]  /*2f00*/  @!P2 STG.E.128 desc[UR6][R18.64+0x100], R4 ;  /* 0x000100041200a986 */ /* 0x0043e4000c101d06 */
.L_x_1240:
[----:B------:R-:W-:Y:S05]  /*2f10*/  BSYNC.RECONVERGENT B0 ;  /* 0x0000000000007941 */ /* 0x000fea0003800200 */
.L_x_1239:
        /* <DEDUP_REMOVED lines=11> */
[----:B-1-3--:R-:W3:Y:S01]  /*2fd0*/  @!P2 LDG.E.128 R4, desc[UR6][R28.64] ;  /* 0x000000061c04a981 */ /* 0x00aee2000c1e1d00 */
        /* <DEDUP_REMOVED lines=8> */
.L_x_1242:
[----:B------:R-:W-:Y:S05]  /*3060*/  BSYNC.RECONVERGENT B0 ;  /* 0x0000000000007941 */ /* 0x000fea0003800200 */
.L_x_1241:
[----:B------:R-:W-:Y:S01]  /*3070*/  ISETP.NE.AND P1, PT, R11, RZ, PT ;  /* 0x000000ff0b00720c */ /* 0x000fe20003f25270 */
[----:B------:R-:W-:Y:S01]  /*3080*/  BSSY.RECONVERGENT B0, `(.L_x_1243) ;  /* 0x0000015000007945 */ /* 0x000fe20003800200 */
[----:B------:R-:W-:Y:S03]  /*3090*/  IADD3 R93, PT, PT, R93, -0x1, RZ ;  /* 0xffffffff5d5d7810 */ /* 0x000fe60007ffe0ff */
[----:B------:R-:W-:Y:S05]  /*30a0*/  @!P3 BRA `(.L_x_1244) ;  /* 0x000000000048b947 */ /* 0x000fea0003800000 */
[----:B------:R-:W1:Y:S01]  /*30b0*/  LDC.64 R2, c[0x0][0x4b0] ;  /* 0x00012c00ff027b82 */ /* 0x000e620000000a00 */
[----:B------:R-:W-:Y:S02]  /*30c0*/  ISETP.GE.AND P2, PT, R14, UR18, PT ;  /* 0x000000120e007c0c */ /* 0x000fe4000bf46270 */
[----:B---3--:R-:W-:Y:S02]  /*30d0*/  MOV R71, R67 ;  /* 0x0000004300477202 */ /* 0x008fe40000000f00 */
        /* <DEDUP_REMOVED lines=15> */
.L_x_1244:
[----:B------:R-:W-:Y:S05]  /*31d0*/  BSYNC.RECONVERGENT B0 ;  /* 0x0000000000007941 */ /* 0x000fea0003800200 */
.L_x_1243:
        /* <DEDUP_REMOVED lines=9> */
[----:B-12-4-:R-:W2:Y:S01]  /*3270*/  @!P0 LDG.E.128 R24, desc[UR6][R12.64] ;  /* 0x000000060c188981 */ /* 0x016ea2000c1e1d00 */
[--C-:B------:R-:W-:Y:S05]  /*3280*/  @!P0 IMAD.MOV.U32 R73, RZ, RZ, R69.reuse ;  /* 0x000000ffff498224 */ /* 0x100fea00078e0045 */
[----:B--2---:R1:W-:Y:S01]  /*3290*/  @!P0 STG.E.128 desc[UR6][R72.64], R24 ;  /* 0x0000001848008986 */ /* 0x0043e2000c101d06 */
[----:B------:R-:W-:Y:S03]  /*32a0*/  ISETP.GE.AND P0, PT, R9, UR18, PT ;  /* 0x0000001209007c0c */ /* 0x000fe6000bf06270 */
[----:B------:R-:W2:Y:S01]  /*32b0*/  @!P1 LDG.E.128 R20, desc[UR6][R12.64+0x80] ;  /* 0x000080060c149981 */ /* 0x000ea2000c1e1d00 */
[--C-:B-1----:R-:W-:Y:S05]  /*32c0*/  @!P1 IMAD.MOV.U32 R73, RZ, RZ, R69.reuse ;  /* 0x000000ffff499224 */ /* 0x102fea00078e0045 */
[----:B--2---:R1:W-:Y:S04]  /*32d0*/  @!P1 STG.E.128 desc[UR6][R72.64+0x80], R20 ;  /* 0x0000801448009986 */ /* 0x0043e8000c101d06 */
[----:B---3--:R-:W2:Y:S01]  /*32e0*/  @!P0 LDG.E.128 R4, desc[UR6][R12.64+0x100] ;  /* 0x000100060c048981 */ /* 0x008ea2000c1e1d00 */
[----:B-1----:R-:W-:Y:S05]  /*32f0*/  @!P0 IMAD.MOV.U32 R73, RZ, RZ, R69 ;  /* 0x000000ffff498224 */ /* 0x002fea00078e0045 */
[----:B--2---:R1:W-:Y:S02]  /*3300*/  @!P0 STG.E.128 desc[UR6][R72.64+0x100], R4 ;  /* 0x0001000448008986 */ /* 0x0043e4000c101d06 */
.L_x_1248:
[----:B------:R-:W-:Y:S05]  /*3310*/  BSYNC.RECONVERGENT B0 ;  /* 0x0000000000007941 */ /* 0x000fea0003800200 */
.L_x_1247:
        /* <DEDUP_REMOVED lines=8> */
[----:B----4-:R-:W2:Y:S04]  /*33a0*/  @!P1 LDG.E.128 R24, desc[UR6][R18.64] ;  /* 0x0000000612189981 */ /* 0x010ea8000c1e1d00 */
[----:B--2---:R1:W-:Y:S01]  /*33b0*/  @!P1 STG.E.128 desc[UR6][R2.64], R24 ;  /* 0x0000001802009986 */ /* 0x0043e2000c101d06 */
[----:B------:R-:W-:Y:S03]  /*33c0*/  ISETP.GE.AND P1, PT, R9, UR18, PT ;  /* 0x0000001209007c0c */ /* 0x000fe6000bf26270 */
[----:B------:R-:W2:Y:S04]  /*33d0*/  @!P0 LDG.E.128 R20, desc[UR6][R18.64+0x80] ;  /* 0x0000800612148981 */ /* 0x000ea8000c1e1d00 */
[----:B--2---:R1:W-:Y:S06]  /*33e0*/  @!P0 STG.E.128 desc[UR6][R2.64+0x80], R20 ;  /* 0x0000801402008986 */ /* 0x0043ec000c101d06 */
[----:B---3--:R-:W2:Y:S04]  /*33f0*/  @!P1 LDG.E.128 R4, desc[UR6][R18.64+0x100] ;  /* 0x0001000612049981 */ /* 0x008ea8000c1e1d00 */
[----:B--2---:R1:W-:Y:S02]  /*3400*/  @!P1 STG.E.128 desc[UR6][R2.64+0x100], R4 ;  /* 0x0001000402009986 */ /* 0x0043e4000c101d06 */
.L_x_1250:
[----:B------:R-:W-:Y:S05]  /*3410*/  BSYNC.RECONVERGENT B0 ;  /* 0x0000000000007941 */ /* 0x000fea0003800200 */
.L_x_1249:
[----:B------:R-:W-:Y:S04]  /*3420*/  BSSY.RECONVERGENT B0, `(.L_x_1251) ;  /* 0x0000011000007945 */ /* 0x000fe80003800200 */
[----:B------:R-:W-:Y:S05]  /*3430*/  @!P4 BRA `(.L_x_1252) ;  /* 0x00000000003cc947 */ /* 0x000fea0003800000 */
[----:B-1----:R-:W4:Y:S01]  /*3440*/  LDC.64 R2, c[0x0][0x4a8] ;  /* 0x00012a00ff027b82 */ /* 0x002f220000000a00 */
[----:B------:R-:W-:Y:S02]  /*3450*/  ISETP.GE.AND P1, PT, R14, UR18, PT ;  /* 0x000000120e007c0c */ /* 0x000fe4000bf26270 */
[C---:B----4-:R-:W-:Y:S04]  /*3460*/  LEA R28, P0, R2.reuse, R12, 0x6 ;  /* 0x0000000c021c7211 */ /* 0x050fe800078030ff */
[----:B------:R-:W-:Y:S02]  /*3470*/  LEA.HI.X R29, R2, R13, R3, 0x6, P0 ;  /* 0x0000000d021d7211 */ /* 0x000fe400000f3403 */
[----:B------:R-:W1:Y:S01]  /*3480*/  LDC.64 R2, c[0x0][0x3b8] ;  /* 0x0000ee00ff027b82 */ /* 0x000e620000000a00 */
[----:B------:R-:W-:Y:S04]  /*3490*/  ISETP.GE.AND P0, PT, R10, UR18, PT ;  /* 0x000000120a007c0c */ /* 0x000fe8000bf06270 */
[----:B--23--:R-:W2:Y:S01]  /*34a0*/  @!P1 LDG.E.128 R4, desc[UR6][R28.64] ;  /* 0x000000061c049981 */ /* 0x00cea2000c1e1d00 */
        /* <DEDUP_REMOVED lines=8> */
.L_x_1252:
[----:B------:R-:W-:Y:S05]  /*3530*/  BSYNC.RECONVERGENT B0 ;  /* 0x0000000000007941 */ /* 0x000fea0003800200 */
.L_x_1251:
[----:B------:R-:W-:Y:S01]  /*3540*/  MOV R11, RZ ;  /* 0x000000ff000b7202 */ /* 0x000fe20000000f00 */
[----:B------:R-:W-:Y:S05]  /*3550*/  @!P3 BRA `(.L_x_1253) ;  /* 0x0000006c00e4b947 */ /* 0x000fea0003800000 */
[----:B-1----:R-:W1:Y:S01]  /*3560*/  LDC.64 R2, c[0x0][0x4a8] ;  /* 0x00012a00ff027b82 */ /* 0x002e620000000a00 */
[----:B------:R-:W-:Y:S02]  /*3570*/  ISETP.GE.AND P1, PT, R14, UR18, PT ;  /* 0x000000120e007c0c */ /* 0x000fe4000bf26270 */
[----:B------:R-:W-:Y:S02]  /*3580*/  MOV R73, R69 ;  /* 0x0000004500497202 */ /* 0x000fe40000000f00 */
        /* <DEDUP_REMOVED lines=18> */
.L_x_1246:
        /* <DEDUP_REMOVED lines=10> */
[----:B-12-4-:R-:W2:Y:S01]  /*3750*/  LDG.E.128 R20, desc[UR6][R12.64] ;  /* 0x000000060c147981 */ /* 0x016ea2000c1e1d00 */
[----:B------:R-:W-:Y:S11]  /*3760*/  IMAD.MOV.U32 R73, RZ, RZ, R69 ;  /* 0x000000ffff497224 */ /* 0x000ff600078e0045 */
[----:B------:R-:W4:Y:S06]  /*3770*/  @!P0 LDG.E.64 R32, desc[UR6][R50.64] ;  /* 0x0000000632208981 */ /* 0x000f2c000c1e1b00 */
[----:B---3--:R-:W3:Y:S01]  /*3780*/  @!P0 LDG.E.64 R6, desc[UR6][R16.64] ;  /* 0x0000000610068981 */ /* 0x008ee2000c1e1b00 */
[C---:B--2---:R-:W-:Y:S01]  /*3790*/  @!P0 LOP3.LUT R19, R20.reuse, 0xffff0000, RZ, 0xc0, !PT ;  /* 0xffff000014138812 */ /* 0x044fe200078ec0ff */
[----:B------:R-:W-:Y:S01]  /*37a0*/  @!P0 IMAD.U32 R29, R20, 0x10000, RZ ;  /* 0x00010000141d8824 */ /* 0x000fe200078e00ff */
[----:B------:R-:W-:Y:S01]  /*37b0*/  @!P0 LOP3.LUT R25, R21, 0xffff0000, RZ, 0xc0, !PT ;  /* 0xffff000015198812 */ /* 0x000fe200078ec0ff */
[----:B------:R-:W-:Y:S01]  /*37c0*/  @!P0 IMAD.U32 R28, R23, 0x10000, RZ ;  /* 0x00010000171c8824 */ /* 0x000fe200078e00ff */
[C---:B------:R-:W-:Y:S02]  /*37d0*/  @!P0 LOP3.LUT R18, R22.reuse, 0xffff0000, RZ, 0xc0, !PT ;  /* 0xffff000016128812 */ /* 0x040fe400078ec0ff */
[----:B------:R-:W-:Y:S02]  /*37e0*/  @!P0 SHF.L.U32 R26, R22, 0x10, RZ ;  /* 0x00000010161a8819 */ /* 0x000fe400000006ff */
[C---:B----4-:R-:W-:Y:S02]  /*37f0*/  @!P0 SHF.L.U32 R27, R32.reuse, 0x10, RZ ;  /* 0x00000010201b8819 */ /* 0x050fe400000006ff */
[----:B------:R-:W-:Y:S02]  /*3800*/  @!P0 SHF.L.U32 R24, R33, 0x10, RZ ;  /* 0x0000001021188819 */ /* 0x000fe400000006ff */
[----:B------:R-:W-:Y:S01]  /*3810*/  @!P0 LOP3.LUT R31, R32, 0xffff0000, RZ, 0xc0, !PT ;  /* 0xffff0000201f8812 */ /* 0x000fe200078ec0ff */
[----:B------:R-:W-:Y:S01]  /*3820*/  @!P0 FMUL.FTZ R35, R19, R27 ;  /* 0x0000001b13238220 */ /* 0x000fe20000410000 */
[C---:B---3--:R-:W-:Y:S01]  /*3830*/  @!P0 SHF.L.U32 R8, R6.reuse, 0x10, RZ ;  /* 0x0000001006088819 */ /* 0x048fe200000006ff */
[----:B------:R-:W-:Y:S01]  /*3840*/  @!P0 IMAD.U32 R5, R7, 0x10000, RZ ;  /* 0x0001000007058824 */ /* 0x000fe200078e00ff */
[----:B------:R-:W-:Y:S01]  /*3850*/  @!P0 LOP3.LUT R6, R6, 0xffff0000, RZ, 0xc0, !PT ;  /* 0xffff000006068812 */ /* 0x000fe200078ec0ff */
[----:B------:R-:W-:Y:S01]  /*3860*/  @!P0 FMUL.FTZ R37, R25, R31 ;  /* 0x0000001f19258220 */ /* 0x000fe20000410000 */
[----:B------:R-:W-:Y:S01]  /*3870*/  @!P0 LOP3.LUT R7, R7, 0xffff0000, RZ, 0xc0, !PT ;  /* 0xffff000007078812 */ /* 0x000fe200078ec0ff */
[-C--:B------:R-:W-:Y:S01]  /*3880*/  @!P0 FMUL.FTZ R0, R19, R8.reuse ;  /* 0x0000000813008220 */ /* 0x080fe20000410000 */
[----:B------:R-:W-:Y:S01]  /*3890*/  @!P0 LOP3.LUT R33, R33, 0xffff0000, RZ, 0xc0, !PT ;  /* 0xffff000021218812 */ /* 0x000fe200078ec0ff */
[----:B------:R-:W-:Y:S01]  /*38a0*/  @!P0 FFMA.FTZ R35, R29, R8, -R35 ;  /* 0x000000081d238223 */ /* 0x000fe20000010823 */
[----:B------:R-:W-:Y:S01]  /*38b0*/  @!P0 LOP3.LUT R8, R23, 0xffff0000, RZ, 0xc0, !PT ;  /* 0xffff000017088812 */ /* 0x000fe200078ec0ff */
[----:B------:R-:W-:Y:S01]  /*38c0*/  @!P0 FFMA.FTZ R0, R27, R29, R0 ;  /* 0x0000001d1b008223 */ /* 0x000fe20000010000 */
[----:B------:R-:W-:Y:S02]  /*38d0*/  @!P0 IMAD.U32 R27, R21, 0x10000, RZ ;  /* 0x00010000151b8824 */ /* 0x000fe400078e00ff */
[----:B------:R-:W-:Y:S01]  /*38e0*/  @!P0 FMUL.FTZ R2, R25, R6 ;  /* 0x0000000619028220 */ /* 0x000fe20000410000 */
[C---:B------:R-:W-:Y:S01]  /*38f0*/  @!P0 FMUL.FTZ R3, R18.reuse, R5 ;  /* 0x0000000512038220 */ /* 0x040fe20000410000 */
[----:B------:R-:W-:Y:S01]  /*3900*/  @!P0 FMUL.FTZ R30, R18, R24 ;  /* 0x00000018121e8220 */ /* 0x000fe20000410000 */
[----:B------:R-:W-:Y:S01]  /*3910*/  @!P0 F2FP.BF16.F32.PACK_AB R35, R0, R35 ;  /* 0x000000230023823e */ /* 0x000fe200000010ff */
[C---:B------:R-:W-:Y:S01]  /*3920*/  @!P0 FMUL.FTZ R39, R8.reuse, R33 ;  /* 0x0000002108278220 */ /* 0x040fe20000410000 */
[----:B------:R-:W-:Y:S01]  /*3930*/  @!P0 FMUL.FTZ R4, R8, R7 ;  /* 0x0000000708048220 */ /* 0x000fe20000410000 */
[----:B------:R-:W-:Y:S01]  /*3940*/  @!P0 FFMA.FTZ R2, R31, R27, R2 ;  /* 0x0000001b1f028223 */ /* 0x000fe20000010002 */
[----:B------:R-:W-:Y:S01]  /*3950*/  @!P0 MOV R20, R35 ;  /* 0x0000002300148202 */ /* 0x000fe20000000f00 */
[----:B------:R-:W-:Y:S01]  /*3960*/  @!P0 FFMA.FTZ R3, R24, R26, R3 ;  /* 0x0000001a18038223 */ /* 0x000fe20000010003 */
[----:B------:R-:W-:Y:S01]  /*3970*/  @!P0 FFMA.FTZ R37, R27, R6, -R37 ;  /* 0x000000061b258223 */ /* 0x000fe20000010825 */
[----:B------:R-:W-:Y:S01]  /*3980*/  @!P0 FFMA.FTZ R30, R26, R5, -R30 ;  /* 0x000000051a1e8223 */ /* 0x000fe2000001081e */
[----:B------:R-:W-:Y:S01]  /*3990*/  @!P0 FFMA.FTZ R39, R28, R7, -R39 ;  /* 0x000000071c278223 */ /* 0x000fe20000010827 */
[----:B------:R-:W-:Y:S02]  /*39a0*/  @!P0 FFMA.FTZ R4, R33, R28, R4 ;  /* 0x0000001c21048223 */ /* 0x000fe40000010004 */
[----:B------:R-:W-:Y:S02]  /*39b0*/  @!P0 F2FP.BF16.F32.PACK_AB R34, R2, R37 ;  /* 0x000000250222823e */ /* 0x000fe400000010ff */
[----:B------:R-:W-:Y:S02]  /*39c0*/  @!P0 F2FP.BF16.F32.PACK_AB R30, R3, R30 ;  /* 0x0000001e031e823e */ /* 0x000fe400000010ff */
[----:B------:R-:W-:Y:S02]  /*39d0*/  @!P0 F2FP.BF16.F32.PACK_AB R39, R4, R39 ;  /* 0x000000270427823e */ /* 0x000fe400000010ff */
[----:B------:R-:W-:Y:S02]  /*39e0*/  @!P0 MOV R21, R34 ;  /* 0x0000002200158202 */ /* 0x000fe40000000f00 */
[----:B------:R-:W-:Y:S02]  /*39f0*/  @!P0 MOV R22, R30 ;  /* 0x0000001e00168202 */ /* 0x000fe40000000f00 */
[----:B------:R-:W-:Y:S05]  /*3a00*/  @!P0 MOV R23, R39 ;  /* 0x0000002700178202 */ /* 0x000fea0000000f00 */
[----:B------:R1:W-:Y:S02]  /*3a10*/  STG.E.128 desc[UR6][R72.64], R20 ;  /* 0x0000001448007986 */ /* 0x0003e4000c101d06 */
.L_x_1258:
[----:B------:R-:W-:Y:S05]  /*3a20*/  BSYNC.RECONVERGENT B0 ;  /* 0x0000000000007941 */ /* 0x000fea0003800200 */
.L_x_1257:
[----:B------:R-:W-:Y:S04]  /*3a30*/  BSSY.RECONVERGENT B0, `(.L_x_1259) ;  /* 0x0000030000007945 */ /* 0x000fe80003800200 */
        /* <DEDUP_REMOVED lines=47> */
.L_x_1260:
[----:B------:R-:W-:Y:S05]  /*3d30*/  BSYNC.RECONVERGENT B0 ;  /* 0x0000000000007941 */ /* 0x000fea0003800200 */
.L_x_1259:
        /* <DEDUP_REMOVED lines=47> */
.L_x_1256:
[----:B------:R-:W-:Y:S05]  /*4030*/  BSYNC.RECONVERGENT B1 ;  /* 0x0000000000017941 */ /* 0x000fea0003800200 */
.L_x_1255:
        /* <DEDUP_REMOVED lines=64> */
.L_x_1264:
[----:B------:R-:W-:Y:S05]  /*4440*/  BSYNC.RECONVERGENT B0 ;  /* 0x0000000000007941 */ /* 0x000fea0003800200 */
.L_x_1263:
        /* <DEDUP_REMOVED lines=48> */
.L_x_1266:
[----:B------:R-:W-:Y:S05]  /*4750*/  BSYNC.RECONVERGENT B0 ;  /* 0x0000000000007941 */ /* 0x000fea0003800200 */
.L_x_1265:
        /* <DEDUP_REMOVED lines=47> */
.L_x_1262:
[----:B------:R-:W-:Y:S05]  /*4a50*/  BSYNC.RECONVERGENT B1 ;  /* 0x0000000000017941 */ /* 0x000fea0003800200 */
.L_x_1261:
        /* <DEDUP_REMOVED lines=64> */
.L_x_1270:
[----:B------:R-:W-:Y:S05]  /*4e60*/  BSYNC.RECONVERGENT B0 ;  /* 0x0000000000007941 */ /* 0x000fea0003800200 */
.L_x_1269:
        /* <DEDUP_REMOVED lines=48> */
.L_x_1272:
[----:B------:R-:W-:Y:S05]  /*5170*/  BSYNC.RECONVERGENT B0 ;  /* 0x0000000000007941 */ /* 0x000fea0003800200 */
.L_x_1271:
        /* <DEDUP_REMOVED lines=47> */
.L_x_1268:
[----:B------:R-:W-:Y:S05]  /*5470*/  BSYNC.RECONVERGENT B1 ;  /* 0x0000000000017941 */ /* 0x000fea0003800200 */
.L_x_1267:
[----:B------:R-:W-:Y:S04]  /*5480*/  BSSY.RECONVERGENT B1, `(.L_x_1273) ;  /* 0x00000a4000017945 */ /* 0x000fe80003800200 */
[----:B------:R-:W-:Y:S05]  /*5490*/  @!P3 BRA `(.L_x_1274) ;  /* 0x000000080088b947 */ /* 0x000fea0003800000 */
[----:B------:R-:W-:Y:S01]  /*54a0*/  IMAD.MOV.U32 R73, RZ, RZ, R69 ;  /* 0x000000ffff497224 */ /* 0x000fe200078e0045 */
        /* <DEDUP_REMOVED lines=64> */
.L_x_1276:
[----:B------:R-:W-:Y:S05]  /*58b0*/  BSYNC.RECONVERGENT B0 ;  /* 0x0000000000007941 */ /* 0x000fea0003800200 */
.L_x_1275:
        /* <DEDUP_REMOVED lines=48> */
.L_x_1278:
[----:B------:R-:W-:Y:S05]  /*5bc0*/  BSYNC.RECONVERGENT B0 ;  /* 0x0000000000007941 */ /* 0x000fea0003800200 */
.L_x_1277:
        /* <DEDUP_REMOVED lines=47> */
.L_x_1274:
[----:B------:R-:W-:Y:S05]  /*5ec0*/  BSYNC.RECONVERGENT B1 ;  /* 0x0000000000017941 */ /* 0x000fea0003800200 */
.L_x_1273:
        /* <DEDUP_REMOVED lines=8> */
.L_x_1254:
[----:B-12---:R-:W-:Y:S01]  /*5f50*/  LEA.HI R18, R11, R11, RZ, 0x1 ;  /* 0x0000000b0b127211 */ /* 0x006fe200078f08ff */
[----:B------:R-:W-:Y:S01]  /*5f60*/  BSSY.RECONVERGENT B1, `(.L_x_1279) ;  /* 0x0000114000017945 */ /* 0x000fe20003800200 */
[----:B------:R-:W-:Y:S02]  /*5f70*/  SHF.R.U32.HI R19, RZ, 0x1, R11 ;  /* 0x00000001ff137819 */ /* 0x000fe4000001160b */
[----:B------:R-:W-:Y:S05]  /*5f80*/  SHF.R.S32.HI R18, RZ, 0x1, R18 ;  /* 0x00000001ff127819 */ /* 0x000fea0000011412 */
[----:B------:R-:W-:Y:S05]  /*5f90*/  IMAD.MOV R18, RZ, RZ, -R18 ;  /* 0x000000ffff127224 */ /* 0x000fea00078e0a12 */
[----:B---3--:R-:W-:Y:S01]  /*5fa0*/  SHF.R.S32.HI R71, RZ, 0x1f, R18 ;  /* 0x0000001fff477819 */ /* 0x008fe20000011412 */
        /* <DEDUP_REMOVED lines=12> */
[----:B----4-:R-:W-:Y:S01]  /*6070*/  @!P0 SEL R21, R19, R18, !P1 ;  /* 0x0000001213158207 */ /* 0x010fe20004800000 */
[C---:B------:R-:W-:Y:S01]  /*6080*/  @!P0 IMAD.SHL.U32 R59, R73.reuse, 0x2, RZ ;  /* 0x00000002493b8824 */ /* 0x040fe200078e00ff */
[----:B------:R-:W-:Y:S02]  /*6090*/  @!P0 SHF.L.U64.HI R48, R73, 0x1, R48 ;  /* 0x0000000149308819 */ /* 0x000fe40000010230 */
[----:B------:R-:W-:Y:S01]  /*60a0*/  MOV R73, R69 ;  /* 0x0000004500497202 */ /* 0x000fe20000000f00 */
        /* <DEDUP_REMOVED lines=8> */
[----:B------:R2:W5:Y:S02]  /*6130*/  @!P0 LDG.E.128 R44, desc[UR6][R36.64] ;  /* 0x00000006242c8981 */ /* 0x000564000c1e1d00 */
[C---:B--2---:R-:W-:Y:S01]  /*6140*/  @!P0 SHF.L.U32 R37, R52.reuse, 0x10, RZ ;  /* 0x0000001034258819 */ /* 0x044fe200000006ff */
[----:B------:R-:W-:Y:S01]  /*6150*/  @!P0 IMAD.U32 R40, R53, 0x10000, RZ ;  /* 0x0001000035288824 */ /* 0x000fe200078e00ff */
[----:B------:R-:W-:Y:S02]  /*6160*/  @!P0 LOP3.LUT R39, R52, 0xffff0000, RZ, 0xc0, !PT ;  /* 0xffff000034278812 */ /* 0x000fe400078ec0ff */
[C---:B---3--:R-:W-:Y:S01]  /*6170*/  @!P0 LOP3.LUT R30, R24.reuse, 0xffff0000, RZ, 0xc0, !PT ;  /* 0xffff0000181e8812 */ /* 0x048fe200078ec0ff */
[----:B------:R-:W-:Y:S01]  /*6180*/  @!P0 IMAD.U32 R31, R24, 0x10000, RZ ;  /* 0x00010000181f8824 */ /* 0x000fe200078e00ff */
[C---:B------:R-:W-:Y:S01]  /*6190*/  @!P0 LOP3.LUT R29, R25.reuse, 0xffff0000, RZ, 0xc0, !PT ;  /* 0xffff0000191d8812 */ /* 0x040fe200078ec0ff */
[----:B------:R-:W-:Y:S01]  /*61a0*/  @!P0 IMAD.U32 R28, R25, 0x10000, RZ ;  /* 0x00010000191c8824 */ /* 0x000fe200078e00ff */
[C---:B------:R-:W-:Y:S01]  /*61b0*/  @!P0 SHF.L.U32 R25, R26.reuse, 0x10, RZ ;  /* 0x000000101a198819 */ /* 0x040fe200000006ff */
[----:B------:R-:W-:Y:S01]  /*61c0*/  @!P0 IMAD.U32 R23, R27, 0x10000, RZ ;  /* 0x000100001b178824 */ /* 0x000fe200078e00ff */
[----:B------:R-:W-:Y:S02]  /*61d0*/  @!P0 LOP3.LUT R24, R26, 0xffff0000, RZ, 0xc0, !PT ;  /* 0xffff00001a188812 */ /* 0x000fe400078ec0ff */
[C---:B----4-:R-:W-:Y:S01]  /*61e0*/  @!P0 SHF.L.U32 R34, R116.reuse, 0x10, RZ ;  /* 0x0000001074228819 */ /* 0x050fe200000006ff */
[----:B------:R-:W-:Y:S01]  /*61f0*/  @!P0 IMAD.U32 R33, R117, 0x10000, RZ ;  /* 0x0001000075218824 */ /* 0x000fe200078e00ff */
[----:B------:R-:W-:Y:S01]  /*6200*/  @!P0 LOP3.LUT R35, R116, 0xffff0000, RZ, 0xc0, !PT ;  /* 0xffff000074238812 */ /* 0x000fe200078ec0ff */
[----:B------:R-:W-:Y:S01]  /*6210*/  @!P0 IMAD.U32 R22, R119, 0x10000, RZ ;  /* 0x0001000077168824 */ /* 0x000fe200078e00ff */
        /* <DEDUP_REMOVED lines=8> */
[----:B------:R-:W-:Y:S01]  /*62a0*/  @!P0 SHF.L.U32 R36, R44, 0x10, RZ ;  /* 0x000000102c248819 */ /* 0x000fe200000006ff */
[----:B------:R-:W-:Y:S01]  /*62b0*/  @!P1 FADD.FTZ R33, -R33, -RZ ;  /* 0x800000ff21219221 */ /* 0x000fe20000010100 */
[----:B------:R-:W-:Y:S01]  /*62c0*/  @!P0 LOP3.LUT R20, R119, 0xffff0000, RZ, 0xc0, !PT ;  /* 0xffff000077148812 */ /* 0x000fe200078ec0ff */
        /* <DEDUP_REMOVED lines=9> */
[----:B------:R-:W-:Y:S01]  /*6360*/  @!P0 SHF.L.U32 R36, R54, 0x10, RZ ;  /* 0x0000001036248819 */ /* 0x000fe200000006ff */
[----:B------:R-:W-:Y:S01]  /*6370*/  @!P1 FADD.FTZ R27, -R27, -RZ ;  /* 0x800000ff1b1b9221 */ /* 0x000fe20000010100 */
[----:B------:R-:W-:Y:S01]  /*6380*/  @!P0 LOP3.LUT R44, R46, 0xffff0000, RZ, 0xc0, !PT ;  /* 0xffff00002e2c8812 */ /* 0x000fe200078ec0ff */
[----:B------:R-:W-:Y:S01]  /*6390*/  @!P1 FADD.FTZ R22, -R22, -RZ ;  /* 0x800000ff16169221 */ /* 0x000fe20000010100 */
[----:B------:R-:W-:Y:S01]  /*63a0*/  @!P0 LOP3.LUT R46, R47, 0xffff0000, RZ, 0xc0, !PT ;  /* 0xffff00002f2e8812 */ /* 0x000fe200078ec0ff */
[----:B------:R-:W-:Y:S01]  /*63b0*/  @!P0 FFMA.FTZ R2, R39, R38, R2 ;  /* 0x0000002627028223 */ /* 0x000fe20000010002 */
[----:B------:R-:W-:Y:S01]  /*63c0*/  @!P0 LOP3.LUT R39, R54, 0xffff0000, RZ, 0xc0, !PT ;  /* 0xffff000036278812 */ /* 0x000fe200078ec0ff */
[----:B------:R-:W-:Y:S01]  /*63d0*/  @!P0 FMUL.FTZ R4, R29, R32 ;  /* 0x000000201d048220 */ /* 0x000fe20000410000 */
[----:B------:R-:W-:Y:S01]  /*63e0*/  @!P1 FADD.FTZ R20, -R20, -RZ ;  /* 0x800000ff14149221 */ /* 0x000fe20000010100 */
[----:B------:R-:W-:Y:S01]  /*63f0*/  @!P0 FMUL.FTZ R5, R25, R26 ;  /* 0x0000001a19058220 */ /* 0x000fe20000410000 */
[----:B------:R-:W-:Y:S01]  /*6400*/  @!P0 F2FP.BF16.F32.PACK_AB R48, R2, R0 ;  /* 0x000000000230823e */ /* 0x000fe200000010ff */
[----:B------:R-:W-:Y:S01]  /*6410*/  @!P0 FFMA.FTZ R3, R40, R41, R3 ;  /* 0x0000002928038223 */ /* 0x000fe20000010003 */
[C---:B------:R-:W-:Y:S01]  /*6420*/  @!P0 LOP3.LUT R41, R55.reuse, 0xffff0000, RZ, 0xc0, !PT ;  /* 0xffff000037298812 */ /* 0x040fe200078ec0ff */
[----:B------:R-:W-:Y:S01]  /*6430*/  @!P0 FMUL.FTZ R6, R24, R27 ;  /* 0x0000001b18068220 */ /* 0x000fe20000410000 */
[----:B------:R-:W-:Y:S01]  /*6440*/  @!P0 MOV R52, R48 ;  /* 0x0000003000348202 */ /* 0x000fe20000000f00 */
[----:B------:R-:W-:Y:S02]  /*6450*/  @!P0 IMAD.U32 R38, R55, 0x10000, RZ ;  /* 0x0001000037268824 */ /* 0x000fe400078e00ff */
[----:B------:R-:W-:Y:S01]  /*6460*/  @!P0 FMUL.FTZ R7, R23, R22 ;  /* 0x0000001617078220 */ /* 0x000fe20000410000 */
[----:B------:R-:W-:Y:S02]  /*6470*/  @!P0 IMAD.U32 R45, R47, 0x10000, RZ ;  /* 0x000100002f2d8824 */ /* 0x000fe400078e00ff */
[----:B------:R-:W-:Y:S01]  /*6480*/  @!P0 FFMA.FTZ R4, R37, R42, R4 ;  /* 0x0000002a25048223 */ /* 0x000fe20000010004 */
[----:B------:R-:W-:Y:S01]  /*6490*/  @!P0 FMUL.FTZ R8, R21, R20 ;  /* 0x0000001415088220 */ /* 0x000fe20000410000 */
[----:B------:R-:W-:Y:S01]  /*64a0*/  @!P0 FFMA.FTZ R5, R36, R43, R5 ;  /* 0x0000002b24058223 */ /* 0x000fe20000010005 */
[----:B------:R-:W-:Y:S01]  /*64b0*/  @!P0 FFMA.FTZ R6, R39, R44, R6 ;  /* 0x0000002c27068223 */ /* 0x000fe20000010006 */
[----:B------:R-:W-:Y:S01]  /*64c0*/  @!P0 FFMA.FTZ R7, R38, R45, R7 ;  /* 0x0000002d26078223 */ /* 0x000fe20000010007 */
[----:B------:R-:W-:Y:S01]  /*64d0*/  @!P0 FFMA.FTZ R8, R41, R46, R8 ;  /* 0x0000002e29088223 */ /* 0x000fe20000010008 */
[----:B------:R-:W-:Y:S02]  /*64e0*/  @!P0 F2FP.BF16.F32.PACK_AB R59, R4, R3 ;  /* 0x00000003043b823e */ /* 0x000fe400000010ff */
[----:B------:R-:W-:Y:S02]  /*64f0*/  @!P0 F2FP.BF16.F32.PACK_AB R56, R6, R5 ;  /* 0x000000050638823e */ /* 0x000fe400000010ff */
[----:B------:R-:W-:Y:S01]  /*6500*/  @!P0 F2FP.BF16.F32.PACK_AB R115, R8, R7 ;  /* 0x000000070873823e */ /* 0x000fe200000010ff */
[----:B------:R-:W-:Y:S02]  /*6510*/  @!P0 IMAD.MOV.U32 R53, RZ, RZ, R59 ;  /* 0x000000ffff358224 */ /* 0x000fe400078e003b */
[----:B------:R-:W-:Y:S01]  /*6520*/  @!P0 IMAD.MOV.U32 R54, RZ, RZ, R56 ;  /* 0x000000ffff368224 */ /* 0x000fe200078e0038 */
[----:B------:R-:W-:Y:S05]  /*6530*/  @!P0 MOV R55, R115 ;  /* 0x0000007300378202 */ /* 0x000fea0000000f00 */
[----:B------:R1:W-:Y:S02]  /*6540*/  STG.E.128 desc[UR6][R72.64], R52 ;  /* 0x0000003448007986 */ /* 0x0003e4000c101d06 */
.L_x_1282:
[----:B------:R-:W-:Y:S05]  /*6550*/  BSYNC.RECONVERGENT B0 ;  /* 0x0000000000007941 */ /* 0x000fea0003800200 */
.L_x_1281:
        /* <DEDUP_REMOVED lines=9> */
[----:B----4-:R-:W-:Y:S02]  /*65f0*/  @!P0 SEL R21, R19, R18, !P1 ;  /* 0x0000001213158207 */ /* 0x010fe40004800000 */
[----:B------:R-:W-:Y:S01]  /*6600*/  @!P0 SEL R73, R73, 0x40, P1 ;  /* 0x0000004049498807 */ /* 0x000fe20000800000 */
[----:B------:R-:W-:Y:S02]  /*6610*/  @!P0 IMAD.X R48, RZ, RZ, R71, P6 ;  /* 0x000000ffff308224 */ /* 0x000fe400030e0647 */
[----:B------:R-:W-:Y:S03]  /*6620*/  @!P0 IMAD.WIDE R24, R21, 0x2, R12 ;  /* 0x0000000215188825 */ /* 0x000fe600078e020c */
[----:B------:R-:W-:Y:S01]  /*6630*/  @!P0 SEL R48, R48, RZ, P1 ;  /* 0x000000ff30308207 */ /* 0x000fe20000800000 */
[C---:B------:R-:W-:Y:S02]  /*6640*/  @!P0 IMAD.SHL.U32 R59, R73.reuse, 0x2, RZ ;  /* 0x00000002493b8824 */ /* 0x040fe400078e00ff */
[----:B------:R-:W3:Y:S01]  /*6650*/  @!P0 LDG.E.128 R24, desc[UR6][R24.64+0x80] ;  /* 0x0000800618188981 */ /* 0x000ee2000c1e1d00 */
[----:B------:R-:W-:Y:S02]  /*6660*/  @!P0 SHF.L.U64.HI R48, R73, 0x1, R48 ;  /* 0x0000000149308819 */ /* 0x000fe40000010230 */
[C---:B------:R-:W-:Y:S02]  /*6670*/  @!P0 IADD3 R116, P1, PT, R59.reuse, R76, RZ ;  /* 0x0000004c3b748210 */ /* 0x040fe40007f3e0ff */
[----:B------:R-:W-:Y:S02]  /*6680*/  MOV R73, R69 ;  /* 0x0000004500497202 */ /* 0x000fe40000000f00 */
[C---:B------:R-:W-:Y:S02]  /*6690*/  @!P0 IADD3.X R117, PT, PT, R48.reuse, R77, RZ, P1, !PT ;  /* 0x0000004d30758210 */ /* 0x040fe40000ffe4ff */
[----:B------:R-:W-:Y:S04]  /*66a0*/  @!P0 IADD3 R36, P1, PT, R59, R78, RZ ;  /* 0x0000004e3b248210 */ /* 0x000fe80007f3e0ff */
[----:B------:R-:W4:Y:S01]  /*66b0*/  @!P0 LDG.E.128 R116, desc[UR6][R116.64] ;  /* 0x0000000674748981 */ /* 0x000f22000c1e1d00 */
[----:B------:R-:W-:Y:S01]  /*66c0*/  @!P0 IMAD.X R37, R48, 0x1, R79, P1 ;  /* 0x0000000130258824 */ /* 0x000fe200008e064f */
[----:B------:R-:W-:Y:S06]  /*66d0*/  ISETP.GE.U32.OR P1, PT, R10, R19, P0 ;  /* 0x000000130a00720c */ /* 0x000fec0000726470 */
[----:B------:R2:W5:Y:S02]  /*66e0*/  @!P0 LDG.E.128 R44, desc[UR6][R36.64] ;  /* 0x00000006242c8981 */ /* 0x000564000c1e1d00 */
[C---:B--2---:R-:W-:Y:S01]  /*66f0*/  @!P0 SHF.L.U32 R37, R52.reuse, 0x10, RZ ;  /* 0x0000001034258819 */ /* 0x044fe200000006ff */
[----:B------:R-:W-:Y:S01]  /*6700*/  @!P0 IMAD.U32 R40, R53, 0x10000, RZ ;  /* 0x0001000035288824 */ /* 0x000fe200078e00ff */
[----:B------:R-:W-:Y:S02]  /*6710*/  @!P0 LOP3.LUT R39, R52, 0xffff0000, RZ, 0xc0, !PT ;  /* 0xffff000034278812 */ /* 0x000fe400078ec0ff */
[C---:B---3--:R-:W-:Y:S01]  /*6720*/  @!P0 LOP3.LUT R30, R24.reuse, 0xffff0000, RZ, 0xc0, !PT ;  /* 0xffff0000181e8812 */ /* 0x048fe200078ec0ff */
[----:B------:R-:W-:Y:S01]  /*6730*/  @!P0 IMAD.U32 R31, R24, 0x10000, RZ ;  /* 0x00010000181f8824 */ /* 0x000fe200078e00ff */
[----:B------:R-:W-:Y:S01]  /*6740*/  @!P0 SHF.L.U32 R28, R25, 0x10, RZ ;  /* 0x00000010191c8819 */ /* 0x000fe200000006ff */
[----:B------:R-:W-:Y:S01]  /*6750*/  @!P0 IMAD.U32 R23, R27, 0x10000, RZ ;  /* 0x000100001b178824 */ /* 0x000fe200078e00ff */
[----:B------:R-:W-:Y:S01]  /*6760*/  @!P0 LOP3.LUT R29, R25, 0xffff0000, RZ, 0xc0, !PT ;  /* 0xffff0000191d8812 */ /* 0x000fe200078ec0ff */
[C---:B------:R-:W-:Y:S01]  /*6770*/  @!P0 IMAD.U32 R25, R26.reuse, 0x10000, RZ ;  /* 0x000100001a198824 */ /* 0x040fe200078e00ff */
[----:B------:R-:W-:Y:S02]  /*6780*/  @!P0 LOP3.LUT R24, R26, 0xffff0000, RZ, 0xc0, !PT ;  /* 0xffff00001a188812 */ /* 0x000fe400078ec0ff */
[----:B------:R-:W-:Y:S02]  /*6790*/  @!P0 LOP3.LUT R21, R27, 0xffff0000, RZ, 0xc0, !PT ;  /* 0xffff00001b158812 */ /* 0x000fe400078ec0ff */
[C---:B----4-:R-:W-:Y:S01]  /*67a0*/  @!P0 SHF.L.U32 R34, R116.reuse, 0x10, RZ ;  /* 0x0000001074228819 */ /* 0x050fe200000006ff */
[----:B------:R-:W-:Y:S01]  /*67b0*/  @!P0 IMAD.U32 R33, R117, 0x10000, RZ ;  /* 0x0001000075218824 */ /* 0x000fe200078e00ff */
[----:B------:R-:W-:Y:S01]  /*67c0*/  @!P0 LOP3.LUT R35, R116, 0xffff0000, RZ, 0xc0, !PT ;  /* 0xffff000074238812 */ /* 0x000fe200078ec0ff */
[----:B------:R-:W-:Y:S01]  /*67d0*/  @!P0 IMAD.U32 R22, R119, 0x10000, RZ ;  /* 0x0001000077168824 */ /* 0x000fe200078e00ff */
[----:B------:R-:W-:Y:S01]  /*67e0*/  @!P0 LOP3.LUT R32, R117, 0xffff0000, RZ, 0xc0, !PT ;  /* 0xffff000075208812 */ /* 0x000fe200078ec0ff */
[----:B------:R-:W-:Y:S01]  /*67f0*/  @!P1 FADD.FTZ R34, -R34, -RZ ;  /* 0x800000ff22229221 */ /* 0x000fe20000010100 */
[C---:B------:R-:W-:Y:S01]  /*6800*/  @!P0 SHF.L.U32 R26, R118.reuse, 0x10, RZ ;  /* 0x00000010761a8819 */ /* 0x040fe200000006ff */
[----:B------:R-:W-:Y:S01]  /*6810*/  @!P1 FADD.FTZ R35, -R35, -RZ ;  /* 0x800000ff23239221 */ /* 0x000fe20000010100 */
[----:B------:R-:W-:Y:S01]  /*6820*/  @!P0 LOP3.LUT R27, R118, 0xffff0000, RZ, 0xc0, !PT ;  /* 0xffff0000761b8812 */ /* 0x000fe200078ec0ff */
[----:B-----5:R-:W-:Y:S01]  /*6830*/  @!P0 IMAD.U32 R41, R45, 0x10000, RZ ;  /* 0x000100002d298824 */ /* 0x020fe200078e00ff */
[C---:B------:R-:W-:Y:S01]  /*6840*/  @!P0 SHF.L.U32 R36, R44.reuse, 0x10, RZ ;  /* 0x000000102c248819 */ /* 0x040fe200000006ff */
[----:B------:R-:W-:Y:S01]  /*6850*/  @!P0 FMUL.FTZ R0, R31, R34 ;  /* 0x000000221f008220 */ /* 0x000fe20000410000 */
        /* <DEDUP_REMOVED lines=8> */
[----:B------:R-:W-:Y:S01]  /*68e0*/  @!P0 LOP3.LUT R44, R46, 0xffff0000, RZ, 0xc0, !PT ;  /* 0xffff00002e2c8812 */ /* 0x000fe200078ec0ff */
[----:B------:R-:W-:Y:S01]  /*68f0*/  @!P0 FFMA.FTZ R0, R37, R36, R0 ;  /* 0x0000002425008223 */ /* 0x000fe20000010000 */
[----:B------:R-:W-:Y:S01]  /*6900*/  @!P0 LOP3.LUT R37, R53, 0xffff0000, RZ, 0xc0, !PT ;  /* 0xffff000035258812 */ /* 0x000fe200078ec0ff */
[----:B------:R-:W-:Y:S01]  /*6910*/  @!P0 FMUL.FTZ R3, R28, R33 ;  /* 0x000000211c038220 */ /* 0x000fe20000410000 */
[----:B------:R-:W-:Y:S01]  /*6920*/  @!P0 SHF.L.U32 R36, R54, 0x10, RZ ;  /* 0x0000001036248819 */ /* 0x000fe200000006ff */
[----:B------:R-:W-:Y:S01]  /*6930*/  @!P1 FADD.FTZ R27, -R27, -RZ ;  /* 0x800000ff1b1b9221 */ /* 0x000fe20000010100 */
[----:B------:R-:W-:Y:S01]  /*6940*/  @!P0 LOP3.LUT R46, R47, 0xffff0000, RZ, 0xc0, !PT ;  /* 0xffff00002f2e8812 */ /* 0x000fe200078ec0ff */
[----:B------:R-:W-:Y:S01]  /*6950*/  @!P1 FADD.FTZ R22, -R22, -RZ ;  /* 0x800000ff16169221 */ /* 0x000fe20000010100 */
        /* <DEDUP_REMOVED lines=26> */
.L_x_1284:
[----:B------:R-:W-:Y:S05]  /*6b00*/  BSYNC.RECONVERGENT B0 ;  /* 0x0000000000007941 */ /* 0x000fea0003800200 */
.L_x_1283:
        /* <DEDUP_REMOVED lines=18> */
[----:B------:R-:W-:Y:S02]  /*6c30*/  @!P0 IADD3 R36, P1, PT, R73, R78, RZ ;  /* 0x0000004e49248210 */ /* 0x000fe40007f3e0ff */
[----:B------:R-:W-:Y:S02]  /*6c40*/  MOV R73, R69 ;  /* 0x0000004500497202 */ /* 0x000fe40000000f00 */
        /* <DEDUP_REMOVED lines=69> */
.L_x_1280:
[----:B------:R-:W-:Y:S05]  /*70a0*/  BSYNC.RECONVERGENT B1 ;  /* 0x0000000000017941 */ /* 0x000fea0003800200 */
.L_x_1279:
[----:B------:R-:W-:Y:S04]  /*70b0*/  BSSY.RECONVERGENT B1, `(.L_x_1285) ;  /* 0x0000113000017945 */ /* 0x000fe80003800200 */
[----:B------:R-:W-:Y:S05]  /*70c0*/  @!P5 BRA `(.L_x_1286) ;  /* 0x000000100044d947 */ /* 0x000fea0003800000 */
[----:B------:R-:W-:Y:S01]  /*70d0*/  LEA R32, P1, R91, R12, 0x1 ;  /* 0x0000000c5b207211 */ /* 0x000fe200078208ff */
[----:B-123--:R-:W1:Y:S01]  /*70e0*/  LDC R73, c[0x0][0x440] ;  /* 0x00011000ff497b82 */ /* 0x00ee620000000800 */
[----:B------:R-:W-:Y:S01]  /*70f0*/  LEA R114, P0, R49, R72, 0x1 ;  /* 0x0000004831727211 */ /* 0x000fe200078008ff */
[----:B------:R-:W-:Y:S01]  /*7100*/  BSSY.RECONVERGENT B0, `(.L_x_1287) ;  /* 0x000005b000007945 */ /* 0x000fe20003800200 */
[----:B------:R-:W-:Y:S02]  /*7110*/  LEA.HI.X R33, R91, R13, R89, 0x1, P1 ;  /* 0x0000000d5b217211 */ /* 0x000fe400008f0c59 */
[----:B------:R-:W-:Y:S02]  /*7120*/  LEA.HI.X R115, R49, R69, R60, 0x1, P0 ;  /* 0x0000004531737211 */ /* 0x000fe400000f0c3c */
        /* <DEDUP_REMOVED lines=8> */
[----:B----4-:R-:W-:Y:S02]  /*71b0*/  @!P0 SEL R21, R19, R18, !P1 ;  /* 0x0000001213158207 */ /* 0x010fe40004800000 */
        /* <DEDUP_REMOVED lines=79> */
.L_x_1288:
[----:B------:R-:W-:Y:S05]  /*76b0*/  BSYNC.RECONVERGENT B0 ;  /* 0x0000000000007941 */ /* 0x000fea0003800200 */
.L_x_1287:
[----:B------:R-:W-:Y:S01]  /*76c0*/  ISETP.GE.AND P0, PT, R10, R73, PT ;  /* 0x000000490a00720c */ /* 0x000fe20003f06270 */
[----:B------:R-:W-:Y:S11]  /*76d0*/  BSSY.RECONVERGENT B0, `(.L_x_1289) ;  /* 0x0000058000007945 */ /* 0x000ff60003800200 */
[----:B------:R-:W-:Y:S01]  /*76e0*/  @!UPT UIADD3 URZ, UPT, UPT, URZ, URZ, URZ ;  /* 0x000000fffffff290 */ /* 0x000fe2000fffe0ff */
[----:B------:R-:W-:Y:S05]  /*76f0*/  @P0 BRA `(.L_x_1290) ;  /* 0x0000000400540947 */ /* 0x000fea0003800000 */
[C---:B------:R-:W-:Y:S01]  /*7700*/  ISETP.GE.AND P0, PT, R10.reuse, R11, PT ;  /* 0x0000000b0a00720c */ /* 0x040fe20003f06270 */
[----:B-1----:R-:W2:Y:S11]  /*7710*/  LDG.E.128 R52, desc[UR6][R32.64+0x80] ;  /* 0x0000800620347981 */ /* 0x002eb6000c1e1d00 */
        /* <DEDUP_REMOVED lines=83> */
.L_x_1290:
[----:B------:R-:W-:Y:S05]  /*7c50*/  BSYNC.RECONVERGENT B0 ;  /* 0x0000000000007941 */ /* 0x000fea0003800200 */
.L_x_1289:
[----:B------:R-:W-:Y:S11]  /*7c60*/  ISETP.GE.AND P0, PT, R9, R73, PT ;  /* 0x000000490900720c */ /* 0x000ff60003f06270 */
[----:B------:R-:W-:Y:S02]  /*7c70*/  @!UPT UIADD3 URZ, UPT, UPT, URZ, URZ, URZ ;  /* 0x000000fffffff290 */ /* 0x000fe4000fffe0ff */
[----:B------:R-:W-:Y:S05]  /*7c80*/  @P0 BRA `(.L_x_1286) ;  /* 0x0000000400540947 */ /* 0x000fea0003800000 */
[C---:B------:R-:W-:Y:S01]  /*7c90*/  ISETP.GE.AND P0, PT, R9.reuse, R11, PT ;  /* 0x0000000b0900720c */ /* 0x040fe20003f06270 */
[----:B-12---:R-:W2:Y:S11]  /*7ca0*/  LDG.E.128 R52, desc[UR6][R32.64+0x100] ;  /* 0x0001000620347981 */ /* 0x006eb6000c1e1d00 */
[----:B------:R-:W-:Y:S01]  /*7cb0*/  @!UPT UIADD3 URZ, UPT, UPT, URZ, URZ, URZ ;  /* 0x000000fffffff290 */ /* 0x000fe2000fffe0ff */
[----:B------:R-:W-:Y:S04]  /*7cc0*/  @!P0 ISETP.GE.U32.AND P1, PT, R9, R19, PT ;  /* 0x000000130900820c */ /* 0x000fe80003f26070 */
[----:B------:R-:W-:Y:S02]  /*7cd0*/  @!P0 SEL R48, R18, RZ, P1 ;  /* 0x000000ff12308207 */ /* 0x000fe40000800000 */
[----:B------:R-:W-:Y:S02]  /*7ce0*/  @!P0 SEL R59, R71, RZ, P1 ;  /* 0x000000ff473b8207 */ /* 0x000fe40000800000 */
[----:B------:R-:W-:Y:S02]  /*7cf0*/  @!P0 IADD3 R57, P5, PT, R103, R48, RZ ;  /* 0x0000003067398210 */ /* 0x000fe40007fbe0ff */
[----:B----4-:R-:W-:Y:S03]  /*7d00*/  @!P0 SEL R21, R19, R18, !P1 ;  /* 0x0000001213158207 */ /* 0x010fe60004800000 */
        /* <DEDUP_REMOVED lines=77> */
.L_x_1286:
[----:B------:R-:W-:Y:S05]  /*81e0*/  BSYNC.RECONVERGENT B1 ;  /* 0x0000000000017941 */ /* 0x000fea0003800200 */
.L_x_1285:
[----:B------:R-:W-:Y:S04]  /*81f0*/  BSSY.RECONVERGENT B1, `(.L_x_1291) ;  /* 0x0000112000017945 */ /* 0x000fe80003800200 */
[----:B------:R-:W-:Y:S05]  /*8200*/  @!P4 BRA `(.L_x_1292) ;  /* 0x000000100040c947 */ /* 0x000fea0003800000 */
[----:B-123--:R-:W1:Y:S01]  /*8210*/  LDC R73, c[0x0][0x440] ;  /* 0x00011000ff497b82 */ /* 0x00ee620000000800 */
[----:B------:R-:W-:Y:S07]  /*8220*/  BSSY.RECONVERGENT B0, `(.L_x_1293) ;  /* 0x000005f000007945 */ /* 0x000fee0003800200 */
[----:B----4-:R-:W2:Y:S08]  /*8230*/  LDC.64 R4, c[0x0][0x4a8] ;  /* 0x00012a00ff047b82 */ /* 0x010eb00000000a00 */
[----:B------:R-:W3:Y:S01]  /*8240*/  LDC.64 R2, c[0x0][0x3b8] ;  /* 0x0000ee00ff027b82 */ /* 0x000ee20000000a00 */
[-C--:B-1----:R-:W-:Y:S02]  /*8250*/  ISETP.GE.AND P4, PT, R14, R73.reuse, PT ;  /* 0x000000490e00720c */ /* 0x082fe40003f86270 */
[----:B------:R-:W-:Y:S02]  /*8260*/  ISETP.GE.AND P5, PT, R10, R73, PT ;  /* 0x000000490a00720c */ /* 0x000fe40003fa6270 */
[C---:B--2---:R-:W-:Y:S04]  /*8270*/  LEA R32, P1, R4.reuse, R12, 0x6 ;  /* 0x0000000c04207211 */ /* 0x044fe800078230ff */
[----:B------:R-:W-:Y:S02]  /*8280*/  LEA.HI.X R33, R4, R13, R5, 0x6, P1 ;  /* 0x0000000d04217211 */ /* 0x000fe400008f3405 */
[C---:B---3--:R-:W-:Y:S04]  /*8290*/  LEA R114, P0, R2.reuse, R72, 0x6 ;  /* 0x0000004802727211 */ /* 0x048fe800078030ff */
[----:B------:R-:W-:Y:S01]  /*82a0*/  LEA.HI.X R115, R2, R69, R3, 0x6, P0 ;  /* 0x0000004502737211 */ /* 0x000fe200000f3403 */
[----:B------:R-:W-:Y:S08]  /*82b0*/  @P4 BRA `(.L_x_1294) ;  /* 0x0000000400544947 */ /* 0x000ff00003800000 */
[C---:B------:R-:W-:Y:S01]  /*82c0*/  ISETP.GE.AND P0, PT, R14.reuse, R11, PT ;  /* 0x0000000b0e00720c */ /* 0x040fe20003f06270 */
[----:B------:R-:W2:Y:S11]  /*82d0*/  LDG.E.128 R52, desc[UR6][R32.64] ;  /* 0x0000000620347981 */ /* 0x000eb6000c1e1d00 */
        /* <DEDUP_REMOVED lines=83> */
.L_x_1294:
[----:B------:R-:W-:Y:S05]  /*8810*/  BSYNC.RECONVERGENT B0 ;  /* 0x0000000000007941 */ /* 0x000fea0003800200 */
.L_x_1293:
[----:B------:R-:W-:Y:S01]  /*8820*/  ISETP.GE.AND P4, PT, R9, R73, PT ;  /* 0x000000490900720c */ /* 0x000fe20003f86270 */
[----:B------:R-:W-:Y:S04]  /*8830*/  BSSY.RECONVERGENT B0, `(.L_x_1295) ;  /* 0x0000057000007945 */ /* 0x000fe80003800200 */
[----:B------:R-:W-:Y:S08]  /*8840*/  @P5 BRA `(.L_x_1296) ;  /* 0x0000000400545947 */ /* 0x000ff00003800000 */
[C---:B------:R-:W-:Y:S01]  /*8850*/  ISETP.GE.AND P0, PT, R10.reuse, R11, PT ;  /* 0x0000000b0a00720c */ /* 0x040fe20003f06270 */
[----:B-1----:R-:W2:Y:S11]  /*8860*/  LDG.E.128 R52, desc[UR6][R32.64+0x80] ;  /* 0x0000800620347981 */ /* 0x002eb6000c1e1d00 */
        /* <DEDUP_REMOVED lines=83> */
.L_x_1296:
[----:B------:R-:W-:Y:S05]  /*8da0*/  BSYNC.RECONVERGENT B0 ;  /* 0x0000000000007941 */ /* 0x000fea0003800200 */
.L_x_1295:
        /* <DEDUP_REMOVED lines=86> */
.L_x_1292:
[----:B------:R-:W-:Y:S05]  /*9310*/  BSYNC.RECONVERGENT B1 ;  /* 0x0000000000017941 */ /* 0x000fea0003800200 */
.L_x_1291:
[----:B------:R-:W-:Y:S04]  /*9320*/  BSSY.RECONVERGENT B1, `(.L_x_1297) ;  /* 0x0000115000017945 */ /* 0x000fe80003800200 */
[----:B------:R-:W-:Y:S05]  /*9330*/  @!P3 BRA `(.L_x_1298) ;  /* 0x00000010004cb947 */ /* 0x000fea0003800000 */
[----:B----4-:R-:W4:Y:S01]  /*9340*/  LDC R7, c[0x0][0x440] ;  /* 0x00011000ff077b82 */ /* 0x010f220000000800 */
[----:B-123--:R-:W-:Y:S01]  /*9350*/  MOV R73, R69 ;  /* 0x0000004500497202 */ /* 0x00efe20000000f00 */
[----:B------:R-:W-:Y:S06]  /*9360*/  BSSY.RECONVERGENT B0, `(.L_x_1299) ;  /* 0x0000062000007945 */ /* 0x000fec0003800200 */
[----:B------:R-:W1:Y:S08]  /*9370*/  LDC.64 R2, c[0x0][0x3b8] ;  /* 0x0000ee00ff027b82 */ /* 0x000e700000000a00 */
[----:B------:R-:W2:Y:S01]  /*9380*/  LDC.64 R4, c[0x0][0x4a8] ;  /* 0x00012a00ff047b82 */ /* 0x000ea20000000a00 */
[----:B-1----:R-:W-:Y:S01]  /*9390*/  IMAD.WIDE.U32 R114, R2, 0x60, R72 ;  /* 0x0000006002727825 */ /* 0x002fe200078e0048 */
[-C--:B----4-:R-:W-:Y:S02]  /*93a0*/  ISETP.GE.AND P0, PT, R14, R7.reuse, PT ;  /* 0x000000070e00720c */ /* 0x090fe40003f06270 */
[-C--:B------:R-:W-:Y:S01]  /*93b0*/  ISETP.GE.AND P4, PT, R10, R7.reuse, PT ;  /* 0x000000070a00720c */ /* 0x080fe20003f86270 */
[----:B------:R-:W-:Y:S01]  /*93c0*/  IMAD R3, R3, 0x60, RZ ;  /* 0x0000006003037824 */ /* 0x000fe200078e02ff */
[----:B------:R-:W-:Y:S01]  /*93d0*/  ISETP.GE.AND P3, PT, R9, R7, PT ;  /* 0x000000070900720c */ /* 0x000fe20003f66270 */
[----:B--2---:R-:W-:Y:S02]  /*93e0*/  IMAD R5, R5, 0x60, RZ ;  /* 0x0000006005057824 */ /* 0x004fe400078e02ff */
[----:B------:R-:W-:Y:S01]  /*93f0*/  IMAD.WIDE.U32 R20, R4, 0x60, R12 ;  /* 0x0000006004147825 */ /* 0x000fe200078e000c */
[----:B------:R-:W-:Y:S04]  /*9400*/  IADD3 R115, PT, PT, R115, R3, RZ ;  /* 0x0000000373737210 */ /* 0x000fe80007ffe0ff */
[----:B------:R-:W-:Y:S01]  /*9410*/  IADD3 R21, PT, PT, R21, R5, RZ ;  /* 0x0000000515157210 */ /* 0x000fe20007ffe0ff */
[----:B------:R-:W-:Y:S06]  /*9420*/  @P0 BRA `(.L_x_1300) ;  /* 0x0000000400540947 */ /* 0x000fec0003800000 */
        /* <DEDUP_REMOVED lines=85> */
.L_x_1300:
[----:B------:R-:W-:Y:S05]  /*9980*/  BSYNC.RECONVERGENT B0 ;  /* 0x0000000000007941 */ /* 0x000fea0003800200 */
.L_x_1299:
[----:B------:R-:W-:Y:S04]  /*9990*/  BSSY.RECONVERGENT B0, `(.L_x_1301) ;  /* 0x0000057000007945 */ /* 0x000fe80003800200 */
[----:B------:R-:W-:Y:S05]  /*99a0*/  @P4 BRA `(.L_x_1302) ;  /* 0x0000000400544947 */ /* 0x000fea0003800000 */
        /* <DEDUP_REMOVED lines=85> */
.L_x_1302:
[----:B------:R-:W-:Y:S05]  /*9f00*/  BSYNC.RECONVERGENT B0 ;  /* 0x0000000000007941 */ /* 0x000fea0003800200 */
.L_x_1301:
[----:B------:R-:W-:Y:S05]  /*9f10*/  @P3 BRA `(.L_x_1298) ;  /* 0x0000000400543947 */ /* 0x000fea0003800000 */
[C---:B------:R-:W-:Y:S01]  /*9f20*/  ISETP.GE.AND P0, PT, R9.reuse, R11, PT ;  /* 0x0000000b0900720c */ /* 0x040fe20003f06270 */
[----:B------:R-:W3:Y:S11]  /*9f30*/  LDG.E.128 R44, desc[UR6][R20.64+0x100] ;  /* 0x00010006142c7981 */ /* 0x000ef6000c1e1d00 */
[----:B------:R-:W-:Y:S01]  /*9f40*/  @!UPT UIADD3 URZ, UPT, UPT, URZ, URZ, URZ ;  /* 0x000000fffffff290 */ /* 0x000fe2000fffe0ff */
[----:B------:R-:W-:Y:S04]  /*9f50*/  @!P0 ISETP.GE.U32.AND P1, PT, R9, R19, PT ;  /* 0x000000130900820c */ /* 0x000fe80003f26070 */
[----:B-12---:R-:W-:Y:S02]  /*9f60*/  @!P0 SEL R55, R18, RZ, P1 ;  /* 0x000000ff12378207 */ /* 0x006fe40000800000 */
        /* <DEDUP_REMOVED lines=11> */
[----:B------:R-:W4:Y:S01]  /*a020*/  @!P0 LDG.E.128 R52, desc[UR6][R54.64+0x100] ;  /* 0x0001000636348981 */ /* 0x000f22000c1e1d00 */
[----:B------:R-:W-:Y:S01]  /*a030*/  @!P0 IMAD.X R35, R48, 0x1, R79, P1 ;  /* 0x0000000130238824 */ /* 0x000fe200008e064f */
[----:B------:R-:W-:Y:S06]  /*a040*/  ISETP.GE.U32.OR P1, PT, R9, R19, P0 ;  /* 0x000000130900720c */ /* 0x000fec0000726470 */
[----:B------:R3:W5:Y:S02]  /*a050*/  @!P0 LDG.E.128 R40, desc[UR6][R34.64+0x100] ;  /* 0x0001000622288981 */ /* 0x000764000c1e1d00 */
[C---:B---3--:R-:W-:Y:S01]  /*a060*/  @!P0 LOP3.LUT R35, R44.reuse, 0xffff0000, RZ, 0xc0, !PT ;  /* 0xffff00002c238812 */ /* 0x048fe200078ec0ff */
        /* <DEDUP_REMOVED lines=17> */
[C---:B-----5:R-:W-:Y:S01]  /*a180*/  @!P0 IMAD.U32 R34, R40.reuse, 0x10000, RZ ;  /* 0x0001000028228824 */ /* 0x060fe200078e00ff */
        /* <DEDUP_REMOVED lines=46> */
.L_x_1298:
[----:B------:R-:W-:Y:S05]  /*a470*/  BSYNC.RECONVERGENT B1 ;  /* 0x0000000000017941 */ /* 0x000fea0003800200 */
.L_x_1297:
[----:B------:R-:W5:Y:S08]  /*a480*/  LDC R3, c[0x0][0x450] ;  /* 0x00011400ff037b82 */ /* 0x000f700000000800 */
[----:B------:R-:W1:Y:S01]  /*a490*/  LDC R11, c[0x0][0x450] ;  /* 0x00011400ff0b7b82 */ /* 0x000e620000000800 */
[----:B-----5:R-:W-:Y:S05]  /*a4a0*/  IMAD.U32 R3, R3, -0x20, RZ ;  /* 0xffffffe003037824 */ /* 0x020fea00078e00ff */
[C---:B------:R-:W-:Y:S02]  /*a4b0*/  LEA R78, P1, R3.reuse, R78, 0x1 ;  /* 0x0000004e034e7211 */ /* 0x040fe400078208ff */
[C---:B------:R-:W-:Y:S02]  /*a4c0*/  LEA R76, P0, R3.reuse, R76, 0x1 ;  /* 0x0000004c034c7211 */ /* 0x040fe400078008ff */
[C---:B------:R-:W-:Y:S02]  /*a4d0*/  LEA.HI.X.SX32 R79, R3.reuse, R79, 0x1, P1 ;  /* 0x0000004f034f7211 */ /* 0x040fe400008f0eff */
[----:B-1----:R-:W-:Y:S09]  /*a4e0*/  LEA.HI.X.SX32 R77, R3, R77, 0x1, P0 ;  /* 0x0000004d034d7211 */ /* 0x002ff200000f0eff */
.L_x_1253:
[----:B------:R-:W-:Y:S05]  /*a4f0*/  BSYNC.RECONVERGENT B2 ;  /* 0x0000000000027941 */ /* 0x000fea0003800200 */
.L_x_1245:
        /* <DEDUP_REMOVED lines=91> */
.L_x_1303:
[----:B------:R-:W-:Y:S02]  /*aab0*/  IADD3 R74, P1, PT, R74, R81, RZ ;  /* 0x000000514a4a7210 */ /* 0x000fe40007f3e0ff */
[----:B------:R-:W-:Y:S03]  /*aac0*/  IADD3 R12, P0, PT, R12, R85, RZ ;  /* 0x000000550c0c7210 */ /* 0x000fe60007f1e0ff */
[----:B------:R-:W-:Y:S02]  /*aad0*/  IMAD.X R75, R75, 0x1, R80, P1 ;  /* 0x000000014b4b7824 */ /* 0x000fe400008e0650 */
[----:B------:R-:W-:Y:S01]  /*aae0*/  IMAD.X R13, R13, 0x1, R83, P0 ;  /* 0x000000010d0d7824 */ /* 0x000fe200000e0653 */
[----:B------:R-:W-:Y:S07]  /*aaf0*/  @P2 BRA `(.L_x_1304) ;  /* 0xffffff80006c2947 */ /* 0x000fee000383ffff */
.L_x_1236:
[----:B------:R-:W1:Y:S01]  /*ab00*/  LDC R11, c[0x0][0x450] ;  /* 0x00011400ff0b7b82 */ /* 0x000e620000000800 */
[----:B------:R-:W-:Y:S01]  /*ab10*/  LOP3.LUT R0, R98, 0x1f8, RZ, 0xc0, !PT ;  /* 0x000001f862007812 */ /* 0x000fe200078ec0ff */
[----:B------:R-:W-:Y:S01]  /*ab20*/  UMOV UR4, 0x400 ;  /* 0x0000040000047882 */ /* 0x000fe20000000000 */
[----:B------:R-:W-:Y:S02]  /*ab30*/  BSSY.RECONVERGENT B3, `(.L_x_1305) ;  /* 0x000074d000037945 */ /* 0x000fe40003800200 */
[----:B-----5:R-:W-:-:S03]  /*ab40*/  LOP3.LUT R5, R0, 0x38, R61, 0x78, !PT ;  /* 0x0000003800057812 */ /* 0x020fc600078e783d */
        /* <DEDUP_REMOVED lines=14> */
[----:B-1----:R-:W-:-:S04]  /*ac30*/  LEA R4, P0, R108, UR8, 0x1 ;  /* 0x000000086c047c11 */ /* 0x002fc8000f8008ff */
        /* <DEDUP_REMOVED lines=22> */
.L_x_1309:
[----:B------:R2:W-:Y:S02]  /*ada0*/  STS.128 [R0+0x4000], RZ ;  /* 0x004000ff00007388 */ /* 0x0005e40000000c00 */
.L_x_1308:
[----:B------:R-:W-:Y:S05]  /*adb0*/  BSYNC.RECONVERGENT B0 ;  /* 0x0000000000007941 */ /* 0x000fea0003800200 */
.L_x_1307:
        /* <DEDUP_REMOVED lines=26> */
.L_x_1312:
[----:B------:R1:W-:Y:S02]  /*af60*/  STS.128 [R0+0x4800], RZ ;  /* 0x004800ff00007388 */ /* 0x0003e40000000c00 */
.L_x_1311:
[----:B------:R-:W-:Y:S05]  /*af70*/  BSYNC.RECONVERGENT B0 ;  /* 0x0000000000007941 */ /* 0x000fea0003800200 */
.L_x_1310:
        /* <DEDUP_REMOVED lines=26> */
.L_x_1315:
[----:B------:R4:W-:Y:S02]  /*b120*/  STS.128 [R0+0x5000], RZ ;  /* 0x005000ff00007388 */ /* 0x0009e40000000c00 */
.L_x_1314:
[----:B------:R-:W-:Y:S05]  /*b130*/  BSYNC.RECONVERGENT B0 ;  /* 0x0000000000007941 */ /* 0x000fea0003800200 */
.L_x_1313:
[----:B------:R-:W-:-:S04]  /*b140*/  IADD3 R36, PT, PT, R110, 0x30, RZ ;  /* 0x000000306e247810 */ /* 0x000fc80007ffe0ff */
[----:B------:R-:W-:-:S13]  /*b150*/  ISETP.GE.AND P0, PT, R36, R107, PT ;  /* 0x0000006b2400720c */ /* 0x000fda0003f06270 */
[----:B------:R-:W-:Y:S05]  /*b160*/  @P0 BRA `(.L_x_1316) ;  /* 0x0000006c00a40947 */ /* 0x000fea0003800000 */
[----:B------:R-:W5:Y:S01]  /*b170*/  LDCU UR4, c[0x0][0x440] ;  /* 0x00008800ff0477ac */ /* 0x000f620008000800 */
[----:B------:R-:W-:Y:S02]  /*b180*/  IMAD R3, R3, 0x60, RZ ;  /* 0x0000006003037824 */ /* 0x000fe400078e02ff */
[----:B-1-3--:R-:W-:-:S05]  /*b190*/  IMAD.WIDE.U32 R4, R2, 0x60, R4 ;  /* 0x0000006002047825 */ /* 0x00afca00078e0004 */
        /* <DEDUP_REMOVED lines=20> */
.L_x_1317:
[----:B------:R3:W-:Y:S01]  /*b2e0*/  STS.128 [R0+0x5800], RZ ;  /* 0x005800ff00007388 */ /* 0x0007e20000000c00 */
[----:B------:R-:W-:Y:S05]  /*b2f0*/  BRA `(.L_x_1316) ;  /* 0x0000006c00407947 */ /* 0x000fea0003800000 */
.L_x_1306:
        /* <DEDUP_REMOVED lines=34> */
[----:B------:R-:W-:Y:S02]  /*b520*/  CS2R R6, SRZ ;  /* 0x0000000000067805 */ /* 0x000fe4000001ff00 */
        /* <DEDUP_REMOVED lines=8> */
[C---:B-----5:R-:W-:Y:S01]  /*b5b0*/  LOP3.LUT R12, R17.reuse, 0xffff0000, RZ, 0xc0, !PT ;  /* 0xffff0000110c7812 */ /* 0x060fe200078ec0ff */
[----:B------:R-:W-:Y:S01]  /*b5c0*/  IMAD.U32 R28, R18, 0x10000, RZ ;  /* 0x00010000121c7824 */ /* 0x000fe200078e00ff */
[----:B------:R-:W-:Y:S02]  /*b5d0*/  SHF.L.U32 R20, R17, 0x10, RZ ;  /* 0x0000001011147819 */ /* 0x000fe400000006ff */
[C---:B------:R-:W-:Y:S02]  /*b5e0*/  SHF.L.U32 R17, R16.reuse, 0x10, RZ ;  /* 0x0000001010117819 */ /* 0x040fe400000006ff */
[----:B------:R-:W-:-:S02]  /*b5f0*/  LOP3.LUT R30, R16, 0xffff0000, RZ, 0xc0, !PT ;  /* 0xffff0000101e7812 */ /* 0x000fc400078ec0ff */
        /* <DEDUP_REMOVED lines=15> */
[-C--:B------:R-:W-:Y:S01]  /*b6f0*/  FMUL.FTZ R20, R33, R26.reuse ;  /* 0x0000001a21147220 */ /* 0x080fe20000410000 */
[----:B------:R-:W-:Y:S01]  /*b700*/  SHF.L.U32 R7, R7, 0x10, RZ ;  /* 0x0000001007077819 */ /* 0x000fe200000006ff */
[C---:B------:R-:W-:Y:S01]  /*b710*/  FFMA.FTZ R18, R37.reuse, R26, -R18 ;  /* 0x0000001a25127223 */ /* 0x040fe20000010812 */
[----:B------:R-:W-:Y:S01]  /*b720*/  FMUL.FTZ R29, R32, R5 ;  /* 0x00000005201d7220 */ /* 0x000fe20000410000 */
[----:B------:R-:W-:Y:S01]  /*b730*/  FFMA.FTZ R37, R37, R16, R20 ;  /* 0x0000001025257223 */ /* 0x000fe20000010014 */
[C---:B------:R-:W-:Y:S01]  /*b740*/  FMUL.FTZ R16, R30.reuse, R4 ;  /* 0x000000041e107220 */ /* 0x040fe20000410000 */
[-C--:B------:R-:W-:Y:S01]  /*b750*/  FMUL.FTZ R31, R30, R6.reuse ;  /* 0x000000061e1f7220 */ /* 0x080fe20000410000 */
[-C--:B------:R-:W-:Y:S01]  /*b760*/  FMUL.FTZ R32, R32, R7.reuse ;  /* 0x0000000720207220 */ /* 0x080fe20000410000 */
[C---:B------:R-:W-:Y:S01]  /*b770*/  FFMA.FTZ R29, R28.reuse, R7, -R29 ;  /* 0x000000071c1d7223 */ /* 0x040fe2000001081d */
[C---:B------:R-:W-:Y:S01]  /*b780*/  FFMA.FTZ R16, R17.reuse, R6, -R16 ;  /* 0x0000000611107223 */ /* 0x040fe20000010810 */
[----:B------:R-:W-:Y:S01]  /*b790*/  FFMA.FTZ R31, R17, R4, R31 ;  /* 0x00000004111f7223 */ /* 0x000fe2000001001f */
[----:B------:R-:W-:Y:S01]  /*b7a0*/  FFMA.FTZ R32, R28, R5, R32 ;  /* 0x000000051c207223 */ /* 0x000fe20000010020 */
[----:B------:R-:W-:-:S02]  /*b7b0*/  F2FP.BF16.F32.PACK_AB R17, R12, R19 ;  /* 0x000000130c11723e */ /* 0x000fc400000010ff */
[----:B------:R-:W-:Y:S02]  /*b7c0*/  F2FP.BF16.F32.PACK_AB R19, R37, R18 ;  /* 0x000000122513723e */ /* 0x000fe400000010ff */
[----:B------:R-:W-:Y:S02]  /*b7d0*/  F2FP.BF16.F32.PACK_AB R16, R31, R16 ;  /* 0x000000101f10723e */ /* 0x000fe400000010ff */
[----:B------:R-:W-:Y:S02]  /*b7e0*/  F2FP.BF16.F32.PACK_AB R18, R32, R29 ;  /* 0x0000001d2012723e */ /* 0x000fe400000010ff */
.L_x_1324:
[----:B------:R-:W-:Y:S05]  /*b7f0*/  BSYNC.RECONVERGENT B0 ;  /* 0x0000000000007941 */ /* 0x000fea0003800200 */
.L_x_1323:
[----:B-----5:R-:W-:Y:S01]  /*b800*/  IMAD.MOV.U32 R6, RZ, RZ, R18 ;  /* 0x000000ffff067224 */ /* 0x020fe200078e0012 */
[----:B------:R-:W-:Y:S01]  /*b810*/  MOV R4, R16 ;  /* 0x0000001000047202 */ /* 0x000fe20000000f00 */
[----:B------:R-:W-:Y:S01]  /*b820*/  IMAD.MOV.U32 R7, RZ, RZ, R19 ;  /* 0x000000ffff077224 */ /* 0x000fe200078e0013 */
[----:B------:R-:W-:Y:S02]  /*b830*/  MOV R5, R17 ;  /* 0x0000001100057202 */ /* 0x000fe40000000f00 */
.L_x_1322:
[----:B------:R-:W-:Y:S05]  /*b840*/  BSYNC.RECONVERGENT B1 ;  /* 0x0000000000017941 */ /* 0x000fea0003800200 */
.L_x_1321:
        /* <DEDUP_REMOVED lines=47> */
.L_x_1328:
[----:B------:R-:W-:Y:S05]  /*bb40*/  BSYNC.RECONVERGENT B0 ;  /* 0x0000000000007941 */ /* 0x000fea0003800200 */
.L_x_1327:
[----:B-----5:R4:W-:Y:S02]  /*bb50*/  STS.128 [R0+0x2000], R16 ;  /* 0x0020001000007388 */ /* 0x0209e40000000c00 */
.L_x_1326:
[----:B------:R-:W-:Y:S05]  /*bb60*/  BSYNC.RECONVERGENT B1 ;  /* 0x0000000000017941 */ /* 0x000fea0003800200 */
.L_x_1325:
        /* <DEDUP_REMOVED lines=45> */
.L_x_1330:
[----:B------:R-:W-:Y:S05]  /*be40*/  BSYNC.RECONVERGENT B0 ;  /* 0x0000000000007941 */ /* 0x000fea0003800200 */
.L_x_1329:
[----:B-----5:R1:W-:Y:S02]  /*be50*/  STS.128 [R0+0x4000], R16 ;  /* 0x0040001000007388 */ /* 0x0203e40000000c00 */
.L_x_1320:
[----:B------:R-:W-:Y:S05]  /*be60*/  BSYNC.RECONVERGENT B2 ;  /* 0x0000000000027941 */ /* 0x000fea0003800200 */
.L_x_1319:
[----:B------:R-:W-:Y:S01]  /*be70*/  IADD3 R32, PT, PT, R110, 0x10, RZ ;  /* 0x000000106e207810 */ /* 0x000fe20007ffe0ff */
[----:B------:R-:W-:Y:S03]  /*be80*/  BSSY.RECONVERGENT B2, `(.L_x_1331) ;  /* 0x0000097000027945 */ /* 0x000fe60003800200 */
[----:B------:R-:W-:-:S13]  /*be90*/  ISETP.GE.AND P0, PT, R32, R21, PT ;  /* 0x000000152000720c */ /* 0x000fda0003f06270 */
[----:B------:R-:W-:Y:S05]  /*bea0*/  @P0 BRA `(.L_x_1332) ;  /* 0x0000000800500947 */ /* 0x000fea0003800000 */
[----:B------:R-:W5:Y:S01]  /*beb0*/  LDC R27, c[0x0][0x440] ;  /* 0x00011000ff1b7b82 */ /* 0x000f620000000800 */
[C---:B------:R-:W-:Y:S01]  /*bec0*/  LEA R28, P0, R13.reuse, R34, 0x1 ;  /* 0x000000220d1c7211 */ /* 0x040fe200078008ff */
[----:B------:R-:W-:Y:S03]  /*bed0*/  BSSY.RECONVERGENT B1, `(.L_x_1333) ;  /* 0x0000031000017945 */ /* 0x000fe60003800200 */
[----:B------:R-:W-:Y:S02]  /*bee0*/  LEA.HI.X R29, R13, R35, R8, 0x1, P0 ;  /* 0x000000230d1d7211 */ /* 0x000fe400000f0c08 */
[----:B-----5:R-:W-:-:S13]  /*bef0*/  ISETP.GE.AND P1, PT, R14, R27, PT ;  /* 0x0000001b0e00720c */ /* 0x020fda0003f26270 */
[----:B------:R1:W-:Y:S01]  /*bf00*/  @P1 STS.128 [R0+0x800], RZ ;  /* 0x000800ff00001388 */ /* 0x0003e20000000c00 */
[----:B------:R-:W-:Y:S05]  /*bf10*/  @P1 BRA `(.L_x_1334) ;  /* 0x0000000000b01947 */ /* 0x000fea0003800000 */
[----:B-1--4-:R1:W5:Y:S01]  /*bf20*/  LDG.E.128 R16, desc[UR6][R28.64] ;  /* 0x000000061c107981 */ /* 0x012362000c1e1d00 */
        /* <DEDUP_REMOVED lines=14> */
[----:B------:R-:W-:Y:S02]  /*c010*/  LOP3.LUT R16, R5, 0xffff0000, RZ, 0xc0, !PT ;  /* 0xffff000005107812 */ /* 0x000fe400078ec0ff */
[----:B----4-:R-:W-:Y:S01]  /*c020*/  LOP3.LUT R31, R6, 0xffff0000, RZ, 0xc0, !PT ;  /* 0xffff0000061f7812 */ /* 0x010fe200078ec0ff */
[----:B------:R-:W-:Y:S01]  /*c030*/  FMUL.FTZ R20, R17, R8 ;  /* 0x0000000811147220 */ /* 0x000fe20000410000 */
[----:B------:R-:W-:Y:S01]  /*c040*/  LOP3.LUT R19, R7, 0xffff0000, RZ, 0xc0, !PT ;  /* 0xffff000007137812 */ /* 0x000fe200078ec0ff */
[----:B------:R-:W-:Y:S01]  /*c050*/  FMUL.FTZ R18, R16, R26 ;  /* 0x0000001a10127220 */ /* 0x000fe20000410000 */
[----:B------:R-:W-:Y:S01]  /*c060*/  SHF.L.U32 R4, R4, 0x10, RZ ;  /* 0x0000001004047819 */ /* 0x000fe200000006ff */
[C---:B------:R-:W-:Y:S01]  /*c070*/  FMUL.FTZ R8, R31.reuse, R8 ;  /* 0x000000081f087220 */ /* 0x040fe20000410000 */
[----:B------:R-:W-:Y:S01]  /*c080*/  FFMA.FTZ R20, R31, R12, -R20 ;  /* 0x0000000c1f147223 */ /* 0x000fe20000010814 */
[----:B------:R-:W-:-:S02]  /*c090*/  IMAD.U32 R6, R6, 0x10000, RZ ;  /* 0x0001000006067824 */ /* 0x000fc400078e00ff */
[----:B------:R-:W-:Y:S01]  /*c0a0*/  FMUL.FTZ R31, R19, R26 ;  /* 0x0000001a131f7220 */ /* 0x000fe20000410000 */
[----:B------:R-:W-:Y:S01]  /*c0b0*/  FFMA.FTZ R17, R17, R12, R8 ;  /* 0x0000000c11117223 */ /* 0x000fe20000010008 */
[----:B------:R-:W-:Y:S01]  /*c0c0*/  SHF.L.U32 R8, R5, 0x10, RZ ;  /* 0x0000001005087819 */ /* 0x000fe200000006ff */
[----:B------:R-:W-:Y:S01]  /*c0d0*/  FFMA.FTZ R18, R19, R30, -R18 ;  /* 0x0000001e13127223 */ /* 0x000fe20000010812 */
[----:B------:R-:W-:Y:S01]  /*c0e0*/  SHF.L.U32 R12, R7, 0x10, RZ ;  /* 0x00000010070c7819 */ /* 0x000fe200000006ff */
[-C--:B------:R-:W-:Y:S01]  /*c0f0*/  FMUL.FTZ R5, R4, R36.reuse ;  /* 0x0000002404057220 */ /* 0x080fe20000410000 */
[----:B------:R-:W-:Y:S01]  /*c100*/  FMUL.FTZ R19, R6, R36 ;  /* 0x0000002406137220 */ /* 0x000fe20000410000 */
        /* <DEDUP_REMOVED lines=11> */
.L_x_1336:
[----:B------:R-:W-:Y:S05]  /*c1c0*/  BSYNC.RECONVERGENT B0 ;  /* 0x0000000000007941 */ /* 0x000fea0003800200 */
.L_x_1335:
[----:B-----5:R4:W-:Y:S02]  /*c1d0*/  STS.128 [R0+0x800], R16 ;  /* 0x0008001000007388 */ /* 0x0209e40000000c00 */
.L_x_1334:
[----:B------:R-:W-:Y:S05]  /*c1e0*/  BSYNC.RECONVERGENT B1 ;  /* 0x0000000000017941 */ /* 0x000fea0003800200 */
.L_x_1333:
        /* <DEDUP_REMOVED lines=46> */
.L_x_1340:
[----:B------:R-:W-:Y:S05]  /*c4d0*/  BSYNC.RECONVERGENT B0 ;  /* 0x0000000000007941 */ /* 0x000fea0003800200 */
.L_x_1339:
[----:B-----5:R4:W-:Y:S02]  /*c4e0*/  STS.128 [R0+0x2800], R16 ;  /* 0x0028001000007388 */ /* 0x0209e40000000c00 */
.L_x_1338:
[----:B------:R-:W-:Y:S05]  /*c4f0*/  BSYNC.RECONVERGENT B1 ;  /* 0x0000000000017941 */ /* 0x000fea0003800200 */
.L_x_1337:
        /* <DEDUP_REMOVED lines=10> */
[----:B-1----:R-:W-:Y:S01]  /*c5a0*/  IMAD.U32 R29, R18, 0x10000, RZ ;  /* 0x00010000121d7824 */ /* 0x002fe200078e00ff */
        /* <DEDUP_REMOVED lines=34> */
.L_x_1342:
[----:B------:R-:W-:Y:S05]  /*c7d0*/  BSYNC.RECONVERGENT B0 ;  /* 0x0000000000007941 */ /* 0x000fea0003800200 */
.L_x_1341:
[----:B-----5:R4:W-:Y:S02]  /*c7e0*/  STS.128 [R0+0x4800], R16 ;  /* 0x0048001000007388 */ /* 0x0209e40000000c00 */
.L_x_1332:
[----:B------:R-:W-:Y:S05]  /*c7f0*/  BSYNC.RECONVERGENT B2 ;  /* 0x0000000000027941 */ /* 0x000fea0003800200 */
.L_x_1331:
        /* <DEDUP_REMOVED lines=32> */
[----:B------:R-:W-:Y:S01]  /*ca00*/  FMUL.FTZ R12, R27, R12 ;  /* 0x0000000c1b0c7220 */ /* 0x000fe20000410000 */
[----:B------:R-:W-:Y:S01]  /*ca10*/  SHF.L.U32 R5, R5, 0x10, RZ ;  /* 0x0000001005057819 */ /* 0x000fe200000006ff */
[-C--:B------:R-:W-:Y:S01]  /*ca20*/  FMUL.FTZ R39, R16, R29.reuse ;  /* 0x0000001d10277220 */ /* 0x080fe20000410000 */
[----:B------:R-:W-:Y:S01]  /*ca30*/  SHF.L.U32 R7, R7, 0x10, RZ ;  /* 0x0000001007077819 */ /* 0x000fe200000006ff */
[-C--:B------:R-:W-:Y:S01]  /*ca40*/  FFMA.FTZ R28, R27, R20.reuse, -R28 ;  /* 0x000000141b1c7223 */ /* 0x080fe2000001081c */
[----:B------:R-:W-:Y:S01]  /*ca50*/  FFMA.FTZ R19, R19, R20, R12 ;  /* 0x0000001413137223 */ /* 0x000fe2000001000c */
[----:B------:R-:W-:Y:S01]  /*ca60*/  FMUL.FTZ R29, R26, R29 ;  /* 0x0000001d1a1d7220 */ /* 0x000fe20000410000 */
[-C--:B------:R-:W-:Y:S01]  /*ca70*/  FMUL.FTZ R27, R4, R33.reuse ;  /* 0x00000021041b7220 */ /* 0x080fe20000410000 */
        /* <DEDUP_REMOVED lines=13> */
.L_x_1348:
[----:B------:R-:W-:Y:S05]  /*cb50*/  BSYNC.RECONVERGENT B0 ;  /* 0x0000000000007941 */ /* 0x000fea0003800200 */
.L_x_1347:
[----:B-----5:R4:W-:Y:S02]  /*cb60*/  STS.128 [R0+0x1000], R16 ;  /* 0x0010001000007388 */ /* 0x0209e40000000c00 */
.L_x_1346:
[----:B------:R-:W-:Y:S05]  /*cb70*/  BSYNC.RECONVERGENT B1 ;  /* 0x0000000000017941 */ /* 0x000fea0003800200 */
.L_x_1345:
        /* <DEDUP_REMOVED lines=46> */
.L_x_1352:
[----:B------:R-:W-:Y:S05]  /*ce60*/  BSYNC.RECONVERGENT B0 ;  /* 0x0000000000007941 */ /* 0x000fea0003800200 */
.L_x_1351:
[----:B-----5:R4:W-:Y:S02]  /*ce70*/  STS.128 [R0+0x3000], R16 ;  /* 0x0030001000007388 */ /* 0x0209e40000000c00 */
.L_x_1350:
[----:B------:R-:W-:Y:S05]  /*ce80*/  BSYNC.RECONVERGENT B1 ;  /* 0x0000000000017941 */ /* 0x000fea0003800200 */
.L_x_1349:
        /* <DEDUP_REMOVED lines=20> */
[-C--:B------:R-:W-:Y:S01]  /*cfd0*/  FMUL.FTZ R27, R19, R12.reuse ;  /* 0x0000000c131b7220 */ /* 0x080fe20000410000 */
[----:B------:R-:W-:Y:S01]  /*cfe0*/  LOP3.LUT R20, R7, 0xffff0000, RZ, 0xc0, !PT ;  /* 0xffff000007147812 */ /* 0x000fe200078ec0ff */
[-C--:B------:R-:W-:Y:S01]  /*cff0*/  FMUL.FTZ R33, R16, R29.reuse ;  /* 0x0000001d10217220 */ /* 0x080fe20000410000 */
[----:B------:R-:W-:Y:S01]  /*d000*/  SHF.L.U32 R5, R5, 0x10, RZ ;  /* 0x0000001005057819 */ /* 0x000fe200000006ff */
[----:B------:R-:W-:Y:S01]  /*d010*/  FMUL.FTZ R12, R26, R12 ;  /* 0x0000000c1a0c7220 */ /* 0x000fe20000410000 */
[----:B------:R-:W-:Y:S01]  /*d020*/  SHF.L.U32 R4, R4, 0x10, RZ ;  /* 0x0000001004047819 */ /* 0x000fe200000006ff */
[----:B------:R-:W-:Y:S01]  /*d030*/  IMAD.U32 R6, R6, 0x10000, RZ ;  /* 0x0001000006067824 */ /* 0x000fe200078e00ff */
[----:B------:R-:W-:Y:S01]  /*d040*/  SHF.L.U32 R7, R7, 0x10, RZ ;  /* 0x0000001007077819 */ /* 0x000fe200000006ff */
[C---:B------:R-:W-:Y:S01]  /*d050*/  FMUL.FTZ R29, R20.reuse, R29 ;  /* 0x0000001d141d7220 */ /* 0x040fe20000410000 */
[----:B------:R-:W-:Y:S01]  /*d060*/  FFMA.FTZ R33, R20, R31, -R33 ;  /* 0x0000001f14217223 */ /* 0x000fe20000010821 */
[-C--:B------:R-:W-:Y:S01]  /*d070*/  FFMA.FTZ R27, R26, R13.reuse, -R27 ;  /* 0x0000000d1a1b7223 */ /* 0x080fe2000001081b */
[----:B------:R-:W-:Y:S01]  /*d080*/  FFMA.FTZ R12, R19, R13, R12 ;  /* 0x0000000d130c7223 */ /* 0x000fe2000001000c */
[----:B------:R-:W-:Y:S01]  /*d090*/  FMUL.FTZ R20, R5, R18 ;  /* 0x0000001205147220 */ /* 0x000fe20000410000 */
[-C--:B------:R-:W-:Y:S01]  /*d0a0*/  FMUL.FTZ R13, R4, R30.reuse ;  /* 0x0000001e040d7220 */ /* 0x080fe20000410000 */
[----:B------:R-:W-:Y:S01]  /*d0b0*/  FMUL.FTZ R19, R6, R30 ;  /* 0x0000001e06137220 */ /* 0x000fe20000410000 */
[C---:B------:R-:W-:Y:S01]  /*d0c0*/  FMUL.FTZ R18, R7.reuse, R18 ;  /* 0x0000001207127220 */ /* 0x040fe20000410000 */
        /* <DEDUP_REMOVED lines=9> */
.L_x_1354:
[----:B------:R-:W-:Y:S05]  /*d160*/  BSYNC.RECONVERGENT B0 ;  /* 0x0000000000007941 */ /* 0x000fea0003800200 */
.L_x_1353:
[----:B-----5:R4:W-:Y:S02]  /*d170*/  STS.128 [R0+0x5000], R16 ;  /* 0x0050001000007388 */ /* 0x0209e40000000c00 */
.L_x_1344:
[----:B------:R-:W-:Y:S05]  /*d180*/  BSYNC.RECONVERGENT B2 ;  /* 0x0000000000027941 */ /* 0x000fea0003800200 */
.L_x_1343:
[----:B-1----:R-:W-:-:S04]  /*d190*/  IADD3 R36, PT, PT, R110, 0x30, RZ ;  /* 0x000000306e247810 */ /* 0x002fc80007ffe0ff */
        /* <DEDUP_REMOVED lines=10> */
[----:B----4-:R2:W5:Y:S01]  /*d240*/  LDG.E.128 R16, desc[UR6][R26.64] ;  /* 0x000000061a107981 */ /* 0x010562000c1e1d00 */
        /* <DEDUP_REMOVED lines=16> */
[----:B---3--:R-:W-:Y:S01]  /*d350*/  LOP3.LUT R21, R4, 0xffff0000, RZ, 0xc0, !PT ;  /* 0xffff000004157812 */ /* 0x008fe200078ec0ff */
        /* <DEDUP_REMOVED lines=25> */
.L_x_1358:
[----:B------:R-:W-:Y:S05]  /*d4f0*/  BSYNC.RECONVERGENT B0 ;  /* 0x0000000000007941 */ /* 0x000fea0003800200 */
.L_x_1357:
[----:B-----5:R4:W-:Y:S02]  /*d500*/  STS.128 [R0+0x1800], R16 ;  /* 0x0018001000007388 */ /* 0x0209e40000000c00 */
.L_x_1356:
[----:B------:R-:W-:Y:S05]  /*d510*/  BSYNC.RECONVERGENT B1 ;  /* 0x0000000000017941 */ /* 0x000fea0003800200 */
.L_x_1355:
        /* <DEDUP_REMOVED lines=47> */
.L_x_1362:
[----:B------:R-:W-:Y:S05]  /*d810*/  BSYNC.RECONVERGENT B0 ;  /* 0x0000000000007941 */ /* 0x000fea0003800200 */
.L_x_1361:
[----:B-----5:R1:W-:Y:S02]  /*d820*/  STS.128 [R0+0x3800], R16 ;  /* 0x0038001000007388 */ /* 0x0203e40000000c00 */
.L_x_1360:
[----:B------:R-:W-:Y:S05]  /*d830*/  BSYNC.RECONVERGENT B1 ;  /* 0x0000000000017941 */ /* 0x000fea0003800200 */
.L_x_1359:
        /* <DEDUP_REMOVED lines=9> */
[C---:B-----5:R-:W-:Y:S01]  /*d8d0*/  SHF.L.U32 R7, R17.reuse, 0x10, RZ ;  /* 0x0000001011077819 */ /* 0x060fe200000006ff */
[----:B-12---:R-:W-:Y:S01]  /*d8e0*/  IMAD.U32 R26, R18, 0x10000, RZ ;  /* 0x00010000121a7824 */ /* 0x006fe200078e00ff */
[----:B------:R-:W-:Y:S02]  /*d8f0*/  LOP3.LUT R6, R17, 0xffff0000, RZ, 0xc0, !PT ;  /* 0xffff000011067812 */ /* 0x000fe400078ec0ff */
[C---:B------:R-:W-:Y:S02]  /*d900*/  SHF.L.U32 R11, R16.reuse, 0x10, RZ ;  /* 0x00000010100b7819 */ /* 0x040fe400000006ff */
[----:B------:R-:W-:-:S02]  /*d910*/  LOP3.LUT R27, R16, 0xffff0000, RZ, 0xc0, !PT ;  /* 0xffff0000101b7812 */ /* 0x000fc400078ec0ff */
[C---:B------:R-:W-:Y:S02]  /*d920*/  SHF.L.U32 R21, R19.reuse, 0x10, RZ ;  /* 0x0000001013157819 */ /* 0x040fe400000006ff */
[----:B------:R-:W-:Y:S02]  /*d930*/  LOP3.LUT R19, R19, 0xffff0000, RZ, 0xc0, !PT ;  /* 0xffff000013137812 */ /* 0x000fe400078ec0ff */
[----:B------:R-:W-:Y:S02]  /*d940*/  LOP3.LUT R18, R18, 0xffff0000, RZ, 0xc0, !PT ;  /* 0xffff000012127812 */ /* 0x000fe400078ec0ff */
[----:B----4-:R-:W-:Y:S02]  /*d950*/  LOP3.LUT R13, R2, 0xffff0000, RZ, 0xc0, !PT ;  /* 0xffff0000020d7812 */ /* 0x010fe400078ec0ff */
[----:B------:R-:W-:Y:S02]  /*d960*/  LOP3.LUT R12, R3, 0xffff0000, RZ, 0xc0, !PT ;  /* 0xffff0000030c7812 */ /* 0x000fe400078ec0ff */
[C---:B---3--:R-:W-:Y:S01]  /*d970*/  LOP3.LUT R17, R4.reuse, 0xffff0000, RZ, 0xc0, !PT ;  /* 0xffff000004117812 */ /* 0x048fe200078ec0ff */
[-C--:B------:R-:W-:Y:S01]  /*d980*/  FMUL.FTZ R20, R13, R6.reuse ;  /* 0x000000060d147220 */ /* 0x080fe20000410000 */
[----:B------:R-:W-:Y:S01]  /*d990*/  LOP3.LUT R16, R5, 0xffff0000, RZ, 0xc0, !PT ;  /* 0xffff000005107812 */ /* 0x000fe200078ec0ff */
[----:B------:R-:W-:Y:S01]  /*d9a0*/  IMAD.U32 R4, R4, 0x10000, RZ ;  /* 0x0001000004047824 */ /* 0x000fe200078e00ff */
[----:B------:R-:W-:Y:S01]  /*d9b0*/  SHF.L.U32 R2, R2, 0x10, RZ ;  /* 0x0000001002027819 */ /* 0x000fe200000006ff */
[----:B------:R-:W-:Y:S01]  /*d9c0*/  FMUL.FTZ R6, R17, R6 ;  /* 0x0000000611067220 */ /* 0x000fe20000410000 */
[----:B------:R-:W-:Y:S01]  /*d9d0*/  SHF.L.U32 R3, R3, 0x10, RZ ;  /* 0x0000001003037819 */ /* 0x000fe200000006ff */
[-C--:B------:R-:W-:Y:S01]  /*d9e0*/  FFMA.FTZ R20, R17, R7.reuse, -R20 ;  /* 0x0000000711147223 */ /* 0x080fe20000010814 */
[----:B------:R-:W-:Y:S01]  /*d9f0*/  SHF.L.U32 R5, R5, 0x10, RZ ;  /* 0x0000001005057819 */ /* 0x000fe200000006ff */
[----:B------:R-:W-:Y:S01]  /*da00*/  FFMA.FTZ R7, R13, R7, R6 ;  /* 0x000000070d077223 */ /* 0x000fe20000010006 */
[----:B------:R-:W-:Y:S01]  /*da10*/  FMUL.FTZ R23, R12, R19 ;  /* 0x000000130c177220 */ /* 0x000fe20000410000 */
[----:B------:R-:W-:Y:S01]  /*da20*/  FMUL.FTZ R13, R2, R27 ;  /* 0x0000001b020d7220 */ /* 0x000fe20000410000 */
[-C--:B------:R-:W-:Y:S01]  /*da30*/  FMUL.FTZ R6, R3, R18.reuse ;  /* 0x0000001203067220 */ /* 0x080fe20000410000 */
[----:B------:R-:W-:Y:S01]  /*da40*/  FMUL.FTZ R19, R16, R19 ;  /* 0x0000001310137220 */ /* 0x000fe20000410000 */
        /* <DEDUP_REMOVED lines=12> */
.L_x_1364:
[----:B------:R-:W-:Y:S05]  /*db10*/  BSYNC.RECONVERGENT B0 ;  /* 0x0000000000007941 */ /* 0x000fea0003800200 */
.L_x_1363:
[----:B-----5:R4:W-:Y:S01]  /*db20*/  STS.128 [R0+0x5800], R16 ;  /* 0x0058001000007388 */ /* 0x0209e20000000c00 */
[----:B------:R-:W-:Y:S05]  /*db30*/  BRA `(.L_x_1316) ;  /* 0x0000004400307947 */ /* 0x000fea0003800000 */
.L_x_1318:
        /* <DEDUP_REMOVED lines=48> */
[C---:B------:R-:W-:Y:S01]  /*de40*/  SHF.L.U32 R7, R17.reuse, 0x10, RZ ;  /* 0x0000001011077819 */ /* 0x040fe200000006ff */
[----:B----4-:R-:W-:Y:S01]  /*de50*/  IMAD.U32 R47, R24, 0x10000, RZ ;  /* 0x00010000182f7824 */ /* 0x010fe200078e00ff */
        /* <DEDUP_REMOVED lines=17> */
[----:B------:R-:W-:Y:S01]  /*df70*/  FMUL.FTZ R24, R24, R7 ;  /* 0x0000000718187220 */ /* 0x000fe20000410000 */
[----:B------:R-:W-:Y:S01]  /*df80*/  LOP3.LUT R46, R27, 0xffff0000, RZ, 0xc0, !PT ;  /* 0xffff00001b2e7812 */ /* 0x000fe200078ec0ff */
[----:B------:R-:W-:Y:S01]  /*df90*/  @!P1 FADD.FTZ R18, -R18, -RZ ;  /* 0x800000ff12129221 */ /* 0x000fe20000010100 */
[----:B--2---:R-:W-:Y:S01]  /*dfa0*/  LOP3.LUT R16, R20, 0xffff0000, RZ, 0xc0, !PT ;  /* 0xffff000014107812 */ /* 0x004fe200078ec0ff */
[----:B------:R-:W-:Y:S01]  /*dfb0*/  FMUL.FTZ R26, R26, R17 ;  /* 0x000000111a1a7220 */ /* 0x000fe20000410000 */
[----:B------:R-:W-:Y:S01]  /*dfc0*/  SHF.L.U32 R7, R21, 0x10, RZ ;  /* 0x0000001015077819 */ /* 0x000fe200000006ff */
[----:B------:R-:W-:Y:S01]  /*dfd0*/  FMUL.FTZ R47, R47, R40 ;  /* 0x000000282f2f7220 */ /* 0x000fe20000410000 */
[----:B------:R-:W-:Y:S01]  /*dfe0*/  IMAD.U32 R17, R20, 0x10000, RZ ;  /* 0x0001000014117824 */ /* 0x000fe200078e00ff */
[----:B------:R-:W-:Y:S01]  /*dff0*/  LOP3.LUT R21, R21, 0xffff0000, RZ, 0xc0, !PT ;  /* 0xffff000015157812 */ /* 0x000fe200078ec0ff */
[----:B------:R-:W-:Y:S01]  /*e000*/  FMUL.FTZ R43, R44, R43 ;  /* 0x0000002b2c2b7220 */ /* 0x000fe20000410000 */
[----:B------:R-:W-:Y:S01]  /*e010*/  @!P1 FADD.FTZ R42, -R42, -RZ ;  /* 0x800000ff2a2a9221 */ /* 0x000fe20000010100 */
[----:B------:R-:W-:Y:S01]  /*e020*/  FMUL.FTZ R46, R46, R19 ;  /* 0x000000132e2e7220 */ /* 0x000fe20000410000 */
[----:B------:R-:W-:Y:S01]  /*e030*/  FMUL.FTZ R25, R25, R18 ;  /* 0x0000001219197220 */ /* 0x000fe20000410000 */
[C---:B------:R-:W-:Y:S01]  /*e040*/  IMAD.U32 R20, R22.reuse, 0x10000, RZ ;  /* 0x0001000016147824 */ /* 0x040fe200078e00ff */
[----:B------:R-:W-:Y:S01]  /*e050*/  LOP3.LUT R19, R22, 0xffff0000, RZ, 0xc0, !PT ;  /* 0xffff000016137812 */ /* 0x000fe200078ec0ff */
[----:B------:R-:W-:Y:S01]  /*e060*/  FFMA.FTZ R17, R36, R17, R47 ;  /* 0x0000001124117223 */ /* 0x000fe2000001002f */
[C---:B------:R-:W-:Y:S01]  /*e070*/  SHF.L.U32 R18, R23.reuse, 0x10, RZ ;  /* 0x0000001017127819 */ /* 0x040fe200000006ff */
[----:B------:R-:W-:Y:S01]  /*e080*/  FFMA.FTZ R16, R32, R16, R45 ;  /* 0x0000001020107223 */ /* 0x000fe2000001002d */
[----:B------:R-:W-:Y:S01]  /*e090*/  LOP3.LUT R22, R23, 0xffff0000, RZ, 0xc0, !PT ;  /* 0xffff000017167812 */ /* 0x000fe200078ec0ff */
[----:B------:R-:W-:Y:S01]  /*e0a0*/  FMUL.FTZ R51, R51, R42 ;  /* 0x0000002a33337220 */ /* 0x000fe20000410000 */
        /* <DEDUP_REMOVED lines=8> */
[----:B------:R-:W-:Y:S01]  /*e130*/  F2FP.BF16.F32.PACK_AB R7, R5, R18 ;  /* 0x000000120507723e */ /* 0x000fe200000010ff */
[----:B------:R-:W-:Y:S01]  /*e140*/  IMAD.MOV.U32 R4, RZ, RZ, R16 ;  /* 0x000000ffff047224 */ /* 0x000fe200078e0010 */
[----:B------:R-:W-:Y:S02]  /*e150*/  F2FP.BF16.F32.PACK_AB R6, R19, R20 ;  /* 0x000000141306723e */ /* 0x000fe400000010ff */
[----:B------:R-:W-:Y:S02]  /*e160*/  MOV R5, R17 ;  /* 0x0000001100057202 */ /* 0x000fe40000000f00 */
.L_x_1369:
[----:B------:R-:W-:Y:S05]  /*e170*/  BSYNC.RECONVERGENT B0 ;  /* 0x0000000000007941 */ /* 0x000fea0003800200 */
.L_x_1368:
[----:B------:R-:W-:Y:S05]  /*e180*/  BSYNC.RECONVERGENT B1 ;  /* 0x0000000000017941 */ /* 0x000fea0003800200 */
.L_x_1367:
        /* <DEDUP_REMOVED lines=58> */
[----:B--2---:R-:W-:Y:S01]  /*e530*/  LOP3.LUT R23, R17, 0xffff0000, RZ, 0xc0, !PT ;  /* 0xffff000011177812 */ /* 0x004fe200078ec0ff */
        /* <DEDUP_REMOVED lines=29> */
.L_x_1373:
[----:B------:R-:W-:Y:S05]  /*e710*/  BSYNC.RECONVERGENT B0 ;  /* 0x0000000000007941 */ /* 0x000fea0003800200 */
.L_x_1372:
[----:B-----5:R4:W-:Y:S02]  /*e720*/  STS.128 [R0+0x2000], R24 ;  /* 0x0020001800007388 */ /* 0x0209e40000000c00 */
.L_x_1371:
[----:B------:R-:W-:Y:S05]  /*e730*/  BSYNC.RECONVERGENT B1 ;  /* 0x0000000000017941 */ /* 0x000fea0003800200 */
.L_x_1370:
        /* <DEDUP_REMOVED lines=85> */
.L_x_1375:
[----:B------:R-:W-:Y:S05]  /*ec90*/  BSYNC.RECONVERGENT B0 ;  /* 0x0000000000007941 */ /* 0x000fea0003800200 */
.L_x_1374:
[----:B-----5:R1:W-:Y:S02]  /*eca0*/  STS.128 [R0+0x4000], R24 ;  /* 0x0040001800007388 */ /* 0x0203e40000000c00 */
.L_x_1366:
[----:B------:R-:W-:Y:S05]  /*ecb0*/  BSYNC.RECONVERGENT B2 ;  /* 0x0000000000027941 */ /* 0x000fea0003800200 */
.L_x_1365:
        /* <DEDUP_REMOVED lines=61> */
[----:B------:R-:W-:Y:S01]  /*f090*/  @!P1 FADD.FTZ R4, -R4, -RZ ;  /* 0x800000ff04049221 */ /* 0x000fe20000010100 */
[C---:B------:R-:W-:Y:S01]  /*f0a0*/  LOP3.LUT R22, R23.reuse, 0xffff0000, RZ, 0xc0, !PT ;  /* 0xffff000017167812 */ /* 0x040fe200078ec0ff */
[----:B------:R-:W-:Y:S01]  /*f0b0*/  FMUL.FTZ R51, R44, R51 ;  /* 0x000000332c337220 */ /* 0x000fe20000410000 */
[----:B------:R-:W-:Y:S01]  /*f0c0*/  SHF.L.U32 R20, R23, 0x10, RZ ;  /* 0x0000001017147819 */ /* 0x000fe200000006ff */
[----:B------:R-:W-:Y:S01]  /*f0d0*/  @!P1 FADD.FTZ R43, -R43, -RZ ;  /* 0x800000ff2b2b9221 */ /* 0x000fe20000010100 */
[----:B------:R-:W-:Y:S01]  /*f0e0*/  FMUL.FTZ R6, R6, R21 ;  /* 0x0000001506067220 */ /* 0x000fe20000410000 */
[----:B------:R-:W-:Y:S01]  /*f0f0*/  FMUL.FTZ R23, R7, R22 ;  /* 0x0000001607177220 */ /* 0x000fe20000410000 */
[----:B--2---:R-:W-:Y:S01]  /*f100*/  SHF.L.U32 R7, R17, 0x10, RZ ;  /* 0x0000001011077819 */ /* 0x004fe200000006ff */
[----:B------:R-:W-:Y:S01]  /*f110*/  FMUL.FTZ R5, R5, R20 ;  /* 0x0000001405057220 */ /* 0x000fe20000410000 */
[----:B------:R-:W-:Y:S01]  /*f120*/  LOP3.LUT R44, R17, 0xffff0000, RZ, 0xc0, !PT ;  /* 0xffff0000112c7812 */ /* 0x000fe200078ec0ff */
[C---:B------:R-:W-:Y:S01]  /*f130*/  IMAD.U32 R20, R16.reuse, 0x10000, RZ ;  /* 0x0001000010147824 */ /* 0x040fe200078e00ff */
[----:B------:R-:W-:Y:S01]  /*f140*/  LOP3.LUT R21, R16, 0xffff0000, RZ, 0xc0, !PT ;  /* 0xffff000010157812 */ /* 0x000fe200078ec0ff */
[C---:B------:R-:W-:Y:S01]  /*f150*/  IMAD.U32 R22, R18.reuse, 0x10000, RZ ;  /* 0x0001000012167824 */ /* 0x040fe200078e00ff */
[----:B------:R-:W-:Y:S01]  /*f160*/  LOP3.LUT R17, R18, 0xffff0000, RZ, 0xc0, !PT ;  /* 0xffff000012117812 */ /* 0x000fe200078ec0ff */
[----:B------:R-:W-:Y:S01]  /*f170*/  FMUL.FTZ R27, R27, R46 ;  /* 0x0000002e1b1b7220 */ /* 0x000fe20000410000 */
[C---:B------:R-:W-:Y:S01]  /*f180*/  SHF.L.U32 R16, R19.reuse, 0x10, RZ ;  /* 0x0000001013107819 */ /* 0x040fe200000006ff */
[----:B------:R-:W-:Y:S01]  /*f190*/  FMUL.FTZ R26, R26, R47 ;  /* 0x0000002f1a1a7220 */ /* 0x000fe20000410000 */
[----:B------:R-:W-:Y:S01]  /*f1a0*/  LOP3.LUT R18, R19, 0xffff0000, RZ, 0xc0, !PT ;  /* 0xffff000013127812 */ /* 0x000fe200078ec0ff */
[----:B------:R-:W-:Y:S01]  /*f1b0*/  FMUL.FTZ R4, R4, R45 ;  /* 0x0000002d04047220 */ /* 0x000fe20000410000 */
[----:B------:R-:W-:Y:S01]  /*f1c0*/  FMUL.FTZ R43, R43, R48 ;  /* 0x000000302b2b7220 */ /* 0x000fe20000410000 */
        /* <DEDUP_REMOVED lines=12> */
.L_x_1381:
[----:B------:R-:W-:Y:S05]  /*f290*/  BSYNC.RECONVERGENT B0 ;  /* 0x0000000000007941 */ /* 0x000fea0003800200 */
.L_x_1380:
[----:B-----5:R4:W-:Y:S02]  /*f2a0*/  STS.128 [R0+0x800], R24 ;  /* 0x0008001800007388 */ /* 0x0209e40000000c00 */
.L_x_1379:
[----:B------:R-:W-:Y:S05]  /*f2b0*/  BSYNC.RECONVERGENT B1 ;  /* 0x0000000000017941 */ /* 0x000fea0003800200 */
.L_x_1378:
        /* <DEDUP_REMOVED lines=86> */
.L_x_1385:
[----:B------:R-:W-:Y:S05]  /*f820*/  BSYNC.RECONVERGENT B0 ;  /* 0x0000000000007941 */ /* 0x000fea0003800200 */
.L_x_1384:
[----:B-----5:R4:W-:Y:S02]  /*f830*/  STS.128 [R0+0x2800], R24 ;  /* 0x0028001800007388 */ /* 0x0209e40000000c00 */
.L_x_1383:
[----:B------:R-:W-:Y:S05]  /*f840*/  BSYNC.RECONVERGENT B1 ;  /* 0x0000000000017941 */ /* 0x000fea0003800200 */
.L_x_1382:
        /* <DEDUP_REMOVED lines=26> */
[C---:B-1----:R-:W-:Y:S01]  /*f9f0*/  IMAD.U32 R38, R25.reuse, 0x10000, RZ ;  /* 0x0001000019267824 */ /* 0x042fe200078e00ff */
        /* <DEDUP_REMOVED lines=31> */
[----:B------:R-:W-:Y:S01]  /*fbf0*/  FMUL.FTZ R6, R6, R21 ;  /* 0x0000001506067220 */ /* 0x000fe20000410000 */
[----:B------:R-:W-:Y:S01]  /*fc00*/  FMUL.FTZ R20, R5, R20 ;  /* 0x0000001405147220 */ /* 0x000fe20000410000 */
[C---:B--2---:R-:W-:Y:S01]  /*fc10*/  LOP3.LUT R5, R16.reuse, 0xffff0000, RZ, 0xc0, !PT ;  /* 0xffff000010057812 */ /* 0x044fe200078ec0ff */
[----:B------:R-:W-:Y:S01]  /*fc20*/  FMUL.FTZ R7, R7, R22 ;  /* 0x0000001607077220 */ /* 0x000fe20000410000 */
[----:B------:R-:W-:Y:S01]  /*fc30*/  IMAD.U32 R22, R16, 0x10000, RZ ;  /* 0x0001000010167824 */ /* 0x000fe200078e00ff */
[C---:B------:R-:W-:Y:S01]  /*fc40*/  SHF.L.U32 R4, R17.reuse, 0x10, RZ ;  /* 0x0000001011047819 */ /* 0x040fe200000006ff */
[C---:B------:R-:W-:Y:S01]  /*fc50*/  IMAD.U32 R23, R18.reuse, 0x10000, RZ ;  /* 0x0001000012177824 */ /* 0x040fe200078e00ff */
[----:B------:R-:W-:Y:S01]  /*fc60*/  LOP3.LUT R16, R17, 0xffff0000, RZ, 0xc0, !PT ;  /* 0xffff000011107812 */ /* 0x000fe200078ec0ff */
[----:B------:R-:W-:Y:S01]  /*fc70*/  FMUL.FTZ R27, R27, R42 ;  /* 0x0000002a1b1b7220 */ /* 0x000fe20000410000 */
[----:B------:R-:W-:Y:S01]  /*fc80*/  LOP3.LUT R21, R18, 0xffff0000, RZ, 0xc0, !PT ;  /* 0xffff000012157812 */ /* 0x000fe200078ec0ff */
[----:B------:R-:W-:Y:S01]  /*fc90*/  FMUL.FTZ R26, R26, R45 ;  /* 0x0000002d1a1a7220 */ /* 0x000fe20000410000 */
[----:B------:R-:W-:Y:S01]  /*fca0*/  SHF.L.U32 R17, R19, 0x10, RZ ;  /* 0x0000001013117819 */ /* 0x000fe200000006ff */
[----:B------:R-:W-:Y:S01]  /*fcb0*/  FMUL.FTZ R41, R41, R44 ;  /* 0x0000002c29297220 */ /* 0x000fe20000410000 */
        /* <DEDUP_REMOVED lines=14> */
.L_x_1387:
[----:B------:R-:W-:Y:S05]  /*fda0*/  BSYNC.RECONVERGENT B0 ;  /* 0x0000000000007941 */ /* 0x000fea0003800200 */
.L_x_1386:
[----:B-----5:R4:W-:Y:S02]  /*fdb0*/  STS.128 [R0+0x4800], R24 ;  /* 0x0048001800007388 */ /* 0x0209e40000000c00 */
.L_x_1377:
[----:B------:R-:W-:Y:S05]  /*fdc0*/  BSYNC.RECONVERGENT B2 ;  /* 0x0000000000027941 */ /* 0x000fea0003800200 */
.L_x_1376:
[----:B------:R-:W-:Y:S01]  /*fdd0*/  IADD3 R8, PT, PT, R110, 0x20, RZ ;  /* 0x000000206e087810 */ /* 0x000fe20007ffe0ff */
[----:B------:R-:W-:Y:S03]  /*fde0*/  BSSY.RECONVERGENT B2, `(.L_x_1388) ;  /* 0x000010f000027945 */ /* 0x000fe60003800200 */
[----:B------:R-:W-:-:S13]  /*fdf0*/  ISETP.GE.AND P0, PT, R8, R29, PT ;  /* 0x0000001d0800720c */ /* 0x000fda0003f06270 */
[----:B------:R-:W-:Y:S05]  /*fe00*/  @P0 BRA `(.L_x_1389) ;  /* 0x0000001000300947 */ /* 0x000fea0003800000 */
[----:B------:R-:W5:Y:S01]  /*fe10*/  LDC R13, c[0x0][0x440] ;  /* 0x00011000ff0d7b82 */ /* 0x000f620000000800 */
[C---:B-1----:R-:W-:Y:S01]  /*fe20*/  LEA R38, P0, R2.reuse, R34, 0x6 ;  /* 0x0000002202267211 */ /* 0x042fe200078030ff */
[----:B------:R-:W-:Y:S03]  /*fe30*/  BSSY.RECONVERGENT B1, `(.L_x_1390) ;  /* 0x0000059000017945 */ /* 0x000fe60003800200 */
[----:B------:R-:W-:Y:S02]  /*fe40*/  LEA.HI.X R39, R2, R35, R3, 0x6, P0 ;  /* 0x0000002302277211 */ /* 0x000fe400000f3403 */
[----:B-----5:R-:W-:-:S13]  /*fe50*/  ISETP.GE.AND P1, PT, R14, R13, PT ;  /* 0x0000000d0e00720c */ /* 0x020fda0003f26270 */
        /* <DEDUP_REMOVED lines=39> */
[----:B------:R-:W-:Y:S01]  /*100d0*/  SHF.L.U32 R5, R7, 0x10, RZ ;  /* 0x0000001007057819 */ /* 0x000fe200000006ff */
        /* <DEDUP_REMOVED lines=21> */
[C---:B------:R-:W-:Y:S01]  /*10230*/  IMAD.U32 R7, R16.reuse, 0x10000, RZ ;  /* 0x0001000010077824 */ /* 0x040fe200078e00ff */
        /* <DEDUP_REMOVED lines=22> */
.L_x_1393:
[----:B------:R-:W-:Y:S05]  /*103a0*/  BSYNC.RECONVERGENT B0 ;  /* 0x0000000000007941 */ /* 0x000fea0003800200 */
.L_x_1392:
[----:B-----5:R1:W-:Y:S02]  /*103b0*/  STS.128 [R0+0x1000], R24 ;  /* 0x0010001800007388 */ /* 0x0203e40000000c00 */
.L_x_1391:
[----:B------:R-:W-:Y:S05]  /*103c0*/  BSYNC.RECONVERGENT B1 ;  /* 0x0000000000017941 */ /* 0x000fea0003800200 */
.L_x_1390:
        /* <DEDUP_REMOVED lines=62> */
[C---:B--2---:R-:W-:Y:S01]  /*107b0*/  SHF.L.U32 R5, R17.reuse, 0x10, RZ ;  /* 0x0000001011057819 */ /* 0x044fe200000006ff */
        /* <DEDUP_REMOVED lines=23> */
.L_x_1397:
[----:B------:R-:W-:Y:S05]  /*10930*/  BSYNC.RECONVERGENT B0 ;  /* 0x0000000000007941 */ /* 0x000fea0003800200 */
.L_x_1396:
[----:B-----5:R4:W-:Y:S02]  /*10940*/  STS.128 [R0+0x3000], R24 ;  /* 0x0030001800007388 */ /* 0x0209e40000000c00 */
.L_x_1395:
[----:B------:R-:W-:Y:S05]  /*10950*/  BSYNC.RECONVERGENT B1 ;  /* 0x0000000000017941 */ /* 0x000fea0003800200 */
.L_x_1394:
[----:B------:R-:W-:-:S13]  /*10960*/  ISETP.GE.AND P0, PT, R9, R13, PT ;  /* 0x0000000d0900720c */ /* 0x000fda0003f06270 */
[----:B------:R1:W-:Y:S01]  /*10970*/  @P0 STS.128 [R0+0x5000], RZ ;  /* 0x005000ff00000388 */ /* 0x0003e20000000c00 */
[----:B------:R-:W-:Y:S05]  /*10980*/  @P0 BRA `(.L_x_1389) ;  /* 0x0000000400500947 */ /* 0x000fea0003800000 */
[----:B-1--4-:R1:W5:Y:S01]  /*10990*/  LDG.E.128 R24, desc[UR6][R38.64+0x100] ;  /* 0x0001000626187981 */ /* 0x012362000c1e1d00 */
        /* <DEDUP_REMOVED lines=21> */
[C---:B-----5:R-:W-:Y:S01]  /*10af0*/  LOP3.LUT R13, R25.reuse, 0xffff0000, RZ, 0xc0, !PT ;  /* 0xffff0000190d7812 */ /* 0x060fe200078ec0ff */
[----:B-1----:R-:W-:Y:S01]  /*10b00*/  IMAD.U32 R38, R25, 0x10000, RZ ;  /* 0x0001000019267824 */ /* 0x002fe200078e00ff */
[C---:B------:R-:W-:Y:S01]  /*10b10*/  LOP3.LUT R25, R27.reuse, 0xffff0000, RZ, 0xc0, !PT ;  /* 0xffff00001b197812 */ /* 0x040fe200078ec0ff */
[----:B------:R-:W-:Y:S01]  /*10b20*/  IMAD.U32 R37, R26, 0x10000, RZ ;  /* 0x000100001a257824 */ /* 0x000fe200078e00ff */
[----:B------:R-:W-:Y:S02]  /*10b30*/  SHF.L.U32 R40, R27, 0x10, RZ ;  /* 0x000000101b287819 */ /* 0x000fe400000006ff */
[C---:B------:R-:W-:Y:S02]  /*10b40*/  SHF.L.U32 R36, R24.reuse, 0x10, RZ ;  /* 0x0000001018247819 */ /* 0x040fe400000006ff */
[----:B------:R-:W-:Y:S02]  /*10b50*/  LOP3.LUT R24, R24, 0xffff0000, RZ, 0xc0, !PT ;  /* 0xffff000018187812 */ /* 0x000fe400078ec0ff */
        /* <DEDUP_REMOVED lines=10> */
[C---:B------:R-:W-:Y:S01]  /*10c00*/  SHF.L.U32 R5, R7.reuse, 0x10, RZ ;  /* 0x0000001007057819 */ /* 0x040fe200000006ff */
[----:B------:R-:W-:Y:S01]  /*10c10*/  IMAD.U32 R46, R22, 0x10000, RZ ;  /* 0x00010000162e7824 */ /* 0x000fe200078e00ff */
        /* <DEDUP_REMOVED lines=10> */
[----:B------:R-:W-:Y:S01]  /*10cc0*/  LOP3.LUT R48, R23, 0xffff0000, RZ, 0xc0, !PT ;  /* 0xffff000017307812 */ /* 0x000fe200078ec0ff */
[----:B------:R-:W-:Y:S01]  /*10cd0*/  FMUL.FTZ R27, R27, R20 ;  /* 0x000000141b1b7220 */ /* 0x000fe20000410000 */
[----:B------:R-:W-:Y:S01]  /*10ce0*/  SHF.L.U32 R22, R23, 0x10, RZ ;  /* 0x0000001017167819 */ /* 0x000fe200000006ff */
[----:B------:R-:W-:Y:S01]  /*10cf0*/  @!P1 FADD.FTZ R5, -R5, -RZ ;  /* 0x800000ff05059221 */ /* 0x000fe20000010100 */
[----:B------:R-:W-:Y:S01]  /*10d00*/  FMUL.FTZ R21, R6, R21 ;  /* 0x0000001506157220 */ /* 0x000fe20000410000 */
[----:B------:R-:W-:Y:S01]  /*10d10*/  FMUL.FTZ R43, R4, R43 ;  /* 0x0000002b042b7220 */ /* 0x000fe20000410000 */
[----:B------:R-:W-:Y:S01]  /*10d20*/  FMUL.FTZ R48, R7, R48 ;  /* 0x0000003007307220 */ /* 0x000fe20000410000 */
[C---:B--2---:R-:W-:Y:S01]  /*10d30*/  IMAD.U32 R20, R16.reuse, 0x10000, RZ ;  /* 0x0001000010147824 */ /* 0x044fe200078e00ff */
[----:B------:R-:W-:Y:S01]  /*10d40*/  LOP3.LUT R6, R16, 0xffff0000, RZ, 0xc0, !PT ;  /* 0xffff000010067812 */ /* 0x000fe200078ec0ff */
[----:B------:R-:W-:Y:S01]  /*10d50*/  IMAD.U32 R7, R18, 0x10000, RZ ;  /* 0x0001000012077824 */ /* 0x000fe200078e00ff */
[----:B------:R-:W-:Y:S01]  /*10d60*/  SHF.L.U32 R4, R17, 0x10, RZ ;  /* 0x0000001011047819 */ /* 0x000fe200000006ff */
[----:B------:R-:W-:Y:S01]  /*10d70*/  FMUL.FTZ R39, R39, R44 ;  /* 0x0000002c27277220 */ /* 0x000fe20000410000 */
[----:B------:R-:W-:Y:S01]  /*10d80*/  SHF.L.U32 R16, R19, 0x10, RZ ;  /* 0x0000001013107819 */ /* 0x000fe200000006ff */
[----:B------:R-:W-:Y:S01]  /*10d90*/  FMUL.FTZ R42, R42, R45 ;  /* 0x0000002d2a2a7220 */ /* 0x000fe20000410000 */
[----:B------:R-:W-:Y:S01]  /*10da0*/  LOP3.LUT R17, R17, 0xffff0000, RZ, 0xc0, !PT ;  /* 0xffff000011117812 */ /* 0x000fe200078ec0ff */
        /* <DEDUP_REMOVED lines=16> */
.L_x_1399:
[----:B------:R-:W-:Y:S05]  /*10eb0*/  BSYNC.RECONVERGENT B0 ;  /* 0x0000000000007941 */ /* 0x000fea0003800200 */
.L_x_1398:
[----:B-----5:R4:W-:Y:S02]  /*10ec0*/  STS.128 [R0+0x5000], R24 ;  /* 0x0050001800007388 */ /* 0x0209e40000000c00 */
.L_x_1389:
[----:B------:R-:W-:Y:S05]  /*10ed0*/  BSYNC.RECONVERGENT B2 ;  /* 0x0000000000027941 */ /* 0x000fea0003800200 */
.L_x_1388:
[----:B------:R-:W-:-:S04]  /*10ee0*/  IADD3 R36, PT, PT, R110, 0x30, RZ ;  /* 0x000000306e247810 */ /* 0x000fc80007ffe0ff */
[----:B------:R-:W-:-:S13]  /*10ef0*/  ISETP.GE.AND P0, PT, R36, R29, PT ;  /* 0x0000001d2400720c */ /* 0x000fda0003f06270 */
[----:B------:R-:W-:Y:S05]  /*10f00*/  @P0 BRA `(.L_x_1316) ;  /* 0x00000010003c0947 */ /* 0x000fea0003800000 */
[----:B------:R-:W5:Y:S01]  /*10f10*/  LDC R13, c[0x0][0x440] ;  /* 0x00011000ff0d7b82 */ /* 0x000f620000000800 */
[----:B-1-34-:R-:W-:Y:S01]  /*10f20*/  IMAD.WIDE.U32 R34, R2, 0x60, R34 ;  /* 0x0000006002227825 */ /* 0x01afe200078e0022 */
[----:B------:R-:W-:Y:S03]  /*10f30*/  BSSY.RECONVERGENT B1, `(.L_x_1400) ;  /* 0x000005a000017945 */ /* 0x000fe60003800200 */
[----:B------:R-:W-:-:S05]  /*10f40*/  IMAD R3, R3, 0x60, RZ ;  /* 0x0000006003037824 */ /* 0x000fca00078e02ff */
[----:B------:R-:W-:Y:S02]  /*10f50*/  IADD3 R35, PT, PT, R3, R35, RZ ;  /* 0x0000002303237210 */ /* 0x000fe40007ffe0ff */
[----:B-----5:R-:W-:-:S13]  /*10f60*/  ISETP.GE.AND P0, PT, R14, R13, PT ;  /* 0x0000000d0e00720c */ /* 0x020fda0003f06270 */
        /* <DEDUP_REMOVED lines=57> */
[----:B------:R-:W-:Y:S01]  /*11300*/  FMUL.FTZ R42, R27, R42 ;  /* 0x0000002a1b2a7220 */ /* 0x000fe20000410000 */
[----:B------:R-:W-:Y:S01]  /*11310*/  FMUL.FTZ R20, R5, R20 ;  /* 0x0000001405147220 */ /* 0x000fe20000410000 */
[----:B------:R-:W-:Y:S01]  /*11320*/  FMUL.FTZ R43, R4, R43 ;  /* 0x0000002b042b7220 */ /* 0x000fe20000410000 */
[----:B------:R-:W-:Y:S01]  /*11330*/  FMUL.FTZ R21, R7, R22 ;  /* 0x0000001607157220 */ /* 0x000fe20000410000 */
[C---:B--2---:R-:W-:Y:S01]  /*11340*/  IMAD.U32 R7, R16.reuse, 0x10000, RZ ;  /* 0x0001000010077824 */ /* 0x044fe200078e00ff */
[----:B------:R-:W-:Y:S01]  /*11350*/  LOP3.LUT R5, R16, 0xffff0000, RZ, 0xc0, !PT ;  /* 0xffff000010057812 */ /* 0x000fe200078ec0ff */
[----:B------:R-:W-:Y:S01]  /*11360*/  FMUL.FTZ R26, R26, R45 ;  /* 0x0000002d1a1a7220 */ /* 0x000fe20000410000 */
[C---:B------:R-:W-:Y:S01]  /*11370*/  SHF.L.U32 R4, R17.reuse, 0x10, RZ ;  /* 0x0000001011047819 */ /* 0x040fe200000006ff */
[----:B------:R-:W-:Y:S01]  /*11380*/  IMAD.U32 R27, R18, 0x10000, RZ ;  /* 0x00010000121b7824 */ /* 0x000fe200078e00ff */
[----:B------:R-:W-:Y:S01]  /*11390*/  LOP3.LUT R16, R17, 0xffff0000, RZ, 0xc0, !PT ;  /* 0xffff000011107812 */ /* 0x000fe200078ec0ff */
[----:B------:R-:W-:Y:S01]  /*113a0*/  FMUL.FTZ R40, R40, R47 ;  /* 0x0000002f28287220 */ /* 0x000fe20000410000 */
        /* <DEDUP_REMOVED lines=16> */
.L_x_1403:
[----:B------:R-:W-:Y:S05]  /*114b0*/  BSYNC.RECONVERGENT B0 ;  /* 0x0000000000007941 */ /* 0x000fea0003800200 */
.L_x_1402:
[----:B-----5:R4:W-:Y:S02]  /*114c0*/  STS.128 [R0+0x1800], R24 ;  /* 0x0018001800007388 */ /* 0x0209e40000000c00 */
.L_x_1401:
[----:B------:R-:W-:Y:S05]  /*114d0*/  BSYNC.RECONVERGENT B1 ;  /* 0x0000000000017941 */ /* 0x000fea0003800200 */
.L_x_1400:
        /* <DEDUP_REMOVED lines=63> */
[C---:B----4-:R-:W-:Y:S01]  /*118d0*/  IMAD.U32 R7, R16.reuse, 0x10000, RZ ;  /* 0x0001000010077824 */ /* 0x050fe200078e00ff */
        /* <DEDUP_REMOVED lines=22> */
.L_x_1407:
[----:B------:R-:W-:Y:S05]  /*11a40*/  BSYNC.RECONVERGENT B0 ;  /* 0x0000000000007941 */ /* 0x000fea0003800200 */
.L_x_1406:
[----:B-----5:R1:W-:Y:S02]  /*11a50*/  STS.128 [R0+0x3800], R24 ;  /* 0x0038001800007388 */ /* 0x0203e40000000c00 */
.L_x_1405:
[----:B------:R-:W-:Y:S05]  /*11a60*/  BSYNC.RECONVERGENT B1 ;  /* 0x0000000000017941 */ /* 0x000fea0003800200 */
.L_x_1404:
[----:B------:R-:W-:-:S13]  /*11a70*/  ISETP.GE.AND P0, PT, R9, R13, PT ;  /* 0x0000000d0900720c */ /* 0x000fda0003f06270 */
[----:B------:R1:W-:Y:S01]  /*11a80*/  @P0 STS.128 [R0+0x5800], RZ ;  /* 0x005800ff00000388 */ /* 0x0003e20000000c00 */
[----:B------:R-:W-:Y:S05]  /*11a90*/  @P0 BRA `(.L_x_1316) ;  /* 0x0000000400580947 */ /* 0x000fea0003800000 */
[----:B--2---:R2:W5:Y:S01]  /*11aa0*/  LDG.E.128 R4, desc[UR6][R34.64+0x100] ;  /* 0x0001000622047981 */ /* 0x004562000c1e1d00 */
        /* <DEDUP_REMOVED lines=17> */
[----:B------:R-:W2:Y:S01]  /*11bc0*/  LDG.E.128 R16, desc[UR6][R16.64+0x100] ;  /* 0x0001000610107981 */ /* 0x000ea2000c1e1d00 */
[----:B-1----:R-:W-:-:S04]  /*11bd0*/  IADD3 R20, P0, PT, R2, UR8, RZ ;  /* 0x0000000802147c10 */ /* 0x002fc8000ff1e0ff */
[----:B------:R-:W-:-:S06]  /*11be0*/  IADD3.X R21, PT, PT, R3, UR9, RZ, P0, !PT ;  /* 0x0000000903157c10 */ /* 0x000fcc00087fe4ff */
[----:B------:R-:W4:Y:S01]  /*11bf0*/  LDG.E.128 R20, desc[UR6][R20.64+0x100] ;  /* 0x0001000614147981 */ /* 0x000f22000c1e1d00 */
        /* <DEDUP_REMOVED lines=14> */
[----:B--2---:R-:W-:Y:S01]  /*11ce0*/  IMAD.U32 R35, R18, 0x10000, RZ ;  /* 0x0001000012237824 */ /* 0x004fe200078e00ff */
[C---:B------:R-:W-:Y:S01]  /*11cf0*/  SHF.L.U32 R24, R27.reuse, 0x10, RZ ;  /* 0x000000101b187819 */ /* 0x040fe200000006ff */
[----:B------:R-:W-:Y:S01]  /*11d00*/  IMAD.U32 R33, R16, 0x10000, RZ ;  /* 0x0001000010217824 */ /* 0x000fe200078e00ff */
        /* <DEDUP_REMOVED lines=20> */
[C---:B----4-:R-:W-:Y:S01]  /*11e50*/  LOP3.LUT R17, R20.reuse, 0xffff0000, RZ, 0xc0, !PT ;  /* 0xffff000014117812 */ /* 0x050fe200078ec0ff */
[----:B------:R-:W-:Y:S01]  /*11e60*/  FMUL.FTZ R25, R19, R26 ;  /* 0x0000001a13197220 */ /* 0x000fe20000410000 */
[----:B------:R-:W-:Y:S01]  /*11e70*/  IMAD.U32 R19, R20, 0x10000, RZ ;  /* 0x0001000014137824 */ /* 0x000fe200078e00ff */
[----:B------:R-:W-:Y:S01]  /*11e80*/  SHF.L.U32 R7, R21, 0x10, RZ ;  /* 0x0000001015077819 */ /* 0x000fe200000006ff */
[----:B------:R-:W-:Y:S01]  /*11e90*/  FMUL.FTZ R6, R27, R6 ;  /* 0x000000061b067220 */ /* 0x000fe20000410000 */
[----:B------:R-:W-:Y:S01]  /*11ea0*/  LOP3.LUT R26, R21, 0xffff0000, RZ, 0xc0, !PT ;  /* 0xffff0000151a7812 */ /* 0x000fe200078ec0ff */
[----:B------:R-:W-:Y:S01]  /*11eb0*/  FMUL.FTZ R31, R34, R31 ;  /* 0x0000001f221f7220 */ /* 0x000fe20000410000 */
[C---:B------:R-:W-:Y:S01]  /*11ec0*/  IMAD.U32 R20, R22.reuse, 0x10000, RZ ;  /* 0x0001000016147824 */ /* 0x040fe200078e00ff */
[----:B------:R-:W-:Y:S01]  /*11ed0*/  LOP3.LUT R27, R22, 0xffff0000, RZ, 0xc0, !PT ;  /* 0xffff0000161b7812 */ /* 0x000fe200078ec0ff */
[----:B------:R-:W-:Y:S01]  /*11ee0*/  FFMA.FTZ R11, R19, R11, R28 ;  /* 0x0000000b130b7223 */ /* 0x000fe2000001001c */
        /* <DEDUP_REMOVED lines=15> */
.L_x_1409:
[----:B------:R-:W-:Y:S05]  /*11fe0*/  BSYNC.RECONVERGENT B0 ;  /* 0x0000000000007941 */ /* 0x000fea0003800200 */
.L_x_1408:
[----:B-----5:R1:W-:Y:S02]  /*11ff0*/  STS.128 [R0+0x5800], R4 ;  /* 0x0058000400007388 */ /* 0x0203e40000000c00 */
.L_x_1316:
[----:B------:R-:W-:Y:S05]  /*12000*/  BSYNC.RECONVERGENT B3 ;  /* 0x0000000000037941 */ /* 0x000fea0003800200 */
.L_x_1305:
[----:B-123--:R-:W-:Y:S01]  /*12010*/  IADD3 R5, PT, PT, -R200, R62, RZ ;  /* 0x0000003ec8057210 */ /* 0x00efe20007ffe1ff */
[----:B------:R-:W-:Y:S03]  /*12020*/  BSSY.RECONVERGENT B0, `(.L_x_1410) ;  /* 0x000001c000007945 */ /* 0x000fe60003800200 */
[----:B------:R-:W-:-:S13]  /*12030*/  ISETP.GE.AND P3, PT, R110, R5, PT ;  /* 0x000000056e00720c */ /* 0x000fda0003f66270 */
[----:B------:R-:W-:Y:S05]  /*12040*/  @P3 BRA `(.L_x_1411) ;  /* 0x0000000000643947 */ /* 0x000fea0003800000 */
[----:B------:R-:W1:Y:S02]  /*12050*/  LDCU UR4, c[0x0][0x440] ;  /* 0x00008800ff0477ac */ /* 0x000e640008000800 */
[----:B-1----:R-:W-:Y:S02]  /*12060*/  ISETP.GE.AND P1, PT, R14, UR4, PT ;  /* 0x000000040e007c0c */ /* 0x002fe4000bf26270 */
        /* <DEDUP_REMOVED lines=22> */
.L_x_1412:
[----:B------:R2:W-:Y:S02]  /*121d0*/  STS.128 [R0+0xa000], RZ ;  /* 0x00a000ff00007388 */ /* 0x0005e40000000c00 */
.L_x_1411:
[----:B------:R-:W-:Y:S05]  /*121e0*/  BSYNC.RECONVERGENT B0 ;  /* 0x0000000000007941 */ /* 0x000fea0003800200 */
.L_x_1410:
[----:B------:R-:W-:Y:S01]  /*121f0*/  ISETP.GE.AND P0, PT, R32, R5, PT ;  /* 0x000000052000720c */ /* 0x000fe20003f06270 */
[----:B------:R-:W-:-:S12]  /*12200*/  BSSY.RECONVERGENT B0, `(.L_x_1413) ;  /* 0x0000019000007945 */ /* 0x000fd80003800200 */
[----:B------:R-:W-:Y:S05]  /*12210*/  @P0 BRA `(.L_x_1414) ;  /* 0x00000000005c0947 */ /* 0x000fea0003800000 */
[----:B------:R-:W3:Y:S01]  /*12220*/  LDCU UR4, c[0x0][0x440] ;  /* 0x00008800ff0477ac */ /* 0x000ee20008000800 */
[----:B-1----:R-:W-:-:S04]  /*12230*/  LEA R2, P2, R49, R196, 0x1 ;  /* 0x000000c431027211 */ /* 0x002fc800078408ff */
        /* <DEDUP_REMOVED lines=20> */
.L_x_1415:
[----:B------:R3:W-:Y:S02]  /*12380*/  STS.128 [R0+0xa800], RZ ;  /* 0x00a800ff00007388 */ /* 0x0007e40000000c00 */
.L_x_1414:
[----:B------:R-:W-:Y:S05]  /*12390*/  BSYNC.RECONVERGENT B0 ;  /* 0x0000000000007941 */ /* 0x000fea0003800200 */
.L_x_1413:
[----:B------:R-:W-:Y:S01]  /*123a0*/  ISETP.GE.AND P0, PT, R8, R5, PT ;  /* 0x000000050800720c */ /* 0x000fe20003f06270 */
[----:B------:R-:W-:-:S12]  /*123b0*/  BSSY.RECONVERGENT B0, `(.L_x_1416) ;  /* 0x000001a000007945 */ /* 0x000fd80003800200 */
[----:B------:R-:W-:Y:S05]  /*123c0*/  @P0 BRA `(.L_x_1417) ;  /* 0x0000000000600947 */ /* 0x000fea0003800000 */
[----:B-1-3--:R-:W4:Y:S01]  /*123d0*/  LDC.64 R2, c[0x0][0x3b8] ;  /* 0x0000ee00ff027b82 */ /* 0x00af220000000a00 */
[----:B------:R-:W1:Y:S02]  /*123e0*/  LDCU UR4, c[0x0][0x440] ;  /* 0x00008800ff0477ac */ /* 0x000e640008000800 */
[----:B-1----:R-:W-:Y:S02]  /*123f0*/  ISETP.GE.AND P1, PT, R14, UR4, PT ;  /* 0x000000040e007c0c */ /* 0x002fe4000bf26270 */
[----:B------:R-:W-:Y:S02]  /*12400*/  ISETP.GE.AND P0, PT, R10, UR4, PT ;  /* 0x000000040a007c0c */ /* 0x000fe4000bf06270 */
[----:B----4-:R-:W-:-:S04]  /*12410*/  LEA R6, P2, R2, R196, 0x6 ;  /* 0x000000c402067211 */ /* 0x010fc800078430ff */
        /* <DEDUP_REMOVED lines=18> */
.L_x_1418:
[----:B------:R3:W-:Y:S02]  /*12540*/  STS.128 [R0+0xb000], RZ ;  /* 0x00b000ff00007388 */ /* 0x0007e40000000c00 */
.L_x_1417:
[----:B------:R-:W-:Y:S05]  /*12550*/  BSYNC.RECONVERGENT B0 ;  /* 0x0000000000007941 */ /* 0x000fea0003800200 */
.L_x_1416:
[----:B------:R-:W-:Y:S01]  /*12560*/  ISETP.GE.AND P0, PT, R36, R5, PT ;  /* 0x000000052400720c */ /* 0x000fe20003f06270 */
[----:B------:R-:W-:-:S12]  /*12570*/  BSSY.RECONVERGENT B0, `(.L_x_1419) ;  /* 0x000001c000007945 */ /* 0x000fd80003800200 */
[----:B------:R-:W-:Y:S05]  /*12580*/  @P0 BRA `(.L_x_1420) ;  /* 0x0000000000680947 */ /* 0x000fea0003800000 */
[----:B-1-3--:R-:W4:Y:S01]  /*12590*/  LDC.64 R2, c[0x0][0x3b8] ;  /* 0x0000ee00ff027b82 */ /* 0x00af220000000a00 */
[----:B------:R-:W1:Y:S01]  /*125a0*/  LDCU UR4, c[0x0][0x440] ;  /* 0x00008800ff0477ac */ /* 0x000e620008000800 */
[----:B------:R-:W-:Y:S01]  /*125b0*/  IMAD.MOV.U32 R197, RZ, RZ, R195 ;  /* 0x000000ffffc57224 */ /* 0x000fe200078e00c3 */
[----:B-1----:R-:W-:Y:S02]  /*125c0*/  ISETP.GE.AND P1, PT, R14, UR4, PT ;  /* 0x000000040e007c0c */ /* 0x002fe4000bf26270 */
[----:B------:R-:W-:Y:S01]  /*125d0*/  ISETP.GE.AND P0, PT, R10, UR4, PT ;  /* 0x000000040a007c0c */ /* 0x000fe2000bf06270 */
[----:B----4-:R-:W-:-:S04]  /*125e0*/  IMAD.WIDE.U32 R6, R2, 0x60, R196 ;  /* 0x0000006002067825 */ /* 0x010fc800078e00c4 */
        /* <DEDUP_REMOVED lines=19> */
.L_x_1421:
[----:B------:R3:W-:Y:S02]  /*12720*/  STS.128 [R0+0xb800], RZ ;  /* 0x00b800ff00007388 */ /* 0x0007e40000000c00 */
.L_x_1420:
[----:B------:R-:W-:Y:S05]  /*12730*/  BSYNC.RECONVERGENT B0 ;  /* 0x0000000000007941 */ /* 0x000fea0003800200 */
.L_x_1419:
        /* <DEDUP_REMOVED lines=8> */
[----:B-1-3--:R-:W-:Y:S02]  /*127c0*/  @!P1 IMAD.MOV.U32 R2, RZ, RZ, R198 ;  /* 0x000000ffff029224 */ /* 0x00afe400078e00c6 */
        /* <DEDUP_REMOVED lines=18> */
.L_x_1424:
[----:B------:R3:W-:Y:S01]  /*128f0*/  STS.128 [R0+0x10000], RZ ;  /* 0x010000ff00007388 */ /* 0x0007e20000000c00 */
[----:B------:R-:W-:Y:S05]  /*12900*/  BRA `(.L_x_1425) ;  /* 0x00000000000c7947 */ /* 0x000fea0003800000 */
.L_x_1423:
[----:B------:R1:W-:Y:S04]  /*12910*/  STS.128 [R0+0xc000], RZ ;  /* 0x00c000ff00007388 */ /* 0x0003e80000000c00 */
[----:B------:R1:W-:Y:S04]  /*12920*/  STS.128 [R0+0xe000], RZ ;  /* 0x00e000ff00007388 */ /* 0x0003e80000000c00 */
[----:B------:R1:W-:Y:S02]  /*12930*/  STS.128 [R0+0x10000], RZ ;  /* 0x010000ff00007388 */ /* 0x0003e40000000c00 */
.L_x_1425:
[----:B------:R-:W-:Y:S05]  /*12940*/  BSYNC.RECONVERGENT B0 ;  /* 0x0000000000007941 */ /* 0x000fea0003800200 */
.L_x_1422:
[----:B------:R-:W-:Y:S01]  /*12950*/  ISETP.GE.AND P0, PT, R32, R5, PT ;  /* 0x000000052000720c */ /* 0x000fe20003f06270 */
[----:B------:R-:W-:-:S12]  /*12960*/  BSSY.RECONVERGENT B0, `(.L_x_1426) ;  /* 0x000001c000007945 */ /* 0x000fd80003800200 */
[----:B------:R1:W-:Y:S04]  /*12970*/  @P0 STS.128 [R0+0xc800], RZ ;  /* 0x00c800ff00000388 */ /* 0x0003e80000000c00 */
[----:B------:R1:W-:Y:S04]  /*12980*/  @P0 STS.128 [R0+0xe800], RZ ;  /* 0x00e800ff00000388 */ /* 0x0003e80000000c00 */
[----:B------:R1:W-:Y:S01]  /*12990*/  @P0 STS.128 [R0+0x10800], RZ ;  /* 0x010800ff00000388 */ /* 0x0003e20000000c00 */
[----:B------:R-:W-:Y:S05]  /*129a0*/  @P0 BRA `(.L_x_1427) ;  /* 0x00000000005c0947 */ /* 0x000fea0003800000 */
[----:B------:R-:W5:Y:S01]  /*129b0*/  LDCU UR4, c[0x0][0x440] ;  /* 0x00008800ff0477ac */ /* 0x000f620008000800 */
[----:B-1-3--:R-:W-:-:S04]  /*129c0*/  LEA R2, P2, R87, R198, 0x1 ;  /* 0x000000c657027211 */ /* 0x00afc800078408ff */
        /* <DEDUP_REMOVED lines=20> */
.L_x_1428:
[----:B------:R3:W-:Y:S02]  /*12b10*/  STS.128 [R0+0x10800], RZ ;  /* 0x010800ff00007388 */ /* 0x0007e40000000c00 */
.L_x_1427:
[----:B------:R-:W-:Y:S05]  /*12b20*/  BSYNC.RECONVERGENT B0 ;  /* 0x0000000000007941 */ /* 0x000fea0003800200 */
.L_x_1426:
[----:B------:R-:W-:Y:S01]  /*12b30*/  ISETP.GE.AND P0, PT, R8, R5, PT ;  /* 0x000000050800720c */ /* 0x000fe20003f06270 */
[----:B------:R-:W-:-:S12]  /*12b40*/  BSSY.RECONVERGENT B0, `(.L_x_1429) ;  /* 0x000001d000007945 */ /* 0x000fd80003800200 */
[----:B------:R1:W-:Y:S04]  /*12b50*/  @P0 STS.128 [R0+0xd000], RZ ;  /* 0x00d000ff00000388 */ /* 0x0003e80000000c00 */
[----:B------:R1:W-:Y:S04]  /*12b60*/  @P0 STS.128 [R0+0xf000], RZ ;  /* 0x00f000ff00000388 */ /* 0x0003e80000000c00 */
[----:B------:R1:W-:Y:S01]  /*12b70*/  @P0 STS.128 [R0+0x11000], RZ ;  /* 0x011000ff00000388 */ /* 0x0003e20000000c00 */
        /* <DEDUP_REMOVED lines=24> */
.L_x_1431:
[----:B------:R3:W-:Y:S02]  /*12d00*/  STS.128 [R0+0x11000], RZ ;  /* 0x011000ff00007388 */ /* 0x0007e40000000c00 */
.L_x_1430:
[----:B------:R-:W-:Y:S05]  /*12d10*/  BSYNC.RECONVERGENT B0 ;  /* 0x0000000000007941 */ /* 0x000fea0003800200 */
.L_x_1429:
[----:B------:R-:W-:Y:S01]  /*12d20*/  ISETP.GE.AND P0, PT, R36, R5, PT ;  /* 0x000000052400720c */ /* 0x000fe20003f06270 */
[C---:B------:R-:W-:Y:S01]  /*12d30*/  IMAD.SHL.U32 R186, R61.reuse, 0x20, RZ ;  /* 0x000000203dba7824 */ /* 0x040fe200078e00ff */
[----:B------:R-:W-:Y:S01]  /*12d40*/  BSSY.RECONVERGENT B0, `(.L_x_1432) ;  /* 0x0000022000007945 */ /* 0x000fe20003800200 */
[----:B-1-3--:R-:W-:Y:S01]  /*12d50*/  IMAD.SHL.U32 R3, R61, 0x40, RZ ;  /* 0x000000403d037824 */ /* 0x00afe200078e00ff */
[----:B------:R-:W-:Y:S02]  /*12d60*/  SHF.R.U32.HI R2, RZ, 0x4, R61 ;  /* 0x00000004ff027819 */ /* 0x000fe4000001163d */
[----:B------:R-:W-:-:S04]  /*12d70*/  LOP3.LUT R186, R186, 0x7c00, RZ, 0xc0, !PT ;  /* 0x00007c00baba7812 */ /* 0x000fc800078ec0ff */
[----:B----4-:R-:W-:-:S03]  /*12d80*/  LOP3.LUT R6, R186, 0x200, R3, 0xf8, !PT ;  /* 0x00000200ba067812 */ /* 0x010fc600078ef803 */
[----:B------:R1:W-:Y:S04]  /*12d90*/  @P0 STS.128 [R0+0xd800], RZ ;  /* 0x00d800ff00000388 */ /* 0x0003e80000000c00 */
[----:B------:R1:W-:Y:S04]  /*12da0*/  @P0 STS.128 [R0+0xf800], RZ ;  /* 0x00f800ff00000388 */ /* 0x0003e80000000c00 */
[----:B------:R1:W-:Y:S01]  /*12db0*/  @P0 STS.128 [R0+0x11800], RZ ;  /* 0x011800ff00000388 */ /* 0x0003e20000000c00 */
[----:B------:R-:W-:Y:S05]  /*12dc0*/  @P0 BRA `(.L_x_1433) ;  /* 0x0000000000640947 */ /* 0x000fea0003800000 */
[----:B------:R-:W3:Y:S01]  /*12dd0*/  LDC.64 R4, c[0x0][0x3c0] ;  /* 0x0000f000ff047b82 */ /* 0x000ee20000000a00 */
[----:B------:R-:W4:Y:S02]  /*12de0*/  LDCU UR4, c[0x0][0x440] ;  /* 0x00008800ff0477ac */ /* 0x000f240008000800 */
[----:B----4-:R-:W-:Y:S02]  /*12df0*/  ISETP.GE.AND P1, PT, R14, UR4, PT ;  /* 0x000000040e007c0c */ /* 0x010fe4000bf26270 */
[----:B------:R-:W-:Y:S01]  /*12e00*/  ISETP.GE.AND P0, PT, R10, UR4, PT ;  /* 0x000000040a007c0c */ /* 0x000fe2000bf06270 */
[----:B---3--:R-:W-:-:S04]  /*12e10*/  IMAD.WIDE.U32 R12, R4, 0x60, R198 ;  /* 0x00000060040c7825 */ /* 0x008fc800078e00c6 */
        /* <DEDUP_REMOVED lines=19> */
.L_x_1434:
[----:B------:R4:W-:Y:S02]  /*12f50*/  STS.128 [R0+0x11800], RZ ;  /* 0x011800ff00007388 */ /* 0x0009e40000000c00 */
.L_x_1433:
[----:B------:R-:W-:Y:S05]  /*12f60*/  BSYNC.RECONVERGENT B0 ;  /* 0x0000000000007941 */ /* 0x000fea0003800200 */
.L_x_1432:
[----:B------:R-:W-:Y:S01]  /*12f70*/  IMAD.SHL.U32 R2, R2, 0x400, RZ ;  /* 0x0000040002027824 */ /* 0x000fe200078e00ff */
[----:B------:R-:W-:Y:S01]  /*12f80*/  LOP3.LUT R51, R64, 0x8, R61, 0x78, !PT ;  /* 0x0000000840337812 */ /* 0x000fe200078e783d */
        /* <DEDUP_REMOVED lines=9> */
[C---:B------:R-:W-:Y:S01]  /*13020*/  LOP3.LUT P0, RZ, R61.reuse, 0x4, RZ, 0xc0, !PT ;  /* 0x000000043dff7812 */ /* 0x040fe2000780c0ff */
[----:B------:R-:W-:Y:S01]  /*13030*/  LDSM.16.M88.4 R44, [R96] ;  /* 0x00000000602c783b */ /* 0x000fe20000000200 */
[----:B------:R-:W-:-:S02]  /*13040*/  IMAD.SHL.U32 R61, R61, 0x2, RZ ;  /* 0x000000023d3d7824 */ /* 0x000fc400078e00ff */
[----:B---34-:R-:W-:Y:S01]  /*13050*/  VIADD R12, R51, UR5 ;  /* 0x00000005330c7c36 */ /* 0x018fe20008000000 */
[----:B------:R-:W3:Y:S01]  /*13060*/  LDSM.16.M88.4 R76, [R51+UR5+0x6000] ;  /* 0x00600005334c783b */ /* 0x000ee20008000200 */
[--C-:B------:R-:W-:Y:S01]  /*13070*/  IMAD.IADD R50, R96, 0x1, R11.reuse ;  /* 0x0000000160327824 */ /* 0x100fe200078e020b */
[----:B------:R-:W-:Y:S01]  /*13080*/  SEL R5, R184, 0xffffffc0, !P0 ;  /* 0xffffffc0b8057807 */ /* 0x000fe20004000000 */
[----:B------:R-:W-:Y:S01]  /*13090*/  IMAD.IADD R13, R12, 0x1, R11 ;  /* 0x000000010c0d7824 */ /* 0x000fe200078e020b */
[----:B------:R-:W4:Y:S03]  /*130a0*/  LDSM.16.M88.4 R68, [R51+UR5+0x6800] ;  /* 0x006800053344783b */ /* 0x000f260008000200 */
[--C-:B------:R-:W-:Y:S01]  /*130b0*/  IMAD.IADD R48, R96, 0x1, R5.reuse ;  /* 0x0000000160307824 */ /* 0x100fe200078e0205 */
[----:B------:R-:W5:Y:S01]  /*130c0*/  LDSM.16.M88.4 R56, [R51+UR5+0x7000] ;  /* 0x007000053338783b */ /* 0x000f620008000200 */
[----:B------:R-:W-:-:S02]  /*130d0*/  IMAD.IADD R12, R12, 0x1, R5 ;  /* 0x000000010c0c7824 */ /* 0x000fc400078e0205 */
[C---:B------:R-:W-:Y:S01]  /*130e0*/  IMAD.IADD R8, R11.reuse, 0x1, R48 ;  /* 0x000000010b087824 */ /* 0x040fe200078e0230 */
[----:B------:R-:W2:Y:S01]  /*130f0*/  LDSM.16.M88.4 R80, [R51+UR5+0x7800] ;  /* 0x007800053350783b */ /* 0x000ea20008000200 */
[----:B------:R-:W-:-:S03]  /*13100*/  IMAD.IADD R2, R11, 0x1, R12 ;  /* 0x000000010b027824 */ /* 0x000fc600078e020c */
[----:B------:R-:W-:Y:S04]  /*13110*/  LDSM.16.M88.4 R28, [R50] ;  /* 0x00000000321c783b */ /* 0x000fe80000000200 */
[----:B------:R-:W1:Y:S04]  /*13120*/  LDSM.16.M88.4 R32, [R13+0x6000] ;  /* 0x006000000d20783b */ /* 0x000e680000000200 */
[----:B------:R-:W1:Y:S04]  /*13130*/  LDSM.16.M88.4 R16, [R13+0x6800] ;  /* 0x006800000d10783b */ /* 0x000e680000000200 */
[----:B------:R-:W1:Y:S04]  /*13140*/  LDSM.16.M88.4 R40, [R13+0x7000] ;  /* 0x007000000d28783b */ /* 0x000e680000000200 */
[----:B------:R-:W1:Y:S04]  /*13150*/  LDSM.16.M88.4 R36, [R13+0x7800] ;  /* 0x007800000d24783b */ /* 0x000e680000000200 */
[----:B------:R-:W-:Y:S01]  /*13160*/  LDSM.16.M88.4 R84, [R48] ;  /* 0x000000003054783b */ /* 0x000fe20000000200 */
[C---:B---3--:R-:W-:Y:S03]  /*13170*/  HMMA.16816.F32.BF16 R20, R44.reuse, R76, RZ ;  /* 0x0000004c2c14723c */ /* 0x048fe600000418ff */
[----:B------:R-:W3:Y:S04]  /*13180*/  LDSM.16.M88.4 R4, [R12+0x6000] ;  /* 0x006000000c04783b */ /* 0x000ee80000000200 */
[----:B------:R-:W3:Y:S01]  /*13190*/  LDSM.16.M88.4 R24, [R12+0x6800] ;  /* 0x006800000c18783b */ /* 0x000ee20000000200 */
[C---:B----4-:R-:W-:Y:S03]  /*131a0*/  HMMA.16816.F32.BF16 R72, R44.reuse, R68, RZ ;  /* 0x000000442c48723c */ /* 0x050fe600000418ff */
[----:B------:R-:W-:Y:S04]  /*131b0*/  LDSM.16.M88.4 R92, [R12+0x7000] ;  /* 0x007000000c5c783b */ /* 0x000fe80000000200 */
[----:B------:R-:W-:Y:S01]  /*131c0*/  LDSM.16.M88.4 R88, [R12+0x7800] ;  /* 0x007800000c58783b */ /* 0x000fe20000000200 */
[C---:B------:R-:W-:Y:S08]  /*131d0*/  HMMA.16816.F32.BF16 R76, R44.reuse, R78, RZ ;  /* 0x0000004e2c4c723c */ /* 0x040ff000000418ff */
[C---:B------:R-:W-:Y:S08]  /*131e0*/  HMMA.16816.F32.BF16 R68, R44.reuse, R70, RZ ;  /* 0x000000462c44723c */ /* 0x040ff000000418ff */
[C---:B-----5:R-:W-:Y:S08]  /*131f0*/  HMMA.16816.F32.BF16 R64, R44.reuse, R56, RZ ;  /* 0x000000382c40723c */ /* 0x060ff000000418ff */
[C---:B------:R-:W-:Y:S08]  /*13200*/  HMMA.16816.F32.BF16 R56, R44.reuse, R58, RZ ;  /* 0x0000003a2c38723c */ /* 0x040ff000000418ff */
[----:B--2---:R-:W-:Y:S08]  /*13210*/  HMMA.16816.F32.BF16 R52, R44, R80, RZ ;  /* 0x000000502c34723c */ /* 0x004ff000000418ff */
[C---:B-1----:R-:W-:Y:S08]  /*13220*/  HMMA.16816.F32.BF16 R20, R28.reuse, R32, R20 ;  /* 0x000000201c14723c */ /* 0x042ff00000041814 */
[C---:B------:R-:W-:Y:S01]  /*13230*/  HMMA.16816.F32.BF16 R76, R28.reuse, R34, R76 ;  /* 0x000000221c4c723c */ /* 0x040fe2000004184c */
[----:B------:R-:W-:Y:S07]  /*13240*/  LDSM.16.M88.4 R32, [R8] ;  /* 0x000000000820783b */ /* 0x000fee0000000200 */
[C---:B------:R-:W-:Y:S08]  /*13250*/  HMMA.16816.F32.BF16 R72, R28.reuse, R16, R72 ;  /* 0x000000101c48723c */ /* 0x040ff00000041848 */
[----:B------:R-:W-:Y:S01]  /*13260*/  HMMA.16816.F32.BF16 R68, R28, R18, R68 ;  /* 0x000000121c44723c */ /* 0x000fe20000041844 */
[----:B------:R-:W1:Y:S07]  /*13270*/  LDSM.16.M88.4 R16, [R2+0x6000] ;  /* 0x006000000210783b */ /* 0x000e6e0000000200 */
[----:B------:R-:W-:Y:S01]  /*13280*/  HMMA.16816.F32.BF16 R44, R44, R82, RZ ;  /* 0x000000522c2c723c */ /* 0x000fe200000418ff */
[----:B------:R-:W2:Y:S07]  /*13290*/  LDSM.16.M88.4 R80, [R2+0x6800] ;  /* 0x006800000250783b */ /* 0x000eae0000000200 */
[C---:B------:R-:W-:Y:S08]  /*132a0*/  HMMA.16816.F32.BF16 R64, R28.reuse, R40, R64 ;  /* 0x000000281c40723c */ /* 0x040ff00000041840 */
[C---:B------:R-:W-:Y:S01]  /*132b0*/  HMMA.16816.F32.BF16 R56, R28.reuse, R42, R56 ;  /* 0x0000002a1c38723c */ /* 0x040fe20000041838 */
[----:B------:R-:W4:Y:S07]  /*132c0*/  LDSM.16.M88.4 R40, [R2+0x7000] ;  /* 0x007000000228783b */ /* 0x000f2e0000000200 */
[C---:B------:R-:W-:Y:S08]  /*132d0*/  HMMA.16816.F32.BF16 R52, R28.reuse, R36, R52 ;  /* 0x000000241c34723c */ /* 0x040ff00000041834 */
[----:B------:R-:W-:Y:S01]  /*132e0*/  HMMA.16816.F32.BF16 R44, R28, R38, R44 ;  /* 0x000000261c2c723c */ /* 0x000fe2000004182c */
[----:B------:R-:W5:Y:S04]  /*132f0*/  LDSM.16.M88.4 R36, [R2+0x7800] ;  /* 0x007800000224783b */ /* 0x000f680000000200 */
[----:B------:R-:W-:Y:S03]  /*13300*/  LDSM.16.M88.4 R28, [R51+UR5+0x8000] ;  /* 0x00800005331c783b */ /* 0x000fe60008000200 */
[C---:B---3--:R-:W-:Y:S08]  /*13310*/  HMMA.16816.F32.BF16 R20, R84.reuse, R4, R20 ;  /* 0x000000045414723c */ /* 0x048ff00000041814 */
[C---:B------:R-:W-:Y:S01]  /*13320*/  HMMA.16816.F32.BF16 R76, R84.reuse, R6, R76 ;  /* 0x00000006544c723c */ /* 0x040fe2000004184c */
[----:B------:R-:W3:Y:S07]  /*13330*/  LDSM.16.M88.4 R4, [R96+0x2000] ;  /* 0x002000006004783b */ /* 0x000eee0000000200 */
[C---:B------:R-:W-:Y:S08]  /*13340*/  HMMA.16816.F32.BF16 R72, R84.reuse, R24, R72 ;  /* 0x000000185448723c */ /* 0x040ff00000041848 */
[----:B------:R-:W-:Y:S01]  /*13350*/  HMMA.16816.F32.BF16 R68, R84, R26, R68 ;  /* 0x0000001a5444723c */ /* 0x000fe20000041844 */
[----:B------:R-:W3:Y:S07]  /*13360*/  LDSM.16.M88.4 R24, [R51+UR5+0x8800] ;  /* 0x008800053318783b */ /* 0x000eee0008000200 */
        /* <DEDUP_REMOVED lines=10> */
[C---:B--2---:R-:W-:Y:S08]  /*13410*/  HMMA.16816.F32.BF16 R72, R32.reuse, R80, R72 ;  /* 0x000000502048723c */ /* 0x044ff00000041848 */
        /* <DEDUP_REMOVED lines=9> */
[C---:B---3--:R-:W-:Y:S08]  /*134b0*/  HMMA.16816.F32.BF16 R20, R4.reuse, R28, R20 ;  /* 0x0000001c0414723c */ /* 0x048ff00000041814 */
        /* <DEDUP_REMOVED lines=53> */
[C---:B------:R-:W-:Y:S01]  /*13810*/  HMMA.16816.F32.BF16 R76, R4.reuse, R34, R76 ;  /* 0x00000022044c723c */ /* 0x040fe2000004184c */
[----:B------:R-:W-:Y:S07]  /*13820*/  LDSM.16.M88.4 R32, [R12+0xa800] ;  /* 0x00a800000c20783b */ /* 0x000fee0000000200 */
[C---:B--2---:R-:W-:Y:S08]  /*13830*/  HMMA.16816.F32.BF16 R64, R4.reuse, R24, R64 ;  /* 0x000000180440723c */ /* 0x044ff00000041840 */
[C---:B------:R-:W-:Y:S01]  /*13840*/  HMMA.16816.F32.BF16 R56, R4.reuse, R26, R56 ;  /* 0x0000001a0438723c */ /* 0x040fe20000041838 */
[----:B------:R-:W2:Y:S07]  /*13850*/  LDSM.16.M88.4 R24, [R12+0xb800] ;  /* 0x00b800000c18783b */ /* 0x000eae0000000200 */
[C---:B----4-:R-:W-:Y:S08]  /*13860*/  HMMA.16816.F32.BF16 R72, R4.reuse, R28, R72 ;  /* 0x0000001c0448723c */ /* 0x050ff00000041848 */
[C---:B-1----:R-:W-:Y:S08]  /*13870*/  HMMA.16816.F32.BF16 R52, R4.reuse, R16, R52 ;  /* 0x000000100434723c */ /* 0x042ff00000041834 */
[C---:B------:R-:W-:Y:S01]  /*13880*/  HMMA.16816.F32.BF16 R44, R4.reuse, R18, R44 ;  /* 0x00000012042c723c */ /* 0x040fe2000004182c */
[----:B------:R-:W-:Y:S07]  /*13890*/  LDSM.16.M88.4 R16, [R8+0x4000] ;  /* 0x004000000810783b */ /* 0x000fee0000000200 */
[----:B------:R-:W-:Y:S01]  /*138a0*/  HMMA.16816.F32.BF16 R68, R4, R30, R68 ;  /* 0x0000001e0444723c */ /* 0x000fe20000041844 */
[----:B------:R-:W1:Y:S04]  /*138b0*/  LDSM.16.M88.4 R4, [R2+0xa000] ;  /* 0x00a000000204783b */ /* 0x000e680000000200 */
[----:B------:R-:W3:Y:S03]  /*138c0*/  LDSM.16.M88.4 R28, [R12+0xb000] ;  /* 0x00b000000c1c783b */ /* 0x000ee60000000200 */
[C---:B------:R-:W-:Y:S08]  /*138d0*/  HMMA.16816.F32.BF16 R20, R92.reuse, R96, R20 ;  /* 0x000000605c14723c */ /* 0x040ff00000041814 */
[C---:B------:R-:W-:Y:S08]  /*138e0*/  HMMA.16816.F32.BF16 R76, R92.reuse, R98, R76 ;  /* 0x000000625c4c723c */ /* 0x040ff0000004184c */
[C---:B------:R-:W-:Y:S08]  /*138f0*/  HMMA.16816.F32.BF16 R52, R92.reuse, R80, R52 ;  /* 0x000000505c34723c */ /* 0x040ff00000041834 */
[----:B------:R-:W-:Y:S01]  /*13900*/  HMMA.16816.F32.BF16 R80, R92, R82, R44 ;  /* 0x000000525c50723c */ /* 0x000fe2000004182c */
[----:B------:R-:W4:Y:S07]  /*13910*/  LDSM.16.M88.4 R44, [R2+0xa800] ;  /* 0x00a80000022c783b */ /* 0x000f2e0000000200 */
[----:B-----5:R-:W-:Y:S01]  /*13920*/  HMMA.16816.F32.BF16 R20, R40, R36, R20 ;  /* 0x000000242814723c */ /* 0x020fe20000041814 */
[----:B------:R-:W-:-:S05]  /*13930*/  LOP3.LUT R37, R61, 0x6, RZ, 0xc0, !PT ;  /* 0x000000063d257812 */ /* 0x000fca00078ec0ff */
[----:B------:R-:W-:Y:S02]  /*13940*/  IMAD.IADD R37, R200, 0x1, R37 ;  /* 0x00000001c8257824 */ /* 0x000fe400078e0225 */
[----:B------:R-:W-:Y:S02]  /*13950*/  HMMA.16816.F32.BF16 R72, R92, R88, R72 ;  /* 0x000000585c48723c */ /* 0x000fe40000041848 */
[C---:B------:R-:W-:Y:S01]  /*13960*/  VIADD R13, R37.reuse, 0x8 ;  /* 0x00000008250d7836 */ /* 0x040fe20000000000 */
[----:B------:R-:W-:-:S04]  /*13970*/  ISETP.GE.AND P3, PT, R37, R62, PT ;  /* 0x0000003e2500720c */ /* 0x000fc80003f66270 */
[----:B------:R-:W-:Y:S01]  /*13980*/  ISETP.GE.AND P6, PT, R13, R62, PT ;  /* 0x0000003e0d00720c */ /* 0x000fe20003fc6270 */
[----:B------:R-:W-:Y:S01]  /*13990*/  HMMA.16816.F32.BF16 R68, R92, R90, R68 ;  /* 0x0000005a5c44723c */ /* 0x000fe20000041844 */
[----:B------:R-:W-:-:S05]  /*139a0*/  VIADD R13, R37, 0x9 ;  /* 0x00000009250d7836 */ /* 0x000fca0000000000 */
[----:B------:R-:W-:Y:S01]  /*139b0*/  ISETP.GE.AND P5, PT, R13, R62, PT ;  /* 0x0000003e0d00720c */ /* 0x000fe20003fa6270 */
[C---:B------:R-:W-:Y:S01]  /*139c0*/  VIADD R13, R37.reuse, 0x11 ;  /* 0x00000011250d7836 */ /* 0x040fe20000000000 */
[C---:B------:R-:W-:Y:S08]  /*139d0*/  HMMA.16816.F32.BF16 R76, R40.reuse, R38, R76 ;  /* 0x00000026284c723c */ /* 0x040ff0000004184c */
[C---:B--2---:R-:W-:Y:S08]  /*139e0*/  HMMA.16816.F32.BF16 R52, R40.reuse, R24, R52 ;  /* 0x000000182834723c */ /* 0x044ff00000041834 */
[----:B------:R-:W-:Y:S01]  /*139f0*/  HMMA.16816.F32.BF16 R80, R40, R26, R80 ;  /* 0x0000001a2850723c */ /* 0x000fe20000041850 */
[----:B------:R-:W2:Y:S07]  /*13a00*/  LDSM.16.M88.4 R24, [R2+0xb000] ;  /* 0x00b000000218783b */ /* 0x000eae0000000200 */
[C---:B------:R-:W-:Y:S08]  /*13a10*/  HMMA.16816.F32.BF16 R56, R92.reuse, R86, R56 ;  /* 0x000000565c38723c */ /* 0x040ff00000041838 */
[----:B------:R-:W-:Y:S08]  /*13a20*/  HMMA.16816.F32.BF16 R64, R92, R84, R64 ;  /* 0x000000545c40723c */ /* 0x000ff00000041840 */
[----:B-1----:R-:W-:Y:S01]  /*13a30*/  HMMA.16816.F32.BF16 R20, R16, R4, R20 ;  /* 0x000000041014723c */ /* 0x002fe20000041814 */
[----:B------:R-:W-:-:S05]  /*13a40*/  VIADD R5, R37, 0x1 ;  /* 0x0000000125057836 */ /* 0x000fca0000000000 */
[----:B------:R-:W-:Y:S02]  /*13a50*/  ISETP.GE.AND P2, PT, R5, R62, PT ;  /* 0x0000003e0500720c */ /* 0x000fe40003f46270 */
[C---:B------:R-:W-:Y:S08]  /*13a60*/  HMMA.16816.F32.BF16 R72, R40.reuse, R32, R72 ;  /* 0x000000202848723c */ /* 0x040ff00000041848 */
[----:B------:R-:W-:Y:S03]  /*13a70*/  HMMA.16816.F32.BF16 R68, R40, R34, R68 ;  /* 0x000000222844723c */ /* 0x000fe60000041844 */
[----:B------:R-:W-:Y:S01]  /*13a80*/  FSEL R35, R23, -INF , !P2 ;  /* 0xff80000017237808 */ /* 0x000fe20005000000 */
[----:B------:R-:W-:-:S04]  /*13a90*/  VIADD R23, R37, 0x28 ;  /* 0x0000002825177836 */ /* 0x000fc80000000000 */
[----:B------:R-:W-:Y:S01]  /*13aa0*/  HMMA.16816.F32.BF16 R76, R16, R6, R76 ;  /* 0x00000006104c723c */ /* 0x000fe2000004184c */
[----:B------:R1:W5:Y:S01]  /*13ab0*/  LDSM.16.M88.4 R4, [R2+0xb800] ;  /* 0x00b800000204783b */ /* 0x0003620000000200 */
[----:B------:R-:W-:-:S06]  /*13ac0*/  DEPBAR.LE SB0, 0x0 ;  /* 0x000080000000791a */ /* 0x000fcc0000000000 */
[----:B---3--:R-:W-:Y:S01]  /*13ad0*/  HMMA.16816.F32.BF16 R56, R40, R30, R56 ;  /* 0x0000001e2838723c */ /* 0x008fe20000041838 */
[----:B------:R-:W-:-:S07]  /*13ae0*/  VIADD R31, R37, 0x18 ;  /* 0x00000018251f7836 */ /* 0x000fce0000000000 */
[----:B------:R-:W-:Y:S01]  /*13af0*/  HMMA.16816.F32.BF16 R64, R40, R28, R64 ;  /* 0x0000001c2840723c */ /* 0x000fe20000041840 */
[----:B------:R-:W-:Y:S01]  /*13b00*/  VIADD R29, R37, 0x10 ;  /* 0x00000010251d7836 */ /* 0x000fe20000000000 */
[----:B------:R-:W-:Y:S01]  /*13b10*/  FSEL R28, R21, -INF , !P2 ;  /* 0xff800000151c7808 */ /* 0x000fe20005000000 */
[----:B------:R-:W-:Y:S01]  /*13b20*/  VIADD R21, R37, 0x21 ;  /* 0x0000002125157836 */ /* 0x000fe20000000000 */
[----:B------:R-:W-:Y:S02]  /*13b30*/  FSEL R33, R78, -INF , !P6 ;  /* 0xff8000004e217808 */ /* 0x000fe40007000000 */
[----:B------:R-:W-:Y:S02]  /*13b40*/  ISETP.GE.AND P4, PT, R29, R62, PT ;  /* 0x0000003e1d00720c */ /* 0x000fe40003f86270 */
[----:B----4-:R-:W-:Y:S01]  /*13b50*/  HMMA.16816.F32.BF16 R72, R16, R44, R72 ;  /* 0x0000002c1048723c */ /* 0x010fe20000041848 */
[----:B------:R-:W-:Y:S02]  /*13b60*/  FSEL R29, R22, -INF , !P3 ;  /* 0xff800000161d7808 */ /* 0x000fe40005800000 */
[----:B------:R-:W-:-:S02]  /*13b70*/  FSEL R22, R20, -INF , !P3 ;  /* 0xff80000014167808 */ /* 0x000fc40005800000 */
[-C--:B------:R-:W-:Y:S01]  /*13b80*/  ISETP.GE.AND P3, PT, R13, R62.reuse, PT ;  /* 0x0000003e0d00720c */ /* 0x080fe20003f66270 */
[----:B------:R-:W-:Y:S01]  /*13b90*/  VIADD R13, R37, 0x19 ;  /* 0x00000019250d7836 */ /* 0x000fe20000000000 */
[----:B------:R-:W-:Y:S01]  /*13ba0*/  FSEL R76, R76, -INF , !P6 ;  /* 0xff8000004c4c7808 */ /* 0x000fe20007000000 */
[----:B------:R-:W-:Y:S01]  /*13bb0*/  HMMA.16816.F32.BF16 R68, R16, R46, R68 ;  /* 0x0000002e1044723c */ /* 0x000fe20000041844 */
[-C--:B------:R-:W-:Y:S02]  /*13bc0*/  ISETP.GE.AND P2, PT, R31, R62.reuse, PT ;  /* 0x0000003e1f00720c */ /* 0x080fe40003f46270 */
[----:B------:R-:W-:Y:S01]  /*13bd0*/  ISETP.GE.AND P6, PT, R13, R62, PT ;  /* 0x0000003e0d00720c */ /* 0x000fe20003fc6270 */
[----:B------:R-:W-:Y:S01]  /*13be0*/  VIADD R13, R37, 0x20 ;  /* 0x00000020250d7836 */ /* 0x000fe20000000000 */
[----:B------:R-:W-:-:S03]  /*13bf0*/  FSEL R31, R79, -INF , !P5 ;  /* 0xff8000004f1f7808 */ /* 0x000fc60006800000 */
[----:B--2---:R-:W-:Y:S01]  /*13c00*/  HMMA.16816.F32.BF16 R56, R16, R26, R56 ;  /* 0x0000001a1038723c */ /* 0x004fe20000041838 */
[----:B------:R-:W-:Y:S02]  /*13c10*/  VIADD R27, R37, 0x30 ;  /* 0x00000030251b7836 */ /* 0x000fe40000000000 */
[----:B-1----:R-:W-:Y:S02]  /*13c20*/  FSEL R2, R72, -INF , !P4 ;  /* 0xff80000048027808 */ /* 0x002fe40006000000 */
[----:B------:R-:W-:-:S03]  /*13c30*/  FSEL R20, R73, -INF , !P3 ;  /* 0xff80000049147808 */ /* 0x000fc60005800000 */
[C---:B------:R-:W-:Y:S01]  /*13c40*/  HMMA.16816.F32.BF16 R64, R16.reuse, R24, R64 ;  /* 0x000000181040723c */ /* 0x040fe20000041840 */
[----:B------:R-:W-:Y:S01]  /*13c50*/  FSEL R24, R77, -INF , !P5 ;  /* 0xff8000004d187808 */ /* 0x000fe20006800000 */
[----:B------:R-:W-:Y:S01]  /*13c60*/  VIADD R25, R37, 0x29 ;  /* 0x0000002925197836 */ /* 0x000fe20000000000 */
[----:B------:R-:W-:Y:S01]  /*13c70*/  BAR.SYNC.DEFER_BLOCKING 0x0 ;  /* 0x0000000000007b1d */ /* 0x000fe20000010000 */
[-C--:B------:R-:W-:Y:S02]  /*13c80*/  ISETP.GE.AND P5, PT, R13, R62.reuse, PT ;  /* 0x0000003e0d00720c */ /* 0x080fe40003fa6270 */
[----:B------:R-:W-:Y:S02]  /*13c90*/  FSEL R13, R74, -INF , !P4 ;  /* 0xff8000004a0d7808 */ /* 0x000fe40006000000 */
[-C--:B------:R-:W-:Y:S01]  /*13ca0*/  ISETP.GE.AND P4, PT, R21, R62.reuse, PT ;  /* 0x0000003e1500720c */ /* 0x080fe20003f86270 */
[----:B-----5:R-:W-:Y:S01]  /*13cb0*/  HMMA.16816.F32.BF16 R52, R16, R4, R52 ;  /* 0x000000041034723c */ /* 0x020fe20000041834 */
[----:B------:R-:W-:Y:S01]  /*13cc0*/  FSEL R21, R75, -INF , !P3 ;  /* 0xff8000004b157808 */ /* 0x000fe20005800000 */
[----:B------:R-:W-:Y:S01]  /*13cd0*/  VIADD R5, R37, 0x31 ;  /* 0x0000003125057836 */ /* 0x000fe20000000000 */
[----:B------:R-:W-:-:S02]  /*13ce0*/  ISETP.GE.AND P3, PT, R23, R62, PT ;  /* 0x0000003e1700720c */ /* 0x000fc40003f66270 */
[----:B------:R-:W-:Y:S02]  /*13cf0*/  FSEL R23, R70, -INF , !P2 ;  /* 0xff80000046177808 */ /* 0x000fe40005000000 */
[----:B------:R-:W-:Y:S01]  /*13d00*/  FSEL R8, R68, -INF , !P2 ;  /* 0xff80000044087808 */ /* 0x000fe20005000000 */
[----:B------:R-:W-:Y:S01]  /*13d10*/  HMMA.16816.F32.BF16 R80, R16, R6, R80 ;  /* 0x000000061050723c */ /* 0x000fe20000041850 */
[----:B------:R-:W-:Y:S02]  /*13d20*/  ISETP.GE.AND P2, PT, R25, R62, PT ;  /* 0x0000003e1900720c */ /* 0x000fe40003f46270 */
[----:B------:R-:W-:Y:S02]  /*13d30*/  FSEL R187, R66, -INF , !P5 ;  /* 0xff80000042bb7808 */ /* 0x000fe40006800000 */
[----:B------:R-:W-:Y:S02]  /*13d40*/  FSEL R181, R59, -INF , !P2 ;  /* 0xff8000003bb57808 */ /* 0x000fe40005000000 */
[----:B------:R-:W-:-:S02]  /*13d50*/  FSEL R174, R57, -INF , !P2 ;  /* 0xff80000039ae7808 */ /* 0x000fc40005000000 */
[----:B------:R-:W-:Y:S02]  /*13d60*/  ISETP.GT.AND P2, PT, R201, R194, PT ;  /* 0x000000c2c900720c */ /* 0x000fe40003f44270 */
[----:B------:R-:W-:Y:S02]  /*13d70*/  FSEL R172, R64, -INF , !P5 ;  /* 0xff80000040ac7808 */ /* 0x000fe40006800000 */
[----:B------:R-:W-:Y:S01]  /*13d80*/  ISETP.GE.AND P5, PT, R5, R62, PT ;  /* 0x0000003e0500720c */ /* 0x000fe20003fa6270 */
[----:B------:R-:W-:Y:S01]  /*13d90*/  VIADD R5, R37, 0x38 ;  /* 0x0000003825057836 */ /* 0x000fe20000000000 */
[----:B------:R-:W-:Y:S01]  /*13da0*/  FSEL R25, R71, -INF , !P6 ;  /* 0xff80000047197808 */ /* 0x000fe20007000000 */
[----:B------:R-:W-:Y:S01]  /*13db0*/  VIADD R37, R37, 0x39 ;  /* 0x0000003925257836 */ /* 0x000fe20000000000 */
[----:B------:R-:W-:Y:S02]  /*13dc0*/  FSEL R12, R69, -INF , !P6 ;  /* 0xff800000450c7808 */ /* 0x000fe40007000000 */
[----:B------:R-:W-:-:S02]  /*13dd0*/  FSEL R179, R67, -INF , !P4 ;  /* 0xff80000043b37808 */ /* 0x000fc40006000000 */
[----:B------:R-:W-:Y:S02]  /*13de0*/  FSEL R178, R65, -INF , !P4 ;  /* 0xff80000041b27808 */ /* 0x000fe40006000000 */
[----:B------:R-:W-:Y:S02]  /*13df0*/  FSEL R183, R58, -INF , !P3 ;  /* 0xff8000003ab77808 */ /* 0x000fe40005800000 */
[----:B------:R-:W-:Y:S02]  /*13e00*/  FSEL R176, R56, -INF , !P3 ;  /* 0xff80000038b07808 */ /* 0x000fe40005800000 */
[-C--:B------:R-:W-:Y:S02]  /*13e10*/  ISETP.GE.AND P6, PT, R27, R62.reuse, PT ;  /* 0x0000003e1b00720c */ /* 0x080fe40003fc6270 */
[-C--:B------:R-:W-:Y:S02]  /*13e20*/  ISETP.GE.AND P4, PT, R5, R62.reuse, PT ;  /* 0x0000003e0500720c */ /* 0x080fe40003f86270 */
[----:B------:R-:W-:-:S02]  /*13e30*/  ISETP.GE.AND P3, PT, R37, R62, PT ;  /* 0x0000003e2500720c */ /* 0x000fc40003f66270 */
[----:B------:R-:W-:Y:S02]  /*13e40*/  FSEL R169, R54, -INF , !P6 ;  /* 0xff80000036a97808 */ /* 0x000fe40007000000 */
[----:B------:R-:W-:Y:S02]  /*13e50*/  FSEL R170, R52, -INF , !P6 ;  /* 0xff80000034aa7808 */ /* 0x000fe40007000000 */
[----:B------:R-:W-:Y:S02]  /*13e60*/  FSEL R167, R55, -INF , !P5 ;  /* 0xff80000037a77808 */ /* 0x000fe40006800000 */
[----:B------:R-:W-:Y:S02]  /*13e70*/  FSEL R171, R53, -INF , !P5 ;  /* 0xff80000035ab7808 */ /* 0x000fe40006800000 */
[----:B------:R-:W-:Y:S02]  /*13e80*/  FSEL R163, R82, -INF , !P4 ;  /* 0xff80000052a37808 */ /* 0x000fe40006000000 */
[----:B------:R-:W-:-:S02]  /*13e90*/  FSEL R168, R80, -INF , !P4 ;  /* 0xff80000050a87808 */ /* 0x000fc40006000000 */
[----:B------:R-:W-:Y:S02]  /*13ea0*/  FSEL R162, R83, -INF , !P3 ;  /* 0xff80000053a27808 */ /* 0x000fe40005800000 */
        /* <DEDUP_REMOVED lines=14> */
.L_x_1436:
[----:B------:R-:W1:Y:S01]  /*13f90*/  LDC R5, c[0x0][0x4f0] ;  /* 0x00013c00ff057b82 */ /* 0x000e620000000800 */
[----:B------:R-:W-:Y:S01]  /*13fa0*/  IADD3 R26, PT, PT, R200, -0x40, RZ ;  /* 0xffffffc0c81a7810 */ /* 0x000fe20007ffe0ff */
[----:B------:R-:W2:Y:S01]  /*13fb0*/  LDCU.64 UR10, c[0x0][0x3b8] ;  /* 0x00007700ff0a77ac */ /* 0x000ea20008000a00 */
[----:B------:R-:W-:Y:S02]  /*13fc0*/  IABS R16, R200 ;  /* 0x000000c800107213 */ /* 0x000fe40000000000 */
[----:B------:R-:W-:Y:S01]  /*13fd0*/  IABS R6, R26 ;  /* 0x0000001a00067213 */ /* 0x000fe20000000000 */
[----:B------:R-:W3:Y:S01]  /*13fe0*/  LDCU.64 UR8, c[0x0][0x3a0] ;  /* 0x00007400ff0877ac */ /* 0x000ee20008000a00 */
[-C--:B-1----:R-:W-:Y:S02]  /*13ff0*/  IABS R4, R5.reuse ;  /* 0x0000000500047213 */ /* 0x082fe40000000000 */
[----:B------:R-:W-:Y:S02]  /*14000*/  LOP3.LUT R26, R26, R5, RZ, 0x3c, !PT ;  /* 0x000000051a1a7212 */ /* 0x000fe400078e3cff */
[----:B------:R-:W1:Y:S08]  /*14010*/  I2F.RP R7, R4 ;  /* 0x0000000400077306 */ /* 0x000e700000209400 */
        /* <DEDUP_REMOVED lines=24> */
[----:B------:R-:W-:Y:S02]  /*141a0*/  ISETP.NE.AND P3, PT, R5, RZ, PT ;  /* 0x000000ff0500720c */ /* 0x000fe40003f65270 */
[----:B------:R-:W-:Y:S01]  /*141b0*/  LOP3.LUT R7, RZ, R5, RZ, 0x33, !PT ;  /* 0x00000005ff077212 */ /* 0x000fe200078e33ff */
[----:B------:R-:W-:Y:S02]  /*141c0*/  @P5 VIADD R18, R18, 0x1 ;  /* 0x0000000112125836 */ /* 0x000fe40000000000 */
[----:B------:R-:W-:-:S04]  /*141d0*/  @P6 IADD3 R19, PT, PT, R19, 0x1, RZ ;  /* 0x0000000113136810 */ /* 0x000fc80007ffe0ff */
[----:B------:R-:W-:Y:S02]  /*141e0*/  @!P2 IMAD.MOV R18, RZ, RZ, -R18 ;  /* 0x000000ffff12a224 */ /* 0x000fe400078e0a12 */
[----:B------:R-:W-:-:S03]  /*141f0*/  @!P4 IADD3 R19, PT, PT, -R19, RZ, RZ ;  /* 0x000000ff1313c210 */ /* 0x000fc60007ffe1ff */
        /* <DEDUP_REMOVED lines=21> */
.L_x_1437:
        /* <DEDUP_REMOVED lines=11> */
[----:B------:R-:W-:Y:S01]  /*14400*/  @!P5 IMAD.MOV.U32 R197, RZ, RZ, R195 ;  /* 0x000000ffffc5d224 */ /* 0x000fe200078e00c3 */
[----:B------:R-:W-:-:S04]  /*14410*/  IADD3 R6, P2, PT, R14, UR9, RZ ;  /* 0x000000090e067c10 */ /* 0x000fc8000ff5e0ff */
[----:B------:R-:W-:Y:S01]  /*14420*/  @!PT LDS RZ, [RZ] ;  /* 0x00000000fffff984 */ /* 0x000fe20000000800 */
[----:B------:R-:W-:Y:S01]  /*14430*/  @!PT LDS RZ, [RZ] ;  /* 0x00000000fffff984 */ /* 0x000fe20000000800 */
[----:B------:R-:W-:Y:S01]  /*14440*/  @!PT LDS RZ, [RZ] ;  /* 0x00000000fffff984 */ /* 0x000fe20000000800 */
[----:B------:R1:W-:Y:S01]  /*14450*/  @!P5 LDGSTS.E.BYPASS.LTC128B.128 [R0+0x6000], desc[UR6][R196.64] ;  /* 0x06000000c400dfae */ /* 0x0003e2000b981a06 */
[----:B------:R-:W-:-:S03]  /*14460*/  IADD3.X R7, PT, PT, R15, UR4, RZ, P2, !PT ;  /* 0x000000040f077c10 */ /* 0x000fc600097fe4ff */
        /* <DEDUP_REMOVED lines=59> */
.L_x_1435:
[----:B--2---:R-:W-:Y:S01]  /*14820*/  FMNMX3.FTZ R4, R29, R35, R33, !PT ;  /* 0x000000231d047276 */ /* 0x004fe20007810021 */
        /* <DEDUP_REMOVED lines=17> */
[----:B------:R-:W-:Y:S01]  /*14940*/  LOP3.LUT R4, R3, 0x1c0, RZ, 0xc0, !PT ;  /* 0x000001c003047812 */ /* 0x000fe200078ec0ff */
[----:B------:R-:W3:Y:S01]  /*14950*/  SHFL.BFLY PT, R5, R6, 0x2, 0x1f ;  /* 0x0c401f0006057f89 */ /* 0x000ee200000e0000 */
[----:B-1----:R-:W-:-:S02]  /*14960*/  SHF.L.U32 R9, R189, 0x3, RZ ;  /* 0x00000003bd097819 */ /* 0x002fc400000006ff */
[----:B------:R-:W-:Y:S01]  /*14970*/  SHF.R.U32.HI R188, RZ, 0x1, R189 ;  /* 0x00000001ffbc7819 */ /* 0x000fe200000116bd */
[----:B------:R-:W1:Y:S01]  /*14980*/  SHFL.BFLY PT, R7, R0, 0x2, 0x1f ;  /* 0x0c401f0000077f89 */ /* 0x000e6200000e0000 */
[----:B------:R-:W-:Y:S02]  /*14990*/  LOP3.LUT R9, R4, 0x38, R9, 0xf8, !PT ;  /* 0x0000003804097812 */ /* 0x000fe400078ef809 */
[----:B------:R-:W-:Y:S02]  /*149a0*/  LOP3.LUT R190, R188, 0x8, RZ, 0xc0, !PT ;  /* 0x00000008bcbe7812 */ /* 0x000fe400078ec0ff */
[----:B------:R-:W-:Y:S02]  /*149b0*/  IADD3 R133, PT, PT, R133, -0x2, RZ ;  /* 0xfffffffe85857810 */ /* 0x000fe40007ffe0ff */
[----:B------:R-:W-:-:S04]  /*149c0*/  LOP3.LUT R190, R9, R190, RZ, 0x3c, !PT ;  /* 0x000000be09be7212 */ /* 0x000fc800078e3cff */
[----:B------:R-:W-:-:S04]  /*149d0*/  LOP3.LUT R190, R190, 0x200, R3, 0xf8, !PT ;  /* 0x00000200bebe7812 */ /* 0x000fc800078ef803 */
[----:B------:R-:W-:-:S04]  /*149e0*/  LEA R190, R190, UR5, 0x1 ;  /* 0x00000005bebe7c11 */ /* 0x000fc8000f8e08ff */
[----:B------:R-:W-:Y:S01]  /*149f0*/  IADD3 R160, PT, PT, R190, 0xc040, RZ ;  /* 0x0000c040bea07810 */ /* 0x000fe20007ffe0ff */
[----:B------:R-:W-:Y:S01]  /*14a00*/  LDSM.16.MT88.4 R100, [R190+0x10000] ;  /* 0x01000000be64783b */ /* 0x000fe20000004200 */
[----:B---3--:R-:W-:Y:S02]  /*14a10*/  FMNMX.FTZ R5, R6, R5, !PT ;  /* 0x0000000506057209 */ /* 0x008fe40007810000 */
[----:B------:R-:W-:Y:S01]  /*14a20*/  IADD3 R166, PT, PT, R11, R190, RZ ;  /* 0x000000be0ba67210 */ /* 0x000fe20007ffe0ff */
[----:B------:R-:W-:Y:S01]  /*14a30*/  LDSM.16.MT88.4 R36, [R190+0xc000] ;  /* 0x00c00000be24783b */ /* 0x000fe20000004200 */
[----:B-1----:R-:W-:-:S03]  /*14a40*/  FMNMX.FTZ R7, R0, R7, !PT ;  /* 0x0000000700077209 */ /* 0x002fc60007810000 */
[----:B------:R-:W1:Y:S04]  /*14a50*/  SHFL.BFLY PT, R0, R5, 0x1, 0x1f ;  /* 0x0c201f0005007f89 */ /* 0x000e6800000e0000 */
[----:B------:R-:W3:Y:S04]  /*14a60*/  SHFL.BFLY PT, R132, R7, 0x1, 0x1f ;  /* 0x0c201f0007847f89 */ /* 0x000ee800000e0000 */
[----:B------:R-:W4:Y:S04]  /*14a70*/  LDSM.16.MT88.4 R44, [R166+0xc000] ;  /* 0x00c00000a62c783b */ /* 0x000f280000004200 */
[----:B------:R-:W-:Y:S04]  /*14a80*/  LDSM.16.MT88.4 R108, [R166+0x10000] ;  /* 0x01000000a66c783b */ /* 0x000fe80000004200 */
[----:B------:R-:W-:Y:S04]  /*14a90*/  LDSM.16.MT88.4 R68, [R190+0xe000] ;  /* 0x00e00000be44783b */ /* 0x000fe80000004200 */
[----:B------:R-:W-:Y:S01]  /*14aa0*/  LDSM.16.MT88.4 R16, [R166+0xc800] ;  /* 0x00c80000a610783b */ /* 0x000fe20000004200 */
[----:B-1----:R-:W-:-:S03]  /*14ab0*/  FMNMX.FTZ R3, R5, R0, !PT ;  /* 0x0000000005037209 */ /* 0x002fc60007810000 */
[----:B------:R-:W-:Y:S01]  /*14ac0*/  LDSM.16.MT88.4 R144, [R166+0xe800] ;  /* 0x00e80000a690783b */ /* 0x000fe20000004200 */
[----:B------:R-:W-:Y:S02]  /*14ad0*/  IADD3 R0, PT, PT, R190, 0xc000, RZ ;  /* 0x0000c000be007810 */ /* 0x000fe40007ffe0ff */
[----:B---3--:R-:W-:Y:S01]  /*14ae0*/  FMNMX.FTZ R132, R7, R132, !PT ;  /* 0x0000008407847209 */ /* 0x008fe20007810000 */
[----:B--2---:R-:W-:Y:S01]  /*14af0*/  FMUL.FTZ R164, R3, UR4 ;  /* 0x0000000403a47c20 */ /* 0x004fe20008410000 */
[----:B------:R-:W-:Y:S01]  /*14b00*/  @P0 IADD3 R160, PT, PT, R0, -0x40, RZ ;  /* 0xffffffc000a00810 */ /* 0x000fe20007ffe0ff */
[----:B------:R-:W-:Y:S01]  /*14b10*/  LDSM.16.MT88.4 R140, [R166+0x10800] ;  /* 0x01080000a68c783b */ /* 0x000fe20000004200 */
[C---:B------:R-:W-:Y:S01]  /*14b20*/  FSETP.NEU.FTZ.AND P2, PT, R132.reuse, -INF , PT ;  /* 0xff8000008400780b */ /* 0x040fe20003f5d000 */
[----:B------:R-:W-:Y:S01]  /*14b30*/  FMUL.FTZ R173, R132, UR4 ;  /* 0x0000000484ad7c20 */ /* 0x000fe20008410000 */
[----:B------:R-:W-:Y:S01]  /*14b40*/  IADD3 R158, PT, PT, R11, R160, RZ ;  /* 0x000000a00b9e7210 */ /* 0x000fe20007ffe0ff */
[----:B------:R-:W1:Y:S03]  /*14b50*/  LDSM.16.MT88.4 R52, [R160] ;  /* 0x00000000a034783b */ /* 0x000e660000004200 */
[----:B------:R-:W-:Y:S01]  /*14b60*/  FSEL R173, R173, RZ, P2 ;  /* 0x000000ffadad7208 */ /* 0x000fe20001000000 */
[----:B------:R-:W-:Y:S01]  /*14b70*/  LDSM.16.MT88.4 R60, [R158] ;  /* 0x000000009e3c783b */ /* 0x000fe20000004200 */
[----:B------:R-:W-:-:S03]  /*14b80*/  FSETP.NEU.FTZ.AND P2, PT, R3, -INF , PT ;  /* 0xff8000000300780b */ /* 0x000fc60003f5d000 */
[--C-:B------:R-:W-:Y:S01]  /*14b90*/  FFMA.FTZ R157, R76, UR4, -R173.reuse ;  /* 0x000000044c9d7c23 */ /* 0x100fe200080108ad */
[----:B------:R-:W-:Y:S01]  /*14ba0*/  FSEL R164, R164, RZ, P2 ;  /* 0x000000ffa4a47208 */ /* 0x000fe20001000000 */
[----:B------:R-:W2:Y:S01]  /*14bb0*/  LDSM.16.MT88.4 R76, [R166+0xe000] ;  /* 0x00e00000a64c783b */ /* 0x000ea20000004200 */
[--C-:B------:R-:W-:Y:S01]  /*14bc0*/  FFMA.FTZ R161, R22, UR4, -R173.reuse ;  /* 0x0000000416a17c23 */ /* 0x100fe200080108ad */
[--C-:B------:R-:W-:Y:S01]  /*14bd0*/  FFMA.FTZ R156, R28, UR4, -R173.reuse ;  /* 0x000000041c9c7c23 */ /* 0x100fe200080108ad */
[--C-:B------:R-:W-:Y:S01]  /*14be0*/  FFMA.FTZ R152, R24, UR4, -R173.reuse ;  /* 0x0000000418987c23 */ /* 0x100fe200080108ad */
[----:B------:R-:W3:Y:S01]  /*14bf0*/  LDSM.16.MT88.4 R84, [R160+0x2000] ;  /* 0x00200000a054783b */ /* 0x000ee20000004200 */
[--C-:B------:R-:W-:Y:S01]  /*14c00*/  FFMA.FTZ R159, R29, UR4, -R164.reuse ;  /* 0x000000041d9f7c23 */ /* 0x100fe200080108a4 */
[--C-:B------:R-:W-:Y:S01]  /*14c10*/  FFMA.FTZ R154, R35, UR4, -R164.reuse ;  /* 0x00000004239a7c23 */ /* 0x100fe200080108a4 */
[--C-:B------:R-:W-:Y:S01]  /*14c20*/  FFMA.FTZ R155, R33, UR4, -R164.reuse ;  /* 0x00000004219b7c23 */ /* 0x100fe200080108a4 */
[----:B------:R-:W5:Y:S01]  /*14c30*/  LDSM.16.MT88.4 R92, [R158+0x2000] ;  /* 0x002000009e5c783b */ /* 0x000f620000004200 */
[--C-:B------:R-:W-:Y:S01]  /*14c40*/  FFMA.FTZ R150, R31, UR4, -R164.reuse ;  /* 0x000000041f967c23 */ /* 0x100fe200080108a4 */
[----:B------:R-:W-:Y:S01]  /*14c50*/  MUFU.EX2 R161, R161 ;  /* 0x000000a100a17308 */ /* 0x000fe20000000800 */
[--C-:B------:R-:W-:Y:S01]  /*14c60*/  FFMA.FTZ R153, R2, UR4, -R173.reuse ;  /* 0x0000000402997c23 */ /* 0x100fe200080108ad */
[----:B------:R-:W5:Y:S01]  /*14c70*/  LDSM.16.MT88.4 R116, [R160+0x4000] ;  /* 0x00400000a074783b */ /* 0x000f620000004200 */
[--C-:B------:R-:W-:Y:S01]  /*14c80*/  FFMA.FTZ R2, R12, UR4, -R173.reuse ;  /* 0x000000040c027c23 */ /* 0x100fe200080108ad */
[----:B------:R-:W4:Y:S01]  /*14c90*/  MUFU.EX2 R156, R156 ;  /* 0x0000009c009c7308 */ /* 0x000f220000000800 */
[--C-:B------:R-:W-:Y:S01]  /*14ca0*/  FFMA.FTZ R151, R13, UR4, -R164.reuse ;  /* 0x000000040d977c23 */ /* 0x100fe200080108a4 */
[----:B------:R-:W5:Y:S01]  /*14cb0*/  LDSM.16.MT88.4 R4, [R158+0x4000] ;  /* 0x004000009e04783b */ /* 0x000f620000004200 */
[--C-:B------:R-:W-:Y:S01]  /*14cc0*/  FFMA.FTZ R149, R8, UR4, -R173.reuse ;  /* 0x0000000408957c23 */ /* 0x100fe200080108ad */
[----:B------:R-:W-:Y:S01]  /*14cd0*/  MUFU.EX2 R157, R157 ;  /* 0x0000009d009d7308 */ /* 0x000fe20000000800 */
[--C-:B------:R-:W-:Y:S01]  /*14ce0*/  FFMA.FTZ R148, R20, UR4, -R173.reuse ;  /* 0x0000000414947c23 */ /* 0x100fe200080108ad */
[----:B------:R-:W5:Y:S01]  /*14cf0*/  LDSM.16.MT88.4 R12, [R160+0x800] ;  /* 0x00080000a00c783b */ /* 0x000f620000004200 */
[--C-:B------:R-:W-:Y:S01]  /*14d00*/  FFMA.FTZ R134, R21, UR4, -R164.reuse ;  /* 0x0000000415867c23 */ /* 0x100fe200080108a4 */
[----:B------:R-:W1:Y:S01]  /*14d10*/  MUFU.EX2 R152, R152 ;  /* 0x0000009800987308 */ /* 0x000e620000000800 */
[--C-:B------:R-:W-:Y:S01]  /*14d20*/  FFMA.FTZ R135, R23, UR4, -R164.reuse ;  /* 0x0000000417877c23 */ /* 0x100fe200080108a4 */
[----:B------:R-:W5:Y:S01]  /*14d30*/  LDSM.16.MT88.4 R8, [R190+0x10800] ;  /* 0x01080000be08783b */ /* 0x000f620000004200 */
[--C-:B------:R-:W-:Y:S01]  /*14d40*/  FFMA.FTZ R0, R25, UR4, -R164.reuse ;  /* 0x0000000419007c23 */ /* 0x100fe200080108a4 */
        /* <DEDUP_REMOVED lines=23> */
[--C-:B------:R-:W-:Y:S01]  /*14ec0*/  FFMA.FTZ R209, R162, UR4, -R164.reuse ;  /* 0x00000004a2d17c23 */ /* 0x100fe200080108a4 */
[----:B------:R-:W-:Y:S01]  /*14ed0*/  MUFU.EX2 R149, R149 ;  /* 0x0000009500957308 */ /* 0x000fe20000000800 */
[----:B------:R-:W-:Y:S01]  /*14ee0*/  FFMA.FTZ R163, R163, UR4, -R164 ;  /* 0x00000004a3a37c23 */ /* 0x000fe200080108a4 */
        /* <DEDUP_REMOVED lines=8> */
[----:B------:R-:W-:Y:S01]  /*14f70*/  FADD.FTZ R155, R155, R154 ;  /* 0x0000009a9b9b7221 */ /* 0x000fe20000010000 */
[----:B------:R-:W-:Y:S01]  /*14f80*/  FADD.FTZ R152, R152, R157 ;  /* 0x0000009d98987221 */ /* 0x000fe20000010000 */
[----:B------:R-:W3:Y:S02]  /*14f90*/  MUFU.EX2 R134, R134 ;  /* 0x0000008600867308 */ /* 0x000ee40000000800 */
[----:B------:R-:W-:-:S02]  /*14fa0*/  FADD.FTZ R150, R150, R155 ;  /* 0x0000009b96967221 */ /* 0x000fc40000010000 */
[----:B------:R-:W-:Y:S01]  /*14fb0*/  MUFU.EX2 R135, R135 ;  /* 0x0000008700877308 */ /* 0x000fe20000000800 */
[C---:B------:R-:W-:Y:S03]  /*14fc0*/  HMMA.16816.F32.BF16 R48, R120.reuse, R52, RZ ;  /* 0x000000347830723c */ /* 0x040fe600000418ff */
[----:B------:R-:W1:Y:S04]  /*14fd0*/  MUFU.EX2 R0, R0 ;  /* 0x0000000000007308 */ /* 0x000e680000000800 */
[----:B------:R-:W-:Y:S01]  /*14fe0*/  MUFU.EX2 R172, R172 ;  /* 0x000000ac00ac7308 */ /* 0x000fe20000000800 */
[C---:B------:R-:W-:Y:S03]  /*14ff0*/  HMMA.16816.F32.BF16 R44, R120.reuse, R46, RZ ;  /* 0x0000002e782c723c */ /* 0x040fe600000418ff */
[----:B------:R-:W2:Y:S04]  /*15000*/  MUFU.EX2 R177, R177 ;  /* 0x000000b100b17308 */ /* 0x000ea80000000800 */
[----:B------:R-:W-:Y:S01]  /*15010*/  MUFU.EX2 R175, R175 ;  /* 0x000000af00af7308 */ /* 0x000fe20000000800 */
[C---:B------:R-:W-:Y:S03]  /*15020*/  HMMA.16816.F32.BF16 R52, R120.reuse, R54, RZ ;  /* 0x000000367834723c */ /* 0x040fe600000418ff */
[----:B------:R-:W-:Y:S04]  /*15030*/  MUFU.EX2 R174, R174 ;  /* 0x000000ae00ae7308 */ /* 0x000fe80000000800 */
[----:B------:R-:W-:Y:S01]  /*15040*/  MUFU.EX2 R179, R187 ;  /* 0x000000bb00b37308 */ /* 0x000fe20000000800 */
[C---:B------:R-:W-:Y:S03]  /*15050*/  HMMA.16816.F32.BF16 R96, R120.reuse, R100, RZ ;  /* 0x000000647860723c */ /* 0x040fe600000418ff */
[----:B------:R-:W2:Y:S04]  /*15060*/  MUFU.EX2 R178, R178 ;  /* 0x000000b200b27308 */ /* 0x000ea80000000800 */
[----:B------:R-:W-:Y:S01]  /*15070*/  MUFU.EX2 R176, R176 ;  /* 0x000000b000b07308 */ /* 0x000fe20000000800 */
[C---:B------:R-:W-:Y:S03]  /*15080*/  HMMA.16816.F32.BF16 R100, R120.reuse, R102, RZ ;  /* 0x000000667864723c */ /* 0x040fe600000418ff */
[----:B------:R-:W2:Y:S04]  /*15090*/  MUFU.EX2 R181, R181 ;  /* 0x000000b500b57308 */ /* 0x000ea80000000800 */
        /* <DEDUP_REMOVED lines=22> */
[----:B---3--:R-:W-:Y:S01]  /*15200*/  F2FP.BF16.F32.PACK_AB R5, R134, R151 ;  /* 0x000000978605723e */ /* 0x008fe200000010ff */
[----:B------:R-:W-:-:S02]  /*15210*/  FADD.FTZ R151, R151, R150 ;  /* 0x0000009697977221 */ /* 0x000fc40000010000 */
[----:B------:R-:W-:Y:S02]  /*15220*/  FADD.FTZ R148, R148, R153 ;  /* 0x0000009994947221 */ /* 0x000fe40000010000 */
[----:B------:R-:W-:Y:S01]  /*15230*/  HMMA.16816.F32.BF16 R120, R120, R6, RZ ;  /* 0x000000067878723c */ /* 0x000fe200000418ff */
[----:B------:R-:W-:Y:S01]  /*15240*/  F2FP.BF16.F32.PACK_AB R6, R2, R149 ;  /* 0x000000950206723e */ /* 0x000fe200000010ff */
[----:B------:R-:W-:Y:S01]  /*15250*/  FADD.FTZ R134, R134, R151 ;  /* 0x0000009786867221 */ /* 0x000fe20000010000 */
[----:B-1----:R-:W-:-:S03]  /*15260*/  F2FP.BF16.F32.PACK_AB R7, R0, R135 ;  /* 0x000000870007723e */ /* 0x002fc600000010ff */
[----:B------:R-:W-:-:S04]  /*15270*/  FADD.FTZ R135, R135, R134 ;  /* 0x0000008687877221 */ /* 0x000fc80000010000 */
[----:B------:R-:W-:Y:S01]  /*15280*/  HMMA.16816.F32.BF16 R40, R4, R16, R40 ;  /* 0x000000100428723c */ /* 0x000fe20000041828 */
[----:B------:R-:W-:-:S07]  /*15290*/  FADD.FTZ R0, R0, R135 ;  /* 0x0000008700007221 */ /* 0x000fce0000010000 */
        /* <DEDUP_REMOVED lines=29> */
[C---:B-1----:R-:W-:Y:S08]  /*15470*/  HMMA.16816.F32.BF16 R112, R4.reuse, R16, R112 ;  /* 0x000000100470723c */ /* 0x042ff00000041870 */
        /* <DEDUP_REMOVED lines=8> */
[----:B------:R-:W-:-:S07]  /*15500*/  F2FP.BF16.F32.PACK_AB R7, R181, R176 ;  /* 0x000000b0b507723e */ /* 0x000fce00000010ff */
[C---:B----4-:R-:W-:Y:S08]  /*15510*/  HMMA.16816.F32.BF16 R40, R4.reuse, R8, R40 ;  /* 0x000000080428723c */ /* 0x050ff00000041828 */
[C---:B------:R-:W-:Y:S01]  /*15520*/  HMMA.16816.F32.BF16 R44, R4.reuse, R10, R44 ;  /* 0x0000000a042c723c */ /* 0x040fe2000004182c */
[----:B------:R-:W2:Y:S07]  /*15530*/  LDSM.16.MT88.4 R8, [R160+0x5000] ;  /* 0x00500000a008783b */ /* 0x000eae0000004200 */
[C---:B-1----:R-:W-:Y:S08]  /*15540*/  HMMA.16816.F32.BF16 R64, R4.reuse, R16, R64 ;  /* 0x000000100440723c */ /* 0x042ff00000041840 */
[C---:B------:R-:W-:Y:S01]  /*15550*/  HMMA.16816.F32.BF16 R68, R4.reuse, R18, R68 ;  /* 0x000000120444723c */ /* 0x040fe20000041844 */
[----:B------:R-:W1:Y:S07]  /*15560*/  LDSM.16.MT88.4 R16, [R158+0x5000] ;  /* 0x005000009e10783b */ /* 0x000e6e0000004200 */
[----:B------:R-:W-:Y:S01]  /*15570*/  HMMA.16816.F32.BF16 R76, R4, R146, R76 ;  /* 0x00000092044c723c */ /* 0x000fe2000004184c */
[----:B------:R-:W-:Y:S01]  /*15580*/  FFMA.FTZ R146, R168, UR4, -R173 ;  /* 0x00000004a8927c23 */ /* 0x000fe200080108ad */
[--C-:B------:R-:W-:Y:S01]  /*15590*/  FFMA.FTZ R147, R169, UR4, -R164.reuse ;  /* 0x00000004a9937c23 */ /* 0x100fe200080108a4 */
[----:B------:R-:W-:-:S04]  /*155a0*/  FFMA.FTZ R168, R167, UR4, -R164 ;  /* 0x00000004a7a87c23 */ /* 0x000fc800080108a4 */
[----:B------:R-:W-:Y:S01]  /*155b0*/  MUFU.EX2 R146, R146 ;  /* 0x0000009200927308 */ /* 0x000fe20000000800 */
        /* <DEDUP_REMOVED lines=103> */
.L_x_1442:
[----:B------:R-:W-:Y:S01]  /*15c30*/  @!P4 IADD3 R10, P0, PT, RZ, -R208, RZ ;  /* 0x800000d0ff0ac210 */ /* 0x000fe20007f1e0ff */
[----:B------:R-:W1:Y:S01]  /*15c40*/  S2R R189, SR_TID.X ;  /* 0x0000000000bd7919 */ /* 0x000e620000002100 */
[----:B------:R-:W5:Y:S01]  /*15c50*/  @!P4 LDC R8, c[0x0][0x3c0] ;  /* 0x0000f000ff08cb82 */ /* 0x000f620000000800 */
[----:B------:R-:W-:Y:S07]  /*15c60*/  DEPBAR.LE SB0, 0x0 ;  /* 0x000080000000791a */ /* 0x000fee0000000000 */
[----:B------:R-:W-:Y:S01]  /*15c70*/  BAR.SYNC.DEFER_BLOCKING 0x0 ;  /* 0x0000000000007b1d */ /* 0x000fe20000010000 */
[----:B------:R-:W-:Y:S01]  /*15c80*/  IMAD.MOV.U32 R12, RZ, RZ, R199 ;  /* 0x000000ffff0c7224 */ /* 0x000fe200078e00c7 */
[----:B-1----:R-:W-:Y:S01]  /*15c90*/  SHF.R.U32.HI R188, RZ, 0x1, R189 ;  /* 0x00000001ffbc7819 */ /* 0x002fe200000116bd */
[C---:B------:R-:W-:Y:S01]  /*15ca0*/  IMAD.SHL.U32 R7, R189.reuse, 0x20, RZ ;  /* 0x00000020bd077824 */ /* 0x040fe200078e00ff */
[C---:B------:R-:W-:Y:S01]  /*15cb0*/  LOP3.LUT R213, R189.reuse, 0x38, RZ, 0xc0, !PT ;  /* 0x00000038bdd57812 */ /* 0x040fe200078ec0ff */
[C---:B------:R-:W-:Y:S01]  /*15cc0*/  IMAD.SHL.U32 R6, R189.reuse, 0x8, RZ ;  /* 0x00000008bd067824 */ /* 0x040fe200078e00ff */
[----:B------:R-:W-:Y:S01]  /*15cd0*/  LOP3.LUT R2, R188, 0x8, RZ, 0xc0, !PT ;  /* 0x00000008bc027812 */ /* 0x000fe200078ec0ff */
[----:B------:R-:W-:Y:S01]  /*15ce0*/  IMAD.SHL.U32 R5, R189, 0x40, RZ ;  /* 0x00000040bd057824 */ /* 0x000fe200078e00ff */
[----:B------:R-:W-:Y:S01]  /*15cf0*/  LOP3.LUT R186, R7, 0x7c00, RZ, 0xc0, !PT ;  /* 0x00007c0007ba7812 */ /* 0x000fe200078ec0ff */
[----:B-----5:R-:W-:Y:S01]  /*15d00*/  @!P4 IMAD.SHL.U32 R7, R8, 0x40, RZ ;  /* 0x000000400807c824 */ /* 0x020fe200078e00ff */
[----:B------:R-:W-:Y:S02]  /*15d10*/  LOP3.LUT R9, R6, 0x38, RZ, 0xc0, !PT ;  /* 0x0000003806097812 */ /* 0x000fe400078ec0ff */
[----:B------:R-:W-:Y:S02]  /*15d20*/  LOP3.LUT R3, R5, 0x1c0, RZ, 0xc0, !PT ;  /* 0x000001c005037812 */ /* 0x000fe400078ec0ff */
[----:B------:R-:W-:Y:S02]  /*15d30*/  LOP3.LUT R11, R9, 0x40, RZ, 0xfc, !PT ;  /* 0x00000040090b7812 */ /* 0x000fe400078efcff */
[--C-:B------:R-:W-:Y:S02]  /*15d40*/  LOP3.LUT R4, R3, 0x38, R6.reuse, 0xf8, !PT ;  /* 0x0000003803047812 */ /* 0x100fe400078ef806 */
[----:B--2---:R-:W-:Y:S01]  /*15d50*/  ISETP.GE.AND P2, PT, R11, UR12, PT ;  /* 0x0000000c0b007c0c */ /* 0x004fe2000bf46270 */
[----:B------:R-:W-:Y:S01]  /*15d60*/  @!P4 IMAD.X R11, RZ, RZ, ~R7, P0 ;  /* 0x000000ffff0bc224 */ /* 0x000fe200000e0e07 */
[----:B------:R-:W-:Y:S01]  /*15d70*/  LOP3.LUT R3, R186, 0x200, R5, 0xf8, !PT ;  /* 0x00000200ba037812 */ /* 0x000fe200078ef805 */
[----:B------:R-:W1:Y:S01]  /*15d80*/  LDC R7, c[0x0][0x3c4] ;  /* 0x0000f100ff077b82 */ /* 0x000e620000000800 */
[----:B------:R-:W-:Y:S02]  /*15d90*/  LOP3.LUT R213, R213, 0x1f8, R6, 0x78, !PT ;  /* 0x000001f8d5d57812 */ /* 0x000fe400078e7806 */
[----:B------:R-:W-:Y:S01]  /*15da0*/  @!P4 SHF.R.S64 R13, R10, 0x1f, R11 ;  /* 0x0000001f0a0dc819 */ /* 0x000fe2000000100b */
[----:B------:R-:W-:Y:S01]  /*15db0*/  IMAD.MOV.U32 R10, RZ, RZ, R198 ;  /* 0x000000ffff0a7224 */ /* 0x000fe200078e00c6 */
[----:B------:R-:W-:Y:S02]  /*15dc0*/  LOP3.LUT R2, R3, R4, R2, 0xf6, !PT ;  /* 0x0000000403027212 */ /* 0x000fe400078ef602 */
[----:B------:R-:W-:Y:S02]  /*15dd0*/  LOP3.LUT R193, R5, 0x400, RZ, 0xc0, !PT ;  /* 0x0000040005c17812 */ /* 0x000fe400078ec0ff */
[----:B------:R-:W-:Y:S02]  /*15de0*/  ISETP.GE.AND P3, PT, R9, UR12, PT ;  /* 0x0000000c09007c0c */ /* 0x000fe4000bf66270 */
[----:B------:R-:W-:Y:S02]  /*15df0*/  LOP3.LUT R4, R4, 0x8, R189, 0x78, !PT ;  /* 0x0000000804047812 */ /* 0x000fe400078e78bd */
[----:B------:R-:W-:Y:S02]  /*15e00*/  LOP3.LUT R213, R213, 0x1e00, R6, 0xf8, !PT ;  /* 0x00001e00d5d57812 */ /* 0x000fe400078ef806 */
[----:B------:R-:W-:Y:S01]  /*15e10*/  LOP3.LUT R9, R9, 0x80, RZ, 0xfc, !PT ;  /* 0x0000008009097812 */ /* 0x000fe200078efcff */
[----:B------:R-:W-:Y:S01]  /*15e20*/  IMAD R193, R4, 0x2, R193 ;  /* 0x0000000204c17824 */ /* 0x000fe200078e02c1 */
[----:B------:R-:W-:Y:S02]  /*15e30*/  @!P4 IADD3 R198, P0, PT, R198, R13, RZ ;  /* 0x0000000dc6c6c210 */ /* 0x000fe40007f1e0ff */
[----:B------:R-:W-:Y:S02]  /*15e40*/  ISETP.GE.AND P1, PT, R9, UR12, PT ;  /* 0x0000000c09007c0c */ /* 0x000fe4000bf26270 */
[----:B------:R-:W-:Y:S02]  /*15e50*/  @!P4 LEA.HI.X.SX32 R199, R11, R199, 0x1, P0 ;  /* 0x000000c70bc7c211 */ /* 0x000fe400000f0eff */
[----:B------:R-:W-:Y:S01]  /*15e60*/  LEA R213, R213, UR5, 0x1 ;  /* 0x00000005d5d57c11 */ /* 0x000fe2000f8e08ff */
[----:B------:R-:W-:Y:S08]  /*15e70*/  @!P4 BRA `(.L_x_1439) ;  /* 0x0000000000f4c947 */ /* 0x000ff00003800000 */
[----:B------:R-:W-:Y:S01]  /*15e80*/  VIADD R6, R200, 0xffffffc0 ;  /* 0xffffffc0c8067836 */ /* 0x000fe20000000000 */
[----:B------:R-:W2:Y:S01]  /*15e90*/  LDC R3, c[0x0][0x4f0] ;  /* 0x00013c00ff037b82 */ /* 0x000ea20000000800 */
[----:B------:R-:W-:Y:S03]  /*15ea0*/  IABS R11, R200 ;  /* 0x000000c8000b7213 */ /* 0x000fe60000000000 */
[----:B------:R-:W-:Y:S02]  /*15eb0*/  IABS R9, R6 ;  /* 0x0000000600097213 */ /* 0x000fe40000000000 */
[-C--:B--2---:R-:W-:Y:S02]  /*15ec0*/  IABS R5, R3.reuse ;  /* 0x0000000300057213 */ /* 0x084fe40000000000 */
[----:B------:R-:W-:Y:S02]  /*15ed0*/  LOP3.LUT R6, R6, R3, RZ, 0x3c, !PT ;  /* 0x0000000306067212 */ /* 0x000fe400078e3cff */
[----:B------:R-:W2:Y:S10]  /*15ee0*/  I2F.RP R8, R5 ;  /* 0x0000000500087306 */ /* 0x000eb40000209400 */
[----:B--2---:R-:W2:Y:S02]  /*15ef0*/  MUFU.RCP R4, R8 ;  /* 0x0000000800047308 */ /* 0x004ea40000001000 */
[----:B--2---:R-:W-:Y:S08]  /*15f00*/  VIADD R14, R4, 0xffffffe ;  /* 0x0ffffffe040e7836 */ /* 0x004ff00000000000 */
[----:B------:R-:W2:Y:S02]  /*15f10*/  F2I.FTZ.U32.TRUNC.NTZ R15, R14 ;  /* 0x0000000e000f7305 */ /* 0x000ea4000021f000 */
[--C-:B--2---:R-:W-:Y:S01]  /*15f20*/  IMAD.MOV R4, RZ, RZ, -R15.reuse ;  /* 0x000000ffff047224 */ /* 0x104fe200078e0a0f */
[----:B------:R-:W-:Y:S03]  /*15f30*/  MOV R14, RZ ;  /* 0x000000ff000e7202 */ /* 0x000fe60000000f00 */
[----:B------:R-:W-:Y:S04]  /*15f40*/  IMAD R4, R4, R5, RZ ;  /* 0x0000000504047224 */ /* 0x000fe800078e02ff */
[----:B------:R-:W-:Y:S06]  /*15f50*/  IMAD.HI.U32 R4, R15, R4, R14 ;  /* 0x000000040f047227 */ /* 0x000fec00078e000e */
        /* <DEDUP_REMOVED lines=12> */
[-C--:B------:R-:W-:Y:S01]  /*16020*/  @!P5 IADD3 R11, PT, PT, R11, -R5.reuse, RZ ;  /* 0x800000050b0bd210 */ /* 0x080fe20007ffe0ff */
[----:B------:R-:W2:Y:S01]  /*16030*/  LDC.64 R8, c[0x0][0x3c0] ;  /* 0x0000f000ff087b82 */ /* 0x000ea20000000a00 */
[----:B------:R-:W-:Y:S02]  /*16040*/  ISETP.GE.AND P5, PT, R6, RZ, PT ;  /* 0x000000ff0600720c */ /* 0x000fe40003fa6270 */
[----:B------:R-:W-:Y:S02]  /*16050*/  ISETP.GE.U32.AND P0, PT, R11, R5, PT ;  /* 0x000000050b00720c */ /* 0x000fe40003f06070 */
[-C--:B------:R-:W-:Y:S02]  /*16060*/  LOP3.LUT R5, R200, R3.reuse, RZ, 0x3c, !PT ;  /* 0x00000003c8057212 */ /* 0x080fe400078e3cff */
[----:B------:R-:W-:Y:S03]  /*16070*/  LOP3.LUT R11, RZ, R3, RZ, 0x33, !PT ;  /* 0x00000003ff0b7212 */ /* 0x000fe600078e33ff */
[----:B------:R-:W-:Y:S02]  /*16080*/  @P6 IADD3 R13, PT, PT, R13, 0x1, RZ ;  /* 0x000000010d0d6810 */ /* 0x000fe40007ffe0ff */
[----:B------:R-:W-:Y:S03]  /*16090*/  ISETP.GE.AND P6, PT, R5, RZ, PT ;  /* 0x000000ff0500720c */ /* 0x000fe60003fc6270 */
        /* <DEDUP_REMOVED lines=13> */
[-C--:B--2---:R-:W-:Y:S01]  /*16170*/  IMAD.WIDE.U32 R14, R3, R8.reuse, RZ ;  /* 0x00000008030e7225 */ /* 0x084fe200078e00ff */
[----:B------:R-:W5:Y:S02]  /*16180*/  LDG.E R4, desc[UR6][R16.64] ;  /* 0x0000000610047981 */ /* 0x000f64000c1e1900 */
        /* <DEDUP_REMOVED lines=12> */
.L_x_1439:
        /* <DEDUP_REMOVED lines=19> */
[----:B------:R-:W-:Y:S02]  /*16380*/  IMAD.X R9, R3, 0x1, R7, P5 ;  /* 0x0000000103097824 */ /* 0x000fe400028e0607 */
        /* <DEDUP_REMOVED lines=299> */
.L_x_1441:
        /* <DEDUP_REMOVED lines=72> */
.L_x_1440:
        /* <DEDUP_REMOVED lines=397> */
.L_x_1438:
[----:B------:R-:W1:Y:S01]  /*19390*/  SHFL.BFLY PT, R2, R211, 0x2, 0x1f ;  /* 0x0c401f00d3027f89 */ /* 0x000e6200000e0000 */
[----:B------:R-:W2:Y:S01]  /*193a0*/  S2UR UR8, SR_CTAID.X ;  /* 0x00000000000879c3 */ /* 0x000ea20000002500 */
[C---:B------:R-:W-:Y:S01]  /*193b0*/  SHF.L.U32 R134, R189.reuse, 0x4, RZ ;  /* 0x00000004bd867819 */ /* 0x040fe200000006ff */
[----:B------:R-:W3:Y:S01]  /*193c0*/  LDCU UR4, c[0x0][0x44c] ;  /* 0x00008980ff0477ac */ /* 0x000ee20008000800 */
[----:B------:R-:W4:Y:S01]  /*193d0*/  SHFL.BFLY PT, R0, R209, 0x2, 0x1f ;  /* 0x0c401f00d1007f89 */ /* 0x000f2200000e0000 */
[----:B------:R-:W-:Y:S01]  /*193e0*/  SHF.R.U32.HI R11, RZ, 0x2, R189 ;  /* 0x00000002ff0b7819 */ /* 0x000fe200000116bd */
[----:B------:R-:W-:Y:S01]  /*193f0*/  BSSY.RECONVERGENT B0, `(.L_x_1443) ;  /* 0x00000fe000007945 */ /* 0x000fe20003800200 */
[----:B------:R-:W-:Y:S02]  /*19400*/  SHF.L.U32 R9, R189, 0x1, RZ ;  /* 0x00000001bd097819 */ /* 0x000fe400000006ff */
[----:B------:R-:W-:Y:S01]  /*19410*/  LOP3.LUT R10, R134, 0x1c0, RZ, 0xc0, !PT ;  /* 0x000001c0860a7812 */ /* 0x000fe200078ec0ff */
[----:B------:R-:W5:Y:S01]  /*19420*/  S2UR UR10, SR_CTAID.Y ;  /* 0x00000000000a79c3 */ /* 0x000f620000002600 */
[----:B------:R-:W-:-:S02]  /*19430*/  LOP3.LUT R15, R186, 0x6, R9, 0xf8, !PT ;  /* 0x00000006ba0f7812 */ /* 0x000fc400078ef809 */
[----:B------:R-:W-:Y:S02]  /*19440*/  LOP3.LUT R10, R10, 0x38, R9, 0xf8, !PT ;  /* 0x000000380a0a7812 */ /* 0x000fe400078ef809 */
[C---:B------:R-:W-:Y:S02]  /*19450*/  R2P PR, R189.reuse, 0x18 ;  /* 0x00000018bd007804 */ /* 0x040fe40000000000 */
[C---:B------:R-:W-:Y:S01]  /*19460*/  SHF.L.U32 R4, R189.reuse, 0x2, RZ ;  /* 0x00000002bd047819 */ /* 0x040fe200000006ff */
[----:B------:R-:W3:Y:S01]  /*19470*/  S2UR UR9, SR_CTAID.Z ;  /* 0x00000000000979c3 */ /* 0x000ee20000002700 */
[----:B------:R-:W-:Y:S02]  /*19480*/  LOP3.LUT P5, RZ, R189, 0x3, RZ, 0xc0, !PT ;  /* 0x00000003bdff7812 */ /* 0x000fe400078ac0ff */
[----:B------:R-:W-:Y:S02]  /*19490*/  SHF.R.U32.HI R189, RZ, 0x4, R189 ;  /* 0x00000004ffbd7819 */ /* 0x000fe400000116bd */
[----:B------:R-:W-:Y:S01]  /*194a0*/  LOP3.LUT R10, R15, R10, RZ, 0xfc, !PT ;  /* 0x0000000a0f0a7212 */ /* 0x000fe200078efcff */
[----:B-1----:R-:W-:Y:S01]  /*194b0*/  FADD.FTZ R2, R2, R211 ;  /* 0x000000d302027221 */ /* 0x002fe20000010000 */
[----:B--2---:R-:W-:Y:S01]  /*194c0*/  USHF.L.U32 UR8, UR8, 0x6, URZ ;  /* 0x0000000608087899 */ /* 0x004fe200080006ff */
[----:B------:R-:W-:Y:S01]  /*194d0*/  SEL R185, R185, 0xffffffe0, !P0 ;  /* 0xffffffe0b9b97807 */ /* 0x000fe20004000000 */
[----:B----4-:R-:W-:-:S02]  /*194e0*/  FADD.FTZ R7, R0, R209 ;  /* 0x000000d100077221 */ /* 0x010fc40000010000 */
[----:B------:R-:W1:Y:S01]  /*194f0*/  SHFL.BFLY PT, R5, R2, 0x1, 0x1f ;  /* 0x0c201f0002057f89 */ /* 0x000e6200000e0000 */
[----:B------:R-:W-:Y:S02]  /*19500*/  LOP3.LUT R0, R188, 0x30, RZ, 0xc0, !PT ;  /* 0x00000030bc007812 */ /* 0x000fe400078ec0ff */
[----:B------:R-:W-:Y:S01]  /*19510*/  LEA R10, R10, UR5, 0x2 ;  /* 0x000000050a0a7c11 */ /* 0x000fe2000f8e10ff */
[----:B------:R-:W2:Y:S01]  /*19520*/  SHFL.BFLY PT, R6, R7, 0x1, 0x1f ;  /* 0x0c201f0007067f89 */ /* 0x000ea200000e0000 */
[----:B------:R-:W-:Y:S02]  /*19530*/  LOP3.LUT R0, R0, 0x7, R11, 0xf8, !PT ;  /* 0x0000000700007812 */ /* 0x000fe400078ef80b */
[C---:B------:R-:W-:Y:S02]  /*19540*/  IADD3 R8, PT, PT, R10.reuse, 0x80, RZ ;  /* 0x000000800a087810 */ /* 0x040fe40007ffe0ff */
[----:B------:R-:W-:Y:S02]  /*19550*/  @P4 IADD3 R8, PT, PT, R10, -0x80, RZ ;  /* 0xffffff800a084810 */ /* 0x000fe40007ffe0ff */
[----:B------:R-:W-:-:S02]  /*19560*/  IADD3 R13, PT, PT, R189, 0x8, RZ ;  /* 0x00000008bd0d7810 */ /* 0x000fc40007ffe0ff */
[----:B------:R-:W-:Y:S02]  /*19570*/  IADD3 R15, PT, PT, R189, 0x18, RZ ;  /* 0x00000018bd0f7810 */ /* 0x000fe40007ffe0ff */
[----:B------:R-:W-:Y:S02]  /*19580*/  LOP3.LUT R17, R4, 0x1f8, RZ, 0xc0, !PT ;  /* 0x000001f804117812 */ /* 0x000fe400078ec0ff */
[----:B------:R-:W-:Y:S02]  /*19590*/  LOP3.LUT R134, R134, 0x10, RZ, 0xc0, !PT ;  /* 0x0000001086867812 */ /* 0x000fe400078ec0ff */
[----:B------:R-:W-:-:S04]  /*195a0*/  LOP3.LUT R17, R17, 0x38, R188, 0x78, !PT ;  /* 0x0000003811117812 */ /* 0x000fc800078e78bc */
[----:B------:R-:W-:Y:S01]  /*195b0*/  LEA R134, R17, R134, 0x2 ;  /* 0x0000008611867211 */ /* 0x000fe200078e10ff */
[----:B-1----:R-:W-:Y:S01]  /*195c0*/  FADD.FTZ R5, R2, R5 ;  /* 0x0000000502057221 */ /* 0x002fe20000010000 */
[----:B------:R-:W-:Y:S01]  /*195d0*/  BAR.SYNC.DEFER_BLOCKING 0x0 ;  /* 0x0000000000007b1d */ /* 0x000fe20000010000 */
[----:B------:R-:W-:Y:S01]  /*195e0*/  IADD3 R2, PT, PT, R202, -UR8, RZ ;  /* 0x80000008ca027c10 */ /* 0x000fe2000fffe0ff */
[----:B--2---:R-:W-:Y:S01]  /*195f0*/  FADD.FTZ R6, R7, R6 ;  /* 0x0000000607067221 */ /* 0x004fe20000010000 */
[----:B------:R-:W-:-:S03]  /*19600*/  IADD3 R7, PT, PT, R189, 0x10, RZ ;  /* 0x00000010bd077810 */ /* 0x000fc60007ffe0ff */
[----:B------:R-:W1:Y:S01]  /*19610*/  MUFU.RCP R11, R5 ;  /* 0x00000005000b7308 */ /* 0x000e620000001000 */
[----:B------:R-:W-:Y:S02]  /*19620*/  FSETP.NE.FTZ.AND P6, PT, R5, RZ, PT ;  /* 0x000000ff0500720b */ /* 0x000fe40003fd5000 */
[----:B------:R-:W-:Y:S02]  /*19630*/  ISETP.GE.AND P1, PT, R7, R2, PT ;  /* 0x000000020700720c */ /* 0x000fe40003f26270 */
[----:B------:R-:W-:Y:S02]  /*19640*/  SEL R7, R184, 0xffffffc0, !P3 ;  /* 0xffffffc0b8077807 */ /* 0x000fe40005800000 */
[----:B------:R-:W-:Y:S01]  /*19650*/  FSETP.NE.FTZ.AND P3, PT, R6, RZ, PT ;  /* 0x000000ff0600720b */ /* 0x000fe20003f75000 */
[----:B------:R-:W2:Y:S01]  /*19660*/  MUFU.RCP R9, R6 ;  /* 0x0000000600097308 */ /* 0x000ea20000001000 */
[----:B------:R-:W-:Y:S02]  /*19670*/  IADD3 R12, PT, PT, R10, R7, RZ ;  /* 0x000000070a0c7210 */ /* 0x000fe40007ffe0ff */
[----:B------:R-:W-:-:S02]  /*19680*/  IADD3 R16, PT, PT, R7, R8, RZ ;  /* 0x0000000807107210 */ /* 0x000fc40007ffe0ff */
[----:B------:R-:W-:Y:S01]  /*19690*/  IADD3 R7, PT, PT, R185, R8, RZ ;  /* 0x00000008b9077210 */ /* 0x000fe20007ffe0ff */
[----:B------:R-:W4:Y:S01]  /*196a0*/  @P6 LDC R17, c[0x0][0x458] ;  /* 0x00011600ff116b82 */ /* 0x000f220000000800 */
[-C--:B------:R-:W-:Y:S01]  /*196b0*/  ISETP.GE.AND P2, PT, R13, R2.reuse, PT ;  /* 0x000000020d00720c */ /* 0x080fe20003f46270 */
[----:B------:R-:W5:Y:S01]  /*196c0*/  @P6 MUFU.LG2 R5, R5 ;  /* 0x0000000500056308 */ /* 0x000f620000000c00 */
[----:B------:R-:W-:Y:S02]  /*196d0*/  IADD3 R13, PT, PT, R189, 0x20, RZ ;  /* 0x00000020bd0d7810 */ /* 0x000fe40007ffe0ff */
[----:B-1----:R-:W-:Y:S02]  /*196e0*/  FSEL R11, R11, 1, P6 ;  /* 0x3f8000000b0b7808 */ /* 0x002fe40003000000 */
[-C--:B------:R-:W-:Y:S01]  /*196f0*/  ISETP.GE.AND P0, PT, R15, R2.reuse, PT ;  /* 0x000000020f00720c */ /* 0x080fe20003f06270 */
[----:B------:R-:W1:Y:S01]  /*19700*/  @P3 LDC R18, c[0x0][0x458] ;  /* 0x00011600ff123b82 */ /* 0x000e620000000800 */
[----:B------:R-:W-:Y:S01]  /*19710*/  ISETP.GE.AND P4, PT, R13, R2, PT ;  /* 0x000000020d00720c */ /* 0x000fe20003f86270 */
[C---:B------:R-:W-:Y:S01]  /*19720*/  FMUL.FTZ R128, R11.reuse, R128 ;  /* 0x000000800b807220 */ /* 0x040fe20000410000 */
[----:B------:R-:W-:Y:S01]  /*19730*/  FMUL.FTZ R129, R11, R129 ;  /* 0x000000810b817220 */ /* 0x000fe20000410000 */
[----:B--2---:R-:W-:Y:S01]  /*19740*/  FSEL R9, R9, 1, P3 ;  /* 0x3f80000009097808 */ /* 0x004fe20001800000 */
[C---:B------:R-:W-:Y:S01]  /*19750*/  FMUL.FTZ R36, R11.reuse, R36 ;  /* 0x000000240b247220 */ /* 0x040fe20000410000 */
[C---:B------:R-:W-:Y:S01]  /*19760*/  FMUL.FTZ R37, R11.reuse, R37 ;  /* 0x000000250b257220 */ /* 0x040fe20000410000 */
[C---:B------:R-:W-:Y:S01]  /*19770*/  FMUL.FTZ R40, R11.reuse, R40 ;  /* 0x000000280b287220 */ /* 0x040fe20000410000 */
[----:B------:R-:W-:Y:S01]  /*19780*/  FMUL.FTZ R41, R11, R41 ;  /* 0x000000290b297220 */ /* 0x000fe20000410000 */
        /* <DEDUP_REMOVED lines=92> */
[----:B------:R-:W-:Y:S01]  /*19d50*/  STS.64 [R10], R128 ;  /* 0x000000800a007388 */ /* 0x000fe20000000a00 */
[----:B------:R-:W-:Y:S01]  /*19d60*/  IADD3 R185, PT, PT, R185, R16, RZ ;  /* 0x00000010b9b97210 */ /* 0x000fe20007ffe0ff */
[----:B------:R-:W2:Y:S01]  /*19d70*/  LDC.64 R14, c[0x0][0x430] ;  /* 0x00010c00ff0e7b82 */ /* 0x000ea20000000a00 */
[----:B------:R-:W3:Y:S01]  /*19d80*/  @P3 MUFU.LG2 R6, R6 ;  /* 0x0000000600063308 */ /* 0x000ee20000000c00 */
[----:B------:R-:W-:Y:S01]  /*19d90*/  STS.64 [R10+0x800], R130 ;  /* 0x000800820a007388 */ /* 0x000fe20000000a00 */
[----:B-----5:R-:W-:Y:S01]  /*19da0*/  @P6 FMUL.FTZ R5, R5, 0.69314718246459960938 ;  /* 0x3f31721805056820 */ /* 0x020fe20000410000 */
[----:B------:R-:W-:-:S02]  /*19db0*/  P2R R133, PR, RZ, 0x10 ;  /* 0x00000010ff857803 */ /* 0x000fc40000000000 */
[----:B------:R-:W-:Y:S02]  /*19dc0*/  STS.64 [R9], R36 ;  /* 0x0000002409007388 */ /* 0x000fe40000000a00 */
[----:B------:R-:W5:Y:S02]  /*19dd0*/  LDC R13, c[0x0][0x3e0] ;  /* 0x0000f800ff0d7b82 */ /* 0x000f640000000800 */
[----:B------:R-:W-:Y:S04]  /*19de0*/  STS.64 [R9+0x800], R38 ;  /* 0x0008002609007388 */ /* 0x000fe80000000a00 */
[----:B------:R-:W-:Y:S04]  /*19df0*/  STS.64 [R12], R40 ;  /* 0x000000280c007388 */ /* 0x000fe80000000a00 */
[----:B------:R-:W-:Y:S01]  /*19e00*/  STS.64 [R12+0x800], R42 ;  /* 0x0008002a0c007388 */ /* 0x000fe20000000a00 */
[----:B---3--:R-:W-:-:S03]  /*19e10*/  @P3 FMUL.FTZ R6, R6, 0.69314718246459960938 ;  /* 0x3f31721806063820 */ /* 0x008fc60000410000 */
[----:B------:R-:W-:Y:S01]  /*19e20*/  STS.64 [R11], R44 ;  /* 0x0000002c0b007388 */ /* 0x000fe20000000a00 */
[----:B--2---:R-:W-:-:S03]  /*19e30*/  IMAD R14, R14, UR10, R203 ;  /* 0x0000000a0e0e7c24 */ /* 0x004fc6000f8e02cb */
        /* <DEDUP_REMOVED lines=33> */
[----:B--2---:R-:W-:-:S03]  /*1a050*/  IADD3 R10, PT, PT, -R203, RZ, RZ ;  /* 0x000000ffcb0a7210 */ /* 0x004fc60007ffe1ff */
[----:B------:R2:W-:Y:S01]  /*1a060*/  STS.64 [R8+0x8000], R112 ;  /* 0x0080007008007388 */ /* 0x0005e20000000a00 */
[----:B---3--:R-:W-:-:S03]  /*1a070*/  MOV R101, 0xff800000 ;  /* 0xff80000000657802 */ /* 0x008fc60000000f00 */
[----:B------:R2:W-:Y:S01]  /*1a080*/  STS.64 [R8+0x8800], R114 ;  /* 0x0088007208007388 */ /* 0x0005e20000000a00 */
[----:B-----5:R-:W-:Y:S02]  /*1a090*/  IMAD R10, R13, R10, UR9 ;  /* 0x000000090d0a7e24 */ /* 0x020fe4000f8e020a */
[----:B-1----:R-:W-:Y:S01]  /*1a0a0*/  @P3 FFMA.FTZ R101, R3, R18, R6 ;  /* 0x0000001203653223 */ /* 0x002fe20000010006 */
[----:B----4-:R-:W-:Y:S01]  /*1a0b0*/  MOV R102, 0xff800000 ;  /* 0xff80000000667802 */ /* 0x010fe20000000f00 */
[----:B------:R2:W-:Y:S01]  /*1a0c0*/  STS.64 [R7+0x8000], R116 ;  /* 0x0080007407007388 */ /* 0x0005e20000000a00 */
[----:B------:R-:W-:Y:S02]  /*1a0d0*/  IMAD R10, R14, R13, R10 ;  /* 0x0000000d0e0a7224 */ /* 0x000fe400078e020a */
[----:B------:R-:W-:Y:S01]  /*1a0e0*/  @P6 FFMA.FTZ R102, R132, R17, R5 ;  /* 0x0000001184666223 */ /* 0x000fe20000010005 */
[----:B------:R-:W-:Y:S01]  /*1a0f0*/  LOP3.LUT R100, R4, 0x3c, RZ, 0xc0, !PT ;  /* 0x0000003c04647812 */ /* 0x000fe200078ec0ff */
[----:B------:R2:W-:Y:S01]  /*1a100*/  STS.64 [R7+0x8800], R118 ;  /* 0x0088007607007388 */ /* 0x0005e20000000a00 */
[----:B------:R-:W-:Y:S01]  /*1a110*/  IMAD R103, R10, R15, UR8 ;  /* 0x000000080a677e24 */ /* 0x000fe2000f8e020f */
[----:B------:R-:W-:-:S02]  /*1a120*/  IADD3 R105, PT, PT, R189, 0x28, RZ ;  /* 0x00000028bd697810 */ /* 0x000fc40007ffe0ff */
        /* <DEDUP_REMOVED lines=32> */
[----:B------:R-:W-:Y:S01]  /*1a330*/  VIADD R107, R202, -UR8 ;  /* 0x80000008ca6b7c36 */ /* 0x000fe20008000000 */
[----:B------:R-:W-:Y:S01]  /*1a340*/  IADD3 R104, P3, PT, R103, R0, RZ ;  /* 0x0000000067687210 */ /* 0x000fe20007f7e0ff */
[----:B------:R-:W-:-:S03]  /*1a350*/  VIADD R106, R0, 0x8 ;  /* 0x00000008006a7836 */ /* 0x000fc60000000000 */
[-C--:B------:R-:W-:Y:S02]  /*1a360*/  ISETP.GE.AND P5, PT, R0, R107.reuse, PT ;  /* 0x0000006b0000720c */ /* 0x080fe40003fa6270 */
[----:B------:R-:W-:Y:S02]  /*1a370*/  ISETP.GE.AND P4, PT, R106, R107, PT ;  /* 0x0000006b6a00720c */ /* 0x000fe40003f86270 */
[----:B------:R-:W-:Y:S02]  /*1a380*/  LEA.HI.X.SX32 R103, R103, RZ, 0x1, P3 ;  /* 0x000000ff67677211 */ /* 0x000fe400018f0eff */
[----:B---3--:R-:W-:-:S04]  /*1a390*/  LEA R106, P3, R104, UR4, 0x2 ;  /* 0x00000004686a7c11 */ /* 0x008fc8000f8610ff */
[----:B------:R-:W-:-:S05]  /*1a3a0*/  LEA.HI.X R107, R104, UR5, R103, 0x2, P3 ;  /* 0x00000005686b7c11 */ /* 0x000fca00098f1467 */
[----:B------:R3:W-:Y:S04]  /*1a3b0*/  @!P5 STG.E desc[UR6][R106.64], R102 ;  /* 0x000000666a00d986 */ /* 0x0007e8000c101906 */
[----:B------:R3:W-:Y:S02]  /*1a3c0*/  @!P4 STG.E desc[UR6][R106.64+0x20], R101 ;  /* 0x000020656a00c986 */ /* 0x0007e4000c101906 */
.L_x_1444:
[----:B------:R-:W-:Y:S05]  /*1a3d0*/  BSYNC.RECONVERGENT B0 ;  /* 0x0000000000007941 */ /* 0x000fea0003800200 */
.L_x_1443:
[CC--:B------:R-:W-:Y:S01]  /*1a3e0*/  ISETP.GE.AND P4, PT, R189.reuse, R2.reuse, PT ;  /* 0x00000002bd00720c */ /* 0x0c0fe20003f86270 */
[----:B------:R-:W-:Y:S01]  /*1a3f0*/  IMAD R0, R189, 0xc0, R100 ;  /* 0x000000c0bd007824 */ /* 0x000fe200078e0264 */
[----:B------:R-:W-:Y:S01]  /*1a400*/  ISETP.GE.AND P5, PT, R105, R2, PT ;  /* 0x000000026900720c */ /* 0x000fe20003fa6270 */
[----:B------:R-:W-:Y:S01]  /*1a410*/  BSSY.RECONVERGENT B0, `(.L_x_1445) ;  /* 0x0000012000007945 */ /* 0x000fe20003800200 */
[----:B------:R-:W-:Y:S01]  /*1a420*/  VIADD R105, R189, 0x30 ;  /* 0x00000030bd697836 */ /* 0x000fe20000000000 */
[C---:B---3--:R-:W-:Y:S02]  /*1a430*/  LOP3.LUT R101, R100.reuse, 0x40, RZ, 0xfc, !PT ;  /* 0x0000004064657812 */ /* 0x048fe400078efcff */
        /* <DEDUP_REMOVED lines=15> */
.L_x_1446:
[----:B------:R-:W-:Y:S05]  /*1a530*/  BSYNC.RECONVERGENT B0 ;  /* 0x0000000000007941 */ /* 0x000fea0003800200 */
.L_x_1445:
        /* <DEDUP_REMOVED lines=20> */
.L_x_1448:
[----:B------:R-:W-:Y:S05]  /*1a680*/  BSYNC.RECONVERGENT B0 ;  /* 0x0000000000007941 */ /* 0x000fea0003800200 */
.L_x_1447:
[----:B------:R-:W-:Y:S01]  /*1a690*/  BSSY.RECONVERGENT B0, `(.L_x_1449) ;  /* 0x0000013000007945 */ /* 0x000fe20003800200 */
[----:B------:R-:W-:-:S03]  /*1a6a0*/  ISETP.GE.AND P5, PT, R189, R2, PT ;  /* 0x00000002bd00720c */ /* 0x000fc60003fa6270 */
[----:B------:R-:W-:Y:S10]  /*1a6b0*/  @P1 BRA `(.L_x_1450) ;  /* 0x0000000000401947 */ /* 0x000ff40003800000 */
[----:B------:R-:W5:Y:S02]  /*1a6c0*/  LDCU UR4, c[0x0][0x440] ;  /* 0x00008800ff0477ac */ /* 0x000f640008000800 */
[----:B-----5:R-:W-:Y:S02]  /*1a6d0*/  ISETP.GE.AND P4, PT, R100, UR4, PT ;  /* 0x0000000464007c0c */ /* 0x020fe4000bf86270 */
[----:B------:R-:W-:Y:S02]  /*1a6e0*/  ISETP.GE.AND P3, PT, R101, UR4, PT ;  /* 0x0000000465007c0c */ /* 0x000fe4000bf66270 */
[----:B------:R-:W-:-:S09]  /*1a6f0*/  ISETP.GE.AND P2, PT, R0, UR4, PT ;  /* 0x0000000400007c0c */ /* 0x000fd2000bf46270 */
[----:B------:R-:W1:Y:S02]  /*1a700*/  @!P4 LDC.64 R2, c[0x0][0x3f8] ;  /* 0x0000fe00ff02cb82 */ /* 0x000e640000000a00 */
[----:B-1--4-:R-:W-:-:S04]  /*1a710*/  @!P4 LEA R28, P1, R103, R2, 0x2 ;  /* 0x00000002671cc211 */ /* 0x012fc800078210ff */
        /* <DEDUP_REMOVED lines=10> */
.L_x_1450:
[----:B------:R-:W-:Y:S05]  /*1a7c0*/  BSYNC.RECONVERGENT B0 ;  /* 0x0000000000007941 */ /* 0x000fea0003800200 */
.L_x_1449:
[----:B------:R-:W-:Y:S04]  /*1a7d0*/  BSSY.RECONVERGENT B0, `(.L_x_1451) ;  /* 0x0000012000007945 */ /* 0x000fe80003800200 */
[----:B------:R-:W-:Y:S05]  /*1a7e0*/  @P0 BRA `(.L_x_1452) ;  /* 0x0000000000400947 */ /* 0x000fea0003800000 */
[----:B------:R-:W5:Y:S02]  /*1a7f0*/  LDCU UR4, c[0x0][0x440] ;  /* 0x00008800ff0477ac */ /* 0x000f640008000800 */
[----:B-----5:R-:W-:Y:S02]  /*1a800*/  ISETP.GE.AND P3, PT, R100, UR4, PT ;  /* 0x0000000464007c0c */ /* 0x020fe4000bf66270 */
[----:B------:R-:W-:Y:S02]  /*1a810*/  ISETP.GE.AND P2, PT, R101, UR4, PT ;  /* 0x0000000465007c0c */ /* 0x000fe4000bf46270 */
[----:B------:R-:W-:-:S09]  /*1a820*/  ISETP.GE.AND P1, PT, R0, UR4, PT ;  /* 0x0000000400007c0c */ /* 0x000fd2000bf26270 */
[----:B-1--4-:R-:W1:Y:S08]  /*1a830*/  @!P3 LDC.64 R24, c[0x0][0x3f8] ;  /* 0x0000fe00ff18bb82 */ /* 0x012e700000000a00 */
        /* <DEDUP_REMOVED lines=11> */
.L_x_1452:
[----:B------:R-:W-:Y:S05]  /*1a8f0*/  BSYNC.RECONVERGENT B0 ;  /* 0x0000000000007941 */ /* 0x000fea0003800200 */
.L_x_1451:
        /* <DEDUP_REMOVED lines=9> */
[----:B----4-:R-:W4:Y:S01]  /*1a990*/  @!P1 LDC.64 R2, c[0x0][0x3f8] ;  /* 0x0000fe00ff029b82 */ /* 0x010f220000000a00 */
[----:B-1----:R-:W-:-:S04]  /*1a9a0*/  @!P3 LEA R22, P0, R103, R22, 0x2 ;  /* 0x000000166716b211 */ /* 0x002fc800078010ff */
[C---:B------:R-:W-:Y:S02]  /*1a9b0*/  @!P3 LEA.HI.X R23, R103.reuse, R23, R102, 0x2, P0 ;  /* 0x000000176717b211 */ /* 0x040fe400000f1466 */
[----:B-----5:R-:W-:-:S03]  /*1a9c0*/  @!P2 LEA R20, P0, R103, R20, 0x2 ;  /* 0x000000146714a211 */ /* 0x020fc600078010ff */
[----:B------:R1:W-:Y:S01]  /*1a9d0*/  @!P3 STG.E.128 desc[UR6][R22.64+0x6000], R80 ;  /* 0x006000501600b986 */ /* 0x0003e2000c101d06 */
[C---:B------:R-:W-:Y:S02]  /*1a9e0*/  @!P2 LEA.HI.X R21, R103.reuse, R21, R102, 0x2, P0 ;  /* 0x000000156715a211 */ /* 0x040fe400000f1466 */
[----:B----4-:R-:W-:-:S03]  /*1a9f0*/  @!P1 LEA R2, P0, R103, R2, 0x2 ;  /* 0x0000000267029211 */ /* 0x010fc600078010ff */
[----:B------:R1:W-:Y:S01]  /*1aa00*/  @!P2 STG.E.128 desc[UR6][R20.64+0x6100], R48 ;  /* 0x006100301400a986 */ /* 0x0003e2000c101d06 */
[----:B------:R-:W-:-:S05]  /*1aa10*/  @!P1 LEA.HI.X R3, R103, R3, R102, 0x2, P0 ;  /* 0x0000000367039211 */ /* 0x000fca00000f1466 */
[----:B------:R1:W-:Y:S04]  /*1aa20*/  @!P1 STG.E.128 desc[UR6][R2.64+0x6200], R16 ;  /* 0x0062001002009986 */ /* 0x0003e8000c101d06 */
.L_x_1454:
[----:B------:R-:W-:Y:S05]  /*1aa30*/  BSYNC.RECONVERGENT B0 ;  /* 0x0000000000007941 */ /* 0x000fea0003800200 */
.L_x_1453:
        /* <DEDUP_REMOVED lines=8> */
[----:B--2---:R-:W2:Y:S08]  /*1aac0*/  @!P3 LDC.64 R16, c[0x0][0x3f8] ;  /* 0x0000fe00ff10bb82 */ /* 0x004eb00000000a00 */
        /* <DEDUP_REMOVED lines=10> */
.L_x_1456:
[----:B------:R-:W-:Y:S05]  /*1ab70*/  BSYNC.RECONVERGENT B0 ;  /* 0x0000000000007941 */ /* 0x000fea0003800200 */
.L_x_1455:
[----:B------:R-:W-:Y:S04]  /*1ab80*/  BSSY.RECONVERGENT B0, `(.L_x_1457) ;  /* 0x0000012000007945 */ /* 0x000fe80003800200 */
        /* <DEDUP_REMOVED lines=17> */
.L_x_1458:
[----:B------:R-:W-:Y:S05]  /*1aca0*/  BSYNC.RECONVERGENT B0 ;  /* 0x0000000000007941 */ /* 0x000fea0003800200 */
.L_x_1457:
        /* <DEDUP_REMOVED lines=19> */
.L_x_1459:
        /* <DEDUP_REMOVED lines=10> */
.L_x_6879:


//--------------------- .text._ZN5flash24flash_fwd_splitkv_kernelI23Flash_fwd_kernel_traitsILi192ELi64ELi64ELi4ELb0ELb0EN7cutlass10bfloat16_tE19Flash_kernel_traitsILi192ELi64ELi64ELi4ES3_EELb0ELb0ELb0ELb0ELb0ELb1ELb1ELb1EEEvNS_16Flash_fwd_paramsE --------------------------
	.section	.text._ZN5flash24flash_fwd_splitkv_kernelI23Flash_fwd_kernel_traitsILi192ELi64ELi64ELi4ELb0ELb0EN7cutlass10bfloat16_tE19Flash_kernel_traitsILi192ELi64ELi64ELi4ES3_EELb0ELb0ELb0ELb0ELb0ELb1ELb1ELb1EEEvNS_16Flash_fwd_paramsE,"ax",@progbits
	.align	128
        .global         _ZN5flash24flash_fwd_splitkv_kernelI23Flash_fwd_kernel_traitsILi192ELi64ELi64ELi4ELb0ELb0EN7cutlass10bfloat16_tE19Flash_kernel_traitsILi192ELi64ELi64ELi4ES3_EELb0ELb0ELb0ELb0ELb0ELb1ELb1ELb1EEEvNS_16Flash_fwd_paramsE
        .type           _ZN5flash24flash_fwd_splitkv_kernelI23Flash_fwd_kernel_traitsILi192ELi64ELi64ELi4ELb0ELb0EN7cutlass10bfloat16_tE19Flash_kernel_traitsILi192ELi64ELi64ELi4ES3_EELb0ELb0ELb0ELb0ELb0ELb1ELb1ELb1EEEvNS_16Flash_fwd_paramsE,@function
        .size           _ZN5flash24flash_fwd_splitkv_kernelI23Flash_fwd_kernel_traitsILi192ELi64ELi64ELi4ELb0ELb0EN7cutlass10bfloat16_tE19Flash_kernel_traitsILi192ELi64ELi64ELi4ES3_EELb0ELb0ELb0ELb0ELb0ELb1ELb1ELb1EEEvNS_16Flash_fwd_paramsE,(.L_x_6880 - _ZN5flash24flash_fwd_splitkv_kernelI23Flash_fwd_kernel_traitsILi192ELi64ELi64ELi4ELb0ELb0EN7cutlass10bfloat16_tE19Flash_kernel_traitsILi192ELi64ELi64ELi4ES3_EELb0ELb0ELb0ELb0ELb0ELb1ELb1ELb1EEEvNS_16Flash_fwd_paramsE)
        .other          _ZN5flash24flash_fwd_splitkv_kernelI23Flash_fwd_kernel_traitsILi192ELi64ELi64ELi4ELb0ELb0EN7cutlass10bfloat16_tE19Flash_kernel_traitsILi192ELi64ELi64ELi4ES3_EELb0ELb0ELb0ELb0ELb0ELb1ELb1ELb1EEEvNS_16Flash_fwd_paramsE,@"STO_CUDA_ENTRY STV_DEFAULT"
_ZN5flash24flash_fwd_splitkv_kernelI23Flash_fwd_kernel_traitsILi192ELi64ELi64ELi4ELb0ELb0EN7cutlass10bfloat16_tE19Flash_kernel_traitsILi192ELi64ELi64ELi4ES3_EELb0ELb0ELb0ELb0ELb0ELb1ELb1ELb1EEEvNS_16Flash_fwd_paramsE:
.text._ZN5flash24flash_fwd_splitkv_kernelI23Flash_fwd_kernel_traitsILi192ELi64ELi64ELi4ELb0ELb0EN7cutlass10bfloat16_tE19Flash_kernel_traitsILi192ELi64ELi64ELi4ES3_EELb0ELb0ELb0ELb0ELb0ELb1ELb1ELb1EEEvNS_16Flash_fwd_paramsE:
        /* <DEDUP_REMOVED lines=47> */
[----:B------:R-:W-:Y:S01]  /*02f0*/  IMAD.MOV.U32 R9, RZ, RZ, -0x1 ;  /* 0xffffffffff097424 */ /* 0x000fe200078e00ff */
[----:B------:R1:W5:Y:S07]  /*0300*/  @P3 LDG.E R63, desc[UR6][R14.64] ;  /* 0x000000060e3f3981 */ /* 0x00036e000c1e1900 */
[----:B------:R1:W5:Y:S01]  /*0310*/  @P4 LDG.E R8, desc[UR6][R108.64] ;  /* 0x000000066c084981 */ /* 0x000362000c1e1900 */
[----:B---3--:R-:W-:-:S02]  /*0320*/  ISETP.NE.AND P2, PT, RZ, UR4, PT ;  /* 0x00000004ff007c0c */ /* 0x008fc4000bf45270 */
[----:B----4-:R-:W-:Y:S02]  /*0330*/  ISETP.EQ.U32.AND P5, PT, R2, RZ, PT ;  /* 0x000000ff0200720c */ /* 0x010fe40003fa2070 */
[----:B-1----:R-:W-:Y:S02]  /*0340*/  IADD3 R10, P0, PT, R7, R2, RZ ;  /* 0x00000002070a7210 */ /* 0x002fe40007f1e0ff */
[----:B------:R-:W-:-:S03]  /*0350*/  ISETP.EQ.OR.EX P5, PT, R3, RZ, !P2, P5 ;  /* 0x000000ff0300720c */ /* 0x000fc600057a2750 */
[----:B------:R-:W-:-:S10]  /*0360*/  IMAD.X R11, R0, 0x1, R3, P0 ;  /* 0x00000001000b7824 */ /* 0x000fd400000e0603 */
[----:B------:R1:W5:Y:S01]  /*0370*/  @!P5 LDG.E R9, desc[UR6][R10.64] ;  /* 0x000000060a09d981 */ /* 0x000362000c1e1900 */
[----:B------:R-:W-:Y:S01]  /*0380*/  ISETP.NE.U32.AND P0, PT, R2, RZ, PT ;  /* 0x000000ff0200720c */ /* 0x000fe20003f05070 */
[----:B------:R-:W3:Y:S01]  /*0390*/  @!P1 LDC R201, c[0x0][0x434] ;  /* 0x00010d00ffc99b82 */ /* 0x000ee20000000800 */
[----:B------:R-:W4:Y:S02]  /*03a0*/  S2R R13, SR_CTAID.X ;  /* 0x00000000000d7919 */ /* 0x000f240000002500 */
[----:B------:R-:W-:-:S13]  /*03b0*/  ISETP.NE.AND.EX P0, PT, R3, RZ, PT, P0 ;  /* 0x000000ff0300720c */ /* 0x000fda0003f05300 */
[----:B------:R-:W1:Y:S01]  /*03c0*/  @!P0 LDC R67, c[0x0][0x438] ;  /* 0x00010e00ff438b82 */ /* 0x000e620000000800 */
[----:B----4-:R-:W-:Y:S02]  /*03d0*/  IMAD.SHL.U32 R100, R13, 0x40, RZ ;  /* 0x000000400d647824 */ /* 0x010fe400078e00ff */
[----:B--2---:R-:W-:-:S05]  /*03e0*/  @P1 IMAD.IADD R201, R5, 0x1, -R12 ;  /* 0x0000000105c91824 */ /* 0x004fca00078e0a0c */
[----:B---3--:R-:W-:Y:S01]  /*03f0*/  ISETP.GT.AND P1, PT, R201, R100, PT ;  /* 0x00000064c900720c */ /* 0x008fe20003f24270 */
[----:B-1----:R-:W-:-:S12]  /*0400*/  @!P0 BRA `(.L_x_1460) ;  /* 0x00000000000c8947 */ /* 0x002fd80003800000 */
[----:B------:R-:W2:Y:S02]  /*0410*/  @P2 LDG.E R2, desc[UR6][R10.64+0x4] ;  /* 0x000004060a022981 */ /* 0x000ea4000c1e1900 */
[----:B--2--5:R-:W-:-:S06]  /*0420*/  @P2 IADD3 R67, PT, PT, R2, -R9, RZ ;  /* 0x8000000902432210 */ /* 0x024fcc0007ffe0ff */
[----:B------:R1:W5:Y:S02]  /*0430*/  @!P2 LDG.E R67, desc[UR6][R10.64] ;  /* 0x000000060a43a981 */ /* 0x000364000c1e1900 */
.L_x_1460:
[----:B------:R-:W-:Y:S05]  /*0440*/  @!P1 EXIT ;  /* 0x000000000000994d */ /* 0x000fea0003800000 */
[----:B------:R-:W1:Y:S01]  /*0450*/  LDC R6, c[0x0][0x374] ;  /* 0x0000dd00ff067b82 */ /* 0x000e620000000800 */
[--C-:B-----5:R-:W-:Y:S01]  /*0460*/  IMAD.IADD R67, R67, 0x1, -R8.reuse ;  /* 0x0000000143437824 */ /* 0x120fe200078e0a08 */
[----:B------:R-:W2:Y:S01]  /*0470*/  S2R R61, SR_TID.X ;  /* 0x00000000003d7919 */ /* 0x000ea20000002100 */
[----:B------:R-:W-:-:S05]  /*0480*/  @P3 IMAD.IADD R63, R63, 0x1, -R8 ;  /* 0x000000013f3f3824 */ /* 0x000fca00078e0a08 */
[----:B------:R-:W3:Y:S08]  /*0490*/  LDC R2, c[0x0][0x438] ;  /* 0x00010e00ff027b82 */ /* 0x000ef00000000800 */
[----:B------:R-:W4:Y:S01]  /*04a0*/  @!P3 LDC R14, c[0x0][0x43c] ;  /* 0x00010f00ff0ebb82 */ /* 0x000f220000000800 */
[-C--:B-1----:R-:W-:Y:S02]  /*04b0*/  IABS R11, R6.reuse ;  /* 0x00000006000b7213 */ /* 0x082fe40000000000 */
[----:B------:R-:W-:-:S02]  /*04c0*/  IABS R5, R6 ;  /* 0x0000000600057213 */ /* 0x000fc40000000000 */
[----:B------:R-:W1:Y:S03]  /*04d0*/  I2F.RP R3, R11 ;  /* 0x0000000b00037306 */ /* 0x000e660000209400 */
[----:B------:R-:W-:Y:S02]  /*04e0*/  IMAD.MOV R5, RZ, RZ, -R5 ;  /* 0x000000ffff057224 */ /* 0x000fe400078e0a05 */
[----:B---3--:R-:W-:-:S05]  /*04f0*/  VIADD R2, R2, 0x3f ;  /* 0x0000003f02027836 */ /* 0x008fca0000000000 */
[----:B------:R-:W-:-:S04]  /*0500*/  SHF.R.S32.HI R15, RZ, 0x1f, R2 ;  /* 0x0000001fff0f7819 */ /* 0x000fc80000011402 */
[----:B------:R-:W-:Y:S01]  /*0510*/  LEA.HI R15, R15, R2, RZ, 0x6 ;  /* 0x000000020f0f7211 */ /* 0x000fe200078f30ff */
[----:B-1----:R-:W1:Y:S03]  /*0520*/  MUFU.RCP R18, R3 ;  /* 0x0000000300127308 */ /* 0x002e660000001000 */
[----:B------:R-:W-:-:S05]  /*0530*/  LEA.HI.SX32 R15, R15, R6, 0x1a ;  /* 0x000000060f0f7211 */ /* 0x000fca00078fd2ff */
[----:B------:R-:W-:-:S05]  /*0540*/  VIADD R15, R15, 0xffffffff ;  /* 0xffffffff0f0f7836 */ /* 0x000fca0000000000 */
[----:B------:R-:W-:Y:S02]  /*0550*/  IABS R16, R15 ;  /* 0x0000000f00107213 */ /* 0x000fe40000000000 */
[----:B------:R-:W-:Y:S01]  /*0560*/  LOP3.LUT R15, R15, R6, RZ, 0x3c, !PT ;  /* 0x000000060f0f7212 */ /* 0x000fe200078e3cff */
[----:B-1----:R-:W-:-:S03]  /*0570*/  VIADD R18, R18, 0xffffffe ;  /* 0x0ffffffe12127836 */ /* 0x002fc60000000000 */
[----:B------:R-:W-:Y:S01]  /*0580*/  ISETP.GE.AND P0, PT, R15, RZ, PT ;  /* 0x000000ff0f00720c */ /* 0x000fe20003f06270 */
[----:B------:R-:W-:Y:S01]  /*0590*/  IMAD.MOV R15, RZ, RZ, -R203 ;  /* 0x000000ffff0f7224 */ /* 0x000fe200078e0acb */
[----:B------:R-:W1:Y:S03]  /*05a0*/  F2I.FTZ.U32.TRUNC.NTZ R19, R18 ;  /* 0x0000001200137305 */ /* 0x000e66000021f000 */
[----:B------:R-:W-:Y:S02]  /*05b0*/  IMAD R15, R4, R15, UR10 ;  /* 0x0000000a040f7e24 */ /* 0x000fe4000f8e020f */
[----:B-1----:R-:W-:Y:S02]  /*05c0*/  IMAD.MOV R2, RZ, RZ, -R19 ;  /* 0x000000ffff027224 */ /* 0x002fe400078e0a13 */
[----:B------:R-:W-:Y:S02]  /*05d0*/  IMAD.MOV.U32 R18, RZ, RZ, RZ ;  /* 0x000000ffff127224 */ /* 0x000fe400078e00ff */
[----:B------:R-:W-:-:S04]  /*05e0*/  IMAD R3, R2, R11, RZ ;  /* 0x0000000b02037224 */ /* 0x000fc800078e02ff */
[----:B------:R-:W-:-:S06]  /*05f0*/  IMAD.HI.U32 R3, R19, R3, R18 ;  /* 0x0000000313037227 */ /* 0x000fcc00078e0012 */
[----:B------:R-:W-:Y:S02]  /*0600*/  IMAD.HI.U32 R10, R3, R16, RZ ;  /* 0x00000010030a7227 */ /* 0x000fe400078e00ff */
[----:B------:R-:W1:Y:S02]  /*0610*/  @!P3 LDC.64 R2, c[0x0][0x488] ;  /* 0x00012200ff02bb82 */ /* 0x000e640000000a00 */
[----:B------:R-:W-:Y:S02]  /*0620*/  IMAD R16, R10, R5, R16 ;  /* 0x000000050a107224 */ /* 0x000fe400078e0210 */
[----:B------:R-:W3:Y:S03]  /*0630*/  S2R R5, SR_CTAID.Y ;  /* 0x0000000000057919 */ /* 0x000ee60000002600 */
[----:B------:R-:W-:-:S13]  /*0640*/  ISETP.GT.U32.AND P1, PT, R11, R16, PT ;  /* 0x000000100b00720c */ /* 0x000fda0003f24070 */
[----:B------:R-:W-:Y:S01]  /*0650*/  @!P1 IMAD.IADD R16, R16, 0x1, -R11 ;  /* 0x0000000110109824 */ /* 0x000fe200078e0a0b */
[----:B------:R-:W-:Y:S02]  /*0660*/  @!P1 IADD3 R10, PT, PT, R10, 0x1, RZ ;  /* 0x000000010a0a9810 */ /* 0x000fe40007ffe0ff */
[----:B------:R-:W-:Y:S02]  /*0670*/  ISETP.NE.AND P1, PT, R6, RZ, PT ;  /* 0x000000ff0600720c */ /* 0x000fe40003f25270 */
[----:B-1----:R-:W-:Y:S02]  /*0680*/  @!P3 ISETP.NE.U32.AND P2, PT, R2, RZ, PT ;  /* 0x000000ff0200b20c */ /* 0x002fe40003f45070 */
[----:B------:R-:W-:Y:S02]  /*0690*/  ISETP.GE.U32.AND P5, PT, R16, R11, PT ;  /* 0x0000000b1000720c */ /* 0x000fe40003fa6070 */
[----:B------:R-:W-:-:S04]  /*06a0*/  @!P3 ISETP.NE.AND.EX P2, PT, R3, RZ, PT, P2 ;  /* 0x000000ff0300b20c */ /* 0x000fc80003f45320 */
[----:B----4-:R-:W-:-:S05]  /*06b0*/  @!P3 SEL R14, R14, RZ, P2 ;  /* 0x000000ff0e0eb207 */ /* 0x010fca0001000000 */
[----:B------:R-:W-:Y:S02]  /*06c0*/  @!P3 IMAD.IADD R63, R67, 0x1, R14 ;  /* 0x00000001433fb824 */ /* 0x000fe400078e020e */
[----:B------:R-:W-:-:S03]  /*06d0*/  @P5 VIADD R10, R10, 0x1 ;  /* 0x000000010a0a5836 */ /* 0x000fc60000000000 */
[----:B------:R-:W-:Y:S01]  /*06e0*/  IADD3 R3, PT, PT, R63, 0x3f, RZ ;  /* 0x0000003f3f037810 */ /* 0x000fe20007ffe0ff */
[----:B------:R-:W-:Y:S01]  /*06f0*/  @!P0 IMAD.MOV R10, RZ, RZ, -R10 ;  /* 0x000000ffff0a8224 */ /* 0x000fe200078e0a0a */
[----:B------:R-:W-:Y:S02]  /*0700*/  @!P1 LOP3.LUT R10, RZ, R6, RZ, 0x33, !PT ;  /* 0x00000006ff0a9212 */ /* 0x000fe400078e33ff */
[----:B------:R-:W-:-:S03]  /*0710*/  SHF.R.S32.HI R2, RZ, 0x1f, R3 ;  /* 0x0000001fff027819 */ /* 0x000fc60000011403 */
[----:B---3--:R-:W-:Y:S01]  /*0720*/  IMAD R195, R10, R5, RZ ;  /* 0x000000050ac37224 */ /* 0x008fe200078e02ff */
[----:B------:R-:W-:-:S04]  /*0730*/  LEA.HI R2, R2, R3, RZ, 0x6 ;  /* 0x0000000302027211 */ /* 0x000fc800078f30ff */
[----:B------:R-:W-:-:S04]  /*0740*/  SHF.R.S32.HI R134, RZ, 0x6, R2 ;  /* 0x00000006ff867819 */ /* 0x000fc80000011402 */
[----:B------:R-:W-:-:S04]  /*0750*/  VIADDMNMX R134, R195, R10, R134, PT ;  /* 0x0000000ac3867246 */ /* 0x000fc80003800186 */
[----:B------:R-:W-:-:S13]  /*0760*/  ISETP.GE.AND P0, PT, R195, R134, PT ;  /* 0x00000086c300720c */ /* 0x000fda0003f06270 */
[----:B--2---:R-:W-:Y:S05]  /*0770*/  @!P0 BRA `(.L_x_1461) ;  /* 0x0000000c00408947 */ /* 0x004fea0003800000 */
        /* <DEDUP_REMOVED lines=35> */
.L_x_1463:
[----:B------:R-:W-:Y:S05]  /*09b0*/  BSYNC.RECONVERGENT B0 ;  /* 0x0000000000007941 */ /* 0x000fea0003800200 */
.L_x_1462:
        /* <DEDUP_REMOVED lines=20> */
.L_x_1465:
[----:B------:R-:W-:Y:S05]  /*0b00*/  BSYNC.RECONVERGENT B0 ;  /* 0x0000000000007941 */ /* 0x000fea0003800200 */
.L_x_1464:
        /* <DEDUP_REMOVED lines=20> */
.L_x_1467:
[----:B------:R-:W-:Y:S05]  /*0c50*/  BSYNC.RECONVERGENT B0 ;  /* 0x0000000000007941 */ /* 0x000fea0003800200 */
.L_x_1466:
        /* <DEDUP_REMOVED lines=20> */
.L_x_1469:
[----:B------:R-:W-:Y:S05]  /*0da0*/  BSYNC.RECONVERGENT B0 ;  /* 0x0000000000007941 */ /* 0x000fea0003800200 */
.L_x_1468:
        /* <DEDUP_REMOVED lines=19> */
.L_x_1471:
[----:B------:R-:W-:Y:S05]  /*0ee0*/  BSYNC.RECONVERGENT B0 ;  /* 0x0000000000007941 */ /* 0x000fea0003800200 */
.L_x_1470:
        /* <DEDUP_REMOVED lines=18> */
.L_x_1473:
[----:B------:R-:W-:Y:S05]  /*1010*/  BSYNC.RECONVERGENT B0 ;  /* 0x0000000000007941 */ /* 0x000fea0003800200 */
.L_x_1472:
        /* <DEDUP_REMOVED lines=18> */
.L_x_1475:
[----:B------:R-:W-:Y:S05]  /*1140*/  BSYNC.RECONVERGENT B0 ;  /* 0x0000000000007941 */ /* 0x000fea0003800200 */
.L_x_1474:
        /* <DEDUP_REMOVED lines=18> */
.L_x_1477:
[----:B------:R-:W-:Y:S05]  /*1270*/  BSYNC.RECONVERGENT B0 ;  /* 0x0000000000007941 */ /* 0x000fea0003800200 */
.L_x_1476:
        /* <DEDUP_REMOVED lines=32> */
.L_x_1461:
        /* <DEDUP_REMOVED lines=11> */
.L_x_1478:
        /* <DEDUP_REMOVED lines=105> */
.L_x_1479:
        /* <DEDUP_REMOVED lines=15> */
.L_x_1481:
[----:B------:R-:W2:Y:S01]  /*1cb0*/  LDC.64 R6, c[0x0][0x3b8] ;  /* 0x0000ee00ff067b82 */ /* 0x000ea20000000a00 */
[----:B-1----:R-:W-:-:S05]  /*1cc0*/  IADD3 R2, PT, PT, R8, R9, RZ ;  /* 0x0000000908027210 */ /* 0x002fca0007ffe0ff */
[C---:B--2---:R-:W-:Y:S02]  /*1cd0*/  IMAD R21, R2.reuse, R7, RZ ;  /* 0x0000000702157224 */ /* 0x044fe400078e02ff */
[----:B------:R-:W-:-:S05]  /*1ce0*/  IMAD.WIDE.U32 R2, R2, R6, RZ ;  /* 0x0000000602027225 */ /* 0x000fca00078e00ff */
[----:B------:R-:W-:Y:S02]  /*1cf0*/  IADD3 R21, PT, PT, R3, R21, RZ ;  /* 0x0000001503157210 */ /* 0x000fe40007ffe0ff */
[----:B------:R-:W-:Y:S02]  /*1d00*/  MOV R20, R2 ;  /* 0x0000000200147202 */ /* 0x000fe40000000f00 */
.L_x_1482:
        /* <DEDUP_REMOVED lines=14> */
.L_x_1483:
[----:B------:R-:W1:Y:S01]  /*1df0*/  LDC.64 R2, c[0x0][0x3c0] ;  /* 0x0000f000ff027b82 */ /* 0x000e620000000a00 */
[----:B------:R-:W-:-:S05]  /*1e00*/  IADD3 R8, PT, PT, R8, R9, RZ ;  /* 0x0000000908087210 */ /* 0x000fca0007ffe0ff */
[C---:B-1----:R-:W-:Y:S02]  /*1e10*/  IMAD R23, R8.reuse, R3, RZ ;  /* 0x0000000308177224 */ /* 0x042fe400078e02ff */
[----:B------:R-:W-:-:S05]  /*1e20*/  IMAD.WIDE.U32 R8, R8, R2, RZ ;  /* 0x0000000208087225 */ /* 0x000fca00078e00ff */
[----:B------:R-:W-:Y:S02]  /*1e30*/  IADD3 R23, PT, PT, R9, R23, RZ ;  /* 0x0000001709177210 */ /* 0x000fe40007ffe0ff */
[----:B------:R-:W-:-:S07]  /*1e40*/  MOV R22, R8 ;  /* 0x0000000800167202 */ /* 0x000fce0000000f00 */
.L_x_1484:
        /* <DEDUP_REMOVED lines=50> */
.L_x_1480:
        /* <DEDUP_REMOVED lines=17> */
[----:B------:R-:W-:Y:S01]  /*2280*/  SHF.L.U32 R85, R2, 0x4, RZ ;  /* 0x0000000402557819 */ /* 0x000fe200000006ff */
[----:B-1----:R-:W-:Y:S01]  /*2290*/  @P2 IMAD.WIDE.U32 R22, R12, R104, RZ ;  /* 0x000000680c162225 */ /* 0x002fe200078e00ff */
[----:B------:R-:W-:-:S03]  /*22a0*/  SHF.L.U64.HI R60, R6, 0x4, R7 ;  /* 0x00000004063c7819 */ /* 0x000fc60000010207 */
        /* <DEDUP_REMOVED lines=10> */
[C---:B------:R-:W-:Y:S02]  /*2350*/  IMAD R9, R15.reuse, UR5, R8 ;  /* 0x000000050f097c24 */ /* 0x040fe4000f8e0208 */
[----:B------:R-:W-:Y:S01]  /*2360*/  IMAD.WIDE.U32 R12, R15, UR4, R12 ;  /* 0x000000040f0c7c25 */ /* 0x000fe2000f8e000c */
[----:B------:R-:W1:Y:S01]  /*2370*/  LDCU.64 UR4, c[0x0][0x390] ;  /* 0x00007200ff0477ac */ /* 0x000e620008000a00 */
[----:B------:R-:W2:Y:S02]  /*2380*/  LDC R8, c[0x0][0x450] ;  /* 0x00011400ff087b82 */ /* 0x000ea40000000800 */
[----:B------:R-:W-:-:S02]  /*2390*/  IMAD.X R17, RZ, RZ, R10, P3 ;  /* 0x000000ffff117224 */ /* 0x000fc400018e060a */
[----:B------:R-:W-:Y:S02]  /*23a0*/  IMAD.X R19, RZ, RZ, R11, P2 ;  /* 0x000000ffff137224 */ /* 0x000fe400010e060b */
[----:B------:R-:W-:-:S04]  /*23b0*/  IMAD.WIDE.U32 R10, R106, R6, R16 ;  /* 0x000000066a0a7225 */ /* 0x000fc800078e0010 */
[----:B------:R-:W-:Y:S01]  /*23c0*/  IMAD.WIDE.U32 R16, R106, R2, R18 ;  /* 0x000000026a107225 */ /* 0x000fe200078e0012 */
[----:B------:R-:W-:Y:S02]  /*23d0*/  SHF.R.S32.HI R2, RZ, 0x1f, R67 ;  /* 0x0000001fff027819 */ /* 0x000fe40000011443 */
[----:B------:R-:W-:Y:S01]  /*23e0*/  SHF.L.U32 R70, R10, 0x1, RZ ;  /* 0x000000010a467819 */ /* 0x000fe200000006ff */
[----:B------:R-:W-:Y:S01]  /*23f0*/  IMAD R69, R106, R3, R17 ;  /* 0x000000036a457224 */ /* 0x000fe200078e0211 */
[----:B------:R-:W-:Y:S01]  /*2400*/  LEA.HI R2, R2, R67, RZ, 0x6 ;  /* 0x0000004302027211 */ /* 0x000fe200078f30ff */
[----:B------:R-:W-:Y:S01]  /*2410*/  IMAD.SHL.U32 R68, R16, 0x2, RZ ;  /* 0x0000000210447824 */ /* 0x000fe200078e00ff */
[----:B---3--:R-:W-:Y:S01]  /*2420*/  IADD3 R70, P3, PT, R70, UR8, RZ ;  /* 0x0000000846467c10 */ /* 0x008fe2000ff7e0ff */
[----:B------:R-:W-:Y:S01]  /*2430*/  IMAD R71, R106, R7, R11 ;  /* 0x000000076a477224 */ /* 0x000fe200078e020b */
[----:B------:R-:W-:Y:S01]  /*2440*/  SHF.R.S32.HI R2, RZ, 0x6, R2 ;  /* 0x00000006ff027819 */ /* 0x000fe20000011402 */
[----:B------:R-:W-:Y:S01]  /*2450*/  IMAD.SHL.U32 R7, R61, 0x40, RZ ;  /* 0x000000403d077824 */ /* 0x000fe200078e00ff */
[----:B------:R-:W-:Y:S01]  /*2460*/  SHF.L.U64.HI R69, R16, 0x1, R69 ;  /* 0x0000000110457819 */ /* 0x000fe20000010245 */
[----:B------:R-:W-:Y:S01]  /*2470*/  IMAD R11, R21, R104, RZ ;  /* 0x00000068150b7224 */ /* 0x000fe200078e02ff */
[----:B-1----:R-:W-:Y:S01]  /*2480*/  IADD3 R68, P2, PT, R68, UR4, RZ ;  /* 0x0000000444447c10 */ /* 0x002fe2000ff5e0ff */
[----:B------:R-:W-:Y:S01]  /*2490*/  IMAD.IADD R13, R13, 0x1, R9 ;  /* 0x000000010d0d7824 */ /* 0x000fe200078e0209 */
[----:B------:R-:W-:Y:S01]  /*24a0*/  VIMNMX R65, PT, PT, R195, R2, !PT ;  /* 0x00000002c3417248 */ /* 0x000fe20007fe0100 */
[C---:B------:R-:W-:Y:S01]  /*24b0*/  IMAD R11, R20.reuse, R105, R11 ;  /* 0x00000069140b7224 */ /* 0x040fe200078e020b */
[----:B------:R-:W-:Y:S01]  /*24c0*/  IADD3.X R69, PT, PT, R69, UR5, RZ, P2, !PT ;  /* 0x0000000545457c10 */ /* 0x000fe200097fe4ff */
[----:B------:R-:W-:Y:S01]  /*24d0*/  IMAD.WIDE.U32 R104, R20, R104, R12 ;  /* 0x0000006814687225 */ /* 0x000fe200078e000c */
[----:B------:R-:W-:-:S02]  /*24e0*/  ISETP.GT.AND P2, PT, R134, R65, PT ;  /* 0x000000418600720c */ /* 0x000fc40003f44270 */
[----:B------:R-:W-:Y:S01]  /*24f0*/  SHF.L.U64.HI R71, R10, 0x1, R71 ;  /* 0x000000010a477819 */ /* 0x000fe20000010247 */
[----:B------:R-:W-:Y:S01]  /*2500*/  IMAD.MOV.U32 R198, RZ, RZ, R68 ;  /* 0x000000ffffc67224 */ /* 0x000fe200078e0044 */
[----:B------:R-:W-:Y:S01]  /*2510*/  LOP3.LUT R7, R7, 0x1c0, RZ, 0xc0, !PT ;  /* 0x000001c007077812 */ /* 0x000fe200078ec0ff */
[----:B------:R-:W-:Y:S01]  /*2520*/  IMAD.IADD R66, R105, 0x1, R11 ;  /* 0x0000000169427824 */ /* 0x000fe200078e020b */
[----:B------:R-:W-:Y:S02]  /*2530*/  IADD3.X R71, PT, PT, R71, UR9, RZ, P3, !PT ;  /* 0x0000000947477c10 */ /* 0x000fe40009ffe4ff */
[----:B------:R-:W-:Y:S02]  /*2540*/  SHF.R.U32.HI R3, RZ, 0x1, R61 ;  /* 0x00000001ff037819 */ /* 0x000fe4000001163d */
[----:B--2---:R-:W-:Y:S01]  /*2550*/  LEA.HI R101, R8, R8, RZ, 0x1 ;  /* 0x0000000808657211 */ /* 0x004fe200078f08ff */
[----:B------:R-:W-:Y:S01]  /*2560*/  IMAD.MOV.U32 R197, RZ, RZ, R71 ;  /* 0x000000ffffc57224 */ /* 0x000fe200078e0047 */
[----:B------:R-:W-:-:S02]  /*2570*/  LOP3.LUT R64, R7, 0x38, R98, 0xf8, !PT ;  /* 0x0000003807407812 */ /* 0x000fc400078ef862 */
[C---:B------:R-:W-:Y:S02]  /*2580*/  LOP3.LUT R10, R14.reuse, 0x40, RZ, 0xfc, !PT ;  /* 0x000000400e0a7812 */ /* 0x040fe400078efcff */
        /* <DEDUP_REMOVED lines=101> */
[----:B------:R-:W-:Y:S01]  /*2be0*/  IMAD R92, R134, -0x40, R67 ;  /* 0xffffffc0865c7824 */ /* 0x000fe200078e0243 */
[----:B------:R-:W-:Y:S01]  /*2bf0*/  SHF.R.S64 R83, R0, 0x1f, R81 ;  /* 0x0000001f00537819 */ /* 0x000fe20000001051 */
        /* <DEDUP_REMOVED lines=11> */
.L_x_1553:
[----:B------:R-:W-:Y:S01]  /*2cb0*/  VIADD R91, R91, 0x40 ;  /* 0x000000405b5b7836 */ /* 0x000fe20000000000 */
[----:B------:R-:W-:Y:S01]  /*2cc0*/  BSSY.RECONVERGENT B0, `(.L_x_1486) ;  /* 0x0000011000007945 */ /* 0x000fe20003800200 */
[----:B------:R-:W-:Y:S03]  /*2cd0*/  VIADD R92, R92, 0x40 ;  /* 0x000000405c5c7836 */ /* 0x000fe60000000000 */
[CC--:B------:R-:W-:Y:S02]  /*2ce0*/  ISETP.GE.AND P0, PT, R106.reuse, R91.reuse, PT ;  /* 0x0000005b6a00720c */ /* 0x0c0fe40003f06270 */
[CC--:B------:R-:W-:Y:S02]  /*2cf0*/  ISETP.GE.AND P5, PT, R97.reuse, R91.reuse, PT ;  /* 0x0000005b6100720c */ /* 0x0c0fe40003fa6270 */
[-C--:B------:R-:W-:Y:S02]  /*2d00*/  ISETP.GE.AND P0, PT, R106, R92.reuse, !P0 ;  /* 0x0000005c6a00720c */ /* 0x080fe40004706270 */
[----:B------:R-:W-:Y:S02]  /*2d10*/  ISETP.GE.AND P4, PT, R96, R91, PT ;  /* 0x0000005b6000720c */ /* 0x000fe40003f86270 */
[----:B------:R-:W-:Y:S09]  /*2d20*/  ISETP.GE.AND P5, PT, R97, R92, !P5 ;  /* 0x0000005c6100720c */ /* 0x000ff20006fa6270 */
[----:B------:R-:W-:Y:S05]  /*2d30*/  @!P0 BRA `(.L_x_1487) ;  /* 0x0000000000248947 */ /* 0x000fea0003800000 */
[----:B-1----:R-:W-:Y:S02]  /*2d40*/  ISETP.GE.AND P1, PT, R14, UR18, PT ;  /* 0x000000120e007c0c */ /* 0x002fe4000bf26270 */
[----:B------:R-:W-:Y:S11]  /*2d50*/  ISETP.GE.AND P2, PT, R10, UR18, PT ;  /* 0x000000120a007c0c */ /* 0x000ff6000bf46270 */
[----:B------:R-:W3:Y:S04]  /*2d60*/  @!P1 LDG.E.128 R24, desc[UR6][R72.64] ;  /* 0x0000000648189981 */ /* 0x000ee8000c1e1d00 */
[----:B---3--:R3:W-:Y:S01]  /*2d70*/  @!P1 STG.E.128 desc[UR6][R68.64], R24 ;  /* 0x0000001844009986 */ /* 0x0087e2000c101d06 */
[----:B------:R-:W-:Y:S03]  /*2d80*/  ISETP.GE.AND P1, PT, R9, UR18, PT ;  /* 0x0000001209007c0c */ /* 0x000fe6000bf26270 */
[----:B------:R-:W5:Y:S04]  /*2d90*/  @!P2 LDG.E.128 R20, desc[UR6][R72.64+0x80] ;  /* 0x000080064814a981 */ /* 0x000f68000c1e1d00 */
[----:B-----5:R3:W-:Y:S06]  /*2da0*/  @!P2 STG.E.128 desc[UR6][R68.64+0x80], R20 ;  /* 0x000080144400a986 */ /* 0x0207ec000c101d06 */
[----:B------:R-:W5:Y:S04]  /*2db0*/  @!P1 LDG.E.128 R4, desc[UR6][R72.64+0x100] ;  /* 0x0001000648049981 */ /* 0x000f68000c1e1d00 */
[----:B-----5:R3:W-:Y:S02]  /*2dc0*/  @!P1 STG.E.128 desc[UR6][R68.64+0x100], R4 ;  /* 0x0001000444009986 */ /* 0x0207e4000c101d06 */
.L_x_1487:
[----:B-12-4-:R-:W-:Y:S05]  /*2dd0*/  BSYNC.RECONVERGENT B0 ;  /* 0x0000000000007941 */ /* 0x016fea0003800200 */
.L_x_1486:
        /* <DEDUP_REMOVED lines=9> */
[----:B---3--:R-:W2:Y:S04]  /*2e70*/  @!P2 LDG.E.128 R24, desc[UR6][R28.64] ;  /* 0x000000061c18a981 */ /* 0x008ea8000c1e1d00 */
[----:B--2---:R1:W-:Y:S01]  /*2e80*/  @!P2 STG.E.128 desc[UR6][R18.64], R24 ;  /* 0x000000181200a986 */ /* 0x0043e2000c101d06 */
[----:B------:R-:W-:Y:S05]  /*2e90*/  ISETP.GE.AND P2, PT, R9, UR18, PT ;  /* 0x0000001209007c0c */ /* 0x000fea000bf46270 */
[----:B------:R-:W2:Y:S04]  /*2ea0*/  @!P1 LDG.E.128 R20, desc[UR6][R28.64+0x80] ;  /* 0x000080061c149981 */ /* 0x000ea8000c1e1d00 */
[----:B--2---:R1:W-:Y:S04]  /*2eb0*/  @!P1 STG.E.128 desc[UR6][R18.64+0x80], R20 ;  /* 0x0000801412009986 */ /* 0x0043e8000c101d06 */
[----:B------:R-:W2:Y:S04]  /*2ec0*/  @!P2 LDG.E.128 R4, desc[UR6][R28.64+0x100] ;  /* 0x000100061c04a981 */ /* 0x000ea8000c1e1d00 */
[----:B--2---:R1:W-:Y:S02]  /*2ed0*/  @!P2 STG.E.128 desc[UR6][R18.64+0x100], R4 ;  /* 0x000100041200a986 */ /* 0x0043e4000c101d06 */
.L_x_1489:
[----:B------:R-:W-:Y:S05]  /*2ee0*/  BSYNC.RECONVERGENT B0 ;  /* 0x0000000000007941 */ /* 0x000fea0003800200 */
.L_x_1488:
[-C--:B------:R-:W-:Y:S01]  /*2ef0*/  ISETP.GE.AND P4, PT, R96, R92.reuse, !P4 ;  /* 0x0000005c6000720c */ /* 0x080fe20006786270 */
        /* <DEDUP_REMOVED lines=19> */
.L_x_1491:
[----:B------:R-:W-:Y:S05]  /*3030*/  BSYNC.RECONVERGENT B0 ;  /* 0x0000000000007941 */ /* 0x000fea0003800200 */
.L_x_1490:
[----:B------:R-:W-:Y:S01]  /*3040*/  ISETP.NE.AND P1, PT, R11, RZ, PT ;  /* 0x000000ff0b00720c */ /* 0x000fe20003f25270 */
[----:B------:R-:W-:Y:S01]  /*3050*/  BSSY.RECONVERGENT B0, `(.L_x_1492) ;  /* 0x0000014000007945 */ /* 0x000fe20003800200 */
[----:B------:R-:W-:Y:S03]  /*3060*/  IADD3 R88, PT, PT, R88, -0x1, RZ ;  /* 0xffffffff58587810 */ /* 0x000fe60007ffe0ff */
[----:B------:R-:W-:Y:S05]  /*3070*/  @!P3 BRA `(.L_x_1493) ;  /* 0x000000000044b947 */ /* 0x000fea0003800000 */
[----:B------:R-:W1:Y:S01]  /*3080*/  LDC.64 R2, c[0x0][0x4b0] ;  /* 0x00012c00ff027b82 */ /* 0x000e620000000a00 */
[----:B------:R-:W-:Y:S02]  /*3090*/  ISETP.GE.AND P2, PT, R14, UR18, PT ;  /* 0x000000120e007c0c */ /* 0x000fe4000bf46270 */
[----:B------:R-:W-:Y:S01]  /*30a0*/  ISETP.GE.AND P6, PT, R10, UR18, PT ;  /* 0x000000120a007c0c */ /* 0x000fe2000bfc6270 */
[----:B-12---:R-:W-:Y:S04]  /*30b0*/  IMAD.WIDE.U32 R18, R2, 0x60, R72 ;  /* 0x0000006002127825 */ /* 0x006fe800078e0048 */
[----:B------:R-:W-:Y:S05]  /*30c0*/  IMAD R3, R3, 0x60, RZ ;  /* 0x0000006003037824 */ /* 0x000fea00078e02ff */
[----:B------:R-:W-:Y:S02]  /*30d0*/  IADD3 R19, PT, PT, R19, R3, RZ ;  /* 0x0000000313137210 */ /* 0x000fe40007ffe0ff */
[----:B------:R-:W1:Y:S03]  /*30e0*/  LDC.64 R2, c[0x0][0x3c0] ;  /* 0x0000f000ff027b82 */ /* 0x000e660000000a00 */
[----:B---3--:R-:W2:Y:S01]  /*30f0*/  @!P2 LDG.E.128 R4, desc[UR6][R18.64] ;  /* 0x000000061204a981 */ /* 0x008ea2000c1e1d00 */
        /* <DEDUP_REMOVED lines=9> */
.L_x_1493:
[----:B------:R-:W-:Y:S05]  /*3190*/  BSYNC.RECONVERGENT B0 ;  /* 0x0000000000007941 */ /* 0x000fea0003800200 */
.L_x_1492:
        /* <DEDUP_REMOVED lines=9> */
[----:B-1234-:R-:W2:Y:S04]  /*3230*/  @!P0 LDG.E.128 R24, desc[UR6][R12.64] ;  /* 0x000000060c188981 */ /* 0x01eea8000c1e1d00 */
[----:B--2---:R1:W-:Y:S01]  /*3240*/  @!P0 STG.E.128 desc[UR6][R70.64], R24 ;  /* 0x0000001846008986 */ /* 0x0043e2000c101d06 */
[----:B------:R-:W-:Y:S03]  /*3250*/  ISETP.GE.AND P0, PT, R9, UR18, PT ;  /* 0x0000001209007c0c */ /* 0x000fe6000bf06270 */
[----:B------:R-:W2:Y:S04]  /*3260*/  @!P1 LDG.E.128 R20, desc[UR6][R12.64+0x80] ;  /* 0x000080060c149981 */ /* 0x000ea8000c1e1d00 */
[----:B--2---:R1:W-:Y:S06]  /*3270*/  @!P1 STG.E.128 desc[UR6][R70.64+0x80], R20 ;  /* 0x0000801446009986 */ /* 0x0043ec000c101d06 */
[----:B------:R-:W2:Y:S04]  /*3280*/  @!P0 LDG.E.128 R4, desc[UR6][R12.64+0x100] ;  /* 0x000100060c048981 */ /* 0x000ea8000c1e1d00 */
[----:B--2---:R1:W-:Y:S02]  /*3290*/  @!P0 STG.E.128 desc[UR6][R70.64+0x100], R4 ;  /* 0x0001000446008986 */ /* 0x0043e4000c101d06 */
.L_x_1497:
[----:B------:R-:W-:Y:S05]  /*32a0*/  BSYNC.RECONVERGENT B0 ;  /* 0x0000000000007941 */ /* 0x000fea0003800200 */
.L_x_1496:
        /* <DEDUP_REMOVED lines=8> */
[----:B---34-:R-:W2:Y:S04]  /*3330*/  @!P1 LDG.E.128 R24, desc[UR6][R18.64] ;  /* 0x0000000612189981 */ /* 0x018ea8000c1e1d00 */
[----:B--2---:R1:W-:Y:S01]  /*3340*/  @!P1 STG.E.128 desc[UR6][R2.64], R24 ;  /* 0x0000001802009986 */ /* 0x0043e2000c101d06 */
[----:B------:R-:W-:Y:S03]  /*3350*/  ISETP.GE.AND P1, PT, R9, UR18, PT ;  /* 0x0000001209007c0c */ /* 0x000fe6000bf26270 */
[----:B------:R-:W2:Y:S04]  /*3360*/  @!P0 LDG.E.128 R20, desc[UR6][R18.64+0x80] ;  /* 0x0000800612148981 */ /* 0x000ea8000c1e1d00 */
[----:B--2---:R1:W-:Y:S06]  /*3370*/  @!P0 STG.E.128 desc[UR6][R2.64+0x80], R20 ;  /* 0x0000801402008986 */ /* 0x0043ec000c101d06 */
[----:B------:R-:W2:Y:S04]  /*3380*/  @!P1 LDG.E.128 R4, desc[UR6][R18.64+0x100] ;  /* 0x0001000612049981 */ /* 0x000ea8000c1e1d00 */
[----:B--2---:R1:W-:Y:S02]  /*3390*/  @!P1 STG.E.128 desc[UR6][R2.64+0x100], R4 ;  /* 0x0001000402009986 */ /* 0x0043e4000c101d06 */
.L_x_1499:
[----:B------:R-:W-:Y:S05]  /*33a0*/  BSYNC.RECONVERGENT B0 ;  /* 0x0000000000007941 */ /* 0x000fea0003800200 */
.L_x_1498:
        /* <DEDUP_REMOVED lines=17> */
.L_x_1501:
[----:B------:R-:W-:Y:S05]  /*34c0*/  BSYNC.RECONVERGENT B0 ;  /* 0x0000000000007941 */ /* 0x000fea0003800200 */
.L_x_1500:
        /* <DEDUP_REMOVED lines=22> */
.L_x_1495:
        /* <DEDUP_REMOVED lines=10> */
[----:B-1234-:R-:W2:Y:S11]  /*36d0*/  LDG.E.128 R20, desc[UR6][R12.64] ;  /* 0x000000060c147981 */ /* 0x01eeb6000c1e1d00 */
        /* <DEDUP_REMOVED lines=44> */
.L_x_1507:
[----:B------:R-:W-:Y:S05]  /*39a0*/  BSYNC.RECONVERGENT B0 ;  /* 0x0000000000007941 */ /* 0x000fea0003800200 */
.L_x_1506:
[----:B------:R-:W-:Y:S04]  /*39b0*/  BSSY.RECONVERGENT B0, `(.L_x_1508) ;  /* 0x0000030000007945 */ /* 0x000fe80003800200 */
        /* <DEDUP_REMOVED lines=47> */
.L_x_1509:
[----:B------:R-:W-:Y:S05]  /*3cb0*/  BSYNC.RECONVERGENT B0 ;  /* 0x0000000000007941 */ /* 0x000fea0003800200 */
.L_x_1508:
        /* <DEDUP_REMOVED lines=47> */
.L_x_1505:
[----:B------:R-:W-:Y:S05]  /*3fb0*/  BSYNC.RECONVERGENT B1 ;  /* 0x0000000000017941 */ /* 0x000fea0003800200 */
.L_x_1504:
        /* <DEDUP_REMOVED lines=64> */
.L_x_1513:
[----:B------:R-:W-:Y:S05]  /*43c0*/  BSYNC.RECONVERGENT B0 ;  /* 0x0000000000007941 */ /* 0x000fea0003800200 */
.L_x_1512:
        /* <DEDUP_REMOVED lines=48> */
.L_x_1515:
[----:B------:R-:W-:Y:S05]  /*46d0*/  BSYNC.RECONVERGENT B0 ;  /* 0x0000000000007941 */ /* 0x000fea0003800200 */
.L_x_1514:
        /* <DEDUP_REMOVED lines=47> */
.L_x_1511:
[----:B------:R-:W-:Y:S05]  /*49d0*/  BSYNC.RECONVERGENT B1 ;  /* 0x0000000000017941 */ /* 0x000fea0003800200 */
.L_x_1510:
        /* <DEDUP_REMOVED lines=64> */
.L_x_1519:
[----:B------:R-:W-:Y:S05]  /*4de0*/  BSYNC.RECONVERGENT B0 ;  /* 0x0000000000007941 */ /* 0x000fea0003800200 */
.L_x_1518:
        /* <DEDUP_REMOVED lines=48> */
.L_x_1521:
[----:B------:R-:W-:Y:S05]  /*50f0*/  BSYNC.RECONVERGENT B0 ;  /* 0x0000000000007941 */ /* 0x000fea0003800200 */
.L_x_1520:
        /* <DEDUP_REMOVED lines=47> */
.L_x_1517:
[----:B------:R-:W-:Y:S05]  /*53f0*/  BSYNC.RECONVERGENT B1 ;  /* 0x0000000000017941 */ /* 0x000fea0003800200 */
.L_x_1516:
        /* <DEDUP_REMOVED lines=66> */
.L_x_1525:
[----:B------:R-:W-:Y:S05]  /*5820*/  BSYNC.RECONVERGENT B0 ;  /* 0x0000000000007941 */ /* 0x000fea0003800200 */
.L_x_1524:
        /* <DEDUP_REMOVED lines=48> */
.L_x_1527:
[----:B------:R-:W-:Y:S05]  /*5b30*/  BSYNC.RECONVERGENT B0 ;  /* 0x0000000000007941 */ /* 0x000fea0003800200 */
.L_x_1526:
        /* <DEDUP_REMOVED lines=47> */
.L_x_1523:
[----:B------:R-:W-:Y:S05]  /*5e30*/  BSYNC.RECONVERGENT B1 ;  /* 0x0000000000017941 */ /* 0x000fea0003800200 */
.L_x_1522:
        /* <DEDUP_REMOVED lines=8> */
.L_x_1503:
[----:B-12---:R-:W-:Y:S01]  /*5ec0*/  LEA.HI R18, R11, R11, RZ, 0x1 ;  /* 0x0000000b0b127211 */ /* 0x006fe200078f08ff */
[----:B------:R-:W-:Y:S01]  /*5ed0*/  BSSY.RECONVERGENT B1, `(.L_x_1528) ;  /* 0x0000111000017945 */ /* 0x000fe20003800200 */
[----:B------:R-:W-:Y:S02]  /*5ee0*/  SHF.R.U32.HI R19, RZ, 0x1, R11 ;  /* 0x00000001ff137819 */ /* 0x000fe4000001160b */
[----:B------:R-:W-:Y:S05]  /*5ef0*/  SHF.R.S32.HI R18, RZ, 0x1, R18 ;  /* 0x00000001ff127819 */ /* 0x000fea0000011412 */
[----:B------:R-:W-:Y:S05]  /*5f00*/  IMAD.MOV R18, RZ, RZ, -R18 ;  /* 0x000000ffff127224 */ /* 0x000fea00078e0a12 */
[----:B------:R-:W-:Y:S01]  /*5f10*/  SHF.R.S32.HI R103, RZ, 0x1f, R18 ;  /* 0x0000001fff677819 */ /* 0x000fe20000011412 */
        /* <DEDUP_REMOVED lines=12> */
[----:B---34-:R-:W-:Y:S01]  /*5fe0*/  @!P0 SEL R21, R19, R18, !P1 ;  /* 0x0000001213158207 */ /* 0x018fe20004800000 */
        /* <DEDUP_REMOVED lines=76> */
.L_x_1531:
[----:B------:R-:W-:Y:S05]  /*64b0*/  BSYNC.RECONVERGENT B0 ;  /* 0x0000000000007941 */ /* 0x000fea0003800200 */
.L_x_1530:
        /* <DEDUP_REMOVED lines=9> */
[----:B---34-:R-:W-:Y:S02]  /*6550*/  @!P0 SEL R21, R19, R18, !P1 ;  /* 0x0000001213158207 */ /* 0x018fe40004800000 */
        /* <DEDUP_REMOVED lines=79> */
.L_x_1533:
[----:B------:R-:W-:Y:S05]  /*6a50*/  BSYNC.RECONVERGENT B0 ;  /* 0x0000000000007941 */ /* 0x000fea0003800200 */
.L_x_1532:
        /* <DEDUP_REMOVED lines=88> */
.L_x_1529:
[----:B------:R-:W-:Y:S05]  /*6fe0*/  BSYNC.RECONVERGENT B1 ;  /* 0x0000000000017941 */ /* 0x000fea0003800200 */
.L_x_1528:
        /* <DEDUP_REMOVED lines=12> */
[----:B-12---:R-:W2:Y:S11]  /*70b0*/  LDG.E.128 R52, desc[UR6][R32.64] ;  /* 0x0000000620347981 */ /* 0x006eb6000c1e1d00 */
[----:B------:R-:W-:Y:S01]  /*70c0*/  @!UPT UIADD3 URZ, UPT, UPT, URZ, URZ, URZ ;  /* 0x000000fffffff290 */ /* 0x000fe2000fffe0ff */
[----:B------:R-:W-:Y:S04]  /*70d0*/  @!P0 ISETP.GE.U32.AND P1, PT, R14, R19, PT ;  /* 0x000000130e00820c */ /* 0x000fe80003f26070 */
[----:B------:R-:W-:Y:S02]  /*70e0*/  @!P0 SEL R112, R18, RZ, P1 ;  /* 0x000000ff12708207 */ /* 0x000fe40000800000 */
[----:B---34-:R-:W-:Y:S02]  /*70f0*/  @!P0 SEL R21, R19, R18, !P1 ;  /* 0x0000001213158207 */ /* 0x018fe40004800000 */
        /* <DEDUP_REMOVED lines=79> */
.L_x_1537:
[----:B------:R-:W-:Y:S05]  /*75f0*/  BSYNC.RECONVERGENT B0 ;  /* 0x0000000000007941 */ /* 0x000fea0003800200 */
.L_x_1536:
[----:B------:R-:W-:Y:S01]  /*7600*/  ISETP.GE.AND P0, PT, R10, R113, PT ;  /* 0x000000710a00720c */ /* 0x000fe20003f06270 */
[----:B------:R-:W-:Y:S11]  /*7610*/  BSSY.RECONVERGENT B0, `(.L_x_1538) ;  /* 0x0000058000007945 */ /* 0x000ff60003800200 */
[----:B------:R-:W-:Y:S01]  /*7620*/  @!UPT UIADD3 URZ, UPT, UPT, URZ, URZ, URZ ;  /* 0x000000fffffff290 */ /* 0x000fe2000fffe0ff */
        /* <DEDUP_REMOVED lines=86> */
.L_x_1539:
[----:B------:R-:W-:Y:S05]  /*7b90*/  BSYNC.RECONVERGENT B0 ;  /* 0x0000000000007941 */ /* 0x000fea0003800200 */
.L_x_1538:
        /* <DEDUP_REMOVED lines=10> */
[----:B---34-:R-:W-:Y:S03]  /*7c40*/  @!P0 SEL R21, R19, R18, !P1 ;  /* 0x0000001213158207 */ /* 0x018fe60004800000 */
        /* <DEDUP_REMOVED lines=77> */
.L_x_1535:
[----:B------:R-:W-:Y:S05]  /*8120*/  BSYNC.RECONVERGENT B1 ;  /* 0x0000000000017941 */ /* 0x000fea0003800200 */
.L_x_1534:
[----:B------:R-:W-:Y:S04]  /*8130*/  BSSY.RECONVERGENT B1, `(.L_x_1540) ;  /* 0x0000112000017945 */ /* 0x000fe80003800200 */
[----:B------:R-:W-:Y:S05]  /*8140*/  @!P4 BRA `(.L_x_1541) ;  /* 0x000000100040c947 */ /* 0x000fea0003800000 */
[----:B------:R-:W5:Y:S01]  /*8150*/  LDC R117, c[0x0][0x440] ;  /* 0x00011000ff757b82 */ /* 0x000f620000000800 */
[----:B------:R-:W-:Y:S07]  /*8160*/  BSSY.RECONVERGENT B0, `(.L_x_1542) ;  /* 0x000005f000007945 */ /* 0x000fee0003800200 */
[----:B---34-:R-:W3:Y:S08]  /*8170*/  LDC.64 R4, c[0x0][0x4a8] ;  /* 0x00012a00ff047b82 */ /* 0x018ef00000000a00 */
        /* <DEDUP_REMOVED lines=9> */
[----:B--2---:R-:W2:Y:S11]  /*8210*/  LDG.E.128 R52, desc[UR6][R32.64] ;  /* 0x0000000620347981 */ /* 0x004eb6000c1e1d00 */
        /* <DEDUP_REMOVED lines=83> */
.L_x_1543:
[----:B------:R-:W-:Y:S05]  /*8750*/  BSYNC.RECONVERGENT B0 ;  /* 0x0000000000007941 */ /* 0x000fea0003800200 */
.L_x_1542:
[----:B------:R-:W-:Y:S01]  /*8760*/  ISETP.GE.AND P4, PT, R9, R117, PT ;  /* 0x000000750900720c */ /* 0x000fe20003f86270 */
[----:B------:R-:W-:Y:S04]  /*8770*/  BSSY.RECONVERGENT B0, `(.L_x_1544) ;  /* 0x0000057000007945 */ /* 0x000fe80003800200 */
[----:B------:R-:W-:Y:S08]  /*8780*/  @P5 BRA `(.L_x_1545) ;  /* 0x0000000400545947 */ /* 0x000ff00003800000 */
[C---:B------:R-:W-:Y:S01]  /*8790*/  ISETP.GE.AND P0, PT, R10.reuse, R11, PT ;  /* 0x0000000b0a00720c */ /* 0x040fe20003f06270 */
[----:B-12---:R-:W2:Y:S11]  /*87a0*/  LDG.E.128 R52, desc[UR6][R32.64+0x80] ;  /* 0x0000800620347981 */ /* 0x006eb6000c1e1d00 */
        /* <DEDUP_REMOVED lines=83> */
.L_x_1545:
[----:B------:R-:W-:Y:S05]  /*8ce0*/  BSYNC.RECONVERGENT B0 ;  /* 0x0000000000007941 */ /* 0x000fea0003800200 */
.L_x_1544:
[----:B------:R-:W-:Y:S05]  /*8cf0*/  @P4 BRA `(.L_x_1541) ;  /* 0x0000000400544947 */ /* 0x000fea0003800000 */
[C---:B------:R-:W-:Y:S01]  /*8d00*/  ISETP.GE.AND P0, PT, R9.reuse, R11, PT ;  /* 0x0000000b0900720c */ /* 0x040fe20003f06270 */
[----:B-123--:R-:W2:Y:S11]  /*8d10*/  LDG.E.128 R52, desc[UR6][R32.64+0x100] ;  /* 0x0001000620347981 */ /* 0x00eeb6000c1e1d00 */
        /* <DEDUP_REMOVED lines=83> */
.L_x_1541:
[----:B------:R-:W-:Y:S05]  /*9250*/  BSYNC.RECONVERGENT B1 ;  /* 0x0000000000017941 */ /* 0x000fea0003800200 */
.L_x_1540:
[----:B------:R-:W-:Y:S04]  /*9260*/  BSSY.RECONVERGENT B1, `(.L_x_1546) ;  /* 0x0000114000017945 */ /* 0x000fe80003800200 */
[----:B------:R-:W-:Y:S05]  /*9270*/  @!P3 BRA `(.L_x_1547) ;  /* 0x000000100048b947 */ /* 0x000fea0003800000 */
[----:B---34-:R-:W3:Y:S01]  /*9280*/  LDC R7, c[0x0][0x440] ;  /* 0x00011000ff077b82 */ /* 0x018ee20000000800 */
[----:B------:R-:W-:Y:S07]  /*9290*/  BSSY.RECONVERGENT B0, `(.L_x_1548) ;  /* 0x0000062000007945 */ /* 0x000fee0003800200 */
[----:B------:R-:W1:Y:S08]  /*92a0*/  LDC.64 R2, c[0x0][0x3b8] ;  /* 0x0000ee00ff027b82 */ /* 0x000e700000000a00 */
[----:B------:R-:W4:Y:S01]  /*92b0*/  LDC.64 R4, c[0x0][0x4a8] ;  /* 0x00012a00ff047b82 */ /* 0x000f220000000a00 */
[----:B-1----:R-:W-:Y:S01]  /*92c0*/  IMAD.WIDE.U32 R110, R2, 0x60, R70 ;  /* 0x00000060026e7825 */ /* 0x002fe200078e0046 */
[-C--:B---3--:R-:W-:Y:S02]  /*92d0*/  ISETP.GE.AND P0, PT, R14, R7.reuse, PT ;  /* 0x000000070e00720c */ /* 0x088fe40003f06270 */
[-C--:B------:R-:W-:Y:S01]  /*92e0*/  ISETP.GE.AND P4, PT, R10, R7.reuse, PT ;  /* 0x000000070a00720c */ /* 0x080fe20003f86270 */
[----:B------:R-:W-:Y:S01]  /*92f0*/  IMAD R3, R3, 0x60, RZ ;  /* 0x0000006003037824 */ /* 0x000fe200078e02ff */
[----:B------:R-:W-:Y:S01]  /*9300*/  ISETP.GE.AND P3, PT, R9, R7, PT ;  /* 0x000000070900720c */ /* 0x000fe20003f66270 */
[----:B----4-:R-:W-:Y:S02]  /*9310*/  IMAD R5, R5, 0x60, RZ ;  /* 0x0000006005057824 */ /* 0x010fe400078e02ff */
[----:B------:R-:W-:Y:S01]  /*9320*/  IMAD.WIDE.U32 R20, R4, 0x60, R12 ;  /* 0x0000006004147825 */ /* 0x000fe200078e000c */
[----:B------:R-:W-:Y:S04]  /*9330*/  IADD3 R111, PT, PT, R111, R3, RZ ;  /* 0x000000036f6f7210 */ /* 0x000fe80007ffe0ff */
[----:B------:R-:W-:Y:S01]  /*9340*/  IADD3 R21, PT, PT, R21, R5, RZ ;  /* 0x0000000515157210 */ /* 0x000fe20007ffe0ff */
[----:B------:R-:W-:Y:S06]  /*9350*/  @P0 BRA `(.L_x_1549) ;  /* 0x0000000400540947 */ /* 0x000fec0003800000 */
        /* <DEDUP_REMOVED lines=26> */
[C---:B------:R-:W-:Y:S01]  /*9500*/  @!P0 IMAD.U32 R34, R28.reuse, 0x10000, RZ ;  /* 0x000100001c228824 */ /* 0x040fe200078e00ff */
        /* <DEDUP_REMOVED lines=58> */
.L_x_1549:
[----:B------:R-:W-:Y:S05]  /*98b0*/  BSYNC.RECONVERGENT B0 ;  /* 0x0000000000007941 */ /* 0x000fea0003800200 */
.L_x_1548:
[----:B------:R-:W-:Y:S04]  /*98c0*/  BSSY.RECONVERGENT B0, `(.L_x_1550) ;  /* 0x0000057000007945 */ /* 0x000fe80003800200 */
[----:B------:R-:W-:Y:S05]  /*98d0*/  @P4 BRA `(.L_x_1551) ;  /* 0x0000000400544947 */ /* 0x000fea0003800000 */
        /* <DEDUP_REMOVED lines=85> */
.L_x_1551:
[----:B------:R-:W-:Y:S05]  /*9e30*/  BSYNC.RECONVERGENT B0 ;  /* 0x0000000000007941 */ /* 0x000fea0003800200 */
.L_x_1550:
[----:B------:R-:W-:Y:S05]  /*9e40*/  @P3 BRA `(.L_x_1547) ;  /* 0x0000000400543947 */ /* 0x000fea0003800000 */
[C---:B------:R-:W-:Y:S01]  /*9e50*/  ISETP.GE.AND P0, PT, R9.reuse, R11, PT ;  /* 0x0000000b0900720c */ /* 0x040fe20003f06270 */
[----:B------:R-:W4:Y:S11]  /*9e60*/  LDG.E.128 R44, desc[UR6][R20.64+0x100] ;  /* 0x00010006142c7981 */ /* 0x000f36000c1e1d00 */
[----:B------:R-:W-:Y:S01]  /*9e70*/  @!UPT UIADD3 URZ, UPT, UPT, URZ, URZ, URZ ;  /* 0x000000fffffff290 */ /* 0x000fe2000fffe0ff */
[----:B------:R-:W-:Y:S04]  /*9e80*/  @!P0 ISETP.GE.U32.AND P1, PT, R9, R19, PT ;  /* 0x000000130900820c */ /* 0x000fe80003f26070 */
[----:B-123--:R-:W-:Y:S02]  /*9e90*/  @!P0 SEL R55, R18, RZ, P1 ;  /* 0x000000ff12378207 */ /* 0x00efe40000800000 */
        /* <DEDUP_REMOVED lines=14> */
[----:B------:R4:W5:Y:S02]  /*9f80*/  @!P0 LDG.E.128 R40, desc[UR6][R34.64+0x100] ;  /* 0x0001000622288981 */ /* 0x000964000c1e1d00 */
[C---:B----4-:R-:W-:Y:S01]  /*9f90*/  @!P0 LOP3.LUT R35, R44.reuse, 0xffff0000, RZ, 0xc0, !PT ;  /* 0xffff00002c238812 */ /* 0x050fe200078ec0ff */
        /* <DEDUP_REMOVED lines=64> */
.L_x_1547:
[----:B------:R-:W-:Y:S05]  /*a3a0*/  BSYNC.RECONVERGENT B1 ;  /* 0x0000000000017941 */ /* 0x000fea0003800200 */
.L_x_1546:
[----:B------:R-:W5:Y:S08]  /*a3b0*/  LDC R3, c[0x0][0x450] ;  /* 0x00011400ff037b82 */ /* 0x000f700000000800 */
[----:B------:R-:W1:Y:S01]  /*a3c0*/  LDC R11, c[0x0][0x450] ;  /* 0x00011400ff0b7b82 */ /* 0x000e620000000800 */
[----:B-----5:R-:W-:Y:S05]  /*a3d0*/  IMAD.U32 R3, R3, -0x20, RZ ;  /* 0xffffffe003037824 */ /* 0x020fea00078e00ff */
[C---:B------:R-:W-:Y:S02]  /*a3e0*/  LEA R76, P1, R3.reuse, R76, 0x1 ;  /* 0x0000004c034c7211 */ /* 0x040fe400078208ff */
[C---:B------:R-:W-:Y:S02]  /*a3f0*/  LEA R74, P0, R3.reuse, R74, 0x1 ;  /* 0x0000004a034a7211 */ /* 0x040fe400078008ff */
[C---:B------:R-:W-:Y:S02]  /*a400*/  LEA.HI.X.SX32 R77, R3.reuse, R77, 0x1, P1 ;  /* 0x0000004d034d7211 */ /* 0x040fe400008f0eff */
[----:B-1----:R-:W-:Y:S09]  /*a410*/  LEA.HI.X.SX32 R75, R3, R75, 0x1, P0 ;  /* 0x0000004b034b7211 */ /* 0x002ff200000f0eff */
.L_x_1502:
[----:B------:R-:W-:Y:S05]  /*a420*/  BSYNC.RECONVERGENT B2 ;  /* 0x0000000000027941 */ /* 0x000fea0003800200 */
.L_x_1494:
        /* <DEDUP_REMOVED lines=91> */
.L_x_1552:
[----:B------:R-:W-:Y:S02]  /*a9e0*/  IADD3 R72, P1, PT, R72, R79, RZ ;  /* 0x0000004f48487210 */ /* 0x000fe40007f3e0ff */
[----:B------:R-:W-:Y:S03]  /*a9f0*/  IADD3 R12, P0, PT, R12, R83, RZ ;  /* 0x000000530c0c7210 */ /* 0x000fe60007f1e0ff */
[----:B------:R-:W-:Y:S02]  /*aa00*/  IMAD.X R73, R73, 0x1, R78, P1 ;  /* 0x0000000149497824 */ /* 0x000fe400008e064e */
[----:B------:R-:W-:Y:S01]  /*aa10*/  IMAD.X R13, R13, 0x1, R81, P0 ;  /* 0x000000010d0d7824 */ /* 0x000fe200000e0651 */
[----:B------:R-:W-:Y:S07]  /*aa20*/  @P2 BRA `(.L_x_1553) ;  /* 0xffffff8000a02947 */ /* 0x000fee000383ffff */
.L_x_1485:
        /* <DEDUP_REMOVED lines=42> */
.L_x_1558:
[----:B------:R2:W-:Y:S02]  /*acd0*/  STS.128 [R2+0x4000], RZ ;  /* 0x004000ff02007388 */ /* 0x0005e40000000c00 */
.L_x_1557:
[----:B------:R-:W-:Y:S05]  /*ace0*/  BSYNC.RECONVERGENT B0 ;  /* 0x0000000000007941 */ /* 0x000fea0003800200 */
.L_x_1556:
        /* <DEDUP_REMOVED lines=26> */
.L_x_1561:
[----:B------:R1:W-:Y:S02]  /*ae90*/  STS.128 [R2+0x4800], RZ ;  /* 0x004800ff02007388 */ /* 0x0003e40000000c00 */
.L_x_1560:
[----:B------:R-:W-:Y:S05]  /*aea0*/  BSYNC.RECONVERGENT B0 ;  /* 0x0000000000007941 */ /* 0x000fea0003800200 */
.L_x_1559:
        /* <DEDUP_REMOVED lines=26> */
.L_x_1564:
[----:B------:R4:W-:Y:S02]  /*b050*/  STS.128 [R2+0x5000], RZ ;  /* 0x005000ff02007388 */ /* 0x0009e40000000c00 */
.L_x_1563:
[----:B------:R-:W-:Y:S05]  /*b060*/  BSYNC.RECONVERGENT B0 ;  /* 0x0000000000007941 */ /* 0x000fea0003800200 */
.L_x_1562:
        /* <DEDUP_REMOVED lines=26> */
.L_x_1566:
[----:B------:R3:W-:Y:S01]  /*b210*/  STS.128 [R2+0x5800], RZ ;  /* 0x005800ff02007388 */ /* 0x0007e20000000c00 */
[----:B------:R-:W-:Y:S05]  /*b220*/  BRA `(.L_x_1565) ;  /* 0x0000006c003c7947 */ /* 0x000fea0003800000 */
.L_x_1555:
        /* <DEDUP_REMOVED lines=79> */
.L_x_1573:
[----:B------:R-:W-:Y:S05]  /*b720*/  BSYNC.RECONVERGENT B0 ;  /* 0x0000000000007941 */ /* 0x000fea0003800200 */
.L_x_1572:
[----:B-----5:R-:W-:Y:S01]  /*b730*/  IMAD.MOV.U32 R6, RZ, RZ, R18 ;  /* 0x000000ffff067224 */ /* 0x020fe200078e0012 */
[----:B------:R-:W-:Y:S01]  /*b740*/  MOV R4, R16 ;  /* 0x0000001000047202 */ /* 0x000fe20000000f00 */
[----:B------:R-:W-:Y:S01]  /*b750*/  IMAD.MOV.U32 R7, RZ, RZ, R19 ;  /* 0x000000ffff077224 */ /* 0x000fe200078e0013 */
[----:B------:R-:W-:Y:S02]  /*b760*/  MOV R5, R17 ;  /* 0x0000001100057202 */ /* 0x000fe40000000f00 */
.L_x_1571:
[----:B------:R-:W-:Y:S05]  /*b770*/  BSYNC.RECONVERGENT B1 ;  /* 0x0000000000017941 */ /* 0x000fea0003800200 */
.L_x_1570:
        /* <DEDUP_REMOVED lines=47> */
.L_x_1577:
[----:B------:R-:W-:Y:S05]  /*ba70*/  BSYNC.RECONVERGENT B0 ;  /* 0x0000000000007941 */ /* 0x000fea0003800200 */
.L_x_1576:
[----:B-----5:R4:W-:Y:S02]  /*ba80*/  STS.128 [R2+0x2000], R16 ;  /* 0x0020001002007388 */ /* 0x0209e40000000c00 */
.L_x_1575:
[----:B------:R-:W-:Y:S05]  /*ba90*/  BSYNC.RECONVERGENT B1 ;  /* 0x0000000000017941 */ /* 0x000fea0003800200 */
.L_x_1574:
        /* <DEDUP_REMOVED lines=45> */
.L_x_1579:
[----:B------:R-:W-:Y:S05]  /*bd70*/  BSYNC.RECONVERGENT B0 ;  /* 0x0000000000007941 */ /* 0x000fea0003800200 */
.L_x_1578:
[----:B-----5:R1:W-:Y:S02]  /*bd80*/  STS.128 [R2+0x4000], R16 ;  /* 0x0040001002007388 */ /* 0x0203e40000000c00 */
.L_x_1569:
[----:B------:R-:W-:Y:S05]  /*bd90*/  BSYNC.RECONVERGENT B2 ;  /* 0x0000000000027941 */ /* 0x000fea0003800200 */
.L_x_1568:
        /* <DEDUP_REMOVED lines=53> */
.L_x_1585:
[----:B------:R-:W-:Y:S05]  /*c0f0*/  BSYNC.RECONVERGENT B0 ;  /* 0x0000000000007941 */ /* 0x000fea0003800200 */
.L_x_1584:
[----:B-----5:R4:W-:Y:S02]  /*c100*/  STS.128 [R2+0x800], R16 ;  /* 0x0008001002007388 */ /* 0x0209e40000000c00 */
.L_x_1583:
[----:B------:R-:W-:Y:S05]  /*c110*/  BSYNC.RECONVERGENT B1 ;  /* 0x0000000000017941 */ /* 0x000fea0003800200 */
.L_x_1582:
        /* <DEDUP_REMOVED lines=46> */
.L_x_1589:
[----:B------:R-:W-:Y:S05]  /*c400*/  BSYNC.RECONVERGENT B0 ;  /* 0x0000000000007941 */ /* 0x000fea0003800200 */
.L_x_1588:
[----:B-----5:R4:W-:Y:S02]  /*c410*/  STS.128 [R2+0x2800], R16 ;  /* 0x0028001002007388 */ /* 0x0209e40000000c00 */
.L_x_1587:
[----:B------:R-:W-:Y:S05]  /*c420*/  BSYNC.RECONVERGENT B1 ;  /* 0x0000000000017941 */ /* 0x000fea0003800200 */
.L_x_1586:
        /* <DEDUP_REMOVED lines=45> */
.L_x_1591:
[----:B------:R-:W-:Y:S05]  /*c700*/  BSYNC.RECONVERGENT B0 ;  /* 0x0000000000007941 */ /* 0x000fea0003800200 */
.L_x_1590:
[----:B-----5:R4:W-:Y:S02]  /*c710*/  STS.128 [R2+0x4800], R16 ;  /* 0x0048001002007388 */ /* 0x0209e40000000c00 */
.L_x_1581:
[----:B------:R-:W-:Y:S05]  /*c720*/  BSYNC.RECONVERGENT B2 ;  /* 0x0000000000027941 */ /* 0x000fea0003800200 */
.L_x_1580:
        /* <DEDUP_REMOVED lines=53> */
.L_x_1597:
[----:B------:R-:W-:Y:S05]  /*ca80*/  BSYNC.RECONVERGENT B0 ;  /* 0x0000000000007941 */ /* 0x000fea0003800200 */
.L_x_1596:
[----:B-----5:R4:W-:Y:S02]  /*ca90*/  STS.128 [R2+0x1000], R16 ;  /* 0x0010001002007388 */ /* 0x0209e40000000c00 */
.L_x_1595:
[----:B------:R-:W-:Y:S05]  /*caa0*/  BSYNC.RECONVERGENT B1 ;  /* 0x0000000000017941 */ /* 0x000fea0003800200 */
.L_x_1594:
        /* <DEDUP_REMOVED lines=46> */
.L_x_1601:
[----:B------:R-:W-:Y:S05]  /*cd90*/  BSYNC.RECONVERGENT B0 ;  /* 0x0000000000007941 */ /* 0x000fea0003800200 */
.L_x_1600:
[----:B-----5:R4:W-:Y:S02]  /*cda0*/  STS.128 [R2+0x3000], R16 ;  /* 0x0030001002007388 */ /* 0x0209e40000000c00 */
.L_x_1599:
[----:B------:R-:W-:Y:S05]  /*cdb0*/  BSYNC.RECONVERGENT B1 ;  /* 0x0000000000017941 */ /* 0x000fea0003800200 */
.L_x_1598:
        /* <DEDUP_REMOVED lines=45> */
.L_x_1603:
[----:B------:R-:W-:Y:S05]  /*d090*/  BSYNC.RECONVERGENT B0 ;  /* 0x0000000000007941 */ /* 0x000fea0003800200 */
.L_x_1602:
[----:B-----5:R4:W-:Y:S02]  /*d0a0*/  STS.128 [R2+0x5000], R16 ;  /* 0x0050001002007388 */ /* 0x0209e40000000c00 */
.L_x_1593:
[----:B------:R-:W-:Y:S05]  /*d0b0*/  BSYNC.RECONVERGENT B2 ;  /* 0x0000000000027941 */ /* 0x000fea0003800200 */
.L_x_1592:
[----:B-1----:R-:W-:-:S04]  /*d0c0*/  IADD3 R36, PT, PT, R106, 0x30, RZ ;  /* 0x000000306a247810 */ /* 0x002fc80007ffe0ff */
[----:B------:R-:W-:-:S13]  /*d0d0*/  ISETP.GE.AND P0, PT, R36, R21, PT ;  /* 0x000000152400720c */ /* 0x000fda0003f06270 */
[----:B------:R-:W-:Y:S05]  /*d0e0*/  @P0 BRA `(.L_x_1565) ;  /* 0x0000004c008c0947 */ /* 0x000fea0003800000 */
[----:B------:R-:W1:Y:S01]  /*d0f0*/  LDC R11, c[0x0][0x440] ;  /* 0x00011000ff0b7b82 */ /* 0x000e620000000800 */
        /* <DEDUP_REMOVED lines=50> */
.L_x_1607:
[----:B------:R-:W-:Y:S05]  /*d420*/  BSYNC.RECONVERGENT B0 ;  /* 0x0000000000007941 */ /* 0x000fea0003800200 */
.L_x_1606:
[----:B-----5:R1:W-:Y:S02]  /*d430*/  STS.128 [R2+0x1800], R16 ;  /* 0x0018001002007388 */ /* 0x0203e40000000c00 */
.L_x_1605:
[----:B------:R-:W-:Y:S05]  /*d440*/  BSYNC.RECONVERGENT B1 ;  /* 0x0000000000017941 */ /* 0x000fea0003800200 */
.L_x_1604:
        /* <DEDUP_REMOVED lines=47> */
.L_x_1611:
[----:B------:R-:W-:Y:S05]  /*d740*/  BSYNC.RECONVERGENT B0 ;  /* 0x0000000000007941 */ /* 0x000fea0003800200 */
.L_x_1610:
[----:B-----5:R4:W-:Y:S02]  /*d750*/  STS.128 [R2+0x3800], R16 ;  /* 0x0038001002007388 */ /* 0x0209e40000000c00 */
.L_x_1609:
[----:B------:R-:W-:Y:S05]  /*d760*/  BSYNC.RECONVERGENT B1 ;  /* 0x0000000000017941 */ /* 0x000fea0003800200 */
.L_x_1608:
        /* <DEDUP_REMOVED lines=19> */
[C---:B----4-:R-:W-:Y:S01]  /*d8a0*/  LOP3.LUT R17, R6.reuse, 0xffff0000, RZ, 0xc0, !PT ;  /* 0xffff000006117812 */ /* 0x050fe200078ec0ff */
        /* <DEDUP_REMOVED lines=26> */
.L_x_1613:
[----:B------:R-:W-:Y:S05]  /*da50*/  BSYNC.RECONVERGENT B0 ;  /* 0x0000000000007941 */ /* 0x000fea0003800200 */
.L_x_1612:
[----:B-----5:R4:W-:Y:S01]  /*da60*/  STS.128 [R2+0x5800], R16 ;  /* 0x0058001002007388 */ /* 0x0209e20000000c00 */
[----:B------:R-:W-:Y:S05]  /*da70*/  BRA `(.L_x_1565) ;  /* 0x0000004400287947 */ /* 0x000fea0003800000 */
.L_x_1567:
        /* <DEDUP_REMOVED lines=99> */
.L_x_1618:
[----:B------:R-:W-:Y:S05]  /*e0b0*/  BSYNC.RECONVERGENT B0 ;  /* 0x0000000000007941 */ /* 0x000fea0003800200 */
.L_x_1617:
[----:B------:R-:W-:Y:S05]  /*e0c0*/  BSYNC.RECONVERGENT B1 ;  /* 0x0000000000017941 */ /* 0x000fea0003800200 */
.L_x_1616:
        /* <DEDUP_REMOVED lines=88> */
.L_x_1622:
[----:B------:R-:W-:Y:S05]  /*e650*/  BSYNC.RECONVERGENT B0 ;  /* 0x0000000000007941 */ /* 0x000fea0003800200 */
.L_x_1621:
[----:B-----5:R4:W-:Y:S02]  /*e660*/  STS.128 [R2+0x2000], R24 ;  /* 0x0020001802007388 */ /* 0x0209e40000000c00 */
.L_x_1620:
[----:B------:R-:W-:Y:S05]  /*e670*/  BSYNC.RECONVERGENT B1 ;  /* 0x0000000000017941 */ /* 0x000fea0003800200 */
.L_x_1619:
        /* <DEDUP_REMOVED lines=85> */
.L_x_1624:
[----:B------:R-:W-:Y:S05]  /*ebd0*/  BSYNC.RECONVERGENT B0 ;  /* 0x0000000000007941 */ /* 0x000fea0003800200 */
.L_x_1623:
[----:B-----5:R1:W-:Y:S02]  /*ebe0*/  STS.128 [R2+0x4000], R24 ;  /* 0x0040001802007388 */ /* 0x0203e40000000c00 */
.L_x_1615:
[----:B------:R-:W-:Y:S05]  /*ebf0*/  BSYNC.RECONVERGENT B2 ;  /* 0x0000000000027941 */ /* 0x000fea0003800200 */
.L_x_1614:
        /* <DEDUP_REMOVED lines=93> */
.L_x_1630:
[----:B------:R-:W-:Y:S05]  /*f1d0*/  BSYNC.RECONVERGENT B0 ;  /* 0x0000000000007941 */ /* 0x000fea0003800200 */
.L_x_1629:
[----:B-----5:R4:W-:Y:S02]  /*f1e0*/  STS.128 [R2+0x800], R24 ;  /* 0x0008001802007388 */ /* 0x0209e40000000c00 */
.L_x_1628:
[----:B------:R-:W-:Y:S05]  /*f1f0*/  BSYNC.RECONVERGENT B1 ;  /* 0x0000000000017941 */ /* 0x000fea0003800200 */
.L_x_1627:
        /* <DEDUP_REMOVED lines=86> */
.L_x_1634:
[----:B------:R-:W-:Y:S05]  /*f760*/  BSYNC.RECONVERGENT B0 ;  /* 0x0000000000007941 */ /* 0x000fea0003800200 */
.L_x_1633:
[----:B-----5:R4:W-:Y:S02]  /*f770*/  STS.128 [R2+0x2800], R24 ;  /* 0x0028001802007388 */ /* 0x0209e40000000c00 */
.L_x_1632:
[----:B------:R-:W-:Y:S05]  /*f780*/  BSYNC.RECONVERGENT B1 ;  /* 0x0000000000017941 */ /* 0x000fea0003800200 */
.L_x_1631:
        /* <DEDUP_REMOVED lines=85> */
.L_x_1636:
[----:B------:R-:W-:Y:S05]  /*fce0*/  BSYNC.RECONVERGENT B0 ;  /* 0x0000000000007941 */ /* 0x000fea0003800200 */
.L_x_1635:
[----:B-----5:R4:W-:Y:S02]  /*fcf0*/  STS.128 [R2+0x4800], R24 ;  /* 0x0048001802007388 */ /* 0x0209e40000000c00 */
.L_x_1626:
[----:B------:R-:W-:Y:S05]  /*fd00*/  BSYNC.RECONVERGENT B2 ;  /* 0x0000000000027941 */ /* 0x000fea0003800200 */
.L_x_1625:
        /* <DEDUP_REMOVED lines=93> */
.L_x_1642:
[----:B------:R-:W-:Y:S05]  /*102e0*/  BSYNC.RECONVERGENT B0 ;  /* 0x0000000000007941 */ /* 0x000fea0003800200 */
.L_x_1641:
[----:B-----5:R1:W-:Y:S02]  /*102f0*/  STS.128 [R2+0x1000], R24 ;  /* 0x0010001802007388 */ /* 0x0203e40000000c00 */
.L_x_1640:
[----:B------:R-:W-:Y:S05]  /*10300*/  BSYNC.RECONVERGENT B1 ;  /* 0x0000000000017941 */ /* 0x000fea0003800200 */
.L_x_1639:
        /* <DEDUP_REMOVED lines=86> */
.L_x_1646:
[----:B------:R-:W-:Y:S05]  /*10870*/  BSYNC.RECONVERGENT B0 ;  /* 0x0000000000007941 */ /* 0x000fea0003800200 */
.L_x_1645:
[----:B-----5:R4:W-:Y:S02]  /*10880*/  STS.128 [R2+0x3000], R24 ;  /* 0x0030001802007388 */ /* 0x0209e40000000c00 */
.L_x_1644:
[----:B------:R-:W-:Y:S05]  /*10890*/  BSYNC.RECONVERGENT B1 ;  /* 0x0000000000017941 */ /* 0x000fea0003800200 */
.L_x_1643:
        /* <DEDUP_REMOVED lines=85> */
.L_x_1648:
[----:B------:R-:W-:Y:S05]  /*10df0*/  BSYNC.RECONVERGENT B0 ;  /* 0x0000000000007941 */ /* 0x000fea0003800200 */
.L_x_1647:
[----:B-----5:R4:W-:Y:S02]  /*10e00*/  STS.128 [R2+0x5000], R24 ;  /* 0x0050001802007388 */ /* 0x0209e40000000c00 */
.L_x_1638:
[----:B------:R-:W-:Y:S05]  /*10e10*/  BSYNC.RECONVERGENT B2 ;  /* 0x0000000000027941 */ /* 0x000fea0003800200 */
.L_x_1637:
        /* <DEDUP_REMOVED lines=93> */
.L_x_1652:
[----:B------:R-:W-:Y:S05]  /*113f0*/  BSYNC.RECONVERGENT B0 ;  /* 0x0000000000007941 */ /* 0x000fea0003800200 */
.L_x_1651:
[----:B-----5:R4:W-:Y:S02]  /*11400*/  STS.128 [R2+0x1800], R24 ;  /* 0x0018001802007388 */ /* 0x0209e40000000c00 */
.L_x_1650:
[----:B------:R-:W-:Y:S05]  /*11410*/  BSYNC.RECONVERGENT B1 ;  /* 0x0000000000017941 */ /* 0x000fea0003800200 */
.L_x_1649:
        /* <DEDUP_REMOVED lines=86> */
.L_x_1656:
[----:B------:R-:W-:Y:S05]  /*11980*/  BSYNC.RECONVERGENT B0 ;  /* 0x0000000000007941 */ /* 0x000fea0003800200 */
.L_x_1655:
[----:B-----5:R1:W-:Y:S02]  /*11990*/  STS.128 [R2+0x3800], R24 ;  /* 0x0038001802007388 */ /* 0x0203e40000000c00 */
.L_x_1654:
[----:B------:R-:W-:Y:S05]  /*119a0*/  BSYNC.RECONVERGENT B1 ;  /* 0x0000000000017941 */ /* 0x000fea0003800200 */
.L_x_1653:
        /* <DEDUP_REMOVED lines=14> */
[C---:B------:R-:W-:Y:S02]  /*11a90*/  IMAD.SHL.U32 R3, R8.reuse, 0x2, RZ ;  /* 0x0000000208037824 */ /* 0x040fe400078e00ff */
        /* <DEDUP_REMOVED lines=12> */
[C---:B------:R-:W-:Y:S01]  /*11b60*/  LOP3.LUT R5, R7.reuse, 0xffff0000, RZ, 0xc0, !PT ;  /* 0xffff000007057812 */ /* 0x040fe200078ec0ff */
[----:B------:R-:W-:Y:S01]  /*11b70*/  IMAD.U32 R11, R6, 0x10000, RZ ;  /* 0x00010000060b7824 */ /* 0x000fe200078e00ff */
[----:B------:R-:W-:Y:S02]  /*11b80*/  SHF.L.U32 R29, R7, 0x10, RZ ;  /* 0x00000010071d7819 */ /* 0x000fe400000006ff */
[C---:B------:R-:W-:Y:S02]  /*11b90*/  SHF.L.U32 R8, R4.reuse, 0x10, RZ ;  /* 0x0000001004087819 */ /* 0x040fe400000006ff */
[----:B------:R-:W-:Y:S02]  /*11ba0*/  LOP3.LUT R4, R4, 0xffff0000, RZ, 0xc0, !PT ;  /* 0xffff000004047812 */ /* 0x000fe400078ec0ff */
[----:B------:R-:W-:Y:S01]  /*11bb0*/  LOP3.LUT R6, R6, 0xffff0000, RZ, 0xc0, !PT ;  /* 0xffff000006067812 */ /* 0x000fe200078ec0ff */
[C---:B---3--:R-:W-:Y:S01]  /*11bc0*/  IMAD.U32 R28, R24.reuse, 0x10000, RZ ;  /* 0x00010000181c7824 */ /* 0x048fe200078e00ff */
[----:B------:R-:W-:Y:S01]  /*11bd0*/  LOP3.LUT R13, R24, 0xffff0000, RZ, 0xc0, !PT ;  /* 0xffff0000180d7812 */ /* 0x000fe200078ec0ff */
[----:B------:R-:W-:Y:S01]  /*11be0*/  IMAD.U32 R30, R26, 0x10000, RZ ;  /* 0x000100001a1e7824 */ /* 0x000fe200078e00ff */
[----:B------:R-:W-:-:S02]  /*11bf0*/  SHF.L.U32 R7, R25, 0x10, RZ ;  /* 0x0000001019077819 */ /* 0x000fc400000006ff */
[----:B------:R-:W-:Y:S02]  /*11c00*/  LOP3.LUT R31, R25, 0xffff0000, RZ, 0xc0, !PT ;  /* 0xffff0000191f7812 */ /* 0x000fe400078ec0ff */
[----:B------:R-:W-:Y:S01]  /*11c10*/  LOP3.LUT R25, R26, 0xffff0000, RZ, 0xc0, !PT ;  /* 0xffff00001a197812 */ /* 0x000fe200078ec0ff */
[----:B--2---:R-:W-:Y:S01]  /*11c20*/  IMAD.U32 R35, R18, 0x10000, RZ ;  /* 0x0001000012237824 */ /* 0x004fe200078e00ff */
[C---:B------:R-:W-:Y:S02]  /*11c30*/  SHF.L.U32 R24, R27.reuse, 0x10, RZ ;  /* 0x000000101b187819 */ /* 0x040fe400000006ff */
[----:B------:R-:W-:Y:S01]  /*11c40*/  LOP3.LUT R33, R27, 0xffff0000, RZ, 0xc0, !PT ;  /* 0xffff00001b217812 */ /* 0x000fe200078ec0ff */
[C---:B------:R-:W-:Y:S01]  /*11c50*/  IMAD.U32 R27, R16.reuse, 0x10000, RZ ;  /* 0x00010000101b7824 */ /* 0x040fe200078e00ff */
        /* <DEDUP_REMOVED lines=42> */
.L_x_1658:
[----:B------:R-:W-:Y:S05]  /*11f00*/  BSYNC.RECONVERGENT B0 ;  /* 0x0000000000007941 */ /* 0x000fea0003800200 */
.L_x_1657:
[----:B-----5:R1:W-:Y:S02]  /*11f10*/  STS.128 [R2+0x5800], R4 ;  /* 0x0058000402007388 */ /* 0x0203e40000000c00 */
.L_x_1565:
[----:B------:R-:W-:Y:S05]  /*11f20*/  BSYNC.RECONVERGENT B3 ;  /* 0x0000000000037941 */ /* 0x000fea0003800200 */
.L_x_1554:
[----:B------:R-:W-:Y:S01]  /*11f30*/  IADD3 R3, PT, PT, -R200, R63, RZ ;  /* 0x0000003fc8037210 */ /* 0x000fe20007ffe1ff */
[----:B------:R-:W-:Y:S03]  /*11f40*/  BSSY.RECONVERGENT B0, `(.L_x_1659) ;  /* 0x000001a000007945 */ /* 0x000fe60003800200 */
[----:B------:R-:W-:-:S13]  /*11f50*/  ISETP.GE.AND P3, PT, R106, R3, PT ;  /* 0x000000036a00720c */ /* 0x000fda0003f66270 */
[----:B------:R-:W-:Y:S05]  /*11f60*/  @P3 BRA `(.L_x_1660) ;  /* 0x00000000005c3947 */ /* 0x000fea0003800000 */
[----:B------:R-:W5:Y:S02]  /*11f70*/  LDCU UR4, c[0x0][0x440] ;  /* 0x00008800ff0477ac */ /* 0x000f640008000800 */
[----:B-----5:R-:W-:Y:S02]  /*11f80*/  ISETP.GE.AND P1, PT, R14, UR4, PT ;  /* 0x000000040e007c0c */ /* 0x020fe4000bf26270 */
[----:B------:R-:W-:-:S11]  /*11f90*/  ISETP.GE.AND P0, PT, R10, UR4, PT ;  /* 0x000000040a007c0c */ /* 0x000fd6000bf06270 */
[----:B-123--:R-:W-:Y:S02]  /*11fa0*/  @!P1 IMAD.MOV.U32 R4, RZ, RZ, R196 ;  /* 0x000000ffff049224 */ /* 0x00efe400078e00c4 */
        /* <DEDUP_REMOVED lines=18> */
.L_x_1661:
[----:B------:R2:W-:Y:S02]  /*120d0*/  STS.128 [R2+0xa000], RZ ;  /* 0x00a000ff02007388 */ /* 0x0005e40000000c00 */
.L_x_1660:
[----:B------:R-:W-:Y:S05]  /*120e0*/  BSYNC.RECONVERGENT B0 ;  /* 0x0000000000007941 */ /* 0x000fea0003800200 */
.L_x_1659:
[----:B------:R-:W-:Y:S01]  /*120f0*/  ISETP.GE.AND P0, PT, R32, R3, PT ;  /* 0x000000032000720c */ /* 0x000fe20003f06270 */
[----:B------:R-:W-:-:S12]  /*12100*/  BSSY.RECONVERGENT B0, `(.L_x_1662) ;  /* 0x0000019000007945 */ /* 0x000fd80003800200 */
[----:B------:R-:W-:Y:S05]  /*12110*/  @P0 BRA `(.L_x_1663) ;  /* 0x00000000005c0947 */ /* 0x000fea0003800000 */
[----:B------:R-:W5:Y:S01]  /*12120*/  LDCU UR4, c[0x0][0x440] ;  /* 0x00008800ff0477ac */ /* 0x000f620008000800 */
[----:B-123--:R-:W-:-:S04]  /*12130*/  LEA R4, P2, R49, R196, 0x1 ;  /* 0x000000c431047211 */ /* 0x00efc800078408ff */
        /* <DEDUP_REMOVED lines=20> */
.L_x_1664:
[----:B------:R2:W-:Y:S02]  /*12280*/  STS.128 [R2+0xa800], RZ ;  /* 0x00a800ff02007388 */ /* 0x0005e40000000c00 */
.L_x_1663:
[----:B------:R-:W-:Y:S05]  /*12290*/  BSYNC.RECONVERGENT B0 ;  /* 0x0000000000007941 */ /* 0x000fea0003800200 */
.L_x_1662:
[----:B------:R-:W-:Y:S01]  /*122a0*/  ISETP.GE.AND P0, PT, R0, R3, PT ;  /* 0x000000030000720c */ /* 0x000fe20003f06270 */
[----:B------:R-:W-:-:S12]  /*122b0*/  BSSY.RECONVERGENT B0, `(.L_x_1665) ;  /* 0x000001a000007945 */ /* 0x000fd80003800200 */
[----:B------:R-:W-:Y:S05]  /*122c0*/  @P0 BRA `(.L_x_1666) ;  /* 0x0000000000600947 */ /* 0x000fea0003800000 */
[----:B-123--:R-:W4:Y:S01]  /*122d0*/  LDC.64 R4, c[0x0][0x3b8] ;  /* 0x0000ee00ff047b82 */ /* 0x00ef220000000a00 */
        /* <DEDUP_REMOVED lines=22> */
.L_x_1667:
[----:B------:R2:W-:Y:S02]  /*12440*/  STS.128 [R2+0xb000], RZ ;  /* 0x00b000ff02007388 */ /* 0x0005e40000000c00 */
.L_x_1666:
[----:B------:R-:W-:Y:S05]  /*12450*/  BSYNC.RECONVERGENT B0 ;  /* 0x0000000000007941 */ /* 0x000fea0003800200 */
.L_x_1665:
[----:B------:R-:W-:Y:S01]  /*12460*/  ISETP.GE.AND P0, PT, R36, R3, PT ;  /* 0x000000032400720c */ /* 0x000fe20003f06270 */
[----:B------:R-:W-:-:S12]  /*12470*/  BSSY.RECONVERGENT B0, `(.L_x_1668) ;  /* 0x000001b000007945 */ /* 0x000fd80003800200 */
[----:B------:R-:W-:Y:S05]  /*12480*/  @P0 BRA `(.L_x_1669) ;  /* 0x0000000000640947 */ /* 0x000fea0003800000 */
[----:B-123--:R-:W4:Y:S01]  /*12490*/  LDC.64 R4, c[0x0][0x3b8] ;  /* 0x0000ee00ff047b82 */ /* 0x00ef220000000a00 */
[----:B------:R-:W1:Y:S02]  /*124a0*/  LDCU UR4, c[0x0][0x440] ;  /* 0x00008800ff0477ac */ /* 0x000e640008000800 */
        /* <DEDUP_REMOVED lines=22> */
.L_x_1670:
[----:B------:R2:W-:Y:S02]  /*12610*/  STS.128 [R2+0xb800], RZ ;  /* 0x00b800ff02007388 */ /* 0x0005e40000000c00 */
.L_x_1669:
[----:B------:R-:W-:Y:S05]  /*12620*/  BSYNC.RECONVERGENT B0 ;  /* 0x0000000000007941 */ /* 0x000fea0003800200 */
.L_x_1668:
        /* <DEDUP_REMOVED lines=27> */
.L_x_1673:
[----:B------:R3:W-:Y:S01]  /*127e0*/  STS.128 [R2+0x10000], RZ ;  /* 0x010000ff02007388 */ /* 0x0007e20000000c00 */
[----:B------:R-:W-:Y:S05]  /*127f0*/  BRA `(.L_x_1674) ;  /* 0x00000000000c7947 */ /* 0x000fea0003800000 */
.L_x_1672:
[----:B------:R1:W-:Y:S04]  /*12800*/  STS.128 [R2+0xc000], RZ ;  /* 0x00c000ff02007388 */ /* 0x0003e80000000c00 */
[----:B------:R1:W-:Y:S04]  /*12810*/  STS.128 [R2+0xe000], RZ ;  /* 0x00e000ff02007388 */ /* 0x0003e80000000c00 */
[----:B------:R1:W-:Y:S02]  /*12820*/  STS.128 [R2+0x10000], RZ ;  /* 0x010000ff02007388 */ /* 0x0003e40000000c00 */
.L_x_1674:
[----:B------:R-:W-:Y:S05]  /*12830*/  BSYNC.RECONVERGENT B0 ;  /* 0x0000000000007941 */ /* 0x000fea0003800200 */
.L_x_1671:
[----:B------:R-:W-:Y:S01]  /*12840*/  ISETP.GE.AND P0, PT, R32, R3, PT ;  /* 0x000000032000720c */ /* 0x000fe20003f06270 */
[----:B------:R-:W-:-:S12]  /*12850*/  BSSY.RECONVERGENT B0, `(.L_x_1675) ;  /* 0x000001c000007945 */ /* 0x000fd80003800200 */
[----:B------:R1:W-:Y:S04]  /*12860*/  @P0 STS.128 [R2+0xc800], RZ ;  /* 0x00c800ff02000388 */ /* 0x0003e80000000c00 */
[----:B------:R1:W-:Y:S04]  /*12870*/  @P0 STS.128 [R2+0xe800], RZ ;  /* 0x00e800ff02000388 */ /* 0x0003e80000000c00 */
[----:B------:R1:W-:Y:S01]  /*12880*/  @P0 STS.128 [R2+0x10800], RZ ;  /* 0x010800ff02000388 */ /* 0x0003e20000000c00 */
        /* <DEDUP_REMOVED lines=23> */
.L_x_1677:
[----:B------:R2:W-:Y:S02]  /*12a00*/  STS.128 [R2+0x10800], RZ ;  /* 0x010800ff02007388 */ /* 0x0005e40000000c00 */
.L_x_1676:
[----:B------:R-:W-:Y:S05]  /*12a10*/  BSYNC.RECONVERGENT B0 ;  /* 0x0000000000007941 */ /* 0x000fea0003800200 */
.L_x_1675:
[----:B------:R-:W-:Y:S01]  /*12a20*/  ISETP.GE.AND P0, PT, R0, R3, PT ;  /* 0x000000030000720c */ /* 0x000fe20003f06270 */
[----:B------:R-:W-:-:S12]  /*12a30*/  BSSY.RECONVERGENT B0, `(.L_x_1678) ;  /* 0x000001d000007945 */ /* 0x000fd80003800200 */
[----:B------:R1:W-:Y:S04]  /*12a40*/  @P0 STS.128 [R2+0xd000], RZ ;  /* 0x00d000ff02000388 */ /* 0x0003e80000000c00 */
[----:B------:R1:W-:Y:S04]  /*12a50*/  @P0 STS.128 [R2+0xf000], RZ ;  /* 0x00f000ff02000388 */ /* 0x0003e80000000c00 */
[----:B------:R1:W-:Y:S01]  /*12a60*/  @P0 STS.128 [R2+0x11000], RZ ;  /* 0x011000ff02000388 */ /* 0x0003e20000000c00 */
        /* <DEDUP_REMOVED lines=24> */
.L_x_1680:
[----:B------:R2:W-:Y:S02]  /*12bf0*/  STS.128 [R2+0x11000], RZ ;  /* 0x011000ff02007388 */ /* 0x0005e40000000c00 */
.L_x_1679:
[----:B------:R-:W-:Y:S05]  /*12c00*/  BSYNC.RECONVERGENT B0 ;  /* 0x0000000000007941 */ /* 0x000fea0003800200 */
.L_x_1678:
[----:B------:R-:W-:Y:S01]  /*12c10*/  ISETP.GE.AND P0, PT, R36, R3, PT ;  /* 0x000000032400720c */ /* 0x000fe20003f06270 */
[C---:B------:R-:W-:Y:S01]  /*12c20*/  IMAD.SHL.U32 R184, R61.reuse, 0x20, RZ ;  /* 0x000000203db87824 */ /* 0x040fe200078e00ff */
[----:B------:R-:W-:Y:S01]  /*12c30*/  BSSY.RECONVERGENT B0, `(.L_x_1681) ;  /* 0x0000022000007945 */ /* 0x000fe20003800200 */
[----:B------:R-:W-:Y:S01]  /*12c40*/  IMAD.SHL.U32 R3, R61, 0x40, RZ ;  /* 0x000000403d037824 */ /* 0x000fe200078e00ff */
[----:B------:R-:W-:Y:S02]  /*12c50*/  SHF.R.U32.HI R0, RZ, 0x4, R61 ;  /* 0x00000004ff007819 */ /* 0x000fe4000001163d */
[----:B------:R-:W-:-:S04]  /*12c60*/  LOP3.LUT R184, R184, 0x7c00, RZ, 0xc0, !PT ;  /* 0x00007c00b8b87812 */ /* 0x000fc800078ec0ff */
[----:B-12-4-:R-:W-:-:S03]  /*12c70*/  LOP3.LUT R7, R184, 0x200, R3, 0xf8, !PT ;  /* 0x00000200b8077812 */ /* 0x016fc600078ef803 */
[----:B------:R1:W-:Y:S04]  /*12c80*/  @P0 STS.128 [R2+0xd800], RZ ;  /* 0x00d800ff02000388 */ /* 0x0003e80000000c00 */
[----:B------:R1:W-:Y:S04]  /*12c90*/  @P0 STS.128 [R2+0xf800], RZ ;  /* 0x00f800ff02000388 */ /* 0x0003e80000000c00 */
[----:B------:R1:W-:Y:S01]  /*12ca0*/  @P0 STS.128 [R2+0x11800], RZ ;  /* 0x011800ff02000388 */ /* 0x0003e20000000c00 */
[----:B------:R-:W-:Y:S05]  /*12cb0*/  @P0 BRA `(.L_x_1682) ;  /* 0x0000000000640947 */ /* 0x000fea0003800000 */
[----:B---3--:R-:W2:Y:S01]  /*12cc0*/  LDC.64 R4, c[0x0][0x3c0] ;  /* 0x0000f000ff047b82 */ /* 0x008ea20000000a00 */
[----:B------:R-:W3:Y:S02]  /*12cd0*/  LDCU UR4, c[0x0][0x440] ;  /* 0x00008800ff0477ac */ /* 0x000ee40008000800 */
[----:B---3--:R-:W-:Y:S02]  /*12ce0*/  ISETP.GE.AND P1, PT, R14, UR4, PT ;  /* 0x000000040e007c0c */ /* 0x008fe4000bf26270 */
[----:B------:R-:W-:Y:S01]  /*12cf0*/  ISETP.GE.AND P0, PT, R10, UR4, PT ;  /* 0x000000040a007c0c */ /* 0x000fe2000bf06270 */
[----:B--2---:R-:W-:-:S04]  /*12d00*/  IMAD.WIDE.U32 R12, R4, 0x60, R198 ;  /* 0x00000060040c7825 */ /* 0x004fc800078e00c6 */
        /* <DEDUP_REMOVED lines=19> */
.L_x_1683:
[----:B------:R3:W-:Y:S02]  /*12e40*/  STS.128 [R2+0x11800], RZ ;  /* 0x011800ff02007388 */ /* 0x0007e40000000c00 */
.L_x_1682:
[----:B------:R-:W-:Y:S05]  /*12e50*/  BSYNC.RECONVERGENT B0 ;  /* 0x0000000000007941 */ /* 0x000fea0003800200 */
.L_x_1681:
[----:B------:R-:W-:Y:S01]  /*12e60*/  IMAD.SHL.U32 R0, R0, 0x400, RZ ;  /* 0x0000040000007824 */ /* 0x000fe200078e00ff */
[----:B--2-4-:R-:W-:Y:S01]  /*12e70*/  LOP3.LUT R13, R64, 0x8, R61, 0x78, !PT ;  /* 0x00000008400d7812 */ /* 0x014fe200078e783d */
[----:B------:R-:W-:Y:S01]  /*12e80*/  IMAD.IADD R7, R62, 0x1, R7 ;  /* 0x000000013e077824 */ /* 0x000fe200078e0207 */
[----:B------:R-:W-:Y:S01]  /*12e90*/  LOP3.LUT P1, RZ, R61, 0x2, RZ, 0xc0, !PT ;  /* 0x000000023dff7812 */ /* 0x000fe2000782c0ff */
[----:B------:R-:W-:Y:S01]  /*12ea0*/  IMAD.MOV.U32 R139, RZ, RZ, 0x20 ;  /* 0x00000020ff8b7424 */ /* 0x000fe200078e00ff */
[----:B------:R-:W-:Y:S01]  /*12eb0*/  LOP3.LUT R0, R0, 0x400, RZ, 0xc0, !PT ;  /* 0x0000040000007812 */ /* 0x000fe200078ec0ff */
[----:B------:R-:W-:Y:S01]  /*12ec0*/  IMAD.MOV.U32 R138, RZ, RZ, 0x40 ;  /* 0x00000040ff8a7424 */ /* 0x000fe200078e00ff */
[----:B------:R-:W-:Y:S01]  /*12ed0*/  LEA R101, R7, UR5, 0x1 ;  /* 0x0000000507657c11 */ /* 0x000fe2000f8e08ff */
[----:B------:R-:W2:Y:S01]  /*12ee0*/  LDCU UR4, c[0x0][0x50c] ;  /* 0x0000a180ff0477ac */ /* 0x000ea20008000800 */
[----:B------:R-:W-:Y:S01]  /*12ef0*/  LOP3.LUT P0, RZ, R61, 0x4, RZ, 0xc0, !PT ;  /* 0x000000043dff7812 */ /* 0x000fe2000780c0ff */
[----:B------:R-:W-:Y:S01]  /*12f00*/  IMAD R13, R13, 0x2, R0 ;  /* 0x000000020d0d7824 */ /* 0x000fe200078e0200 */
[----:B------:R-:W-:Y:S01]  /*12f10*/  SEL R0, R139, 0xffffffe0, !P1 ;  /* 0xffffffe08b007807 */ /* 0x000fe20004800000 */
[----:B------:R-:W-:Y:S01]  /*12f20*/  LDSM.16.M88.4 R88, [R101] ;  /* 0x000000006558783b */ /* 0x000fe20000000200 */
[----:B---3--:R-:W-:Y:S01]  /*12f30*/  SEL R4, R138, 0xffffffc0, !P0 ;  /* 0xffffffc08a047807 */ /* 0x008fe20004000000 */
[----:B------:R-:W-:-:S02]  /*12f40*/  VIADD R11, R13, UR5 ;  /* 0x000000050d0b7c36 */ /* 0x000fc40008000000 */
[----:B------:R-:W3:Y:S01]  /*12f50*/  LDSM.16.M88.4 R56, [R13+UR5+0x6000] ;  /* 0x006000050d38783b */ /* 0x000ee20008000200 */
[--C-:B------:R-:W-:Y:S02]  /*12f60*/  IMAD.IADD R50, R101, 0x1, R0.reuse ;  /* 0x0000000165327824 */ /* 0x100fe400078e0200 */
[----:B------:R-:W-:Y:S01]  /*12f70*/  IMAD.IADD R12, R11, 0x1, R0 ;  /* 0x000000010b0c7824 */ /* 0x000fe200078e0200 */
[----:B------:R-:W4:Y:S01]  /*12f80*/  LDSM.16.M88.4 R44, [R13+UR5+0x6800] ;  /* 0x006800050d2c783b */ /* 0x000f220008000200 */
[----:B------:R-:W-:Y:S01]  /*12f90*/  IMAD.IADD R51, R101, 0x1, R4 ;  /* 0x0000000165337824 */ /* 0x000fe200078e0204 */
[----:B------:R-:W-:Y:S02]  /*12fa0*/  IADD3 R11, PT, PT, R11, R4, RZ ;  /* 0x000000040b0b7210 */ /* 0x000fe40007ffe0ff */
[----:B------:R-:W5:Y:S01]  /*12fb0*/  LDSM.16.M88.4 R36, [R13+UR5+0x7000] ;  /* 0x007000050d24783b */ /* 0x000f620008000200 */
[C---:B------:R-:W-:Y:S02]  /*12fc0*/  IMAD.IADD R48, R0.reuse, 0x1, R51 ;  /* 0x0000000100307824 */ /* 0x040fe400078e0233 */
[----:B------:R-:W-:Y:S01]  /*12fd0*/  IMAD.IADD R8, R0, 0x1, R11 ;  /* 0x0000000100087824 */ /* 0x000fe200078e020b */
[----:B------:R-:W1:Y:S04]  /*12fe0*/  LDSM.16.M88.4 R80, [R13+UR5+0x7800] ;  /* 0x007800050d50783b */ /* 0x000e680008000200 */
[----:B------:R-:W-:Y:S04]  /*12ff0*/  LDSM.16.M88.4 R16, [R50] ;  /* 0x000000003210783b */ /* 0x000fe80000000200 */
[----:B------:R-:W2:Y:S04]  /*13000*/  LDSM.16.M88.4 R76, [R12+0x6000] ;  /* 0x006000000c4c783b */ /* 0x000ea80000000200 */
[----:B------:R-:W2:Y:S04]  /*13010*/  LDSM.16.M88.4 R68, [R12+0x6800] ;  /* 0x006800000c44783b */ /* 0x000ea80000000200 */
[----:B------:R-:W2:Y:S04]  /*13020*/  LDSM.16.M88.4 R28, [R12+0x7000] ;  /* 0x007000000c1c783b */ /* 0x000ea80000000200 */
[----:B------:R-:W2:Y:S04]  /*13030*/  LDSM.16.M88.4 R20, [R12+0x7800] ;  /* 0x007800000c14783b */ /* 0x000ea80000000200 */
        /* <DEDUP_REMOVED lines=13> */
[C---:B-1----:R-:W-:Y:S08]  /*13110*/  HMMA.16816.F32.BF16 R32, R88.reuse, R80, RZ ;  /* 0x000000505820723c */ /* 0x042ff000000418ff */
[----:B------:R-:W-:Y:S01]  /*13120*/  HMMA.16816.F32.BF16 R88, R88, R82, RZ ;  /* 0x000000525858723c */ /* 0x000fe200000418ff */
[----:B------:R-:W-:Y:S07]  /*13130*/  LDSM.16.M88.4 R80, [R13+UR5+0x8000] ;  /* 0x008000050d50783b */ /* 0x000fee0008000200 */
[C---:B--2---:R-:W-:Y:S08]  /*13140*/  HMMA.16816.F32.BF16 R64, R16.reuse, R76, R64 ;  /* 0x0000004c1040723c */ /* 0x044ff00000041840 */
        /* <DEDUP_REMOVED lines=11> */
[----:B------:R-:W5:Y:S03]  /*13200*/  LDSM.16.M88.4 R16, [R8+0x6800] ;  /* 0x006800000810783b */ /* 0x000f660000000200 */
        /* <DEDUP_REMOVED lines=16> */
[C---:B-----5:R-:W-:Y:S08]  /*13310*/  HMMA.16816.F32.BF16 R52, R92.reuse, R16, R52 ;  /* 0x000000105c34723c */ /* 0x060ff00000041834 */
        /* <DEDUP_REMOVED lines=94> */
[----:B------:R3:W5:Y:S01]  /*13900*/  LDSM.16.M88.4 R4, [R12+0xb800] ;  /* 0x00b800000c04783b */ /* 0x0007620000000200 */
[----:B------:R-:W5:Y:S01]  /*13910*/  MUFU.TANH R62, R62 ;  /* 0x0000003e003e7308 */ /* 0x000f620000002400 */
        /* <DEDUP_REMOVED lines=12> */
[----:B---3--:R-:W-:Y:S01]  /*139e0*/  FMUL.FTZ R12, R44, UR4 ;  /* 0x000000042c0c7c20 */ /* 0x008fe20008410000 */
[----:B-1----:R1:W2:Y:S01]  /*139f0*/  LDSM.16.M88.4 R20, [R11+0xb800] ;  /* 0x00b800000b14783b */ /* 0x0022a20000000200 */
[----:B------:R-:W-:Y:S01]  /*13a00*/  FMUL.FTZ R33, R46, UR4 ;  /* 0x000000042e217c20 */ /* 0x000fe20008410000 */
[----:B------:R-:W-:-:S02]  /*13a10*/  FMUL.FTZ R32, R45, UR4 ;  /* 0x000000042d207c20 */ /* 0x000fc40008410000 */
[----:B------:R-:W-:Y:S02]  /*13a20*/  HMMA.16816.F32.BF16 R88, R36, R34, R88 ;  /* 0x000000222458723c */ /* 0x000fe40000041858 */
[----:B------:R-:W3:Y:S06]  /*13a30*/  MUFU.TANH R57, R57 ;  /* 0x0000003900397308 */ /* 0x000eec0000002400 */
[C---:B-----5:R-:W-:Y:S02]  /*13a40*/  HMMA.16816.F32.BF16 R40, R24.reuse, R16, R40 ;  /* 0x000000101828723c */ /* 0x060fe40000041828 */
[----:B------:R-:W4:Y:S06]  /*13a50*/  MUFU.TANH R31, R31 ;  /* 0x0000001f001f7308 */ /* 0x000f2c0000002400 */
[----:B------:R-:W-:Y:S01]  /*13a60*/  HMMA.16816.F32.BF16 R76, R24, R18, R76 ;  /* 0x00000012184c723c */ /* 0x000fe2000004184c */
[----:B------:R5:W4:Y:S01]  /*13a70*/  LDSM.16.M88.4 R16, [R8+0xb800] ;  /* 0x00b800000810783b */ /* 0x000b220000000200 */
[----:B------:R-:W-:Y:S01]  /*13a80*/  MUFU.TANH R13, R13 ;  /* 0x0000000d000d7308 */ /* 0x000fe20000002400 */
[----:B-1----:R-:W-:Y:S01]  /*13a90*/  FMUL.FTZ R11, R47, UR4 ;  /* 0x000000042f0b7c20 */ /* 0x002fe20008410000 */
[----:B------:R-:W-:-:S04]  /*13aa0*/  DEPBAR.LE SB0, 0x0 ;  /* 0x000080000000791a */ /* 0x000fc80000000000 */
[C---:B------:R-:W-:Y:S01]  /*13ab0*/  HMMA.16816.F32.BF16 R80, R64.reuse, R4, R80 ;  /* 0x000000044050723c */ /* 0x040fe20000041850 */
[----:B------:R-:W-:Y:S01]  /*13ac0*/  IMAD.SHL.U32 R5, R61, 0x2, RZ ;  /* 0x000000023d057824 */ /* 0x000fe200078e00ff */
[----:B------:R-:W1:Y:S04]  /*13ad0*/  MUFU.TANH R52, R52 ;  /* 0x0000003400347308 */ /* 0x000e680000002400 */
[----:B------:R-:W-:Y:S02]  /*13ae0*/  LOP3.LUT R5, R5, 0x6, RZ, 0xc0, !PT ;  /* 0x0000000605057812 */ /* 0x000fe400078ec0ff */
[----:B------:R-:W-:Y:S02]  /*13af0*/  HMMA.16816.F32.BF16 R88, R64, R6, R88 ;  /* 0x000000064058723c */ /* 0x000fe40000041858 */
[----:B------:R-:W1:Y:S01]  /*13b00*/  MUFU.TANH R12, R12 ;  /* 0x0000000c000c7308 */ /* 0x000e620000002400 */
[----:B------:R-:W-:-:S04]  /*13b10*/  IMAD.IADD R4, R200, 0x1, R5 ;  /* 0x00000001c8047824 */ /* 0x000fc800078e0205 */
[C---:B------:R-:W-:Y:S01]  /*13b20*/  VIADD R6, R4.reuse, 0x1 ;  /* 0x0000000104067836 */ /* 0x040fe20000000000 */
[CC--:B------:R-:W-:Y:S01]  /*13b30*/  ISETP.GE.AND P3, PT, R4.reuse, R63.reuse, PT ;  /* 0x0000003f0400720c */ /* 0x0c0fe20003f66270 */
[----:B------:R-:W-:Y:S01]  /*13b40*/  HMMA.16816.F32.BF16 R76, R68, R74, R76 ;  /* 0x0000004a444c723c */ /* 0x000fe2000004184c */
[----:B-----5:R-:W-:Y:S01]  /*13b50*/  IADD3 R8, PT, PT, R4, 0x9, RZ ;  /* 0x0000000904087810 */ /* 0x020fe20007ffe0ff */
[----:B------:R-:W5:Y:S01]  /*13b60*/  MUFU.TANH R33, R33 ;  /* 0x0000002100217308 */ /* 0x000f620000002400 */
[-C--:B------:R-:W-:Y:S01]  /*13b70*/  ISETP.GE.AND P2, PT, R6, R63.reuse, PT ;  /* 0x0000003f0600720c */ /* 0x080fe20003f46270 */
[----:B------:R-:W-:Y:S01]  /*13b80*/  VIADD R6, R4, 0x10 ;  /* 0x0000001004067836 */ /* 0x000fe20000000000 */
[----:B------:R-:W-:Y:S02]  /*13b90*/  FSEL R5, R51, -INF , !P3 ;  /* 0xff80000033057808 */ /* 0x000fe40005800000 */
[----:B------:R-:W-:Y:S01]  /*13ba0*/  FSEL R48, R48, -INF , !P3 ;  /* 0xff80000030307808 */ /* 0x000fe20005800000 */
[----:B--2---:R-:W-:Y:S01]  /*13bb0*/  HMMA.16816.F32.BF16 R80, R24, R20, R80 ;  /* 0x000000141850723c */ /* 0x004fe20000041850 */
[----:B------:R-:W-:Y:S01]  /*13bc0*/  ISETP.GE.AND P4, PT, R6, R63, PT ;  /* 0x0000003f0600720c */ /* 0x000fe20003f86270 */
[----:B------:R-:W-:Y:S01]  /*13bd0*/  VIADD R6, R4, 0x11 ;  /* 0x0000001104067836 */ /* 0x000fe20000000000 */
[----:B------:R-:W-:Y:S01]  /*13be0*/  FSEL R7, R62, -INF , !P2 ;  /* 0xff8000003e077808 */ /* 0x000fe20005000000 */
[----:B------:R-:W-:Y:S01]  /*13bf0*/  MUFU.TANH R32, R32 ;  /* 0x0000002000207308 */ /* 0x000fe20000002400 */
[----:B------:R-:W-:-:S02]  /*13c00*/  FSEL R50, R50, -INF , !P2 ;  /* 0xff80000032327808 */ /* 0x000fc40005000000 */
[-C--:B------:R-:W-:Y:S01]  /*13c10*/  ISETP.GE.AND P3, PT, R6, R63.reuse, PT ;  /* 0x0000003f0600720c */ /* 0x080fe20003f66270 */
[----:B------:R-:W-:Y:S01]  /*13c20*/  HMMA.16816.F32.BF16 R88, R24, R22, R88 ;  /* 0x000000161858723c */ /* 0x000fe20000041858 */
[----:B------:R-:W-:Y:S01]  /*13c30*/  VIADD R6, R4, 0x18 ;  /* 0x0000001804067836 */ /* 0x000fe20000000000 */
[-C--:B------:R-:W-:Y:S01]  /*13c40*/  ISETP.GE.AND P5, PT, R8, R63.reuse, PT ;  /* 0x0000003f0800720c */ /* 0x080fe20003fa6270 */
[----:B------:R-:W-:Y:S01]  /*13c50*/  FMUL.FTZ R77, R77, UR4 ;  /* 0x000000044d4d7c20 */ /* 0x000fe20008410000 */
[----:B------:R-:W-:Y:S01]  /*13c60*/  FMUL.FTZ R79, R79, UR4 ;  /* 0x000000044f4f7c20 */ /* 0x000fe20008410000 */
[----:B------:R-:W2:Y:S01]  /*13c70*/  MUFU.TANH R11, R11 ;  /* 0x0000000b000b7308 */ /* 0x000ea20000002400 */
[----:B------:R-:W-:Y:S01]  /*13c80*/  ISETP.GE.AND P2, PT, R6, R63, PT ;  /* 0x0000003f0600720c */ /* 0x000fe20003f46270 */
[----:B------:R-:W-:Y:S01]  /*13c90*/  VIADD R6, R4, 0x19 ;  /* 0x0000001904067836 */ /* 0x000fe20000000000 */
[C---:B------:R-:W-:Y:S01]  /*13ca0*/  HMMA.16816.F32.BF16 R40, R68.reuse, R72, R40 ;  /* 0x000000484428723c */ /* 0x040fe20000041828 */
[----:B---3--:R-:W-:Y:S01]  /*13cb0*/  FSEL R57, R57, -INF , !P5 ;  /* 0xff80000039397808 */ /* 0x008fe20006800000 */
[----:B------:R-:W-:Y:S01]  /*13cc0*/  FMUL.FTZ R76, R76, UR4 ;  /* 0x000000044c4c7c20 */ /* 0x000fe20008410000 */
[----:B------:R-:W-:Y:S01]  /*13cd0*/  FSEL R28, R28, -INF , !P5 ;  /* 0xff8000001c1c7808 */ /* 0x000fe20006800000 */
[----:B------:R-:W-:Y:S01]  /*13ce0*/  FMUL.FTZ R78, R78, UR4 ;  /* 0x000000044e4e7c20 */ /* 0x000fe20008410000 */
[----:B----4-:R-:W-:Y:S01]  /*13cf0*/  FSEL R23, R31, -INF , !P4 ;  /* 0xff8000001f177808 */ /* 0x010fe20006000000 */
[----:B------:R-:W-:Y:S01]  /*13d00*/  MUFU.TANH R176, R77 ;  /* 0x0000004d00b07308 */ /* 0x000fe20000002400 */
[----:B-1----:R-:W-:Y:S01]  /*13d10*/  FSEL R21, R52, -INF , !P3 ;  /* 0xff80000034157808 */ /* 0x002fe20005800000 */
[----:B------:R-:W-:Y:S01]  /*13d20*/  HMMA.16816.F32.BF16 R80, R68, R16, R80 ;  /* 0x000000104450723c */ /* 0x000fe20000041850 */
[----:B------:R-:W-:Y:S01]  /*13d30*/  VIADD R16, R4, 0x8 ;  /* 0x0000000804107836 */ /* 0x000fe20000000000 */
[----:B------:R-:W-:-:S04]  /*13d40*/  FSEL R12, R12, -INF , !P2 ;  /* 0xff8000000c0c7808 */ /* 0x000fc80005000000 */
[-C--:B------:R-:W-:Y:S01]  /*13d50*/  ISETP.GE.AND P6, PT, R16, R63.reuse, PT ;  /* 0x0000003f1000720c */ /* 0x080fe20003fc6270 */
[----:B------:R-:W1:Y:S01]  /*13d60*/  MUFU.TANH R183, R79 ;  /* 0x0000004f00b77308 */ /* 0x000e620000002400 */
[----:B------:R-:W-:Y:S01]  /*13d70*/  HMMA.16816.F32.BF16 R88, R68, R18, R88 ;  /* 0x000000124458723c */ /* 0x000fe20000041858 */
[----:B------:R-:W-:Y:S02]  /*13d80*/  FSEL R18, R30, -INF , !P4 ;  /* 0xff8000001e127808 */ /* 0x000fe40006000000 */
[----:B------:R-:W-:Y:S01]  /*13d90*/  FSEL R29, R29, -INF , !P6 ;  /* 0xff8000001d1d7808 */ /* 0x000fe20007000000 */
[----:B------:R-:W-:Y:S01]  /*13da0*/  FMUL.FTZ R40, R40, UR4 ;  /* 0x0000000428287c20 */ /* 0x000fe20008410000 */
[----:B------:R-:W-:Y:S01]  /*13db0*/  FSEL R56, R56, -INF , !P6 ;  /* 0xff80000038387808 */ /* 0x000fe20007000000 */
[----:B------:R-:W-:Y:S01]  /*13dc0*/  FMUL.FTZ R42, R42, UR4 ;  /* 0x000000042a2a7c20 */ /* 0x000fe20008410000 */
[-C--:B------:R-:W-:Y:S01]  /*13dd0*/  ISETP.GE.AND P6, PT, R6, R63.reuse, PT ;  /* 0x0000003f0600720c */ /* 0x080fe20003fc6270 */
[----:B------:R-:W-:Y:S01]  /*13de0*/  VIADD R6, R4, 0x20 ;  /* 0x0000002004067836 */ /* 0x000fe20000000000 */
[----:B------:R-:W-:Y:S01]  /*13df0*/  MUFU.TANH R180, R40 ;  /* 0x0000002800b47308 */ /* 0x000fe20000002400 */
[----:B------:R-:W-:Y:S01]  /*13e00*/  FSEL R16, R13, -INF , !P3 ;  /* 0xff8000000d107808 */ /* 0x000fe20005800000 */
[----:B------:R-:W-:Y:S01]  /*13e10*/  FMUL.FTZ R41, R41, UR4 ;  /* 0x0000000429297c20 */ /* 0x000fe20008410000 */
[----:B------:R-:W-:Y:S01]  /*13e20*/  FMUL.FTZ R43, R43, UR4 ;  /* 0x000000042b2b7c20 */ /* 0x000fe20008410000 */
[-C--:B------:R-:W-:Y:S01]  /*13e30*/  ISETP.GE.AND P5, PT, R6, R63.reuse, PT ;  /* 0x0000003f0600720c */ /* 0x080fe20003fa6270 */
[----:B------:R-:W-:Y:S01]  /*13e40*/  VIADD R6, R4, 0x21 ;  /* 0x0000002104067836 */ /* 0x000fe20000000000 */
[----:B-----5:R-:W-:Y:S01]  /*13e50*/  FSEL R13, R33, -INF , !P2 ;  /* 0xff800000210d7808 */ /* 0x020fe20005000000 */
[----:B------:R-:W-:Y:S01]  /*13e60*/  FMUL.FTZ R80, R80, UR4 ;  /* 0x0000000450507c20 */ /* 0x000fe20008410000 */
[----:B------:R-:W3:Y:S01]  /*13e70*/  MUFU.TANH R189, R42 ;  /* 0x0000002a00bd7308 */ /* 0x000ee20000002400 */
[----:B------:R-:W-:Y:S01]  /*13e80*/  FMUL.FTZ R81, R81, UR4 ;  /* 0x0000000451517c20 */ /* 0x000fe20008410000 */
[-C--:B------:R-:W-:Y:S01]  /*13e90*/  ISETP.GE.AND P4, PT, R6, R63.reuse, PT ;  /* 0x0000003f0600720c */ /* 0x080fe20003f86270 */
[----:B------:R-:W-:Y:S01]  /*13ea0*/  FMUL.FTZ R82, R82, UR4 ;  /* 0x0000000452527c20 */ /* 0x000fe20008410000 */
[----:B------:R-:W-:Y:S01]  /*13eb0*/  IADD3 R6, PT, PT, R4, 0x28, RZ ;  /* 0x0000002804067810 */ /* 0x000fe20007ffe0ff */
[----:B------:R-:W-:Y:S01]  /*13ec0*/  FMUL.FTZ R83, R83, UR4 ;  /* 0x0000000453537c20 */ /* 0x000fe20008410000 */
[----:B------:R-:W-:Y:S01]  /*13ed0*/  FMUL.FTZ R88, R88, UR4 ;  /* 0x0000000458587c20 */ /* 0x000fe20008410000 */
[----:B------:R-:W-:Y:S01]  /*13ee0*/  FMUL.FTZ R90, R90, UR4 ;  /* 0x000000045a5a7c20 */ /* 0x000fe20008410000 */
[----:B------:R-:W-:Y:S01]  /*13ef0*/  ISETP.GE.AND P3, PT, R6, R63, PT ;  /* 0x0000003f0600720c */ /* 0x000fe20003f66270 */
[----:B------:R-:W-:Y:S01]  /*13f00*/  VIADD R6, R4, 0x29 ;  /* 0x0000002904067836 */ /* 0x000fe20000000000 */
[----:B------:R-:W4:Y:S01]  /*13f10*/  MUFU.TANH R174, R41 ;  /* 0x0000002900ae7308 */ /* 0x000f220000002400 */
[----:B------:R-:W-:Y:S01]  /*13f20*/  FMUL.FTZ R91, R91, UR4 ;  /* 0x000000045b5b7c20 */ /* 0x000fe20008410000 */
[----:B------:R-:W-:Y:S01]  /*13f30*/  FMUL.FTZ R89, R89, UR4 ;  /* 0x0000000459597c20 */ /* 0x000fe20008410000 */
[----:B--2---:R-:W-:-:S02]  /*13f40*/  FSEL R11, R11, -INF , !P6 ;  /* 0xff8000000b0b7808 */ /* 0x004fc40007000000 */
[-C--:B------:R-:W-:Y:S01]  /*13f50*/  ISETP.GE.AND P2, PT, R6, R63.reuse, PT ;  /* 0x0000003f0600720c */ /* 0x080fe20003f46270 */
[----:B------:R-:W-:Y:S01]  /*13f60*/  VIADD R6, R4, 0x30 ;  /* 0x0000003004067836 */ /* 0x000fe20000000000 */
[----:B------:R-:W-:Y:S01]  /*13f70*/  FSEL R8, R32, -INF , !P6 ;  /* 0xff80000020087808 */ /* 0x000fe20007000000 */
[----:B------:R-:W2:Y:S01]  /*13f80*/  MUFU.TANH R181, R43 ;  /* 0x0000002b00b57308 */ /* 0x000ea20000002400 */
[----:B-1----:R-:W-:Y:S02]  /*13f90*/  FSEL R183, R183, -INF , !P2 ;  /* 0xff800000b7b77808 */ /* 0x002fe40005000000 */
[----:B------:R-:W-:Y:S01]  /*13fa0*/  ISETP.GE.AND P6, PT, R6, R63, PT ;  /* 0x0000003f0600720c */ /* 0x000fe20003fc6270 */
[----:B------:R-:W-:Y:S01]  /*13fb0*/  VIADD R6, R4, 0x31 ;  /* 0x0000003104067836 */ /* 0x000fe20000000000 */
[----:B------:R-:W-:Y:S02]  /*13fc0*/  FSEL R176, R176, -INF , !P2 ;  /* 0xff800000b0b07808 */ /* 0x000fe40005000000 */
[----:B------:R-:W-:Y:S01]  /*13fd0*/  ISETP.GT.AND P2, PT, R202, R195, PT ;  /* 0x000000c3ca00720c */ /* 0x000fe20003f44270 */
[----:B------:R-:W1:Y:S01]  /*13fe0*/  MUFU.TANH R178, R76 ;  /* 0x0000004c00b27308 */ /* 0x000e620000002400 */
[----:B---3--:R-:W-:-:S02]  /*13ff0*/  FSEL R189, R189, -INF , !P5 ;  /* 0xff800000bdbd7808 */ /* 0x008fc40006800000 */
[----:B------:R-:W-:Y:S02]  /*14000*/  FSEL R180, R180, -INF , !P5 ;  /* 0xff800000b4b47808 */ /* 0x000fe40006800000 */
[-C--:B------:R-:W-:Y:S01]  /*14010*/  ISETP.GE.AND P5, PT, R6, R63.reuse, PT ;  /* 0x0000003f0600720c */ /* 0x080fe20003fa6270 */
[----:B------:R-:W-:Y:S01]  /*14020*/  VIADD R6, R4, 0x38 ;  /* 0x0000003804067836 */ /* 0x000fe20000000000 */
[----:B----4-:R-:W-:Y:S01]  /*14030*/  FSEL R174, R174, -INF , !P4 ;  /* 0xff800000aeae7808 */ /* 0x010fe20006000000 */
[----:B------:R-:W3:Y:S01]  /*14040*/  MUFU.TANH R185, R78 ;  /* 0x0000004e00b97308 */ /* 0x000ee20000002400 */
[----:B------:R-:W-:Y:S01]  /*14050*/  VIADD R4, R4, 0x39 ;  /* 0x0000003904047836 */ /* 0x000fe20000000000 */
[----:B--2---:R-:W-:Y:S02]  /*14060*/  FSEL R181, R181, -INF , !P4 ;  /* 0xff800000b5b57808 */ /* 0x004fe40006000000 */
[----:B------:R-:W-:-:S04]  /*14070*/  ISETP.GE.AND P4, PT, R6, R63, PT ;  /* 0x0000003f0600720c */ /* 0x000fc80003f86270 */
[----:B------:R-:W2:Y:S01]  /*14080*/  MUFU.TANH R172, R80 ;  /* 0x0000005000ac7308 */ /* 0x000ea20000002400 */
[----:B-1----:R-:W-:-:S07]  /*14090*/  FSEL R178, R178, -INF , !P3 ;  /* 0xff800000b2b27808 */ /* 0x002fce0005800000 */
[----:B------:R-:W1:Y:S01]  /*140a0*/  MUFU.TANH R173, R81 ;  /* 0x0000005100ad7308 */ /* 0x000e620000002400 */
[----:B---3--:R-:W-:Y:S02]  /*140b0*/  FSEL R185, R185, -INF , !P3 ;  /* 0xff800000b9b97808 */ /* 0x008fe40005800000 */
[----:B------:R-:W-:-:S05]  /*140c0*/  ISETP.GE.AND P3, PT, R4, R63, PT ;  /* 0x0000003f0400720c */ /* 0x000fca0003f66270 */
        /* <DEDUP_REMOVED lines=9> */
[----:B-1----:R-:W-:-:S07]  /*14160*/  FSEL R170, R170, -INF , !P4 ;  /* 0xff800000aaaa7808 */ /* 0x002fce0006000000 */
[----:B------:R-:W1:Y:S01]  /*14170*/  MUFU.TANH R167, R89 ;  /* 0x0000005900a77308 */ /* 0x000e620000002400 */
[----:B---3--:R-:W-:Y:S02]  /*14180*/  FSEL R165, R165, -INF , !P4 ;  /* 0xff800000a5a57808 */ /* 0x008fe40006000000 */
[----:B--2---:R-:W-:Y:S02]  /*14190*/  FSEL R164, R164, -INF , !P3 ;  /* 0xff800000a4a47808 */ /* 0x004fe40005800000 */
[----:B-1----:R-:W-:Y:S01]  /*141a0*/  FSEL R167, R167, -INF , !P3 ;  /* 0xff800000a7a77808 */ /* 0x002fe20005800000 */
        /* <DEDUP_REMOVED lines=14> */
.L_x_1685:
        /* <DEDUP_REMOVED lines=60> */
.L_x_1686:
        /* <DEDUP_REMOVED lines=10> */
[----:B------:R-:W-:Y:S01]  /*146f0*/  @!PT LDS RZ, [RZ] ;  /* 0x00000000fffff984 */ /* 0x000fe20000000800 */
[----:B------:R-:W-:Y:S01]  /*14700*/  @!PT LDS RZ, [RZ] ;  /* 0x00000000fffff984 */ /* 0x000fe20000000800 */
[----:B------:R-:W-:Y:S01]  /*14710*/  @!PT LDS RZ, [RZ] ;  /* 0x00000000fffff984 */ /* 0x000fe20000000800 */
[----:B------:R1:W-:Y:S03]  /*14720*/  @!P5 LDGSTS.E.BYPASS.LTC128B.128 [R2+0x6000], desc[UR6][R196.64] ;  /* 0x06000000c402dfae */ /* 0x0003e6000b981a06 */
[----:B------:R-:W-:Y:S01]  /*14730*/  IADD3.X R27, PT, PT, R15, UR4, RZ, P2, !PT ;  /* 0x000000040f1b7c10 */ /* 0x000fe200097fe4ff */
[----:B------:R1:W-:Y:S01]  /*14740*/  @P5 STS.128 [R2+0x6000], RZ ;  /* 0x006000ff02005388 */ /* 0x0003e20000000c00 */
[----:B------:R-:W-:-:S03]  /*14750*/  IADD3 R24, P2, PT, R26, UR9, RZ ;  /* 0x000000091a187c10 */ /* 0x000fc6000ff5e0ff */
[----:B------:R-:W-:Y:S01]  /*14760*/  @!PT LDS RZ, [RZ] ;  /* 0x00000000fffff984 */ /* 0x000fe20000000800 */
[----:B------:R-:W-:Y:S01]  /*14770*/  @!PT LDS RZ, [RZ] ;  /* 0x00000000fffff984 */ /* 0x000fe20000000800 */
[----:B------:R-:W-:Y:S01]  /*14780*/  @!PT LDS RZ, [RZ] ;  /* 0x00000000fffff984 */ /* 0x000fe20000000800 */
[----:B------:R1:W-:Y:S01]  /*14790*/  @!P4 LDGSTS.E.BYPASS.LTC128B.128 [R2+0x8000], desc[UR6][R196.64+0x80] ;  /* 0x08000080c402cfae */ /* 0x0003e2000b981a06 */
[----:B------:R-:W-:-:S03]  /*147a0*/  IADD3.X R25, PT, PT, R27, UR4, RZ, P2, !PT ;  /* 0x000000041b197c10 */ /* 0x000fc600097fe4ff */
        /* <DEDUP_REMOVED lines=52> */
.L_x_1684:
[----:B------:R-:W-:Y:S01]  /*14af0*/  FMNMX3.FTZ R9, R48, R50, R56, !PT ;  /* 0x0000003230097276 */ /* 0x000fe20007810038 */
[----:B------:R-:W2:Y:S01]  /*14b00*/  S2R R187, SR_TID.X ;  /* 0x0000000000bb7919 */ /* 0x000ea20000002100 */
        /* <DEDUP_REMOVED lines=10> */
[----:B-1----:R-:W-:Y:S02]  /*14bb0*/  FMNMX3.FTZ R2, R9, R176, R172, !PT ;  /* 0x000000b009027276 */ /* 0x002fe400078100ac */
[----:B------:R-:W-:-:S02]  /*14bc0*/  FMNMX3.FTZ R4, R4, R183, R171, !PT ;  /* 0x000000b704047276 */ /* 0x000fc400078100ab */
[----:B------:R-:W-:Y:S02]  /*14bd0*/  FMNMX3.FTZ R2, R2, R173, R170, !PT ;  /* 0x000000ad02027276 */ /* 0x000fe400078100aa */
[----:B------:R-:W-:Y:S02]  /*14be0*/  FMNMX3.FTZ R9, R4, R169, R165, !PT ;  /* 0x000000a904097276 */ /* 0x000fe400078100a5 */
[----:B------:R-:W-:Y:S02]  /*14bf0*/  FMNMX.FTZ R2, R167, R2, !PT ;  /* 0x00000002a7027209 */ /* 0x000fe40007810000 */
[----:B------:R-:W-:Y:S02]  /*14c00*/  FMNMX.FTZ R6, R164, R9, !PT ;  /* 0x00000009a4067209 */ /* 0x000fe40007810000 */
[----:B------:R-:W-:Y:S01]  /*14c10*/  LOP3.LUT R4, R3, 0x1c0, RZ, 0xc0, !PT ;  /* 0x000001c003047812 */ /* 0x000fe200078ec0ff */
[----:B------:R-:W1:Y:S01]  /*14c20*/  SHFL.BFLY PT, R15, R2, 0x2, 0x1f ;  /* 0x0c401f00020f7f89 */ /* 0x000e6200000e0000 */
[----:B--2---:R-:W-:-:S02]  /*14c30*/  SHF.L.U32 R17, R187, 0x3, RZ ;  /* 0x00000003bb117819 */ /* 0x004fc400000006ff */
[----:B------:R-:W-:Y:S01]  /*14c40*/  SHF.R.U32.HI R186, RZ, 0x1, R187 ;  /* 0x00000001ffba7819 */ /* 0x000fe200000116bb */
[----:B------:R-:W2:Y:S01]  /*14c50*/  SHFL.BFLY PT, R9, R6, 0x2, 0x1f ;  /* 0x0c401f0006097f89 */ /* 0x000ea200000e0000 */
        /* <DEDUP_REMOVED lines=8> */
[----:B-1----:R-:W-:Y:S02]  /*14ce0*/  FMNMX.FTZ R15, R2, R15, !PT ;  /* 0x0000000f020f7209 */ /* 0x002fe40007810000 */
[----:B------:R-:W-:Y:S01]  /*14cf0*/  IADD3 R168, PT, PT, R0, R188, RZ ;  /* 0x000000bc00a87210 */ /* 0x000fe20007ffe0ff */
[----:B------:R-:W-:Y:S01]  /*14d00*/  LDSM.16.MT88.4 R124, [R188+0xc000] ;  /* 0x00c00000bc7c783b */ /* 0x000fe20000004200 */
[----:B--2---:R-:W-:-:S03]  /*14d10*/  FMNMX.FTZ R9, R6, R9, !PT ;  /* 0x0000000906097209 */ /* 0x004fc60007810000 */
[----:B------:R-:W1:Y:S04]  /*14d20*/  SHFL.BFLY PT, R132, R15, 0x1, 0x1f ;  /* 0x0c201f000f847f89 */ /* 0x000e6800000e0000 */
[----:B------:R-:W2:Y:S04]  /*14d30*/  SHFL.BFLY PT, R2, R9, 0x1, 0x1f ;  /* 0x0c201f0009027f89 */ /* 0x000ea800000e0000 */
[----:B------:R-:W4:Y:S04]  /*14d40*/  LDSM.16.MT88.4 R116, [R168+0xc000] ;  /* 0x00c00000a874783b */ /* 0x000f280000004200 */
[----:B------:R-:W-:Y:S04]  /*14d50*/  LDSM.16.MT88.4 R80, [R168+0x10000] ;  /* 0x01000000a850783b */ /* 0x000fe80000004200 */
[----:B------:R-:W-:Y:S04]  /*14d60*/  LDSM.16.MT88.4 R40, [R188+0xe000] ;  /* 0x00e00000bc28783b */ /* 0x000fe80000004200 */
[----:B------:R-:W-:Y:S01]  /*14d70*/  LDSM.16.MT88.4 R148, [R168+0xe800] ;  /* 0x00e80000a894783b */ /* 0x000fe20000004200 */
[----:B-1----:R-:W-:-:S03]  /*14d80*/  FMNMX.FTZ R132, R15, R132, !PT ;  /* 0x000000840f847209 */ /* 0x002fc60007810000 */
[----:B------:R-:W-:Y:S01]  /*14d90*/  LDSM.16.MT88.4 R144, [R168+0x10800] ;  /* 0x01080000a890783b */ /* 0x000fe20000004200 */
[----:B--2---:R-:W-:Y:S01]  /*14da0*/  FMNMX.FTZ R3, R9, R2, !PT ;  /* 0x0000000209037209 */ /* 0x004fe20007810000 */
[----:B---3--:R-:W-:Y:S01]  /*14db0*/  FMUL.FTZ R175, R132, UR4 ;  /* 0x0000000484af7c20 */ /* 0x008fe20008410000 */
[----:B------:R-:W-:Y:S01]  /*14dc0*/  IADD3 R2, PT, PT, R188, 0xc000, RZ ;  /* 0x0000c000bc027810 */ /* 0x000fe20007ffe0ff */
[----:B------:R-:W-:Y:S01]  /*14dd0*/  LDSM.16.MT88.4 R140, [R188+0xc800] ;  /* 0x00c80000bc8c783b */ /* 0x000fe20000004200 */
[----:B------:R-:W-:Y:S01]  /*14de0*/  FSETP.NEU.FTZ.AND P2, PT, R132, -INF , PT ;  /* 0xff8000008400780b */ /* 0x000fe20003f5d000 */
[----:B------:R-:W-:Y:S01]  /*14df0*/  FMUL.FTZ R166, R3, UR4 ;  /* 0x0000000403a67c20 */ /* 0x000fe20008410000 */
[----:B------:R-:W-:Y:S02]  /*14e00*/  @P0 IADD3 R163, PT, PT, R2, -0x40, RZ ;  /* 0xffffffc002a30810 */ /* 0x000fe40007ffe0ff */
[----:B------:R-:W-:Y:S02]  /*14e10*/  FSEL R175, R175, RZ, P2 ;  /* 0x000000ffafaf7208 */ /* 0x000fe40001000000 */
[----:B------:R-:W-:Y:S01]  /*14e20*/  FSETP.NEU.FTZ.AND P2, PT, R3, -INF , PT ;  /* 0xff8000000300780b */ /* 0x000fe20003f5d000 */
[----:B------:R-:W1:Y:S01]  /*14e30*/  LDSM.16.MT88.4 R108, [R163] ;  /* 0x00000000a36c783b */ /* 0x000e620000004200 */
[----:B------:R-:W-:Y:S01]  /*14e40*/  IADD3 R162, PT, PT, R0, R163, RZ ;  /* 0x000000a300a27210 */ /* 0x000fe20007ffe0ff */
[--C-:B------:R-:W-:Y:S01]  /*14e50*/  FFMA.FTZ R161, R48, UR4, -R175.reuse ;  /* 0x0000000430a17c23 */ /* 0x100fe200080108af */
[----:B------:R-:W-:Y:S01]  /*14e60*/  FSEL R166, R166, RZ, P2 ;  /* 0x000000ffa6a67208 */ /* 0x000fe20001000000 */
[--C-:B------:R-:W-:Y:S01]  /*14e70*/  FFMA.FTZ R160, R50, UR4, -R175.reuse ;  /* 0x0000000432a07c23 */ /* 0x100fe200080108af */
[--C-:B------:R-:W-:Y:S01]  /*14e80*/  FFMA.FTZ R157, R56, UR4, -R175.reuse ;  /* 0x00000004389d7c23 */ /* 0x100fe200080108af */
[----:B------:R-:W2:Y:S01]  /*14e90*/  LDSM.16.MT88.4 R48, [R168+0xe000] ;  /* 0x00e00000a830783b */ /* 0x000ea20000004200 */
[--C-:B------:R-:W-:Y:S01]  /*14ea0*/  FFMA.FTZ R156, R28, UR4, -R175.reuse ;  /* 0x000000041c9c7c23 */ /* 0x100fe200080108af */
[--C-:B------:R-:W-:Y:S01]  /*14eb0*/  FFMA.FTZ R154, R57, UR4, -R166.reuse ;  /* 0x00000004399a7c23 */ /* 0x100fe200080108a6 */
[--C-:B------:R-:W-:Y:S01]  /*14ec0*/  FFMA.FTZ R159, R5, UR4, -R166.reuse ;  /* 0x00000004059f7c23 */ /* 0x100fe200080108a6 */
[--C-:B------:R-:W-:Y:S01]  /*14ed0*/  FFMA.FTZ R158, R7, UR4, -R166.reuse ;  /* 0x00000004079e7c23 */ /* 0x100fe200080108a6 */
[----:B------:R-:W3:Y:S01]  /*14ee0*/  LDSM.16.MT88.4 R100, [R162] ;  /* 0x00000000a264783b */ /* 0x000ee20000004200 */
        /* <DEDUP_REMOVED lines=19> */
[----:B------:R-:W5:Y:S01]  /*15020*/  LDSM.16.MT88.4 R16, [R168+0xc800] ;  /* 0x00c80000a810783b */ /* 0x000f620000004200 */
[----:B----4-:R-:W-:Y:S01]  /*15030*/  F2FP.BF16.F32.PACK_AB R96, R160, R161 ;  /* 0x000000a1a060723e */ /* 0x010fe200000010ff */
[----:B------:R-:W4:Y:S01]  /*15040*/  MUFU.EX2 R158, R158 ;  /* 0x0000009e009e7308 */ /* 0x000f220000000800 */
[--C-:B------:R-:W-:Y:S01]  /*15050*/  FFMA.FTZ R179, R174, UR4, -R175.reuse ;  /* 0x00000004aeb37c23 */ /* 0x100fe200080108af */
[----:B------:R-:W5:Y:S01]  /*15060*/  LDSM.16.MT88.4 R12, [R163+0x800] ;  /* 0x00080000a30c783b */ /* 0x000f620000004200 */
[--C-:B------:R-:W-:Y:S01]  /*15070*/  FFMA.FTZ R176, R176, UR4, -R175.reuse ;  /* 0x00000004b0b07c23 */ /* 0x100fe200080108af */
[----:B------:R-:W-:Y:S01]  /*15080*/  MUFU.EX2 R155, R155 ;  /* 0x0000009b009b7308 */ /* 0x000fe20000000800 */
[--C-:B------:R-:W-:Y:S01]  /*15090*/  FFMA.FTZ R178, R185, UR4, -R166.reuse ;  /* 0x00000004b9b27c23 */ /* 0x100fe200080108a6 */
[----:B------:R-:W5:Y:S01]  /*150a0*/  LDSM.16.MT88.4 R8, [R188+0x10800] ;  /* 0x01080000bc08783b */ /* 0x000f620000004200 */
[----:B-1----:R-:W-:Y:S01]  /*150b0*/  F2FP.BF16.F32.PACK_AB R98, R156, R157 ;  /* 0x0000009d9c62723e */ /* 0x002fe200000010ff */
[----:B------:R-:W1:Y:S01]  /*150c0*/  MUFU.EX2 R154, R154 ;  /* 0x0000009a009a7308 */ /* 0x000e620000000800 */
[--C-:B------:R-:W-:Y:S01]  /*150d0*/  FFMA.FTZ R183, R183, UR4, -R166.reuse ;  /* 0x00000004b7b77c23 */ /* 0x100fe200080108a6 */
[----:B------:R-:W5:Y:S01]  /*150e0*/  LDSM.16.MT88.4 R20, [R162+0x2800] ;  /* 0x00280000a214783b */ /* 0x000f620000004200 */
[--C-:B------:R-:W-:Y:S01]  /*150f0*/  FFMA.FTZ R189, R189, UR4, -R166.reuse ;  /* 0x00000004bdbd7c23 */ /* 0x100fe200080108a6 */
[----:B------:R-:W-:Y:S01]  /*15100*/  MUFU.EX2 R153, R153 ;  /* 0x0000009900997308 */ /* 0x000fe20000000800 */
[----:B------:R-:W-:Y:S01]  /*15110*/  FFMA.FTZ R211, R167, UR4, -R175 ;  /* 0x00000004a7d37c23 */ /* 0x000fe200080108af */
[----:B----4-:R-:W-:Y:S01]  /*15120*/  F2FP.BF16.F32.PACK_AB R97, R158, R159 ;  /* 0x0000009f9e61723e */ /* 0x010fe200000010ff */
[----:B------:R-:W4:Y:S01]  /*15130*/  LDSM.16.MT88.4 R32, [R162+0x800] ;  /* 0x00080000a220783b */ /* 0x000f220000004200 */
[----:B------:R-:W4:Y:S01]  /*15140*/  MUFU.EX2 R152, R152 ;  /* 0x0000009800987308 */ /* 0x000f220000000800 */
[--C-:B------:R-:W-:Y:S01]  /*15150*/  FFMA.FTZ R209, R164, UR4, -R166.reuse ;  /* 0x00000004a4d17c23 */ /* 0x100fe200080108a6 */
[----:B------:R-:W-:Y:S01]  /*15160*/  FFMA.FTZ R165, R165, UR4, -R166 ;  /* 0x00000004a5a57c23 */ /* 0x000fe200080108a6 */
[----:B------:R-:W4:Y:S01]  /*15170*/  LDSM.16.MT88.4 R28, [R188+0xe800] ;  /* 0x00e80000bc1c783b */ /* 0x000f220000004200 */
[----:B------:R-:W-:Y:S01]  /*15180*/  MUFU.EX2 R135, R135 ;  /* 0x0000008700877308 */ /* 0x000fe20000000800 */
[----:B------:R-:W-:Y:S01]  /*15190*/  FADD.FTZ R160, R161, R160 ;  /* 0x000000a0a1a07221 */ /* 0x000fe20000010000 */
[----:B-1----:R-:W-:Y:S01]  /*151a0*/  F2FP.BF16.F32.PACK_AB R99, R154, R155 ;  /* 0x0000009b9a63723e */ /* 0x002fe200000010ff */
[----:B------:R-:W1:Y:S01]  /*151b0*/  LDSM.16.MT88.4 R24, [R163+0x2800] ;  /* 0x00280000a318783b */ /* 0x000e620000004200 */
[----:B------:R-:W-:Y:S01]  /*151c0*/  MUFU.EX2 R2, R2 ;  /* 0x0000000200027308 */ /* 0x000fe20000000800 */
[----:B------:R-:W-:Y:S01]  /*151d0*/  FADD.FTZ R158, R159, R158 ;  /* 0x0000009e9f9e7221 */ /* 0x000fe20000010000 */
[----:B------:R-:W-:Y:S01]  /*151e0*/  FADD.FTZ R157, R157, R160 ;  /* 0x000000a09d9d7221 */ /* 0x000fe20000010000 */
[----:B------:R-:W-:Y:S01]  /*151f0*/  ISETP.GE.AND P2, PT, R134, R195, PT ;  /* 0x000000c38600720c */ /* 0x000fe20003f46270 */
[----:B------:R-:W-:Y:S01]  /*15200*/  MUFU.EX2 R137, R137 ;  /* 0x0000008900897308 */ /* 0x000fe20000000800 */
[----:B------:R-:W-:Y:S01]  /*15210*/  HMMA.16816.F32.BF16 R120, R96, R116, RZ ;  /* 0x000000746078723c */ /* 0x000fe200000418ff */
[----:B------:R-:W-:Y:S01]  /*15220*/  FADD.FTZ R155, R155, R158 ;  /* 0x0000009e9b9b7221 */ /* 0x000fe20000010000 */
[----:B------:R-:W-:Y:S01]  /*15230*/  FADD.FTZ R156, R156, R157 ;  /* 0x0000009d9c9c7221 */ /* 0x000fe20000010000 */
[----:B------:R-:W4:Y:S02]  /*15240*/  MUFU.EX2 R136, R136 ;  /* 0x0000008800887308 */ /* 0x000f240000000800 */
[----:B------:R-:W-:-:S02]  /*15250*/  FADD.FTZ R154, R154, R155 ;  /* 0x0000009b9a9a7221 */ /* 0x000fc40000010000 */
[----:B------:R-:W-:Y:S01]  /*15260*/  MUFU.EX2 R133, R133 ;  /* 0x0000008500857308 */ /* 0x000fe20000000800 */
[C---:B------:R-:W-:Y:S03]  /*15270*/  HMMA.16816.F32.BF16 R112, R96.reuse, R108, RZ ;  /* 0x0000006c6070723c */ /* 0x040fe600000418ff */
[----:B------:R-:W1:Y:S04]  /*15280*/  MUFU.EX2 R0, R0 ;  /* 0x0000000000007308 */ /* 0x000e680000000800 */
        /* <DEDUP_REMOVED lines=12> */
[C---:B--2---:R-:W-:Y:S08]  /*15350*/  HMMA.16816.F32.BF16 R44, R96.reuse, R48, RZ ;  /* 0x00000030602c723c */ /* 0x044ff000000418ff */
        /* <DEDUP_REMOVED lines=36> */
[----:B------:R-:W-:Y:S01]  /*155a0*/  HMMA.16816.F32.BF16 R60, R4, R20, R60 ;  /* 0x00000014043c723c */ /* 0x000fe2000004183c */
[----:B------:R-:W-:Y:S01]  /*155b0*/  FFMA.FTZ R20, R180, UR4, -R175 ;  /* 0x00000004b4147c23 */ /* 0x000fe200080108af */
[----:B------:R-:W-:-:S02]  /*155c0*/  FFMA.FTZ R180, R181, UR4, -R166 ;  /* 0x00000004b5b47c23 */ /* 0x000fc400080108a6 */
[----:B------:R-:W-:Y:S04]  /*155d0*/  MUFU.EX2 R181, R189 ;  /* 0x000000bd00b57308 */ /* 0x000fe80000000800 */
[----:B------:R4:W5:Y:S01]  /*155e0*/  MUFU.EX2 R174, R20 ;  /* 0x0000001400ae7308 */ /* 0x0009620000000800 */
[C---:B------:R-:W-:Y:S03]  /*155f0*/  HMMA.16816.F32.BF16 R44, R4.reuse, R148, R44 ;  /* 0x00000094042c723c */ /* 0x040fe6000004182c */
[----:B------:R-:W5:Y:S05]  /*15600*/  MUFU.EX2 R180, R180 ;  /* 0x000000b400b47308 */ /* 0x000f6a0000000800 */
        /* <DEDUP_REMOVED lines=19> */
[C---:B-1----:R-:W-:Y:S08]  /*15740*/  HMMA.16816.F32.BF16 R84, R4.reuse, R16, R84 ;  /* 0x000000100454723c */ /* 0x042ff00000041854 */
[C---:B------:R-:W-:Y:S01]  /*15750*/  HMMA.16816.F32.BF16 R88, R4.reuse, R18, R88 ;  /* 0x000000120458723c */ /* 0x040fe20000041858 */
[----:B------:R-:W1:Y:S07]  /*15760*/  LDSM.16.MT88.4 R16, [R188+0xf000] ;  /* 0x00f00000bc10783b */ /* 0x000e6e0000004200 */
[C---:B--2---:R-:W-:Y:S08]  /*15770*/  HMMA.16816.F32.BF16 R92, R4.reuse, R12, R92 ;  /* 0x0000000c045c723c */ /* 0x044ff0000004185c */
[----:B------:R-:W-:Y:S01]  /*15780*/  HMMA.16816.F32.BF16 R96, R4, R14, R96 ;  /* 0x0000000e0460723c */ /* 0x000fe20000041860 */
[----:B-----5:R-:W-:Y:S01]  /*15790*/  F2FP.BF16.F32.PACK_AB R4, R179, R174 ;  /* 0x000000aeb304723e */ /* 0x020fe200000010ff */
[----:B------:R-:W-:Y:S01]  /*157a0*/  LDSM.16.MT88.4 R12, [R188+0x11000] ;  /* 0x01100000bc0c783b */ /* 0x000fe20000004200 */
[----:B------:R-:W-:-:S02]  /*157b0*/  F2FP.BF16.F32.PACK_AB R5, R180, R181 ;  /* 0x000000b5b405723e */ /* 0x000fc400000010ff */
[----:B------:R-:W-:Y:S02]  /*157c0*/  F2FP.BF16.F32.PACK_AB R6, R176, R177 ;  /* 0x000000b1b006723e */ /* 0x000fe400000010ff */
[----:B------:R-:W-:-:S07]  /*157d0*/  F2FP.BF16.F32.PACK_AB R7, R183, R178 ;  /* 0x000000b2b707723e */ /* 0x000fce00000010ff */
[C---:B---3--:R-:W-:Y:S08]  /*157e0*/  HMMA.16816.F32.BF16 R120, R4.reuse, R8, R120 ;  /* 0x000000080478723c */ /* 0x048ff00000041878 */
        /* <DEDUP_REMOVED lines=114> */
.L_x_1691:
        /* <DEDUP_REMOVED lines=98> */
.L_x_1688:
[----:B------:R-:W-:Y:S01]  /*16530*/  @!PT LDS RZ, [RZ] ;  /* 0x00000000fffff984 */ /* 0x000fe20000000800 */
[----:B------:R-:W-:Y:S01]  /*16540*/  @!PT LDS RZ, [RZ] ;  /* 0x00000000fffff984 */ /* 0x000fe20000000800 */
[----:B------:R-:W-:Y:S01]  /*16550*/  @!PT LDS RZ, [RZ] ;  /* 0x00000000fffff984 */ /* 0x000fe20000000800 */
[----:B------:R-:W-:Y:S01]  /*16560*/  @!P3 LDGSTS.E.BYPASS.LTC128B.128 [R213+0xc000], desc[UR6][R198.64] ;  /* 0x0c000000c6d5bfae */ /* 0x000fe2000b981a06 */
[C---:B------:R-:W-:Y:S02]  /*16570*/  LEA R6, P0, R8.reuse, R198, 0x5 ;  /* 0x000000c608067211 */ /* 0x040fe400078028ff */
[C-C-:B-1----:R-:W-:Y:S02]  /*16580*/  SHF.L.U64.HI R3, R8.reuse, 0x5, R7.reuse ;  /* 0x0000000508037819 */ /* 0x142fe40000010207 */
[----:B------:R-:W-:Y:S01]  /*16590*/  @P3 STS.128 [R213+0xc000], RZ ;  /* 0x00c000ffd5003388 */ /* 0x000fe20000000c00 */
[C---:B------:R-:W-:Y:S02]  /*165a0*/  LEA.HI.X R7, R8.reuse, R199, R7, 0x5, P0 ;  /* 0x000000c708077211 */ /* 0x040fe400000f2c07 */
[----:B------:R-:W-:Y:S02]  /*165b0*/  SHF.L.U32 R4, R8, 0x5, RZ ;  /* 0x0000000508047819 */ /* 0x000fe400000006ff */
[----:B------:R-:W-:Y:S01]  /*165c0*/  @!PT LDS RZ, [RZ] ;  /* 0x00000000fffff984 */ /* 0x000fe20000000800 */
[----:B------:R-:W-:Y:S01]  /*165d0*/  @!PT LDS RZ, [RZ] ;  /* 0x00000000fffff984 */ /* 0x000fe20000000800 */
[----:B------:R-:W-:Y:S01]  /*165e0*/  @!PT LDS RZ, [RZ] ;  /* 0x00000000fffff984 */ /* 0x000fe20000000800 */
[----:B------:R-:W-:Y:S01]  /*165f0*/  @!P2 LDGSTS.E.BYPASS.LTC128B.128 [R213+0xe000], desc[UR6][R198.64+0x80] ;  /* 0x0e000080c6d5afae */ /* 0x000fe2000b981a06 */
[----:B------:R-:W-:Y:S02]  /*16600*/  LEA R194, R2, UR5, 0x1 ;  /* 0x0000000502c27c11 */ /* 0x000fe4000f8e08ff */
[C---:B------:R-:W-:Y:S02]  /*16610*/  IADD3 R8, P5, PT, R4.reuse, R6, RZ ;  /* 0x0000000604087210 */ /* 0x040fe40007fbe0ff */
[----:B------:R-:W-:Y:S01]  /*16620*/  @P2 STS.128 [R213+0xe000], RZ ;  /* 0x00e000ffd5002388 */ /* 0x000fe20000000c00 */
[----:B------:R-:W-:Y:S02]  /*16630*/  IADD3 R2, PT, PT, R193, UR5, RZ ;  /* 0x00000005c1027c10 */ /* 0x000fe4000fffe0ff */
[C---:B------:R-:W-:Y:S02]  /*16640*/  IADD3.X R9, PT, PT, R3.reuse, R7, RZ, P5, !PT ;  /* 0x0000000703097210 */ /* 0x040fe40002ffe4ff */
[----:B------:R-:W-:Y:S01]  /*16650*/  @!PT LDS RZ, [RZ] ;  /* 0x00000000fffff984 */ /* 0x000fe20000000800 */
[----:B------:R-:W-:Y:S01]  /*16660*/  @!PT LDS RZ, [RZ] ;  /* 0x00000000fffff984 */ /* 0x000fe20000000800 */
[----:B------:R-:W-:Y:S01]  /*16670*/  @!PT LDS RZ, [RZ] ;  /* 0x00000000fffff984 */ /* 0x000fe20000000800 */
[----:B------:R-:W-:Y:S01]  /*16680*/  @!P1 LDGSTS.E.BYPASS.LTC128B.128 [R213+0x10000], desc[UR6][R198.64+0x100] ;  /* 0x10000100c6d59fae */ /* 0x000fe2000b981a06 */
[----:B------:R-:W-:Y:S02]  /*16690*/  IADD3 R4, P0, PT, R4, R8, RZ ;  /* 0x0000000804047210 */ /* 0x000fe40007f1e0ff */
[----:B------:R-:W-:Y:S02]  /*166a0*/  IADD3 R202, PT, PT, R202, -0x1, RZ ;  /* 0xffffffffcaca7810 */ /* 0x000fe40007ffe0ff */
[----:B------:R-:W-:Y:S01]  /*166b0*/  @P1 STS.128 [R213+0x10000], RZ ;  /* 0x010000ffd5001388 */ /* 0x000fe20000000c00 */
[----:B------:R-:W-:Y:S02]  /*166c0*/  IADD3.X R5, PT, PT, R3, R9, RZ, P0, !PT ;  /* 0x0000000903057210 */ /* 0x000fe400007fe4ff */
[----:B------:R-:W-:Y:S02]  /*166d0*/  LOP3.LUT P0, RZ, R187, 0x2, RZ, 0xc0, !PT ;  /* 0x00000002bbff7812 */ /* 0x000fe4000780c0ff */
[----:B------:R-:W-:Y:S01]  /*166e0*/  @!PT LDS RZ, [RZ] ;  /* 0x00000000fffff984 */ /* 0x000fe20000000800 */
[----:B------:R-:W-:Y:S01]  /*166f0*/  @!PT LDS RZ, [RZ] ;  /* 0x00000000fffff984 */ /* 0x000fe20000000800 */
[----:B------:R-:W-:Y:S01]  /*16700*/  @!PT LDS RZ, [RZ] ;  /* 0x00000000fffff984 */ /* 0x000fe20000000800 */
[----:B------:R-:W-:Y:S01]  /*16710*/  @!P3 LDGSTS.E.BYPASS.LTC128B.128 [R213+0xc800], desc[UR6][R6.64] ;  /* 0x0c80000006d5bfae */ /* 0x000fe2000b981a06 */
[----:B------:R-:W-:Y:S02]  /*16720*/  ISETP.GT.AND P5, PT, R202, R195, PT ;  /* 0x000000c3ca00720c */ /* 0x000fe40003fa4270 */
[----:B------:R-:W-:Y:S02]  /*16730*/  SEL R189, R139, 0xffffffe0, !P0 ;  /* 0xffffffe08bbd7807 */ /* 0x000fe40004000000 */
[----:B------:R-:W-:Y:S01]  /*16740*/  @P3 STS.128 [R213+0xc800], RZ ;  /* 0x00c800ffd5003388 */ /* 0x000fe20000000c00 */
[----:B------:R-:W-:Y:S02]  /*16750*/  LOP3.LUT P0, RZ, R187, 0x4, RZ, 0xc0, !PT ;  /* 0x00000004bbff7812 */ /* 0x000fe4000780c0ff */
[C---:B------:R-:W-:Y:S02]  /*16760*/  IADD3 R192, PT, PT, R189.reuse, R194, RZ ;  /* 0x000000c2bdc07210 */ /* 0x040fe40007ffe0ff */
[----:B------:R-:W-:Y:S01]  /*16770*/  @!PT LDS RZ, [RZ] ;  /* 0x00000000fffff984 */ /* 0x000fe20000000800 */
[----:B------:R-:W-:Y:S01]  /*16780*/  @!PT LDS RZ, [RZ] ;  /* 0x00000000fffff984 */ /* 0x000fe20000000800 */
[----:B------:R-:W-:Y:S01]  /*16790*/  @!PT LDS RZ, [RZ] ;  /* 0x00000000fffff984 */ /* 0x000fe20000000800 */
[----:B------:R-:W-:Y:S01]  /*167a0*/  @!P2 LDGSTS.E.BYPASS.LTC128B.128 [R213+0xe800], desc[UR6][R6.64+0x80] ;  /* 0x0e80008006d5afae */ /* 0x000fe2000b981a06 */
[----:B------:R-:W-:Y:S02]  /*167b0*/  IADD3 R191, PT, PT, R189, R2, RZ ;  /* 0x00000002bdbf7210 */ /* 0x000fe40007ffe0ff */
[----:B------:R-:W-:Y:S02]  /*167c0*/  SEL R3, R138, 0xffffffc0, !P0 ;  /* 0xffffffc08a037807 */ /* 0x000fe40004000000 */
[----:B------:R-:W-:Y:S02]  /*167d0*/  @P2 STS.128 [R213+0xe800], RZ ;  /* 0x00e800ffd5002388 */ /* 0x000fe40000000c00 */
[C---:B------:R-:W-:Y:S03]  /*167e0*/  IADD3 R190, PT, PT, R3.reuse, R194, RZ ;  /* 0x000000c203be7210 */ /* 0x040fe60007ffe0ff */
[----:B------:R-:W-:Y:S01]  /*167f0*/  @!PT LDS RZ, [RZ] ;  /* 0x00000000fffff984 */ /* 0x000fe20000000800 */
[----:B------:R-:W-:Y:S01]  /*16800*/  @!PT LDS RZ, [RZ] ;  /* 0x00000000fffff984 */ /* 0x000fe20000000800 */
[----:B------:R-:W-:Y:S01]  /*16810*/  @!PT LDS RZ, [RZ] ;  /* 0x00000000fffff984 */ /* 0x000fe20000000800 */
[----:B------:R-:W-:Y:S01]  /*16820*/  @!P1 LDGSTS.E.BYPASS.LTC128B.128 [R213+0x10800], desc[UR6][R6.64+0x100] ;  /* 0x1080010006d59fae */ /* 0x000fe2000b981a06 */
[----:B------:R-:W-:Y:S02]  /*16830*/  IADD3 R136, PT, PT, R3, R2, RZ ;  /* 0x0000000203887210 */ /* 0x000fe40007ffe0ff */
[C---:B------:R-:W-:Y:S02]  /*16840*/  IADD3 R3, PT, PT, R189.reuse, R190, RZ ;  /* 0x000000bebd037210 */ /* 0x040fe40007ffe0ff */
[----:B------:R-:W-:Y:S01]  /*16850*/  @P1 STS.128 [R213+0x10800], RZ ;  /* 0x010800ffd5001388 */ /* 0x000fe20000000c00 */
[----:B------:R-:W-:Y:S04]  /*16860*/  IADD3 R2, PT, PT, R189, R136, RZ ;  /* 0x00000088bd027210 */ /* 0x000fe80007ffe0ff */
        /* <DEDUP_REMOVED lines=330> */
.L_x_1690:
        /* <DEDUP_REMOVED lines=69> */
.L_x_1689:
[----:B-1----:R-:W-:Y:S01]  /*18160*/  FMNMX3.FTZ R5, R0, R174, R172, !PT ;  /* 0x000000ae00057276 */ /* 0x002fe200078100ac */
[----:B------:R-:W-:Y:S01]  /*18170*/  LDSM.16.MT88.4 R12, [R188+0xc000] ;  /* 0x00c00000bc0c783b */ /* 0x000fe20000004200 */
[----:B--2---:R-:W-:Y:S02]  /*18180*/  FMNMX3.FTZ R3, R137, R228, R226, !PT ;  /* 0x000000e489037276 */ /* 0x004fe400078100e2 */
        /* <DEDUP_REMOVED lines=40> */
[----:B------:R-:W-:Y:S02]  /*18410*/  ISETP.GT.AND P1, PT, R202, R195, PT ;  /* 0x000000c3ca00720c */ /* 0x000fe40003f24270 */
        /* <DEDUP_REMOVED lines=19> */
[----:B------:R-:W-:Y:S01]  /*18550*/  FFMA.FTZ R183, R222, UR4, -R161 ;  /* 0x00000004deb77c23 */ /* 0x000fe200080108a1 */
[--C-:B------:R-:W-:Y:S01]  /*18560*/  FFMA.FTZ R191, R218, UR4, -R159.reuse ;  /* 0x00000004dabf7c23 */ /* 0x100fe2000801089f */
        /* <DEDUP_REMOVED lines=33> */
[----:B------:R-:W-:Y:S01]  /*18780*/  FFMA.FTZ R210, R166, UR4, -R159 ;  /* 0x00000004a6d27c23 */ /* 0x000fe2000801089f */
[C---:B------:R-:W-:Y:S01]  /*18790*/  FMUL.FTZ R36, R2.reuse, R36 ;  /* 0x0000002402247220 */ /* 0x040fe20000410000 */
[----:B------:R-:W-:Y:S01]  /*187a0*/  LDSM.16.MT88.4 R100, [R168+0x2000] ;  /* 0x00200000a864783b */ /* 0x000fe20000004200 */
[----:B------:R-:W-:Y:S01]  /*187b0*/  FMUL.FTZ R37, R2, R37 ;  /* 0x0000002502257220 */ /* 0x000fe20000410000 */
[C---:B------:R-:W-:Y:S01]  /*187c0*/  FMUL.FTZ R38, R0.reuse, R38 ;  /* 0x0000002600267220 */ /* 0x040fe20000410000 */
[----:B------:R-:W-:Y:S01]  /*187d0*/  FMUL.FTZ R39, R0, R39 ;  /* 0x0000002700277220 */ /* 0x000fe20000410000 */
[----:B-1----:R-:W-:Y:S01]  /*187e0*/  F2FP.BF16.F32.PACK_AB R131, R169, R170 ;  /* 0x000000aaa983723e */ /* 0x002fe200000010ff */
[C---:B------:R-:W-:Y:S01]  /*187f0*/  FMUL.FTZ R40, R2.reuse, R40 ;  /* 0x0000002802287220 */ /* 0x040fe20000410000 */
[----:B------:R-:W-:Y:S01]  /*18800*/  FMUL.FTZ R41, R2, R41 ;  /* 0x0000002902297220 */ /* 0x000fe20000410000 */
[C---:B------:R-:W-:Y:S01]  /*18810*/  FMUL.FTZ R42, R0.reuse, R42 ;  /* 0x0000002a002a7220 */ /* 0x040fe20000410000 */
[----:B------:R-:W-:Y:S01]  /*18820*/  LDSM.16.MT88.4 R108, [R189+0x2000] ;  /* 0x00200000bd6c783b */ /* 0x000fe20000004200 */
[----:B------:R-:W-:Y:S01]  /*18830*/  FMUL.FTZ R43, R0, R43 ;  /* 0x0000002b002b7220 */ /* 0x000fe20000410000 */
[C---:B------:R-:W-:Y:S01]  /*18840*/  FMUL.FTZ R44, R2.reuse, R44 ;  /* 0x0000002c022c7220 */ /* 0x040fe20000410000 */
[C---:B------:R-:W-:Y:S01]  /*18850*/  HMMA.16816.F32.BF16 R4, R128.reuse, R12, R4 ;  /* 0x0000000c8004723c */ /* 0x040fe20000041804 */
[----:B------:R-:W-:Y:S04]  /*18860*/  MUFU.EX2 R179, R179 ;  /* 0x000000b300b37308 */ /* 0x000fe80000000800 */
[----:B------:R-:W-:Y:S01]  /*18870*/  LDSM.16.MT88.4 R124, [R185+0xe800] ;  /* 0x00e80000b97c783b */ /* 0x000fe20000004200 */
[C---:B------:R-:W-:Y:S01]  /*18880*/  FMUL.FTZ R12, R2.reuse, R120 ;  /* 0x00000078020c7220 */ /* 0x040fe20000410000 */
[----:B------:R-:W-:Y:S01]  /*18890*/  FMUL.FTZ R13, R2, R121 ;  /* 0x00000079020d7220 */ /* 0x000fe20000410000 */
[C---:B------:R-:W-:Y:S03]  /*188a0*/  HMMA.16816.F32.BF16 R8, R128.reuse, R14, R8 ;  /* 0x0000000e8008723c */ /* 0x040fe60000041808 */
[----:B------:R-:W-:Y:S01]  /*188b0*/  MUFU.EX2 R181, R181 ;  /* 0x000000b500b57308 */ /* 0x000fe20000000800 */
[C---:B------:R-:W-:Y:S01]  /*188c0*/  FMUL.FTZ R14, R0.reuse, R122 ;  /* 0x0000007a000e7220 */ /* 0x040fe20000410000 */
[----:B------:R-:W-:Y:S01]  /*188d0*/  FMUL.FTZ R15, R0, R123 ;  /* 0x0000007b000f7220 */ /* 0x000fe20000410000 */
[----:B------:R-:W-:Y:S01]  /*188e0*/  LDSM.16.MT88.4 R164, [R188+0x11800] ;  /* 0x01180000bca4783b */ /* 0x000fe20000004200 */
[----:B------:R-:W-:Y:S01]  /*188f0*/  FMUL.FTZ R45, R2, R45 ;  /* 0x0000002d022d7220 */ /* 0x000fe20000410000 */
[C---:B------:R-:W-:Y:S01]  /*18900*/  FMUL.FTZ R46, R0.reuse, R46 ;  /* 0x0000002e002e7220 */ /* 0x040fe20000410000 */
[----:B------:R-:W-:Y:S01]  /*18910*/  FMUL.FTZ R47, R0, R47 ;  /* 0x0000002f002f7220 */ /* 0x000fe20000410000 */
[C---:B------:R-:W-:Y:S01]  /*18920*/  FMUL.FTZ R48, R2.reuse, R48 ;  /* 0x0000003002307220 */ /* 0x040fe20000410000 */
[C---:B------:R-:W-:Y:S01]  /*18930*/  FMUL.FTZ R49, R2.reuse, R49 ;  /* 0x0000003102317220 */ /* 0x040fe20000410000 */
[C---:B------:R-:W-:Y:S01]  /*18940*/  HMMA.16816.F32.BF16 R12, R128.reuse, R20, R12 ;  /* 0x00000014800c723c */ /* 0x040fe2000004180c */
[----:B------:R-:W1:Y:S01]  /*18950*/  MUFU.EX2 R176, R176 ;  /* 0x000000b000b07308 */ /* 0x000e620000000800 */
[----:B------:R-:W2:Y:S01]  /*18960*/  LDSM.16.MT88.4 R120, [R189] ;  /* 0x00000000bd78783b */ /* 0x000ea20000004200 */
[C---:B------:R-:W-:Y:S01]  /*18970*/  FMUL.FTZ R20, R2.reuse, R112 ;  /* 0x0000007002147220 */ /* 0x040fe20000410000 */
[----:B------:R-:W-:Y:S01]  /*18980*/  FMUL.FTZ R21, R2, R113 ;  /* 0x0000007102157220 */ /* 0x000fe20000410000 */
[C---:B------:R-:W-:Y:S01]  /*18990*/  FMUL.FTZ R50, R0.reuse, R50 ;  /* 0x0000003200327220 */ /* 0x040fe20000410000 */
[----:B------:R-:W-:Y:S01]  /*189a0*/  FMUL.FTZ R51, R0, R51 ;  /* 0x0000003300337220 */ /* 0x000fe20000410000 */
[----:B------:R-:W-:Y:S01]  /*189b0*/  FMUL.FTZ R52, R2, R52 ;  /* 0x0000003402347220 */ /* 0x000fe20000410000 */
[C---:B------:R-:W-:Y:S03]  /*189c0*/  HMMA.16816.F32.BF16 R16, R128.reuse, R22, R16 ;  /* 0x000000168010723c */ /* 0x040fe60000041810 */
[----:B------:R-:W-:Y:S01]  /*189d0*/  MUFU.EX2 R183, R183 ;  /* 0x000000b700b77308 */ /* 0x000fe20000000800 */
[C---:B------:R-:W-:Y:S01]  /*189e0*/  FMUL.FTZ R22, R0.reuse, R114 ;  /* 0x0000007200167220 */ /* 0x040fe20000410000 */
[----:B------:R-:W-:Y:S01]  /*189f0*/  FMUL.FTZ R23, R0, R115 ;  /* 0x0000007300177220 */ /* 0x000fe20000410000 */
[----:B------:R-:W-:Y:S01]  /*18a00*/  FMUL.FTZ R53, R2, R53 ;  /* 0x0000003502357220 */ /* 0x000fe20000410000 */
[----:B------:R-:W3:Y:S01]  /*18a10*/  LDSM.16.MT88.4 R112, [R188+0xe000] ;  /* 0x00e00000bc70783b */ /* 0x000ee20000004200 */
[C---:B------:R-:W-:Y:S01]  /*18a20*/  FMUL.FTZ R54, R0.reuse, R54 ;  /* 0x0000003600367220 */ /* 0x040fe20000410000 */
[----:B------:R-:W-:Y:S01]  /*18a30*/  FMUL.FTZ R55, R0, R55 ;  /* 0x0000003700377220 */ /* 0x000fe20000410000 */
[C---:B------:R-:W-:Y:S01]  /*18a40*/  FMUL.FTZ R56, R2.reuse, R56 ;  /* 0x0000003802387220 */ /* 0x040fe20000410000 */
[C---:B------:R-:W-:Y:S01]  /*18a50*/  FMUL.FTZ R57, R2.reuse, R57 ;  /* 0x0000003902397220 */ /* 0x040fe20000410000 */
[C---:B------:R-:W-:Y:S01]  /*18a60*/  HMMA.16816.F32.BF16 R20, R128.reuse, R28, R20 ;  /* 0x0000001c8014723c */ /* 0x040fe20000041814 */
[----:B------:R-:W-:Y:S02]  /*18a70*/  MUFU.EX2 R191, R191 ;  /* 0x000000bf00bf7308 */ /* 0x000fe40000000800 */
[C---:B------:R-:W-:Y:S01]  /*18a80*/  FMUL.FTZ R28, R2.reuse, R104 ;  /* 0x00000068021c7220 */ /* 0x040fe20000410000 */
[----:B------:R-:W-:Y:S01]  /*18a90*/  FMUL.FTZ R29, R2, R105 ;  /* 0x00000069021d7220 */ /* 0x000fe20000410000 */
[C---:B------:R-:W-:Y:S01]  /*18aa0*/  FMUL.FTZ R58, R0.reuse, R58 ;  /* 0x0000003a003a7220 */ /* 0x040fe20000410000 */
[----:B------:R-:W-:Y:S01]  /*18ab0*/  FMUL.FTZ R59, R0, R59 ;  /* 0x0000003b003b7220 */ /* 0x000fe20000410000 */
[----:B------:R-:W-:Y:S01]  /*18ac0*/  FMUL.FTZ R60, R2, R60 ;  /* 0x0000003c023c7220 */ /* 0x000fe20000410000 */
[C---:B------:R-:W-:Y:S03]  /*18ad0*/  HMMA.16816.F32.BF16 R24, R128.reuse, R30, R24 ;  /* 0x0000001e8018723c */ /* 0x040fe60000041818 */
[----:B------:R-:W4:Y:S01]  /*18ae0*/  MUFU.EX2 R182, R182 ;  /* 0x000000b600b67308 */ /* 0x000f220000000800 */
[C---:B------:R-:W-:Y:S01]  /*18af0*/  FMUL.FTZ R30, R0.reuse, R106 ;  /* 0x0000006a001e7220 */ /* 0x040fe20000410000 */
[----:B------:R-:W-:Y:S01]  /*18b00*/  FMUL.FTZ R31, R0, R107 ;  /* 0x0000006b001f7220 */ /* 0x000fe20000410000 */
[----:B------:R-:W-:Y:S01]  /*18b10*/  FMUL.FTZ R61, R2, R61 ;  /* 0x0000003d023d7220 */ /* 0x000fe20000410000 */
[----:B------:R-:W5:Y:S01]  /*18b20*/  LDSM.16.MT88.4 R104, [R185+0xe000] ;  /* 0x00e00000b968783b */ /* 0x000f620000004200 */
        /* <DEDUP_REMOVED lines=8> */
[C---:B--2---:R-:W-:Y:S01]  /*18bb0*/  HMMA.16816.F32.BF16 R28, R128.reuse, R120, R28 ;  /* 0x00000078801c723c */ /* 0x044fe2000004181c */
[----:B------:R-:W-:Y:S02]  /*18bc0*/  MUFU.EX2 R193, R193 ;  /* 0x000000c100c17308 */ /* 0x000fe40000000800 */
[C---:B------:R-:W-:Y:S01]  /*18bd0*/  FMUL.FTZ R70, R0.reuse, R70 ;  /* 0x0000004600467220 */ /* 0x040fe20000410000 */
[----:B------:R-:W-:Y:S01]  /*18be0*/  FMUL.FTZ R71, R0, R71 ;  /* 0x0000004700477220 */ /* 0x000fe20000410000 */
[C---:B------:R-:W-:Y:S01]  /*18bf0*/  FMUL.FTZ R72, R2.reuse, R72 ;  /* 0x0000004802487220 */ /* 0x040fe20000410000 */
[----:B------:R-:W-:Y:S01]  /*18c00*/  FMUL.FTZ R73, R2, R73 ;  /* 0x0000004902497220 */ /* 0x000fe20000410000 */
[C---:B------:R-:W-:Y:S01]  /*18c10*/  FMUL.FTZ R74, R0.reuse, R74 ;  /* 0x0000004a004a7220 */ /* 0x040fe20000410000 */
[C---:B------:R-:W-:Y:S01]  /*18c20*/  HMMA.16816.F32.BF16 R32, R128.reuse, R122, R32 ;  /* 0x0000007a8020723c */ /* 0x040fe20000041820 */
[----:B------:R-:W-:Y:S02]  /*18c30*/  LDSM.16.MT88.4 R120, [R189+0x800] ;  /* 0x00080000bd78783b */ /* 0x000fe40000004200 */
[----:B------:R-:W-:Y:S01]  /*18c40*/  MUFU.EX2 R192, R192 ;  /* 0x000000c000c07308 */ /* 0x000fe20000000800 */
[----:B------:R-:W-:Y:S01]  /*18c50*/  FMUL.FTZ R75, R0, R75 ;  /* 0x0000004b004b7220 */ /* 0x000fe20000410000 */
[C---:B------:R-:W-:Y:S01]  /*18c60*/  FMUL.FTZ R76, R2.reuse, R76 ;  /* 0x0000004c024c7220 */ /* 0x040fe20000410000 */
[----:B------:R-:W-:Y:S01]  /*18c70*/  FMUL.FTZ R77, R2, R77 ;  /* 0x0000004d024d7220 */ /* 0x000fe20000410000 */
[C---:B------:R-:W-:Y:S01]  /*18c80*/  FMUL.FTZ R78, R0.reuse, R78 ;  /* 0x0000004e004e7220 */ /* 0x040fe20000410000 */
[----:B------:R-:W-:Y:S01]  /*18c90*/  FMUL.FTZ R79, R0, R79 ;  /* 0x0000004f004f7220 */ /* 0x000fe20000410000 */
[C---:B---3--:R-:W-:Y:S04]  /*18ca0*/  HMMA.16816.F32.BF16 R36, R128.reuse, R112, R36 ;  /* 0x000000708024723c */ /* 0x048fe80000041824 */
[----:B------:R-:W-:Y:S01]  /*18cb0*/  MUFU.EX2 R210, R210 ;  /* 0x000000d200d27308 */ /* 0x000fe20000000800 */
[C---:B------:R-:W-:Y:S01]  /*18cc0*/  FMUL.FTZ R80, R2.reuse, R80 ;  /* 0x0000005002507220 */ /* 0x040fe20000410000 */
[----:B------:R-:W-:Y:S01]  /*18cd0*/  FMUL.FTZ R81, R2, R81 ;  /* 0x0000005102517220 */ /* 0x000fe20000410000 */
[C---:B------:R-:W-:Y:S01]  /*18ce0*/  FMUL.FTZ R82, R0.reuse, R82 ;  /* 0x0000005200527220 */ /* 0x040fe20000410000 */
[----:B------:R-:W-:Y:S01]  /*18cf0*/  FMUL.FTZ R83, R0, R83 ;  /* 0x0000005300537220 */ /* 0x000fe20000410000 */
[C---:B------:R-:W-:Y:S01]  /*18d00*/  FMUL.FTZ R84, R2.reuse, R84 ;  /* 0x0000005402547220 */ /* 0x040fe20000410000 */
[C---:B------:R-:W-:Y:S01]  /*18d10*/  HMMA.16816.F32.BF16 R40, R128.reuse, R114, R40 ;  /* 0x000000728028723c */ /* 0x040fe20000041828 */
[----:B------:R-:W-:Y:S03]  /*18d20*/  LDSM.16.MT88.4 R112, [R185+0xc800] ;  /* 0x00c80000b970783b */ /* 0x000fe60000004200 */
[----:B------:R-:W-:Y:S01]  /*18d30*/  MUFU.EX2 R217, R217 ;  /* 0x000000d900d97308 */ /* 0x000fe20000000800 */
[----:B------:R-:W-:Y:S01]  /*18d40*/  FMUL.FTZ R85, R2, R85 ;  /* 0x0000005502557220 */ /* 0x000fe20000410000 */
[C---:B------:R-:W-:Y:S01]  /*18d50*/  FMUL.FTZ R86, R0.reuse, R86 ;  /* 0x0000005600567220 */ /* 0x040fe20000410000 */
[----:B------:R-:W-:Y:S01]  /*18d60*/  FMUL.FTZ R87, R0, R87 ;  /* 0x0000005700577220 */ /* 0x000fe20000410000 */
[C---:B------:R-:W-:Y:S01]  /*18d70*/  FMUL.FTZ R88, R2.reuse, R88 ;  /* 0x0000005802587220 */ /* 0x040fe20000410000 */
[----:B------:R-:W-:Y:S01]  /*18d80*/  FMUL.FTZ R89, R2, R89 ;  /* 0x0000005902597220 */ /* 0x000fe20000410000 */
[C---:B-----5:R-:W-:Y:S04]  /*18d90*/  HMMA.16816.F32.BF16 R44, R128.reuse, R104, R44 ;  /* 0x00000068802c723c */ /* 0x060fe8000004182c */
[----:B------:R-:W-:Y:S01]  /*18da0*/  MUFU.EX2 R219, R219 ;  /* 0x000000db00db7308 */ /* 0x000fe20000000800 */
[C---:B------:R-:W-:Y:S01]  /*18db0*/  FMUL.FTZ R90, R0.reuse, R90 ;  /* 0x0000005a005a7220 */ /* 0x040fe20000410000 */
[----:B------:R-:W-:Y:S01]  /*18dc0*/  FMUL.FTZ R91, R0, R91 ;  /* 0x0000005b005b7220 */ /* 0x000fe20000410000 */
[C---:B------:R-:W-:Y:S01]  /*18dd0*/  FMUL.FTZ R92, R2.reuse, R92 ;  /* 0x0000005c025c7220 */ /* 0x040fe20000410000 */
[----:B------:R-:W-:Y:S01]  /*18de0*/  FMUL.FTZ R93, R2, R93 ;  /* 0x0000005d025d7220 */ /* 0x000fe20000410000 */
[C---:B------:R-:W-:Y:S01]  /*18df0*/  FMUL.FTZ R94, R0.reuse, R94 ;  /* 0x0000005e005e7220 */ /* 0x040fe20000410000 */
[C---:B------:R-:W-:Y:S01]  /*18e00*/  HMMA.16816.F32.BF16 R48, R128.reuse, R106, R48 ;  /* 0x0000006a8030723c */ /* 0x040fe20000041830 */
[----:B------:R-:W2:Y:S02]  /*18e10*/  LDSM.16.MT88.4 R104, [R188+0x10000] ;  /* 0x01000000bc68783b */ /* 0x000ea40000004200 */
        /* <DEDUP_REMOVED lines=10> */
[--C-:B------:R-:W-:Y:S01]  /*18ec0*/  FFMA.FTZ R212, R158, UR4, -R161.reuse ;  /* 0x000000049ed47c23 */ /* 0x100fe200080108a1 */
[C---:B------:R-:W-:Y:S01]  /*18ed0*/  HMMA.16816.F32.BF16 R56, R128.reuse, R102, R56 ;  /* 0x000000668038723c */ /* 0x040fe20000041838 */
[----:B------:R-:W3:Y:S01]  /*18ee0*/  LDSM.16.MT88.4 R100, [R185+0x10000] ;  /* 0x01000000b964783b */ /* 0x000ee20000004200 */
[----:B------:R-:W-:Y:S01]  /*18ef0*/  MUFU.EX2 R190, R190 ;  /* 0x000000be00be7308 */ /* 0x000fe20000000800 */
[----:B------:R-:W-:Y:S01]  /*18f00*/  FFMA.FTZ R215, R216, UR4, -R161 ;  /* 0x00000004d8d77c23 */ /* 0x000fe200080108a1 */
[--C-:B------:R-:W-:Y:S01]  /*18f10*/  FFMA.FTZ R136, R136, UR4, -R159.reuse ;  /* 0x0000000488887c23 */ /* 0x100fe2000801089f */
[----:B------:R-:W-:Y:S07]  /*18f20*/  FFMA.FTZ R135, R135, UR4, -R159 ;  /* 0x0000000487877c23 */ /* 0x000fee000801089f */
[----:B------:R-:W-:Y:S01]  /*18f30*/  MUFU.EX2 R213, R213 ;  /* 0x000000d500d57308 */ /* 0x000fe20000000800 */
[----:B------:R-:W-:Y:S01]  /*18f40*/  FFMA.FTZ R177, R2, R211, R177 ;  /* 0x000000d302b17223 */ /* 0x000fe200000100b1 */
[C---:B------:R-:W-:Y:S08]  /*18f50*/  HMMA.16816.F32.BF16 R60, R128.reuse, R108, R60 ;  /* 0x0000006c803c723c */ /* 0x040ff0000004183c */
[----:B------:R-:W-:Y:S01]  /*18f60*/  MUFU.EX2 R194, R194 ;  /* 0x000000c200c27308 */ /* 0x000fe20000000800 */
[----:B------:R-:W-:Y:S01]  /*18f70*/  MOV R137, R132 ;  /* 0x0000008400897202 */ /* 0x000fe20000000f00 */
[----:B------:R-:W-:Y:S01]  /*18f80*/  FFMA.FTZ R175, R0, R209, R175 ;  /* 0x000000d100af7223 */ /* 0x000fe200000100af */
[----:B------:R-:W-:Y:S07]  /*18f90*/  FADD.FTZ R174, R174, R177 ;  /* 0x000000b1aeae7221 */ /* 0x000fee0000010000 */
[----:B------:R-:W-:Y:S01]  /*18fa0*/  MUFU.EX2 R215, R215 ;  /* 0x000000d700d77308 */ /* 0x000fe20000000800 */
[----:B------:R-:W-:Y:S01]  /*18fb0*/  MOV R0, R3 ;  /* 0x0000000300007202 */ /* 0x000fe20000000f00 */
[C---:B------:R-:W-:Y:S01]  /*18fc0*/  HMMA.16816.F32.BF16 R64, R128.reuse, R110, R64 ;  /* 0x0000006e8040723c */ /* 0x040fe20000041840 */
[----:B------:R-:W5:Y:S07]  /*18fd0*/  LDSM.16.MT88.4 R108, [R168+0x4000] ;  /* 0x00400000a86c783b */ /* 0x000f6e0000004200 */
[----:B------:R-:W-:Y:S01]  /*18fe0*/  MUFU.EX2 R212, R212 ;  /* 0x000000d400d47308 */ /* 0x000fe20000000800 */
[----:B------:R-:W-:Y:S01]  /*18ff0*/  FADD.FTZ R175, R171, R175 ;  /* 0x000000afabaf7221 */ /* 0x000fe20000010000 */
[----:B------:R-:W-:Y:S08]  /*19000*/  FADD.FTZ R173, R173, R174 ;  /* 0x000000aeadad7221 */ /* 0x000ff00000010000 */
[----:B------:R-:W-:Y:S01]  /*19010*/  MUFU.EX2 R136, R136 ;  /* 0x0000008800887308 */ /* 0x000fe20000000800 */
[----:B------:R-:W-:Y:S01]  /*19020*/  FADD.FTZ R170, R170, R175 ;  /* 0x000000afaaaa7221 */ /* 0x000fe20000010000 */
[----:B------:R-:W-:Y:S01]  /*19030*/  FADD.FTZ R172, R172, R173 ;  /* 0x000000adacac7221 */ /* 0x000fe20000010000 */
[C---:B--2---:R-:W-:Y:S07]  /*19040*/  HMMA.16816.F32.BF16 R68, R128.reuse, R104, R68 ;  /* 0x000000688044723c */ /* 0x044fee0000041844 */
[----:B------:R-:W-:Y:S01]  /*19050*/  MUFU.EX2 R135, R135 ;  /* 0x0000008700877308 */ /* 0x000fe20000000800 */
[----:B------:R-:W-:Y:S09]  /*19060*/  FADD.FTZ R170, R169, R170 ;  /* 0x000000aaa9aa7221 */ /* 0x000ff20000010000 */
[----:B------:R-:W-:Y:S01]  /*19070*/  MUFU.EX2 R214, R214 ;  /* 0x000000d600d67308 */ /* 0x000fe20000000800 */
[C---:B------:R-:W-:Y:S01]  /*19080*/  HMMA.16816.F32.BF16 R72, R128.reuse, R106, R72 ;  /* 0x0000006a8048723c */ /* 0x040fe20000041848 */
[----:B------:R-:W2:Y:S07]  /*19090*/  LDSM.16.MT88.4 R104, [R189+0x4000] ;  /* 0x00400000bd68783b */ /* 0x000eae0000004200 */
[C---:B---3--:R-:W-:Y:S03]  /*190a0*/  HMMA.16816.F32.BF16 R76, R128.reuse, R100, R76 ;  /* 0x00000064804c723c */ /* 0x048fe6000004184c */
[--C-:B------:R-:W-:Y:S01]  /*190b0*/  FFMA.FTZ R100, R178, UR4, -R161.reuse ;  /* 0x00000004b2647c23 */ /* 0x100fe200080108a1 */
[----:B-1----:R-:W-:Y:S01]  /*190c0*/  F2FP.BF16.F32.PACK_AB R101, R176, R181 ;  /* 0x000000b5b065723e */ /* 0x002fe200000010ff */
[--C-:B------:R-:W-:Y:S01]  /*190d0*/  FFMA.FTZ R178, R224, UR4, -R161.reuse ;  /* 0x00000004e0b27c23 */ /* 0x100fe200080108a1 */
[----:B------:R-:W-:Y:S01]  /*190e0*/  FFMA.FTZ R161, R157, UR4, -R161 ;  /* 0x000000049da17c23 */ /* 0x000fe200080108a1 */
[----:B------:R-:W1:Y:S01]  /*190f0*/  MUFU.EX2 R180, R100 ;  /* 0x0000006400b47308 */ /* 0x000e620000000800 */
[C---:B------:R-:W-:Y:S09]  /*19100*/  HMMA.16816.F32.BF16 R80, R128.reuse, R102, R80 ;  /* 0x000000668050723c */ /* 0x040ff20000041850 */
[----:B------:R-:W-:Y:S01]  /*19110*/  MUFU.EX2 R221, R161 ;  /* 0x000000a100dd7308 */ /* 0x000fe20000000800 */
[----:B----4-:R-:W-:Y:S01]  /*19120*/  F2FP.BF16.F32.PACK_AB R103, R182, R191 ;  /* 0x000000bfb667723e */ /* 0x010fe200000010ff */
[----:B------:R-:W-:Y:S08]  /*19130*/  FADD.FTZ R181, R181, R170 ;  /* 0x000000aab5b57221 */ /* 0x000ff00000010000 */
[----:B------:R-:W3:Y:S01]  /*19140*/  MUFU.EX2 R178, R178 ;  /* 0x000000b200b27308 */ /* 0x000ee20000000800 */
[C---:B-----5:R-:W-:Y:S03]  /*19150*/  HMMA.16816.F32.BF16 R84, R128.reuse, R108, R84 ;  /* 0x0000006c8054723c */ /* 0x060fe60000041854 */
[----:B------:R-:W-:Y:S01]  /*19160*/  FADD.FTZ R176, R176, R181 ;  /* 0x000000b5b0b07221 */ /* 0x000fe20000010000 */
[----:B-1----:R-:W-:Y:S03]  /*19170*/  F2FP.BF16.F32.PACK_AB R100, R180, R179 ;  /* 0x000000b3b464723e */ /* 0x002fe600000010ff */
[----:B------:R-:W-:Y:S01]  /*19180*/  FADD.FTZ R191, R191, R176 ;  /* 0x000000b0bfbf7221 */ /* 0x000fe20000010000 */
[C---:B------:R-:W-:Y:S01]  /*19190*/  HMMA.16816.F32.BF16 R88, R128.reuse, R110, R88 ;  /* 0x0000006e8058723c */ /* 0x040fe20000041858 */
[----:B------:R-:W1:Y:S02]  /*191a0*/  LDSM.16.MT88.4 R108, [R188+0xc800] ;  /* 0x00c80000bc6c783b */ /* 0x000e640000004200 */
[----:B------:R-:W-:Y:S01]  /*191b0*/  FADD.FTZ R182, R182, R191 ;  /* 0x000000bfb6b67221 */ /* 0x000fe20000010000 */
[----:B---3--:R-:W-:Y:S04]  /*191c0*/  F2FP.BF16.F32.PACK_AB R102, R183, R178 ;  /* 0x000000b2b766723e */ /* 0x008fe800000010ff */
[C---:B--2---:R-:W-:Y:S01]  /*191d0*/  HMMA.16816.F32.BF16 R92, R128.reuse, R104, R92 ;  /* 0x00000068805c723c */ /* 0x044fe2000004185c */
[----:B------:R-:W-:Y:S07]  /*191e0*/  LDSM.16.MT88.4 R160, [R189+0x3800] ;  /* 0x00380000bda0783b */ /* 0x000fee0000004200 */
[----:B------:R-:W-:Y:S01]  /*191f0*/  HMMA.16816.F32.BF16 R96, R128, R106, R96 ;  /* 0x0000006a8060723c */ /* 0x000fe20000041860 */
[----:B------:R-:W2:Y:S08]  /*19200*/  LDSM.16.MT88.4 R104, [R188+0xe800] ;  /* 0x00e80000bc68783b */ /* 0x000eb00000004200 */
[----:B------:R-:W3:Y:S01]  /*19210*/  LDSM.16.MT88.4 R128, [R168+0x2800] ;  /* 0x00280000a880783b */ /* 0x000ee20000004200 */
[C---:B-1----:R-:W-:Y:S08]  /*19220*/  HMMA.16816.F32.BF16 R4, R100.reuse, R108, R4 ;  /* 0x0000006c6404723c */ /* 0x042ff00000041804 */
        /* <DEDUP_REMOVED lines=17> */
[C---:B---3--:R-:W-:Y:S08]  /*19340*/  HMMA.16816.F32.BF16 R52, R100.reuse, R128, R52 ;  /* 0x000000806434723c */ /* 0x048ff00000041834 */
        /* <DEDUP_REMOVED lines=14> */
[C---:B--2---:R-:W-:Y:S08]  /*19430*/  HMMA.16816.F32.BF16 R92, R100.reuse, R104, R92 ;  /* 0x00000068645c723c */ /* 0x044ff0000004185c */
[----:B------:R-:W-:Y:S01]  /*19440*/  HMMA.16816.F32.BF16 R96, R100, R106, R96 ;  /* 0x0000006a6460723c */ /* 0x000fe20000041860 */
[----:B------:R-:W2:Y:S02]  /*19450*/  LDSM.16.MT88.4 R104, [R189+0x3000] ;  /* 0x00300000bd68783b */ /* 0x000ea40000004200 */
[----:B------:R-:W-:Y:S02]  /*19460*/  F2FP.BF16.F32.PACK_AB R100, R193, R190 ;  /* 0x000000bec164723e */ /* 0x000fe400000010ff */
[C---:B------:R-:W-:Y:S01]  /*19470*/  F2FP.BF16.F32.PACK_AB R101, R192.reuse, R213 ;  /* 0x000000d5c065723e */ /* 0x040fe200000010ff */
[----:B------:R-:W-:Y:S01]  /*19480*/  FADD.FTZ R213, R213, R182 ;  /* 0x000000b6d5d57221 */ /* 0x000fe20000010000 */
[----:B------:R-:W-:Y:S02]  /*19490*/  F2FP.BF16.F32.PACK_AB R102, R215, R194 ;  /* 0x000000c2d766723e */ /* 0x000fe400000010ff */
[C---:B------:R-:W-:Y:S01]  /*194a0*/  F2FP.BF16.F32.PACK_AB R103, R217.reuse, R210 ;  /* 0x000000d2d967723e */ /* 0x040fe200000010ff */
[----:B------:R-:W-:Y:S04]  /*194b0*/  FADD.FTZ R213, R192, R213 ;  /* 0x000000d5c0d57221 */ /* 0x000fe80000010000 */
[----:B------:R-:W-:Y:S02]  /*194c0*/  FADD.FTZ R210, R210, R213 ;  /* 0x000000d5d2d27221 */ /* 0x000fe40000010000 */
[C---:B-1----:R-:W-:Y:S03]  /*194d0*/  HMMA.16816.F32.BF16 R4, R100.reuse, R108, R4 ;  /* 0x0000006c6404723c */ /* 0x042fe60000041804 */
[----:B------:R-:W-:Y:S05]  /*194e0*/  FADD.FTZ R217, R217, R210 ;  /* 0x000000d2d9d97221 */ /* 0x000fea0000010000 */
[C---:B------:R-:W-:Y:S01]  /*194f0*/  HMMA.16816.F32.BF16 R8, R100.reuse, R110, R8 ;  /* 0x0000006e6408723c */ /* 0x040fe20000041808 */
[----:B------:R-:W1:Y:S07]  /*19500*/  LDSM.16.MT88.4 R108, [R189+0x5000] ;  /* 0x00500000bd6c783b */ /* 0x000e6e0000004200 */
[C---:B------:R-:W-:Y:S03]  /*19510*/  HMMA.16816.F32.BF16 R12, R100.reuse, R112, R12 ;  /* 0x00000070640c723c */ /* 0x040fe6000004180c */
[--C-:B------:R-:W-:Y:S01]  /*19520*/  FFMA.FTZ R112, R134, UR4, -R159.reuse ;  /* 0x0000000486707c23 */ /* 0x100fe2000801089f */
[----:B------:R-:W-:Y:S03]  /*19530*/  FFMA.FTZ R159, R133, UR4, -R159 ;  /* 0x00000004859f7c23 */ /* 0x000fe6000801089f */
[----:B------:R-:W-:Y:S01]  /*19540*/  MUFU.EX2 R133, R112 ;  /* 0x0000007000857308 */ /* 0x000fe20000000800 */
[C---:B------:R-:W-:Y:S09]  /*19550*/  HMMA.16816.F32.BF16 R16, R100.reuse, R114, R16 ;  /* 0x000000726410723c */ /* 0x040ff20000041810 */
[----:B------:R3:W4:Y:S01]  /*19560*/  MUFU.EX2 R134, R159 ;  /* 0x0000009f00867308 */ /* 0x0007220000000800 */
[C---:B------:R-:W-:Y:S08]  /*19570*/  HMMA.16816.F32.BF16 R20, R100.reuse, R116, R20 ;  /* 0x000000746414723c */ /* 0x040ff00000041814 */
[C---:B------:R-:W-:Y:S01]  /*19580*/  HMMA.16816.F32.BF16 R24, R100.reuse, R118, R24 ;  /* 0x000000766418723c */ /* 0x040fe20000041818 */
[----:B------:R-:W-:Y:S07]  /*19590*/  LDSM.16.MT88.4 R116, [R185+0xd800] ;  /* 0x00d80000b974783b */ /* 0x000fee0000004200 */
[C---:B------:R-:W-:Y:S01]  /*195a0*/  HMMA.16816.F32.BF16 R28, R100.reuse, R120, R28 ;  /* 0x00000078641c723c */ /* 0x040fe2000004181c */
[----:B---3--:R-:W-:Y:S07]  /*195b0*/  LDSM.16.MT88.4 R156, [R168+0x3800] ;  /* 0x00380000a89c783b */ /* 0x008fee0000004200 */
[C---:B------:R-:W-:Y:S08]  /*195c0*/  HMMA.16816.F32.BF16 R32, R100.reuse, R122, R32 ;  /* 0x0000007a6420723c */ /* 0x040ff00000041820 */
[C---:B------:R-:W-:Y:S08]  /*195d0*/  HMMA.16816.F32.BF16 R36, R100.reuse, R124, R36 ;  /* 0x0000007c6424723c */ /* 0x040ff00000041824 */
[C---:B------:R-:W-:Y:S01]  /*195e0*/  HMMA.16816.F32.BF16 R40, R100.reuse, R126, R40 ;  /* 0x0000007e6428723c */ /* 0x040fe20000041828 */
[----:B------:R-:W3:Y:S07]  /*195f0*/  LDSM.16.MT88.4 R124, [R188+0xd800] ;  /* 0x00d80000bc7c783b */ /* 0x000eee0000004200 */
[C---:B------:R-:W-:Y:S08]  /*19600*/  HMMA.16816.F32.BF16 R44, R100.reuse, R128, R44 ;  /* 0x00000080642c723c */ /* 0x040ff0000004182c */
[C---:B------:R-:W-:Y:S08]  /*19610*/  HMMA.16816.F32.BF16 R48, R100.reuse, R130, R48 ;  /* 0x000000826430723c */ /* 0x040ff00000041830 */
[C---:B------:R-:W-:Y:S03]  /*19620*/  HMMA.16816.F32.BF16 R52, R100.reuse, R140, R52 ;  /* 0x0000008c6434723c */ /* 0x040fe60000041834 */
[----:B------:R-:W-:Y:S02]  /*19630*/  F2FP.BF16.F32.PACK_AB R140, R219, R212 ;  /* 0x000000d4db8c723e */ /* 0x000fe400000010ff */
[----:B------:R-:W-:Y:S01]  /*19640*/  F2FP.BF16.F32.PACK_AB R141, R135, R136 ;  /* 0x00000088878d723e */ /* 0x000fe200000010ff */
[----:B------:R-:W-:Y:S02]  /*19650*/  FADD.FTZ R136, R136, R217 ;  /* 0x000000d988887221 */ /* 0x000fe40000010000 */
[C---:B------:R-:W-:Y:S03]  /*19660*/  HMMA.16816.F32.BF16 R56, R100.reuse, R142, R56 ;  /* 0x0000008e6438723c */ /* 0x040fe60000041838 */
[----:B------:R-:W-:Y:S01]  /*19670*/  F2FP.BF16.F32.PACK_AB R142, R221, R214 ;  /* 0x000000d6dd8e723e */ /* 0x000fe200000010ff */
[----:B------:R-:W-:Y:S01]  /*19680*/  FADD.FTZ R136, R135, R136 ;  /* 0x0000008887887221 */ /* 0x000fe20000010000 */
[C---:B----4-:R-:W-:Y:S03]  /*19690*/  F2FP.BF16.F32.PACK_AB R143, R134.reuse, R133 ;  /* 0x00000085868f723e */ /* 0x050fe600000010ff */
[C---:B--2---:R-:W-:Y:S03]  /*196a0*/  HMMA.16816.F32.BF16 R60, R100.reuse, R104, R60 ;  /* 0x00000068643c723c */ /* 0x044fe6000004183c */
[----:B------:R-:W-:Y:S04]  /*196b0*/  FADD.FTZ R133, R133, R136 ;  /* 0x0000008885857221 */ /* 0x000fe80000010000 */
[----:B------:R-:W-:Y:S01]  /*196c0*/  FADD.FTZ R209, R134, R133 ;  /* 0x0000008586d17221 */ /* 0x000fe20000010000 */
[C---:B------:R-:W-:Y:S01]  /*196d0*/  HMMA.16816.F32.BF16 R64, R100.reuse, R106, R64 ;  /* 0x0000006a6440723c */ /* 0x040fe20000041840 */
[----:B------:R-:W2:Y:S07]  /*196e0*/  LDSM.16.MT88.4 R104, [R168+0x1800] ;  /* 0x00180000a868783b */ /* 0x000eae0000004200 */
[C---:B------:R-:W-:Y:S08]  /*196f0*/  HMMA.16816.F32.BF16 R68, R100.reuse, R144, R68 ;  /* 0x000000906444723c */ /* 0x040ff00000041844 */
[C---:B------:R-:W-:Y:S01]  /*19700*/  HMMA.16816.F32.BF16 R72, R100.reuse, R146, R72 ;  /* 0x000000926448723c */ /* 0x040fe20000041848 */
[----:B------:R-:W4:Y:S07]  /*19710*/  LDSM.16.MT88.4 R144, [R189+0x1800] ;  /* 0x00180000bd90783b */ /* 0x000f2e0000004200 */
[C---:B------:R-:W-:Y:S08]  /*19720*/  HMMA.16816.F32.BF16 R76, R100.reuse, R148, R76 ;  /* 0x00000094644c723c */ /* 0x040ff0000004184c */
[C---:B------:R-:W-:Y:S01]  /*19730*/  HMMA.16816.F32.BF16 R80, R100.reuse, R150, R80 ;  /* 0x000000966450723c */ /* 0x040fe20000041850 */
[----:B------:R-:W5:Y:S07]  /*19740*/  LDSM.16.MT88.4 R148, [R188+0xf800] ;  /* 0x00f80000bc94783b */ /* 0x000f6e0000004200 */
[C---:B------:R-:W-:Y:S08]  /*19750*/  HMMA.16816.F32.BF16 R84, R100.reuse, R152, R84 ;  /* 0x000000986454723c */ /* 0x040ff00000041854 */
[C---:B------:R-:W-:Y:S01]  /*19760*/  HMMA.16816.F32.BF16 R88, R100.reuse, R154, R88 ;  /* 0x0000009a6458723c */ /* 0x040fe20000041858 */
[----:B------:R-:W5:Y:S07]  /*19770*/  LDSM.16.MT88.4 R152, [R185+0xf800] ;  /* 0x00f80000b998783b */ /* 0x000f6e0000004200 */
[C---:B-1----:R-:W-:Y:S08]  /*19780*/  HMMA.16816.F32.BF16 R92, R100.reuse, R108, R92 ;  /* 0x0000006c645c723c */ /* 0x042ff0000004185c */
[----:B------:R-:W-:Y:S08]  /*19790*/  HMMA.16816.F32.BF16 R96, R100, R110, R96 ;  /* 0x0000006e6460723c */ /* 0x000ff00000041860 */
[C---:B---3--:R-:W-:Y:S01]  /*197a0*/  HMMA.16816.F32.BF16 R128, R140.reuse, R124, R4 ;  /* 0x0000007c8c80723c */ /* 0x048fe20000041804 */
[----:B------:R-:W1:Y:S07]  /*197b0*/  LDSM.16.MT88.4 R4, [R185+0x11800] ;  /* 0x01180000b904783b */ /* 0x000e6e0000004200 */
[C---:B------:R-:W-:Y:S01]  /*197c0*/  HMMA.16816.F32.BF16 R124, R140.reuse, R126, R8 ;  /* 0x0000007e8c7c723c */ /* 0x040fe20000041808 */
[----:B------:R-:W3:Y:S07]  /*197d0*/  LDSM.16.MT88.4 R8, [R168+0x5800] ;  /* 0x00580000a808783b */ /* 0x000eee0000004200 */
[C---:B------:R-:W-:Y:S01]  /*197e0*/  HMMA.16816.F32.BF16 R120, R140.reuse, R116, R12 ;  /* 0x000000748c78723c */ /* 0x040fe2000004180c */
[----:B------:R-:W3:Y:S07]  /*197f0*/  LDSM.16.MT88.4 R12, [R189+0x5800] ;  /* 0x00580000bd0c783b */ /* 0x000eee0000004200 */
[C---:B------:R-:W-:Y:S08]  /*19800*/  HMMA.16816.F32.BF16 R116, R140.reuse, R118, R16 ;  /* 0x000000768c74723c */ /* 0x040ff00000041810 */
[C---:B--2---:R-:W-:Y:S08]  /*19810*/  HMMA.16816.F32.BF16 R112, R140.reuse, R104, R20 ;  /* 0x000000688c70723c */ /* 0x044ff00000041814 */
[C---:B------:R-:W-:Y:S08]  /*19820*/  HMMA.16816.F32.BF16 R108, R140.reuse, R106, R24 ;  /* 0x0000006a8c6c723c */ /* 0x040ff00000041818 */
[C---:B----4-:R-:W-:Y:S08]  /*19830*/  HMMA.16816.F32.BF16 R104, R140.reuse, R144, R28 ;  /* 0x000000908c68723c */ /* 0x050ff0000004181c */
        /* <DEDUP_REMOVED lines=11> */
[C---:B-1----:R-:W-:Y:S03]  /*198f0*/  HMMA.16816.F32.BF16 R76, R140.reuse, R4, R76 ;  /* 0x000000048c4c723c */ /* 0x042fe6000004184c */
[----:B------:R-:W-:Y:S04]  /*19900*/  FADD.FTZ R5, R179, R172 ;  /* 0x000000acb3057221 */ /* 0x000fe80000010000 */
[----:B------:R-:W-:Y:S01]  /*19910*/  FADD.FTZ R5, R180, R5 ;  /* 0x00000005b4057221 */ /* 0x000fe20000010000 */
[C---:B------:R-:W-:Y:S03]  /*19920*/  HMMA.16816.F32.BF16 R80, R140.reuse, R6, R80 ;  /* 0x000000068c50723c */ /* 0x040fe60000041850 */
[----:B------:R-:W-:Y:S04]  /*19930*/  FADD.FTZ R178, R178, R5 ;  /* 0x00000005b2b27221 */ /* 0x000fe80000010000 */
[----:B------:R-:W-:Y:S01]  /*19940*/  FADD.FTZ R183, R183, R178 ;  /* 0x000000b2b7b77221 */ /* 0x000fe20000010000 */
[C---:B---3--:R-:W-:Y:S03]  /*19950*/  HMMA.16816.F32.BF16 R84, R140.reuse, R8, R84 ;  /* 0x000000088c54723c */ /* 0x048fe60000041854 */
        /* <DEDUP_REMOVED lines=13> */
.L_x_1687:
[----:B------:R-:W1:Y:S01]  /*19a30*/  SHFL.BFLY PT, R2, R211, 0x2, 0x1f ;  /* 0x0c401f00d3027f89 */ /* 0x000e6200000e0000 */
[----:B------:R-:W2:Y:S01]  /*19a40*/  S2UR UR8, SR_CTAID.X ;  /* 0x00000000000879c3 */ /* 0x000ea20000002500 */
[C---:B------:R-:W-:Y:S01]  /*19a50*/  SHF.L.U32 R134, R187.reuse, 0x4, RZ ;  /* 0x00000004bb867819 */ /* 0x040fe200000006ff */
[----:B------:R-:W3:Y:S01]  /*19a60*/  LDCU UR4, c[0x0][0x44c] ;  /* 0x00008980ff0477ac */ /* 0x000ee20008000800 */
[----:B------:R-:W4:Y:S01]  /*19a70*/  SHFL.BFLY PT, R0, R209, 0x2, 0x1f ;  /* 0x0c401f00d1007f89 */ /* 0x000f2200000e0000 */
[C---:B------:R-:W-:Y:S01]  /*19a80*/  R2P PR, R187.reuse, 0x18 ;  /* 0x00000018bb007804 */ /* 0x040fe20000000000 */
[----:B------:R-:W-:Y:S01]  /*19a90*/  BSSY.RECONVERGENT B0, `(.L_x_1692) ;  /* 0x00000fe000007945 */ /* 0x000fe20003800200 */
[----:B------:R-:W-:Y:S02]  /*19aa0*/  SHF.R.U32.HI R11, RZ, 0x2, R187 ;  /* 0x00000002ff0b7819 */ /* 0x000fe400000116bb */
[----:B------:R-:W-:Y:S01]  /*19ab0*/  SHF.L.U32 R9, R187, 0x1, RZ ;  /* 0x00000001bb097819 */ /* 0x000fe200000006ff */
[----:B------:R-:W5:Y:S01]  /*19ac0*/  S2UR UR10, SR_CTAID.Y ;  /* 0x00000000000a79c3 */ /* 0x000f620000002600 */
[----:B------:R-:W-:-:S02]  /*19ad0*/  LOP3.LUT R12, R134, 0x1c0, RZ, 0xc0, !PT ;  /* 0x000001c0860c7812 */ /* 0x000fc400078ec0ff */
[C---:B------:R-:W-:Y:S02]  /*19ae0*/  SHF.L.U32 R6, R187.reuse, 0x2, RZ ;  /* 0x00000002bb067819 */ /* 0x040fe400000006ff */
[----:B------:R-:W-:Y:S02]  /*19af0*/  LOP3.LUT P5, RZ, R187, 0x3, RZ, 0xc0, !PT ;  /* 0x00000003bbff7812 */ /* 0x000fe400078ac0ff */
[----:B------:R-:W-:Y:S01]  /*19b00*/  SHF.R.U32.HI R187, RZ, 0x4, R187 ;  /* 0x00000004ffbb7819 */ /* 0x000fe200000116bb */
[----:B------:R-:W3:Y:S01]  /*19b10*/  S2UR UR9, SR_CTAID.Z ;  /* 0x00000000000979c3 */ /* 0x000ee20000002700 */
[--C-:B------:R-:W-:Y:S02]  /*19b20*/  LOP3.LUT R13, R184, 0x6, R9.reuse, 0xf8, !PT ;  /* 0x00000006b80d7812 */ /* 0x100fe400078ef809 */
[----:B------:R-:W-:Y:S02]  /*19b30*/  LOP3.LUT R12, R12, 0x38, R9, 0xf8, !PT ;  /* 0x000000380c0c7812 */ /* 0x000fe400078ef809 */
[----:B------:R-:W-:Y:S01]  /*19b40*/  IADD3 R9, PT, PT, R187, 0x10, RZ ;  /* 0x00000010bb097810 */ /* 0x000fe20007ffe0ff */
[----:B-1----:R-:W-:Y:S01]  /*19b50*/  FADD.FTZ R2, R2, R211 ;  /* 0x000000d302027221 */ /* 0x002fe20000010000 */
[----:B--2---:R-:W-:Y:S01]  /*19b60*/  USHF.L.U32 UR8, UR8, 0x6, URZ ;  /* 0x0000000608087899 */ /* 0x004fe200080006ff */
[----:B------:R-:W-:Y:S01]  /*19b70*/  LOP3.LUT R12, R13, R12, RZ, 0xfc, !PT ;  /* 0x0000000c0d0c7212 */ /* 0x000fe200078efcff */
[----:B------:R-:W5:Y:S01]  /*19b80*/  LDC.64 R16, c[0x0][0x430] ;  /* 0x00010c00ff107b82 */ /* 0x000f620000000a00 */
[----:B----4-:R-:W-:Y:S01]  /*19b90*/  FADD.FTZ R5, R0, R209 ;  /* 0x000000d100057221 */ /* 0x010fe20000010000 */
[----:B------:R-:W1:Y:S01]  /*19ba0*/  SHFL.BFLY PT, R7, R2, 0x1, 0x1f ;  /* 0x0c201f0002077f89 */ /* 0x000e6200000e0000 */
[----:B------:R-:W-:-:S02]  /*19bb0*/  LOP3.LUT R0, R186, 0x30, RZ, 0xc0, !PT ;  /* 0x00000030ba007812 */ /* 0x000fc400078ec0ff */
[----:B------:R-:W-:Y:S01]  /*19bc0*/  LEA R12, R12, UR5, 0x2 ;  /* 0x000000050c0c7c11 */ /* 0x000fe2000f8e10ff */
[----:B------:R-:W2:Y:S01]  /*19bd0*/  SHFL.BFLY PT, R8, R5, 0x1, 0x1f ;  /* 0x0c201f0005087f89 */ /* 0x000ea200000e0000 */
[----:B------:R-:W-:Y:S02]  /*19be0*/  LOP3.LUT R0, R0, 0x7, R11, 0xf8, !PT ;  /* 0x0000000700007812 */ /* 0x000fe400078ef80b */
[----:B------:R-:W-:Y:S02]  /*19bf0*/  IADD3 R11, PT, PT, R187, 0x8, RZ ;  /* 0x00000008bb0b7810 */ /* 0x000fe40007ffe0ff */
[----:B------:R-:W-:Y:S02]  /*19c00*/  SEL R139, R139, 0xffffffe0, !P0 ;  /* 0xffffffe08b8b7807 */ /* 0x000fe40004000000 */
[----:B------:R-:W-:Y:S02]  /*19c10*/  IADD3 R13, PT, PT, R187, 0x18, RZ ;  /* 0x00000018bb0d7810 */ /* 0x000fe40007ffe0ff */
[----:B------:R-:W-:-:S02]  /*19c20*/  IADD3 R10, PT, PT, R12, 0x80, RZ ;  /* 0x000000800c0a7810 */ /* 0x000fc40007ffe0ff */
[----:B------:R-:W-:Y:S02]  /*19c30*/  @P4 IADD3 R10, PT, PT, R12, -0x80, RZ ;  /* 0xffffff800c0a4810 */ /* 0x000fe40007ffe0ff */
[----:B------:R-:W-:Y:S02]  /*19c40*/  LOP3.LUT R15, R6, 0x1f8, RZ, 0xc0, !PT ;  /* 0x000001f8060f7812 */ /* 0x000fe400078ec0ff */
[----:B------:R-:W-:Y:S02]  /*19c50*/  LOP3.LUT R134, R134, 0x10, RZ, 0xc0, !PT ;  /* 0x0000001086867812 */ /* 0x000fe400078ec0ff */
[----:B------:R-:W-:Y:S01]  /*19c60*/  LOP3.LUT R15, R15, 0x38, R186, 0x78, !PT ;  /* 0x000000380f0f7812 */ /* 0x000fe200078e78ba */
[----:B-----5:R-:W-:Y:S02]  /*19c70*/  IMAD R16, R16, UR10, R203 ;  /* 0x0000000a10107c24 */ /* 0x020fe4000f8e02cb */
[----:B-1----:R-:W-:Y:S01]  /*19c80*/  FADD.FTZ R7, R2, R7 ;  /* 0x0000000702077221 */ /* 0x002fe20000010000 */
[----:B------:R-:W-:-:S02]  /*19c90*/  IADD3 R2, PT, PT, R201, -UR8, RZ ;  /* 0x80000008c9027c10 */ /* 0x000fc4000fffe0ff */
[----:B------:R-:W-:Y:S01]  /*19ca0*/  LEA R134, R15, R134, 0x2 ;  /* 0x000000860f867211 */ /* 0x000fe200078e10ff */
[----:B--2---:R-:W-:Y:S01]  /*19cb0*/  FADD.FTZ R8, R5, R8 ;  /* 0x0000000805087221 */ /* 0x004fe20000010000 */
[----:B------:R-:W1:Y:S01]  /*19cc0*/  MUFU.RCP R4, R7 ;  /* 0x0000000700047308 */ /* 0x000e620000001000 */
[----:B------:R-:W-:Y:S01]  /*19cd0*/  BAR.SYNC.DEFER_BLOCKING 0x0 ;  /* 0x0000000000007b1d */ /* 0x000fe20000010000 */
[----:B------:R-:W-:Y:S02]  /*19ce0*/  ISETP.GE.AND P1, PT, R9, R2, PT ;  /* 0x000000020900720c */ /* 0x000fe40003f26270 */
[----:B------:R-:W-:Y:S02]  /*19cf0*/  SEL R9, R138, 0xffffffc0, !P3 ;  /* 0xffffffc08a097807 */ /* 0x000fe40005800000 */
[----:B------:R-:W-:-:S03]  /*19d00*/  FSETP.NE.FTZ.AND P6, PT, R7, RZ, PT ;  /* 0x000000ff0700720b */ /* 0x000fc60003fd5000 */
[----:B------:R-:W3:Y:S01]  /*19d10*/  LDC R15, c[0x0][0x3e0] ;  /* 0x0000f800ff0f7b82 */ /* 0x000ee20000000800 */
[----:B------:R-:W2:Y:S01]  /*19d20*/  MUFU.RCP R5, R8 ;  /* 0x0000000800057308 */ /* 0x000ea20000001000 */
[----:B------:R-:W-:Y:S02]  /*19d30*/  FSETP.NE.FTZ.AND P3, PT, R8, RZ, PT ;  /* 0x000000ff0800720b */ /* 0x000fe40003f75000 */
[-C--:B------:R-:W-:Y:S02]  /*19d40*/  ISETP.GE.AND P2, PT, R11, R2.reuse, PT ;  /* 0x000000020b00720c */ /* 0x080fe40003f46270 */
[----:B------:R-:W-:Y:S02]  /*19d50*/  IADD3 R11, PT, PT, R187, 0x20, RZ ;  /* 0x00000020bb0b7810 */ /* 0x000fe40007ffe0ff */
[----:B------:R-:W-:Y:S02]  /*19d60*/  IADD3 R14, PT, PT, R12, R9, RZ ;  /* 0x000000090c0e7210 */ /* 0x000fe40007ffe0ff */
[----:B------:R-:W-:-:S02]  /*19d70*/  ISETP.GE.AND P4, PT, R11, R2, PT ;  /* 0x000000020b00720c */ /* 0x000fc40003f86270 */
[----:B-1----:R-:W-:Y:S01]  /*19d80*/  FSEL R4, R4, 1, P6 ;  /* 0x3f80000004047808 */ /* 0x002fe20003000000 */
[----:B------:R-:W1:Y:S01]  /*19d90*/  @P6 LDC R19, c[0x0][0x458] ;  /* 0x00011600ff136b82 */ /* 0x000e620000000800 */
[----:B------:R-:W-:Y:S01]  /*19da0*/  IADD3 R11, PT, PT, R12, R139, RZ ;  /* 0x0000008b0c0b7210 */ /* 0x000fe20007ffe0ff */
[----:B------:R-:W4:Y:S01]  /*19db0*/  @P6 MUFU.LG2 R7, R7 ;  /* 0x0000000700076308 */ /* 0x000f220000000c00 */
[----:B------:R-:W-:Y:S01]  /*19dc0*/  ISETP.GE.AND P0, PT, R13, R2, PT ;  /* 0x000000020d00720c */ /* 0x000fe20003f06270 */
        /* <DEDUP_REMOVED lines=19> */
[----:B------:R-:W-:Y:S01]  /*19f00*/  IADD3 R18, PT, PT, R9, R10, RZ ;  /* 0x0000000a09127210 */ /* 0x000fe20007ffe0ff */
[C---:B------:R-:W-:Y:S01]  /*19f10*/  FMUL.FTZ R113, R4.reuse, R113 ;  /* 0x0000007104717220 */ /* 0x040fe20000410000 */
[C---:B------:R-:W-:Y:S01]  /*19f20*/  FMUL.FTZ R114, R5.reuse, R114 ;  /* 0x0000007205727220 */ /* 0x040fe20000410000 */
[C---:B------:R-:W-:Y:S01]  /*19f30*/  FMUL.FTZ R115, R5.reuse, R115 ;  /* 0x0000007305737220 */ /* 0x040fe20000410000 */
[C---:B------:R-:W-:Y:S01]  /*19f40*/  FMUL.FTZ R108, R4.reuse, R108 ;  /* 0x0000006c046c7220 */ /* 0x040fe20000410000 */
[C---:B------:R-:W-:Y:S01]  /*19f50*/  FMUL.FTZ R109, R4.reuse, R109 ;  /* 0x0000006d046d7220 */ /* 0x040fe20000410000 */
[C---:B------:R-:W-:Y:S01]  /*19f60*/  FMUL.FTZ R110, R5.reuse, R110 ;  /* 0x0000006e056e7220 */ /* 0x040fe20000410000 */
[----:B------:R-:W-:Y:S01]  /*19f70*/  FMUL.FTZ R111, R5, R111 ;  /* 0x0000006f056f7220 */ /* 0x000fe20000410000 */
[----:B------:R-:W-:Y:S01]  /*19f80*/  STS.64 [R12], R128 ;  /* 0x000000800c007388 */ /* 0x000fe20000000a00 */
[----:B------:R-:W-:Y:S01]  /*19f90*/  IADD3 R9, PT, PT, R139, R10, RZ ;  /* 0x0000000a8b097210 */ /* 0x000fe20007ffe0ff */
        /* <DEDUP_REMOVED lines=9> */
[----:B------:R-:W-:Y:S01]  /*1a030*/  FMUL.FTZ R103, R5, R103 ;  /* 0x0000006705677220 */ /* 0x000fe20000410000 */
[----:B------:R-:W-:Y:S01]  /*1a040*/  STS.64 [R11+0x800], R126 ;  /* 0x0008007e0b007388 */ /* 0x000fe20000000a00 */
[----:B------:R-:W-:Y:S01]  /*1a050*/  IADD3 R139, PT, PT, R139, R18, RZ ;  /* 0x000000128b8b7210 */ /* 0x000fe20007ffe0ff */
        /* <DEDUP_REMOVED lines=46> */
[----:B------:R2:W-:Y:S01]  /*1a340*/  STS.64 [R139+0x800], R102 ;  /* 0x000800668b007388 */ /* 0x0005e20000000a00 */
        /* <DEDUP_REMOVED lines=29> */
[----:B------:R-:W-:Y:S01]  /*1a520*/  FMUL.FTZ R97, R4, R97 ;  /* 0x0000006104617220 */ /* 0x000fe20000410000 */
        /* <DEDUP_REMOVED lines=8> */
[----:B------:R-:W5:Y:S01]  /*1a5b0*/  @P3 LDC R20, c[0x0][0x458] ;  /* 0x00011600ff143b82 */ /* 0x000f620000000800 */
[----:B------:R-:W-:Y:S01]  /*1a5c0*/  STS.64 [R10+0x4800], R54 ;  /* 0x004800360a007388 */ /* 0x000fe20000000a00 */
[----:B------:R-:W3:Y:S01]  /*1a5d0*/  @P3 MUFU.LG2 R8, R8 ;  /* 0x0000000800083308 */ /* 0x000ee20000000c00 */
[----:B----4-:R-:W-:Y:S01]  /*1a5e0*/  @P6 FMUL.FTZ R7, R7, 0.69314718246459960938 ;  /* 0x3f31721807076820 */ /* 0x010fe20000410000 */
[----:B--2---:R-:W-:Y:S01]  /*1a5f0*/  MOV R102, 0xff800000 ;  /* 0xff80000000667802 */ /* 0x004fe20000000f00 */
[----:B------:R-:W-:Y:S01]  /*1a600*/  STS.64 [R9+0x4000], R56 ;  /* 0x0040003809007388 */ /* 0x000fe20000000a00 */
[----:B------:R-:W-:Y:S01]  /*1a610*/  MOV R101, 0xff800000 ;  /* 0xff80000000657802 */ /* 0x000fe20000000f00 */
[----:B-1----:R-:W-:Y:S01]  /*1a620*/  @P6 FFMA.FTZ R102, R132, R19, R7 ;  /* 0x0000001384666223 */ /* 0x002fe20000010007 */
[----:B------:R-:W-:Y:S01]  /*1a630*/  LOP3.LUT R100, R6, 0x3c, RZ, 0xc0, !PT ;  /* 0x0000003c06647812 */ /* 0x000fe200078ec0ff */
[----:B------:R-:W-:Y:S01]  /*1a640*/  STS.64 [R9+0x4800], R58 ;  /* 0x0048003a09007388 */ /* 0x000fe20000000a00 */
[----:B------:R-:W-:-:S02]  /*1a650*/  P2R R133, PR, RZ, 0x10 ;  /* 0x00000010ff857803 */ /* 0x000fc40000000000 */
[----:B------:R-:W-:Y:S01]  /*1a660*/  IADD3 R105, PT, PT, R187, 0x28, RZ ;  /* 0x00000028bb697810 */ /* 0x000fe20007ffe0ff */
[----:B------:R-:W-:Y:S04]  /*1a670*/  STS.64 [R18+0x4000], R60 ;  /* 0x0040003c12007388 */ /* 0x000fe80000000a00 */
[----:B------:R-:W-:Y:S01]  /*1a680*/  STS.64 [R18+0x4800], R62 ;  /* 0x0048003e12007388 */ /* 0x000fe20000000a00 */
[----:B---3--:R-:W-:-:S03]  /*1a690*/  @P3 FMUL.FTZ R8, R8, 0.69314718246459960938 ;  /* 0x3f31721808083820 */ /* 0x008fc60000410000 */
[----:B------:R-:W-:Y:S01]  /*1a6a0*/  STS.64 [R139+0x4000], R64 ;  /* 0x004000408b007388 */ /* 0x000fe20000000a00 */
[----:B-----5:R-:W-:-:S03]  /*1a6b0*/  @P3 FFMA.FTZ R101, R3, R20, R8 ;  /* 0x0000001403653223 */ /* 0x020fc60000010008 */
        /* <DEDUP_REMOVED lines=10> */
[----:B------:R2:W-:Y:S04]  /*1a760*/  STS.64 [R10+0x8000], R84 ;  /* 0x008000540a007388 */ /* 0x0005e80000000a00 */
        /* <DEDUP_REMOVED lines=48> */
.L_x_1693:
[----:B------:R-:W-:Y:S05]  /*1aa70*/  BSYNC.RECONVERGENT B0 ;  /* 0x0000000000007941 */ /* 0x000fea0003800200 */
.L_x_1692:
        /* <DEDUP_REMOVED lines=21> */
.L_x_1695:
[----:B------:R-:W-:Y:S05]  /*1abd0*/  BSYNC.RECONVERGENT B0 ;  /* 0x0000000000007941 */ /* 0x000fea0003800200 */
.L_x_1694:
        /* <DEDUP_REMOVED lines=20> */
.L_x_1697:
[----:B------:R-:W-:Y:S05]  /*1ad20*/  BSYNC.RECONVERGENT B0 ;  /* 0x0000000000007941 */ /* 0x000fea0003800200 */
.L_x_1696:
        /* <DEDUP_REMOVED lines=19> */
.L_x_1699:
[----:B------:R-:W-:Y:S05]  /*1ae60*/  BSYNC.RECONVERGENT B0 ;  /* 0x0000000000007941 */ /* 0x000fea0003800200 */
.L_x_1698:
        /* <DEDUP_REMOVED lines=18> */
.L_x_1701:
[----:B------:R-:W-:Y:S05]  /*1af90*/  BSYNC.RECONVERGENT B0 ;  /* 0x0000000000007941 */ /* 0x000fea0003800200 */
.L_x_1700:
        /* <DEDUP_REMOVED lines=19> */
.L_x_1703:
[----:B------:R-:W-:Y:S05]  /*1b0d0*/  BSYNC.RECONVERGENT B0 ;  /* 0x0000000000007941 */ /* 0x000fea0003800200 */
.L_x_1702:
[----:B------:R-:W-:Y:S01]  /*1b0e0*/  ISETP.NE.AND P0, PT, R104, RZ, PT ;  /* 0x000000ff6800720c */ /* 0x000fe20003f05270 */
[----:B------:R-:W-:-:S12]  /*1b0f0*/  BSSY.RECONVERGENT B0, `(.L_x_1704) ;  /* 0x0000012000007945 */ /* 0x000fd80003800200 */
        /* <DEDUP_REMOVED lines=17> */
.L_x_1705:
[----:B------:R-:W-:Y:S05]  /*1b210*/  BSYNC.RECONVERGENT B0 ;  /* 0x0000000000007941 */ /* 0x000fea0003800200 */
.L_x_1704:
        /* <DEDUP_REMOVED lines=18> */
.L_x_1707:
[----:B------:R-:W-:Y:S05]  /*1b340*/  BSYNC.RECONVERGENT B0 ;  /* 0x0000000000007941 */ /* 0x000fea0003800200 */
.L_x_1706:
        /* <DEDUP_REMOVED lines=19> */
.L_x_1708:
        /* <DEDUP_REMOVED lines=16> */
.L_x_6880:


//--------------------- .text._ZN5flash24flash_fwd_splitkv_kernelI23Flash_fwd_kernel_traitsILi192ELi64ELi64ELi4ELb0ELb0EN7cutlass10bfloat16_tE19Flash_kernel_traitsILi192ELi64ELi64ELi4ES3_EELb0ELb1ELb0ELb0ELb0ELb0ELb0ELb0EEEvNS_16Flash_fwd_paramsE --------------------------
	.section	.text._ZN5flash24flash_fwd_splitkv_kernelI23Flash_fwd_kernel_traitsILi192ELi64ELi64ELi4ELb0ELb0EN7cutlass10bfloat16_tE19Flash_kernel_traitsILi192ELi64ELi64ELi4ES3_EELb0ELb1ELb0ELb0ELb0ELb0ELb0ELb0EEEvNS_16Flash_fwd_paramsE,"ax",@progbits
	.align	128
        .global         _ZN5flash24flash_fwd_splitkv_kernelI23Flash_fwd_kernel_traitsILi192ELi64ELi64ELi4ELb0ELb0EN7cutlass10bfloat16_tE19Flash_kernel_traitsILi192ELi64ELi64ELi4ES3_EELb0ELb1ELb0ELb0ELb0ELb0ELb0ELb0EEEvNS_16Flash_fwd_paramsE
        .type           _ZN5flash24flash_fwd_splitkv_kernelI23Flash_fwd_kernel_traitsILi192ELi64ELi64ELi4ELb0ELb0EN7cutlass10bfloat16_tE19Flash_kernel_traitsILi192ELi64ELi64ELi4ES3_EELb0ELb1ELb0ELb0ELb0ELb0ELb0ELb0EEEvNS_16Flash_fwd_paramsE,@function
        .size           _ZN5flash24flash_fwd_splitkv_kernelI23Flash_fwd_kernel_traitsILi192ELi64ELi64ELi4ELb0ELb0EN7cutlass10bfloat16_tE19Flash_kernel_traitsILi192ELi64ELi64ELi4ES3_EELb0ELb1ELb0ELb0ELb0ELb0ELb0ELb0EEEvNS_16Flash_fwd_paramsE,(.L_x_6881 - _ZN5flash24flash_fwd_splitkv_kernelI23Flash_fwd_kernel_traitsILi192ELi64ELi64ELi4ELb0ELb0EN7cutlass10bfloat16_tE19Flash_kernel_traitsILi192ELi64ELi64ELi4ES3_EELb0ELb1ELb0ELb0ELb0ELb0ELb0ELb0EEEvNS_16Flash_fwd_paramsE)
        .other          _ZN5flash24flash_fwd_splitkv_kernelI23Flash_fwd_kernel_traitsILi192ELi64ELi64ELi4ELb0ELb0EN7cutlass10bfloat16_tE19Flash_kernel_traitsILi192ELi64ELi64ELi4ES3_EELb0ELb1ELb0ELb0ELb0ELb0ELb0ELb0EEEvNS_16Flash_fwd_paramsE,@"STO_CUDA_ENTRY STV_DEFAULT"
_ZN5flash24flash_fwd_splitkv_kernelI23Flash_fwd_kernel_traitsILi192ELi64ELi64ELi4ELb0ELb0EN7cutlass10bfloat16_tE19Flash_kernel_traitsILi192ELi64ELi64ELi4ES3_EELb0ELb1ELb0ELb0ELb0ELb0ELb0ELb0EEEvNS_16Flash_fwd_paramsE:
.text._ZN5flash24flash_fwd_splitkv_kernelI23Flash_fwd_kernel_traitsILi192ELi64ELi64ELi4ELb0ELb0EN7cutlass10bfloat16_tE19Flash_kernel_traitsILi192ELi64ELi64ELi4ES3_EELb0ELb1ELb0ELb0ELb0ELb0ELb0ELb0EEEvNS_16Flash_fwd_paramsE:
[----:B------:R-:W-:Y:S01]  /*0000*/  LDC R1, c[0x0][0x37c] ;  /* 0x0000df00ff017b82 */ /* 0x000fe20000000800 */
[----:B------:R-:W1:Y:S01]  /*0010*/  S2R R7, SR_CTAID.Y ;  /* 0x0000000000077919 */ /* 0x000e620000002600 */
[----:B------:R-:W2:Y:S06]  /*0020*/  LDCU.64 UR8, c[0x0][0x460] ;  /* 0x00008c00ff0877ac */ /* 0x000eac0008000a00 */
[----:B------:R-:W1:Y:S01]  /*0030*/  LDC.64 R2, c[0x0][0x460] ;  /* 0x00011800ff027b82 */ /* 0x000e620000000a00 */
[----:B------:R-:W-:Y:S01]  /*0040*/  IMAD.MOV.U32 R207, RZ, RZ, -0x1 ;  /* 0xffffffffffcf7424 */ /* 0x000fe200078e00ff */
[----:B------:R-:W3:Y:S01]  /*0050*/  LDCU.64 UR14, c[0x0][0x358] ;  /* 0x00006b00ff0e77ac */ /* 0x000ee20008000a00 */
[----:B------:R-:W4:Y:S05]  /*0060*/  LDCU.64 UR4, c[0x0][0x478] ;  /* 0x00008f00ff0477ac */ /* 0x000f2a0008000a00 */
[----:B------:R-:W3:Y:S01]  /*0070*/  LDC.64 R10, c[0x0][0x468] ;  /* 0x00011a00ff0a7b82 */ /* 0x000ee20000000a00 */
[----:B------:R-:W1:Y:S01]  /*0080*/  LDCU.64 UR6, c[0x0][0x470] ;  /* 0x00008e00ff0677ac */ /* 0x000e620008000a00 */
[----:B--2---:R-:W-:-:S02]  /*0090*/  ISETP.NE.U32.AND P0, PT, RZ, UR8, PT ;  /* 0x00000008ff007c0c */ /* 0x004fc4000bf05070 */
[----:B------:R-:W-:Y:S02]  /*00a0*/  ISETP.NE.U32.AND P4, PT, RZ, UR8, PT ;  /* 0x00000008ff007c0c */ /* 0x000fe4000bf85070 */
[----:B------:R-:W-:Y:S02]  /*00b0*/  ISETP.NE.AND.EX P0, PT, RZ, UR9, PT, P0 ;  /* 0x00000009ff007c0c */ /* 0x000fe4000bf05300 */
[----:B------:R-:W-:Y:S02]  /*00c0*/  ISETP.NE.AND.EX P4, PT, RZ, UR9, PT, P4 ;  /* 0x00000009ff007c0c */ /* 0x000fe4000bf85340 */
[----:B----4-:R-:W-:-:S04]  /*00d0*/  ISETP.NE.U32.AND P2, PT, RZ, UR4, PT ;  /* 0x00000004ff007c0c */ /* 0x010fc8000bf45070 */
[----:B------:R-:W-:Y:S01]  /*00e0*/  ISETP.NE.AND.EX P2, PT, RZ, UR5, PT, P2 ;  /* 0x00000005ff007c0c */ /* 0x000fe2000bf45320 */
[----:B-1----:R-:W-:Y:S01]  /*00f0*/  IMAD.WIDE.U32 R14, R7, 0x4, R2 ;  /* 0x00000004070e7825 */ /* 0x002fe200078e0002 */
[----:B------:R-:W-:-:S04]  /*0100*/  ISETP.NE.U32.AND P3, PT, RZ, UR6, PT ;  /* 0x00000006ff007c0c */ /* 0x000fc8000bf65070 */
[----:B---3--:R-:W2:Y:S01]  /*0110*/  @P0 LDG.E R207, desc[UR14][R14.64] ;  /* 0x0000000e0ecf0981 */ /* 0x008ea2000c1e1900 */
[----:B------:R-:W-:Y:S01]  /*0120*/  IMAD.SHL.U32 R9, R7, 0x4, RZ ;  /* 0x0000000407097824 */ /* 0x000fe200078e00ff */
[----:B------:R-:W-:Y:S02]  /*0130*/  ISETP.NE.AND.EX P3, PT, RZ, UR7, PT, P3 ;  /* 0x00000007ff007c0c */ /* 0x000fe4000bf65330 */
[----:B------:R1:W2:Y:S01]  /*0140*/  @P4 LDG.E R12, desc[UR14][R14.64+0x4] ;  /* 0x0000040e0e0c4981 */ /* 0x0002a2000c1e1900 */
[----:B------:R-:W-:Y:S02]  /*0150*/  SHF.R.U32.HI R2, RZ, 0x1e, R7 ;  /* 0x0000001eff027819 */ /* 0x000fe40000011607 */
[C---:B------:R-:W-:Y:S01]  /*0160*/  @P2 IADD3 R4, P0, PT, R9.reuse, UR4, RZ ;  /* 0x0000000409042c10 */ /* 0x040fe2000ff1e0ff */
[----:B------:R-:W3:Y:S01]  /*0170*/  LDCU.U8 UR4, c[0x0][0x532] ;  /* 0x0000a640ff0477ac */ /* 0x000ee20008000000 */
[----:B------:R-:W4:Y:S01]  /*0180*/  S2R R13, SR_CTAID.X ;  /* 0x00000000000d7919 */ /* 0x000f220000002500 */
[----:B------:R-:W-:Y:S01]  /*0190*/  IMAD.MOV.U32 R8, RZ, RZ, RZ ;  /* 0x000000ffff087224 */ /* 0x000fe200078e00ff */
[----:B------:R-:W-:Y:S01]  /*01a0*/  @P2 IADD3.X R5, PT, PT, R2, UR5, RZ, P0, !PT ;  /* 0x0000000502052c10 */ /* 0x000fe200087fe4ff */
[----:B------:R-:W2:Y:S03]  /*01b0*/  @!P4 LDC R6, c[0x0][0x434] ;  /* 0x00010d00ff06cb82 */ /* 0x000ea60000000800 */
[C---:B------:R-:W-:Y:S01]  /*01c0*/  @P3 IADD3 R16, P1, PT, R9.reuse, UR6, RZ ;  /* 0x0000000609103c10 */ /* 0x040fe2000ff3e0ff */
[----:B------:R2:W5:Y:S04]  /*01d0*/  @P2 LDG.E R87, desc[UR14][R4.64] ;  /* 0x0000000e04572981 */ /* 0x000568000c1e1900 */
[----:B------:R-:W2:Y:S01]  /*01e0*/  @!P2 LDC R0, c[0x0][0x43c] ;  /* 0x00010f00ff00ab82 */ /* 0x000ea20000000800 */
[----:B-1----:R-:W-:-:S05]  /*01f0*/  IADD3 R14, P0, PT, R9, R10, RZ ;  /* 0x0000000a090e7210 */ /* 0x002fca0007f1e0ff */
[----:B------:R-:W-:Y:S01]  /*0200*/  IMAD.X R15, R2, 0x1, R11, P0 ;  /* 0x00000001020f7824 */ /* 0x000fe200000e060b */
[----:B------:R-:W-:Y:S02]  /*0210*/  ISETP.NE.U32.AND P0, PT, R10, RZ, PT ;  /* 0x000000ff0a00720c */ /* 0x000fe40003f05070 */
[----:B------:R-:W-:Y:S02]  /*0220*/  @P3 IADD3.X R17, PT, PT, R2, UR7, RZ, P1, !PT ;  /* 0x0000000702113c10 */ /* 0x000fe40008ffe4ff */
[C---:B------:R-:W-:Y:S02]  /*0230*/  ISETP.NE.AND.EX P0, PT, R11.reuse, RZ, PT, P0 ;  /* 0x000000ff0b00720c */ /* 0x040fe40003f05300 */
[----:B---3--:R-:W-:Y:S01]  /*0240*/  ISETP.NE.AND P1, PT, RZ, UR4, PT ;  /* 0x00000004ff007c0c */ /* 0x008fe2000bf25270 */
[----:B------:R1:W5:Y:S01]  /*0250*/  @P3 LDG.E R8, desc[UR14][R16.64] ;  /* 0x0000000e10083981 */ /* 0x000362000c1e1900 */
[----:B------:R-:W-:Y:S01]  /*0260*/  ISETP.EQ.U32.AND P3, PT, R10, RZ, PT ;  /* 0x000000ff0a00720c */ /* 0x000fe20003f62070 */
[----:B------:R-:W3:Y:S03]  /*0270*/  @!P2 LDC.64 R4, c[0x0][0x488] ;  /* 0x00012200ff04ab82 */ /* 0x000ee60000000a00 */
[----:B------:R-:W-:-:S05]  /*0280*/  ISETP.EQ.OR.EX P3, PT, R11, RZ, !P1, P3 ;  /* 0x000000ff0b00720c */ /* 0x000fca0004f62730 */
[----:B------:R-:W1:Y:S01]  /*0290*/  @!P0 LDC R11, c[0x0][0x438] ;  /* 0x00010e00ff0b8b82 */ /* 0x000e620000000800 */
[----:B------:R-:W-:Y:S02]  /*02a0*/  IMAD.MOV.U32 R3, RZ, RZ, -0x1 ;  /* 0xffffffffff037424 */ /* 0x000fe400078e00ff */
[----:B----4-:R-:W-:-:S05]  /*02b0*/  IMAD.SHL.U32 R91, R13, 0x40, RZ ;  /* 0x000000400d5b7824 */ /* 0x010fca00078e00ff */
[----:B------:R4:W5:Y:S01]  /*02c0*/  @!P3 LDG.E R3, desc[UR14][R14.64] ;  /* 0x0000000e0e03b981 */ /* 0x000962000c1e1900 */
[----:B--2---:R-:W-:-:S05]  /*02d0*/  @P4 IMAD.IADD R6, R12, 0x1, -R207 ;  /* 0x000000010c064824 */ /* 0x004fca00078e0acf */
[----:B------:R-:W-:Y:S01]  /*02e0*/  ISETP.GT.AND P3, PT, R6, R91, PT ;  /* 0x0000005b0600720c */ /* 0x000fe20003f64270 */
[----:B-1-34-:R-:W-:-:S12]  /*02f0*/  @!P0 BRA `(.L_x_1709) ;  /* 0x00000000000c8947 */ /* 0x01afd80003800000 */
[----:B------:R-:W2:Y:S02]  /*0300*/  @P1 LDG.E R10, desc[UR14][R14.64+0x4] ;  /* 0x0000040e0e0a1981 */ /* 0x000ea4000c1e1900 */
[----:B--2--5:R-:W-:-:S06]  /*0310*/  @P1 IADD3 R11, PT, PT, R10, -R3, RZ ;  /* 0x800000030a0b1210 */ /* 0x024fcc0007ffe0ff */
[----:B------:R1:W5:Y:S02]  /*0320*/  @!P1 LDG.E R11, desc[UR14][R14.64] ;  /* 0x0000000e0e0b9981 */ /* 0x000364000c1e1900 */
.L_x_1709:
[----:B------:R-:W-:Y:S01]  /*0330*/  @!P2 ISETP.NE.U32.AND P0, PT, R4, RZ, PT ;  /* 0x000000ff0400a20c */ /* 0x000fe20003f05070 */
[----:B------:R-:W-:-:S12]  /*0340*/  @!P3 EXIT ;  /* 0x000000000000b94d */ /* 0x000fd80003800000 */
[----:B------:R-:W2:Y:S01]  /*0350*/  LDC R88, c[0x0][0x508] ;  /* 0x00014200ff587b82 */ /* 0x000ea20000000800 */
[----:B------:R-:W3:Y:S01]  /*0360*/  LDCU UR4, c[0x0][0x504] ;  /* 0x0000a080ff0477ac */ /* 0x000ee20008000800 */
[----:B------:R-:W-:Y:S01]  /*0370*/  @!P2 ISETP.NE.AND.EX P0, PT, R5, RZ, PT, P0 ;  /* 0x000000ff0500a20c */ /* 0x000fe20003f05300 */
[--C-:B-----5:R-:W-:Y:S01]  /*0380*/  @P2 IMAD.IADD R87, R87, 0x1, -R8.reuse ;  /* 0x0000000157572824 */ /* 0x120fe200078e0a08 */
[----:B------:R-:W4:Y:S01]  /*0390*/  S2R R17, SR_CTAID.Z ;  /* 0x0000000000117919 */ /* 0x000f220000002700 */
[----:B------:R-:W1:Y:S01]  /*03a0*/  LDCU UR5, c[0x0][0x438] ;  /* 0x00008700ff0577ac */ /* 0x000e620008000800 */
[----:B------:R-:W-:Y:S01]  /*03b0*/  @!P2 SEL R0, R0, RZ, P0 ;  /* 0x000000ff0000a207 */ /* 0x000fe20000000000 */
[----:B------:R-:W2:Y:S03]  /*03c0*/  S2R R184, SR_TID.X ;  /* 0x0000000000b87919 */ /* 0x000ea60000002100 */
[----:B------:R-:W-:-:S05]  /*03d0*/  @!P2 IADD3 R87, PT, PT, R0, R11, -R8 ;  /* 0x0000000b0057a210 */ /* 0x000fca0007ffe808 */
[----:B------:R-:W-:Y:S02]  /*03e0*/  VIADD R11, R87, 0x3f ;  /* 0x0000003f570b7836 */ /* 0x000fe40000000000 */
[----:B---3--:R-:W-:-:S03]  /*03f0*/  VIADD R90, R6, UR4 ;  /* 0x00000004065a7c36 */ /* 0x008fc60008000000 */
[-C--:B------:R-:W-:Y:S02]  /*0400*/  IADD3 R5, PT, PT, R11, R91.reuse, -R6 ;  /* 0x0000005b0b057210 */ /* 0x080fe40007ffe806 */
[----:B------:R-:W-:Y:S01]  /*0410*/  SHF.R.S32.HI R4, RZ, 0x1f, R11 ;  /* 0x0000001fff047819 */ /* 0x000fe2000001140b */
[----:B-1----:R-:W-:Y:S01]  /*0420*/  UIADD3 UR5, UPT, UPT, UR5, 0x3f, URZ ;  /* 0x0000003f05057890 */ /* 0x002fe2000fffe0ff */
[----:B--2---:R-:W-:Y:S02]  /*0430*/  IADD3 R5, PT, PT, R5, 0x40, R88 ;  /* 0x0000004005057810 */ /* 0x004fe40007ffe058 */
[----:B------:R-:W-:Y:S01]  /*0440*/  IADD3 R15, PT, PT, -R90, R91, R87 ;  /* 0x0000005b5a0f7210 */ /* 0x000fe20007ffe157 */
[----:B------:R-:W-:Y:S01]  /*0450*/  USHF.R.S32.HI UR4, URZ, 0x1f, UR5 ;  /* 0x0000001fff047899 */ /* 0x000fe20008011405 */
[----:B------:R-:W-:Y:S02]  /*0460*/  SHF.R.S32.HI R0, RZ, 0x1f, R5 ;  /* 0x0000001fff007819 */ /* 0x000fe40000011405 */
[----:B------:R-:W-:Y:S01]  /*0470*/  SHF.R.S32.HI R10, RZ, 0x1f, R15 ;  /* 0x0000001fff0a7819 */ /* 0x000fe2000001140f */
[----:B------:R-:W-:Y:S01]  /*0480*/  ULEA.HI UR4, UR4, UR5, URZ, 0x6 ;  /* 0x0000000504047291 */ /* 0x000fe2000f8f30ff */
[----:B------:R-:W-:-:S02]  /*0490*/  LEA.HI R4, R4, R11, RZ, 0x6 ;  /* 0x0000000b04047211 */ /* 0x000fc400078f30ff */
[----:B------:R-:W-:Y:S01]  /*04a0*/  LEA.HI R0, R0, R5, RZ, 0x6 ;  /* 0x0000000500007211 */ /* 0x000fe200078f30ff */
[----:B------:R-:W-:Y:S01]  /*04b0*/  USHF.R.S32.HI UR4, URZ, 0x6, UR4 ;  /* 0x00000006ff047899 */ /* 0x000fe20008011404 */
[----:B------:R-:W-:Y:S02]  /*04c0*/  LEA.HI R10, R10, R15, RZ, 0x6 ;  /* 0x0000000f0a0a7211 */ /* 0x000fe400078f30ff */
[----:B------:R-:W-:Y:S02]  /*04d0*/  SHF.R.S32.HI R4, RZ, 0x6, R4 ;  /* 0x00000006ff047819 */ /* 0x000fe40000011404 */
[----:B------:R-:W-:Y:S02]  /*04e0*/  SHF.R.S32.HI R5, RZ, 0x6, R0 ;  /* 0x00000006ff057819 */ /* 0x000fe40000011400 */
[----:B------:R-:W-:Y:S02]  /*04f0*/  SHF.R.S32.HI R10, RZ, 0x6, R10 ;  /* 0x00000006ff0a7819 */ /* 0x000fe4000001140a */
[----:B------:R-:W-:Y:S01]  /*0500*/  VIMNMX3 R0, R4, UR4, R5, PT ;  /* 0x0000000404007c0f */ /* 0x000fe2000b800105 */
[----:B------:R-:W-:Y:S01]  /*0510*/  IMAD.MOV.U32 R4, RZ, RZ, R7 ;  /* 0x000000ffff047224 */ /* 0x000fe200078e0007 */
[----:B------:R-:W-:-:S04]  /*0520*/  VIMNMX R200, PT, PT, RZ, R10, !PT ;  /* 0x0000000affc87248 */ /* 0x000fc80007fe0100 */
[----:B------:R-:W-:-:S13]  /*0530*/  ISETP.GE.AND P0, PT, R200, R0, PT ;  /* 0x00000000c800720c */ /* 0x000fda0003f06270 */
[----:B----4-:R-:W-:Y:S05]  /*0540*/  @!P0 BRA `(.L_x_1710) ;  /* 0x00000008000c8947 */ /* 0x010fea0003800000 */
[C---:B------:R-:W-:Y:S01]  /*0550*/  ISETP.NE.AND P0, PT, R207.reuse, -0x1, PT ;  /* 0xffffffffcf00780c */ /* 0x040fe20003f05270 */
[----:B------:R-:W1:Y:S01]  /*0560*/  LDC.64 R2, c[0x0][0x408] ;  /* 0x00010200ff027b82 */ /* 0x000e620000000a00 */
[----:B------:R-:W-:Y:S01]  /*0570*/  IMAD.SHL.U32 R0, R184, 0x8, RZ ;  /* 0x00000008b8007824 */ /* 0x000fe200078e00ff */
[----:B------:R-:W2:Y:S01]  /*0580*/  LDCU UR7, c[0x0][0x3e0] ;  /* 0x00007c00ff0777ac */ /* 0x000ea20008000800 */
[----:B------:R-:W-:Y:S01]  /*0590*/  SHF.R.U32.HI R184, RZ, 0x3, R184 ;  /* 0x00000003ffb87819 */ /* 0x000fe200000116b8 */
[----:B------:R-:W-:Y:S01]  /*05a0*/  BSSY.RECONVERGENT B0, `(.L_x_1711) ;  /* 0x000002b000007945 */ /* 0x000fe20003800200 */
[----:B------:R-:W3:Y:S01]  /*05b0*/  LDCU.64 UR4, c[0x0][0x410] ;  /* 0x00008200ff0477ac */ /* 0x000ee20008000a00 */
[----:B------:R-:W4:Y:S06]  /*05c0*/  LDCU UR6, c[0x0][0x434] ;  /* 0x00008680ff0677ac */ /* 0x000f2c0008000800 */
[----:B------:R-:W5:Y:S01]  /*05d0*/  @!P0 LDC.64 R8, c[0x0][0x400] ;  /* 0x00010000ff088b82 */ /* 0x000f620000000a00 */
[----:B-1----:R-:W-:-:S04]  /*05e0*/  @P0 IMAD.WIDE.U32 R12, R207, R2, RZ ;  /* 0x00000002cf0c0225 */ /* 0x002fc800078e00ff */
[C---:B-----5:R-:W-:Y:S01]  /*05f0*/  @!P0 IMAD.WIDE.U32 R10, R7.reuse, R8, RZ ;  /* 0x00000008070a8225 */ /* 0x060fe200078e00ff */
[----:B------:R-:W-:Y:S02]  /*0600*/  LOP3.LUT R8, R0, 0x38, RZ, 0xc0, !PT ;  /* 0x0000003800087812 */ /* 0x000fe400078ec0ff */
[----:B------:R-:W-:Y:S01]  /*0610*/  @P0 MOV R10, R12 ;  /* 0x0000000c000a0202 */ /* 0x000fe20000000f00 */
[----:B------:R-:W-:Y:S02]  /*0620*/  @!P0 IMAD R0, R7, R9, R11 ;  /* 0x0000000907008224 */ /* 0x000fe400078e020b */
[----:B------:R-:W-:Y:S02]  /*0630*/  IMAD.MOV.U32 R9, RZ, RZ, RZ ;  /* 0x000000ffff097224 */ /* 0x000fe400078e00ff */
[----:B------:R-:W-:Y:S01]  /*0640*/  @P0 IMAD R0, R207, R3, R13 ;  /* 0x00000003cf000224 */ /* 0x000fe200078e020d */
[----:B------:R-:W-:Y:S01]  /*0650*/  LOP3.LUT R13, R8, 0x80, RZ, 0xfc, !PT ;  /* 0x00000080080d7812 */ /* 0x000fe200078efcff */
[----:B------:R-:W-:-:S04]  /*0660*/  IMAD.WIDE.U32 R14, R91, R2, R8 ;  /* 0x000000025b0e7225 */ /* 0x000fc800078e0008 */
[C---:B------:R-:W-:Y:S01]  /*0670*/  IMAD R5, R91.reuse, R3, R15 ;  /* 0x000000035b057224 */ /* 0x040fe200078e020f */
[----:B------:R-:W-:Y:S01]  /*0680*/  IADD3 R10, P0, PT, R10, R14, RZ ;  /* 0x0000000e0a0a7210 */ /* 0x000fe20007f1e0ff */
[----:B--2---:R-:W-:Y:S01]  /*0690*/  IMAD R12, R4, UR7, R17 ;  /* 0x00000007040c7c24 */ /* 0x004fe2000f8e0211 */
[----:B------:R-:W-:Y:S02]  /*06a0*/  IADD3 R4, PT, PT, R184, 0x20, RZ ;  /* 0x00000020b8047810 */ /* 0x000fe40007ffe0ff */
[----:B------:R-:W-:Y:S01]  /*06b0*/  LOP3.LUT R14, R8, 0x40, RZ, 0xfc, !PT ;  /* 0x00000040080e7812 */ /* 0x000fe200078efcff */
[----:B------:R-:W-:Y:S01]  /*06c0*/  IMAD.X R11, R0, 0x1, R5, P0 ;  /* 0x00000001000b7824 */ /* 0x000fe200000e0605 */
[----:B------:R-:W-:Y:S01]  /*06d0*/  IADD3 R5, PT, PT, -R91, R6, RZ ;  /* 0x000000065b057210 */ /* 0x000fe20007ffe1ff */
[C---:B------:R-:W-:Y:S01]  /*06e0*/  VIADD R6, R184.reuse, 0x10 ;  /* 0x00000010b8067836 */ /* 0x040fe20000000000 */
[C---:B------:R-:W-:Y:S01]  /*06f0*/  IADD3 R0, PT, PT, R184.reuse, 0x30, RZ ;  /* 0x00000030b8007810 */ /* 0x040fe20007ffe0ff */
[----:B---3--:R-:W-:Y:S01]  /*0700*/  IMAD.WIDE.U32 R10, R17, UR4, R10 ;  /* 0x00000004110a7c25 */ /* 0x008fe2000f8e000a */
[----:B------:R-:W-:-:S02]  /*0710*/  ISETP.GE.AND P0, PT, R184, R5, PT ;  /* 0x00000005b800720c */ /* 0x000fc40003f06270 */
[-C--:B------:R-:W-:Y:S01]  /*0720*/  ISETP.GE.AND P3, PT, R6, R5.reuse, PT ;  /* 0x000000050600720c */ /* 0x080fe20003f66270 */
[----:B----4-:R-:W-:Y:S01]  /*0730*/  IMAD R91, R12, UR6, R91 ;  /* 0x000000060c5b7c24 */ /* 0x010fe2000f8e025b */
[-C--:B------:R-:W-:Y:S01]  /*0740*/  ISETP.GE.AND P2, PT, R4, R5.reuse, PT ;  /* 0x000000050400720c */ /* 0x080fe20003f46270 */
[----:B------:R-:W-:Y:S01]  /*0750*/  IMAD R19, R17, UR5, R11 ;  /* 0x0000000511137c24 */ /* 0x000fe2000f8e020b */
[----:B------:R-:W-:-:S07]  /*0760*/  ISETP.GE.AND P1, PT, R0, R5, PT ;  /* 0x000000050000720c */ /* 0x000fce0003f26270 */
        /* <DEDUP_REMOVED lines=14> */
.L_x_1712:
[----:B------:R-:W-:Y:S05]  /*0850*/  BSYNC.RECONVERGENT B0 ;  /* 0x0000000000007941 */ /* 0x000fea0003800200 */
.L_x_1711:
        /* <DEDUP_REMOVED lines=20> */
.L_x_1714:
[----:B------:R-:W-:Y:S05]  /*09a0*/  BSYNC.RECONVERGENT B0 ;  /* 0x0000000000007941 */ /* 0x000fea0003800200 */
.L_x_1713:
        /* <DEDUP_REMOVED lines=20> */
.L_x_1716:
[----:B------:R-:W-:Y:S05]  /*0af0*/  BSYNC.RECONVERGENT B0 ;  /* 0x0000000000007941 */ /* 0x000fea0003800200 */
.L_x_1715:
        /* <DEDUP_REMOVED lines=19> */
.L_x_1718:
[----:B------:R-:W-:Y:S05]  /*0c30*/  BSYNC.RECONVERGENT B0 ;  /* 0x0000000000007941 */ /* 0x000fea0003800200 */
.L_x_1717:
        /* <DEDUP_REMOVED lines=20> */
.L_x_1710:
[----:B------:R-:W1:Y:S01]  /*0d80*/  LDCU.64 UR4, c[0x0][0x4d8] ;  /* 0x00009b00ff0477ac */ /* 0x000e620008000a00 */
        /* <DEDUP_REMOVED lines=9> */
.L_x_1719:
[----:B------:R-:W-:Y:S05]  /*0e20*/  BRA.U !UP1, `(.L_x_1720) ;  /* 0x0000000509887547 */ /* 0x000fea000b800000 */
[----:B------:R-:W1:Y:S01]  /*0e30*/  LDC R9, c[0x0][0x4f0] ;  /* 0x00013c00ff097b82 */ /* 0x000e620000000800 */
[----:B------:R-:W-:Y:S01]  /*0e40*/  LEA R2, R0, 0xffffffc0, 0x6 ;  /* 0xffffffc000027811 */ /* 0x000fe200078e30ff */
[----:B------:R-:W2:Y:S03]  /*0e50*/  LDCU.64 UR4, c[0x0][0x4e8] ;  /* 0x00009d00ff0477ac */ /* 0x000ea60008000a00 */
[----:B------:R-:W-:Y:S01]  /*0e60*/  IABS R3, R2 ;  /* 0x0000000200037213 */ /* 0x000fe20000000000 */
[----:B------:R-:W3:Y:S04]  /*0e70*/  LDCU.64 UR6, c[0x0][0x3a0] ;  /* 0x00007400ff0677ac */ /* 0x000ee80008000a00 */
[----:B------:R-:W-:Y:S01]  /*0e80*/  IMAD.MOV.U32 R8, RZ, RZ, R3 ;  /* 0x000000ffff087224 */ /* 0x000fe200078e0003 */
[----:B------:R-:W4:Y:S01]  /*0e90*/  LDCU.64 UR12, c[0x0][0x3b8] ;  /* 0x00007700ff0c77ac */ /* 0x000f220008000a00 */
[----:B------:R-:W3:Y:S01]  /*0ea0*/  LDCU.64 UR10, c[0x0][0x3c0] ;  /* 0x00007800ff0a77ac */ /* 0x000ee20008000a00 */
[----:B-1----:R-:W-:-:S04]  /*0eb0*/  IABS R5, R9 ;  /* 0x0000000900057213 */ /* 0x002fc80000000000 */
[----:B------:R-:W1:Y:S08]  /*0ec0*/  I2F.RP R12, R5 ;  /* 0x00000005000c7306 */ /* 0x000e700000209400 */
[----:B-1----:R-:W1:Y:S02]  /*0ed0*/  MUFU.RCP R10, R12 ;  /* 0x0000000c000a7308 */ /* 0x002e640000001000 */
[----:B-1----:R-:W-:-:S06]  /*0ee0*/  IADD3 R10, PT, PT, R10, 0xffffffe, RZ ;  /* 0x0ffffffe0a0a7810 */ /* 0x002fcc0007ffe0ff */
[----:B------:R-:W1:Y:S02]  /*0ef0*/  F2I.FTZ.U32.TRUNC.NTZ R11, R10 ;  /* 0x0000000a000b7305 */ /* 0x000e64000021f000 */
[----:B-1---5:R-:W-:Y:S01]  /*0f00*/  IMAD.MOV R4, RZ, RZ, -R11 ;  /* 0x000000ffff047224 */ /* 0x022fe200078e0a0b */
[----:B------:R-:W-:-:S03]  /*0f10*/  MOV R10, RZ ;  /* 0x000000ff000a7202 */ /* 0x000fc60000000f00 */
[----:B------:R-:W-:-:S04]  /*0f20*/  IMAD R4, R4, R5, RZ ;  /* 0x0000000504047224 */ /* 0x000fc800078e02ff */
[----:B------:R-:W-:-:S06]  /*0f30*/  IMAD.HI.U32 R11, R11, R4, R10 ;  /* 0x000000040b0b7227 */ /* 0x000fcc00078e000a */
        /* <DEDUP_REMOVED lines=10> */
[----:B--2---:R-:W-:-:S04]  /*0fe0*/  IMAD.WIDE.U32 R4, R7, UR4, RZ ;  /* 0x0000000407047c25 */ /* 0x004fc8000f8e00ff */
[----:B------:R-:W-:Y:S01]  /*0ff0*/  IMAD R213, R7, UR5, R5 ;  /* 0x0000000507d57c24 */ /* 0x000fe2000f8e0205 */
[----:B------:R-:W1:Y:S01]  /*1000*/  LDCU.64 UR4, c[0x0][0x3a8] ;  /* 0x00007500ff0477ac */ /* 0x000e620008000a00 */
[----:B------:R-:W-:Y:S01]  /*1010*/  @P0 VIADD R3, R3, 0x1 ;  /* 0x0000000103030836 */ /* 0x000fe20000000000 */
[----:B------:R-:W-:-:S04]  /*1020*/  LEA R212, P0, R4, UR8, 0x2 ;  /* 0x0000000804d47c11 */ /* 0x000fc8000f8010ff */
[----:B------:R-:W-:Y:S02]  /*1030*/  LEA.HI.X R213, R4, UR9, R213, 0x2, P0 ;  /* 0x0000000904d57c11 */ /* 0x000fe400080f14d5 */
[----:B------:R-:W-:Y:S01]  /*1040*/  @!P1 IADD3 R3, PT, PT, -R3, RZ, RZ ;  /* 0x000000ff03039210 */ /* 0x000fe20007ffe1ff */
[----:B------:R-:W2:Y:S01]  /*1050*/  LDC R4, c[0x0][0x3e8] ;  /* 0x0000fa00ff047b82 */ /* 0x000ea20000000800 */
[----:B------:R-:W-:-:S05]  /*1060*/  @!P2 LOP3.LUT R3, RZ, R9, RZ, 0x33, !PT ;  /* 0x00000009ff03a212 */ /* 0x000fca00078e33ff */
[----:B------:R-:W-:-:S05]  /*1070*/  IMAD.WIDE R18, R3, 0x4, R212 ;  /* 0x0000000403127825 */ /* 0x000fca00078e02d4 */
[----:B------:R-:W2:Y:S01]  /*1080*/  LDG.E R8, desc[UR14][R18.64] ;  /* 0x0000000e12087981 */ /* 0x000ea2000c1e1900 */
[----:B------:R-:W-:Y:S01]  /*1090*/  IADD3 R3, PT, PT, -R3, RZ, RZ ;  /* 0x000000ff03037210 */ /* 0x000fe20007ffe1ff */
[----:B---3--:R-:W-:Y:S01]  /*10a0*/  IMAD.U32 R144, RZ, RZ, UR10 ;  /* 0x0000000aff907e24 */ /* 0x008fe2000f8e00ff */
[----:B----4-:R-:W-:Y:S01]  /*10b0*/  MOV R134, UR12 ;  /* 0x0000000c00867c02 */ /* 0x010fe20008000f00 */
[----:B------:R-:W-:Y:S01]  /*10c0*/  IMAD.U32 R145, RZ, RZ, UR11 ;  /* 0x0000000bff917e24 */ /* 0x000fe2000f8e00ff */
[----:B------:R-:W-:Y:S01]  /*10d0*/  MOV R135, UR13 ;  /* 0x0000000d00877c02 */ /* 0x000fe20008000f00 */
[----:B------:R-:W-:-:S05]  /*10e0*/  IMAD R2, R9, R3, R2 ;  /* 0x0000000309027224 */ /* 0x000fca00078e0202 */
[----:B------:R-:W-:Y:S02]  /*10f0*/  SHF.R.S32.HI R3, RZ, 0x1f, R2 ;  /* 0x0000001fff037819 */ /* 0x000fe40000011402 */
[----:B--2---:R-:W-:-:S04]  /*1100*/  IABS R10, R4 ;  /* 0x00000004000a7213 */ /* 0x004fc80000000000 */
[----:B------:R-:W2:Y:S08]  /*1110*/  I2F.RP R16, R10 ;  /* 0x0000000a00107306 */ /* 0x000eb00000209400 */
[----:B--2---:R-:W2:Y:S02]  /*1120*/  MUFU.RCP R14, R16 ;  /* 0x00000010000e7308 */ /* 0x004ea40000001000 */
[----:B--2---:R-:W-:-:S06]  /*1130*/  VIADD R14, R14, 0xffffffe ;  /* 0x0ffffffe0e0e7836 */ /* 0x004fcc0000000000 */
[----:B------:R-:W2:Y:S02]  /*1140*/  F2I.FTZ.U32.TRUNC.NTZ R15, R14 ;  /* 0x0000000e000f7305 */ /* 0x000ea4000021f000 */
[----:B--2---:R-:W-:Y:S02]  /*1150*/  IADD3 R5, PT, PT, RZ, -R15, RZ ;  /* 0x8000000fff057210 */ /* 0x004fe40007ffe0ff */
[----:B------:R-:W-:-:S03]  /*1160*/  MOV R14, RZ ;  /* 0x000000ff000e7202 */ /* 0x000fc60000000f00 */
        /* <DEDUP_REMOVED lines=8> */
[-C--:B------:R-:W-:Y:S01]  /*11f0*/  @!P1 IADD3 R11, PT, PT, R11, -R10.reuse, RZ ;  /* 0x8000000a0b0b9210 */ /* 0x080fe20007ffe0ff */
[----:B------:R-:W-:Y:S01]  /*1200*/  @!P1 VIADD R5, R5, 0x1 ;  /* 0x0000000105059836 */ /* 0x000fe20000000000 */
[----:B------:R-:W-:Y:S02]  /*1210*/  ISETP.NE.AND P1, PT, R4, RZ, PT ;  /* 0x000000ff0400720c */ /* 0x000fe40003f25270 */
[----:B------:R-:W-:Y:S02]  /*1220*/  ISETP.GE.U32.AND P2, PT, R11, R10, PT ;  /* 0x0000000a0b00720c */ /* 0x000fe40003f46070 */
[----:B------:R-:W-:-:S04]  /*1230*/  LOP3.LUT R10, R17, R4, RZ, 0x3c, !PT ;  /* 0x00000004110a7212 */ /* 0x000fc800078e3cff */
[----:B------:R-:W-:-:S07]  /*1240*/  ISETP.GE.AND P0, PT, R10, RZ, PT ;  /* 0x000000ff0a00720c */ /* 0x000fce0003f06270 */
[----:B------:R-:W-:-:S06]  /*1250*/  @P2 IADD3 R5, PT, PT, R5, 0x1, RZ ;  /* 0x0000000105052810 */ /* 0x000fcc0007ffe0ff */
[----:B------:R-:W-:Y:S01]  /*1260*/  @!P0 IMAD.MOV R5, RZ, RZ, -R5 ;  /* 0x000000ffff058224 */ /* 0x000fe200078e0a05 */
[----:B------:R-:W-:Y:S01]  /*1270*/  @!P1 LOP3.LUT R5, RZ, R4, RZ, 0x33, !PT ;  /* 0x00000004ff059212 */ /* 0x000fe200078e33ff */
[C---:B------:R-:W-:Y:S02]  /*1280*/  IMAD R4, R3.reuse, R134, RZ ;  /* 0x0000008603047224 */ /* 0x040fe400078e02ff */
[----:B------:R-:W-:Y:S02]  /*1290*/  IMAD R3, R3, R144, RZ ;  /* 0x0000009003037224 */ /* 0x000fe400078e02ff */
[C---:B------:R-:W-:Y:S02]  /*12a0*/  IMAD R4, R2.reuse, R135, R4 ;  /* 0x0000008702047224 */ /* 0x040fe400078e0204 */
[----:B------:R-:W-:Y:S01]  /*12b0*/  IMAD R3, R2, R145, R3 ;  /* 0x0000009102037224 */ /* 0x000fe200078e0203 */
[----:B------:R-:W-:Y:S01]  /*12c0*/  SHF.R.S32.HI R15, RZ, 0x1f, R8 ;  /* 0x0000001fff0f7819 */ /* 0x000fe20000011408 */
[----:B------:R-:W-:-:S04]  /*12d0*/  IMAD.WIDE.U32 R10, R8, UR6, RZ ;  /* 0x00000006080a7c25 */ /* 0x000fc8000f8e00ff */
[C---:B------:R-:W-:Y:S02]  /*12e0*/  IMAD R19, R15.reuse, UR6, RZ ;  /* 0x000000060f137c24 */ /* 0x040fe4000f8e02ff */
[----:B-1----:R-:W-:Y:S02]  /*12f0*/  IMAD R15, R15, UR4, RZ ;  /* 0x000000040f0f7c24 */ /* 0x002fe4000f8e02ff */
[C---:B------:R-:W-:Y:S02]  /*1300*/  IMAD R19, R8.reuse, UR7, R19 ;  /* 0x0000000708137c24 */ /* 0x040fe4000f8e0213 */
[C---:B------:R-:W-:Y:S02]  /*1310*/  IMAD R15, R8.reuse, UR5, R15 ;  /* 0x00000005080f7c24 */ /* 0x040fe4000f8e020f */
[----:B------:R-:W-:Y:S01]  /*1320*/  IMAD.WIDE.U32 R8, R8, UR4, RZ ;  /* 0x0000000408087c25 */ /* 0x000fe2000f8e00ff */
[----:B------:R-:W1:Y:S01]  /*1330*/  LDCU.128 UR4, c[0x0][0x3d0] ;  /* 0x00007a00ff0477ac */ /* 0x000e620008000c00 */
[----:B------:R-:W-:-:S03]  /*1340*/  IADD3 R11, PT, PT, R11, R19, RZ ;  /* 0x000000130b0b7210 */ /* 0x000fc60007ffe0ff */
[----:B------:R-:W-:Y:S01]  /*1350*/  IADD3 R9, PT, PT, R9, R15, RZ ;  /* 0x0000000f09097210 */ /* 0x000fe20007ffe0ff */
[----:B------:R-:W-:-:S04]  /*1360*/  IMAD.WIDE.U32 R10, R2, R134, R10 ;  /* 0x00000086020a7225 */ /* 0x000fc800078e000a */
[----:B------:R-:W-:Y:S01]  /*1370*/  IMAD.WIDE.U32 R8, R2, R144, R8 ;  /* 0x0000009002087225 */ /* 0x000fe200078e0008 */
[----:B------:R-:W-:Y:S02]  /*1380*/  SHF.R.S32.HI R2, RZ, 0x1f, R5 ;  /* 0x0000001fff027819 */ /* 0x000fe40000011405 */
[----:B------:R-:W-:Y:S02]  /*1390*/  IADD3 R11, PT, PT, R11, R4, RZ ;  /* 0x000000040b0b7210 */ /* 0x000fe40007ffe0ff */
[----:B------:R-:W-:Y:S01]  /*13a0*/  IADD3 R9, PT, PT, R9, R3, RZ ;  /* 0x0000000309097210 */ /* 0x000fe20007ffe0ff */
[C---:B-1----:R-:W-:Y:S02]  /*13b0*/  IMAD R4, R2.reuse, UR4, RZ ;  /* 0x0000000402047c24 */ /* 0x042fe4000f8e02ff */
[----:B------:R-:W-:Y:S02]  /*13c0*/  IMAD R2, R2, UR6, RZ ;  /* 0x0000000602027c24 */ /* 0x000fe4000f8e02ff */
[----:B------:R-:W-:-:S04]  /*13d0*/  IMAD.WIDE.U32 R14, R5, UR4, R10 ;  /* 0x00000004050e7c25 */ /* 0x000fc8000f8e000a */
[C---:B------:R-:W-:Y:S02]  /*13e0*/  IMAD R2, R5.reuse, UR7, R2 ;  /* 0x0000000705027c24 */ /* 0x040fe4000f8e0202 */
[----:B------:R-:W-:-:S04]  /*13f0*/  IMAD.WIDE.U32 R10, R5, UR6, R8 ;  /* 0x00000006050a7c25 */ /* 0x000fc8000f8e0008 */
[----:B------:R-:W-:Y:S01]  /*1400*/  IMAD R4, R5, UR5, R4 ;  /* 0x0000000505047c24 */ /* 0x000fe2000f8e0204 */
[----:B------:R-:W-:Y:S02]  /*1410*/  IADD3 R9, PT, PT, R11, R2, RZ ;  /* 0x000000020b097210 */ /* 0x000fe40007ffe0ff */
[----:B------:R-:W-:Y:S01]  /*1420*/  MOV R16, R10 ;  /* 0x0000000a00107202 */ /* 0x000fe20000000f00 */
[----:B------:R-:W-:Y:S01]  /*1430*/  IMAD.IADD R8, R15, 0x1, R4 ;  /* 0x000000010f087824 */ /* 0x000fe200078e0204 */
[----:B------:R-:W-:Y:S06]  /*1440*/  BRA `(.L_x_1721) ;  /* 0x0000000400547947 */ /* 0x000fec0003800000 */
.L_x_1720:
[----:B------:R-:W-:-:S13]  /*1450*/  ISETP.NE.AND P0, PT, R3, -0x1, PT ;  /* 0xffffffff0300780c */ /* 0x000fda0003f05270 */
[----:B------:R-:W-:Y:S05]  /*1460*/  @P0 BRA `(.L_x_1722) ;  /* 0x0000000000340947 */ /* 0x000fea0003800000 */
[----:B------:R-:W2:Y:S01]  /*1470*/  LDC.64 R134, c[0x0][0x3b8] ;  /* 0x0000ee00ff867b82 */ /* 0x000ea20000000a00 */
[----:B------:R-:W3:Y:S01]  /*1480*/  LDCU.64 UR4, c[0x0][0x3a0] ;  /* 0x00007400ff0477ac */ /* 0x000ee20008000a00 */
[----:B-1----:R-:W-:-:S05]  /*1490*/  SHF.R.S32.HI R5, RZ, 0x1f, R8 ;  /* 0x0000001fff057819 */ /* 0x002fca0000011408 */
        /* <DEDUP_REMOVED lines=10> */
.L_x_1722:
[----:B------:R-:W2:Y:S01]  /*1540*/  LDC.64 R134, c[0x0][0x3b8] ;  /* 0x0000ee00ff867b82 */ /* 0x000ea20000000a00 */
[----:B------:R-:W-:-:S05]  /*1550*/  IADD3 R14, PT, PT, R8, R3, RZ ;  /* 0x00000003080e7210 */ /* 0x000fca0007ffe0ff */
[C---:B--2---:R-:W-:Y:S02]  /*1560*/  IMAD R11, R14.reuse, R135, RZ ;  /* 0x000000870e0b7224 */ /* 0x044fe400078e02ff */
[----:B------:R-:W-:-:S05]  /*1570*/  IMAD.WIDE.U32 R14, R14, R134, RZ ;  /* 0x000000860e0e7225 */ /* 0x000fca00078e00ff */
[----:B------:R-:W-:Y:S02]  /*1580*/  IADD3 R11, PT, PT, R15, R11, RZ ;  /* 0x0000000b0f0b7210 */ /* 0x000fe40007ffe0ff */
[----:B------:R-:W-:Y:S02]  /*1590*/  MOV R10, R14 ;  /* 0x0000000e000a7202 */ /* 0x000fe40000000f00 */
.L_x_1723:
        /* <DEDUP_REMOVED lines=14> */
.L_x_1724:
[----:B------:R-:W2:Y:S01]  /*1680*/  LDC.64 R144, c[0x0][0x3c0] ;  /* 0x0000f000ff907b82 */ /* 0x000ea20000000a00 */
[----:B------:R-:W-:-:S05]  /*1690*/  IADD3 R3, PT, PT, R8, R3, RZ ;  /* 0x0000000308037210 */ /* 0x000fca0007ffe0ff */
[C---:B--2---:R-:W-:Y:S02]  /*16a0*/  IMAD R15, R3.reuse, R145, RZ ;  /* 0x00000091030f7224 */ /* 0x044fe400078e02ff */
[----:B------:R-:W-:-:S05]  /*16b0*/  IMAD.WIDE.U32 R2, R3, R144, RZ ;  /* 0x0000009003027225 */ /* 0x000fca00078e00ff */
[----:B------:R-:W-:Y:S02]  /*16c0*/  IADD3 R15, PT, PT, R3, R15, RZ ;  /* 0x0000000f030f7210 */ /* 0x000fe40007ffe0ff */
[----:B------:R-:W-:-:S07]  /*16d0*/  MOV R14, R2 ;  /* 0x00000002000e7202 */ /* 0x000fce0000000f00 */
.L_x_1725:
[----:B------:R-:W2:Y:S01]  /*16e0*/  LDC R8, c[0x0][0x3e8] ;  /* 0x0000fa00ff087b82 */ /* 0x000ea20000000800 */
[----:B------:R-:W-:Y:S02]  /*16f0*/  LEA R9, R0, 0xffffffc0, 0x6 ;  /* 0xffffffc000097811 */ /* 0x000fe400078e30ff */
[----:B------:R-:W-:-:S03]  /*1700*/  CS2R R212, SRZ ;  /* 0x0000000000d47805 */ /* 0x000fc6000001ff00 */
[----:B------:R-:W-:-:S04]  /*1710*/  IMAD.WIDE.U32 R14, R9, R144, R14 ;  /* 0x00000090090e7225 */ /* 0x000fc800078e000e */
[----:B------:R-:W-:Y:S01]  /*1720*/  IMAD R15, R9, R145, R15 ;  /* 0x00000091090f7224 */ /* 0x000fe200078e020f */
[----:B--2---:R-:W-:-:S04]  /*1730*/  IABS R2, R8 ;  /* 0x0000000800027213 */ /* 0x004fc80000000000 */
[----:B-1----:R-:W1:Y:S08]  /*1740*/  I2F.RP R5, R2 ;  /* 0x0000000200057306 */ /* 0x002e700000209400 */
[----:B-1----:R-:W1:Y:S02]  /*1750*/  MUFU.RCP R18, R5 ;  /* 0x0000000500127308 */ /* 0x002e640000001000 */
[----:B-1----:R-:W-:-:S06]  /*1760*/  IADD3 R18, PT, PT, R18, 0xffffffe, RZ ;  /* 0x0ffffffe12127810 */ /* 0x002fcc0007ffe0ff */
[----:B------:R-:W1:Y:S02]  /*1770*/  F2I.FTZ.U32.TRUNC.NTZ R19, R18 ;  /* 0x0000001200137305 */ /* 0x000e64000021f000 */
[----:B-1----:R-:W-:Y:S01]  /*1780*/  IMAD.MOV R3, RZ, RZ, -R19 ;  /* 0x000000ffff037224 */ /* 0x002fe200078e0a13 */
[----:B------:R-:W-:-:S03]  /*1790*/  MOV R18, RZ ;  /* 0x000000ff00127202 */ /* 0x000fc60000000f00 */
[----:B-----5:R-:W-:Y:S01]  /*17a0*/  IMAD R4, R3, R2, RZ ;  /* 0x0000000203047224 */ /* 0x020fe200078e02ff */
[----:B------:R-:W-:-:S03]  /*17b0*/  IABS R3, R17 ;  /* 0x0000001100037213 */ /* 0x000fc60000000000 */
[----:B------:R-:W-:-:S04]  /*17c0*/  IMAD.HI.U32 R19, R19, R4, R18 ;  /* 0x0000000413137227 */ /* 0x000fc800078e0012 */
[----:B------:R-:W-:-:S04]  /*17d0*/  IMAD.MOV.U32 R4, RZ, RZ, R3 ;  /* 0x000000ffff047224 */ /* 0x000fc800078e0003 */
[----:B------:R-:W-:-:S04]  /*17e0*/  IMAD.HI.U32 R12, R19, R4, RZ ;  /* 0x00000004130c7227 */ /* 0x000fc800078e00ff */
[----:B------:R-:W-:Y:S01]  /*17f0*/  IMAD.WIDE.U32 R18, R9, R134, R10 ;  /* 0x0000008609127225 */ /* 0x000fe200078e000a */
[----:B------:R-:W-:-:S03]  /*1800*/  IADD3 R3, PT, PT, -R12, RZ, RZ ;  /* 0x000000ff0c037210 */ /* 0x000fc60007ffe1ff */
[----:B------:R-:W-:Y:S02]  /*1810*/  IMAD R19, R9, R135, R19 ;  /* 0x0000008709137224 */ /* 0x000fe400078e0213 */
[C---:B------:R-:W-:Y:S02]  /*1820*/  IMAD R3, R2.reuse, R3, R4 ;  /* 0x0000000302037224 */ /* 0x040fe400078e0204 */
[----:B------:R-:W1:Y:S03]  /*1830*/  LDC.64 R4, c[0x0][0x3d8] ;  /* 0x0000f600ff047b82 */ /* 0x000e660000000a00 */
[----:B------:R-:W-:-:S13]  /*1840*/  ISETP.GT.U32.AND P0, PT, R2, R3, PT ;  /* 0x000000030200720c */ /* 0x000fda0003f04070 */
[----:B------:R-:W-:Y:S01]  /*1850*/  @!P0 IMAD.IADD R3, R3, 0x1, -R2 ;  /* 0x0000000103038824 */ /* 0x000fe200078e0a02 */
[----:B------:R-:W-:Y:S02]  /*1860*/  @!P0 IADD3 R12, PT, PT, R12, 0x1, RZ ;  /* 0x000000010c0c8810 */ /* 0x000fe40007ffe0ff */
[----:B------:R-:W-:Y:S02]  /*1870*/  ISETP.NE.AND P0, PT, R8, RZ, PT ;  /* 0x000000ff0800720c */ /* 0x000fe40003f05270 */
[----:B------:R-:W-:Y:S02]  /*1880*/  ISETP.GE.U32.AND P2, PT, R3, R2, PT ;  /* 0x000000020300720c */ /* 0x000fe40003f46070 */
[----:B------:R-:W-:-:S04]  /*1890*/  LOP3.LUT R2, R17, R8, RZ, 0x3c, !PT ;  /* 0x0000000811027212 */ /* 0x000fc800078e3cff */
[----:B------:R-:W-:Y:S02]  /*18a0*/  ISETP.GE.AND P1, PT, R2, RZ, PT ;  /* 0x000000ff0200720c */ /* 0x000fe40003f26270 */
[----:B------:R-:W2:Y:S05]  /*18b0*/  LDC.64 R2, c[0x0][0x3d0] ;  /* 0x0000f400ff027b82 */ /* 0x000eaa0000000a00 */
[----:B------:R-:W-:-:S06]  /*18c0*/  @P2 VIADD R12, R12, 0x1 ;  /* 0x000000010c0c2836 */ /* 0x000fcc0000000000 */
[----:B------:R-:W-:Y:S02]  /*18d0*/  @!P1 IADD3 R12, PT, PT, -R12, RZ, RZ ;  /* 0x000000ff0c0c9210 */ /* 0x000fe40007ffe1ff */
[----:B------:R-:W-:-:S04]  /*18e0*/  @!P0 LOP3.LUT R12, RZ, R8, RZ, 0x33, !PT ;  /* 0x00000008ff0c8212 */ /* 0x000fc800078e33ff */
[----:B------:R-:W-:Y:S01]  /*18f0*/  SHF.R.S32.HI R11, RZ, 0x1f, R12 ;  /* 0x0000001fff0b7819 */ /* 0x000fe2000001140c */
[----:B-1----:R-:W-:-:S04]  /*1900*/  IMAD.WIDE.U32 R14, R12, R4, R14 ;  /* 0x000000040c0e7225 */ /* 0x002fc800078e000e */
[C---:B------:R-:W-:Y:S01]  /*1910*/  IMAD R8, R11.reuse, R4, RZ ;  /* 0x000000040b087224 */ /* 0x040fe200078e02ff */
[----:B------:R-:W-:Y:S01]  /*1920*/  MOV R16, R14 ;  /* 0x0000000e00107202 */ /* 0x000fe20000000f00 */
[-C--:B--2---:R-:W-:Y:S02]  /*1930*/  IMAD R11, R11, R2.reuse, RZ ;  /* 0x000000020b0b7224 */ /* 0x084fe400078e02ff */
[----:B------:R-:W-:-:S04]  /*1940*/  IMAD.WIDE.U32 R18, R12, R2, R18 ;  /* 0x000000020c127225 */ /* 0x000fc800078e0012 */
[C---:B------:R-:W-:Y:S01]  /*1950*/  IMAD R3, R12.reuse, R3, R11 ;  /* 0x000000030c037224 */ /* 0x040fe200078e020b */
[----:B------:R-:W-:Y:S01]  /*1960*/  MOV R14, R18 ;  /* 0x00000012000e7202 */ /* 0x000fe20000000f00 */
[----:B------:R-:W-:-:S03]  /*1970*/  IMAD R5, R12, R5, R8 ;  /* 0x000000050c057224 */ /* 0x000fc600078e0208 */
[----:B------:R-:W-:Y:S01]  /*1980*/  IADD3 R8, PT, PT, R19, R3, RZ ;  /* 0x0000000313087210 */ /* 0x000fe20007ffe0ff */
[----:B------:R-:W-:-:S07]  /*1990*/  IMAD.IADD R9, R15, 0x1, R5 ;  /* 0x000000010f097824 */ /* 0x000fce00078e0205 */
.L_x_1721:
[----:B------:R-:W-:Y:S01]  /*19a0*/  ISETP.NE.AND P0, PT, R207, -0x1, PT ;  /* 0xffffffffcf00780c */ /* 0x000fe20003f05270 */
[----:B------:R-:W-:Y:S01]  /*19b0*/  IMAD.SHL.U32 R217, R184, 0x8, RZ ;  /* 0x00000008b8d97824 */ /* 0x000fe200078e00ff */
[----:B------:R-:W1:Y:S01]  /*19c0*/  LDCU.64 UR4, c[0x0][0x390] ;  /* 0x00007200ff0477ac */ /* 0x000e620008000a00 */
[----:B------:R-:W2:Y:S01]  /*19d0*/  S2UR UR12, SR_CgaCtaId ;  /* 0x00000000000c79c3 */ /* 0x000ea20000008800 */
[--C-:B------:R-:W-:Y:S01]  /*19e0*/  SHF.R.U32.HI R10, RZ, 0x3, R184.reuse ;  /* 0x00000003ff0a7819 */ /* 0x100fe200000116b8 */
[----:B------:R-:W-:Y:S01]  /*19f0*/  IMAD.IADD R196, R6, 0x1, -R91 ;  /* 0x0000000106c47824 */ /* 0x000fe200078e0a5b */
[C---:B------:R-:W-:Y:S01]  /*1a00*/  LOP3.LUT R182, R217.reuse, 0x38, RZ, 0xc0, !PT ;  /* 0x00000038d9b67812 */ /* 0x040fe200078ec0ff */
[----:B------:R-:W3:Y:S01]  /*1a10*/  LDCU.64 UR10, c[0x0][0x388] ;  /* 0x00007100ff0a77ac */ /* 0x000ee20008000a00 */
[----:B------:R-:W-:Y:S01]  /*1a20*/  LOP3.LUT R15, R217, 0x1f8, RZ, 0xc0, !PT ;  /* 0x000001f8d90f7812 */ /* 0x000fe200078ec0ff */
[----:B------:R-:W-:Y:S01]  /*1a30*/  IMAD.SHL.U32 R154, R184, 0x40, RZ ;  /* 0x00000040b89a7824 */ /* 0x000fe200078e00ff */
[C---:B------:R-:W-:Y:S01]  /*1a40*/  IADD3 R14, P2, PT, R182.reuse, R14, RZ ;  /* 0x0000000eb60e7210 */ /* 0x040fe20007f5e0ff */
[----:B------:R-:W4:Y:S01]  /*1a50*/  LDCU.64 UR6, c[0x0][0x3c8] ;  /* 0x00007900ff0677ac */ /* 0x000f220008000a00 */
[----:B------:R-:W-:Y:S01]  /*1a60*/  LOP3.LUT R18, R15, 0x38, R184, 0x78, !PT ;  /* 0x000000380f127812 */ /* 0x000fe200078e78b8 */
[----:B------:R-:W5:Y:S01]  /*1a70*/  @P0 LDC.64 R2, c[0x0][0x3b0] ;  /* 0x0000ec00ff020b82 */ /* 0x000f620000000a00 */
[----:B------:R-:W-:Y:S01]  /*1a80*/  IADD3 R24, P1, PT, R182, R16, RZ ;  /* 0x00000010b6187210 */ /* 0x000fe20007f3e0ff */
[----:B------:R-:W-:Y:S01]  /*1a90*/  IMAD.X R15, RZ, RZ, R8, P2 ;  /* 0x000000ffff0f7224 */ /* 0x000fe200010e0608 */
[----:B------:R-:W-:Y:S01]  /*1aa0*/  LOP3.LUT R217, R18, 0x1e00, R217, 0xf8, !PT ;  /* 0x00001e0012d97812 */ /* 0x000fe200078ef8d9 */
[----:B------:R-:W-:Y:S01]  /*1ab0*/  IMAD.MOV.U32 R11, RZ, RZ, RZ ;  /* 0x000000ffff0b7224 */ /* 0x000fe200078e00ff */
[----:B------:R-:W-:Y:S01]  /*1ac0*/  SHF.R.U32.HI R186, RZ, 0x1, R184 ;  /* 0x00000001ffba7819 */ /* 0x000fe200000116b8 */
[----:B------:R-:W-:Y:S01]  /*1ad0*/  IMAD.X R25, RZ, RZ, R9, P1 ;  /* 0x000000ffff197224 */ /* 0x000fe200008e0609 */
[----:B------:R-:W-:Y:S01]  /*1ae0*/  LOP3.LUT R146, R182, 0x1c0, R154, 0xf8, !PT ;  /* 0x000001c0b6927812 */ /* 0x000fe200078ef89a */
[----:B------:R-:W4:Y:S01]  /*1af0*/  @!P0 LDC.64 R4, c[0x0][0x398] ;  /* 0x0000e600ff048b82 */ /* 0x000f220000000a00 */
[----:B------:R-:W-:Y:S01]  /*1b00*/  IMAD.WIDE.U32 R18, R10, R134, R14 ;  /* 0x000000860a127225 */ /* 0x000fe200078e000e */
[----:B------:R-:W-:Y:S01]  /*1b10*/  BSSY.RECONVERGENT B0, `(.L_x_1726) ;  /* 0x0000039000007945 */ /* 0x000fe20003800200 */
[----:B------:R-:W-:-:S02]  /*1b20*/  LOP3.LUT R216, R182, 0x40, RZ, 0xfc, !PT ;  /* 0x00000040b6d87812 */ /* 0x000fc400078efcff */
[----:B------:R-:W-:Y:S01]  /*1b30*/  IMAD.WIDE.U32 R8, R10, R144, R24 ;  /* 0x000000900a087225 */ /* 0x000fe200078e0018 */
[----:B---3--:R-:W-:Y:S02]  /*1b40*/  LEA R202, P2, R18, UR10, 0x1 ;  /* 0x0000000a12ca7c11 */ /* 0x008fe4000f8408ff */
[----:B------:R-:W-:Y:S01]  /*1b50*/  LOP3.LUT R214, R182, 0x80, RZ, 0xfc, !PT ;  /* 0x00000080b6d67812 */ /* 0x000fe200078efcff */
[----:B------:R-:W-:Y:S01]  /*1b60*/  IMAD R205, R10, R145, R9 ;  /* 0x000000910acd7224 */ /* 0x000fe200078e0209 */
[----:B-1----:R-:W-:Y:S01]  /*1b70*/  LEA R204, P1, R8, UR4, 0x1 ;  /* 0x0000000408cc7c11 */ /* 0x002fe2000f8208ff */
[----:B------:R-:W-:Y:S02]  /*1b80*/  IMAD R201, R10, R135, R19 ;  /* 0x000000870ac97224 */ /* 0x000fe400078e0213 */
[----:B------:R-:W-:Y:S01]  /*1b90*/  IMAD.WIDE.U32 R12, R13, 0x40, R10 ;  /* 0x000000400d0c7825 */ /* 0x000fe200078e000a */
[----:B------:R-:W-:Y:S01]  /*1ba0*/  LEA.HI.X R205, R8, UR5, R205, 0x1, P1 ;  /* 0x0000000508cd7c11 */ /* 0x000fe200088f0ccd */
[----:B------:R-:W-:Y:S01]  /*1bb0*/  UMOV UR5, 0x400 ;  /* 0x0000040000057882 */ /* 0x000fe20000000000 */
[----:B------:R-:W-:Y:S01]  /*1bc0*/  LEA.HI.X R201, R18, UR11, R201, 0x1, P2 ;  /* 0x0000000b12c97c11 */ /* 0x000fe200090f0cc9 */
[----:B-----5:R-:W-:Y:S01]  /*1bd0*/  @P0 IMAD.WIDE.U32 R22, R207, R2, RZ ;  /* 0x00000002cf160225 */ /* 0x020fe200078e00ff */
[----:B--2---:R-:W-:-:S03]  /*1be0*/  ULEA UR5, UR12, UR5, 0x18 ;  /* 0x000000050c057291 */ /* 0x004fc6000f8ec0ff */
[----:B----4-:R-:W-:-:S03]  /*1bf0*/  @!P0 IMAD.WIDE.U32 R20, R7, R4, RZ ;  /* 0x0000000407148225 */ /* 0x010fc600078e00ff */
[----:B------:R-:W-:Y:S01]  /*1c00*/  LEA R217, R217, UR5, 0x1 ;  /* 0x00000005d9d97c11 */ /* 0x000fe2000f8e08ff */
[----:B------:R-:W-:Y:S02]  /*1c10*/  @P0 IMAD.MOV.U32 R20, RZ, RZ, R22 ;  /* 0x000000ffff140224 */ /* 0x000fe400078e0016 */
[----:B------:R-:W-:Y:S02]  /*1c20*/  @!P0 IMAD R5, R7, R5, R21 ;  /* 0x0000000507058224 */ /* 0x000fe400078e0215 */
[----:B------:R-:W-:Y:S01]  /*1c30*/  @P0 IMAD R5, R207, R3, R23 ;  /* 0x00000003cf050224 */ /* 0x000fe200078e0217 */
[----:B------:R-:W-:Y:S02]  /*1c40*/  IADD3 R14, P0, PT, R182, R20, RZ ;  /* 0x00000014b60e7210 */ /* 0x000fe40007f1e0ff */
[----:B------:R-:W-:-:S03]  /*1c50*/  LOP3.LUT R3, R186, 0x8, RZ, 0xc0, !PT ;  /* 0x00000008ba037812 */ /* 0x000fc600078ec0ff */
[----:B------:R-:W-:Y:S01]  /*1c60*/  IMAD.X R15, RZ, RZ, R5, P0 ;  /* 0x000000ffff0f7224 */ /* 0x000fe200000e0605 */
[----:B------:R-:W-:Y:S02]  /*1c70*/  ISETP.GE.AND P0, PT, R10, R196, PT ;  /* 0x000000c40a00720c */ /* 0x000fe40003f06270 */
[----:B------:R-:W-:Y:S01]  /*1c80*/  LOP3.LUT R3, R146, R3, RZ, 0x3c, !PT ;  /* 0x0000000392037212 */ /* 0x000fe200078e3cff */
[----:B------:R-:W-:-:S04]  /*1c90*/  IMAD.WIDE.U32 R14, R17, UR6, R14 ;  /* 0x00000006110e7c25 */ /* 0x000fc8000f8e000e */
[----:B------:R-:W-:-:S06]  /*1ca0*/  IMAD R17, R17, UR7, R15 ;  /* 0x0000000711117c24 */ /* 0x000fcc000f8e020f */
        /* <DEDUP_REMOVED lines=30> */
.L_x_1728:
[----:B------:R2:W-:Y:S02]  /*1e90*/  STS.128 [R217+0x4000], RZ ;  /* 0x004000ffd9007388 */ /* 0x0005e40000000c00 */
.L_x_1727:
[----:B------:R-:W-:Y:S05]  /*1ea0*/  BSYNC.RECONVERGENT B0 ;  /* 0x0000000000007941 */ /* 0x000fea0003800200 */
.L_x_1726:
[----:B------:R-:W-:Y:S01]  /*1eb0*/  IADD3 R9, PT, PT, R10, 0x10, RZ ;  /* 0x000000100a097810 */ /* 0x000fe20007ffe0ff */
[----:B------:R-:W-:Y:S03]  /*1ec0*/  BSSY.RECONVERGENT B0, `(.L_x_1729) ;  /* 0x0000024000007945 */ /* 0x000fe60003800200 */
[----:B------:R-:W-:-:S13]  /*1ed0*/  ISETP.GE.AND P0, PT, R9, R196, PT ;  /* 0x000000c40900720c */ /* 0x000fda0003f06270 */
[----:B------:R-:W-:Y:S05]  /*1ee0*/  @P0 BRA `(.L_x_1730) ;  /* 0x0000000000840947 */ /* 0x000fea0003800000 */
[----:B------:R-:W4:Y:S01]  /*1ef0*/  LDCU.64 UR10, c[0x0][0x3b0] ;  /* 0x00007600ff0a77ac */ /* 0x000f220008000a00 */
[----:B-1-3--:R-:W-:Y:S01]  /*1f00*/  IADD3 R5, P0, PT, R12, 0x10, RZ ;  /* 0x000000100c057810 */ /* 0x00afe20007f1e0ff */
[----:B------:R-:W-:Y:S01]  /*1f10*/  IMAD.MOV.U32 R18, RZ, RZ, R14 ;  /* 0x000000ffff127224 */ /* 0x000fe200078e000e */
[----:B------:R-:W-:Y:S01]  /*1f20*/  MOV R19, R17 ;  /* 0x0000001100137202 */ /* 0x000fe20000000f00 */
[----:B------:R-:W1:Y:S02]  /*1f30*/  LDCU UR4, c[0x0][0x440] ;  /* 0x00008800ff0477ac */ /* 0x000e640008000800 */
[----:B------:R-:W-:Y:S01]  /*1f40*/  IMAD.X R2, RZ, RZ, R13, P0 ;  /* 0x000000ffff027224 */ /* 0x000fe200000e060d */
[----:B------:R-:W3:Y:S03]  /*1f50*/  LDCU.64 UR6, c[0x0][0x380] ;  /* 0x00007000ff0677ac */ /* 0x000ee60008000a00 */
[----:B----4-:R-:W-:-:S02]  /*1f60*/  IMAD R2, R2, UR10, RZ ;  /* 0x0000000a02027c24 */ /* 0x010fc4000f8e02ff */
        /* <DEDUP_REMOVED lines=24> */
.L_x_1731:
[----:B------:R3:W-:Y:S02]  /*20f0*/  STS.128 [R217+0x4800], RZ ;  /* 0x004800ffd9007388 */ /* 0x0007e40000000c00 */
.L_x_1730:
[----:B------:R-:W-:Y:S05]  /*2100*/  BSYNC.RECONVERGENT B0 ;  /* 0x0000000000007941 */ /* 0x000fea0003800200 */
.L_x_1729:
[----:B------:R-:W-:Y:S01]  /*2110*/  IADD3 R7, PT, PT, R10, 0x20, RZ ;  /* 0x000000200a077810 */ /* 0x000fe20007ffe0ff */
[----:B------:R-:W-:Y:S03]  /*2120*/  BSSY.RECONVERGENT B0, `(.L_x_1732) ;  /* 0x0000024000007945 */ /* 0x000fe60003800200 */
[----:B------:R-:W-:-:S13]  /*2130*/  ISETP.GE.AND P0, PT, R7, R196, PT ;  /* 0x000000c40700720c */ /* 0x000fda0003f06270 */
[----:B------:R-:W-:Y:S05]  /*2140*/  @P0 BRA `(.L_x_1733) ;  /* 0x0000000000840947 */ /* 0x000fea0003800000 */
[----:B------:R-:W5:Y:S01]  /*2150*/  LDCU.64 UR10, c[0x0][0x3b0] ;  /* 0x00007600ff0a77ac */ /* 0x000f620008000a00 */
[----:B-1-34-:R-:W-:Y:S01]  /*2160*/  IADD3 R5, P0, PT, R12, 0x20, RZ ;  /* 0x000000200c057810 */ /* 0x01afe20007f1e0ff */
[----:B------:R-:W-:Y:S01]  /*2170*/  IMAD.MOV.U32 R18, RZ, RZ, R14 ;  /* 0x000000ffff127224 */ /* 0x000fe200078e000e */
        /* <DEDUP_REMOVED lines=29> */
.L_x_1734:
[----:B------:R3:W-:Y:S02]  /*2350*/  STS.128 [R217+0x5000], RZ ;  /* 0x005000ffd9007388 */ /* 0x0007e40000000c00 */
.L_x_1733:
[----:B------:R-:W-:Y:S05]  /*2360*/  BSYNC.RECONVERGENT B0 ;  /* 0x0000000000007941 */ /* 0x000fea0003800200 */
.L_x_1732:
[----:B-1-34-:R-:W-:Y:S01]  /*2370*/  IADD3 R5, PT, PT, R10, 0x30, RZ ;  /* 0x000000300a057810 */ /* 0x01afe20007ffe0ff */
[----:B------:R-:W-:Y:S03]  /*2380*/  BSSY.RECONVERGENT B0, `(.L_x_1735) ;  /* 0x0000023000007945 */ /* 0x000fe60003800200 */
[----:B------:R-:W-:-:S13]  /*2390*/  ISETP.GE.AND P0, PT, R5, R196, PT ;  /* 0x000000c40500720c */ /* 0x000fda0003f06270 */
[----:B------:R-:W-:Y:S05]  /*23a0*/  @P0 BRA `(.L_x_1736) ;  /* 0x0000000000800947 */ /* 0x000fea0003800000 */
[----:B------:R-:W1:Y:S01]  /*23b0*/  LDCU.64 UR10, c[0x0][0x3b0] ;  /* 0x00007600ff0a77ac */ /* 0x000e620008000a00 */
[----:B------:R-:W-:Y:S01]  /*23c0*/  IADD3 R2, P0, PT, R12, 0x30, RZ ;  /* 0x000000300c027810 */ /* 0x000fe20007f1e0ff */
[----:B------:R-:W-:Y:S01]  /*23d0*/  IMAD.MOV.U32 R15, RZ, RZ, R17 ;  /* 0x000000ffff0f7224 */ /* 0x000fe200078e0011 */
[----:B------:R-:W3:Y:S03]  /*23e0*/  LDCU UR4, c[0x0][0x440] ;  /* 0x00008800ff0477ac */ /* 0x000ee60008000800 */
        /* <DEDUP_REMOVED lines=27> */
.L_x_1737:
[----:B------:R4:W-:Y:S02]  /*25a0*/  STS.128 [R217+0x5800], RZ ;  /* 0x005800ffd9007388 */ /* 0x0009e40000000c00 */
.L_x_1736:
[----:B------:R-:W-:Y:S05]  /*25b0*/  BSYNC.RECONVERGENT B0 ;  /* 0x0000000000007941 */ /* 0x000fea0003800200 */
.L_x_1735:
        /* <DEDUP_REMOVED lines=30> */
.L_x_1740:
[----:B------:R1:W-:Y:S02]  /*27a0*/  STS.128 [R217+0xa000], RZ ;  /* 0x00a000ffd9007388 */ /* 0x0003e40000000c00 */
.L_x_1739:
[----:B------:R-:W-:Y:S05]  /*27b0*/  BSYNC.RECONVERGENT B0 ;  /* 0x0000000000007941 */ /* 0x000fea0003800200 */
.L_x_1738:
        /* <DEDUP_REMOVED lines=27> */
.L_x_1743:
[----:B------:R1:W-:Y:S02]  /*2970*/  STS.128 [R217+0xa800], RZ ;  /* 0x00a800ffd9007388 */ /* 0x0003e40000000c00 */
.L_x_1742:
[----:B------:R-:W-:Y:S05]  /*2980*/  BSYNC.RECONVERGENT B0 ;  /* 0x0000000000007941 */ /* 0x000fea0003800200 */
.L_x_1741:
        /* <DEDUP_REMOVED lines=25> */
.L_x_1746:
[----:B------:R1:W-:Y:S02]  /*2b20*/  STS.128 [R217+0xb000], RZ ;  /* 0x00b000ffd9007388 */ /* 0x0003e40000000c00 */
.L_x_1745:
[----:B------:R-:W-:Y:S05]  /*2b30*/  BSYNC.RECONVERGENT B0 ;  /* 0x0000000000007941 */ /* 0x000fea0003800200 */
.L_x_1744:
[----:B------:R-:W-:Y:S01]  /*2b40*/  ISETP.GE.AND P0, PT, R5, R4, PT ;  /* 0x000000040500720c */ /* 0x000fe20003f06270 */
[----:B------:R-:W-:Y:S01]  /*2b50*/  IMAD.SHL.U32 R183, R184, 0x20, RZ ;  /* 0x00000020b8b77824 */ /* 0x000fe200078e00ff */
[----:B------:R-:W-:Y:S04]  /*2b60*/  BSSY.RECONVERGENT B0, `(.L_x_1747) ;  /* 0x000001d000007945 */ /* 0x000fe80003800200 */
[----:B------:R-:W-:-:S04]  /*2b70*/  LOP3.LUT R183, R183, 0x7c00, RZ, 0xc0, !PT ;  /* 0x00007c00b7b77812 */ /* 0x000fc800078ec0ff */
[----:B------:R-:W-:-:S03]  /*2b80*/  LOP3.LUT R8, R183, 0x200, R154, 0xf8, !PT ;  /* 0x00000200b7087812 */ /* 0x000fc600078ef89a */
[----:B------:R-:W-:Y:S05]  /*2b90*/  @P0 BRA `(.L_x_1748) ;  /* 0x0000000000640947 */ /* 0x000fea0003800000 */
[----:B------:R-:W5:Y:S01]  /*2ba0*/  LDCU UR4, c[0x0][0x440] ;  /* 0x00008800ff0477ac */ /* 0x000f620008000800 */
[----:B-1----:R-:W-:Y:S02]  /*2bb0*/  IMAD.MOV.U32 R203, RZ, RZ, R201 ;  /* 0x000000ffffcb7224 */ /* 0x002fe400078e00c9 */
[----:B------:R-:W-:Y:S02]  /*2bc0*/  IMAD R10, R135, 0x60, RZ ;  /* 0x00000060870a7824 */ /* 0x000fe400078e02ff */
[----:B---3--:R-:W-:-:S05]  /*2bd0*/  IMAD.WIDE.U32 R12, R134, 0x60, R202 ;  /* 0x00000060860c7825 */ /* 0x008fca00078e00ca */
        /* <DEDUP_REMOVED lines=20> */
.L_x_1749:
[----:B------:R3:W-:Y:S02]  /*2d20*/  STS.128 [R217+0xb800], RZ ;  /* 0x00b800ffd9007388 */ /* 0x0007e40000000c00 */
.L_x_1748:
[----:B------:R-:W-:Y:S05]  /*2d30*/  BSYNC.RECONVERGENT B0 ;  /* 0x0000000000007941 */ /* 0x000fea0003800200 */
.L_x_1747:
[----:B------:R-:W0:Y:S01]  /*2d40*/  LDGDEPBAR ;  /* 0x00000000000079af */ /* 0x000e220000000000 */
[----:B------:R-:W-:Y:S01]  /*2d50*/  BSSY.RECONVERGENT B0, `(.L_x_1750) ;  /* 0x0000021000007945 */ /* 0x000fe20003800200 */
[----:B------:R-:W-:Y:S02]  /*2d60*/  IADD3 R88, PT, PT, R87, R88, -R6 ;  /* 0x0000005857587210 */ /* 0x000fe40007ffe806 */
[----:B------:R-:W-:Y:S01]  /*2d70*/  LOP3.LUT R92, R186, 0x1f0, RZ, 0xc0, !PT ;  /* 0x000001f0ba5c7812 */ /* 0x000fe200078ec0ff */
        /* <DEDUP_REMOVED lines=25> */
.L_x_1752:
[----:B------:R1:W-:Y:S01]  /*2f10*/  STS.128 [R217+0x10000], RZ ;  /* 0x010000ffd9007388 */ /* 0x0003e20000000c00 */
[----:B------:R-:W-:Y:S05]  /*2f20*/  BRA `(.L_x_1753) ;  /* 0x00000000000c7947 */ /* 0x000fea0003800000 */
.L_x_1751:
[----:B------:R1:W-:Y:S04]  /*2f30*/  STS.128 [R217+0xc000], RZ ;  /* 0x00c000ffd9007388 */ /* 0x0003e80000000c00 */
[----:B------:R1:W-:Y:S04]  /*2f40*/  STS.128 [R217+0xe000], RZ ;  /* 0x00e000ffd9007388 */ /* 0x0003e80000000c00 */
[----:B------:R1:W-:Y:S02]  /*2f50*/  STS.128 [R217+0x10000], RZ ;  /* 0x010000ffd9007388 */ /* 0x0003e40000000c00 */
.L_x_1753:
[----:B------:R-:W-:Y:S05]  /*2f60*/  BSYNC.RECONVERGENT B0 ;  /* 0x0000000000007941 */ /* 0x000fea0003800200 */
.L_x_1750:
        /* <DEDUP_REMOVED lines=30> */
.L_x_1756:
[----:B------:R1:W-:Y:S02]  /*3150*/  STS.128 [R217+0x10800], RZ ;  /* 0x010800ffd9007388 */ /* 0x0003e40000000c00 */
.L_x_1755:
[----:B------:R-:W-:Y:S05]  /*3160*/  BSYNC.RECONVERGENT B0 ;  /* 0x0000000000007941 */ /* 0x000fea0003800200 */
.L_x_1754:
        /* <DEDUP_REMOVED lines=28> */
.L_x_1759:
[----:B------:R1:W-:Y:S02]  /*3330*/  STS.128 [R217+0x11000], RZ ;  /* 0x011000ffd9007388 */ /* 0x0003e40000000c00 */
.L_x_1758:
[----:B------:R-:W-:Y:S05]  /*3340*/  BSYNC.RECONVERGENT B0 ;  /* 0x0000000000007941 */ /* 0x000fea0003800200 */
.L_x_1757:
[----:B------:R-:W-:Y:S01]  /*3350*/  ISETP.GE.AND P0, PT, R5, R4, PT ;  /* 0x000000040500720c */ /* 0x000fe20003f06270 */
[----:B------:R-:W-:Y:S01]  /*3360*/  BSSY.RECONVERGENT B0, `(.L_x_1760) ;  /* 0x0000021000007945 */ /* 0x000fe20003800200 */
[----:B------:R-:W-:Y:S01]  /*3370*/  SHF.R.U32.HI R89, RZ, 0x2, R184 ;  /* 0x00000002ff597819 */ /* 0x000fe200000116b8 */
[----:B------:R-:W-:Y:S01]  /*3380*/  IMAD.IADD R8, R3, 0x1, R8 ;  /* 0x0000000103087824 */ /* 0x000fe200078e0208 */
[----:B------:R-:W-:Y:S02]  /*3390*/  LOP3.LUT R5, R184, 0x8, RZ, 0xc0, !PT ;  /* 0x00000008b8057812 */ /* 0x000fe400078ec0ff */
[----:B------:R-:W-:-:S07]  /*33a0*/  LOP3.LUT R89, R89, 0x7, RZ, 0xc0, !PT ;  /* 0x0000000759597812 */ /* 0x000fce00078ec0ff */
        /* <DEDUP_REMOVED lines=27> */
.L_x_1762:
[----:B------:R1:W-:Y:S02]  /*3560*/  STS.128 [R217+0x11800], RZ ;  /* 0x011800ffd9007388 */ /* 0x0003e40000000c00 */
.L_x_1761:
[----:B------:R-:W-:Y:S05]  /*3570*/  BSYNC.RECONVERGENT B0 ;  /* 0x0000000000007941 */ /* 0x000fea0003800200 */
.L_x_1760:
[----:B------:R-:W-:Y:S01]  /*3580*/  LOP3.LUT R5, R146, R5, RZ, 0x3c, !PT ;  /* 0x0000000592057212 */ /* 0x000fe200078e3cff */
[----:B------:R-:W-:Y:S01]  /*3590*/  IMAD.MOV.U32 R181, RZ, RZ, 0x20 ;  /* 0x00000020ffb57424 */ /* 0x000fe200078e00ff */
[----:B------:R-:W-:Y:S01]  /*35a0*/  LOP3.LUT R180, R154, 0x400, RZ, 0xc0, !PT ;  /* 0x000004009ab47812 */ /* 0x000fe200078ec0ff */
[----:B------:R-:W-:Y:S01]  /*35b0*/  IMAD.MOV.U32 R152, RZ, RZ, 0x40 ;  /* 0x00000040ff987424 */ /* 0x000fe200078e00ff */
        /* <DEDUP_REMOVED lines=9> */
[----:B------:R-:W5:Y:S01]  /*3650*/  LDSM.16.M88.4 R44, [R180+UR5+0x6000] ;  /* 0x00600005b42c783b */ /* 0x000f620008000200 */
[----:B------:R-:W-:Y:S01]  /*3660*/  ISETP.GT.U32.AND P1, PT, R153, R200, PT ;  /* 0x000000c89900720c */ /* 0x000fe20003f24070 */
[--C-:B------:R-:W-:Y:S01]  /*3670*/  IMAD.IADD R98, R99, 0x1, R84.reuse ;  /* 0x0000000163627824 */ /* 0x100fe200078e0254 */
[----:B------:R-:W-:Y:S01]  /*3680*/  IADD3 R89, PT, PT, R89, R92, R91 ;  /* 0x0000005c59597210 */ /* 0x000fe20007ffe05b */
[----:B------:R-:W-:Y:S01]  /*3690*/  IMAD.IADD R96, R95, 0x1, R84 ;  /* 0x000000015f607824 */ /* 0x000fe200078e0254 */
[----:B------:R-:W2:Y:S01]  /*36a0*/  LDSM.16.M88.4 R36, [R180+UR5+0x6800] ;  /* 0x00680005b424783b */ /* 0x000ea20008000200 */
[----:B------:R-:W-:Y:S01]  /*36b0*/  IMAD.IADD R97, R99, 0x1, R152 ;  /* 0x0000000163617824 */ /* 0x000fe200078e0298 */
[----:B------:R-:W-:Y:S01]  /*36c0*/  IADD3 R88, PT, PT, R89, 0x1, R88 ;  /* 0x0000000159587810 */ /* 0x000fe20007ffe058 */
[----:B------:R-:W-:Y:S01]  /*36d0*/  IMAD.IADD R95, R95, 0x1, R152 ;  /* 0x000000015f5f7824 */ /* 0x000fe200078e0298 */
[----:B------:R-:W4:Y:S01]  /*36e0*/  LDSM.16.M88.4 R28, [R180+UR5+0x7000] ;  /* 0x00700005b41c783b */ /* 0x000f220008000200 */
[C---:B------:R-:W-:Y:S01]  /*36f0*/  IMAD.IADD R94, R84.reuse, 0x1, R97 ;  /* 0x00000001545e7824 */ /* 0x040fe200078e0261 */
[-C--:B------:R-:W-:Y:S01]  /*3700*/  IADD3 R199, PT, PT, R89, R87.reuse, -R90 ;  /* 0x0000005759c77210 */ /* 0x080fe20007ffe85a */
[----:B------:R-:W-:Y:S01]  /*3710*/  IMAD.IADD R93, R84, 0x1, R95 ;  /* 0x00000001545d7824 */ /* 0x000fe200078e025f */
[----:B------:R-:W4:Y:S01]  /*3720*/  LDSM.16.M88.4 R20, [R180+UR5+0x7800] ;  /* 0x00780005b414783b */ /* 0x000f220008000200 */
[----:B------:R-:W-:-:S02]  /*3730*/  VIMNMX R198, PT, PT, R88, R87, PT ;  /* 0x0000005758c67248 */ /* 0x000fc40003fe0100 */
[----:B------:R-:W-:Y:S01]  /*3740*/  VIADDMNMX R197, R88, 0x8, R87, PT ;  /* 0x0000000858c57846 */ /* 0x000fe20003800157 */
[----:B-1----:R-:W-:Y:S04]  /*3750*/  LDSM.16.M88.4 R8, [R98] ;  /* 0x000000006208783b */ /* 0x002fe80000000200 */
[----:B------:R-:W1:Y:S04]  /*3760*/  LDSM.16.M88.4 R16, [R96+0x6000] ;  /* 0x006000006010783b */ /* 0x000e680000000200 */
[----:B---3--:R-:W3:Y:S04]  /*3770*/  LDSM.16.M88.4 R12, [R96+0x6800] ;  /* 0x00680000600c783b */ /* 0x008ee80000000200 */
[----:B------:R-:W3:Y:S04]  /*3780*/  LDSM.16.M88.4 R4, [R96+0x7000] ;  /* 0x007000006004783b */ /* 0x000ee80000000200 */
[----:B------:R-:W3:Y:S04]  /*3790*/  LDSM.16.M88.4 R64, [R96+0x7800] ;  /* 0x007800006040783b */ /* 0x000ee80000000200 */
[----:B------:R-:W-:Y:S01]  /*37a0*/  LDSM.16.M88.4 R60, [R95+0x6000] ;  /* 0x006000005f3c783b */ /* 0x000fe20000000200 */
[C---:B-----5:R-:W-:Y:S03]  /*37b0*/  HMMA.16816.F32.BF16 R48, R72.reuse, R44, RZ ;  /* 0x0000002c4830723c */ /* 0x060fe600000418ff */
[----:B------:R-:W-:Y:S04]  /*37c0*/  LDSM.16.M88.4 R56, [R95+0x6800] ;  /* 0x006800005f38783b */ /* 0x000fe80000000200 */
[----:B------:R-:W-:Y:S01]  /*37d0*/  LDSM.16.M88.4 R52, [R95+0x7000] ;  /* 0x007000005f34783b */ /* 0x000fe20000000200 */
[C---:B------:R-:W-:Y:S03]  /*37e0*/  HMMA.16816.F32.BF16 R44, R72.reuse, R46, RZ ;  /* 0x0000002e482c723c */ /* 0x040fe600000418ff */
[----:B------:R-:W-:Y:S04]  /*37f0*/  LDSM.16.M88.4 R68, [R93+0x7000] ;  /* 0x007000005d44783b */ /* 0x000fe80000000200 */
[----:B------:R-:W-:Y:S01]  /*3800*/  LDSM.16.M88.4 R80, [R95+0x8000] ;  /* 0x008000005f50783b */ /* 0x000fe20000000200 */
[C---:B--2---:R-:W-:Y:S03]  /*3810*/  HMMA.16816.F32.BF16 R40, R72.reuse, R36, RZ ;  /* 0x000000244828723c */ /* 0x044fe600000418ff */
[----:B------:R-:W-:Y:S05]  /*3820*/  LDSM.16.M88.4 R76, [R95+0x8800] ;  /* 0x008800005f4c783b */ /* 0x000fea0000000200 */
[C---:B----4-:R-:W-:Y:S08]  /*3830*/  HMMA.16816.F32.BF16 R32, R72.reuse, R28, RZ ;  /* 0x0000001c4820723c */ /* 0x050ff000000418ff */
[C---:B------:R-:W-:Y:S08]  /*3840*/  HMMA.16816.F32.BF16 R36, R72.reuse, R38, RZ ;  /* 0x000000264824723c */ /* 0x040ff000000418ff */
[C---:B------:R-:W-:Y:S08]  /*3850*/  HMMA.16816.F32.BF16 R28, R72.reuse, R30, RZ ;  /* 0x0000001e481c723c */ /* 0x040ff000000418ff */
[C---:B------:R-:W-:Y:S08]  /*3860*/  HMMA.16816.F32.BF16 R24, R72.reuse, R20, RZ ;  /* 0x000000144818723c */ /* 0x040ff000000418ff */
[----:B------:R-:W-:Y:S01]  /*3870*/  HMMA.16816.F32.BF16 R72, R72, R22, RZ ;  /* 0x000000164848723c */ /* 0x000fe200000418ff */
[----:B------:R-:W-:Y:S07]  /*3880*/  LDSM.16.M88.4 R20, [R95+0x7800] ;  /* 0x007800005f14783b */ /* 0x000fee0000000200 */
[C---:B-1----:R-:W-:Y:S08]  /*3890*/  HMMA.16816.F32.BF16 R48, R8.reuse, R16, R48 ;  /* 0x000000100830723c */ /* 0x042ff00000041830 */
[C---:B------:R-:W-:Y:S01]  /*38a0*/  HMMA.16816.F32.BF16 R44, R8.reuse, R18, R44 ;  /* 0x00000012082c723c */ /* 0x040fe2000004182c */
[----:B------:R-:W1:Y:S07]  /*38b0*/  LDSM.16.M88.4 R16, [R97] ;  /* 0x000000006110783b */ /* 0x000e6e0000000200 */
[C---:B---3--:R-:W-:Y:S08]  /*38c0*/  HMMA.16816.F32.BF16 R40, R8.reuse, R12, R40 ;  /* 0x0000000c0828723c */ /* 0x048ff00000041828 */
[C---:B------:R-:W-:Y:S01]  /*38d0*/  HMMA.16816.F32.BF16 R36, R8.reuse, R14, R36 ;  /* 0x0000000e0824723c */ /* 0x040fe20000041824 */
[----:B------:R-:W-:Y:S07]  /*38e0*/  LDSM.16.M88.4 R12, [R93+0x6000] ;  /* 0x006000005d0c783b */ /* 0x000fee0000000200 */
[C---:B------:R-:W-:Y:S08]  /*38f0*/  HMMA.16816.F32.BF16 R32, R8.reuse, R4, R32 ;  /* 0x000000040820723c */ /* 0x040ff00000041820 */
[C---:B------:R-:W-:Y:S01]  /*3900*/  HMMA.16816.F32.BF16 R28, R8.reuse, R6, R28 ;  /* 0x00000006081c723c */ /* 0x040fe2000004181c */
[----:B------:R-:W2:Y:S07]  /*3910*/  LDSM.16.M88.4 R4, [R94] ;  /* 0x000000005e04783b */ /* 0x000eae0000000200 */
[C---:B------:R-:W-:Y:S08]  /*3920*/  HMMA.16816.F32.BF16 R24, R8.reuse, R64, R24 ;  /* 0x000000400818723c */ /* 0x040ff00000041818 */
[----:B------:R-:W-:Y:S01]  /*3930*/  HMMA.16816.F32.BF16 R72, R8, R66, R72 ;  /* 0x000000420848723c */ /* 0x000fe20000041848 */
[----:B------:R-:W3:Y:S04]  /*3940*/  LDSM.16.M88.4 R8, [R93+0x6800] ;  /* 0x006800005d08783b */ /* 0x000ee80000000200 */
[----:B------:R-:W-:Y:S03]  /*3950*/  LDSM.16.M88.4 R64, [R180+UR5+0x8000] ;  /* 0x00800005b440783b */ /* 0x000fe60008000200 */
[C---:B-1----:R-:W-:Y:S08]  /*3960*/  HMMA.16816.F32.BF16 R48, R16.reuse, R60, R48 ;  /* 0x0000003c1030723c */ /* 0x042ff00000041830 */
[C---:B------:R-:W-:Y:S01]  /*3970*/  HMMA.16816.F32.BF16 R44, R16.reuse, R62, R44 ;  /* 0x0000003e102c723c */ /* 0x040fe2000004182c */
[----:B------:R-:W-:Y:S07]  /*3980*/  LDSM.16.M88.4 R60, [R180+UR5+0x8800] ;  /* 0x00880005b43c783b */ /* 0x000fee0008000200 */
[C---:B------:R-:W-:Y:S08]  /*3990*/  HMMA.16816.F32.BF16 R40, R16.reuse, R56, R40 ;  /* 0x000000381028723c */ /* 0x040ff00000041828 */
[C---:B------:R-:W-:Y:S01]  /*39a0*/  HMMA.16816.F32.BF16 R36, R16.reuse, R58, R36 ;  /* 0x0000003a1024723c */ /* 0x040fe20000041824 */
[----:B------:R-:W-:Y:S07]  /*39b0*/  LDSM.16.M88.4 R56, [R180+UR5+0x9000] ;  /* 0x00900005b438783b */ /* 0x000fee0008000200 */
        /* <DEDUP_REMOVED lines=18> */
[----:B------:R-:W1:Y:S04]  /*3ae0*/  LDSM.16.M88.4 R16, [R96+0x8800] ;  /* 0x008800006010783b */ /* 0x000e680000000200 */
[----:B------:R-:W4:Y:S03]  /*3af0*/  LDSM.16.M88.4 R4, [R96+0x9000] ;  /* 0x009000006004783b */ /* 0x000f260000000200 */
[C---:B--2---:R-:W-:Y:S08]  /*3b00*/  HMMA.16816.F32.BF16 R48, R12.reuse, R64, R48 ;  /* 0x000000400c30723c */ /* 0x044ff00000041830 */
[C---:B------:R-:W-:Y:S01]  /*3b10*/  HMMA.16816.F32.BF16 R44, R12.reuse, R66, R44 ;  /* 0x000000420c2c723c */ /* 0x040fe2000004182c */
[----:B------:R-:W-:Y:S07]  /*3b20*/  LDSM.16.M88.4 R64, [R93+0x8800] ;  /* 0x008800005d40783b */ /* 0x000fee0000000200 */
        /* <DEDUP_REMOVED lines=8> */
[----:B------:R-:W2:Y:S04]  /*3bb0*/  LDSM.16.M88.4 R12, [R96+0x9800] ;  /* 0x00980000600c783b */ /* 0x000ea80000000200 */
[----:B------:R-:W5:Y:S03]  /*3bc0*/  LDSM.16.M88.4 R20, [R97+0x2000] ;  /* 0x002000006114783b */ /* 0x000f660000000200 */
[C---:B---3--:R-:W-:Y:S08]  /*3bd0*/  HMMA.16816.F32.BF16 R48, R8.reuse, R52, R48 ;  /* 0x000000340830723c */ /* 0x048ff00000041830 */
[C---:B------:R-:W-:Y:S01]  /*3be0*/  HMMA.16816.F32.BF16 R44, R8.reuse, R54, R44 ;  /* 0x00000036082c723c */ /* 0x040fe2000004182c */
[----:B------:R-:W3:Y:S07]  /*3bf0*/  LDSM.16.M88.4 R52, [R95+0x9800] ;  /* 0x009800005f34783b */ /* 0x000eee0000000200 */
[C---:B-1----:R-:W-:Y:S08]  /*3c00*/  HMMA.16816.F32.BF16 R40, R8.reuse, R16, R40 ;  /* 0x000000100828723c */ /* 0x042ff00000041828 */
[C---:B------:R-:W-:Y:S01]  /*3c10*/  HMMA.16816.F32.BF16 R36, R8.reuse, R18, R36 ;  /* 0x000000120824723c */ /* 0x040fe20000041824 */
[----:B------:R-:W-:Y:S07]  /*3c20*/  LDSM.16.M88.4 R16, [R99+0x4000] ;  /* 0x004000006310783b */ /* 0x000fee0000000200 */
[C---:B----4-:R-:W-:Y:S08]  /*3c30*/  HMMA.16816.F32.BF16 R32, R8.reuse, R4, R32 ;  /* 0x000000040820723c */ /* 0x050ff00000041820 */
[C---:B------:R-:W-:Y:S01]  /*3c40*/  HMMA.16816.F32.BF16 R28, R8.reuse, R6, R28 ;  /* 0x00000006081c723c */ /* 0x040fe2000004181c */
[----:B------:R-:W1:Y:S07]  /*3c50*/  LDSM.16.M88.4 R4, [R94+0x2000] ;  /* 0x002000005e04783b */ /* 0x000e6e0000000200 */
[C---:B--2---:R-:W-:Y:S08]  /*3c60*/  HMMA.16816.F32.BF16 R24, R8.reuse, R12, R24 ;  /* 0x0000000c0818723c */ /* 0x044ff00000041818 */
[----:B------:R-:W-:Y:S01]  /*3c70*/  HMMA.16816.F32.BF16 R72, R8, R14, R72 ;  /* 0x0000000e0848723c */ /* 0x000fe20000041848 */
[----:B------:R-:W2:Y:S04]  /*3c80*/  LDSM.16.M88.4 R12, [R93+0x9000] ;  /* 0x009000005d0c783b */ /* 0x000ea80000000200 */
[----:B------:R-:W4:Y:S03]  /*3c90*/  LDSM.16.M88.4 R8, [R93+0x9800] ;  /* 0x009800005d08783b */ /* 0x000f260000000200 */
[C---:B-----5:R-:W-:Y:S08]  /*3ca0*/  HMMA.16816.F32.BF16 R48, R20.reuse, R80, R48 ;  /* 0x000000501430723c */ /* 0x060ff00000041830 */
[C---:B------:R-:W-:Y:S01]  /*3cb0*/  HMMA.16816.F32.BF16 R44, R20.reuse, R82, R44 ;  /* 0x00000052142c723c */ /* 0x040fe2000004182c */
[----:B------:R-:W-:Y:S07]  /*3cc0*/  LDSM.16.M88.4 R80, [R96+0xb800] ;  /* 0x00b800006050783b */ /* 0x000fee0000000200 */
[C---:B------:R-:W-:Y:S08]  /*3cd0*/  HMMA.16816.F32.BF16 R40, R20.reuse, R76, R40 ;  /* 0x0000004c1428723c */ /* 0x040ff00000041828 */
[C---:B------:R-:W-:Y:S01]  /*3ce0*/  HMMA.16816.F32.BF16 R36, R20.reuse, R78, R36 ;  /* 0x0000004e1424723c */ /* 0x040fe20000041824 */
[----:B------:R-:W-:Y:S07]  /*3cf0*/  LDSM.16.M88.4 R76, [R98+0x4000] ;  /* 0x00400000624c783b */ /* 0x000fee0000000200 */
[C---:B------:R-:W-:Y:S08]  /*3d00*/  HMMA.16816.F32.BF16 R32, R20.reuse, R56, R32 ;  /* 0x000000381420723c */ /* 0x040ff00000041820 */
[C---:B------:R-:W-:Y:S01]  /*3d10*/  HMMA.16816.F32.BF16 R28, R20.reuse, R58, R28 ;  /* 0x0000003a141c723c */ /* 0x040fe2000004181c */
[----:B------:R-:W5:Y:S07]  /*3d20*/  LDSM.16.M88.4 R56, [R180+UR5+0xa800] ;  /* 0x00a80005b438783b */ /* 0x000f6e0008000200 */
[C---:B---3--:R-:W-:Y:S08]  /*3d30*/  HMMA.16816.F32.BF16 R24, R20.reuse, R52, R24 ;  /* 0x000000341418723c */ /* 0x048ff00000041818 */
[----:B------:R-:W-:Y:S01]  /*3d40*/  HMMA.16816.F32.BF16 R72, R20, R54, R72 ;  /* 0x000000361448723c */ /* 0x000fe20000041848 */
[----:B------:R-:W3:Y:S04]  /*3d50*/  LDSM.16.M88.4 R52, [R180+UR5+0xb000] ;  /* 0x00b00005b434783b */ /* 0x000ee80008000200 */
[----:B------:R-:W3:Y:S03]  /*3d60*/  LDSM.16.M88.4 R20, [R180+UR5+0xb800] ;  /* 0x00b80005b414783b */ /* 0x000ee60008000200 */
[C---:B-1----:R-:W-:Y:S08]  /*3d70*/  HMMA.16816.F32.BF16 R48, R4.reuse, R68, R48 ;  /* 0x000000440430723c */ /* 0x042ff00000041830 */
[C---:B------:R-:W-:Y:S01]  /*3d80*/  HMMA.16816.F32.BF16 R44, R4.reuse, R70, R44 ;  /* 0x00000046042c723c */ /* 0x040fe2000004182c */
[----:B------:R-:W-:Y:S07]  /*3d90*/  LDSM.16.M88.4 R68, [R97+0x4000] ;  /* 0x004000006144783b */ /* 0x000fee0000000200 */
[C---:B------:R-:W-:Y:S08]  /*3da0*/  HMMA.16816.F32.BF16 R40, R4.reuse, R64, R40 ;  /* 0x000000400428723c */ /* 0x040ff00000041828 */
[C---:B------:R-:W-:Y:S01]  /*3db0*/  HMMA.16816.F32.BF16 R36, R4.reuse, R66, R36 ;  /* 0x000000420424723c */ /* 0x040fe20000041824 */
[----:B------:R-:W-:Y:S07]  /*3dc0*/  LDSM.16.M88.4 R64, [R95+0xa000] ;  /* 0x00a000005f40783b */ /* 0x000fee0000000200 */
[C---:B--2---:R-:W-:Y:S08]  /*3dd0*/  HMMA.16816.F32.BF16 R32, R4.reuse, R12, R32 ;  /* 0x0000000c0420723c */ /* 0x044ff00000041820 */
[C---:B------:R-:W-:Y:S01]  /*3de0*/  HMMA.16816.F32.BF16 R28, R4.reuse, R14, R28 ;  /* 0x0000000e041c723c */ /* 0x040fe2000004181c */
[----:B------:R-:W1:Y:S07]  /*3df0*/  LDSM.16.M88.4 R12, [R96+0xa000] ;  /* 0x00a00000600c783b */ /* 0x000e6e0000000200 */
[C---:B----4-:R-:W-:Y:S08]  /*3e00*/  HMMA.16816.F32.BF16 R24, R4.reuse, R8, R24 ;  /* 0x000000080418723c */ /* 0x050ff00000041818 */
[----:B------:R-:W-:Y:S01]  /*3e10*/  HMMA.16816.F32.BF16 R72, R4, R10, R72 ;  /* 0x0000000a0448723c */ /* 0x000fe20000041848 */
[----:B------:R-:W2:Y:S04]  /*3e20*/  LDSM.16.M88.4 R8, [R96+0xa800] ;  /* 0x00a800006008783b */ /* 0x000ea80000000200 */
[----:B------:R-:W4:Y:S03]  /*3e30*/  LDSM.16.M88.4 R4, [R96+0xb000] ;  /* 0x00b000006004783b */ /* 0x000f260000000200 */
[C---:B------:R-:W-:Y:S08]  /*3e40*/  HMMA.16816.F32.BF16 R48, R16.reuse, R60, R48 ;  /* 0x0000003c1030723c */ /* 0x040ff00000041830 */
[C---:B------:R-:W-:Y:S01]  /*3e50*/  HMMA.16816.F32.BF16 R44, R16.reuse, R62, R44 ;  /* 0x0000003e102c723c */ /* 0x040fe2000004182c */
[----:B------:R-:W4:Y:S07]  /*3e60*/  LDSM.16.M88.4 R60, [R95+0xa800] ;  /* 0x00a800005f3c783b */ /* 0x000f2e0000000200 */
[C---:B-----5:R-:W-:Y:S08]  /*3e70*/  HMMA.16816.F32.BF16 R40, R16.reuse, R56, R40 ;  /* 0x000000381028723c */ /* 0x060ff00000041828 */
[C---:B------:R-:W-:Y:S01]  /*3e80*/  HMMA.16816.F32.BF16 R36, R16.reuse, R58, R36 ;  /* 0x0000003a1024723c */ /* 0x040fe20000041824 */
[----:B------:R-:W5:Y:S07]  /*3e90*/  LDSM.16.M88.4 R56, [R95+0xb000] ;  /* 0x00b000005f38783b */ /* 0x000f6e0000000200 */
[C---:B---3--:R-:W-:Y:S08]  /*3ea0*/  HMMA.16816.F32.BF16 R32, R16.reuse, R52, R32 ;  /* 0x000000341020723c */ /* 0x048ff00000041820 */
[C---:B------:R-:W-:Y:S01]  /*3eb0*/  HMMA.16816.F32.BF16 R28, R16.reuse, R54, R28 ;  /* 0x00000036101c723c */ /* 0x040fe2000004181c */
[----:B------:R-:W3:Y:S07]  /*3ec0*/  LDSM.16.M88.4 R52, [R95+0xb800] ;  /* 0x00b800005f34783b */ /* 0x000eee0000000200 */
[C---:B------:R-:W-:Y:S08]  /*3ed0*/  HMMA.16816.F32.BF16 R24, R16.reuse, R20, R24 ;  /* 0x000000141018723c */ /* 0x040ff00000041818 */
[----:B------:R-:W-:Y:S01]  /*3ee0*/  HMMA.16816.F32.BF16 R72, R16, R22, R72 ;  /* 0x000000161048723c */ /* 0x000fe20000041848 */
[----:B------:R-:W-:Y:S04]  /*3ef0*/  LDSM.16.M88.4 R20, [R94+0x4000] ;  /* 0x004000005e14783b */ /* 0x000fe80000000200 */
[----:B------:R-:W3:Y:S03]  /*3f00*/  LDSM.16.M88.4 R16, [R93+0xa000] ;  /* 0x00a000005d10783b */ /* 0x000ee60000000200 */
[C---:B-1----:R-:W-:Y:S08]  /*3f10*/  HMMA.16816.F32.BF16 R48, R76.reuse, R12, R48 ;  /* 0x0000000c4c30723c */ /* 0x042ff00000041830 */
[C---:B------:R-:W-:Y:S01]  /*3f20*/  HMMA.16816.F32.BF16 R44, R76.reuse, R14, R44 ;  /* 0x0000000e4c2c723c */ /* 0x040fe2000004182c */
[----:B------:R-:W1:Y:S07]  /*3f30*/  LDSM.16.M88.4 R12, [R93+0xa800] ;  /* 0x00a800005d0c783b */ /* 0x000e6e0000000200 */
[C---:B--2---:R-:W-:Y:S08]  /*3f40*/  HMMA.16816.F32.BF16 R40, R76.reuse, R8, R40 ;  /* 0x000000084c28723c */ /* 0x044ff00000041828 */
[C---:B------:R-:W-:Y:S01]  /*3f50*/  HMMA.16816.F32.BF16 R36, R76.reuse, R10, R36 ;  /* 0x0000000a4c24723c */ /* 0x040fe20000041824 */
[----:B------:R-:W2:Y:S07]  /*3f60*/  LDSM.16.M88.4 R8, [R93+0xb000] ;  /* 0x00b000005d08783b */ /* 0x000eae0000000200 */
[C---:B----4-:R-:W-:Y:S08]  /*3f70*/  HMMA.16816.F32.BF16 R32, R76.reuse, R4, R32 ;  /* 0x000000044c20723c */ /* 0x050ff00000041820 */
[----:B------:R-:W-:Y:S01]  /*3f80*/  HMMA.16816.F32.BF16 R28, R76, R6, R28 ;  /* 0x000000064c1c723c */ /* 0x000fe2000004181c */
[----:B------:R-:W4:Y:S01]  /*3f90*/  LDSM.16.M88.4 R4, [R93+0xb800] ;  /* 0x00b800005d04783b */ /* 0x000f220000000200 */
[----:B------:R-:W-:-:S06]  /*3fa0*/  DEPBAR.LE SB0, 0x0 ;  /* 0x000080000000791a */ /* 0x000fcc0000000000 */
[C---:B------:R-:W-:Y:S08]  /*3fb0*/  HMMA.16816.F32.BF16 R24, R76.reuse, R80, R24 ;  /* 0x000000504c18723c */ /* 0x040ff00000041818 */
[----:B------:R-:W-:Y:S08]  /*3fc0*/  HMMA.16816.F32.BF16 R72, R76, R82, R72 ;  /* 0x000000524c48723c */ /* 0x000ff00000041848 */
[C---:B------:R-:W-:Y:S08]  /*3fd0*/  HMMA.16816.F32.BF16 R48, R68.reuse, R64, R48 ;  /* 0x000000404430723c */ /* 0x040ff00000041830 */
[C---:B------:R-:W-:Y:S08]  /*3fe0*/  HMMA.16816.F32.BF16 R44, R68.reuse, R66, R44 ;  /* 0x00000042442c723c */ /* 0x040ff0000004182c */
[C---:B------:R-:W-:Y:S08]  /*3ff0*/  HMMA.16816.F32.BF16 R40, R68.reuse, R60, R40 ;  /* 0x0000003c4428723c */ /* 0x040ff00000041828 */
[C---:B------:R-:W-:Y:S08]  /*4000*/  HMMA.16816.F32.BF16 R36, R68.reuse, R62, R36 ;  /* 0x0000003e4424723c */ /* 0x040ff00000041824 */
[C---:B-----5:R-:W-:Y:S08]  /*4010*/  HMMA.16816.F32.BF16 R32, R68.reuse, R56, R32 ;  /* 0x000000384420723c */ /* 0x060ff00000041820 */
[C---:B------:R-:W-:Y:S08]  /*4020*/  HMMA.16816.F32.BF16 R28, R68.reuse, R58, R28 ;  /* 0x0000003a441c723c */ /* 0x040ff0000004181c */
[C---:B---3--:R-:W-:Y:S08]  /*4030*/  HMMA.16816.F32.BF16 R24, R68.reuse, R52, R24 ;  /* 0x000000344418723c */ /* 0x048ff00000041818 */
[----:B------:R-:W-:Y:S08]  /*4040*/  HMMA.16816.F32.BF16 R72, R68, R54, R72 ;  /* 0x000000364448723c */ /* 0x000ff00000041848 */
[C---:B------:R-:W-:Y:S08]  /*4050*/  HMMA.16816.F32.BF16 R48, R20.reuse, R16, R48 ;  /* 0x000000101430723c */ /* 0x040ff00000041830 */
[C---:B------:R-:W-:Y:S08]  /*4060*/  HMMA.16816.F32.BF16 R44, R20.reuse, R18, R44 ;  /* 0x00000012142c723c */ /* 0x040ff0000004182c */
[C---:B-1----:R-:W-:Y:S08]  /*4070*/  HMMA.16816.F32.BF16 R40, R20.reuse, R12, R40 ;  /* 0x0000000c1428723c */ /* 0x042ff00000041828 */
[C---:B------:R-:W-:Y:S08]  /*4080*/  HMMA.16816.F32.BF16 R36, R20.reuse, R14, R36 ;  /* 0x0000000e1424723c */ /* 0x040ff00000041824 */
[C---:B--2---:R-:W-:Y:S08]  /*4090*/  HMMA.16816.F32.BF16 R32, R20.reuse, R8, R32 ;  /* 0x000000081420723c */ /* 0x044ff00000041820 */
[C---:B------:R-:W-:Y:S08]  /*40a0*/  HMMA.16816.F32.BF16 R28, R20.reuse, R10, R28 ;  /* 0x0000000a141c723c */ /* 0x040ff0000004181c */
[C---:B----4-:R-:W-:Y:S08]  /*40b0*/  HMMA.16816.F32.BF16 R24, R20.reuse, R4, R24 ;  /* 0x000000041418723c */ /* 0x050ff00000041818 */
[----:B------:R-:W-:Y:S01]  /*40c0*/  HMMA.16816.F32.BF16 R72, R20, R6, R72 ;  /* 0x000000061448723c */ /* 0x000fe20000041848 */
[----:B------:R-:W-:Y:S06]  /*40d0*/  BAR.SYNC.DEFER_BLOCKING 0x0 ;  /* 0x0000000000007b1d */ /* 0x000fec0000010000 */
[----:B------:R-:W-:-:S13]  /*40e0*/  @!P1 BRA `(.L_x_1763) ;  /* 0x0000000800489947 */ /* 0x000fda0003800000 */
        /* <DEDUP_REMOVED lines=11> */
.L_x_1764:
        /* <DEDUP_REMOVED lines=47> */
[----:B------:R-:W-:-:S04]  /*4490*/  IMAD R6, R7, R134, RZ ;  /* 0x0000008607067224 */ /* 0x000fc800078e02ff */
[----:B------:R-:W-:Y:S01]  /*44a0*/  IMAD R6, R5, R135, R6 ;  /* 0x0000008705067224 */ /* 0x000fe200078e0206 */
[----:B---3--:R-:W-:Y:S01]  /*44b0*/  IADD3 R4, PT, PT, R9, -R4, RZ ;  /* 0x8000000409047210 */ /* 0x008fe20007ffe0ff */
[----:B------:R-:W-:-:S03]  /*44c0*/  IMAD.WIDE.U32 R8, R5, R134, RZ ;  /* 0x0000008605087225 */ /* 0x000fc600078e00ff */
[----:B------:R-:W-:Y:S01]  /*44d0*/  SHF.R.S32.HI R5, RZ, 0x1f, R4 ;  /* 0x0000001fff057819 */ /* 0x000fe20000011404 */
[----:B------:R-:W-:-:S04]  /*44e0*/  IMAD.IADD R9, R9, 0x1, R6 ;  /* 0x0000000109097824 */ /* 0x000fc800078e0206 */
[----:B--2---:R-:W-:Y:S02]  /*44f0*/  IMAD R5, R5, UR6, RZ ;  /* 0x0000000605057c24 */ /* 0x004fe4000f8e02ff */
[----:B------:R-:W-:-:S04]  /*4500*/  IMAD.WIDE.U32 R8, R4, UR6, R8 ;  /* 0x0000000604087c25 */ /* 0x000fc8000f8e0008 */
[----:B------:R-:W-:Y:S01]  /*4510*/  IMAD R5, R4, UR7, R5 ;  /* 0x0000000704057c24 */ /* 0x000fe2000f8e0205 */
[----:B------:R-:W-:-:S04]  /*4520*/  LEA R202, P1, R8, R202, 0x1 ;  /* 0x000000ca08ca7211 */ /* 0x000fc800078208ff */
[----:B------:R-:W-:-:S04]  /*4530*/  IADD3 R5, PT, PT, R9, R5, RZ ;  /* 0x0000000509057210 */ /* 0x000fc80007ffe0ff */
[----:B------:R-:W-:-:S07]  /*4540*/  LEA.HI.X R201, R8, R201, R5, 0x1, P1 ;  /* 0x000000c908c97211 */ /* 0x000fce00008f0c05 */
.L_x_1765:
[----:B------:R-:W1:Y:S01]  /*4550*/  LDCU UR4, c[0x0][0x440] ;  /* 0x00008800ff0477ac */ /* 0x000e620008000800 */
[C---:B------:R-:W-:Y:S01]  /*4560*/  LEA R6, P5, R85.reuse, R202, 0x1 ;  /* 0x000000ca55067211 */ /* 0x040fe200078a08ff */
[C---:B------:R-:W-:Y:S01]  /*4570*/  IMAD.SHL.U32 R4, R134.reuse, 0x20, RZ ;  /* 0x0000002086047824 */ /* 0x040fe200078e00ff */
        /* <DEDUP_REMOVED lines=73> */
.L_x_1763:
[----:B------:R-:W-:Y:S01]  /*4a10*/  IMAD.SHL.U32 R187, R184, 0x2, RZ ;  /* 0x00000002b8bb7824 */ /* 0x000fe200078e00ff */
[----:B------:R-:W1:Y:S04]  /*4a20*/  LDCU UR4, c[0x0][0x45c] ;  /* 0x00008b80ff0477ac */ /* 0x000e680008000800 */
[----:B------:R-:W-:-:S04]  /*4a30*/  LOP3.LUT R187, R187, 0x6, RZ, 0xc0, !PT ;  /* 0x00000006bbbb7812 */ /* 0x000fc800078ec0ff */
[----:B--2---:R-:W-:Y:S01]  /*4a40*/  LOP3.LUT R5, R2, R187, RZ, 0xfc, !PT ;  /* 0x000000bb02057212 */ /* 0x004fe200078efcff */
[----:B------:R-:W-:-:S04]  /*4a50*/  VIADD R2, R199, 0x8 ;  /* 0x00000008c7027836 */ /* 0x000fc80000000000 */
[C---:B------:R-:W-:Y:S02]  /*4a60*/  VIADD R4, R5.reuse, 0x1 ;  /* 0x0000000105047836 */ /* 0x040fe40000000000 */
[C---:B------:R-:W-:Y:S02]  /*4a70*/  VIADD R6, R5.reuse, 0x8 ;  /* 0x0000000805067836 */ /* 0x040fe40000000000 */
[C---:B------:R-:W-:Y:S01]  /*4a80*/  VIADD R7, R5.reuse, 0x11 ;  /* 0x0000001105077836 */ /* 0x040fe20000000000 */
[-C--:B------:R-:W-:Y:S01]  /*4a90*/  ISETP.GT.AND P4, PT, R2, R4.reuse, PT ;  /* 0x000000040200720c */ /* 0x080fe20003f84270 */
[----:B------:R-:W-:Y:S01]  /*4aa0*/  VIADD R9, R5, 0x28 ;  /* 0x0000002805097836 */ /* 0x000fe20000000000 */
[----:B------:R-:W-:Y:S01]  /*4ab0*/  ISETP.GT.AND P3, PT, R199, R4, PT ;  /* 0x00000004c700720c */ /* 0x000fe20003f64270 */
[C---:B------:R-:W-:Y:S01]  /*4ac0*/  VIADD R11, R5.reuse, 0x30 ;  /* 0x00000030050b7836 */ /* 0x040fe20000000000 */
[C---:B------:R-:W-:Y:S02]  /*4ad0*/  ISETP.GE.AND P5, PT, R4.reuse, R198, PT ;  /* 0x000000c60400720c */ /* 0x040fe40003fa6270 */
[----:B------:R-:W-:Y:S01]  /*4ae0*/  ISETP.GE.AND P1, PT, R4, R197, PT ;  /* 0x000000c50400720c */ /* 0x000fe20003f26270 */
[----:B------:R-:W-:Y:S01]  /*4af0*/  VIADD R4, R5, 0x9 ;  /* 0x0000000905047836 */ /* 0x000fe20000000000 */
[----:B------:R-:W-:-:S02]  /*4b00*/  FSEL R51, R51, -INF , !P4 ;  /* 0xff80000033337808 */ /* 0x000fc40006000000 */
[----:B------:R-:W-:Y:S02]  /*4b10*/  FSEL R49, R49, -INF , !P3 ;  /* 0xff80000031317808 */ /* 0x000fe40005800000 */
[-C--:B------:R-:W-:Y:S02]  /*4b20*/  ISETP.GT.AND P3, PT, R199, R6.reuse, PT ;  /* 0x00000006c700720c */ /* 0x080fe40003f64270 */
[----:B------:R-:W-:Y:S02]  /*4b30*/  FSEL R52, R51, -INF , !P1 ;  /* 0xff80000033347808 */ /* 0x000fe40004800000 */
[----:B------:R-:W-:Y:S02]  /*4b40*/  ISETP.GT.AND P4, PT, R2, R6, PT ;  /* 0x000000060200720c */ /* 0x000fe40003f84270 */
[----:B------:R-:W-:Y:S02]  /*4b50*/  ISETP.GT.AND P1, PT, R199, R4, PT ;  /* 0x00000004c700720c */ /* 0x000fe40003f24270 */
[----:B------:R-:W-:-:S02]  /*4b60*/  FSEL R54, R49, -INF , !P5 ;  /* 0xff80000031367808 */ /* 0x000fc40006800000 */
[CC--:B------:R-:W-:Y:S02]  /*4b70*/  ISETP.GE.AND P6, PT, R6.reuse, R198.reuse, PT ;  /* 0x000000c60600720c */ /* 0x0c0fe40003fc6270 */
[----:B------:R-:W-:Y:S02]  /*4b80*/  ISETP.GE.AND P5, PT, R6, R197, PT ;  /* 0x000000c50600720c */ /* 0x000fe40003fa6270 */
[----:B------:R-:W-:Y:S02]  /*4b90*/  FSEL R8, R44, -INF , !P3 ;  /* 0xff8000002c087808 */ /* 0x000fe40005800000 */
[----:B------:R-:W-:Y:S02]  /*4ba0*/  FSEL R6, R46, -INF , !P4 ;  /* 0xff8000002e067808 */ /* 0x000fe40006000000 */
[----:B------:R-:W-:Y:S02]  /*4bb0*/  FSEL R44, R45, -INF , !P1 ;  /* 0xff8000002d2c7808 */ /* 0x000fe40004800000 */
[----:B------:R-:W-:-:S02]  /*4bc0*/  ISETP.GE.AND P3, PT, R4, R198, PT ;  /* 0x000000c60400720c */ /* 0x000fc40003f66270 */
[----:B------:R-:W-:Y:S02]  /*4bd0*/  ISETP.GT.AND P4, PT, R2, R4, PT ;  /* 0x000000040200720c */ /* 0x000fe40003f84270 */
[----:B------:R-:W-:Y:S01]  /*4be0*/  ISETP.GE.AND P1, PT, R4, R197, PT ;  /* 0x000000c50400720c */ /* 0x000fe20003f26270 */
[----:B------:R-:W-:Y:S01]  /*4bf0*/  VIADD R4, R5, 0x10 ;  /* 0x0000001005047836 */ /* 0x000fe20000000000 */
[----:B------:R-:W-:Y:S02]  /*4c00*/  FSEL R47, R47, -INF , !P4 ;  /* 0xff8000002f2f7808 */ /* 0x000fe40006000000 */
[----:B------:R-:W-:Y:S02]  /*4c10*/  FSEL R44, R44, -INF , !P3 ;  /* 0xff8000002c2c7808 */ /* 0x000fe40005800000 */
[----:B------:R-:W-:Y:S01]  /*4c20*/  FSEL R46, R8, -INF , !P6 ;  /* 0xff800000082e7808 */ /* 0x000fe20007000000 */
[----:B------:R-:W-:Y:S01]  /*4c30*/  VIADD R8, R5, 0x18 ;  /* 0x0000001805087836 */ /* 0x000fe20000000000 */
[----:B------:R-:W-:-:S02]  /*4c40*/  FSEL R6, R6, -INF , !P5 ;  /* 0xff80000006067808 */ /* 0x000fc40006800000 */
[-C--:B------:R-:W-:Y:S02]  /*4c50*/  ISETP.GT.AND P3, PT, R2, R4.reuse, PT ;  /* 0x000000040200720c */ /* 0x080fe40003f64270 */
[----:B------:R-:W-:Y:S02]  /*4c60*/  ISETP.GT.AND P4, PT, R199, R4, PT ;  /* 0x00000004c700720c */ /* 0x000fe40003f84270 */
[C---:B------:R-:W-:Y:S02]  /*4c70*/  ISETP.GE.AND P6, PT, R4.reuse, R198, PT ;  /* 0x000000c60400720c */ /* 0x040fe40003fc6270 */
[----:B------:R-:W-:Y:S02]  /*4c80*/  ISETP.GE.AND P5, PT, R4, R197, PT ;  /* 0x000000c50400720c */ /* 0x000fe40003fa6270 */
[----:B------:R-:W-:Y:S02]  /*4c90*/  FSEL R4, R47, -INF , !P1 ;  /* 0xff8000002f047808 */ /* 0x000fe40004800000 */
[----:B------:R-:W-:-:S02]  /*4ca0*/  ISETP.GT.AND P1, PT, R199, R7, PT ;  /* 0x00000007c700720c */ /* 0x000fc40003f24270 */
[----:B------:R-:W-:Y:S02]  /*4cb0*/  FSEL R12, R42, -INF , !P3 ;  /* 0xff8000002a0c7808 */ /* 0x000fe40005800000 */
[----:B------:R-:W-:Y:S02]  /*4cc0*/  ISETP.GT.AND P3, PT, R2, R7, PT ;  /* 0x000000070200720c */ /* 0x000fe40003f64270 */
[----:B------:R-:W-:Y:S02]  /*4cd0*/  FSEL R18, R40, -INF , !P4 ;  /* 0xff80000028127808 */ /* 0x000fe40006000000 */
[----:B------:R-:W-:Y:S02]  /*4ce0*/  FSEL R16, R41, -INF , !P1 ;  /* 0xff80000029107808 */ /* 0x000fe40004800000 */
[C---:B------:R-:W-:Y:S02]  /*4cf0*/  ISETP.GE.AND P4, PT, R7.reuse, R198, PT ;  /* 0x000000c60700720c */ /* 0x040fe40003f86270 */
[----:B------:R-:W-:Y:S01]  /*4d00*/  ISETP.GE.AND P1, PT, R7, R197, PT ;  /* 0x000000c50700720c */ /* 0x000fe20003f26270 */
[----:B------:R-:W-:Y:S01]  /*4d10*/  VIADD R7, R5, 0x19 ;  /* 0x0000001905077836 */ /* 0x000fe20000000000 */
[----:B------:R-:W-:-:S02]  /*4d20*/  FSEL R10, R43, -INF , !P3 ;  /* 0xff8000002b0a7808 */ /* 0x000fc40005800000 */
[----:B------:R-:W-:Y:S02]  /*4d30*/  FSEL R12, R12, -INF , !P5 ;  /* 0xff8000000c0c7808 */ /* 0x000fe40006800000 */
[-C--:B------:R-:W-:Y:S02]  /*4d40*/  ISETP.GT.AND P5, PT, R2, R8.reuse, PT ;  /* 0x000000080200720c */ /* 0x080fe40003fa4270 */
[C---:B------:R-:W-:Y:S02]  /*4d50*/  ISETP.GT.AND P3, PT, R199.reuse, R8, PT ;  /* 0x00000008c700720c */ /* 0x040fe40003f64270 */
[----:B------:R-:W-:Y:S02]  /*4d60*/  FSEL R10, R10, -INF , !P1 ;  /* 0xff8000000a0a7808 */ /* 0x000fe40004800000 */
[----:B------:R-:W-:Y:S02]  /*4d70*/  ISETP.GT.AND P1, PT, R199, R7, PT ;  /* 0x00000007c700720c */ /* 0x000fe40003f24270 */
[----:B------:R-:W-:-:S02]  /*4d80*/  FSEL R14, R38, -INF , !P5 ;  /* 0xff800000260e7808 */ /* 0x000fc40006800000 */
[----:B------:R-:W-:Y:S02]  /*4d90*/  FSEL R18, R18, -INF , !P6 ;  /* 0xff80000012127808 */ /* 0x000fe40007000000 */
[----:B------:R-:W-:Y:S02]  /*4da0*/  FSEL R16, R16, -INF , !P4 ;  /* 0xff80000010107808 */ /* 0x000fe40006000000 */
[----:B------:R-:W-:Y:S02]  /*4db0*/  ISETP.GT.AND P5, PT, R2, R7, PT ;  /* 0x000000070200720c */ /* 0x000fe40003fa4270 */
[C---:B------:R-:W-:Y:S02]  /*4dc0*/  ISETP.GE.AND P6, PT, R8.reuse, R198, PT ;  /* 0x000000c60800720c */ /* 0x040fe40003fc6270 */
[----:B------:R-:W-:Y:S01]  /*4dd0*/  ISETP.GE.AND P4, PT, R8, R197, PT ;  /* 0x000000c50800720c */ /* 0x000fe20003f86270 */
[----:B------:R-:W-:Y:S01]  /*4de0*/  VIADD R8, R5, 0x20 ;  /* 0x0000002005087836 */ /* 0x000fe20000000000 */
[----:B------:R-:W-:-:S02]  /*4df0*/  FSEL R22, R36, -INF , !P3 ;  /* 0xff80000024167808 */ /* 0x000fc40005800000 */
[----:B------:R-:W-:Y:S02]  /*4e00*/  ISETP.GE.AND P3, PT, R7, R198, PT ;  /* 0x000000c60700720c */ /* 0x000fe40003f66270 */
[----:B------:R-:W-:Y:S02]  /*4e10*/  FSEL R20, R37, -INF , !P1 ;  /* 0xff80000025147808 */ /* 0x000fe40004800000 */
[----:B------:R-:W-:Y:S01]  /*4e20*/  ISETP.GE.AND P1, PT, R7, R197, PT ;  /* 0x000000c50700720c */ /* 0x000fe20003f26270 */
[----:B------:R-:W-:Y:S01]  /*4e30*/  VIADD R7, R5, 0x21 ;  /* 0x0000002105077836 */ /* 0x000fe20000000000 */
[----:B------:R-:W-:Y:S02]  /*4e40*/  FSEL R39, R39, -INF , !P5 ;  /* 0xff80000027277808 */ /* 0x000fe40006800000 */
[----:B------:R-:W-:Y:S02]  /*4e50*/  FSEL R22, R22, -INF , !P6 ;  /* 0xff80000016167808 */ /* 0x000fe40007000000 */
[----:B------:R-:W-:-:S02]  /*4e60*/  FSEL R14, R14, -INF , !P4 ;  /* 0xff8000000e0e7808 */ /* 0x000fc40006000000 */
[----:B------:R-:W-:Y:S02]  /*4e70*/  FSEL R20, R20, -INF , !P3 ;  /* 0xff80000014147808 */ /* 0x000fe40005800000 */
[----:B------:R-:W-:Y:S02]  /*4e80*/  ISETP.GT.AND P5, PT, R199, R8, PT ;  /* 0x00000008c700720c */ /* 0x000fe40003fa4270 */
[----:B------:R-:W-:Y:S02]  /*4e90*/  ISETP.GE.AND P6, PT, R8, R198, PT ;  /* 0x000000c60800720c */ /* 0x000fe40003fc6270 */
[----:B------:R-:W-:Y:S02]  /*4ea0*/  ISETP.GT.AND P4, PT, R2, R8, PT ;  /* 0x000000080200720c */ /* 0x000fe40003f84270 */
[----:B------:R-:W-:Y:S02]  /*4eb0*/  ISETP.GE.AND P3, PT, R8, R197, PT ;  /* 0x000000c50800720c */ /* 0x000fe40003f66270 */
[----:B------:R-:W-:-:S02]  /*4ec0*/  FSEL R8, R39, -INF , !P1 ;  /* 0xff80000027087808 */ /* 0x000fc40004800000 */
[-C--:B------:R-:W-:Y:S02]  /*4ed0*/  ISETP.GT.AND P1, PT, R199, R7.reuse, PT ;  /* 0x00000007c700720c */ /* 0x080fe40003f24270 */
[----:B------:R-:W-:Y:S02]  /*4ee0*/  FSEL R32, R32, -INF , !P5 ;  /* 0xff80000020207808 */ /* 0x000fe40006800000 */
[----:B------:R-:W-:Y:S02]  /*4ef0*/  FSEL R34, R34, -INF , !P4 ;  /* 0xff80000022227808 */ /* 0x000fe40006000000 */
[----:B------:R-:W-:Y:S02]  /*4f00*/  FSEL R33, R33, -INF , !P1 ;  /* 0xff80000021217808 */ /* 0x000fe40004800000 */
[----:B------:R-:W-:Y:S02]  /*4f10*/  ISETP.GE.AND P5, PT, R7, R198, PT ;  /* 0x000000c60700720c */ /* 0x000fe40003fa6270 */
[----:B------:R-:W-:-:S02]  /*4f20*/  ISETP.GT.AND P4, PT, R2, R7, PT ;  /* 0x000000070200720c */ /* 0x000fc40003f84270 */
[----:B------:R-:W-:Y:S01]  /*4f30*/  ISETP.GE.AND P1, PT, R7, R197, PT ;  /* 0x000000c50700720c */ /* 0x000fe20003f26270 */
[----:B------:R-:W-:Y:S01]  /*4f40*/  VIADD R7, R5, 0x29 ;  /* 0x0000002905077836 */ /* 0x000fe20000000000 */
[----:B------:R-:W-:Y:S02]  /*4f50*/  FSEL R35, R35, -INF , !P4 ;  /* 0xff80000023237808 */ /* 0x000fe40006000000 */
[----:B------:R-:W-:Y:S02]  /*4f60*/  FSEL R226, R32, -INF , !P6 ;  /* 0xff80000020e27808 */ /* 0x000fe40007000000 */
[C---:B------:R-:W-:Y:S02]  /*4f70*/  ISETP.GT.AND P6, PT, R199.reuse, R9, PT ;  /* 0x00000009c700720c */ /* 0x040fe40003fc4270 */
[----:B------:R-:W-:Y:S02]  /*4f80*/  ISETP.GT.AND P4, PT, R199, R7, PT ;  /* 0x00000007c700720c */ /* 0x000fe40003f84270 */
[----:B------:R-:W-:-:S02]  /*4f90*/  FSEL R222, R34, -INF , !P3 ;  /* 0xff80000022de7808 */ /* 0x000fc40005800000 */
[----:B------:R-:W-:Y:S02]  /*4fa0*/  ISETP.GT.AND P3, PT, R2, R9, PT ;  /* 0x000000090200720c */ /* 0x000fe40003f64270 */
[----:B------:R-:W-:Y:S02]  /*4fb0*/  FSEL R28, R28, -INF , !P6 ;  /* 0xff8000001c1c7808 */ /* 0x000fe40007000000 */
[----:B------:R-:W-:Y:S02]  /*4fc0*/  FSEL R29, R29, -INF , !P4 ;  /* 0xff8000001d1d7808 */ /* 0x000fe40006000000 */
[C---:B------:R-:W-:Y:S02]  /*4fd0*/  ISETP.GE.AND P6, PT, R9.reuse, R198, PT ;  /* 0x000000c60900720c */ /* 0x040fe40003fc6270 */
[----:B------:R-:W-:Y:S01]  /*4fe0*/  ISETP.GE.AND P4, PT, R9, R197, PT ;  /* 0x000000c50900720c */ /* 0x000fe20003f86270 */
[----:B------:R-:W-:Y:S01]  /*4ff0*/  VIADD R9, R5, 0x31 ;  /* 0x0000003105097836 */ /* 0x000fe20000000000 */
[----:B------:R-:W-:-:S02]  /*5000*/  FSEL R30, R30, -INF , !P3 ;  /* 0xff8000001e1e7808 */ /* 0x000fc40005800000 */
[C---:B------:R-:W-:Y:S02]  /*5010*/  ISETP.GT.AND P3, PT, R2.reuse, R7, PT ;  /* 0x000000070200720c */ /* 0x040fe40003f64270 */
[----:B------:R-:W-:Y:S02]  /*5020*/  FSEL R224, R33, -INF , !P5 ;  /* 0xff80000021e07808 */ /* 0x000fe40006800000 */
[----:B------:R-:W-:Y:S02]  /*5030*/  FSEL R210, R35, -INF , !P1 ;  /* 0xff80000023d27808 */ /* 0x000fe40004800000 */
[----:B------:R-:W-:Y:S02]  /*5040*/  ISETP.GT.AND P5, PT, R2, R11, PT ;  /* 0x0000000b0200720c */ /* 0x000fe40003fa4270 */
        /* <DEDUP_REMOVED lines=9> */
[----:B------:R-:W-:Y:S02]  /*50e0*/  ISETP.GT.AND P3, PT, R2, R9, PT ;  /* 0x000000090200720c */ /* 0x000fe40003f64270 */
[----:B------:R-:W-:Y:S02]  /*50f0*/  FSEL R220, R30, -INF , !P4 ;  /* 0xff8000001edc7808 */ /* 0x000fe40006000000 */
[----:B------:R-:W-:Y:S02]  /*5100*/  FSEL R27, R27, -INF , !P3 ;  /* 0xff8000001b1b7808 */ /* 0x000fe40005800000 */
[C---:B------:R-:W-:Y:S02]  /*5110*/  ISETP.GT.AND P4, PT, R199.reuse, R7, PT ;  /* 0x00000007c700720c */ /* 0x040fe40003f84270 */
[----:B------:R-:W-:Y:S02]  /*5120*/  ISETP.GT.AND P3, PT, R199, R5, PT ;  /* 0x00000005c700720c */ /* 0x000fe40003f64270 */
[----:B------:R-:W-:-:S02]  /*5130*/  FSEL R72, R72, -INF , !P4 ;  /* 0xff80000048487808 */ /* 0x000fc40006000000 */
[----:B------:R-:W-:Y:S02]  /*5140*/  FSEL R218, R31, -INF , !P1 ;  /* 0xff8000001fda7808 */ /* 0x000fe40004800000 */
[-C--:B------:R-:W-:Y:S02]  /*5150*/  ISETP.GE.AND P4, PT, R5, R198.reuse, PT ;  /* 0x000000c60500720c */ /* 0x080fe40003f86270 */
[----:B------:R-:W-:Y:S02]  /*5160*/  FSEL R26, R48, -INF , !P3 ;  /* 0xff800000301a7808 */ /* 0x000fe40005800000 */
[----:B------:R-:W-:Y:S02]  /*5170*/  ISETP.GT.AND P1, PT, R2, R5, PT ;  /* 0x000000050200720c */ /* 0x000fe40003f24270 */
[----:B------:R-:W-:Y:S02]  /*5180*/  ISETP.GE.AND P3, PT, R9, R198, PT ;  /* 0x000000c60900720c */ /* 0x000fe40003f66270 */
[----:B------:R-:W-:-:S02]  /*5190*/  FSEL R208, R28, -INF , !P6 ;  /* 0xff8000001cd07808 */ /* 0x000fc40007000000 */
[----:B------:R-:W-:Y:S02]  /*51a0*/  ISETP.GE.AND P6, PT, R11, R198, PT ;  /* 0x000000c60b00720c */ /* 0x000fe40003fc6270 */
[----:B------:R-:W-:Y:S02]  /*51b0*/  FSEL R26, R26, -INF , !P4 ;  /* 0xff8000001a1a7808 */ /* 0x000fe40006000000 */
[----:B------:R-:W-:Y:S02]  /*51c0*/  FSEL R50, R50, -INF , !P1 ;  /* 0xff80000032327808 */ /* 0x000fe40004800000 */
[CC--:B------:R-:W-:Y:S01]  /*51d0*/  ISETP.GE.AND P1, PT, R5.reuse, R197.reuse, PT ;  /* 0x000000c50500720c */ /* 0x0c0fe20003f26270 */
[----:B------:R-:W-:Y:S01]  /*51e0*/  VIADD R5, R5, 0x39 ;  /* 0x0000003905057836 */ /* 0x000fe20000000000 */
[----:B------:R-:W-:Y:S02]  /*51f0*/  FSEL R192, R25, -INF , !P3 ;  /* 0xff80000019c07808 */ /* 0x000fe40005800000 */
[----:B------:R-:W-:-:S02]  /*5200*/  ISETP.GE.AND P4, PT, R9, R197, PT ;  /* 0x000000c50900720c */ /* 0x000fc40003f86270 */
[----:B------:R-:W-:Y:S02]  /*5210*/  ISETP.GE.AND P3, PT, R7, R198, PT ;  /* 0x000000c60700720c */ /* 0x000fe40003f66270 */
[----:B------:R-:W-:Y:S02]  /*5220*/  FSEL R194, R24, -INF , !P6 ;  /* 0xff80000018c27808 */ /* 0x000fe40007000000 */
[----:B------:R-:W-:Y:S02]  /*5230*/  FMNMX3.FTZ R9, R26, R54, R46, !PT ;  /* 0x000000361a097276 */ /* 0x000fe4000781002e */
[----:B------:R-:W-:Y:S02]  /*5240*/  FSEL R24, R50, -INF , !P1 ;  /* 0xff80000032187808 */ /* 0x000fe40004800000 */
[----:B------:R-:W-:Y:S02]  /*5250*/  FSEL R190, R72, -INF , !P3 ;  /* 0xff80000048be7808 */ /* 0x000fe40005800000 */
[----:B------:R-:W-:-:S02]  /*5260*/  FMNMX3.FTZ R9, R9, R44, R18, !PT ;  /* 0x0000002c09097276 */ /* 0x000fc40007810012 */
[----:B------:R-:W-:Y:S02]  /*5270*/  ISETP.GT.AND P6, PT, R2, R7, PT ;  /* 0x000000070200720c */ /* 0x000fe40003fc4270 */
[----:B------:R-:W-:Y:S02]  /*5280*/  ISETP.GE.AND P3, PT, R7, R197, PT ;  /* 0x000000c50700720c */ /* 0x000fe40003f66270 */
[----:B------:R-:W-:Y:S02]  /*5290*/  FMNMX3.FTZ R7, R24, R52, R6, !PT ;  /* 0x0000003418077276 */ /* 0x000fe40007810006 */
[----:B------:R-:W-:Y:S02]  /*52a0*/  FMNMX3.FTZ R9, R9, R16, R22, !PT ;  /* 0x0000001009097276 */ /* 0x000fe40007810016 */
[----:B------:R-:W-:Y:S02]  /*52b0*/  FMNMX3.FTZ R7, R7, R4, R12, !PT ;  /* 0x0000000407077276 */ /* 0x000fe4000781000c */
[----:B------:R-:W-:-:S02]  /*52c0*/  FMNMX3.FTZ R9, R9, R20, R226, !PT ;  /* 0x0000001409097276 */ /* 0x000fc400078100e2 */
[----:B------:R-:W-:Y:S02]  /*52d0*/  FMNMX3.FTZ R7, R7, R10, R14, !PT ;  /* 0x0000000a07077276 */ /* 0x000fe4000781000e */
[----:B------:R-:W-:Y:S02]  /*52e0*/  FSEL R206, R29, -INF , !P5 ;  /* 0xff8000001dce7808 */ /* 0x000fe40006800000 */
[----:B------:R-:W-:Y:S02]  /*52f0*/  ISETP.GE.AND P5, PT, R11, R197, PT ;  /* 0x000000c50b00720c */ /* 0x000fe40003fa6270 */
[----:B------:R-:W-:Y:S02]  /*5300*/  ISETP.GT.AND P1, PT, R199, R5, PT ;  /* 0x00000005c700720c */ /* 0x000fe40003f24270 */
[----:B------:R-:W-:Y:S02]  /*5310*/  FMNMX3.FTZ R9, R9, R224, R208, !PT ;  /* 0x000000e009097276 */ /* 0x000fe400078100d0 */
[----:B------:R-:W-:-:S02]  /*5320*/  FMNMX3.FTZ R7, R7, R8, R222, !PT ;  /* 0x0000000807077276 */ /* 0x000fc400078100de */
[----:B------:R-:W-:Y:S02]  /*5330*/  FSEL R74, R74, -INF , !P6 ;  /* 0xff8000004a4a7808 */ /* 0x000fe40007000000 */
[----:B------:R-:W-:Y:S02]  /*5340*/  FSEL R73, R73, -INF , !P1 ;  /* 0xff80000049497808 */ /* 0x000fe40004800000 */
[----:B------:R-:W-:Y:S02]  /*5350*/  FSEL R178, R178, -INF , !P5 ;  /* 0xff800000b2b27808 */ /* 0x000fe40006800000 */
[----:B------:R-:W-:Y:S02]  /*5360*/  ISETP.GE.AND P6, PT, R5, R198, PT ;  /* 0x000000c60500720c */ /* 0x000fe40003fc6270 */
[----:B------:R-:W-:Y:S02]  /*5370*/  FMNMX3.FTZ R9, R9, R206, R194, !PT ;  /* 0x000000ce09097276 */ /* 0x000fe400078100c2 */
[----:B------:R-:W-:-:S02]  /*5380*/  ISETP.GT.AND P1, PT, R2, R5, PT ;  /* 0x000000050200720c */ /* 0x000fc40003f24270 */
[----:B------:R-:W-:Y:S02]  /*5390*/  ISETP.GE.AND P5, PT, R5, R197, PT ;  /* 0x000000c50500720c */ /* 0x000fe40003fa6270 */
[----:B------:R-:W-:Y:S02]  /*53a0*/  FMNMX3.FTZ R5, R7, R210, R220, !PT ;  /* 0x000000d207057276 */ /* 0x000fe400078100dc */
[----:B------:R-:W-:Y:S02]  /*53b0*/  FSEL R188, R73, -INF , !P6 ;  /* 0xff80000049bc7808 */ /* 0x000fe40007000000 */
[----:B------:R-:W-:Y:S02]  /*53c0*/  FMNMX3.FTZ R9, R9, R192, R190, !PT ;  /* 0x000000c009097276 */ /* 0x000fe400078100be */
[----:B------:R-:W-:Y:S02]  /*53d0*/  FSEL R75, R75, -INF , !P1 ;  /* 0xff8000004b4b7808 */ /* 0x000fe40004800000 */
[----:B------:R-:W-:-:S02]  /*53e0*/  FSEL R176, R27, -INF , !P4 ;  /* 0xff8000001bb07808 */ /* 0x000fc40006000000 */
[----:B------:R-:W-:Y:S02]  /*53f0*/  FSEL R174, R74, -INF , !P3 ;  /* 0xff8000004aae7808 */ /* 0x000fe40005800000 */
[----:B------:R-:W-:Y:S02]  /*5400*/  FMNMX3.FTZ R5, R5, R218, R178, !PT ;  /* 0x000000da05057276 */ /* 0x000fe400078100b2 */
[----:B------:R-:W-:Y:S02]  /*5410*/  FMNMX.FTZ R2, R188, R9, !PT ;  /* 0x00000009bc027209 */ /* 0x000fe40007810000 */
[----:B------:R-:W-:Y:S02]  /*5420*/  FSEL R172, R75, -INF , !P5 ;  /* 0xff8000004bac7808 */ /* 0x000fe40006800000 */
[----:B------:R-:W-:Y:S01]  /*5430*/  FMNMX3.FTZ R5, R5, R176, R174, !PT ;  /* 0x000000b005057276 */ /* 0x000fe200078100ae */
[----:B------:R-:W2:Y:S03]  /*5440*/  SHFL.BFLY PT, R7, R2, 0x2, 0x1f ;  /* 0x0c401f0002077f89 */ /* 0x000ea600000e0000 */
[----:B------:R-:W-:-:S05]  /*5450*/  FMNMX.FTZ R9, R172, R5, !PT ;  /* 0x00000005ac097209 */ /* 0x000fca0007810000 */
[----:B------:R-:W3:Y:S01]  /*5460*/  SHFL.BFLY PT, R28, R9, 0x2, 0x1f ;  /* 0x0c401f00091c7f89 */ /* 0x000ee200000e0000 */
[----:B--2---:R-:W-:Y:S02]  /*5470*/  FMNMX.FTZ R7, R2, R7, !PT ;  /* 0x0000000702077209 */ /* 0x004fe40007810000 */
[----:B------:R-:W-:-:S03]  /*5480*/  LOP3.LUT R2, R3, 0x200, R154, 0xf8, !PT ;  /* 0x0000020003027812 */ /* 0x000fc600078ef89a */
[----:B------:R-:W2:Y:S01]  /*5490*/  SHFL.BFLY PT, R132, R7, 0x1, 0x1f ;  /* 0x0c201f0007847f89 */ /* 0x000ea200000e0000 */
[----:B------:R-:W-:Y:S02]  /*54a0*/  LEA R185, R2, UR5, 0x1 ;  /* 0x0000000502b97c11 */ /* 0x000fe4000f8e08ff */
[----:B---3--:R-:W-:-:S03]  /*54b0*/  FMNMX.FTZ R28, R9, R28, !PT ;  /* 0x0000001c091c7209 */ /* 0x008fc60007810000 */
[--C-:B------:R-:W-:Y:S01]  /*54c0*/  IMAD.IADD R173, R84, 0x1, R185.reuse ;  /* 0x0000000154ad7824 */ /* 0x100fe200078e02b9 */
[----:B------:R-:W-:Y:S01]  /*54d0*/  LDSM.16.MT88.4 R124, [R185+0xc000] ;  /* 0x00c00000b97c783b */ /* 0x000fe20000004200 */
[----:B------:R-:W-:-:S03]  /*54e0*/  IMAD.IADD R169, R152, 0x1, R185 ;  /* 0x0000000198a97824 */ /* 0x000fc600078e02b9 */
[----:B------:R-:W3:Y:S01]  /*54f0*/  SHFL.BFLY PT, R5, R28, 0x1, 0x1f ;  /* 0x0c201f001c057f89 */ /* 0x000ee200000e0000 */
[----:B------:R-:W-:-:S03]  /*5500*/  IMAD.IADD R167, R84, 0x1, R169 ;  /* 0x0000000154a77824 */ /* 0x000fc600078e02a9 */
[----:B------:R-:W4:Y:S04]  /*5510*/  LDSM.16.MT88.4 R116, [R173+0xc000] ;  /* 0x00c00000ad74783b */ /* 0x000f280000004200 */
[----:B------:R-:W5:Y:S04]  /*5520*/  LDSM.16.MT88.4 R48, [R173+0xe000] ;  /* 0x00e00000ad30783b */ /* 0x000f680000004200 */
[----:B------:R-:W5:Y:S01]  /*5530*/  LDSM.16.MT88.4 R80, [R173+0x10000] ;  /* 0x01000000ad50783b */ /* 0x000f620000004200 */
[----:B--2---:R-:W-:-:S03]  /*5540*/  FMNMX.FTZ R132, R7, R132, !PT ;  /* 0x0000008407847209 */ /* 0x004fc60007810000 */
[----:B------:R-:W2:Y:S01]  /*5550*/  LDSM.16.MT88.4 R108, [R169+0xc000] ;  /* 0x00c00000a96c783b */ /* 0x000ea20000004200 */
[C---:B------:R-:W-:Y:S01]  /*5560*/  FSETP.NEU.FTZ.AND P1, PT, R132.reuse, -INF , PT ;  /* 0xff8000008400780b */ /* 0x040fe20003f3d000 */
[----:B-1----:R-:W-:Y:S02]  /*5570*/  FMUL.FTZ R175, R132, UR4 ;  /* 0x0000000484af7c20 */ /* 0x002fe40008410000 */
[----:B------:R-:W1:Y:S03]  /*5580*/  LDSM.16.MT88.4 R100, [R167+0xc000] ;  /* 0x00c00000a764783b */ /* 0x000e660000004200 */
[----:B------:R-:W-:Y:S01]  /*5590*/  FSEL R175, R175, RZ, P1 ;  /* 0x000000ffafaf7208 */ /* 0x000fe20000800000 */
[----:B------:R-:W1:Y:S01]  /*55a0*/  LDSM.16.MT88.4 R40, [R185+0xe000] ;  /* 0x00e00000b928783b */ /* 0x000e620000004200 */
[----:B---3--:R-:W-:-:S03]  /*55b0*/  FMNMX.FTZ R3, R28, R5, !PT ;  /* 0x000000051c037209 */ /* 0x008fc60007810000 */
[----:B------:R-:W-:Y:S01]  /*55c0*/  LDSM.16.MT88.4 R72, [R185+0x10000] ;  /* 0x01000000b948783b */ /* 0x000fe20000004200 */
[C---:B------:R-:W-:Y:S01]  /*55d0*/  FSETP.NEU.FTZ.AND P1, PT, R3.reuse, -INF , PT ;  /* 0xff8000000300780b */ /* 0x040fe20003f3d000 */
[----:B------:R-:W-:Y:S01]  /*55e0*/  FMUL.FTZ R171, R3, UR4 ;  /* 0x0000000403ab7c20 */ /* 0x000fe20008410000 */
[--C-:B------:R-:W-:Y:S01]  /*55f0*/  FFMA.FTZ R170, R26, UR4, -R175.reuse ;  /* 0x000000041aaa7c23 */ /* 0x100fe200080108af */
[----:B------:R-:W3:Y:S01]  /*5600*/  LDSM.16.MT88.4 R56, [R169+0xe000] ;  /* 0x00e00000a938783b */ /* 0x000ee20000004200 */
[--C-:B------:R-:W-:Y:S01]  /*5610*/  FFMA.FTZ R165, R54, UR4, -R175.reuse ;  /* 0x0000000436a57c23 */ /* 0x100fe200080108af */
[--C-:B------:R-:W-:Y:S01]  /*5620*/  FFMA.FTZ R166, R46, UR4, -R175.reuse ;  /* 0x000000042ea67c23 */ /* 0x100fe200080108af */
[----:B------:R-:W-:Y:S01]  /*5630*/  FSEL R171, R171, RZ, P1 ;  /* 0x000000ffabab7208 */ /* 0x000fe20000800000 */
[----:B------:R-:W3:Y:S01]  /*5640*/  LDSM.16.MT88.4 R64, [R167+0xe000] ;  /* 0x00e00000a740783b */ /* 0x000ee20000004200 */
[--C-:B------:R-:W-:Y:S01]  /*5650*/  FFMA.FTZ R161, R44, UR4, -R175.reuse ;  /* 0x000000042ca17c23 */ /* 0x100fe200080108af */
[----:B------:R-:W-:Y:S01]  /*5660*/  MUFU.EX2 R170, R170 ;  /* 0x000000aa00aa7308 */ /* 0x000fe20000000800 */
[----:B------:R-:W-:Y:S01]  /*5670*/  FFMA.FTZ R162, R18, UR4, -R175 ;  /* 0x0000000412a27c23 */ /* 0x000fe200080108af */
[--C-:B------:R-:W-:Y:S01]  /*5680*/  FFMA.FTZ R164, R6, UR4, -R171.reuse ;  /* 0x0000000406a47c23 */ /* 0x100fe200080108ab */
[--C-:B------:R-:W-:Y:S01]  /*5690*/  FFMA.FTZ R159, R4, UR4, -R171.reuse ;  /* 0x00000004049f7c23 */ /* 0x100fe200080108ab */
[----:B------:R-:W3:Y:S01]  /*56a0*/  LDSM.16.MT88.4 R88, [R169+0x10000] ;  /* 0x01000000a958783b */ /* 0x000ee20000004200 */
[--C-:B------:R-:W-:Y:S01]  /*56b0*/  FFMA.FTZ R168, R24, UR4, -R171.reuse ;  /* 0x0000000418a87c23 */ /* 0x100fe200080108ab */
[----:B------:R-:W-:Y:S01]  /*56c0*/  FFMA.FTZ R163, R52, UR4, -R171 ;  /* 0x0000000434a37c23 */ /* 0x000fe200080108ab */
[----:B------:R-:W4:Y:S01]  /*56d0*/  MUFU.EX2 R165, R165 ;  /* 0x000000a500a57308 */ /* 0x000f220000000800 */
[----:B------:R-:W3:Y:S01]  /*56e0*/  LDSM.16.MT88.4 R4, [R167+0x10000] ;  /* 0x01000000a704783b */ /* 0x000ee20000004200 */
[--C-:B------:R-:W-:Y:S01]  /*56f0*/  FFMA.FTZ R157, R16, UR4, -R175.reuse ;  /* 0x00000004109d7c23 */ /* 0x100fe200080108af */
[--C-:B------:R-:W-:Y:S01]  /*5700*/  FFMA.FTZ R158, R22, UR4, -R175.reuse ;  /* 0x00000004169e7c23 */ /* 0x100fe200080108af */
[----:B------:R-:W-:Y:S01]  /*5710*/  MUFU.EX2 R166, R166 ;  /* 0x000000a600a67308 */ /* 0x000fe20000000800 */
[----:B------:R-:W3:Y:S01]  /*5720*/  LDSM.16.MT88.4 R16, [R173+0xc800] ;  /* 0x00c80000ad10783b */ /* 0x000ee20000004200 */
[----:B------:R-:W-:Y:S01]  /*5730*/  FFMA.FTZ R147, R20, UR4, -R175 ;  /* 0x0000000414937c23 */ /* 0x000fe200080108af */
[--C-:B------:R-:W-:Y:S01]  /*5740*/  FFMA.FTZ R160, R12, UR4, -R171.reuse ;  /* 0x000000040ca07c23 */ /* 0x100fe200080108ab */
[----:B------:R-:W5:Y:S01]  /*5750*/  MUFU.EX2 R161, R161 ;  /* 0x000000a100a17308 */ /* 0x000f620000000800 */
[--C-:B------:R-:W-:Y:S01]  /*5760*/  FFMA.FTZ R155, R10, UR4, -R171.reuse ;  /* 0x000000040a9b7c23 */ /* 0x100fe200080108ab */
[--C-:B------:R-:W-:Y:S01]  /*5770*/  FFMA.FTZ R156, R14, UR4, -R171.reuse ;  /* 0x000000040e9c7c23 */ /* 0x100fe200080108ab */
[----:B------:R-:W-:Y:S01]  /*5780*/  FFMA.FTZ R133, R8, UR4, -R171 ;  /* 0x0000000408857c23 */ /* 0x000fe200080108ab */
[----:B------:R-:W-:Y:S01]  /*5790*/  MUFU.EX2 R168, R168 ;  /* 0x000000a800a87308 */ /* 0x000fe20000000800 */
[----:B------:R-:W3:Y:S01]  /*57a0*/  LDSM.16.MT88.4 R12, [R169+0xc800] ;  /* 0x00c80000a90c783b */ /* 0x000ee20000004200 */
[----:B----4-:R-:W-:Y:S01]  /*57b0*/  F2FP.BF16.F32.PACK_AB R96, R165, R170 ;  /* 0x000000aaa560723e */ /* 0x010fe200000010ff */
[--C-:B------:R-:W-:Y:S01]  /*57c0*/  FFMA.FTZ R177, R226, UR4, -R175.reuse ;  /* 0x00000004e2b17c23 */ /* 0x100fe200080108af */
[----:B------:R-:W4:Y:S01]  /*57d0*/  MUFU.EX2 R163, R163 ;  /* 0x000000a300a37308 */ /* 0x000f220000000800 */
[----:B------:R-:W3:Y:S01]  /*57e0*/  LDSM.16.MT88.4 R8, [R185+0x10800] ;  /* 0x01080000b908783b */ /* 0x000ee20000004200 */
[----:B------:R-:W-:Y:S01]  /*57f0*/  FFMA.FTZ R179, R206, UR4, -R175 ;  /* 0x00000004ceb37c23 */ /* 0x000fe200080108af */
[--C-:B------:R-:W-:Y:S01]  /*5800*/  FFMA.FTZ R191, R210, UR4, -R171.reuse ;  /* 0x00000004d2bf7c23 */ /* 0x100fe200080108ab */
[----:B------:R-:W-:Y:S01]  /*5810*/  MUFU.EX2 R164, R164 ;  /* 0x000000a400a47308 */ /* 0x000fe20000000800 */
[----:B------:R-:W3:Y:S01]  /*5820*/  LDSM.16.MT88.4 R148, [R173+0xe800] ;  /* 0x00e80000ad94783b */ /* 0x000ee20000004200 */
[----:B-----5:R-:W-:Y:S01]  /*5830*/  F2FP.BF16.F32.PACK_AB R98, R161, R166 ;  /* 0x000000a6a162723e */ /* 0x020fe200000010ff */
[--C-:B------:R-:W-:Y:S01]  /*5840*/  FFMA.FTZ R189, R220, UR4, -R171.reuse ;  /* 0x00000004dcbd7c23 */ /* 0x100fe200080108ab */
[----:B------:R-:W5:Y:S01]  /*5850*/  MUFU.EX2 R159, R159 ;  /* 0x0000009f009f7308 */ /* 0x000f620000000800 */
[----:B------:R-:W-:Y:S01]  /*5860*/  LDSM.16.MT88.4 R140, [R173+0x10800] ;  /* 0x01080000ad8c783b */ /* 0x000fe20000004200 */
[----:B------:R-:W-:Y:S01]  /*5870*/  FFMA.FTZ R218, R218, UR4, -R171 ;  /* 0x00000004dada7c23 */ /* 0x000fe200080108ab */
        /* <DEDUP_REMOVED lines=8> */
[--C-:B------:R-:W-:Y:S01]  /*5900*/  FFMA.FTZ R172, R172, UR4, -R171.reuse ;  /* 0x00000004acac7c23 */ /* 0x100fe200080108ab */
[----:B------:R-:W-:Y:S01]  /*5910*/  MUFU.EX2 R158, R158 ;  /* 0x0000009e009e7308 */ /* 0x000fe20000000800 */
[----:B------:R-:W-:Y:S01]  /*5920*/  LDSM.16.MT88.4 R28, [R185+0xe800] ;  /* 0x00e80000b91c783b */ /* 0x000fe20000004200 */
[----:B-----5:R-:W-:Y:S01]  /*5930*/  F2FP.BF16.F32.PACK_AB R99, R159, R164 ;  /* 0x000000a49f63723e */ /* 0x020fe200000010ff */
[----:B------:R-:W-:Y:S01]  /*5940*/  FFMA.FTZ R176, R176, UR4, -R171 ;  /* 0x00000004b0b07c23 */ /* 0x000fe200080108ab */
[----:B------:R-:W-:Y:S01]  /*5950*/  MUFU.EX2 R147, R147 ;  /* 0x0000009300937308 */ /* 0x000fe20000000800 */
[----:B------:R-:W-:Y:S01]  /*5960*/  LDSM.16.MT88.4 R24, [R169+0xe800] ;  /* 0x00e80000a918783b */ /* 0x000fe20000004200 */
[----:B------:R-:W-:Y:S01]  /*5970*/  FADD.FTZ R165, R170, R165 ;  /* 0x000000a5aaa57221 */ /* 0x000fe20000010000 */
[----:B------:R-:W-:Y:S01]  /*5980*/  FADD.FTZ R163, R168, R163 ;  /* 0x000000a3a8a37221 */ /* 0x000fe20000010000 */
[----:B------:R-:W-:Y:S01]  /*5990*/  MUFU.EX2 R160, R160 ;  /* 0x000000a000a07308 */ /* 0x000fe20000000800 */
[C---:B------:R-:W-:Y:S01]  /*59a0*/  HMMA.16816.F32.BF16 R120, R96.reuse, R116, RZ ;  /* 0x000000746078723c */ /* 0x040fe200000418ff */
[----:B------:R-:W-:Y:S01]  /*59b0*/  LDSM.16.MT88.4 R20, [R167+0xe800] ;  /* 0x00e80000a714783b */ /* 0x000fe20000004200 */
[----:B------:R-:W-:Y:S01]  /*59c0*/  FADD.FTZ R166, R166, R165 ;  /* 0x000000a5a6a67221 */ /* 0x000fe20000010000 */
[----:B------:R-:W5:Y:S01]  /*59d0*/  MUFU.EX2 R155, R155 ;  /* 0x0000009b009b7308 */ /* 0x000f620000000800 */
[----:B------:R-:W-:Y:S01]  /*59e0*/  FADD.FTZ R164, R164, R163 ;  /* 0x000000a3a4a47221 */ /* 0x000fe20000010000 */
[----:B------:R-:W-:Y:S01]  /*59f0*/  ISETP.GT.U32.AND P1, PT, R153, R200, PT ;  /* 0x000000c89900720c */ /* 0x000fe20003f24070 */
[----:B------:R-:W-:Y:S01]  /*5a00*/  FADD.FTZ R161, R161, R166 ;  /* 0x000000a6a1a17221 */ /* 0x000fe20000010000 */
[----:B------:R-:W-:Y:S01]  /*5a10*/  MUFU.EX2 R156, R156 ;  /* 0x0000009c009c7308 */ /* 0x000fe20000000800 */
[----:B------:R-:W-:Y:S01]  /*5a20*/  HMMA.16816.F32.BF16 R116, R96, R118, RZ ;  /* 0x000000766074723c */ /* 0x000fe200000418ff */
[----:B------:R-:W-:-:S02]  /*5a30*/  FADD.FTZ R159, R159, R164 ;  /* 0x000000a49f9f7221 */ /* 0x000fc40000010000 */
        /* <DEDUP_REMOVED lines=11> */
[C---:B--2---:R-:W-:Y:S03]  /*5af0*/  HMMA.16816.F32.BF16 R112, R96.reuse, R108, RZ ;  /* 0x0000006c6070723c */ /* 0x044fe600000418ff */
[----:B------:R-:W-:Y:S05]  /*5b00*/  MUFU.EX2 R172, R172 ;  /* 0x000000ac00ac7308 */ /* 0x000fea0000000800 */
[C---:B-1----:R-:W-:Y:S08]  /*5b10*/  HMMA.16816.F32.BF16 R104, R96.reuse, R100, RZ ;  /* 0x000000646068723c */ /* 0x042ff000000418ff */
[C---:B------:R-:W-:Y:S08]  /*5b20*/  HMMA.16816.F32.BF16 R36, R96.reuse, R40, RZ ;  /* 0x000000286024723c */ /* 0x040ff000000418ff */
[C---:B---3--:R-:W-:Y:S08]  /*5b30*/  HMMA.16816.F32.BF16 R52, R96.reuse, R56, RZ ;  /* 0x000000386034723c */ /* 0x048ff000000418ff */
        /* <DEDUP_REMOVED lines=81> */
[----:B------:R-:W-:Y:S01]  /*6050*/  FFMA.FTZ R175, R174, UR4, -R171 ;  /* 0x00000004aeaf7c23 */ /* 0x000fe200080108ab */
[----:B------:R-:W3:Y:S04]  /*6060*/  MUFU.EX2 R149, R149 ;  /* 0x0000009500957308 */ /* 0x000ee80000000800 */
[----:B------:R-:W-:Y:S01]  /*6070*/  MUFU.EX2 R150, R150 ;  /* 0x0000009600967308 */ /* 0x000fe20000000800 */
[C---:B-1----:R-:W-:Y:S03]  /*6080*/  HMMA.16816.F32.BF16 R84, R4.reuse, R8, R84 ;  /* 0x000000080454723c */ /* 0x042fe60000041854 */
[----:B------:R-:W-:Y:S04]  /*6090*/  MUFU.EX2 R151, R151 ;  /* 0x0000009700977308 */ /* 0x000fe80000000800 */
[----:B------:R-:W1:Y:S01]  /*60a0*/  MUFU.EX2 R174, R176 ;  /* 0x000000b000ae7308 */ /* 0x000e620000000800 */
[C---:B------:R-:W-:Y:S01]  /*60b0*/  HMMA.16816.F32.BF16 R88, R4.reuse, R10, R88 ;  /* 0x0000000a0458723c */ /* 0x040fe20000041858 */
[----:B------:R-:W4:Y:S02]  /*60c0*/  LDSM.16.MT88.4 R8, [R169+0xf800] ;  /* 0x00f80000a908783b */ /* 0x000f240000004200 */
[----:B------:R-:W5:Y:S05]  /*60d0*/  MUFU.EX2 R171, R175 ;  /* 0x000000af00ab7308 */ /* 0x000f6a0000000800 */
        /* <DEDUP_REMOVED lines=75> */
[----:B------:R-:W-:-:S04]  /*6590*/  DEPBAR.LE SB0, 0x0 ;  /* 0x000080000000791a */ /* 0x000fc80000000000 */
[----:B------:R-:W-:-:S04]  /*65a0*/  IADD3 R133, PT, PT, R0, -0x1, RZ ;  /* 0xffffffff00857810 */ /* 0x000fc80007ffe0ff */
[----:B------:R-:W-:Y:S01]  /*65b0*/  SHF.L.U32 R133, R133, 0x6, RZ ;  /* 0x0000000685857819 */ /* 0x000fe200000006ff */
[----:B------:R-:W-:Y:S06]  /*65c0*/  BAR.SYNC.DEFER_BLOCKING 0x0 ;  /* 0x0000000000007b1d */ /* 0x000fec0000010000 */
[----:B------:R-:W-:Y:S05]  /*65d0*/  BRA.U !UP1, `(.L_x_1767) ;  /* 0x0000000109f47547 */ /* 0x000fea000b800000 */
[----:B------:R-:W1:Y:S01]  /*65e0*/  LDC R6, c[0x0][0x4f0] ;  /* 0x00013c00ff067b82 */ /* 0x000e620000000800 */
[----:B------:R-:W-:Y:S01]  /*65f0*/  IADD3 R5, PT, PT, R0, -0x2, RZ ;  /* 0xfffffffe00057810 */ /* 0x000fe20007ffe0ff */
[----:B------:R-:W2:Y:S01]  /*6600*/  LDCU.64 UR6, c[0x0][0x3a8] ;  /* 0x00007500ff0677ac */ /* 0x000ea20008000a00 */
[----:B------:R-:W-:-:S03]  /*6610*/  IABS R10, R133 ;  /* 0x00000085000a7213 */ /* 0x000fc60000000000 */
[----:B------:R-:W-:-:S05]  /*6620*/  IMAD.SHL.U32 R5, R5, 0x40, RZ ;  /* 0x0000004005057824 */ /* 0x000fca00078e00ff */
        /* <DEDUP_REMOVED lines=54> */
[----:B------:R-:W-:Y:S01]  /*6990*/  LEA.HI.X R205, R8, R205, R5, 0x1, P1 ;  /* 0x000000cd08cd7211 */ /* 0x000fe200008f0c05 */
[----:B------:R-:W-:Y:S06]  /*69a0*/  BRA `(.L_x_1768) ;  /* 0x00000000001c7947 */ /* 0x000fec0003800000 */
.L_x_1767:
[----:B------:R-:W-:Y:S01]  /*69b0*/  UMOV UR4, URZ ;  /* 0x000000ff00047c82 */ /* 0x000fe20008000000 */
[----:B------:R-:W-:Y:S01]  /*69c0*/  IMAD.SHL.U32 R4, R144, 0x40, RZ ;  /* 0x0000004090047824 */ /* 0x000fe200078e00ff */
[----:B------:R-:W-:-:S05]  /*69d0*/  IADD3 R5, P1, PT, RZ, -UR4, RZ ;  /* 0x80000004ff057c10 */ /* 0x000fca000ff3e0ff */
[----:B------:R-:W-:-:S05]  /*69e0*/  IMAD.X R4, RZ, RZ, ~R4, P1 ;  /* 0x000000ffff047224 */ /* 0x000fca00008e0e04 */
[----:B------:R-:W-:-:S04]  /*69f0*/  SHF.R.S64 R5, R5, 0x1f, R4 ;  /* 0x0000001f05057819 */ /* 0x000fc80000001004 */
[----:B------:R-:W-:-:S04]  /*6a00*/  IADD3 R204, P1, PT, R5, R204, RZ ;  /* 0x000000cc05cc7210 */ /* 0x000fc80007f3e0ff */
[----:B------:R-:W-:-:S09]  /*6a10*/  LEA.HI.X.SX32 R205, R4, R205, 0x1, P1 ;  /* 0x000000cd04cd7211 */ /* 0x000fd200008f0eff */
.L_x_1768:
[----:B------:R-:W1:Y:S01]  /*6a20*/  LDCU UR4, c[0x0][0x440] ;  /* 0x00008800ff0477ac */ /* 0x000e620008000800 */
[C---:B------:R-:W-:Y:S01]  /*6a30*/  LEA R6, P5, R144.reuse, R204, 0x5 ;  /* 0x000000cc90067211 */ /* 0x040fe200078a28ff */
[C---:B------:R-:W-:Y:S01]  /*6a40*/  IMAD.SHL.U32 R9, R144.reuse, 0x20, RZ ;  /* 0x0000002090097824 */ /* 0x040fe200078e00ff */
[--C-:B------:R-:W-:Y:S01]  /*6a50*/  SHF.L.U64.HI R4, R144, 0x5, R145.reuse ;  /* 0x0000000590047819 */ /* 0x100fe20000010291 */
[----:B------:R-:W-:Y:S01]  /*6a60*/  IMAD.SHL.U32 R183, R184, 0x20, RZ ;  /* 0x00000020b8b77824 */ /* 0x000fe200078e00ff */
[----:B------:R-:W-:Y:S01]  /*6a70*/  LEA.HI.X R7, R144, R205, R145, 0x5, P5 ;  /* 0x000000cd90077211 */ /* 0x000fe200028f2c91 */
[----:B------:R-:W-:Y:S01]  /*6a80*/  IMAD.MOV.U32 R168, RZ, RZ, 0x20 ;  /* 0x00000020ffa87424 */ /* 0x000fe200078e00ff */
[C---:B------:R-:W-:Y:S01]  /*6a90*/  IADD3 R8, P6, PT, R9.reuse, R6, RZ ;  /* 0x0000000609087210 */ /* 0x040fe20007fde0ff */
[----:B------:R-:W-:Y:S01]  /*6aa0*/  VIADD R193, R180, UR5 ;  /* 0x00000005b4c17c36 */ /* 0x000fe20008000000 */
[----:B------:R-:W-:Y:S02]  /*6ab0*/  SHF.R.U32.HI R186, RZ, 0x1, R184 ;  /* 0x00000001ffba7819 */ /* 0x000fe400000116b8 */
[----:B------:R-:W-:Y:S01]  /*6ac0*/  IADD3 R10, P5, PT, R9, R8, RZ ;  /* 0x00000008090a7210 */ /* 0x000fe20007fbe0ff */
[----:B------:R-:W-:Y:S01]  /*6ad0*/  IMAD.X R9, R4, 0x1, R7, P6 ;  /* 0x0000000104097824 */ /* 0x000fe200030e0607 */
[----:B------:R-:W-:-:S02]  /*6ae0*/  LOP3.LUT R183, R183, 0x7c00, RZ, 0xc0, !PT ;  /* 0x00007c00b7b77812 */ /* 0x000fc400078ec0ff */
[----:B------:R-:W-:Y:S01]  /*6af0*/  LOP3.LUT R5, R186, 0x8, RZ, 0xc0, !PT ;  /* 0x00000008ba057812 */ /* 0x000fe200078ec0ff */
[----:B------:R-:W-:Y:S01]  /*6b00*/  IMAD.X R11, R4, 0x1, R9, P5 ;  /* 0x00000001040b7824 */ /* 0x000fe200028e0609 */
[----:B------:R-:W-:Y:S02]  /*6b10*/  LOP3.LUT R154, R183, 0x200, R154, 0xf8, !PT ;  /* 0x00000200b79a7812 */ /* 0x000fe400078ef89a */
[----:B-1----:R-:W-:Y:S02]  /*6b20*/  ISETP.GE.AND P4, PT, R182, UR4, PT ;  /* 0x00000004b6007c0c */ /* 0x002fe4000bf86270 */
[----:B------:R-:W-:Y:S02]  /*6b30*/  ISETP.GE.AND P3, PT, R216, UR4, PT ;  /* 0x00000004d8007c0c */ /* 0x000fe4000bf66270 */
[----:B------:R-:W-:Y:S02]  /*6b40*/  ISETP.GE.AND P1, PT, R214, UR4, PT ;  /* 0x00000004d6007c0c */ /* 0x000fe4000bf26270 */
[----:B------:R-:W-:-:S02]  /*6b50*/  LOP3.LUT R5, R154, R146, R5, 0xf6, !PT ;  /* 0x000000929a057212 */ /* 0x000fc400078ef605 */
[----:B------:R-:W-:Y:S02]  /*6b60*/  SEL R168, R168, 0xffffffe0, !P0 ;  /* 0xffffffe0a8a87807 */ /* 0x000fe40004000000 */
[----:B------:R-:W-:-:S03]  /*6b70*/  LEA R209, R5, UR5, 0x1 ;  /* 0x0000000505d17c11 */ /* 0x000fc6000f8e08ff */
[----:B------:R-:W-:Y:S01]  /*6b80*/  @!PT LDS RZ, [RZ] ;  /* 0x00000000fffff984 */ /* 0x000fe20000000800 */
[----:B------:R-:W-:Y:S01]  /*6b90*/  @!PT LDS RZ, [RZ] ;  /* 0x00000000fffff984 */ /* 0x000fe20000000800 */
[----:B------:R-:W-:Y:S01]  /*6ba0*/  @!PT LDS RZ, [RZ] ;  /* 0x00000000fffff984 */ /* 0x000fe20000000800 */
[----:B------:R-:W-:Y:S01]  /*6bb0*/  @!P4 LDGSTS.E.BYPASS.LTC128B.128 [R217+0xc000], desc[UR14][R204.64] ;  /* 0x0c000000ccd9cfae */ /* 0x000fe2000b981a0e */
[C---:B------:R-:W-:Y:S02]  /*6bc0*/  IMAD.IADD R194, R193.reuse, 0x1, R168 ;  /* 0x00000001c1c27824 */ /* 0x040fe400078e02a8 */
[--C-:B------:R-:W-:Y:S01]  /*6bd0*/  IMAD.IADD R203, R168, 0x1, R209.reuse ;  /* 0x00000001a8cb7824 */ /* 0x100fe200078e02d1 */
[----:B------:R-:W-:Y:S01]  /*6be0*/  @P4 STS.128 [R217+0xc000], RZ ;  /* 0x00c000ffd9004388 */ /* 0x000fe20000000c00 */
[----:B------:R-:W-:Y:S02]  /*6bf0*/  IMAD.IADD R195, R152, 0x1, R209 ;  /* 0x0000000198c37824 */ /* 0x000fe400078e02d1 */
[----:B------:R-:W-:Y:S01]  /*6c00*/  IMAD.IADD R193, R193, 0x1, R152 ;  /* 0x00000001c1c17824 */ /* 0x000fe200078e0298 */
[----:B------:R-:W-:Y:S01]  /*6c10*/  @!PT LDS RZ, [RZ] ;  /* 0x00000000fffff984 */ /* 0x000fe20000000800 */
[----:B------:R-:W-:Y:S01]  /*6c20*/  @!PT LDS RZ, [RZ] ;  /* 0x00000000fffff984 */ /* 0x000fe20000000800 */
[----:B------:R-:W-:Y:S01]  /*6c30*/  @!PT LDS RZ, [RZ] ;  /* 0x00000000fffff984 */ /* 0x000fe20000000800 */
[----:B------:R-:W-:Y:S01]  /*6c40*/  @!P3 LDGSTS.E.BYPASS.LTC128B.128 [R217+0xe000], desc[UR14][R204.64+0x80] ;  /* 0x0e000080ccd9bfae */ /* 0x000fe2000b981a0e */
[C---:B------:R-:W-:Y:S02]  /*6c50*/  IMAD.IADD R192, R168.reuse, 0x1, R195 ;  /* 0x00000001a8c07824 */ /* 0x040fe400078e02c3 */
[----:B------:R-:W-:Y:S01]  /*6c60*/  IMAD.IADD R185, R168, 0x1, R193 ;  /* 0x00000001a8b97824 */ /* 0x000fe200078e02c1 */
        /* <DEDUP_REMOVED lines=53> */
[----:B------:R-:W3:Y:S04]  /*6fc0*/  LDSM.16.M88.4 R136, [R180+UR5+0x6800] ;  /* 0x00680005b488783b */ /* 0x000ee80008000200 */
[----:B------:R-:W4:Y:S04]  /*6fd0*/  LDSM.16.M88.4 R28, [R180+UR5+0x7000] ;  /* 0x00700005b41c783b */ /* 0x000f280008000200 */
[----:B------:R-:W5:Y:S04]  /*6fe0*/  LDSM.16.M88.4 R20, [R180+UR5+0x7800] ;  /* 0x00780005b414783b */ /* 0x000f680008000200 */
[----:B-1----:R-:W-:Y:S04]  /*6ff0*/  LDSM.16.M88.4 R8, [R203] ;  /* 0x00000000cb08783b */ /* 0x002fe80000000200 */
[----:B------:R-:W1:Y:S04]  /*7000*/  LDSM.16.M88.4 R16, [R194+0x6000] ;  /* 0x00600000c210783b */ /* 0x000e680000000200 */
[----:B------:R-:W1:Y:S04]  /*7010*/  LDSM.16.M88.4 R12, [R194+0x6800] ;  /* 0x00680000c20c783b */ /* 0x000e680000000200 */
[----:B------:R-:W1:Y:S04]  /*7020*/  LDSM.16.M88.4 R4, [R194+0x7000] ;  /* 0x00700000c204783b */ /* 0x000e680000000200 */
[----:B------:R-:W1:Y:S04]  /*7030*/  LDSM.16.M88.4 R164, [R194+0x7800] ;  /* 0x00780000c2a4783b */ /* 0x000e680000000200 */
[----:B------:R-:W-:Y:S01]  /*7040*/  LDSM.16.M88.4 R160, [R193+0x6000] ;  /* 0x00600000c1a0783b */ /* 0x000fe20000000200 */
[C---:B--2---:R-:W-:Y:S03]  /*7050*/  HMMA.16816.F32.BF16 R148, R172.reuse, R144, RZ ;  /* 0x00000090ac94723c */ /* 0x044fe600000418ff */
[----:B------:R-:W-:Y:S04]  /*7060*/  LDSM.16.M88.4 R156, [R193+0x6800] ;  /* 0x00680000c19c783b */ /* 0x000fe80000000200 */
[----:B------:R-:W-:Y:S01]  /*7070*/  LDSM.16.M88.4 R152, [R193+0x7000] ;  /* 0x00700000c198783b */ /* 0x000fe20000000200 */
[C---:B------:R-:W-:Y:S03]  /*7080*/  HMMA.16816.F32.BF16 R144, R172.reuse, R146, RZ ;  /* 0x00000092ac90723c */ /* 0x040fe600000418ff */
[----:B------:R-:W-:Y:S04]  /*7090*/  LDSM.16.M88.4 R168, [R185+0x7000] ;  /* 0x00700000b9a8783b */ /* 0x000fe80000000200 */
[----:B------:R-:W-:Y:S01]  /*70a0*/  LDSM.16.M88.4 R188, [R193+0x8000] ;  /* 0x00800000c1bc783b */ /* 0x000fe20000000200 */
[C---:B---3--:R-:W-:Y:S03]  /*70b0*/  HMMA.16816.F32.BF16 R140, R172.reuse, R136, RZ ;  /* 0x00000088ac8c723c */ /* 0x048fe600000418ff */
[----:B------:R-:W-:Y:S04]  /*70c0*/  LDSM.16.M88.4 R176, [R193+0x8800] ;  /* 0x00880000c1b0783b */ /* 0x000fe80000000200 */
[----:B------:R-:W0:Y:S01]  /*70d0*/  LDGDEPBAR ;  /* 0x00000000000079af */ /* 0x000e220000000000 */
[C---:B----4-:R-:W-:Y:S08]  /*70e0*/  HMMA.16816.F32.BF16 R32, R172.reuse, R28, RZ ;  /* 0x0000001cac20723c */ /* 0x050ff000000418ff */
[C---:B------:R-:W-:Y:S08]  /*70f0*/  HMMA.16816.F32.BF16 R136, R172.reuse, R138, RZ ;  /* 0x0000008aac88723c */ /* 0x040ff000000418ff */
[C---:B------:R-:W-:Y:S08]  /*7100*/  HMMA.16816.F32.BF16 R28, R172.reuse, R30, RZ ;  /* 0x0000001eac1c723c */ /* 0x040ff000000418ff */
[C---:B-----5:R-:W-:Y:S08]  /*7110*/  HMMA.16816.F32.BF16 R24, R172.reuse, R20, RZ ;  /* 0x00000014ac18723c */ /* 0x060ff000000418ff */
[----:B------:R-:W-:Y:S01]  /*7120*/  HMMA.16816.F32.BF16 R172, R172, R22, RZ ;  /* 0x00000016acac723c */ /* 0x000fe200000418ff */
[----:B------:R-:W-:Y:S07]  /*7130*/  LDSM.16.M88.4 R20, [R193+0x7800] ;  /* 0x00780000c114783b */ /* 0x000fee0000000200 */
[C---:B-1----:R-:W-:Y:S08]  /*7140*/  HMMA.16816.F32.BF16 R148, R8.reuse, R16, R148 ;  /* 0x000000100894723c */ /* 0x042ff00000041894 */
[C---:B------:R-:W-:Y:S01]  /*7150*/  HMMA.16816.F32.BF16 R144, R8.reuse, R18, R144 ;  /* 0x000000120890723c */ /* 0x040fe20000041890 */
[----:B------:R-:W1:Y:S07]  /*7160*/  LDSM.16.M88.4 R16, [R195] ;  /* 0x00000000c310783b */ /* 0x000e6e0000000200 */
[C---:B------:R-:W-:Y:S08]  /*7170*/  HMMA.16816.F32.BF16 R140, R8.reuse, R12, R140 ;  /* 0x0000000c088c723c */ /* 0x040ff0000004188c */
        /* <DEDUP_REMOVED lines=118> */
[----:B---3--:R-:W-:Y:S01]  /*78e0*/  HMMA.16816.F32.BF16 R24, R168, R152, R24 ;  /* 0x00000098a818723c */ /* 0x008fe20000041818 */
[----:B------:R-:W-:-:S05]  /*78f0*/  VIADD R153, R0, 0xfffffffe ;  /* 0xfffffffe00997836 */ /* 0x000fca0000000000 */
[----:B------:R-:W-:Y:S02]  /*7900*/  ISETP.GT.U32.AND P5, PT, R153, R200, PT ;  /* 0x000000c89900720c */ /* 0x000fe40003fa4070 */
        /* <DEDUP_REMOVED lines=11> */
[----:B------:R-:W-:Y:S05]  /*79c0*/  BRA.U !UP1, `(.L_x_1770) ;  /* 0x0000000109f47547 */ /* 0x000fea000b800000 */
[----:B------:R-:W1:Y:S01]  /*79d0*/  LDC R6, c[0x0][0x4f0] ;  /* 0x00013c00ff067b82 */ /* 0x000e620000000800 */
[----:B------:R-:W-:Y:S01]  /*79e0*/  SHF.L.U32 R9, R153, 0x6, RZ ;  /* 0x0000000699097819 */ /* 0x000fe200000006ff */
[----:B------:R-:W2:Y:S01]  /*79f0*/  LDCU.64 UR4, c[0x0][0x3a0] ;  /* 0x00007400ff0477ac */ /* 0x000ea20008000a00 */
[----:B------:R-:W-:Y:S02]  /*7a00*/  IADD3 R133, PT, PT, R133, -0x80, RZ ;  /* 0xffffff8085857810 */ /* 0x000fe40007ffe0ff */
[----:B------:R-:W-:Y:S02]  /*7a10*/  IABS R7, R9 ;  /* 0x0000000900077213 */ /* 0x000fe40000000000 */
[-C--:B-1----:R-:W-:Y:S02]  /*7a20*/  IABS R5, R6.reuse ;  /* 0x0000000600057213 */ /* 0x082fe40000000000 */
[----:B------:R-:W-:Y:S02]  /*7a30*/  LOP3.LUT R9, R9, R6, RZ, 0x3c, !PT ;  /* 0x0000000609097212 */ /* 0x000fe400078e3cff */
[----:B------:R-:W1:Y:S08]  /*7a40*/  I2F.RP R8, R5 ;  /* 0x0000000500087306 */ /* 0x000e700000209400 */
[----:B-1----:R-:W1:Y:S02]  /*7a50*/  MUFU.RCP R10, R8 ;  /* 0x00000008000a7308 */ /* 0x002e640000001000 */
[----:B-1----:R-:W-:Y:S01]  /*7a60*/  VIADD R10, R10, 0xffffffe ;  /* 0x0ffffffe0a0a7836 */ /* 0x002fe20000000000 */
[----:B------:R-:W-:-:S02]  /*7a70*/  IABS R8, R133 ;  /* 0x0000008500087213 */ /* 0x000fc40000000000 */
[----:B------:R-:W-:-:S03]  /*7a80*/  LOP3.LUT R133, R133, R6, RZ, 0x3c, !PT ;  /* 0x0000000685857212 */ /* 0x000fc600078e3cff */
[----:B------:R-:W1:Y:S02]  /*7a90*/  F2I.FTZ.U32.TRUNC.NTZ R11, R10 ;  /* 0x0000000a000b7305 */ /* 0x000e64000021f000 */
[----:B-1----:R-:W-:Y:S02]  /*7aa0*/  IMAD.MOV R4, RZ, RZ, -R11 ;  /* 0x000000ffff047224 */ /* 0x002fe400078e0a0b */
[----:B------:R-:W-:Y:S02]  /*7ab0*/  IMAD.MOV.U32 R10, RZ, RZ, RZ ;  /* 0x000000ffff0a7224 */ /* 0x000fe400078e00ff */
[----:B------:R-:W-:-:S04]  /*7ac0*/  IMAD R4, R4, R5, RZ ;  /* 0x0000000504047224 */ /* 0x000fc800078e02ff */
[----:B------:R-:W-:-:S06]  /*7ad0*/  IMAD.HI.U32 R4, R11, R4, R10 ;  /* 0x000000040b047227 */ /* 0x000fcc00078e000a */
[----:B------:R-:W-:-:S04]  /*7ae0*/  IMAD.HI.U32 R11, R4, R7, RZ ;  /* 0x00000007040b7227 */ /* 0x000fc800078e00ff */
[----:B------:R-:W-:-:S04]  /*7af0*/  IMAD.MOV R10, RZ, RZ, -R11 ;  /* 0x000000ffff0a7224 */ /* 0x000fc800078e0a0b */
[----:B------:R-:W-:Y:S02]  /*7b00*/  IMAD R10, R5, R10, R7 ;  /* 0x0000000a050a7224 */ /* 0x000fe400078e0207 */
[----:B------:R-:W-:-:S03]  /*7b10*/  IMAD.HI.U32 R7, R4, R8, RZ ;  /* 0x0000000804077227 */ /* 0x000fc600078e00ff */
[----:B------:R-:W-:Y:S02]  /*7b20*/  ISETP.GT.U32.AND P5, PT, R5, R10, PT ;  /* 0x0000000a0500720c */ /* 0x000fe40003fa4070 */
[----:B------:R-:W-:-:S05]  /*7b30*/  IADD3 R4, PT, PT, -R7, RZ, RZ ;  /* 0x000000ff07047210 */ /* 0x000fca0007ffe1ff */
[----:B------:R-:W-:-:S06]  /*7b40*/  IMAD R4, R5, R4, R8 ;  /* 0x0000000405047224 */ /* 0x000fcc00078e0208 */
[----:B------:R-:W-:Y:S01]  /*7b50*/  @!P5 VIADD R11, R11, 0x1 ;  /* 0x000000010b0bd836 */ /* 0x000fe20000000000 */
[-C--:B------:R-:W-:Y:S02]  /*7b60*/  @!P5 IADD3 R10, PT, PT, R10, -R5.reuse, RZ ;  /* 0x800000050a0ad210 */ /* 0x080fe40007ffe0ff */
[----:B------:R-:W-:Y:S02]  /*7b70*/  ISETP.GT.U32.AND P5, PT, R5, R4, PT ;  /* 0x000000040500720c */ /* 0x000fe40003fa4070 */
[----:B------:R-:W-:-:S11]  /*7b80*/  ISETP.GE.U32.AND P6, PT, R10, R5, PT ;  /* 0x000000050a00720c */ /* 0x000fd60003fc6070 */
[----:B------:R-:W-:Y:S02]  /*7b90*/  @!P5 IMAD.IADD R4, R4, 0x1, -R5 ;  /* 0x000000010404d824 */ /* 0x000fe400078e0a05 */
[----:B------:R-:W-:Y:S01]  /*7ba0*/  @P6 IADD3 R11, PT, PT, R11, 0x1, RZ ;  /* 0x000000010b0b6810 */ /* 0x000fe20007ffe0ff */
[----:B------:R-:W-:Y:S01]  /*7bb0*/  @!P5 VIADD R7, R7, 0x1 ;  /* 0x000000010707d836 */ /* 0x000fe20000000000 */
[----:B------:R-:W-:Y:S02]  /*7bc0*/  ISETP.GE.AND P5, PT, R9, RZ, PT ;  /* 0x000000ff0900720c */ /* 0x000fe40003fa6270 */
[----:B------:R-:W-:Y:S02]  /*7bd0*/  ISETP.GE.U32.AND P6, PT, R4, R5, PT ;  /* 0x000000050400720c */ /* 0x000fe40003fc6070 */
[----:B------:R-:W-:-:S09]  /*7be0*/  LOP3.LUT R4, RZ, R6, RZ, 0x33, !PT ;  /* 0x00000006ff047212 */ /* 0x000fd200078e33ff */
[----:B------:R-:W-:Y:S01]  /*7bf0*/  @!P5 IMAD.MOV R11, RZ, RZ, -R11 ;  /* 0x000000ffff0bd224 */ /* 0x000fe200078e0a0b */
[----:B------:R-:W-:Y:S02]  /*7c00*/  ISETP.NE.AND P5, PT, R6, RZ, PT ;  /* 0x000000ff0600720c */ /* 0x000fe40003fa5270 */
[----:B------:R-:W-:Y:S02]  /*7c10*/  @P6 IADD3 R7, PT, PT, R7, 0x1, RZ ;  /* 0x0000000107076810 */ /* 0x000fe40007ffe0ff */
[----:B------:R-:W-:Y:S02]  /*7c20*/  ISETP.GE.AND P6, PT, R133, RZ, PT ;  /* 0x000000ff8500720c */ /* 0x000fe40003fc6270 */
[----:B------:R-:W-:-:S05]  /*7c30*/  SEL R5, R4, R11, !P5 ;  /* 0x0000000b04057207 */ /* 0x000fca0006800000 */
[----:B------:R-:W-:-:S06]  /*7c40*/  IMAD.WIDE R10, R5, 0x4, R212 ;  /* 0x00000004050a7825 */ /* 0x000fcc00078e02d4 */
[----:B------:R-:W-:-:S04]  /*7c50*/  @!P6 IADD3 R7, PT, PT, -R7, RZ, RZ ;  /* 0x000000ff0707e210 */ /* 0x000fc80007ffe1ff */
[----:B------:R-:W-:Y:S02]  /*7c60*/  SEL R8, R4, R7, !P5 ;  /* 0x0000000704087207 */ /* 0x000fe40006800000 */
[----:B------:R-:W3:Y:S03]  /*7c70*/  LDG.E R4, desc[UR14][R10.64] ;  /* 0x0000000e0a047981 */ /* 0x000ee6000c1e1900 */
[----:B------:R-:W-:-:S05]  /*7c80*/  IMAD.WIDE R12, R8, 0x4, R212 ;  /* 0x00000004080c7825 */ /* 0x000fca00078e02d4 */
        /* <DEDUP_REMOVED lines=11> */
[----:B------:R-:W-:-:S04]  /*7d40*/  IMAD R5, R5, UR4, RZ ;  /* 0x0000000405057c24 */ /* 0x000fc8000f8e02ff */
[----:B------:R-:W-:Y:S01]  /*7d50*/  IMAD R5, R4, UR5, R5 ;  /* 0x0000000504057c24 */ /* 0x000fe2000f8e0205 */
[----:B------:R-:W-:-:S04]  /*7d60*/  LEA R202, P5, R8, R202, 0x1 ;  /* 0x000000ca08ca7211 */ /* 0x000fc800078a08ff */
[----:B------:R-:W-:-:S04]  /*7d70*/  IADD3 R5, PT, PT, R9, R5, RZ ;  /* 0x0000000509057210 */ /* 0x000fc80007ffe0ff */
[----:B------:R-:W-:Y:S01]  /*7d80*/  LEA.HI.X R201, R8, R201, R5, 0x1, P5 ;  /* 0x000000c908c97211 */ /* 0x000fe200028f0c05 */
[----:B------:R-:W-:Y:S06]  /*7d90*/  BRA `(.L_x_1771) ;  /* 0x00000000001c7947 */ /* 0x000fec0003800000 */
.L_x_1770:
[----:B------:R-:W-:Y:S01]  /*7da0*/  UMOV UR4, URZ ;  /* 0x000000ff00047c82 */ /* 0x000fe20008000000 */
[----:B------:R-:W-:Y:S01]  /*7db0*/  IMAD.SHL.U32 R4, R134, 0x40, RZ ;  /* 0x0000004086047824 */ /* 0x000fe200078e00ff */
[----:B------:R-:W-:-:S05]  /*7dc0*/  IADD3 R5, P5, PT, RZ, -UR4, RZ ;  /* 0x80000004ff057c10 */ /* 0x000fca000ffbe0ff */
[----:B------:R-:W-:-:S05]  /*7dd0*/  IMAD.X R4, RZ, RZ, ~R4, P5 ;  /* 0x000000ffff047224 */ /* 0x000fca00028e0e04 */
[----:B------:R-:W-:-:S04]  /*7de0*/  SHF.R.S64 R5, R5, 0x1f, R4 ;  /* 0x0000001f05057819 */ /* 0x000fc80000001004 */
[----:B------:R-:W-:-:S04]  /*7df0*/  IADD3 R202, P5, PT, R5, R202, RZ ;  /* 0x000000ca05ca7210 */ /* 0x000fc80007fbe0ff */
[----:B------:R-:W-:-:S09]  /*7e00*/  LEA.HI.X.SX32 R201, R4, R201, 0x1, P5 ;  /* 0x000000c904c97211 */ /* 0x000fd200028f0eff */
.L_x_1771:
        /* <DEDUP_REMOVED lines=9> */
[----:B------:R-:W-:Y:S01]  /*7ea0*/  IADD3 R8, P6, PT, R4, R6, RZ ;  /* 0x0000000604087210 */ /* 0x000fe20007fde0ff */
[----:B------:R2:W-:Y:S03]  /*7eb0*/  @P4 STS.128 [R217+0x6000], RZ ;  /* 0x006000ffd9004388 */ /* 0x0005e60000000c00 */
[----:B------:R-:W-:-:S02]  /*7ec0*/  IADD3.X R9, PT, PT, R5, R7, RZ, P6, !PT ;  /* 0x0000000705097210 */ /* 0x000fc400037fe4ff */
[----:B------:R-:W-:-:S04]  /*7ed0*/  IADD3 R4, P5, PT, R4, R8, RZ ;  /* 0x0000000804047210 */ /* 0x000fc80007fbe0ff */
[----:B------:R-:W-:Y:S01]  /*7ee0*/  IADD3.X R5, PT, PT, R5, R9, RZ, P5, !PT ;  /* 0x0000000905057210 */ /* 0x000fe20002ffe4ff */
        /* <DEDUP_REMOVED lines=58> */
.L_x_1769:
[----:B------:R-:W-:Y:S01]  /*8290*/  IMAD R13, R0, 0x40, R187 ;  /* 0x00000040000d7824 */ /* 0x000fe200078e02bb */
[----:B------:R-:W-:Y:S01]  /*82a0*/  IADD3 R12, PT, PT, R199, 0x8, RZ ;  /* 0x00000008c70c7810 */ /* 0x000fe20007ffe0ff */
[----:B------:R-:W1:Y:S01]  /*82b0*/  S2UR UR5, SR_CgaCtaId ;  /* 0x00000000000579c3 */ /* 0x000e620000008800 */
[----:B------:R-:W3:Y:S01]  /*82c0*/  LDCU UR4, c[0x0][0x45c] ;  /* 0x00008b80ff0477ac */ /* 0x000ee20008000800 */
[C---:B--2---:R-:W-:Y:S01]  /*82d0*/  VIADD R5, R13.reuse, 0xffffff80 ;  /* 0xffffff800d057836 */ /* 0x044fe20000000000 */
[C---:B------:R-:W-:Y:S01]  /*82e0*/  IADD3 R6, PT, PT, R13.reuse, -0x77, RZ ;  /* 0xffffff890d067810 */ /* 0x040fe20007ffe0ff */
[C---:B------:R-:W-:Y:S01]  /*82f0*/  VIADD R4, R13.reuse, 0xffffff81 ;  /* 0xffffff810d047836 */ /* 0x040fe20000000000 */
[C---:B------:R-:W-:Y:S01]  /*8300*/  IADD3 R15, PT, PT, R13.reuse, -0x68, RZ ;  /* 0xffffff980d0f7810 */ /* 0x040fe20007ffe0ff */
[----:B------:R-:W-:Y:S01]  /*8310*/  VIADD R14, R13, 0xffffff91 ;  /* 0xffffff910d0e7836 */ /* 0x000fe20000000000 */
[-C--:B------:R-:W-:Y:S01]  /*8320*/  ISETP.GT.AND P1, PT, R12, R5.reuse, PT ;  /* 0x000000050c00720c */ /* 0x080fe20003f24270 */
[----:B------:R-:W-:Y:S01]  /*8330*/  UMOV UR6, 0x400 ;  /* 0x0000040000067882 */ /* 0x000fe20000000000 */
[----:B------:R-:W-:-:S02]  /*8340*/  ISETP.GT.AND P4, PT, R199, R5, PT ;  /* 0x00000005c700720c */ /* 0x000fc40003f84270 */
[-C--:B------:R-:W-:Y:S02]  /*8350*/  ISETP.GT.AND P3, PT, R199, R4.reuse, PT ;  /* 0x00000004c700720c */ /* 0x080fe40003f64270 */
[----:B------:R-:W-:Y:S02]  /*8360*/  FSEL R10, R150, -INF , !P1 ;  /* 0xff800000960a7808 */ /* 0x000fe40004800000 */
[----:B------:R-:W-:Y:S02]  /*8370*/  FSEL R9, R148, -INF , !P4 ;  /* 0xff80000094097808 */ /* 0x000fe40006000000 */
[----:B------:R-:W-:Y:S02]  /*8380*/  ISETP.GT.AND P1, PT, R12, R4, PT ;  /* 0x000000040c00720c */ /* 0x000fe40003f24270 */
[----:B------:R-:W-:Y:S02]  /*8390*/  FSEL R7, R149, -INF , !P3 ;  /* 0xff80000095077808 */ /* 0x000fe40005800000 */
[----:B------:R-:W-:-:S02]  /*83a0*/  ISETP.GE.AND P4, PT, R4, R198, PT ;  /* 0x000000c60400720c */ /* 0x000fc40003f86270 */
[-C--:B------:R-:W-:Y:S01]  /*83b0*/  ISETP.GE.AND P3, PT, R4, R197.reuse, PT ;  /* 0x000000c50400720c */ /* 0x080fe20003f66270 */
[----:B------:R-:W-:Y:S01]  /*83c0*/  VIADD R4, R13, 0xffffff88 ;  /* 0xffffff880d047836 */ /* 0x000fe20000000000 */
[C---:B------:R-:W-:Y:S01]  /*83d0*/  ISETP.GE.AND P6, PT, R5.reuse, R198, PT ;  /* 0x000000c60500720c */ /* 0x040fe20003fc6270 */
[----:B-1----:R-:W-:Y:S01]  /*83e0*/  ULEA UR5, UR5, UR6, 0x18 ;  /* 0x0000000605057291 */ /* 0x002fe2000f8ec0ff */
[----:B------:R-:W-:Y:S02]  /*83f0*/  ISETP.GE.AND P5, PT, R5, R197, PT ;  /* 0x000000c50500720c */ /* 0x000fe40003fa6270 */
        /* <DEDUP_REMOVED lines=12> */
[----:B------:R-:W-:Y:S02]  /*84c0*/  ISETP.GT.AND P4, PT, R12, R6, PT ;  /* 0x000000060c00720c */ /* 0x000fe40003f84270 */
[----:B------:R-:W-:Y:S02]  /*84d0*/  FSEL R5, R145, -INF , !P3 ;  /* 0xff80000091057808 */ /* 0x000fe40005800000 */
[----:B------:R-:W-:-:S02]  /*84e0*/  ISETP.GE.AND P1, PT, R6, R198, PT ;  /* 0x000000c60600720c */ /* 0x000fc40003f26270 */
[----:B------:R-:W-:Y:S01]  /*84f0*/  ISETP.GE.AND P3, PT, R6, R197, PT ;  /* 0x000000c50600720c */ /* 0x000fe20003f66270 */
[----:B------:R-:W-:Y:S01]  /*8500*/  VIADD R6, R13, 0xffffff90 ;  /* 0xffffff900d067836 */ /* 0x000fe20000000000 */
[----:B------:R-:W-:Y:S02]  /*8510*/  FSEL R147, R147, -INF , !P4 ;  /* 0xff80000093937808 */ /* 0x000fe40006000000 */
[----:B------:R-:W-:Y:S02]  /*8520*/  FSEL R11, R11, -INF , !P6 ;  /* 0xff8000000b0b7808 */ /* 0x000fe40007000000 */
[----:B------:R-:W-:Y:S02]  /*8530*/  FSEL R8, R8, -INF , !P5 ;  /* 0xff80000008087808 */ /* 0x000fe40006800000 */
[----:B------:R-:W-:Y:S02]  /*8540*/  FSEL R5, R5, -INF , !P1 ;  /* 0xff80000005057808 */ /* 0x000fe40004800000 */
[----:B------:R-:W-:-:S02]  /*8550*/  ISETP.GT.AND P4, PT, R199, R6, PT ;  /* 0x00000006c700720c */ /* 0x000fc40003f84270 */
[----:B------:R-:W-:Y:S02]  /*8560*/  ISETP.GE.AND P6, PT, R6, R198, PT ;  /* 0x000000c60600720c */ /* 0x000fe40003fc6270 */
[----:B------:R-:W-:Y:S02]  /*8570*/  ISETP.GT.AND P1, PT, R12, R6, PT ;  /* 0x000000060c00720c */ /* 0x000fe40003f24270 */
[----:B------:R-:W-:Y:S02]  /*8580*/  ISETP.GE.AND P5, PT, R6, R197, PT ;  /* 0x000000c50600720c */ /* 0x000fe40003fa6270 */
[----:B------:R-:W-:Y:S02]  /*8590*/  FSEL R6, R147, -INF , !P3 ;  /* 0xff80000093067808 */ /* 0x000fe40005800000 */
[----:B------:R-:W-:Y:S02]  /*85a0*/  ISETP.GT.AND P3, PT, R199, R14, PT ;  /* 0x0000000ec700720c */ /* 0x000fe40003f64270 */
[----:B------:R-:W-:-:S02]  /*85b0*/  FSEL R142, R142, -INF , !P1 ;  /* 0xff8000008e8e7808 */ /* 0x000fc40004800000 */
[----:B------:R-:W-:Y:S02]  /*85c0*/  FSEL R140, R140, -INF , !P4 ;  /* 0xff8000008c8c7808 */ /* 0x000fe40006000000 */
[----:B------:R-:W-:Y:S02]  /*85d0*/  ISETP.GT.AND P1, PT, R12, R14, PT ;  /* 0x0000000e0c00720c */ /* 0x000fe40003f24270 */
[C---:B------:R-:W-:Y:S02]  /*85e0*/  ISETP.GE.AND P4, PT, R14.reuse, R198, PT ;  /* 0x000000c60e00720c */ /* 0x040fe40003f86270 */
[----:B------:R-:W-:Y:S02]  /*85f0*/  FSEL R141, R141, -INF , !P3 ;  /* 0xff8000008d8d7808 */ /* 0x000fe40005800000 */
[----:B------:R-:W-:Y:S01]  /*8600*/  ISETP.GE.AND P3, PT, R14, R197, PT ;  /* 0x000000c50e00720c */ /* 0x000fe20003f66270 */
[----:B------:R-:W-:Y:S01]  /*8610*/  VIADD R14, R13, 0xffffff99 ;  /* 0xffffff990d0e7836 */ /* 0x000fe20000000000 */
[----:B------:R-:W-:-:S02]  /*8620*/  FSEL R143, R143, -INF , !P1 ;  /* 0xff8000008f8f7808 */ /* 0x000fc40004800000 */
[-C--:B------:R-:W-:Y:S02]  /*8630*/  ISETP.GT.AND P1, PT, R199, R15.reuse, PT ;  /* 0x0000000fc700720c */ /* 0x080fe40003f24270 */
[----:B------:R-:W-:Y:S02]  /*8640*/  FSEL R163, R141, -INF , !P4 ;  /* 0xff8000008da37808 */ /* 0x000fe40006000000 */
[----:B------:R-:W-:Y:S02]  /*8650*/  ISETP.GT.AND P4, PT, R12, R15, PT ;  /* 0x0000000f0c00720c */ /* 0x000fe40003f84270 */
[----:B------:R-:W-:Y:S02]  /*8660*/  FSEL R170, R143, -INF , !P3 ;  /* 0xff8000008faa7808 */ /* 0x000fe40005800000 */
        /* <DEDUP_REMOVED lines=10> */
[C---:B------:R-:W-:Y:S02]  /*8710*/  ISETP.GE.AND P1, PT, R14.reuse, R198, PT ;  /* 0x000000c60e00720c */ /* 0x040fe40003f26270 */
[----:B------:R-:W-:Y:S02]  /*8720*/  ISETP.GE.AND P3, PT, R14, R197, PT ;  /* 0x000000c50e00720c */ /* 0x000fe40003f66270 */
[----:B------:R-:W-:Y:S02]  /*8730*/  FSEL R134, R139, -INF , !P4 ;  /* 0xff8000008b867808 */ /* 0x000fe40006000000 */
[----:B------:R-:W-:Y:S02]  /*8740*/  IADD3 R14, PT, PT, R13, -0x5f, RZ ;  /* 0xffffffa10d0e7810 */ /* 0x000fe40007ffe0ff */
[----:B------:R-:W-:Y:S02]  /*8750*/  FSEL R133, R133, -INF , !P1 ;  /* 0xff80000085857808 */ /* 0x000fe40004800000 */
[----:B------:R-:W-:-:S02]  /*8760*/  FSEL R134, R134, -INF , !P3 ;  /* 0xff80000086867808 */ /* 0x000fc40005800000 */
[CC--:B------:R-:W-:Y:S02]  /*8770*/  ISETP.GT.AND P4, PT, R199.reuse, R15.reuse, PT ;  /* 0x0000000fc700720c */ /* 0x0c0fe40003f84270 */
[----:B------:R-:W-:Y:S02]  /*8780*/  ISETP.GT.AND P1, PT, R12, R15, PT ;  /* 0x0000000f0c00720c */ /* 0x000fe40003f24270 */
[----:B------:R-:W-:Y:S02]  /*8790*/  ISETP.GT.AND P3, PT, R199, R14, PT ;  /* 0x0000000ec700720c */ /* 0x000fe40003f64270 */
[----:B------:R-:W-:Y:S02]  /*87a0*/  FSEL R32, R32, -INF , !P4 ;  /* 0xff80000020207808 */ /* 0x000fe40006000000 */
[----:B------:R-:W-:Y:S02]  /*87b0*/  FSEL R34, R34, -INF , !P1 ;  /* 0xff80000022227808 */ /* 0x000fe40004800000 */
[----:B------:R-:W-:-:S02]  /*87c0*/  FSEL R33, R33, -INF , !P3 ;  /* 0xff80000021217808 */ /* 0x000fc40005800000 */
[----:B------:R-:W-:Y:S02]  /*87d0*/  ISETP.GE.AND P4, PT, R14, R198, PT ;  /* 0x000000c60e00720c */ /* 0x000fe40003f86270 */
[----:B------:R-:W-:Y:S02]  /*87e0*/  ISETP.GT.AND P1, PT, R12, R14, PT ;  /* 0x0000000e0c00720c */ /* 0x000fe40003f24270 */
[----:B------:R-:W-:Y:S01]  /*87f0*/  ISETP.GE.AND P3, PT, R14, R197, PT ;  /* 0x000000c50e00720c */ /* 0x000fe20003f66270 */
[----:B------:R-:W-:Y:S01]  /*8800*/  VIADD R14, R13, 0xffffffa8 ;  /* 0xffffffa80d0e7836 */ /* 0x000fe20000000000 */
[----:B------:R-:W-:Y:S02]  /*8810*/  FSEL R135, R135, -INF , !P6 ;  /* 0xff80000087877808 */ /* 0x000fe40007000000 */
[----:B------:R-:W-:Y:S02]  /*8820*/  FSEL R136, R136, -INF , !P5 ;  /* 0xff80000088887808 */ /* 0x000fe40006800000 */
[----:B------:R-:W-:-:S02]  /*8830*/  ISETP.GE.AND P6, PT, R15, R198, PT ;  /* 0x000000c60f00720c */ /* 0x000fc40003fc6270 */
[----:B------:R-:W-:Y:S02]  /*8840*/  ISETP.GE.AND P5, PT, R15, R197, PT ;  /* 0x000000c50f00720c */ /* 0x000fe40003fa6270 */
[----:B------:R-:W-:Y:S02]  /*8850*/  FSEL R35, R35, -INF , !P1 ;  /* 0xff80000023237808 */ /* 0x000fe40004800000 */
[----:B------:R-:W-:Y:S02]  /*8860*/  IADD3 R15, PT, PT, R13, -0x57, RZ ;  /* 0xffffffa90d0f7810 */ /* 0x000fe40007ffe0ff */
[----:B------:R-:W-:Y:S02]  /*8870*/  ISETP.GT.AND P1, PT, R199, R14, PT ;  /* 0x0000000ec700720c */ /* 0x000fe40003f24270 */
[----:B------:R-:W-:Y:S02]  /*8880*/  FSEL R179, R33, -INF , !P4 ;  /* 0xff80000021b37808 */ /* 0x000fe40006000000 */
[----:B------:R-:W-:-:S02]  /*8890*/  FSEL R180, R35, -INF , !P3 ;  /* 0xff80000023b47808 */ /* 0x000fc40005800000 */
[----:B------:R-:W-:Y:S02]  /*88a0*/  ISETP.GT.AND P4, PT, R12, R14, PT ;  /* 0x0000000e0c00720c */ /* 0x000fe40003f84270 */
[-C--:B------:R-:W-:Y:S02]  /*88b0*/  ISETP.GT.AND P3, PT, R199, R15.reuse, PT ;  /* 0x0000000fc700720c */ /* 0x080fe40003f64270 */
[----:B------:R-:W-:Y:S02]  /*88c0*/  FSEL R28, R28, -INF , !P1 ;  /* 0xff8000001c1c7808 */ /* 0x000fe40004800000 */
[----:B------:R-:W-:Y:S02]  /*88d0*/  ISETP.GT.AND P1, PT, R12, R15, PT ;  /* 0x0000000f0c00720c */ /* 0x000fe40003f24270 */
[----:B------:R-:W-:Y:S02]  /*88e0*/  FSEL R189, R32, -INF , !P6 ;  /* 0xff80000020bd7808 */ /* 0x000fe40007000000 */
[----:B------:R-:W-:-:S02]  /*88f0*/  FSEL R188, R34, -INF , !P5 ;  /* 0xff80000022bc7808 */ /* 0x000fc40006800000 */
[CC--:B------:R-:W-:Y:S02]  /*8900*/  ISETP.GE.AND P6, PT, R14.reuse, R198.reuse, PT ;  /* 0x000000c60e00720c */ /* 0x0c0fe40003fc6270 */
[-C--:B------:R-:W-:Y:S01]  /*8910*/  ISETP.GE.AND P5, PT, R14, R197.reuse, PT ;  /* 0x000000c50e00720c */ /* 0x080fe20003fa6270 */
[----:B------:R-:W-:Y:S01]  /*8920*/  VIADD R14, R13, 0xffffffb0 ;  /* 0xffffffb00d0e7836 */ /* 0x000fe20000000000 */
[----:B------:R-:W-:Y:S02]  /*8930*/  FSEL R30, R30, -INF , !P4 ;  /* 0xff8000001e1e7808 */ /* 0x000fe40006000000 */
[----:B------:R-:W-:Y:S02]  /*8940*/  FSEL R29, R29, -INF , !P3 ;  /* 0xff8000001d1d7808 */ /* 0x000fe40005800000 */
[C---:B------:R-:W-:Y:S02]  /*8950*/  ISETP.GE.AND P4, PT, R15.reuse, R198, PT ;  /* 0x000000c60f00720c */ /* 0x040fe40003f86270 */
[----:B------:R-:W-:-:S02]  /*8960*/  ISETP.GE.AND P3, PT, R15, R197, PT ;  /* 0x000000c50f00720c */ /* 0x000fc40003f66270 */
[----:B------:R-:W-:Y:S02]  /*8970*/  FSEL R31, R31, -INF , !P1 ;  /* 0xff8000001f1f7808 */ /* 0x000fe40004800000 */
[----:B------:R-:W-:Y:S02]  /*8980*/  IADD3 R15, PT, PT, R13, -0x4f, RZ ;  /* 0xffffffb10d0f7810 */ /* 0x000fe40007ffe0ff */
[----:B------:R-:W-:Y:S02]  /*8990*/  ISETP.GT.AND P1, PT, R199, R14, PT ;  /* 0x0000000ec700720c */ /* 0x000fe40003f24270 */
[----:B------:R-:W-:Y:S02]  /*89a0*/  FSEL R176, R31, -INF , !P3 ;  /* 0xff8000001fb07808 */ /* 0x000fe40005800000 */
[----:B------:R-:W-:Y:S02]  /*89b0*/  ISETP.GT.AND P3, PT, R199, R15, PT ;  /* 0x0000000fc700720c */ /* 0x000fe40003f64270 */
[----:B------:R-:W-:-:S02]  /*89c0*/  FSEL R177, R28, -INF , !P6 ;  /* 0xff8000001cb17808 */ /* 0x000fc40007000000 */
[----:B------:R-:W-:Y:S02]  /*89d0*/  FSEL R178, R30, -INF , !P5 ;  /* 0xff8000001eb27808 */ /* 0x000fe40006800000 */
[----:B------:R-:W-:Y:S02]  /*89e0*/  FSEL R171, R29, -INF , !P4 ;  /* 0xff8000001dab7808 */ /* 0x000fe40006000000 */
[----:B------:R-:W-:Y:S02]  /*89f0*/  ISETP.GE.AND P5, PT, R14, R198, PT ;  /* 0x000000c60e00720c */ /* 0x000fe40003fa6270 */
[----:B------:R-:W-:Y:S02]  /*8a00*/  ISETP.GT.AND P6, PT, R12, R14, PT ;  /* 0x0000000e0c00720c */ /* 0x000fe40003fc4270 */
[----:B------:R-:W-:Y:S01]  /*8a10*/  ISETP.GE.AND P4, PT, R14, R197, PT ;  /* 0x000000c50e00720c */ /* 0x000fe20003f86270 */
[----:B------:R-:W-:Y:S01]  /*8a20*/  VIADD R14, R13, 0xffffffb8 ;  /* 0xffffffb80d0e7836 */ /* 0x000fe20000000000 */
[----:B------:R-:W-:-:S02]  /*8a30*/  FSEL R24, R24, -INF , !P1 ;  /* 0xff80000018187808 */ /* 0x000fc40004800000 */
[----:B------:R-:W-:Y:S02]  /*8a40*/  ISETP.GE.AND P1, PT, R15, R198, PT ;  /* 0x000000c60f00720c */ /* 0x000fe40003f26270 */
[----:B------:R-:W-:Y:S02]  /*8a50*/  FSEL R25, R25, -INF , !P3 ;  /* 0xff80000019197808 */ /* 0x000fe40005800000 */
[----:B------:R-:W-:Y:S02]  /*8a60*/  IADD3 R13, PT, PT, R13, -0x47, RZ ;  /* 0xffffffb90d0d7810 */ /* 0x000fe40007ffe0ff */
[----:B------:R-:W-:Y:S02]  /*8a70*/  FSEL R26, R26, -INF , !P6 ;  /* 0xff8000001a1a7808 */ /* 0x000fe40007000000 */
[----:B------:R-:W-:Y:S02]  /*8a80*/  FSEL R141, R24, -INF , !P5 ;  /* 0xff800000188d7808 */ /* 0x000fe40006800000 */
[----:B------:R-:W-:-:S02]  /*8a90*/  FSEL R140, R25, -INF , !P1 ;  /* 0xff800000198c7808 */ /* 0x000fc40004800000 */
[C---:B------:R-:W-:Y:S02]  /*8aa0*/  ISETP.GT.AND P6, PT, R12.reuse, R15, PT ;  /* 0x0000000f0c00720c */ /* 0x040fe40003fc4270 */
[----:B------:R-:W-:Y:S02]  /*8ab0*/  ISETP.GE.AND P3, PT, R15, R197, PT ;  /* 0x000000c50f00720c */ /* 0x000fe40003f66270 */
[C---:B------:R-:W-:Y:S02]  /*8ac0*/  ISETP.GT.AND P5, PT, R12.reuse, R14, PT ;  /* 0x0000000e0c00720c */ /* 0x040fe40003fa4270 */
[----:B------:R-:W-:Y:S02]  /*8ad0*/  ISETP.GT.AND P1, PT, R12, R13, PT ;  /* 0x0000000d0c00720c */ /* 0x000fe40003f24270 */
[----:B------:R-:W-:Y:S02]  /*8ae0*/  FMNMX3.FTZ R12, R132, R9, R7, !PT ;  /* 0x00000009840c7276 */ /* 0x000fe40007810007 */
[----:B------:R-:W-:-:S02]  /*8af0*/  FMNMX3.FTZ R15, R3, R10, R4, !PT ;  /* 0x0000000a030f7276 */ /* 0x000fc40007810004 */
[----:B------:R-:W-:Y:S02]  /*8b00*/  FMNMX3.FTZ R12, R12, R11, R5, !PT ;  /* 0x0000000b0c0c7276 */ /* 0x000fe40007810005 */
[----:B------:R-:W-:Y:S02]  /*8b10*/  FMNMX3.FTZ R15, R15, R8, R6, !PT ;  /* 0x000000080f0f7276 */ /* 0x000fe40007810006 */
[----:B------:R-:W-:Y:S02]  /*8b20*/  FSEL R27, R27, -INF , !P6 ;  /* 0xff8000001b1b7808 */ /* 0x000fe40007000000 */
[----:B------:R-:W-:Y:S02]  /*8b30*/  ISETP.GT.AND P6, PT, R199, R14, PT ;  /* 0x0000000ec700720c */ /* 0x000fe40003fc4270 */
[----:B------:R-:W-:Y:S02]  /*8b40*/  FMNMX3.FTZ R12, R12, R165, R163, !PT ;  /* 0x000000a50c0c7276 */ /* 0x000fe400078100a3 */
[----:B------:R-:W-:-:S02]  /*8b50*/  FMNMX3.FTZ R15, R15, R190, R170, !PT ;  /* 0x000000be0f0f7276 */ /* 0x000fc400078100aa */
[----:B------:R-:W-:Y:S02]  /*8b60*/  FSEL R160, R174, -INF , !P5 ;  /* 0xff800000aea07808 */ /* 0x000fe40006800000 */
[----:B------:R-:W-:Y:S02]  /*8b70*/  FSEL R158, R175, -INF , !P1 ;  /* 0xff800000af9e7808 */ /* 0x000fe40004800000 */
[----:B------:R-:W-:Y:S02]  /*8b80*/  ISETP.GE.AND P5, PT, R14, R198, PT ;  /* 0x000000c60e00720c */ /* 0x000fe40003fa6270 */
[----:B------:R-:W-:Y:S02]  /*8b90*/  ISETP.GT.AND P1, PT, R199, R13, PT ;  /* 0x0000000dc700720c */ /* 0x000fe40003f24270 */
[----:B------:R-:W-:Y:S02]  /*8ba0*/  FSEL R161, R172, -INF , !P6 ;  /* 0xff800000aca17808 */ /* 0x000fe40007000000 */
[----:B------:R-:W-:-:S02]  /*8bb0*/  FMNMX3.FTZ R12, R12, R135, R133, !PT ;  /* 0x000000870c0c7276 */ /* 0x000fc40007810085 */
[----:B------:R-:W-:Y:S02]  /*8bc0*/  FMNMX3.FTZ R15, R15, R136, R134, !PT ;  /* 0x000000880f0f7276 */ /* 0x000fe40007810086 */
[----:B------:R-:W-:Y:S02]  /*8bd0*/  FSEL R143, R173, -INF , !P1 ;  /* 0xff800000ad8f7808 */ /* 0x000fe40004800000 */
[----:B------:R-:W-:Y:S02]  /*8be0*/  FSEL R161, R161, -INF , !P5 ;  /* 0xff800000a1a17808 */ /* 0x000fe40006800000 */
[C---:B------:R-:W-:Y:S02]  /*8bf0*/  ISETP.GE.AND P5, PT, R13.reuse, R198, PT ;  /* 0x000000c60d00720c */ /* 0x040fe40003fa6270 */
[----:B------:R-:W-:Y:S02]  /*8c00*/  ISETP.GE.AND P1, PT, R13, R197, PT ;  /* 0x000000c50d00720c */ /* 0x000fe40003f26270 */
[----:B------:R-:W-:-:S02]  /*8c10*/  FMNMX3.FTZ R12, R12, R189, R179, !PT ;  /* 0x000000bd0c0c7276 */ /* 0x000fc400078100b3 */
[----:B------:R-:W-:Y:S02]  /*8c20*/  FMNMX3.FTZ R13, R15, R188, R180, !PT ;  /* 0x000000bc0f0d7276 */ /* 0x000fe400078100b4 */
[----:B------:R-:W-:Y:S02]  /*8c30*/  ISETP.GE.AND P6, PT, R14, R197, PT ;  /* 0x000000c50e00720c */ /* 0x000fe40003fc6270 */
[----:B------:R-:W-:Y:S02]  /*8c40*/  FMNMX3.FTZ R12, R12, R177, R171, !PT ;  /* 0x000000b10c0c7276 */ /* 0x000fe400078100ab */
[----:B------:R-:W-:Y:S02]  /*8c50*/  FSEL R164, R26, -INF , !P4 ;  /* 0xff8000001aa47808 */ /* 0x000fe40006000000 */
[----:B------:R-:W-:Y:S02]  /*8c60*/  FSEL R162, R27, -INF , !P3 ;  /* 0xff8000001ba27808 */ /* 0x000fe40005800000 */
[----:B------:R-:W-:-:S02]  /*8c70*/  FMNMX3.FTZ R13, R13, R178, R176, !PT ;  /* 0x000000b20d0d7276 */ /* 0x000fc400078100b0 */
[----:B------:R-:W-:Y:S02]  /*8c80*/  FSEL R143, R143, -INF , !P5 ;  /* 0xff8000008f8f7808 */ /* 0x000fe40006800000 */
[----:B------:R-:W-:Y:S02]  /*8c90*/  FMNMX3.FTZ R12, R12, R141, R140, !PT ;  /* 0x0000008d0c0c7276 */ /* 0x000fe4000781008c */
[----:B------:R-:W-:Y:S02]  /*8ca0*/  FSEL R160, R160, -INF , !P6 ;  /* 0xff800000a0a07808 */ /* 0x000fe40007000000 */
[----:B------:R-:W-:Y:S02]  /*8cb0*/  FSEL R158, R158, -INF , !P1 ;  /* 0xff8000009e9e7808 */ /* 0x000fe40004800000 */
[----:B------:R-:W-:Y:S02]  /*8cc0*/  FMNMX3.FTZ R13, R13, R164, R162, !PT ;  /* 0x000000a40d0d7276 */ /* 0x000fe400078100a2 */
[----:B------:R-:W-:-:S02]  /*8cd0*/  FMNMX3.FTZ R15, R12, R161, R143, !PT ;  /* 0x000000a10c0f7276 */ /* 0x000fc4000781008f */
[----:B------:R-:W-:Y:S02]  /*8ce0*/  FMNMX3.FTZ R14, R13, R160, R158, !PT ;  /* 0x000000a00d0e7276 */ /* 0x000fe4000781009e */
[----:B------:R-:W-:Y:S01]  /*8cf0*/  LEA R185, R2, UR5, 0x1 ;  /* 0x0000000502b97c11 */ /* 0x000fe2000f8e08ff */
[----:B------:R-:W1:Y:S01]  /*8d00*/  SHFL.BFLY PT, R12, R15, 0x2, 0x1f ;  /* 0x0c401f000f0c7f89 */ /* 0x000e6200000e0000 */
[----:B------:R-:W-:Y:S02]  /*8d10*/  SEL R155, R181, 0xffffffe0, !P0 ;  /* 0xffffffe0b59b7807 */ /* 0x000fe40004000000 */
[C---:B------:R-:W-:Y:S01]  /*8d20*/  IADD3 R16, PT, PT, R185.reuse, 0xc000, RZ ;  /* 0x0000c000b9107810 */ /* 0x040fe20007ffe0ff */
[----:B------:R-:W2:Y:S01]  /*8d30*/  SHFL.BFLY PT, R13, R14, 0x2, 0x1f ;  /* 0x0c401f000e0d7f89 */ /* 0x000ea200000e0000 */
[----:B------:R-:W-:Y:S02]  /*8d40*/  VIADD R156, R185, 0xc040 ;  /* 0x0000c040b99c7836 */ /* 0x000fe40000000000 */
[----:B------:R-:W-:Y:S01]  /*8d50*/  @P2 IADD3 R156, PT, PT, R16, -0x40, RZ ;  /* 0xffffffc0109c2810 */ /* 0x000fe20007ffe0ff */
[----:B------:R-:W-:-:S04]  /*8d60*/  IMAD.IADD R159, R155, 0x1, R185 ;  /* 0x000000019b9f7824 */ /* 0x000fc800078e02b9 */
[----:B------:R-:W-:Y:S01]  /*8d70*/  LDSM.16.MT88.4 R28, [R156] ;  /* 0x000000009c1c783b */ /* 0x000fe20000004200 */
[----:B------:R-:W-:-:S03]  /*8d80*/  IMAD.IADD R155, R155, 0x1, R156 ;  /* 0x000000019b9b7824 */ /* 0x000fc600078e029c */
[----:B------:R-:W-:Y:S01]  /*8d90*/  LDSM.16.MT88.4 R20, [R159+0xc000] ;  /* 0x00c000009f14783b */ /* 0x000fe20000004200 */
[----:B-1----:R-:W-:Y:S02]  /*8da0*/  FMNMX.FTZ R12, R15, R12, !PT ;  /* 0x0000000c0f0c7209 */ /* 0x002fe40007810000 */
[----:B--2---:R-:W-:-:S03]  /*8db0*/  FMNMX.FTZ R13, R14, R13, !PT ;  /* 0x0000000d0e0d7209 */ /* 0x004fc60007810000 */
[----:B------:R-:W1:Y:S04]  /*8dc0*/  SHFL.BFLY PT, R145, R12, 0x1, 0x1f ;  /* 0x0c201f000c917f89 */ /* 0x000e6800000e0000 */
[----:B------:R-:W2:Y:S01]  /*8dd0*/  SHFL.BFLY PT, R144, R13, 0x1, 0x1f ;  /* 0x0c201f000d907f89 */ /* 0x000ea200000e0000 */
[----:B-1----:R-:W-:Y:S02]  /*8de0*/  FMNMX.FTZ R145, R12, R145, !PT ;  /* 0x000000910c917209 */ /* 0x002fe40007810000 */
[----:B--2---:R-:W-:-:S03]  /*8df0*/  FMNMX.FTZ R144, R13, R144, !PT ;  /* 0x000000900d907209 */ /* 0x004fc60007810000 */
[C---:B---3--:R-:W-:Y:S01]  /*8e00*/  FMUL.FTZ R142, R145.reuse, UR4 ;  /* 0x00000004918e7c20 */ /* 0x048fe20008410000 */
[----:B------:R-:W-:Y:S01]  /*8e10*/  FSETP.NEU.FTZ.AND P3, PT, R145, -INF , PT ;  /* 0xff8000009100780b */ /* 0x000fe20003f7d000 */
[----:B------:R-:W-:Y:S01]  /*8e20*/  LDSM.16.MT88.4 R12, [R185+0xc000] ;  /* 0x00c00000b90c783b */ /* 0x000fe20000004200 */
[C---:B------:R-:W-:Y:S01]  /*8e30*/  FSETP.NEU.FTZ.AND P1, PT, R144.reuse, -INF , PT ;  /* 0xff8000009000780b */ /* 0x040fe20003f3d000 */
[----:B------:R-:W-:Y:S01]  /*8e40*/  FMUL.FTZ R157, R144, UR4 ;  /* 0x00000004909d7c20 */ /* 0x000fe20008410000 */
[----:B------:R-:W-:-:S04]  /*8e50*/  FSEL R142, R142, RZ, P3 ;  /* 0x000000ff8e8e7208 */ /* 0x000fc80001800000 */
[----:B------:R-:W-:Y:S01]  /*8e60*/  FSEL R157, R157, RZ, P1 ;  /* 0x000000ff9d9d7208 */ /* 0x000fe20000800000 */
[--C-:B------:R-:W-:Y:S01]  /*8e70*/  FFMA.FTZ R147, R5, UR4, -R142.reuse ;  /* 0x0000000405937c23 */ /* 0x100fe2000801088e */
[----:B------:R-:W-:Y:S01]  /*8e80*/  FSEL R5, R145, RZ, P3 ;  /* 0x000000ff91057208 */ /* 0x000fe20001800000 */
[--C-:B------:R-:W-:Y:S01]  /*8e90*/  FFMA.FTZ R152, R9, UR4, -R142.reuse ;  /* 0x0000000409987c23 */ /* 0x100fe2000801088e */
[--C-:B------:R-:W-:Y:S01]  /*8ea0*/  FFMA.FTZ R146, R7, UR4, -R142.reuse ;  /* 0x0000000407927c23 */ /* 0x100fe2000801088e */
[----:B------:R-:W-:Y:S01]  /*8eb0*/  FFMA.FTZ R2, R4, UR4, -R157 ;  /* 0x0000000404027c23 */ /* 0x000fe2000801089d */
[----:B------:R-:W-:Y:S01]  /*8ec0*/  FSEL R4, R144, RZ, P1 ;  /* 0x000000ff90047208 */ /* 0x000fe20000800000 */
[----:B------:R-:W-:Y:S01]  /*8ed0*/  FADD.FTZ R5, R132, -R5 ;  /* 0x8000000584057221 */ /* 0x000fe20000010000 */
[----:B------:R-:W-:Y:S01]  /*8ee0*/  FFMA.FTZ R148, R11, UR4, -R142 ;  /* 0x000000040b947c23 */ /* 0x000fe2000801088e */
[--C-:B------:R-:W-:Y:S01]  /*8ef0*/  FFMA.FTZ R154, R10, UR4, -R157.reuse ;  /* 0x000000040a9a7c23 */ /* 0x100fe2000801089d */
[--C-:B------:R-:W-:Y:S01]  /*8f00*/  FFMA.FTZ R149, R8, UR4, -R157.reuse ;  /* 0x0000000408957c23 */ /* 0x100fe2000801089d */
[----:B------:R-:W-:Y:S01]  /*8f10*/  FADD.FTZ R3, R3, -R4 ;  /* 0x8000000403037221 */ /* 0x000fe20000010000 */
[----:B------:R-:W-:Y:S01]  /*8f20*/  FMUL.FTZ R151, R5, UR4 ;  /* 0x0000000405977c20 */ /* 0x000fe20008410000 */
[--C-:B------:R-:W-:Y:S01]  /*8f30*/  FFMA.FTZ R150, R6, UR4, -R157.reuse ;  /* 0x0000000406967c23 */ /* 0x100fe2000801089d */
[----:B------:R-:W-:Y:S01]  /*8f40*/  MUFU.EX2 R152, R152 ;  /* 0x0000009800987308 */ /* 0x000fe20000000800 */
[----:B------:R-:W-:Y:S01]  /*8f50*/  FMUL.FTZ R3, R3, UR4 ;  /* 0x0000000403037c20 */ /* 0x000fe20008410000 */
[--C-:B------:R-:W-:Y:S01]  /*8f60*/  FFMA.FTZ R168, R163, UR4, -R142.reuse ;  /* 0x00000004a3a87c23 */ /* 0x100fe2000801088e */
[--C-:B------:R-:W-:Y:S01]  /*8f70*/  FFMA.FTZ R165, R165, UR4, -R142.reuse ;  /* 0x00000004a5a57c23 */ /* 0x100fe2000801088e */
[----:B------:R-:W1:Y:S01]  /*8f80*/  MUFU.EX2 R151, R151 ;  /* 0x0000009700977308 */ /* 0x000e620000000800 */
[--C-:B------:R-:W-:Y:S01]  /*8f90*/  FFMA.FTZ R166, R135, UR4, -R142.reuse ;  /* 0x0000000487a67c23 */ /* 0x100fe2000801088e */
[--C-:B------:R-:W-:Y:S01]  /*8fa0*/  FFMA.FTZ R163, R133, UR4, -R142.reuse ;  /* 0x0000000485a37c23 */ /* 0x100fe2000801088e */
[--C-:B------:R-:W-:Y:S01]  /*8fb0*/  FFMA.FTZ R169, R170, UR4, -R157.reuse ;  /* 0x00000004aaa97c23 */ /* 0x100fe2000801089d */
[----:B------:R-:W2:Y:S01]  /*8fc0*/  MUFU.EX2 R3, R3 ;  /* 0x0000000300037308 */ /* 0x000ea20000000800 */
[--C-:B------:R-:W-:Y:S01]  /*8fd0*/  FFMA.FTZ R167, R136, UR4, -R157.reuse ;  /* 0x0000000488a77c23 */ /* 0x100fe2000801089d */
[--C-:B------:R-:W-:Y:S01]  /*8fe0*/  FFMA.FTZ R172, R134, UR4, -R157.reuse ;  /* 0x0000000486ac7c23 */ /* 0x100fe2000801089d */
[--C-:B------:R-:W-:Y:S01]  /*8ff0*/  FFMA.FTZ R190, R190, UR4, -R157.reuse ;  /* 0x00000004bebe7c23 */ /* 0x100fe2000801089d */
[----:B------:R-:W3:Y:S01]  /*9000*/  MUFU.EX2 R146, R146 ;  /* 0x0000009200927308 */ /* 0x000ee20000000800 */
[----:B------:R-:W-:Y:S01]  /*9010*/  LDSM.16.MT88.4 R136, [R156+0x800] ;  /* 0x000800009c88783b */ /* 0x000fe20000004200 */
[--C-:B------:R-:W-:Y:S01]  /*9020*/  FFMA.FTZ R174, R189, UR4, -R142.reuse ;  /* 0x00000004bdae7c23 */ /* 0x100fe2000801088e */
[--C-:B------:R-:W-:Y:S01]  /*9030*/  FFMA.FTZ R173, R179, UR4, -R142.reuse ;  /* 0x00000004b3ad7c23 */ /* 0x100fe2000801088e */
[----:B------:R-:W-:Y:S01]  /*9040*/  MUFU.EX2 R148, R148 ;  /* 0x0000009400947308 */ /* 0x000fe20000000800 */
[----:B------:R-:W-:Y:S01]  /*9050*/  LDSM.16.MT88.4 R132, [R155+0x800] ;  /* 0x000800009b84783b */ /* 0x000fe20000004200 */
[-C--:B-1----:R-:W-:Y:S01]  /*9060*/  FMUL.FTZ R32, R104, R151.reuse ;  /* 0x0000009768207220 */ /* 0x082fe20000410000 */
[-C--:B------:R-:W-:Y:S01]  /*9070*/  FMUL.FTZ R33, R105, R151.reuse ;  /* 0x0000009769217220 */ /* 0x080fe20000410000 */
[----:B------:R-:W1:Y:S01]  /*9080*/  MUFU.EX2 R147, R147 ;  /* 0x0000009300937308 */ /* 0x000e620000000800 */
[----:B------:R-:W-:Y:S01]  /*9090*/  FMUL.FTZ R24, R112, R151 ;  /* 0x0000009770187220 */ /* 0x000fe20000410000 */
[-C--:B--2---:R-:W-:Y:S01]  /*90a0*/  FMUL.FTZ R34, R106, R3.reuse ;  /* 0x000000036a227220 */ /* 0x084fe20000410000 */
[----:B------:R-:W-:Y:S01]  /*90b0*/  FMUL.FTZ R35, R107, R3 ;  /* 0x000000036b237220 */ /* 0x000fe20000410000 */
[----:B------:R-:W-:Y:S01]  /*90c0*/  MUFU.EX2 R154, R154 ;  /* 0x0000009a009a7308 */ /* 0x000fe20000000800 */
[----:B------:R-:W2:Y:S01]  /*90d0*/  LDSM.16.MT88.4 R104, [R159+0xe000] ;  /* 0x00e000009f68783b */ /* 0x000ea20000004200 */
[----:B---3--:R-:W-:Y:S01]  /*90e0*/  F2FP.BF16.F32.PACK_AB R4, R146, R152 ;  /* 0x000000989204723e */ /* 0x008fe200000010ff */
[----:B------:R-:W-:Y:S01]  /*90f0*/  FMUL.FTZ R25, R113, R151 ;  /* 0x0000009771197220 */ /* 0x000fe20000410000 */
[----:B------:R-:W3:Y:S01]  /*9100*/  MUFU.EX2 R2, R2 ;  /* 0x0000000200027308 */ /* 0x000ee20000000800 */
[-C--:B------:R-:W-:Y:S01]  /*9110*/  FMUL.FTZ R26, R114, R3.reuse ;  /* 0x00000003721a7220 */ /* 0x080fe20000410000 */
[----:B------:R-:W-:Y:S01]  /*9120*/  FMUL.FTZ R27, R115, R3 ;  /* 0x00000003731b7220 */ /* 0x000fe20000410000 */
[-C--:B------:R-:W-:Y:S01]  /*9130*/  FMUL.FTZ R108, R108, R151.reuse ;  /* 0x000000976c6c7220 */ /* 0x080fe20000410000 */
[----:B------:R-:W-:Y:S01]  /*9140*/  MUFU.EX2 R149, R149 ;  /* 0x0000009500957308 */ /* 0x000fe20000000800 */
[----:B------:R-:W-:Y:S01]  /*9150*/  FMUL.FTZ R109, R109, R151 ;  /* 0x000000976d6d7220 */ /* 0x000fe20000410000 */
[----:B-1----:R-:W-:Y:S01]  /*9160*/  F2FP.BF16.F32.PACK_AB R6, R147, R148 ;  /* 0x000000949306723e */ /* 0x002fe200000010ff */
[-C--:B------:R-:W-:Y:S01]  /*9170*/  FMUL.FTZ R110, R110, R3.reuse ;  /* 0x000000036e6e7220 */ /* 0x080fe20000410000 */
[----:B------:R-:W1:Y:S01]  /*9180*/  MUFU.EX2 R150, R150 ;  /* 0x0000009600967308 */ /* 0x000e620000000800 */
[----:B------:R-:W-:Y:S01]  /*9190*/  FMUL.FTZ R111, R111, R3 ;  /* 0x000000036f6f7220 */ /* 0x000fe20000410000 */
[----:B------:R-:W4:Y:S01]  /*91a0*/  LDSM.16.MT88.4 R112, [R156+0x2000] ;  /* 0x002000009c70783b */ /* 0x000f220000004200 */
[-C--:B------:R-:W-:Y:S01]  /*91b0*/  FMUL.FTZ R44, R44, R151.reuse ;  /* 0x000000972c2c7220 */ /* 0x080fe20000410000 */
[----:B------:R-:W-:Y:S01]  /*91c0*/  FMUL.FTZ R45, R45, R151 ;  /* 0x000000972d2d7220 */ /* 0x000fe20000410000 */
[-C--:B------:R-:W-:Y:S01]  /*91d0*/  FMUL.FTZ R46, R46, R3.reuse ;  /* 0x000000032e2e7220 */ /* 0x080fe20000410000 */
[----:B---3--:R-:W-:Y:S01]  /*91e0*/  F2FP.BF16.F32.PACK_AB R5, R2, R154 ;  /* 0x0000009a0205723e */ /* 0x008fe200000010ff */
[----:B------:R-:W-:Y:S01]  /*91f0*/  FMUL.FTZ R47, R47, R3 ;  /* 0x000000032f2f7220 */ /* 0x000fe20000410000 */
[-C--:B------:R-:W-:Y:S01]  /*9200*/  FMUL.FTZ R48, R48, R151.reuse ;  /* 0x0000009730307220 */ /* 0x080fe20000410000 */
[----:B------:R-:W-:Y:S01]  /*9210*/  FMUL.FTZ R49, R49, R151 ;  /* 0x0000009731317220 */ /* 0x000fe20000410000 */
[-C--:B------:R-:W-:Y:S01]  /*9220*/  FMUL.FTZ R50, R50, R3.reuse ;  /* 0x0000000332327220 */ /* 0x080fe20000410000 */
[----:B------:R-:W-:Y:S01]  /*9230*/  FMUL.FTZ R51, R51, R3 ;  /* 0x0000000333337220 */ /* 0x000fe20000410000 */
[-C--:B------:R-:W-:Y:S01]  /*9240*/  FMUL.FTZ R60, R60, R151.reuse ;  /* 0x000000973c3c7220 */ /* 0x080fe20000410000 */
[----:B------:R-:W-:Y:S01]  /*9250*/  FMUL.FTZ R61, R61, R151 ;  /* 0x000000973d3d7220 */ /* 0x000fe20000410000 */
[----:B-1----:R-:W-:Y:S01]  /*9260*/  F2FP.BF16.F32.PACK_AB R7, R150, R149 ;  /* 0x000000959607723e */ /* 0x002fe200000010ff */
[-C--:B------:R-:W-:Y:S01]  /*9270*/  FMUL.FTZ R62, R62, R3.reuse ;  /* 0x000000033e3e7220 */ /* 0x080fe20000410000 */
[----:B------:R-:W-:Y:S01]  /*9280*/  FMUL.FTZ R63, R63, R3 ;  /* 0x000000033f3f7220 */ /* 0x000fe20000410000 */
[-C--:B------:R-:W-:Y:S01]  /*9290*/  FMUL.FTZ R64, R64, R151.reuse ;  /* 0x0000009740407220 */ /* 0x080fe20000410000 */
[----:B------:R-:W-:Y:S01]  /*92a0*/  FMUL.FTZ R65, R65, R151 ;  /* 0x0000009741417220 */ /* 0x000fe20000410000 */
[-C--:B------:R-:W-:Y:S01]  /*92b0*/  FMUL.FTZ R66, R66, R3.reuse ;  /* 0x0000000342427220 */ /* 0x080fe20000410000 */
[----:B------:R-:W-:Y:S01]  /*92c0*/  FMUL.FTZ R67, R67, R3 ;  /* 0x0000000343437220 */ /* 0x000fe20000410000 */
[C---:B------:R-:W-:Y:S01]  /*92d0*/  HMMA.16816.F32.BF16 R24, R4.reuse, R28, R24 ;  /* 0x0000001c0418723c */ /* 0x040fe20000041818 */
[-C--:B------:R-:W-:Y:S01]  /*92e0*/  FMUL.FTZ R52, R52, R151.reuse ;  /* 0x0000009734347220 */ /* 0x080fe20000410000 */
[----:B------:R-:W-:Y:S01]  /*92f0*/  FMUL.FTZ R53, R53, R151 ;  /* 0x0000009735357220 */ /* 0x000fe20000410000 */
[-C--:B------:R-:W-:Y:S01]  /*9300*/  FMUL.FTZ R54, R54, R3.reuse ;  /* 0x0000000336367220 */ /* 0x080fe20000410000 */
[----:B------:R-:W-:Y:S01]  /*9310*/  FMUL.FTZ R55, R55, R3 ;  /* 0x0000000337377220 */ /* 0x000fe20000410000 */
[-C--:B------:R-:W-:Y:S01]  /*9320*/  FMUL.FTZ R56, R56, R151.reuse ;  /* 0x0000009738387220 */ /* 0x080fe20000410000 */
[----:B------:R-:W-:Y:S01]  /*9330*/  FMUL.FTZ R57, R57, R151 ;  /* 0x0000009739397220 */ /* 0x000fe20000410000 */
[-C--:B------:R-:W-:Y:S01]  /*9340*/  FMUL.FTZ R58, R58, R3.reuse ;  /* 0x000000033a3a7220 */ /* 0x080fe20000410000 */
[C---:B------:R-:W-:Y:S01]  /*9350*/  HMMA.16816.F32.BF16 R28, R4.reuse, R30, R108 ;  /* 0x0000001e041c723c */ /* 0x040fe2000004186c */
[----:B------:R-:W1:Y:S01]  /*9360*/  LDSM.16.MT88.4 R108, [R155+0x2000] ;  /* 0x002000009b6c783b */ /* 0x000e620000004200 */
[----:B------:R-:W-:Y:S01]  /*9370*/  FMUL.FTZ R59, R59, R3 ;  /* 0x000000033b3b7220 */ /* 0x000fe20000410000 */
[-C--:B------:R-:W-:Y:S01]  /*9380*/  FMUL.FTZ R16, R120, R151.reuse ;  /* 0x0000009778107220 */ /* 0x080fe20000410000 */
[----:B------:R-:W-:Y:S01]  /*9390*/  FMUL.FTZ R17, R121, R151 ;  /* 0x0000009779117220 */ /* 0x000fe20000410000 */
[-C--:B------:R-:W-:Y:S01]  /*93a0*/  FMUL.FTZ R18, R122, R3.reuse ;  /* 0x000000037a127220 */ /* 0x080fe20000410000 */
[----:B------:R-:W-:Y:S01]  /*93b0*/  FMUL.FTZ R19, R123, R3 ;  /* 0x000000037b137220 */ /* 0x000fe20000410000 */
[-C--:B------:R-:W-:Y:S01]  /*93c0*/  FMUL.FTZ R116, R116, R151.reuse ;  /* 0x0000009774747220 */ /* 0x080fe20000410000 */
[C---:B--2---:R-:W-:Y:S01]  /*93d0*/  HMMA.16816.F32.BF16 R44, R4.reuse, R104, R44 ;  /* 0x00000068042c723c */ /* 0x044fe2000004182c */
[----:B------:R-:W-:Y:S01]  /*93e0*/  LDSM.16.MT88.4 R120, [R155] ;  /* 0x000000009b78783b */ /* 0x000fe20000004200 */
[----:B------:R-:W-:Y:S01]  /*93f0*/  FMUL.FTZ R117, R117, R151 ;  /* 0x0000009775757220 */ /* 0x000fe20000410000 */
[-C--:B------:R-:W-:Y:S01]  /*9400*/  FMUL.FTZ R118, R118, R3.reuse ;  /* 0x0000000376767220 */ /* 0x080fe20000410000 */
[----:B------:R-:W-:Y:S01]  /*9410*/  FMUL.FTZ R119, R119, R3 ;  /* 0x0000000377777220 */ /* 0x000fe20000410000 */
[-C--:B------:R-:W-:Y:S01]  /*9420*/  FMUL.FTZ R68, R68, R151.reuse ;  /* 0x0000009744447220 */ /* 0x080fe20000410000 */
[----:B------:R-:W-:Y:S01]  /*9430*/  FMUL.FTZ R69, R69, R151 ;  /* 0x0000009745457220 */ /* 0x000fe20000410000 */
[-C--:B------:R-:W-:Y:S01]  /*9440*/  FMUL.FTZ R70, R70, R3.reuse ;  /* 0x0000000346467220 */ /* 0x080fe20000410000 */
[C---:B------:R-:W-:Y:S01]  /*9450*/  HMMA.16816.F32.BF16 R48, R4.reuse, R106, R48 ;  /* 0x0000006a0430723c */ /* 0x040fe20000041830 */
[----:B------:R-:W2:Y:S01]  /*9460*/  LDSM.16.MT88.4 R104, [R185+0x10000] ;  /* 0x01000000b968783b */ /* 0x000ea20000004200 */
[----:B------:R-:W-:Y:S01]  /*9470*/  FMUL.FTZ R71, R71, R3 ;  /* 0x0000000347477220 */ /* 0x000fe20000410000 */
[-C--:B------:R-:W-:Y:S01]  /*9480*/  FMUL.FTZ R72, R72, R151.reuse ;  /* 0x0000009748487220 */ /* 0x080fe20000410000 */
[----:B------:R-:W-:Y:S01]  /*9490*/  FMUL.FTZ R73, R73, R151 ;  /* 0x0000009749497220 */ /* 0x000fe20000410000 */
[-C--:B------:R-:W-:Y:S01]  /*94a0*/  FMUL.FTZ R74, R74, R3.reuse ;  /* 0x000000034a4a7220 */ /* 0x080fe20000410000 */
[----:B------:R-:W-:Y:S01]  /*94b0*/  FMUL.FTZ R75, R75, R3 ;  /* 0x000000034b4b7220 */ /* 0x000fe20000410000 */
[-C--:B------:R-:W-:Y:S01]  /*94c0*/  FMUL.FTZ R84, R84, R151.reuse ;  /* 0x0000009754547220 */ /* 0x080fe20000410000 */
[C---:B----4-:R-:W-:Y:S01]  /*94d0*/  HMMA.16816.F32.BF16 R52, R4.reuse, R112, R52 ;  /* 0x000000700434723c */ /* 0x050fe20000041834 */
[----:B------:R-:W-:Y:S01]  /*94e0*/  FMUL.FTZ R85, R85, R151 ;  /* 0x0000009755557220 */ /* 0x000fe20000410000 */
[-C--:B------:R-:W-:Y:S01]  /*94f0*/  FMUL.FTZ R86, R86, R3.reuse ;  /* 0x0000000356567220 */ /* 0x080fe20000410000 */
[----:B------:R-:W-:Y:S01]  /*9500*/  FMUL.FTZ R87, R87, R3 ;  /* 0x0000000357577220 */ /* 0x000fe20000410000 */
[-C--:B------:R-:W-:Y:S01]  /*9510*/  FMUL.FTZ R88, R88, R151.reuse ;  /* 0x0000009758587220 */ /* 0x080fe20000410000 */
[----:B------:R-:W-:Y:S01]  /*9520*/  FMUL.FTZ R89, R89, R151 ;  /* 0x0000009759597220 */ /* 0x000fe20000410000 */
[-C--:B------:R-:W-:Y:S01]  /*9530*/  FMUL.FTZ R90, R90, R3.reuse ;  /* 0x000000035a5a7220 */ /* 0x080fe20000410000 */
[----:B------:R-:W-:Y:S01]  /*9540*/  FMUL.FTZ R91, R91, R3 ;  /* 0x000000035b5b7220 */ /* 0x000fe20000410000 */
[C---:B------:R-:W-:Y:S01]  /*9550*/  HMMA.16816.F32.BF16 R56, R4.reuse, R114, R56 ;  /* 0x000000720438723c */ /* 0x040fe20000041838 */
[----:B------:R-:W-:Y:S01]  /*9560*/  LDSM.16.MT88.4 R112, [R159+0x10000] ;  /* 0x010000009f70783b */ /* 0x000fe20000004200 */
        /* <DEDUP_REMOVED lines=14> */
[C---:B-1----:R-:W-:Y:S01]  /*9650*/  HMMA.16816.F32.BF16 R60, R4.reuse, R108, R60 ;  /* 0x0000006c043c723c */ /* 0x042fe2000004183c */
        /* <DEDUP_REMOVED lines=8> */
[----:B------:R-:W1:Y:S01]  /*96e0*/  LDSM.16.MT88.4 R108, [R156+0x4000] ;  /* 0x004000009c6c783b */ /* 0x000e620000004200 */
[-C--:B------:R-:W-:Y:S01]  /*96f0*/  FMUL.FTZ R36, R36, R151.reuse ;  /* 0x0000009724247220 */ /* 0x080fe20000410000 */
[----:B------:R-:W-:Y:S01]  /*9700*/  FMUL.FTZ R37, R37, R151 ;  /* 0x0000009725257220 */ /* 0x000fe20000410000 */
[-C--:B------:R-:W-:Y:S01]  /*9710*/  FMUL.FTZ R38, R38, R3.reuse ;  /* 0x0000000326267220 */ /* 0x080fe20000410000 */
[----:B------:R-:W-:Y:S01]  /*9720*/  FMUL.FTZ R39, R39, R3 ;  /* 0x0000000327277220 */ /* 0x000fe20000410000 */
[-C--:B------:R-:W-:Y:S01]  /*9730*/  FMUL.FTZ R40, R40, R151.reuse ;  /* 0x0000009728287220 */ /* 0x080fe20000410000 */
[----:B------:R-:W-:Y:S01]  /*9740*/  FMUL.FTZ R41, R41, R151 ;  /* 0x0000009729297220 */ /* 0x000fe20000410000 */
[C---:B------:R-:W-:Y:S01]  /*9750*/  HMMA.16816.F32.BF16 R20, R4.reuse, R22, R116 ;  /* 0x000000160414723c */ /* 0x040fe20000041874 */
[----:B------:R-:W3:Y:S01]  /*9760*/  LDSM.16.MT88.4 R116, [R185+0xe000] ;  /* 0x00e00000b974783b */ /* 0x000ee20000004200 */
[-C--:B------:R-:W-:Y:S01]  /*9770*/  FMUL.FTZ R42, R42, R3.reuse ;  /* 0x000000032a2a7220 */ /* 0x080fe20000410000 */
[----:B------:R-:W-:Y:S01]  /*9780*/  FMUL.FTZ R43, R43, R3 ;  /* 0x000000032b2b7220 */ /* 0x000fe20000410000 */
[-C--:B------:R-:W-:Y:S01]  /*9790*/  FMUL.FTZ R92, R92, R151.reuse ;  /* 0x000000975c5c7220 */ /* 0x080fe20000410000 */
[----:B------:R-:W-:Y:S01]  /*97a0*/  FMUL.FTZ R93, R93, R151 ;  /* 0x000000975d5d7220 */ /* 0x000fe20000410000 */
[-C--:B------:R-:W-:Y:S01]  /*97b0*/  FMUL.FTZ R94, R94, R3.reuse ;  /* 0x000000035e5e7220 */ /* 0x080fe20000410000 */
[----:B------:R-:W-:Y:S01]  /*97c0*/  FMUL.FTZ R95, R95, R3 ;  /* 0x000000035f5f7220 */ /* 0x000fe20000410000 */
[C---:B--2---:R-:W-:Y:S01]  /*97d0*/  HMMA.16816.F32.BF16 R68, R4.reuse, R104, R68 ;  /* 0x000000680444723c */ /* 0x044fe20000041844 */
[-C--:B------:R-:W-:Y:S01]  /*97e0*/  FMUL.FTZ R96, R96, R151.reuse ;  /* 0x0000009760607220 */ /* 0x080fe20000410000 */
[----:B------:R-:W-:Y:S01]  /*97f0*/  FMUL.FTZ R97, R97, R151 ;  /* 0x0000009761617220 */ /* 0x000fe20000410000 */
[-C--:B------:R-:W-:Y:S01]  /*9800*/  FMUL.FTZ R98, R98, R3.reuse ;  /* 0x0000000362627220 */ /* 0x080fe20000410000 */
[----:B------:R-:W-:Y:S01]  /*9810*/  FMUL.FTZ R99, R99, R3 ;  /* 0x0000000363637220 */ /* 0x000fe20000410000 */
[----:B------:R-:W-:Y:S01]  /*9820*/  MUFU.EX2 R165, R165 ;  /* 0x000000a500a57308 */ /* 0x000fe20000000800 */
[----:B------:R-:W-:Y:S01]  /*9830*/  LDSM.16.MT88.4 R128, [R159+0xe800] ;  /* 0x00e800009f80783b */ /* 0x000fe20000004200 */
[--C-:B------:R-:W-:Y:S01]  /*9840*/  FFMA.FTZ R171, R171, UR4, -R142.reuse ;  /* 0x00000004abab7c23 */ /* 0x100fe2000801088e */
[C---:B------:R-:W-:Y:S01]  /*9850*/  HMMA.16816.F32.BF16 R72, R4.reuse, R106, R72 ;  /* 0x0000006a0448723c */ /* 0x040fe20000041848 */
[----:B------:R-:W2:Y:S01]  /*9860*/  MUFU.EX2 R168, R168 ;  /* 0x000000a800a87308 */ /* 0x000ea20000000800 */
[----:B------:R-:W4:Y:S01]  /*9870*/  LDSM.16.MT88.4 R104, [R155+0x4000] ;  /* 0x004000009b68783b */ /* 0x000f220000004200 */
[--C-:B------:R-:W-:Y:S01]  /*9880*/  FFMA.FTZ R175, R188, UR4, -R157.reuse ;  /* 0x00000004bcaf7c23 */ /* 0x100fe2000801089d */
[--C-:B------:R-:W-:Y:S01]  /*9890*/  FFMA.FTZ R180, R180, UR4, -R157.reuse ;  /* 0x00000004b4b47c23 */ /* 0x100fe2000801089d */
[----:B------:R-:W-:Y:S01]  /*98a0*/  MUFU.EX2 R166, R166 ;  /* 0x000000a600a67308 */ /* 0x000fe20000000800 */
[--C-:B------:R-:W-:Y:S01]  /*98b0*/  FFMA.FTZ R189, R162, UR4, -R157.reuse ;  /* 0x00000004a2bd7c23 */ /* 0x100fe2000801089d */
[----:B------:R-:W-:Y:S01]  /*98c0*/  FFMA.FTZ R179, R161, UR4, -R142 ;  /* 0x00000004a1b37c23 */ /* 0x000fe2000801088e */
[C---:B------:R-:W-:Y:S01]  /*98d0*/  HMMA.16816.F32.BF16 R32, R4.reuse, R120, R32 ;  /* 0x000000780420723c */ /* 0x040fe20000041820 */
[----:B------:R-:W-:Y:S01]  /*98e0*/  MUFU.EX2 R163, R163 ;  /* 0x000000a300a37308 */ /* 0x000fe20000000800 */
[--C-:B------:R-:W-:Y:S01]  /*98f0*/  FFMA.FTZ R158, R158, UR4, -R157.reuse ;  /* 0x000000049e9e7c23 */ /* 0x100fe2000801089d */
[----:B------:R-:W-:Y:S01]  /*9900*/  FFMA.FTZ R160, R160, UR4, -R157 ;  /* 0x00000004a0a07c23 */ /* 0x000fe2000801089d */
[----:B------:R-:W-:Y:S01]  /*9910*/  FFMA.FTZ R151, R215, R151, R152 ;  /* 0x00000097d7977223 */ /* 0x000fe20000010098 */
[----:B------:R5:W-:Y:S01]  /*9920*/  MUFU.EX2 R170, R190 ;  /* 0x000000be00aa7308 */ /* 0x000be20000000800 */
[----:B------:R-:W-:Y:S01]  /*9930*/  FFMA.FTZ R3, R211, R3, R154 ;  /* 0x00000003d3037223 */ /* 0x000fe2000001009a */
[----:B------:R-:W-:Y:S01]  /*9940*/  ISETP.GT.U32.AND P1, PT, R153, R200, PT ;  /* 0x000000c89900720c */ /* 0x000fe20003f24070 */
[C---:B------:R-:W-:Y:S01]  /*9950*/  HMMA.16816.F32.BF16 R100, R4.reuse, R122, R100 ;  /* 0x0000007a0464723c */ /* 0x040fe20000041864 */
[----:B------:R-:W-:Y:S01]  /*9960*/  LDSM.16.MT88.4 R120, [R185+0xe800] ;  /* 0x00e80000b978783b */ /* 0x000fe20000004200 */
[----:B------:R-:W2:Y:S01]  /*9970*/  MUFU.EX2 R169, R169 ;  /* 0x000000a900a97308 */ /* 0x000ea20000000800 */
[----:B------:R-:W-:Y:S01]  /*9980*/  FADD.FTZ R151, R146, R151 ;  /* 0x0000009792977221 */ /* 0x000fe20000010000 */
[----:B------:R-:W-:Y:S01]  /*9990*/  FADD.FTZ R2, R2, R3 ;  /* 0x0000000302027221 */ /* 0x000fe20000010000 */
[-C--:B------:R-:W-:Y:S01]  /*99a0*/  MOV R3, R144.reuse ;  /* 0x0000009000037202 */ /* 0x080fe20000000f00 */
[----:B------:R-:W-:Y:S01]  /*99b0*/  MUFU.EX2 R167, R167 ;  /* 0x000000a700a77308 */ /* 0x000fe20000000800 */
[----:B------:R-:W-:Y:S01]  /*99c0*/  FADD.FTZ R148, R148, R151 ;  /* 0x0000009794947221 */ /* 0x000fe20000010000 */
[C---:B-1----:R-:W-:Y:S01]  /*99d0*/  HMMA.16816.F32.BF16 R84, R4.reuse, R108, R84 ;  /* 0x0000006c0454723c */ /* 0x042fe20000041854 */
[----:B------:R-:W-:Y:S01]  /*99e0*/  FADD.FTZ R149, R149, R2 ;  /* 0x0000000295957221 */ /* 0x000fe20000010000 */
[----:B------:R-:W1:Y:S01]  /*99f0*/  MUFU.EX2 R172, R172 ;  /* 0x000000ac00ac7308 */ /* 0x000e620000000800 */
[----:B-----5:R-:W-:Y:S01]  /*9a00*/  FFMA.FTZ R190, R177, UR4, -R142 ;  /* 0x00000004b1be7c23 */ /* 0x020fe2000801088e */
[----:B------:R-:W-:Y:S01]  /*9a10*/  FFMA.FTZ R177, R176, UR4, -R157 ;  /* 0x00000004b0b17c23 */ /* 0x000fe2000801089d */
[----:B------:R-:W-:Y:S01]  /*9a20*/  FADD.FTZ R148, R147, R148 ;  /* 0x0000009493947221 */ /* 0x000fe20000010000 */
[----:B------:R-:W-:Y:S01]  /*9a30*/  MUFU.EX2 R174, R174 ;  /* 0x000000ae00ae7308 */ /* 0x000fe20000000800 */
[----:B------:R-:W-:Y:S01]  /*9a40*/  FADD.FTZ R149, R150, R149 ;  /* 0x0000009596957221 */ /* 0x000fe20000010000 */
[----:B------:R-:W-:Y:S01]  /*9a50*/  HMMA.16816.F32.BF16 R88, R4, R110, R88 ;  /* 0x0000006e0458723c */ /* 0x000fe20000041858 */
[----:B------:R-:W5:Y:S01]  /*9a60*/  LDSM.16.MT88.4 R108, [R185+0xc800] ;  /* 0x00c80000b96c783b */ /* 0x000f620000004200 */
[----:B------:R-:W5:Y:S01]  /*9a70*/  MUFU.EX2 R173, R173 ;  /* 0x000000ad00ad7308 */ /* 0x000f620000000800 */
[----:B------:R-:W-:-:S02]  /*9a80*/  @P1 MOV R3, R144 ;  /* 0x0000009000031202 */ /* 0x000fc40000000f00 */
[----:B------:R-:W-:Y:S01]  /*9a90*/  @P1 IADD3 R209, PT, PT, R0, -0x3, RZ ;  /* 0xfffffffd00d11810 */ /* 0x000fe20007ffe0ff */
[----:B------:R-:W-:Y:S02]  /*9aa0*/  MUFU.EX2 R190, R190 ;  /* 0x000000be00be7308 */ /* 0x000fe40000000800 */
[C---:B------:R-:W-:Y:S02]  /*9ab0*/  HMMA.16816.F32.BF16 R76, R4.reuse, R112, R76 ;  /* 0x00000070044c723c */ /* 0x040fe4000004184c */
[----:B------:R-:W-:Y:S04]  /*9ac0*/  MUFU.EX2 R171, R171 ;  /* 0x000000ab00ab7308 */ /* 0x000fe80000000800 */
[----:B------:R-:W-:Y:S02]  /*9ad0*/  MUFU.EX2 R175, R175 ;  /* 0x000000af00af7308 */ /* 0x000fe40000000800 */
[C---:B------:R-:W-:Y:S01]  /*9ae0*/  HMMA.16816.F32.BF16 R80, R4.reuse, R114, R80 ;  /* 0x000000720450723c */ /* 0x040fe20000041850 */
[----:B------:R-:W5:Y:S01]  /*9af0*/  LDSM.16.MT88.4 R112, [R159+0xc800] ;  /* 0x00c800009f70783b */ /* 0x000f620000004200 */
[----:B------:R-:W-:Y:S04]  /*9b00*/  MUFU.EX2 R177, R177 ;  /* 0x000000b100b17308 */ /* 0x000fe80000000800 */
[----:B------:R-:W-:Y:S02]  /*9b10*/  MUFU.EX2 R179, R179 ;  /* 0x000000b300b37308 */ /* 0x000fe40000000800 */
[C---:B------:R-:W-:Y:S02]  /*9b20*/  HMMA.16816.F32.BF16 R8, R4.reuse, R12, R8 ;  /* 0x0000000c0408723c */ /* 0x040fe40000041808 */
[----:B------:R-:W-:Y:S04]  /*9b30*/  MUFU.EX2 R189, R189 ;  /* 0x000000bd00bd7308 */ /* 0x000fe80000000800 */
[----:B------:R-:W-:Y:S02]  /*9b40*/  MUFU.EX2 R158, R158 ;  /* 0x0000009e009e7308 */ /* 0x000fe40000000800 */
[C---:B------:R-:W-:Y:S01]  /*9b50*/  HMMA.16816.F32.BF16 R12, R4.reuse, R14, R124 ;  /* 0x0000000e040c723c */ /* 0x040fe2000004187c */
[----:B------:R-:W-:Y:S07]  /*9b60*/  LDSM.16.MT88.4 R124, [R156+0x2800] ;  /* 0x002800009c7c783b */ /* 0x000fee0000004200 */
[C---:B---3--:R-:W-:Y:S08]  /*9b70*/  HMMA.16816.F32.BF16 R36, R4.reuse, R116, R36 ;  /* 0x000000740424723c */ /* 0x048ff00000041824 */
[C---:B------:R-:W-:Y:S01]  /*9b80*/  HMMA.16816.F32.BF16 R40, R4.reuse, R118, R40 ;  /* 0x000000760428723c */ /* 0x040fe20000041828 */
[----:B------:R-:W-:Y:S07]  /*9b90*/  LDSM.16.MT88.4 R116, [R155+0x2800] ;  /* 0x002800009b74783b */ /* 0x000fee0000004200 */
[C---:B----4-:R-:W-:Y:S08]  /*9ba0*/  HMMA.16816.F32.BF16 R92, R4.reuse, R104, R92 ;  /* 0x00000068045c723c */ /* 0x050ff0000004185c */
[----:B------:R-:W-:Y:S01]  /*9bb0*/  HMMA.16816.F32.BF16 R4, R4, R106, R96 ;  /* 0x0000006a0404723c */ /* 0x000fe20000041860 */
[----:B------:R-:W3:Y:S01]  /*9bc0*/  LDSM.16.MT88.4 R104, [R185+0x10800] ;  /* 0x01080000b968783b */ /* 0x000ee20000004200 */
[----:B--2---:R-:W-:Y:S01]  /*9bd0*/  F2FP.BF16.F32.PACK_AB R96, R168, R165 ;  /* 0x000000a5a860723e */ /* 0x004fe200000010ff */
[----:B------:R-:W-:Y:S01]  /*9be0*/  FADD.FTZ R165, R165, R148 ;  /* 0x00000094a5a57221 */ /* 0x000fe20000010000 */
[----:B------:R-:W-:Y:S01]  /*9bf0*/  F2FP.BF16.F32.PACK_AB R97, R169, R170 ;  /* 0x000000aaa961723e */ /* 0x000fe200000010ff */
[----:B------:R-:W-:Y:S01]  /*9c00*/  FADD.FTZ R170, R170, R149 ;  /* 0x00000095aaaa7221 */ /* 0x000fe20000010000 */
[----:B------:R-:W-:Y:S01]  /*9c10*/  F2FP.BF16.F32.PACK_AB R98, R163, R166 ;  /* 0x000000a6a362723e */ /* 0x000fe200000010ff */
[----:B------:R-:W-:Y:S01]  /*9c20*/  FADD.FTZ R165, R168, R165 ;  /* 0x000000a5a8a57221 */ /* 0x000fe20000010000 */
[----:B-1----:R-:W-:Y:S01]  /*9c30*/  F2FP.BF16.F32.PACK_AB R99, R172, R167 ;  /* 0x000000a7ac63723e */ /* 0x002fe200000010ff */
[----:B------:R-:W-:-:S02]  /*9c40*/  FADD.FTZ R170, R169, R170 ;  /* 0x000000aaa9aa7221 */ /* 0x000fc40000010000 */
[----:B------:R-:W-:Y:S02]  /*9c50*/  FADD.FTZ R166, R166, R165 ;  /* 0x000000a5a6a67221 */ /* 0x000fe40000010000 */
[----:B------:R-:W-:Y:S02]  /*9c60*/  FADD.FTZ R167, R167, R170 ;  /* 0x000000aaa7a77221 */ /* 0x000fe40000010000 */
[----:B-----5:R-:W-:Y:S01]  /*9c70*/  HMMA.16816.F32.BF16 R8, R96, R108, R8 ;  /* 0x0000006c6008723c */ /* 0x020fe20000041808 */
[----:B------:R-:W-:Y:S01]  /*9c80*/  FADD.FTZ R163, R163, R166 ;  /* 0x000000a6a3a37221 */ /* 0x000fe20000010000 */
[----:B------:R-:W-:-:S06]  /*9c90*/  FADD.FTZ R172, R172, R167 ;  /* 0x000000a7acac7221 */ /* 0x000fcc0000010000 */
[C---:B------:R-:W-:Y:S01]  /*9ca0*/  HMMA.16816.F32.BF16 R12, R96.reuse, R110, R12 ;  /* 0x0000006e600c723c */ /* 0x040fe2000004180c */
[----:B------:R-:W1:Y:S07]  /*9cb0*/  LDSM.16.MT88.4 R108, [R159+0x10800] ;  /* 0x010800009f6c783b */ /* 0x000e6e0000004200 */
[C---:B------:R-:W-:Y:S08]  /*9cc0*/  HMMA.16816.F32.BF16 R16, R96.reuse, R112, R16 ;  /* 0x000000706010723c */ /* 0x040ff00000041810 */
[C---:B------:R-:W-:Y:S01]  /*9cd0*/  HMMA.16816.F32.BF16 R20, R96.reuse, R114, R20 ;  /* 0x000000726014723c */ /* 0x040fe20000041814 */
[----:B------:R-:W2:Y:S07]  /*9ce0*/  LDSM.16.MT88.4 R112, [R156+0x4800] ;  /* 0x004800009c70783b */ /* 0x000eae0000004200 */
[C---:B------:R-:W-:Y:S08]  /*9cf0*/  HMMA.16816.F32.BF16 R36, R96.reuse, R120, R36 ;  /* 0x000000786024723c */ /* 0x040ff00000041824 */
[C---:B------:R-:W-:Y:S01]  /*9d00*/  HMMA.16816.F32.BF16 R40, R96.reuse, R122, R40 ;  /* 0x0000007a6028723c */ /* 0x040fe20000041828 */
[----:B------:R-:W4:Y:S07]  /*9d10*/  LDSM.16.MT88.4 R120, [R155+0x4800] ;  /* 0x004800009b78783b */ /* 0x000f2e0000004200 */
[C---:B---3--:R-:W-:Y:S08]  /*9d20*/  HMMA.16816.F32.BF16 R68, R96.reuse, R104, R68 ;  /* 0x000000686044723c */ /* 0x048ff00000041844 */
[C---:B------:R-:W-:Y:S01]  /*9d30*/  HMMA.16816.F32.BF16 R72, R96.reuse, R106, R72 ;  /* 0x0000006a6048723c */ /* 0x040fe20000041848 */
[----:B------:R-:W3:Y:S07]  /*9d40*/  LDSM.16.MT88.4 R104, [R185+0xd000] ;  /* 0x00d00000b968783b */ /* 0x000eee0000004200 */
[----:B-1----:R-:W-:Y:S01]  /*9d50*/  HMMA.16816.F32.BF16 R76, R96, R108, R76 ;  /* 0x0000006c604c723c */ /* 0x002fe2000004184c */
[----:B------:R-:W-:-:S02]  /*9d60*/  FFMA.FTZ R108, R178, UR4, -R157 ;  /* 0x00000004b26c7c23 */ /* 0x000fc4000801089d */
[----:B------:R1:W5:Y:S04]  /*9d70*/  MUFU.EX2 R178, R180 ;  /* 0x000000b400b27308 */ /* 0x0003680000000800 */
[----:B------:R2:W5:Y:S01]  /*9d80*/  MUFU.EX2 R176, R108 ;  /* 0x0000006c00b07308 */ /* 0x0005620000000800 */
[C---:B------:R-:W-:Y:S08]  /*9d90*/  HMMA.16816.F32.BF16 R24, R96.reuse, R136, R24 ;  /* 0x000000886018723c */ /* 0x040ff00000041818 */
[----:B------:R-:W-:Y:S01]  /*9da0*/  HMMA.16816.F32.BF16 R28, R96, R138, R28 ;  /* 0x0000008a601c723c */ /* 0x000fe2000004181c */
[----:B------:R-:W-:Y:S01]  /*9db0*/  LDSM.16.MT88.4 R136, [R155+0x1000] ;  /* 0x001000009b88783b */ /* 0x000fe20000004200 */
[----:B-1----:R-:W-:-:S06]  /*9dc0*/  FFMA.FTZ R180, R141, UR4, -R142 ;  /* 0x000000048db47c23 */ /* 0x002fcc000801088e */
[C---:B------:R-:W-:Y:S01]  /*9dd0*/  HMMA.16816.F32.BF16 R32, R96.reuse, R132, R32 ;  /* 0x000000846020723c */ /* 0x040fe20000041820 */
[----:B------:R-:W-:Y:S07]  /*9de0*/  MUFU.EX2 R180, R180 ;  /* 0x000000b400b47308 */ /* 0x000fee0000000800 */
        /* <DEDUP_REMOVED lines=16> */
[C---:B----4-:R-:W-:Y:S08]  /*9ef0*/  HMMA.16816.F32.BF16 R92, R96.reuse, R120, R92 ;  /* 0x00000078605c723c */ /* 0x050ff0000004185c */
[----:B------:R-:W-:Y:S01]  /*9f00*/  HMMA.16816.F32.BF16 R96, R96, R122, R4 ;  /* 0x0000007a6060723c */ /* 0x000fe20000041804 */
[----:B------:R-:W2:Y:S01]  /*9f10*/  LDSM.16.MT88.4 R120, [R159+0xf000] ;  /* 0x00f000009f78783b */ /* 0x000ea20000004200 */
[----:B------:R-:W-:Y:S01]  /*9f20*/  F2FP.BF16.F32.PACK_AB R4, R173, R174 ;  /* 0x000000aead04723e */ /* 0x000fe200000010ff */
[----:B------:R-:W-:Y:S01]  /*9f30*/  FADD.FTZ R174, R174, R163 ;  /* 0x000000a3aeae7221 */ /* 0x000fe20000010000 */
[C---:B-----5:R-:W-:Y:S01]  /*9f40*/  F2FP.BF16.F32.PACK_AB R5, R178.reuse, R175 ;  /* 0x000000afb205723e */ /* 0x060fe200000010ff */
[----:B------:R-:W-:Y:S01]  /*9f50*/  FADD.FTZ R175, R175, R172 ;  /* 0x000000acafaf7221 */ /* 0x000fe20000010000 */
[----:B------:R-:W-:Y:S01]  /*9f60*/  F2FP.BF16.F32.PACK_AB R6, R171, R190 ;  /* 0x000000beab06723e */ /* 0x000fe200000010ff */
[----:B------:R-:W-:Y:S01]  /*9f70*/  FADD.FTZ R173, R173, R174 ;  /* 0x000000aeadad7221 */ /* 0x000fe20000010000 */
[----:B------:R-:W-:Y:S01]  /*9f80*/  F2FP.BF16.F32.PACK_AB R7, R177, R176 ;  /* 0x000000b0b107723e */ /* 0x000fe200000010ff */
[----:B------:R-:W-:-:S02]  /*9f90*/  FADD.FTZ R175, R178, R175 ;  /* 0x000000afb2af7221 */ /* 0x000fc40000010000 */
[----:B------:R-:W-:Y:S02]  /*9fa0*/  FADD.FTZ R190, R190, R173 ;  /* 0x000000adbebe7221 */ /* 0x000fe40000010000 */
[----:B------:R-:W-:Y:S02]  /*9fb0*/  FADD.FTZ R176, R176, R175 ;  /* 0x000000afb0b07221 */ /* 0x000fe40000010000 */
[----:B---3--:R-:W-:Y:S01]  /*9fc0*/  HMMA.16816.F32.BF16 R8, R4, R104, R8 ;  /* 0x000000680408723c */ /* 0x008fe20000041808 */
[----:B------:R-:W-:Y:S01]  /*9fd0*/  FADD.FTZ R171, R171, R190 ;  /* 0x000000beabab7221 */ /* 0x000fe20000010000 */
[----:B------:R-:W-:-:S06]  /*9fe0*/  FADD.FTZ R177, R177, R176 ;  /* 0x000000b0b1b17221 */ /* 0x000fcc0000010000 */
[C---:B------:R-:W-:Y:S01]  /*9ff0*/  HMMA.16816.F32.BF16 R12, R4.reuse, R106, R12 ;  /* 0x0000006a040c723c */ /* 0x040fe2000004180c */
[----:B------:R-:W3:Y:S07]  /*a000*/  LDSM.16.MT88.4 R104, [R159+0x11000] ;  /* 0x011000009f68783b */ /* 0x000eee0000004200 */
[C---:B-1----:R-:W-:Y:S08]  /*a010*/  HMMA.16816.F32.BF16 R16, R4.reuse, R112, R16 ;  /* 0x000000700410723c */ /* 0x042ff00000041810 */
[C---:B------:R-:W-:Y:S01]  /*a020*/  HMMA.16816.F32.BF16 R20, R4.reuse, R114, R20 ;  /* 0x000000720414723c */ /* 0x040fe20000041814 */
[----:B------:R-:W1:Y:S07]  /*a030*/  LDSM.16.MT88.4 R112, [R156+0x5000] ;  /* 0x005000009c70783b */ /* 0x000e6e0000004200 */
[C---:B--2---:R-:W-:Y:S08]  /*a040*/  HMMA.16816.F32.BF16 R44, R4.reuse, R120, R44 ;  /* 0x00000078042c723c */ /* 0x044ff0000004182c */
[C---:B------:R-:W-:Y:S01]  /*a050*/  HMMA.16816.F32.BF16 R48, R4.reuse, R122, R48 ;  /* 0x0000007a0430723c */ /* 0x040fe20000041830 */
[----:B------:R-:W2:Y:S07]  /*a060*/  LDSM.16.MT88.4 R120, [R155+0x5000] ;  /* 0x005000009b78783b */ /* 0x000eae0000004200 */
[----:B------:R-:W-:Y:S01]  /*a070*/  HMMA.16816.F32.BF16 R52, R4, R124, R52 ;  /* 0x0000007c0434723c */ /* 0x000fe20000041834 */
[----:B------:R-:W-:-:S02]  /*a080*/  FFMA.FTZ R124, R164, UR4, -R157 ;  /* 0x00000004a47c7c23 */ /* 0x000fc4000801089d */
[----:B------:R-:W-:Y:S04]  /*a090*/  MUFU.EX2 R157, R160 ;  /* 0x000000a0009d7308 */ /* 0x000fe80000000800 */
[----:B------:R4:W-:Y:S01]  /*a0a0*/  MUFU.EX2 R162, R124 ;  /* 0x0000007c00a27308 */ /* 0x0009e20000000800 */
[C---:B------:R-:W-:Y:S08]  /*a0b0*/  HMMA.16816.F32.BF16 R36, R4.reuse, R128, R36 ;  /* 0x000000800424723c */ /* 0x040ff00000041824 */
[C---:B------:R-:W-:Y:S01]  /*a0c0*/  HMMA.16816.F32.BF16 R40, R4.reuse, R130, R40 ;  /* 0x000000820428723c */ /* 0x040fe20000041828 */
[----:B------:R-:W-:Y:S07]  /*a0d0*/  LDSM.16.MT88.4 R128, [R156+0x3800] ;  /* 0x003800009c80783b */ /* 0x000fee0000004200 */
[C---:B------:R-:W-:Y:S08]  /*a0e0*/  HMMA.16816.F32.BF16 R60, R4.reuse, R116, R60 ;  /* 0x00000074043c723c */ /* 0x040ff0000004183c */
[C---:B------:R-:W-:Y:S01]  /*a0f0*/  HMMA.16816.F32.BF16 R64, R4.reuse, R118, R64 ;  /* 0x000000760440723c */ /* 0x040fe20000041840 */
[----:B------:R-:W5:Y:S07]  /*a100*/  LDSM.16.MT88.4 R116, [R159+0xd800] ;  /* 0x00d800009f74783b */ /* 0x000f6e0000004200 */
[C---:B------:R-:W-:Y:S01]  /*a110*/  HMMA.16816.F32.BF16 R56, R4.reuse, R126, R56 ;  /* 0x0000007e0438723c */ /* 0x040fe20000041838 */
[----:B----4-:R-:W4:Y:S07]  /*a120*/  LDSM.16.MT88.4 R124, [R185+0xd800] ;  /* 0x00d80000b97c783b */ /* 0x010f2e0000004200 */
[----:B---3--:R-:W-:Y:S01]  /*a130*/  HMMA.16816.F32.BF16 R76, R4, R104, R76 ;  /* 0x00000068044c723c */ /* 0x008fe2000004184c */
[--C-:B------:R-:W-:Y:S01]  /*a140*/  FFMA.FTZ R105, R140, UR4, -R142.reuse ;  /* 0x000000048c697c23 */ /* 0x100fe2000801088e */
[----:B------:R-:W-:-:S02]  /*a150*/  FFMA.FTZ R104, R143, UR4, -R142 ;  /* 0x000000048f687c23 */ /* 0x000fc4000801088e */
[----:B------:R-:W-:Y:S01]  /*a160*/  LDSM.16.MT88.4 R140, [R159+0xf800] ;  /* 0x00f800009f8c783b */ /* 0x000fe20000004200 */
[----:B------:R-:W3:Y:S03]  /*a170*/  MUFU.EX2 R161, R105 ;  /* 0x0000006900a17308 */ /* 0x000ee60000000800 */
[C---:B------:R-:W-:Y:S01]  /*a180*/  HMMA.16816.F32.BF16 R24, R4.reuse, R132, R24 ;  /* 0x000000840418723c */ /* 0x040fe20000041818 */
[----:B------:R1:W5:Y:S07]  /*a190*/  MUFU.EX2 R164, R104 ;  /* 0x0000006800a47308 */ /* 0x00036e0000000800 */
        /* <DEDUP_REMOVED lines=13> */
[C---:B--2---:R-:W-:Y:S08]  /*a270*/  HMMA.16816.F32.BF16 R92, R4.reuse, R120, R92 ;  /* 0x00000078045c723c */ /* 0x044ff0000004185c */
[----:B------:R-:W-:Y:S01]  /*a280*/  HMMA.16816.F32.BF16 R96, R4, R122, R96 ;  /* 0x0000007a0460723c */ /* 0x000fe20000041860 */
[----:B---3--:R-:W-:Y:S01]  /*a290*/  F2FP.BF16.F32.PACK_AB R4, R161, R180 ;  /* 0x000000b4a104723e */ /* 0x008fe200000010ff */
[----:B------:R-:W-:Y:S01]  /*a2a0*/  FADD.FTZ R180, R180, R171 ;  /* 0x000000abb4b47221 */ /* 0x000fe20000010000 */
[----:B------:R-:W-:Y:S01]  /*a2b0*/  F2FP.BF16.F32.PACK_AB R5, R189, R162 ;  /* 0x000000a2bd05723e */ /* 0x000fe200000010ff */
[----:B------:R-:W-:Y:S01]  /*a2c0*/  FADD.FTZ R162, R162, R177 ;  /* 0x000000b1a2a27221 */ /* 0x000fe20000010000 */
[----:B-----5:R-:W-:Y:S01]  /*a2d0*/  F2FP.BF16.F32.PACK_AB R6, R164, R179 ;  /* 0x000000b3a406723e */ /* 0x020fe200000010ff */
[----:B------:R-:W-:Y:S01]  /*a2e0*/  FADD.FTZ R180, R161, R180 ;  /* 0x000000b4a1b47221 */ /* 0x000fe20000010000 */
[----:B------:R-:W-:Y:S01]  /*a2f0*/  F2FP.BF16.F32.PACK_AB R7, R158, R157 ;  /* 0x0000009d9e07723e */ /* 0x000fe200000010ff */
[----:B------:R-:W-:-:S02]  /*a300*/  FADD.FTZ R162, R189, R162 ;  /* 0x000000a2bda27221 */ /* 0x000fc40000010000 */
[----:B------:R-:W-:Y:S02]  /*a310*/  FADD.FTZ R179, R179, R180 ;  /* 0x000000b4b3b37221 */ /* 0x000fe40000010000 */
[----:B------:R-:W-:Y:S02]  /*a320*/  FADD.FTZ R157, R157, R162 ;  /* 0x000000a29d9d7221 */ /* 0x000fe40000010000 */
[----:B------:R-:W-:Y:S01]  /*a330*/  HMMA.16816.F32.BF16 R120, R4, R116, R16 ;  /* 0x000000740478723c */ /* 0x000fe20000041810 */
[----:B------:R-:W2:Y:S01]  /*a340*/  LDSM.16.MT88.4 R16, [R155+0x3800] ;  /* 0x003800009b10783b */ /* 0x000ea20000004200 */
[----:B------:R-:W-:Y:S01]  /*a350*/  FADD.FTZ R215, R164, R179 ;  /* 0x000000b3a4d77221 */ /* 0x000fe20000010000 */
[----:B------:R-:W-:-:S05]  /*a360*/  FADD.FTZ R211, R158, R157 ;  /* 0x0000009d9ed37221 */ /* 0x000fca0000010000 */
[C---:B------:R-:W-:Y:S08]  /*a370*/  HMMA.16816.F32.BF16 R52, R4.reuse, R128, R52 ;  /* 0x000000800434723c */ /* 0x040ff00000041834 */
[C---:B------:R-:W-:Y:S08]  /*a380*/  HMMA.16816.F32.BF16 R56, R4.reuse, R130, R56 ;  /* 0x000000820438723c */ /* 0x040ff00000041838 */
[C---:B------:R-:W-:Y:S01]  /*a390*/  HMMA.16816.F32.BF16 R116, R4.reuse, R118, R20 ;  /* 0x000000760474723c */ /* 0x040fe20000041814 */
[----:B------:R-:W3:Y:S07]  /*a3a0*/  LDSM.16.MT88.4 R20, [R185+0x11800] ;  /* 0x01180000b914783b */ /* 0x000eee0000004200 */
[C---:B----4-:R-:W-:Y:S01]  /*a3b0*/  HMMA.16816.F32.BF16 R128, R4.reuse, R124, R8 ;  /* 0x0000007c0480723c */ /* 0x050fe20000041808 */
[----:B------:R-:W4:Y:S07]  /*a3c0*/  LDSM.16.MT88.4 R8, [R155+0x5800] ;  /* 0x005800009b08783b */ /* 0x000f2e0000004200 */
[C---:B-1----:R-:W-:Y:S08]  /*a3d0*/  HMMA.16816.F32.BF16 R76, R4.reuse, R112, R76 ;  /* 0x00000070044c723c */ /* 0x042ff0000004184c */
        /* <DEDUP_REMOVED lines=10> */
[----:B------:R-:W-:Y:S01]  /*a480*/  HMMA.16816.F32.BF16 R36, R4, R132, R36 ;  /* 0x000000840424723c */ /* 0x000fe20000041824 */
[----:B------:R-:W-:-:S02]  /*a490*/  IMAD.MOV.U32 R132, RZ, RZ, R145 ;  /* 0x000000ffff847224 */ /* 0x000fc400078e0091 */
[----:B------:R-:W-:-:S05]  /*a4a0*/  @P1 IMAD.MOV.U32 R132, RZ, RZ, R145 ;  /* 0x000000ffff841224 */ /* 0x000fca00078e0091 */
[C---:B------:R-:W-:Y:S08]  /*a4b0*/  HMMA.16816.F32.BF16 R40, R4.reuse, R134, R40 ;  /* 0x000000860428723c */ /* 0x040ff00000041828 */
[C---:B--2---:R-:W-:Y:S08]  /*a4c0*/  HMMA.16816.F32.BF16 R60, R4.reuse, R16, R60 ;  /* 0x00000010043c723c */ /* 0x044ff0000004183c */
[C---:B------:R-:W-:Y:S08]  /*a4d0*/  HMMA.16816.F32.BF16 R64, R4.reuse, R18, R64 ;  /* 0x000000120440723c */ /* 0x040ff00000041840 */
[C---:B---3--:R-:W-:Y:S08]  /*a4e0*/  HMMA.16816.F32.BF16 R68, R4.reuse, R20, R68 ;  /* 0x000000140444723c */ /* 0x048ff00000041844 */
[C---:B------:R-:W-:Y:S08]  /*a4f0*/  HMMA.16816.F32.BF16 R72, R4.reuse, R22, R72 ;  /* 0x000000160448723c */ /* 0x040ff00000041848 */
[C---:B----4-:R-:W-:Y:S08]  /*a500*/  HMMA.16816.F32.BF16 R92, R4.reuse, R8, R92 ;  /* 0x00000008045c723c */ /* 0x050ff0000004185c */
[----:B------:R-:W-:Y:S01]  /*a510*/  HMMA.16816.F32.BF16 R96, R4, R10, R96 ;  /* 0x0000000a0460723c */ /* 0x000fe20000041860 */
[----:B------:R-:W-:-:S04]  /*a520*/  NOP ;  /* 0x0000000000007918 */ /* 0x000fc80000000000 */
[----:B------:R-:W-:-:S15]  /*a530*/  @P1 BRA `(.L_x_1772) ;  /* 0x0000000000041947 */ /* 0x000fde0003800000 */
.L_x_1766:
[----:B------:R-:W-:-:S07]  /*a540*/  IADD3 R209, PT, PT, R153, -0x1, RZ ;  /* 0xffffffff99d17810 */ /* 0x000fce0007ffe0ff */
.L_x_1772:
[----:B------:R-:W-:-:S13]  /*a550*/  ISETP.GE.AND P1, PT, R209, R200, PT ;  /* 0x000000c8d100720c */ /* 0x000fda0003f26270 */
[----:B------:R-:W-:Y:S05]  /*a560*/  @!P1 BRA `(.L_x_1773) ;  /* 0x0000004000789947 */ /* 0x000fea0003800000 */
[----:B------:R-:W1:Y:S01]  /*a570*/  S2UR UR5, SR_CgaCtaId ;  /* 0x00000000000579c3 */ /* 0x000e620000008800 */
[----:B------:R-:W-:Y:S01]  /*a580*/  UISETP.NE.U32.AND UP0, UPT, UR8, URZ, UPT ;  /* 0x000000ff0800728c */ /* 0x000fe2000bf05070 */
[----:B------:R-:W-:Y:S01]  /*a590*/  MOV R180, 0x20 ;  /* 0x0000002000b47802 */ /* 0x000fe20000000f00 */
[----:B------:R-:W-:Y:S01]  /*a5a0*/  IMAD.MOV.U32 R2, RZ, RZ, R3 ;  /* 0x000000ffff027224 */ /* 0x000fe200078e0003 */
[C---:B------:R-:W-:Y:S01]  /*a5b0*/  SHF.L.U32 R210, R209.reuse, 0x6, RZ ;  /* 0x00000006d1d27819 */ /* 0x040fe200000006ff */
[----:B------:R-:W-:Y:S01]  /*a5c0*/  UISETP.NE.AND.EX UP0, UPT, UR9, URZ, UPT, UP0 ;  /* 0x000000ff0900728c */ /* 0x000fe2000bf05300 */
[----:B------:R-:W-:Y:S01]  /*a5d0*/  SEL R180, R180, 0xffffffe0, !P0 ;  /* 0xffffffe0b4b47807 */ /* 0x000fe20004000000 */
[----:B------:R-:W-:Y:S01]  /*a5e0*/  IMAD.MOV.U32 R0, RZ, RZ, R132 ;  /* 0x000000ffff007224 */ /* 0x000fe200078e0084 */
[C---:B------:R-:W-:Y:S01]  /*a5f0*/  LOP3.LUT R208, R210.reuse, 0x20, R187, 0xfe, !PT ;  /* 0x00000020d2d07812 */ /* 0x040fe200078efebb */
[----:B------:R-:W-:Y:S01]  /*a600*/  VIADD R209, R209, 0x1 ;  /* 0x00000001d1d17836 */ /* 0x000fe20000000000 */
[----:B------:R-:W-:Y:S01]  /*a610*/  IADD3 R194, PT, PT, R199, 0x8, RZ ;  /* 0x00000008c7c27810 */ /* 0x000fe20007ffe0ff */
[----:B------:R-:W-:Y:S01]  /*a620*/  VIADD R195, R185, 0xc000 ;  /* 0x0000c000b9c37836 */ /* 0x000fe20000000000 */
[----:B------:R-:W-:Y:S01]  /*a630*/  PLOP3.LUT P3, PT, PT, PT, UP0, 0x80, 0x8 ;  /* 0x000000000008781c */ /* 0x000fe20003f6f008 */
[----:B------:R-:W-:Y:S01]  /*a640*/  IMAD.MOV.U32 R206, RZ, RZ, RZ ;  /* 0x000000ffffce7224 */ /* 0x000fe200078e00ff */
[----:B------:R-:W-:Y:S01]  /*a650*/  IADD3 R210, PT, PT, R210, 0x40, RZ ;  /* 0x00000040d2d27810 */ /* 0x000fe20007ffe0ff */
[----:B------:R-:W-:Y:S01]  /*a660*/  IMAD.IADD R180, R180, 0x1, R185 ;  /* 0x00000001b4b47824 */ /* 0x000fe200078e02b9 */
[----:B------:R-:W-:Y:S01]  /*a670*/  UMOV UR11, 0x400 ;  /* 0x00000400000b7882 */ /* 0x000fe20000000000 */
[----:B------:R-:W2:Y:S01]  /*a680*/  LDCU UR10, c[0x0][0x440] ;  /* 0x00008800ff0a77ac */ /* 0x000ea20008000800 */
[----:B------:R-:W3:Y:S01]  /*a690*/  LDCU UR4, c[0x0][0x45c] ;  /* 0x00008b80ff0477ac */ /* 0x000ee20008000800 */
[----:B------:R-:W4:Y:S01]  /*a6a0*/  LDCU.64 UR6, c[0x0][0x3a0] ;  /* 0x00007400ff0677ac */ /* 0x000f220008000a00 */
[----:B------:R-:W2:Y:S01]  /*a6b0*/  LDCU.64 UR8, c[0x0][0x3a8] ;  /* 0x00007500ff0877ac */ /* 0x000ea20008000a00 */
[----:B-1----:R-:W-:-:S12]  /*a6c0*/  ULEA UR5, UR5, UR11, 0x18 ;  /* 0x0000000b05057291 */ /* 0x002fd8000f8ec0ff */
.L_x_1777:
        /* <DEDUP_REMOVED lines=37> */
[----:B------:R-:W1:Y:S04]  /*a920*/  LDC R5, c[0x0][0x4f0] ;  /* 0x00013c00ff057b82 */ /* 0x000e680000000800 */
        /* <DEDUP_REMOVED lines=8> */
[--C-:B-1----:R-:W-:Y:S01]  /*a9b0*/  IMAD.MOV R11, RZ, RZ, -R15.reuse ;  /* 0x000000ffff0b7224 */ /* 0x102fe200078e0a0f */
[----:B------:R-:W-:Y:S03]  /*a9c0*/  MOV R14, RZ ;  /* 0x000000ff000e7202 */ /* 0x000fe60000000f00 */
        /* <DEDUP_REMOVED lines=42> */
[C---:B------:R-:W-:Y:S01]  /*ac70*/  IMAD.WIDE.U32 R12, R11.reuse, UR8, R12 ;  /* 0x000000080b0c7c25 */ /* 0x040fe2000f8e000c */
[----:B------:R-:W-:Y:S02]  /*ac80*/  SHF.R.S32.HI R4, RZ, 0x1f, R11 ;  /* 0x0000001fff047819 */ /* 0x000fe4000001140b */
[----:B------:R-:W-:Y:S03]  /*ac90*/  LEA R204, P0, R12, R9, 0x1 ;  /* 0x000000090ccc7211 */ /* 0x000fe600078008ff */
[----:B------:R-:W-:Y:S04]  /*aca0*/  IMAD R4, R4, UR8, RZ ;  /* 0x0000000804047c24 */ /* 0x000fe8000f8e02ff */
[----:B------:R-:W-:Y:S04]  /*acb0*/  IMAD R4, R11, UR9, R4 ;  /* 0x000000090b047c24 */ /* 0x000fe8000f8e0204 */
[----:B------:R-:W-:Y:S05]  /*acc0*/  IMAD.IADD R4, R13, 0x1, R4 ;  /* 0x000000010d047824 */ /* 0x000fea00078e0204 */
[----:B------:R-:W-:Y:S07]  /*acd0*/  LEA.HI.X R205, R12, R7, R4, 0x1, P0 ;  /* 0x000000070ccd7211 */ /* 0x000fee00000f0c04 */
.L_x_1774:
        /* <DEDUP_REMOVED lines=28> */
[----:B------:R-:W-:Y:S02]  /*aea0*/  LOP3.LUT P2, RZ, R184, 0x4, RZ, 0xc0, !PT ;  /* 0x00000004b8ff7812 */ /* 0x000fe4000784c0ff */
[----:B------:R-:W-:Y:S01]  /*aeb0*/  SEL R187, R181, 0xffffffe0, !P0 ;  /* 0xffffffe0b5bb7807 */ /* 0x000fe20004000000 */
[----:B------:R-:W-:Y:S01]  /*aec0*/  @!PT LDS RZ, [RZ] ;  /* 0x00000000fffff984 */ /* 0x000fe20000000800 */
[----:B------:R-:W-:Y:S01]  /*aed0*/  @!PT LDS RZ, [RZ] ;  /* 0x00000000fffff984 */ /* 0x000fe20000000800 */
[----:B------:R-:W-:Y:S01]  /*aee0*/  @!PT LDS RZ, [RZ] ;  /* 0x00000000fffff984 */ /* 0x000fe20000000800 */
[----:B------:R-:W-:Y:S01]  /*aef0*/  @!P5 LDGSTS.E.BYPASS.LTC128B.128 [R217+0xc800], desc[UR14][R174.64] ;  /* 0x0c800000aed9dfae */ /* 0x000fe2000b981a0e */
[----:B------:R-:W-:Y:S02]  /*af00*/  SEL R3, R3, 0xffffffc0, !P2 ;  /* 0xffffffc003037807 */ /* 0x000fe40005000000 */
[----:B------:R-:W-:Y:S01]  /*af10*/  ISETP.GT.AND P0, PT, R209, R200, PT ;  /* 0x000000c8d100720c */ /* 0x000fe20003f04270 */
[----:B------:R-:W-:Y:S01]  /*af20*/  @P5 STS.128 [R217+0xc800], RZ ;  /* 0x00c800ffd9005388 */ /* 0x000fe20000000c00 */
[--C-:B------:R-:W-:Y:S02]  /*af30*/  IMAD.IADD R191, R187, 0x1, R172.reuse ;  /* 0x00000001bbbf7824 */ /* 0x100fe400078e02ac */
[C---:B------:R-:W-:Y:S01]  /*af40*/  IMAD.IADD R189, R190.reuse, 0x1, R187 ;  /* 0x00000001bebd7824 */ /* 0x040fe200078e02bb */
[----:B------:R-:W-:Y:S01]  /*af50*/  @!PT LDS RZ, [RZ] ;  /* 0x00000000fffff984 */ /* 0x000fe20000000800 */
[----:B------:R-:W-:Y:S01]  /*af60*/  @!PT LDS RZ, [RZ] ;  /* 0x00000000fffff984 */ /* 0x000fe20000000800 */
[----:B------:R-:W-:Y:S01]  /*af70*/  @!PT LDS RZ, [RZ] ;  /* 0x00000000fffff984 */ /* 0x000fe20000000800 */
[----:B------:R-:W-:Y:S01]  /*af80*/  @!P4 LDGSTS.E.BYPASS.LTC128B.128 [R217+0xe800], desc[UR14][R174.64+0x80] ;  /* 0x0e800080aed9cfae */ /* 0x000fe2000b981a0e */
[----:B------:R-:W-:Y:S02]  /*af90*/  IMAD.IADD R192, R3, 0x1, R172 ;  /* 0x0000000103c07824 */ /* 0x000fe400078e02ac */
[----:B------:R-:W-:Y:S01]  /*afa0*/  IMAD.IADD R190, R190, 0x1, R3 ;  /* 0x00000001bebe7824 */ /* 0x000fe200078e0203 */
[----:B------:R-:W-:Y:S01]  /*afb0*/  @P4 STS.128 [R217+0xe800], RZ ;  /* 0x00e800ffd9004388 */ /* 0x000fe20000000c00 */
[C---:B------:R-:W-:Y:S03]  /*afc0*/  IMAD.IADD R188, R187.reuse, 0x1, R192 ;  /* 0x00000001bbbc7824 */ /* 0x040fe600078e02c0 */
[----:B------:R-:W-:Y:S01]  /*afd0*/  @!PT LDS RZ, [RZ] ;  /* 0x00000000fffff984 */ /* 0x000fe20000000800 */
[----:B------:R-:W-:Y:S01]  /*afe0*/  @!PT LDS RZ, [RZ] ;  /* 0x00000000fffff984 */ /* 0x000fe20000000800 */
[----:B------:R-:W-:Y:S01]  /*aff0*/  @!PT LDS RZ, [RZ] ;  /* 0x00000000fffff984 */ /* 0x000fe20000000800 */
[----:B------:R-:W-:Y:S01]  /*b000*/  @!P1 LDGSTS.E.BYPASS.LTC128B.128 [R217+0x10800], desc[UR14][R174.64+0x100] ;  /* 0x10800100aed99fae */ /* 0x000fe2000b981a0e */
[----:B------:R-:W-:Y:S03]  /*b010*/  IADD3 R3, PT, PT, R187, R190, RZ ;  /* 0x000000bebb037210 */ /* 0x000fe60007ffe0ff */
        /* <DEDUP_REMOVED lines=32> */
[----:B------:R-:W5:Y:S04]  /*b220*/  LDSM.16.M88.4 R136, [R193+UR5+0x6000] ;  /* 0x00600005c188783b */ /* 0x000f680008000200 */
[----:B------:R-:W3:Y:S04]  /*b230*/  LDSM.16.M88.4 R140, [R193+UR5+0x6800] ;  /* 0x00680005c18c783b */ /* 0x000ee80008000200 */
[----:B------:R-:W4:Y:S04]  /*b240*/  LDSM.16.M88.4 R144, [R193+UR5+0x7000] ;  /* 0x00700005c190783b */ /* 0x000f280008000200 */
[----:B------:R-:W0:Y:S04]  /*b250*/  LDGDEPBAR ;  /* 0x00000000000079af */ /* 0x000e280000000000 */
[----:B------:R-:W4:Y:S04]  /*b260*/  LDSM.16.M88.4 R148, [R193+UR5+0x7800] ;  /* 0x00780005c194783b */ /* 0x000f280008000200 */
[----:B------:R-:W-:Y:S04]  /*b270*/  LDSM.16.M88.4 R152, [R191] ;  /* 0x00000000bf98783b */ /* 0x000fe80000000200 */
[----:B------:R-:W4:Y:S04]  /*b280*/  LDSM.16.M88.4 R156, [R189+0x6000] ;  /* 0x00600000bd9c783b */ /* 0x000f280000000200 */
[----:B------:R-:W4:Y:S04]  /*b290*/  LDSM.16.M88.4 R160, [R189+0x6800] ;  /* 0x00680000bda0783b */ /* 0x000f280000000200 */
[----:B------:R-:W-:Y:S04]  /*b2a0*/  LDSM.16.M88.4 R164, [R3+0x6000] ;  /* 0x0060000003a4783b */ /* 0x000fe80000000200 */
[----:B-1----:R-:W-:Y:S01]  /*b2b0*/  LDSM.16.M88.4 R168, [R189+0x8000] ;  /* 0x00800000bda8783b */ /* 0x002fe20000000200 */
[C---:B-----5:R-:W-:Y:S03]  /*b2c0*/  HMMA.16816.F32.BF16 R4, R132.reuse, R136, RZ ;  /* 0x000000888404723c */ /* 0x060fe600000418ff */
[----:B--2---:R-:W-:Y:S05]  /*b2d0*/  LDSM.16.M88.4 R176, [R193+UR5+0xa000] ;  /* 0x00a00005c1b0783b */ /* 0x004fea0008000200 */
[C---:B------:R-:W-:Y:S01]  /*b2e0*/  HMMA.16816.F32.BF16 R8, R132.reuse, R138, RZ ;  /* 0x0000008a8408723c */ /* 0x040fe200000418ff */
[----:B------:R-:W1:Y:S07]  /*b2f0*/  LDSM.16.M88.4 R136, [R189+0x7000] ;  /* 0x00700000bd88783b */ /* 0x000e6e0000000200 */
[C---:B---3--:R-:W-:Y:S08]  /*b300*/  HMMA.16816.F32.BF16 R12, R132.reuse, R140, RZ ;  /* 0x0000008c840c723c */ /* 0x048ff000000418ff */
[C---:B------:R-:W-:Y:S01]  /*b310*/  HMMA.16816.F32.BF16 R16, R132.reuse, R142, RZ ;  /* 0x0000008e8410723c */ /* 0x040fe200000418ff */
[----:B------:R-:W-:Y:S07]  /*b320*/  LDSM.16.M88.4 R140, [R192] ;  /* 0x00000000c08c783b */ /* 0x000fee0000000200 */
[C---:B----4-:R-:W-:Y:S08]  /*b330*/  HMMA.16816.F32.BF16 R20, R132.reuse, R144, RZ ;  /* 0x000000908414723c */ /* 0x050ff000000418ff */
[C---:B------:R-:W-:Y:S01]  /*b340*/  HMMA.16816.F32.BF16 R24, R132.reuse, R146, RZ ;  /* 0x000000928418723c */ /* 0x040fe200000418ff */
[----:B------:R-:W-:Y:S07]  /*b350*/  LDSM.16.M88.4 R144, [R190+0x6000] ;  /* 0x00600000be90783b */ /* 0x000fee0000000200 */
[C---:B------:R-:W-:Y:S08]  /*b360*/  HMMA.16816.F32.BF16 R28, R132.reuse, R148, RZ ;  /* 0x00000094841c723c */ /* 0x040ff000000418ff */
        /* <DEDUP_REMOVED lines=215> */
.L_x_1776:
        /* <DEDUP_REMOVED lines=72> */
.L_x_1775:
[C---:B------:R-:W-:Y:S01]  /*c560*/  VIADD R143, R208.reuse, 0xffffffe0 ;  /* 0xffffffe0d08f7836 */ /* 0x040fe20000000000 */
[C---:B------:R-:W-:Y:S01]  /*c570*/  IADD3 R134, PT, PT, R208.reuse, -0x18, RZ ;  /* 0xffffffe8d0867810 */ /* 0x040fe20007ffe0ff */
[C---:B------:R-:W-:Y:S01]  /*c580*/  VIADD R140, R208.reuse, 0xffffffe1 ;  /* 0xffffffe1d08c7836 */ /* 0x040fe20000000000 */
[C---:B--2---:R-:W-:Y:S01]  /*c590*/  IADD3 R137, PT, PT, R208.reuse, -0xf, RZ ;  /* 0xfffffff1d0897810 */ /* 0x044fe20007ffe0ff */
[C---:B------:R-:W-:Y:S01]  /*c5a0*/  VIADD R132, R208.reuse, 0xffffffe9 ;  /* 0xffffffe9d0847836 */ /* 0x040fe20000000000 */
[CC--:B------:R-:W-:Y:S01]  /*c5b0*/  ISETP.GT.AND P5, PT, R199.reuse, R143.reuse, PT ;  /* 0x0000008fc700720c */ /* 0x0c0fe20003fa4270 */
[----:B------:R-:W-:Y:S01]  /*c5c0*/  VIADD R133, R208, 0xfffffff8 ;  /* 0xfffffff8d0857836 */ /* 0x000fe20000000000 */
[-C--:B------:R-:W-:Y:S01]  /*c5d0*/  ISETP.GT.AND P4, PT, R199, R140.reuse, PT ;  /* 0x0000008cc700720c */ /* 0x080fe20003f84270 */
[----:B------:R-:W-:Y:S01]  /*c5e0*/  VIADD R210, R210, 0xffffffc0 ;  /* 0xffffffc0d2d27836 */ /* 0x000fe20000000000 */
[----:B------:R-:W-:Y:S02]  /*c5f0*/  ISETP.GT.AND P0, PT, R194, R140, PT ;  /* 0x0000008cc200720c */ /* 0x000fe40003f04270 */
[----:B------:R-:W-:Y:S01]  /*c600*/  FSEL R141, R4, -INF , !P5 ;  /* 0xff800000048d7808 */ /* 0x000fe20006800000 */
[----:B------:R-:W-:Y:S01]  /*c610*/  VIADD R4, R208, 0x18 ;  /* 0x00000018d0047836 */ /* 0x000fe20000000000 */
[----:B------:R-:W-:Y:S02]  /*c620*/  FSEL R139, R5, -INF , !P4 ;  /* 0xff800000058b7808 */ /* 0x000fe40006000000 */
[C---:B------:R-:W-:Y:S02]  /*c630*/  ISETP.GT.AND P5, PT, R199.reuse, R134, PT ;  /* 0x00000086c700720c */ /* 0x040fe40003fa4270 */
[-C--:B------:R-:W-:Y:S02]  /*c640*/  ISETP.GT.AND P4, PT, R199, R132.reuse, PT ;  /* 0x00000084c700720c */ /* 0x080fe40003f84270 */
[----:B------:R-:W-:Y:S02]  /*c650*/  FSEL R5, R7, -INF , !P0 ;  /* 0xff80000007057808 */ /* 0x000fe40004000000 */
[C---:B------:R-:W-:Y:S02]  /*c660*/  ISETP.GT.AND P0, PT, R194.reuse, R132, PT ;  /* 0x00000084c200720c */ /* 0x040fe40003f04270 */
[----:B------:R-:W-:Y:S02]  /*c670*/  ISETP.GT.AND P1, PT, R194, R143, PT ;  /* 0x0000008fc200720c */ /* 0x000fe40003f24270 */
[----:B------:R-:W-:Y:S02]  /*c680*/  FSEL R138, R8, -INF , !P5 ;  /* 0xff800000088a7808 */ /* 0x000fe40006800000 */
[----:B------:R-:W-:Y:S02]  /*c690*/  FSEL R8, R9, -INF , !P4 ;  /* 0xff80000009087808 */ /* 0x000fe40006000000 */
[----:B------:R-:W-:Y:S01]  /*c6a0*/  FSEL R136, R6, -INF , !P1 ;  /* 0xff80000006887808 */ /* 0x000fe20004800000 */
[C---:B------:R-:W-:Y:S01]  /*c6b0*/  VIADD R6, R208.reuse, 0x9 ;  /* 0x00000009d0067836 */ /* 0x040fe20000000000 */
[----:B------:R-:W-:Y:S01]  /*c6c0*/  FSEL R9, R11, -INF , !P0 ;  /* 0xff8000000b097808 */ /* 0x000fe20004000000 */
[----:B------:R-:W-:Y:S01]  /*c6d0*/  VIADD R11, R208, 0xfffffff0 ;  /* 0xfffffff0d00b7836 */ /* 0x000fe20000000000 */
[C---:B------:R-:W-:Y:S02]  /*c6e0*/  ISETP.GT.AND P1, PT, R194.reuse, R134, PT ;  /* 0x00000086c200720c */ /* 0x040fe40003f24270 */
[----:B------:R-:W-:Y:S02]  /*c6f0*/  ISETP.GT.AND P0, PT, R194, R137, PT ;  /* 0x00000089c200720c */ /* 0x000fe40003f04270 */
[----:B------:R-:W-:Y:S02]  /*c700*/  FSEL R135, R10, -INF , !P1 ;  /* 0xff8000000a877808 */ /* 0x000fe40004800000 */
[-C--:B------:R-:W-:Y:S02]  /*c710*/  ISETP.GT.AND P1, PT, R194, R11.reuse, PT ;  /* 0x0000000bc200720c */ /* 0x080fe40003f24270 */
[----:B------:R-:W-:Y:S02]  /*c720*/  IADD3 R3, PT, PT, R208, -0x7, RZ ;  /* 0xfffffff9d0037810 */ /* 0x000fe40007ffe0ff */
[----:B------:R-:W-:Y:S02]  /*c730*/  FSEL R15, R15, -INF , !P0 ;  /* 0xff8000000f0f7808 */ /* 0x000fe40004000000 */
[----:B------:R-:W-:Y:S02]  /*c740*/  FSEL R147, R14, -INF , !P1 ;  /* 0xff8000000e937808 */ /* 0x000fe40004800000 */
[C---:B------:R-:W-:Y:S02]  /*c750*/  ISETP.GT.AND P5, PT, R199.reuse, R11, PT ;  /* 0x0000000bc700720c */ /* 0x040fe40003fa4270 */
[C---:B------:R-:W-:Y:S02]  /*c760*/  ISETP.GT.AND P0, PT, R199.reuse, R133, PT ;  /* 0x00000085c700720c */ /* 0x040fe40003f04270 */
[----:B------:R-:W-:Y:S02]  /*c770*/  ISETP.GT.AND P4, PT, R199, R137, PT ;  /* 0x00000089c700720c */ /* 0x000fe40003f84270 */
[----:B------:R-:W-:Y:S02]  /*c780*/  ISETP.GT.AND P1, PT, R194, R3, PT ;  /* 0x00000003c200720c */ /* 0x000fe40003f24270 */
[----:B------:R-:W-:Y:S02]  /*c790*/  FSEL R146, R12, -INF , !P5 ;  /* 0xff8000000c927808 */ /* 0x000fe40006800000 */
[----:B------:R-:W-:Y:S02]  /*c7a0*/  FSEL R142, R16, -INF , !P0 ;  /* 0xff800000108e7808 */ /* 0x000fe40004000000 */
[----:B------:R-:W-:Y:S02]  /*c7b0*/  FSEL R144, R13, -INF , !P4 ;  /* 0xff8000000d907808 */ /* 0x000fe40006000000 */
[----:B------:R-:W-:Y:S02]  /*c7c0*/  ISETP.GE.AND P5, PT, R143, R198, PT ;  /* 0x000000c68f00720c */ /* 0x000fe40003fa6270 */
[----:B------:R-:W-:Y:S02]  /*c7d0*/  FSEL R19, R19, -INF , !P1 ;  /* 0xff80000013137808 */ /* 0x000fe40004800000 */
[----:B------:R-:W-:Y:S01]  /*c7e0*/  ISETP.GE.AND P0, PT, R143, R197, PT ;  /* 0x000000c58f00720c */ /* 0x000fe20003f06270 */
[----:B------:R-:W-:Y:S01]  /*c7f0*/  VIADD R143, R208, 0x1 ;  /* 0x00000001d08f7836 */ /* 0x000fe20000000000 */
[----:B------:R-:W-:Y:S02]  /*c800*/  ISETP.GT.AND P6, PT, R199, R3, PT ;  /* 0x00000003c700720c */ /* 0x000fe40003fc4270 */
[CC--:B------:R-:W-:Y:S02]  /*c810*/  ISETP.GT.AND P1, PT, R194.reuse, R208.reuse, PT ;  /* 0x000000d0c200720c */ /* 0x0c0fe40003f24270 */
[----:B------:R-:W-:Y:S02]  /*c820*/  ISETP.GT.AND P4, PT, R194, R133, PT ;  /* 0x00000085c200720c */ /* 0x000fe40003f84270 */
[----:B------:R-:W-:Y:S02]  /*c830*/  IADD3 R13, PT, PT, R208, 0x8, RZ ;  /* 0x00000008d00d7810 */ /* 0x000fe40007ffe0ff */
[----:B------:R-:W-:Y:S02]  /*c840*/  FSEL R22, R22, -INF , !P1 ;  /* 0xff80000016167808 */ /* 0x000fe40004800000 */
[----:B------:R-:W-:Y:S02]  /*c850*/  FSEL R17, R17, -INF , !P6 ;  /* 0xff80000011117808 */ /* 0x000fe40007000000 */
[----:B------:R-:W-:Y:S02]  /*c860*/  FSEL R18, R18, -INF , !P4 ;  /* 0xff80000012127808 */ /* 0x000fe40006000000 */
[C---:B------:R-:W-:Y:S02]  /*c870*/  ISETP.GT.AND P6, PT, R199.reuse, R143, PT ;  /* 0x0000008fc700720c */ /* 0x040fe40003fc4270 */
[C---:B------:R-:W-:Y:S02]  /*c880*/  ISETP.GT.AND P1, PT, R199.reuse, R13, PT ;  /* 0x0000000dc700720c */ /* 0x040fe40003f24270 */
[----:B------:R-:W-:Y:S02]  /*c890*/  ISETP.GT.AND P4, PT, R199, R208, PT ;  /* 0x000000d0c700720c */ /* 0x000fe40003f84270 */
[----:B------:R-:W-:Y:S01]  /*c8a0*/  FSEL R160, R21, -INF , !P6 ;  /* 0xff80000015a07808 */ /* 0x000fe20007000000 */
[----:B------:R-:W-:Y:S01]  /*c8b0*/  VIADD R21, R208, 0x11 ;  /* 0x00000011d0157836 */ /* 0x000fe20000000000 */
[----:B------:R-:W-:Y:S02]  /*c8c0*/  FSEL R162, R20, -INF , !P4 ;  /* 0xff80000014a27808 */ /* 0x000fe40006000000 */
[----:B------:R-:W-:Y:S02]  /*c8d0*/  FSEL R24, R24, -INF , !P1 ;  /* 0xff80000018187808 */ /* 0x000fe40004800000 */
[C---:B------:R-:W-:Y:S02]  /*c8e0*/  ISETP.GT.AND P4, PT, R194.reuse, R143, PT ;  /* 0x0000008fc200720c */ /* 0x040fe40003f84270 */
[-C--:B------:R-:W-:Y:S02]  /*c8f0*/  ISETP.GT.AND P6, PT, R199, R6.reuse, PT ;  /* 0x00000006c700720c */ /* 0x080fe40003fc4270 */
[----:B------:R-:W-:Y:S02]  /*c900*/  ISETP.GT.AND P1, PT, R194, R6, PT ;  /* 0x00000006c200720c */ /* 0x000fe40003f24270 */
[----:B------:R-:W-:Y:S02]  /*c910*/  IADD3 R20, PT, PT, R208, 0x10, RZ ;  /* 0x00000010d0147810 */ /* 0x000fe40007ffe0ff */
[----:B------:R-:W-:Y:S02]  /*c920*/  FSEL R23, R23, -INF , !P4 ;  /* 0xff80000017177808 */ /* 0x000fe40006000000 */
[----:B------:R-:W-:Y:S02]  /*c930*/  FSEL R25, R25, -INF , !P6 ;  /* 0xff80000019197808 */ /* 0x000fe40007000000 */
[----:B------:R-:W-:Y:S02]  /*c940*/  FSEL R27, R27, -INF , !P1 ;  /* 0xff8000001b1b7808 */ /* 0x000fe40004800000 */
[CC--:B------:R-:W-:Y:S02]  /*c950*/  ISETP.GT.AND P1, PT, R199.reuse, R20.reuse, PT ;  /* 0x00000014c700720c */ /* 0x0c0fe40003f24270 */
[----:B------:R-:W-:Y:S02]  /*c960*/  ISETP.GT.AND P6, PT, R199, R21, PT ;  /* 0x00000015c700720c */ /* 0x000fe40003fc4270 */
[----:B------:R-:W-:Y:S02]  /*c970*/  ISETP.GT.AND P4, PT, R194, R13, PT ;  /* 0x0000000dc200720c */ /* 0x000fe40003f84270 */
[----:B------:R-:W-:Y:S02]  /*c980*/  IADD3 R16, PT, PT, R208, 0x19, RZ ;  /* 0x00000019d0107810 */ /* 0x000fe40007ffe0ff */
[----:B------:R-:W-:Y:S02]  /*c990*/  FSEL R28, R28, -INF , !P1 ;  /* 0xff8000001c1c7808 */ /* 0x000fe40004800000 */
[----:B------:R-:W-:Y:S02]  /*c9a0*/  FSEL R29, R29, -INF , !P6 ;  /* 0xff8000001d1d7808 */ /* 0x000fe40007000000 */
[----:B------:R-:W-:Y:S02]  /*c9b0*/  FSEL R26, R26, -INF , !P4 ;  /* 0xff8000001a1a7808 */ /* 0x000fe40006000000 */
[C---:B------:R-:W-:Y:S02]  /*c9c0*/  ISETP.GT.AND P4, PT, R194.reuse, R20, PT ;  /* 0x00000014c200720c */ /* 0x040fe40003f84270 */
[----:B------:R-:W-:Y:S02]  /*c9d0*/  ISETP.GT.AND P1, PT, R194, R21, PT ;  /* 0x00000015c200720c */ /* 0x000fe40003f24270 */
[----:B------:R-:W-:Y:S02]  /*c9e0*/  ISETP.GT.AND P6, PT, R199, R16, PT ;  /* 0x00000010c700720c */ /* 0x000fe40003fc4270 */
[----:B------:R-:W-:Y:S02]  /*c9f0*/  FSEL R30, R30, -INF , !P4 ;  /* 0xff8000001e1e7808 */ /* 0x000fe40006000000 */
[----:B------:R-:W-:Y:S02]  /*ca00*/  FSEL R31, R31, -INF , !P1 ;  /* 0xff8000001f1f7808 */ /* 0x000fe40004800000 */
[----:B------:R-:W-:Y:S02]  /*ca10*/  FSEL R33, R33, -INF , !P6 ;  /* 0xff80000021217808 */ /* 0x000fe40007000000 */
[----:B------:R-:W-:Y:S02]  /*ca20*/  ISETP.GT.AND P1, PT, R199, R4, PT ;  /* 0x00000004c700720c */ /* 0x000fe40003f24270 */
[C---:B------:R-:W-:Y:S02]  /*ca30*/  ISETP.GT.AND P4, PT, R194.reuse, R16, PT ;  /* 0x00000010c200720c */ /* 0x040fe40003f84270 */
[----:B------:R-:W-:Y:S02]  /*ca40*/  ISETP.GT.AND P6, PT, R194, R4, PT ;  /* 0x00000004c200720c */ /* 0x000fe40003fc4270 */
[----:B------:R-:W-:Y:S02]  /*ca50*/  FSEL R32, R32, -INF , !P1 ;  /* 0xff80000020207808 */ /* 0x000fe40004800000 */
[----:B------:R-:W-:Y:S02]  /*ca60*/  FSEL R35, R35, -INF , !P4 ;  /* 0xff80000023237808 */ /* 0x000fe40006000000 */
[----:B------:R-:W-:Y:S02]  /*ca70*/  FSEL R34, R34, -INF , !P6 ;  /* 0xff80000022227808 */ /* 0x000fe40007000000 */
[CC--:B------:R-:W-:Y:S02]  /*ca80*/  ISETP.GE.AND P1, PT, R208.reuse, R198.reuse, PT ;  /* 0x000000c6d000720c */ /* 0x0c0fe40003f26270 */
[-C--:B------:R-:W-:Y:S02]  /*ca90*/  ISETP.GE.AND P6, PT, R208, R197.reuse, PT ;  /* 0x000000c5d000720c */ /* 0x080fe40003fc6270 */
[-C--:B------:R-:W-:Y:S02]  /*caa0*/  ISETP.GE.AND P4, PT, R140, R198.reuse, PT ;  /* 0x000000c68c00720c */ /* 0x080fe40003f86270 */
[----:B------:R-:W-:Y:S02]  /*cab0*/  FSEL R162, R162, -INF , !P1 ;  /* 0xff800000a2a27808 */ /* 0x000fe40004800000 */
[----:B------:R-:W-:Y:S02]  /*cac0*/  FSEL R163, R22, -INF , !P6 ;  /* 0xff80000016a37808 */ /* 0x000fe40007000000 */
[----:B------:R-:W-:Y:S02]  /*cad0*/  FSEL R12, R139, -INF , !P4 ;  /* 0xff8000008b0c7808 */ /* 0x000fe40006000000 */
[-C--:B------:R-:W-:Y:S02]  /*cae0*/  ISETP.GE.AND P1, PT, R140, R197.reuse, PT ;  /* 0x000000c58c00720c */ /* 0x080fe40003f26270 */
[-C--:B------:R-:W-:Y:S02]  /*caf0*/  ISETP.GE.AND P4, PT, R132, R198.reuse, PT ;  /* 0x000000c68400720c */ /* 0x080fe40003f86270 */
[CC--:B------:R-:W-:Y:S02]  /*cb00*/  ISETP.GE.AND P6, PT, R134.reuse, R198.reuse, PT ;  /* 0x000000c68600720c */ /* 0x0c0fe40003fc6270 */
[----:B------:R-:W-:Y:S02]  /*cb10*/  FSEL R14, R141, -INF , !P5 ;  /* 0xff8000008d0e7808 */ /* 0x000fe40006800000 */
[-C--:B------:R-:W-:Y:S02]  /*cb20*/  ISETP.GE.AND P5, PT, R134, R197.reuse, PT ;  /* 0x000000c58600720c */ /* 0x080fe40003fa6270 */
[----:B------:R-:W-:Y:S02]  /*cb30*/  FSEL R10, R138, -INF , !P6 ;  /* 0xff8000008a0a7808 */ /* 0x000fe40007000000 */
[----:B------:R-:W-:Y:S02]  /*cb40*/  FSEL R5, R5, -INF , !P1 ;  /* 0xff80000005057808 */ /* 0x000fe40004800000 */
[----:B------:R-:W-:Y:S02]  /*cb50*/  FSEL R8, R8, -INF , !P4 ;  /* 0xff80000008087808 */ /* 0x000fe40006000000 */
[CC--:B------:R-:W-:Y:S02]  /*cb60*/  ISETP.GE.AND P1, PT, R11.reuse, R198.reuse, PT ;  /* 0x000000c60b00720c */ /* 0x0c0fe40003f26270 */
[-C--:B------:R-:W-:Y:S02]  /*cb70*/  ISETP.GE.AND P6, PT, R11, R197.reuse, PT ;  /* 0x000000c50b00720c */ /* 0x080fe40003fc6270 */
[-C--:B------:R-:W-:Y:S02]  /*cb80*/  ISETP.GE.AND P4, PT, R137, R198.reuse, PT ;  /* 0x000000c68900720c */ /* 0x080fe40003f86270 */
[----:B------:R-:W-:Y:S02]  /*cb90*/  FSEL R11, R135, -INF , !P5 ;  /* 0xff800000870b7808 */ /* 0x000fe40006800000 */
[-C--:B------:R-:W-:Y:S02]  /*cba0*/  ISETP.GE.AND P5, PT, R137, R197.reuse, PT ;  /* 0x000000c58900720c */ /* 0x080fe40003fa6270 */
[----:B------:R-:W-:Y:S02]  /*cbb0*/  FSEL R7, R136, -INF , !P0 ;  /* 0xff80000088077808 */ /* 0x000fe40004000000 */
[----:B------:R-:W-:Y:S02]  /*cbc0*/  FSEL R144, R144, -INF , !P4 ;  /* 0xff80000090907808 */ /* 0x000fe40006000000 */
[----:B------:R-:W-:Y:S02]  /*cbd0*/  FSEL R147, R147, -INF , !P6 ;  /* 0xff80000093937808 */ /* 0x000fe40007000000 */
[-C--:B------:R-:W-:Y:S02]  /*cbe0*/  ISETP.GE.AND P0, PT, R132, R197.reuse, PT ;  /* 0x000000c58400720c */ /* 0x080fe40003f06270 */
[C---:B------:R-:W-:Y:S02]  /*cbf0*/  ISETP.GE.AND P4, PT, R3.reuse, R198, PT ;  /* 0x000000c60300720c */ /* 0x040fe40003f86270 */
[-C--:B------:R-:W-:Y:S02]  /*cc00*/  ISETP.GE.AND P6, PT, R3, R197.reuse, PT ;  /* 0x000000c50300720c */ /* 0x080fe40003fc6270 */
[----:B------:R-:W-:Y:S02]  /*cc10*/  FSEL R145, R15, -INF , !P5 ;  /* 0xff8000000f917808 */ /* 0x000fe40006800000 */
[----:B------:R-:W-:Y:S02]  /*cc20*/  FMNMX3.FTZ R3, R0, R14, R12, !PT ;  /* 0x0000000e00037276 */ /* 0x000fe4000781000c */
[-C--:B------:R-:W-:Y:S02]  /*cc30*/  ISETP.GE.AND P5, PT, R143, R198.reuse, PT ;  /* 0x000000c68f00720c */ /* 0x080fe40003fa6270 */
[----:B------:R-:W-:Y:S02]  /*cc40*/  FSEL R9, R9, -INF , !P0 ;  /* 0xff80000009097808 */ /* 0x000fe40004000000 */
[----:B------:R-:W-:Y:S02]  /*cc50*/  ISETP.GE.AND P0, PT, R133, R198, PT ;  /* 0x000000c68500720c */ /* 0x000fe40003f06270 */
[----:B------:R-:W-:Y:S02]  /*cc60*/  FSEL R146, R146, -INF , !P1 ;  /* 0xff80000092927808 */ /* 0x000fe40004800000 */
[----:B------:R-:W-:Y:S02]  /*cc70*/  FMNMX3.FTZ R3, R3, R10, R8, !PT ;  /* 0x0000000a03037276 */ /* 0x000fe40007810008 */
[----:B------:R-:W-:Y:S02]  /*cc80*/  FSEL R141, R19, -INF , !P6 ;  /* 0xff800000138d7808 */ /* 0x000fe40007000000 */
[----:B------:R-:W-:Y:S02]  /*cc90*/  FSEL R160, R160, -INF , !P5 ;  /* 0xff800000a0a07808 */ /* 0x000fe40006800000 */
[C---:B------:R-:W-:Y:S02]  /*cca0*/  ISETP.GE.AND P6, PT, R6.reuse, R198, PT ;  /* 0x000000c60600720c */ /* 0x040fe40003fc6270 */
[----:B------:R-:W-:Y:S02]  /*ccb0*/  ISETP.GE.AND P5, PT, R6, R197, PT ;  /* 0x000000c50600720c */ /* 0x000fe40003fa6270 */
[----:B------:R-:W-:Y:S02]  /*ccc0*/  FSEL R142, R142, -INF , !P0 ;  /* 0xff8000008e8e7808 */ /* 0x000fe40004000000 */
[----:B------:R-:W-:Y:S02]  /*ccd0*/  FMNMX3.FTZ R6, R2, R7, R5, !PT ;  /* 0x0000000702067276 */ /* 0x000fe40007810005 */
[----:B------:R-:W-:Y:S02]  /*cce0*/  FSEL R140, R17, -INF , !P4 ;  /* 0xff800000118c7808 */ /* 0x000fe40006000000 */
[----:B------:R-:W-:Y:S02]  /*ccf0*/  FMNMX3.FTZ R3, R3, R146, R144, !PT ;  /* 0x0000009203037276 */ /* 0x000fe40007810090 */
[-C--:B------:R-:W-:Y:S02]  /*cd00*/  ISETP.GE.AND P0, PT, R143, R197.reuse, PT ;  /* 0x000000c58f00720c */ /* 0x080fe40003f06270 */
[----:B------:R-:W-:Y:S02]  /*cd10*/  ISETP.GE.AND P1, PT, R133, R197, PT ;  /* 0x000000c58500720c */ /* 0x000fe40003f26270 */
[----:B------:R-:W-:Y:S02]  /*cd20*/  FMNMX3.FTZ R6, R6, R11, R9, !PT ;  /* 0x0000000b06067276 */ /* 0x000fe40007810009 */
[----:B------:R-:W-:Y:S02]  /*cd30*/  FSEL R161, R23, -INF , !P0 ;  /* 0xff80000017a17808 */ /* 0x000fe40004000000 */
[----:B------:R-:W-:Y:S02]  /*cd40*/  FMNMX3.FTZ R3, R3, R142, R140, !PT ;  /* 0x0000008e03037276 */ /* 0x000fe4000781008c */
[-C--:B------:R-:W-:Y:S02]  /*cd50*/  ISETP.GE.AND P4, PT, R13, R198.reuse, PT ;  /* 0x000000c60d00720c */ /* 0x080fe40003f86270 */
[-C--:B------:R-:W-:Y:S02]  /*cd60*/  ISETP.GE.AND P0, PT, R20, R198.reuse, PT ;  /* 0x000000c61400720c */ /* 0x080fe40003f06270 */
[----:B------:R-:W-:Y:S02]  /*cd70*/  FSEL R148, R25, -INF , !P6 ;  /* 0xff80000019947808 */ /* 0x000fe40007000000 */
[----:B------:R-:W-:Y:S02]  /*cd80*/  FSEL R143, R18, -INF , !P1 ;  /* 0xff800000128f7808 */ /* 0x000fe40004800000 */
[----:B------:R-:W-:Y:S02]  /*cd90*/  ISETP.GE.AND P6, PT, R21, R198, PT ;  /* 0x000000c61500720c */ /* 0x000fe40003fc6270 */
[----:B------:R-:W-:Y:S02]  /*cda0*/  FMNMX3.FTZ R6, R6, R147, R145, !PT ;  /* 0x0000009306067276 */ /* 0x000fe40007810091 */
[----:B------:R-:W-:Y:S02]  /*cdb0*/  FSEL R150, R24, -INF , !P4 ;  /* 0xff80000018967808 */ /* 0x000fe40006000000 */
[----:B------:R-:W-:Y:S02]  /*cdc0*/  FMNMX3.FTZ R3, R3, R162, R160, !PT ;  /* 0x000000a203037276 */ /* 0x000fe400078100a0 */
[----:B------:R-:W-:Y:S02]  /*cdd0*/  FSEL R149, R27, -INF , !P5 ;  /* 0xff8000001b957808 */ /* 0x000fe40006800000 */
[----:B------:R-:W-:Y:S02]  /*cde0*/  FSEL R158, R28, -INF , !P0 ;  /* 0xff8000001c9e7808 */ /* 0x000fe40004000000 */
[-C--:B------:R-:W-:Y:S02]  /*cdf0*/  ISETP.GE.AND P4, PT, R20, R197.reuse, PT ;  /* 0x000000c51400720c */ /* 0x080fe40003f86270 */
[-C--:B------:R-:W-:Y:S02]  /*ce00*/  ISETP.GE.AND P1, PT, R13, R197.reuse, PT ;  /* 0x000000c50d00720c */ /* 0x080fe40003f26270 */
[C---:B------:R-:W-:Y:S02]  /*ce10*/  ISETP.GE.AND P5, PT, R16.reuse, R198, PT ;  /* 0x000000c61000720c */ /* 0x040fe40003fa6270 */
[----:B------:R-:W-:Y:S02]  /*ce20*/  ISETP.GE.AND P0, PT, R16, R197, PT ;  /* 0x000000c51000720c */ /* 0x000fe40003f06270 */
[----:B------:R-:W-:Y:S02]  /*ce30*/  FSEL R156, R29, -INF , !P6 ;  /* 0xff8000001d9c7808 */ /* 0x000fe40007000000 */
[----:B------:R-:W-:Y:S02]  /*ce40*/  FMNMX3.FTZ R16, R6, R143, R141, !PT ;  /* 0x0000008f06107276 */ /* 0x000fe4000781008d */
[----:B------:R-:W-:Y:S02]  /*ce50*/  FMNMX3.FTZ R3, R3, R150, R148, !PT ;  /* 0x0000009603037276 */ /* 0x000fe40007810094 */
[----:B------:R-:W-:Y:S02]  /*ce60*/  ISETP.GE.AND P6, PT, R4, R198, PT ;  /* 0x000000c60400720c */ /* 0x000fe40003fc6270 */
[----:B------:R-:W-:Y:S02]  /*ce70*/  FSEL R151, R26, -INF , !P1 ;  /* 0xff8000001a977808 */ /* 0x000fe40004800000 */
[----:B------:R-:W-:Y:S02]  /*ce80*/  FSEL R159, R30, -INF , !P4 ;  /* 0xff8000001e9f7808 */ /* 0x000fe40006000000 */
[----:B------:R-:W-:Y:S02]  /*ce90*/  ISETP.GE.AND P1, PT, R21, R197, PT ;  /* 0x000000c51500720c */ /* 0x000fe40003f26270 */
[----:B------:R-:W-:Y:S01]  /*cea0*/  FMNMX3.FTZ R16, R16, R163, R161, !PT ;  /* 0x000000a310107276 */ /* 0x000fe200078100a1 */
[----:B------:R-:W-:Y:S01]  /*ceb0*/  LDSM.16.MT88.4 R20, [R180+0xc000] ;  /* 0x00c00000b414783b */ /* 0x000fe20000004200 */
[----:B------:R-:W-:Y:S02]  /*cec0*/  ISETP.GE.AND P4, PT, R4, R197, PT ;  /* 0x000000c50400720c */ /* 0x000fe40003f86270 */
[----:B------:R-:W-:Y:S02]  /*ced0*/  FSEL R152, R33, -INF , !P5 ;  /* 0xff80000021987808 */ /* 0x000fe40006800000 */
[----:B------:R-:W-:Y:S02]  /*cee0*/  FSEL R153, R32, -INF , !P6 ;  /* 0xff80000020997808 */ /* 0x000fe40007000000 */
[----:B------:R-:W-:Y:S02]  /*cef0*/  FMNMX3.FTZ R4, R3, R158, R156, !PT ;  /* 0x0000009e03047276 */ /* 0x000fe4000781009c */
[----:B------:R-:W-:Y:S02]  /*cf00*/  FSEL R157, R31, -INF , !P1 ;  /* 0xff8000001f9d7808 */ /* 0x000fe40004800000 */
[----:B------:R-:W-:Y:S02]  /*cf10*/  FMNMX3.FTZ R16, R16, R151, R149, !PT ;  /* 0x0000009710107276 */ /* 0x000fe40007810095 */
[----:B------:R-:W-:Y:S02]  /*cf20*/  FMNMX3.FTZ R15, R4, R153, R152, !PT ;  /* 0x00000099040f7276 */ /* 0x000fe40007810098 */
[----:B------:R-:W-:Y:S02]  /*cf30*/  FMNMX3.FTZ R3, R16, R159, R157, !PT ;  /* 0x0000009f10037276 */ /* 0x000fe4000781009d */
[----:B------:R-:W-:Y:S01]  /*cf40*/  FSEL R133, R35, -INF , !P0 ;  /* 0xff80000023857808 */ /* 0x000fe20004000000 */
[----:B------:R-:W1:Y:S01]  /*cf50*/  SHFL.BFLY PT, R16, R15, 0x2, 0x1f ;  /* 0x0c401f000f107f89 */ /* 0x000e6200000e0000 */
[----:B------:R-:W-:Y:S02]  /*cf60*/  FSEL R134, R34, -INF , !P4 ;  /* 0xff80000022867808 */ /* 0x000fe40006000000 */
[----:B------:R-:W-:Y:S01]  /*cf70*/  IADD3 R164, PT, PT, R185, 0xc040, RZ ;  /* 0x0000c040b9a47810 */ /* 0x000fe20007ffe0ff */
[----:B------:R-:W-:Y:S01]  /*cf80*/  @P2 VIADD R164, R195, 0xffffffc0 ;  /* 0xffffffc0c3a42836 */ /* 0x000fe20000000000 */
[----:B------:R-:W-:Y:S02]  /*cf90*/  FMNMX3.FTZ R6, R3, R134, R133, !PT ;  /* 0x0000008603067276 */ /* 0x000fe40007810085 */
[----:B------:R-:W-:Y:S02]  /*cfa0*/  IADD3 R208, PT, PT, R208, -0x40, RZ ;  /* 0xffffffc0d0d07810 */ /* 0x000fe40007ffe0ff */
[----:B------:R-:W-:Y:S01]  /*cfb0*/  LDSM.16.MT88.4 R28, [R164] ;  /* 0x00000000a41c783b */ /* 0x000fe20000004200 */
[----:B------:R-:W-:Y:S07]  /*cfc0*/  IADD3 R187, PT, PT, R187, R164, RZ ;  /* 0x000000a4bbbb7210 */ /* 0x000fee0007ffe0ff */
[----:B------:R-:W2:Y:S01]  /*cfd0*/  SHFL.BFLY PT, R3, R6, 0x2, 0x1f ;  /* 0x0c401f0006037f89 */ /* 0x000ea200000e0000 */
[----:B-1----:R-:W-:Y:S07]  /*cfe0*/  FMNMX.FTZ R13, R15, R16, !PT ;  /* 0x000000100f0d7209 */ /* 0x002fee0007810000 */
[----:B------:R-:W1:Y:S01]  /*cff0*/  SHFL.BFLY PT, R132, R13, 0x1, 0x1f ;  /* 0x0c201f000d847f89 */ /* 0x000e6200000e0000 */
[----:B--2---:R-:W-:Y:S07]  /*d000*/  FMNMX.FTZ R4, R6, R3, !PT ;  /* 0x0000000306047209 */ /* 0x004fee0007810000 */
[----:B------:R-:W2:Y:S01]  /*d010*/  SHFL.BFLY PT, R3, R4, 0x1, 0x1f ;  /* 0x0c201f0004037f89 */ /* 0x000ea200000e0000 */
[----:B-1----:R-:W-:Y:S04]  /*d020*/  FMNMX.FTZ R132, R13, R132, !PT ;  /* 0x000000840d847209 */ /* 0x002fe80007810000 */
[C---:B------:R-:W-:Y:S01]  /*d030*/  FSETP.NEU.FTZ.AND P1, PT, R132.reuse, -INF , PT ;  /* 0xff8000008400780b */ /* 0x040fe20003f3d000 */
[----:B------:R-:W-:Y:S05]  /*d040*/  FMUL.FTZ R155, R132, UR4 ;  /* 0x00000004849b7c20 */ /* 0x000fea0008410000 */
[----:B------:R-:W-:Y:S05]  /*d050*/  FSEL R155, R155, RZ, P1 ;  /* 0x000000ff9b9b7208 */ /* 0x000fea0000800000 */
[--C-:B------:R-:W-:Y:S01]  /*d060*/  FFMA.FTZ R171, R14, UR4, -R155.reuse ;  /* 0x000000040eab7c23 */ /* 0x100fe2000801089b */
[--C-:B------:R-:W-:Y:S01]  /*d070*/  FFMA.FTZ R168, R12, UR4, -R155.reuse ;  /* 0x000000040ca87c23 */ /* 0x100fe2000801089b */
[----:B--2---:R-:W-:Y:S01]  /*d080*/  FMNMX.FTZ R3, R4, R3, !PT ;  /* 0x0000000304037209 */ /* 0x004fe20007810000 */
[----:B------:R-:W1:Y:S01]  /*d090*/  LDSM.16.MT88.4 R12, [R185+0xc000] ;  /* 0x00c00000b90c783b */ /* 0x000e620000004200 */
[--C-:B------:R-:W-:Y:S01]  /*d0a0*/  FFMA.FTZ R166, R10, UR4, -R155.reuse ;  /* 0x000000040aa67c23 */ /* 0x100fe2000801089b */
[--C-:B------:R-:W-:Y:S01]  /*d0b0*/  FFMA.FTZ R135, R8, UR4, -R155.reuse ;  /* 0x0000000408877c23 */ /* 0x100fe2000801089b */
[C---:B------:R-:W-:Y:S01]  /*d0c0*/  FSETP.NEU.FTZ.AND P0, PT, R3.reuse, -INF , PT ;  /* 0xff8000000300780b */ /* 0x040fe20003f1d000 */
[----:B------:R-:W-:Y:S01]  /*d0d0*/  FMUL.FTZ R154, R3, UR4 ;  /* 0x00000004039a7c20 */ /* 0x000fe20008410000 */
[----:B------:R-:W-:Y:S01]  /*d0e0*/  MUFU.EX2 R171, R171 ;  /* 0x000000ab00ab7308 */ /* 0x000fe20000000800 */
[--C-:B------:R-:W-:Y:S01]  /*d0f0*/  FFMA.FTZ R172, R146, UR4, -R155.reuse ;  /* 0x0000000492ac7c23 */ /* 0x100fe2000801089b */
[--C-:B------:R-:W-:Y:S01]  /*d100*/  FFMA.FTZ R173, R144, UR4, -R155.reuse ;  /* 0x0000000490ad7c23 */ /* 0x100fe2000801089b */
[--C-:B------:R-:W-:Y:S01]  /*d110*/  FFMA.FTZ R176, R142, UR4, -R155.reuse ;  /* 0x000000048eb07c23 */ /* 0x100fe2000801089b */
[----:B------:R-:W-:Y:S06]  /*d120*/  FSEL R154, R154, RZ, P0 ;  /* 0x000000ff9a9a7208 */ /* 0x000fec0000000000 */
[----:B------:R-:W2:Y:S01]  /*d130*/  MUFU.EX2 R168, R168 ;  /* 0x000000a800a87308 */ /* 0x000ea20000000800 */
[--C-:B------:R-:W-:Y:S01]  /*d140*/  FFMA.FTZ R179, R140, UR4, -R155.reuse ;  /* 0x000000048cb37c23 */ /* 0x100fe2000801089b */
[--C-:B------:R-:W-:Y:S01]  /*d150*/  FFMA.FTZ R188, R162, UR4, -R155.reuse ;  /* 0x00000004a2bc7c23 */ /* 0x100fe2000801089b */
[--C-:B------:R-:W-:Y:S01]  /*d160*/  FFMA.FTZ R189, R160, UR4, -R155.reuse ;  /* 0x00000004a0bd7c23 */ /* 0x100fe2000801089b */
[--C-:B------:R-:W-:Y:S01]  /*d170*/  FFMA.FTZ R169, R7, UR4, -R154.reuse ;  /* 0x0000000407a97c23 */ /* 0x100fe2000801089a */
[--C-:B------:R-:W-:Y:S01]  /*d180*/  FFMA.FTZ R167, R5, UR4, -R154.reuse ;  /* 0x0000000405a77c23 */ /* 0x100fe2000801089a */
[----:B------:R-:W-:Y:S01]  /*d190*/  FSEL R5, R3, RZ, P0 ;  /* 0x000000ff03057208 */ /* 0x000fe20000000000 */
[--C-:B------:R-:W-:Y:S01]  /*d1a0*/  FFMA.FTZ R165, R11, UR4, -R154.reuse ;  /* 0x000000040ba57c23 */ /* 0x100fe2000801089a */
[----:B------:R-:W-:Y:S01]  /*d1b0*/  FSEL R7, R132, RZ, P1 ;  /* 0x000000ff84077208 */ /* 0x000fe20000800000 */
[----:B------:R-:W-:Y:S01]  /*d1c0*/  FFMA.FTZ R170, R9, UR4, -R154 ;  /* 0x0000000409aa7c23 */ /* 0x000fe2000801089a */
[----:B------:R-:W-:Y:S01]  /*d1d0*/  MUFU.EX2 R169, R169 ;  /* 0x000000a900a97308 */ /* 0x000fe20000000800 */
[----:B------:R-:W-:Y:S01]  /*d1e0*/  FADD.FTZ R2, -R5, R2 ;  /* 0x0000000205027221 */ /* 0x000fe20000010100 */
[----:B------:R-:W-:Y:S01]  /*d1f0*/  FFMA.FTZ R175, R147, UR4, -R154 ;  /* 0x0000000493af7c23 */ /* 0x000fe2000801089a */
[----:B------:R-:W-:Y:S07]  /*d200*/  FADD.FTZ R0, -R7, R0 ;  /* 0x0000000007007221 */ /* 0x000fee0000010100 */
[----:B------:R-:W3:Y:S01]  /*d210*/  MUFU.EX2 R167, R167 ;  /* 0x000000a700a77308 */ /* 0x000ee20000000800 */
[----:B------:R-:W-:Y:S01]  /*d220*/  FMUL.FTZ R8, R2, UR4 ;  /* 0x0000000402087c20 */ /* 0x000fe20008410000 */
[----:B--2---:R-:W-:Y:S01]  /*d230*/  F2FP.BF16.F32.PACK_AB R136, R168, R171 ;  /* 0x000000aba888723e */ /* 0x004fe200000010ff */
[----:B------:R-:W-:Y:S07]  /*d240*/  FMUL.FTZ R7, R0, UR4 ;  /* 0x0000000400077c20 */ /* 0x000fee0008410000 */
[----:B------:R-:W-:Y:S01]  /*d250*/  MUFU.EX2 R166, R166 ;  /* 0x000000a600a67308 */ /* 0x000fe20000000800 */
[--C-:B------:R-:W-:Y:S01]  /*d260*/  FFMA.FTZ R174, R145, UR4, -R154.reuse ;  /* 0x0000000491ae7c23 */ /* 0x100fe2000801089a */
[--C-:B------:R-:W-:Y:S01]  /*d270*/  FFMA.FTZ R177, R143, UR4, -R154.reuse ;  /* 0x000000048fb17c23 */ /* 0x100fe2000801089a */
[----:B------:R-:W-:Y:S07]  /*d280*/  LDSM.16.MT88.4 R144, [R164+0x4800] ;  /* 0x00480000a490783b */ /* 0x000fee0000004200 */
[----:B------:R-:W2:Y:S01]  /*d290*/  MUFU.EX2 R135, R135 ;  /* 0x0000008700877308 */ /* 0x000ea20000000800 */
[--C-:B------:R-:W-:Y:S01]  /*d2a0*/  FFMA.FTZ R178, R141, UR4, -R154.reuse ;  /* 0x000000048db27c23 */ /* 0x100fe2000801089a */
[--C-:B------:R-:W-:Y:S01]  /*d2b0*/  FFMA.FTZ R191, R163, UR4, -R154.reuse ;  /* 0x00000004a3bf7c23 */ /* 0x100fe2000801089a */
[--C-:B------:R-:W-:Y:S07]  /*d2c0*/  FFMA.FTZ R192, R161, UR4, -R154.reuse ;  /* 0x00000004a1c07c23 */ /* 0x100fee000801089a */
[----:B------:R-:W-:Y:S01]  /*d2d0*/  MUFU.EX2 R165, R165 ;  /* 0x000000a500a57308 */ /* 0x000fe20000000800 */
[--C-:B------:R-:W-:Y:S01]  /*d2e0*/  FFMA.FTZ R190, R150, UR4, -R155.reuse ;  /* 0x0000000496be7c23 */ /* 0x100fe2000801089b */
[----:B---3--:R-:W-:Y:S01]  /*d2f0*/  F2FP.BF16.F32.PACK_AB R137, R167, R169 ;  /* 0x000000a9a789723e */ /* 0x008fe200000010ff */
[----:B------:R-:W-:Y:S07]  /*d300*/  LDSM.16.MT88.4 R140, [R185+0x10800] ;  /* 0x01080000b98c783b */ /* 0x000fee0000004200 */
[----:B------:R-:W3:Y:S01]  /*d310*/  MUFU.EX2 R170, R170 ;  /* 0x000000aa00aa7308 */ /* 0x000ee20000000800 */
[--C-:B------:R-:W-:Y:S01]  /*d320*/  FFMA.FTZ R193, R148, UR4, -R155.reuse ;  /* 0x0000000494c17c23 */ /* 0x100fe2000801089b */
[--C-:B------:R-:W-:Y:S01]  /*d330*/  FFMA.FTZ R203, R151, UR4, -R154.reuse ;  /* 0x0000000497cb7c23 */ /* 0x100fe2000801089a */
[--C-:B------:R-:W-:Y:S07]  /*d340*/  FFMA.FTZ R218, R149, UR4, -R154.reuse ;  /* 0x0000000495da7c23 */ /* 0x100fee000801089a */
[----:B------:R-:W4:Y:S01]  /*d350*/  MUFU.EX2 R2, R7 ;  /* 0x0000000700027308 */ /* 0x000f220000000800 */
[--C-:B------:R-:W-:Y:S01]  /*d360*/  FFMA.FTZ R219, R158, UR4, -R155.reuse ;  /* 0x000000049edb7c23 */ /* 0x100fe2000801089b */
[----:B--2---:R-:W-:Y:S01]  /*d370*/  F2FP.BF16.F32.PACK_AB R138, R135, R166 ;  /* 0x000000a6878a723e */ /* 0x004fe200000010ff */
[----:B------:R-:W-:Y:S07]  /*d380*/  LDSM.16.MT88.4 R148, [R164+0x5000] ;  /* 0x00500000a494783b */ /* 0x000fee0000004200 */
[----:B------:R-:W2:Y:S01]  /*d390*/  MUFU.EX2 R0, R8 ;  /* 0x0000000800007308 */ /* 0x000ea20000000800 */
[--C-:B------:R-:W-:Y:S01]  /*d3a0*/  FFMA.FTZ R220, R156, UR4, -R155.reuse ;  /* 0x000000049cdc7c23 */ /* 0x100fe2000801089b */
[--C-:B------:R-:W-:Y:S01]  /*d3b0*/  FFMA.FTZ R221, R159, UR4, -R154.reuse ;  /* 0x000000049fdd7c23 */ /* 0x100fe2000801089a */
[----:B------:R-:W-:Y:S01]  /*d3c0*/  FFMA.FTZ R222, R157, UR4, -R154 ;  /* 0x000000049dde7c23 */ /* 0x000fe2000801089a */
[--C-:B------:R-:W-:Y:S01]  /*d3d0*/  FFMA.FTZ R223, R153, UR4, -R155.reuse ;  /* 0x0000000499df7c23 */ /* 0x100fe2000801089b */
[----:B------:R-:W-:Y:S01]  /*d3e0*/  FFMA.FTZ R155, R152, UR4, -R155 ;  /* 0x00000004989b7c23 */ /* 0x000fe2000801089b */
[----:B---3--:R-:W-:Y:S01]  /*d3f0*/  F2FP.BF16.F32.PACK_AB R139, R170, R165 ;  /* 0x000000a5aa8b723e */ /* 0x008fe200000010ff */
[----:B------:R-:W-:Y:S03]  /*d400*/  LDSM.16.MT88.4 R156, [R187+0x3800] ;  /* 0x00380000bb9c783b */ /* 0x000fe60000004200 */
[----:B------:R-:W-:Y:S01]  /*d410*/  MUFU.EX2 R172, R172 ;  /* 0x000000ac00ac7308 */ /* 0x000fe20000000800 */
[----:B------:R-:W-:Y:S01]  /*d420*/  ISETP.GT.AND P0, PT, R209, R200, PT ;  /* 0x000000c8d100720c */ /* 0x000fe20003f04270 */
[C---:B----4-:R-:W-:Y:S01]  /*d430*/  FMUL.FTZ R4, R2.reuse, R128 ;  /* 0x0000008002047220 */ /* 0x050fe20000410000 */
[C---:B------:R-:W-:Y:S01]  /*d440*/  FMUL.FTZ R5, R2.reuse, R129 ;  /* 0x0000008102057220 */ /* 0x040fe20000410000 */
[C---:B------:R-:W-:Y:S01]  /*d450*/  FMUL.FTZ R9, R2.reuse, R125 ;  /* 0x0000007d02097220 */ /* 0x040fe20000410000 */
[----:B------:R-:W-:Y:S01]  /*d460*/  FMUL.FTZ R16, R2, R116 ;  /* 0x0000007402107220 */ /* 0x000fe20000410000 */
[C---:B--2---:R-:W-:Y:S01]  /*d470*/  FMUL.FTZ R6, R0.reuse, R130 ;  /* 0x0000008200067220 */ /* 0x044fe20000410000 */
[----:B------:R-:W-:Y:S01]  /*d480*/  FMUL.FTZ R7, R0, R131 ;  /* 0x0000008300077220 */ /* 0x000fe20000410000 */
[----:B------:R-:W-:Y:S01]  /*d490*/  LDSM.16.MT88.4 R160, [R185+0x11800] ;  /* 0x01180000b9a0783b */ /* 0x000fe20000004200 */
[----:B------:R-:W-:Y:S01]  /*d4a0*/  FMUL.FTZ R8, R2, R124 ;  /* 0x0000007c02087220 */ /* 0x000fe20000410000 */
[C---:B------:R-:W-:Y:S01]  /*d4b0*/  FMUL.FTZ R10, R0.reuse, R126 ;  /* 0x0000007e000a7220 */ /* 0x040fe20000410000 */
[----:B------:R-:W-:Y:S01]  /*d4c0*/  FMUL.FTZ R11, R0, R127 ;  /* 0x0000007f000b7220 */ /* 0x000fe20000410000 */
[----:B------:R-:W-:Y:S01]  /*d4d0*/  FMUL.FTZ R17, R2, R117 ;  /* 0x0000007502117220 */ /* 0x000fe20000410000 */
[----:B------:R-:W-:Y:S01]  /*d4e0*/  FMUL.FTZ R18, R0, R118 ;  /* 0x0000007600127220 */ /* 0x000fe20000410000 */
[C---:B-1----:R-:W-:Y:S01]  /*d4f0*/  HMMA.16816.F32.BF16 R4, R136.reuse, R12, R4 ;  /* 0x0000000c8804723c */ /* 0x042fe20000041804 */
[----:B------:R-:W1:Y:S01]  /*d500*/  MUFU.EX2 R173, R173 ;  /* 0x000000ad00ad7308 */ /* 0x000e620000000800 */
[----:B------:R-:W-:Y:S03]  /*d510*/  LDSM.16.MT88.4 R124, [R180+0xe800] ;  /* 0x00e80000b47c783b */ /* 0x000fe60000004200 */
[C---:B------:R-:W-:Y:S01]  /*d520*/  FMUL.FTZ R12, R2.reuse, R120 ;  /* 0x00000078020c7220 */ /* 0x040fe20000410000 */
[----:B------:R-:W-:Y:S01]  /*d530*/  FMUL.FTZ R13, R2, R121 ;  /* 0x00000079020d7220 */ /* 0x000fe20000410000 */
[C---:B------:R-:W-:Y:S01]  /*d540*/  FMUL.FTZ R19, R0.reuse, R119 ;  /* 0x0000007700137220 */ /* 0x040fe20000410000 */
[C---:B------:R-:W-:Y:S03]  /*d550*/  HMMA.16816.F32.BF16 R8, R136.reuse, R14, R8 ;  /* 0x0000000e8808723c */ /* 0x040fe60000041808 */
[----:B------:R-:W-:Y:S01]  /*d560*/  MUFU.EX2 R175, R175 ;  /* 0x000000af00af7308 */ /* 0x000fe20000000800 */
[----:B------:R-:W-:Y:S01]  /*d570*/  LDSM.16.MT88.4 R116, [R164+0x800] ;  /* 0x00080000a474783b */ /* 0x000fe20000004200 */
[C---:B------:R-:W-:Y:S01]  /*d580*/  FMUL.FTZ R14, R0.reuse, R122 ;  /* 0x0000007a000e7220 */ /* 0x040fe20000410000 */
[----:B------:R-:W-:Y:S01]  /*d590*/  FMUL.FTZ R15, R0, R123 ;  /* 0x0000007b000f7220 */ /* 0x000fe20000410000 */
[C---:B------:R-:W-:Y:S01]  /*d5a0*/  FMUL.FTZ R24, R2.reuse, R108 ;  /* 0x0000006c02187220 */ /* 0x040fe20000410000 */
[----:B------:R-:W-:Y:S01]  /*d5b0*/  FMUL.FTZ R25, R2, R109 ;  /* 0x0000006d02197220 */ /* 0x000fe20000410000 */
[C---:B------:R-:W-:Y:S01]  /*d5c0*/  FMUL.FTZ R26, R0.reuse, R110 ;  /* 0x0000006e001a7220 */ /* 0x040fe20000410000 */
[----:B------:R-:W-:Y:S01]  /*d5d0*/  FMUL.FTZ R27, R0, R111 ;  /* 0x0000006f001b7220 */ /* 0x000fe20000410000 */
[C---:B------:R-:W-:Y:S01]  /*d5e0*/  FMUL.FTZ R32, R2.reuse, R100 ;  /* 0x0000006402207220 */ /* 0x040fe20000410000 */
[----:B------:R-:W2:Y:S01]  /*d5f0*/  LDSM.16.MT88.4 R120, [R187] ;  /* 0x00000000bb78783b */ /* 0x000ea20000004200 */
[C---:B------:R-:W-:Y:S01]  /*d600*/  HMMA.16816.F32.BF16 R12, R136.reuse, R20, R12 ;  /* 0x00000014880c723c */ /* 0x040fe2000004180c */
[----:B------:R-:W3:Y:S02]  /*d610*/  MUFU.EX2 R174, R174 ;  /* 0x000000ae00ae7308 */ /* 0x000ee40000000800 */
[C---:B------:R-:W-:Y:S01]  /*d620*/  FMUL.FTZ R20, R2.reuse, R112 ;  /* 0x0000007002147220 */ /* 0x040fe20000410000 */
[C---:B------:R-:W-:Y:S01]  /*d630*/  FMUL.FTZ R21, R2.reuse, R113 ;  /* 0x0000007102157220 */ /* 0x040fe20000410000 */
[----:B------:R-:W-:Y:S01]  /*d640*/  FMUL.FTZ R33, R2, R101 ;  /* 0x0000006502217220 */ /* 0x000fe20000410000 */
[C---:B------:R-:W-:Y:S01]  /*d650*/  FMUL.FTZ R34, R0.reuse, R102 ;  /* 0x0000006600227220 */ /* 0x040fe20000410000 */
[----:B------:R-:W-:Y:S01]  /*d660*/  LDSM.16.MT88.4 R108, [R187+0x2000] ;  /* 0x00200000bb6c783b */ /* 0x000fe20000004200 */
[C---:B------:R-:W-:Y:S03]  /*d670*/  HMMA.16816.F32.BF16 R16, R136.reuse, R22, R16 ;  /* 0x000000168810723c */ /* 0x040fe60000041810 */
[----:B------:R-:W-:Y:S01]  /*d680*/  MUFU.EX2 R176, R176 ;  /* 0x000000b000b07308 */ /* 0x000fe20000000800 */
[C---:B------:R-:W-:Y:S01]  /*d690*/  FMUL.FTZ R22, R0.reuse, R114 ;  /* 0x0000007200167220 */ /* 0x040fe20000410000 */
[C---:B------:R-:W-:Y:S01]  /*d6a0*/  FMUL.FTZ R23, R0.reuse, R115 ;  /* 0x0000007300177220 */ /* 0x040fe20000410000 */
[----:B------:R-:W-:Y:S01]  /*d6b0*/  FMUL.FTZ R35, R0, R103 ;  /* 0x0000006700237220 */ /* 0x000fe20000410000 */
[C---:B------:R-:W-:Y:S01]  /*d6c0*/  FMUL.FTZ R36, R2.reuse, R36 ;  /* 0x0000002402247220 */ /* 0x040fe20000410000 */
[----:B------:R-:W4:Y:S01]  /*d6d0*/  LDSM.16.MT88.4 R112, [R185+0xe000] ;  /* 0x00e00000b970783b */ /* 0x000f220000004200 */
[----:B------:R-:W-:Y:S01]  /*d6e0*/  FMUL.FTZ R37, R2, R37 ;  /* 0x0000002502257220 */ /* 0x000fe20000410000 */
[C---:B------:R-:W-:Y:S01]  /*d6f0*/  FMUL.FTZ R38, R0.reuse, R38 ;  /* 0x0000002600267220 */ /* 0x040fe20000410000 */
[----:B------:R-:W-:Y:S01]  /*d700*/  FMUL.FTZ R39, R0, R39 ;  /* 0x0000002700277220 */ /* 0x000fe20000410000 */
[C---:B------:R-:W-:Y:S01]  /*d710*/  HMMA.16816.F32.BF16 R20, R136.reuse, R28, R20 ;  /* 0x0000001c8814723c */ /* 0x040fe20000041814 */
[----:B------:R-:W5:Y:S02]  /*d720*/  MUFU.EX2 R179, R179 ;  /* 0x000000b300b37308 */ /* 0x000f640000000800 */
[C---:B------:R-:W-:Y:S01]  /*d730*/  FMUL.FTZ R28, R2.reuse, R104 ;  /* 0x00000068021c7220 */ /* 0x040fe20000410000 */
[----:B------:R-:W-:Y:S01]  /*d740*/  LDSM.16.MT88.4 R100, [R164+0x2000] ;  /* 0x00200000a464783b */ /* 0x000fe20000004200 */
[C---:B------:R-:W-:Y:S01]  /*d750*/  FMUL.FTZ R29, R2.reuse, R105 ;  /* 0x00000069021d7220 */ /* 0x040fe20000410000 */
[C---:B------:R-:W-:Y:S01]  /*d760*/  FMUL.FTZ R40, R2.reuse, R40 ;  /* 0x0000002802287220 */ /* 0x040fe20000410000 */
[----:B------:R-:W-:Y:S01]  /*d770*/  FMUL.FTZ R41, R2, R41 ;  /* 0x0000002902297220 */ /* 0x000fe20000410000 */
[C---:B------:R-:W-:Y:S03]  /*d780*/  HMMA.16816.F32.BF16 R24, R136.reuse, R30, R24 ;  /* 0x0000001e8818723c */ /* 0x040fe60000041818 */
[----:B------:R-:W-:Y:S01]  /*d790*/  MUFU.EX2 R177, R177 ;  /* 0x000000b100b17308 */ /* 0x000fe20000000800 */
[C---:B------:R-:W-:Y:S01]  /*d7a0*/  FMUL.FTZ R30, R0.reuse, R106 ;  /* 0x0000006a001e7220 */ /* 0x040fe20000410000 */
[C---:B------:R-:W-:Y:S01]  /*d7b0*/  FMUL.FTZ R31, R0.reuse, R107 ;  /* 0x0000006b001f7220 */ /* 0x040fe20000410000 */
[----:B------:R-:W-:Y:S01]  /*d7c0*/  LDSM.16.MT88.4 R128, [R164+0x2800] ;  /* 0x00280000a480783b */ /* 0x000fe20000004200 */
[C---:B------:R-:W-:Y:S01]  /*d7d0*/  FMUL.FTZ R42, R0.reuse, R42 ;  /* 0x0000002a002a7220 */ /* 0x040fe20000410000 */
[----:B------:R-:W-:Y:S01]  /*d7e0*/  FMUL.FTZ R43, R0, R43 ;  /* 0x0000002b002b7220 */ /* 0x000fe20000410000 */
[C---:B------:R-:W-:Y:S01]  /*d7f0*/  FMUL.FTZ R44, R2.reuse, R44 ;  /* 0x0000002c022c7220 */ /* 0x040fe20000410000 */
[----:B------:R-:W-:Y:S01]  /*d800*/  FMUL.FTZ R45, R2, R45 ;  /* 0x0000002d022d7220 */ /* 0x000fe20000410000 */
[C---:B------:R-:W-:Y:S01]  /*d810*/  FMUL.FTZ R46, R0.reuse, R46 ;  /* 0x0000002e002e7220 */ /* 0x040fe20000410000 */
[----:B------:R-:W-:Y:S01]  /*d820*/  FMUL.FTZ R47, R0, R47 ;  /* 0x0000002f002f7220 */ /* 0x000fe20000410000 */
[C---:B--2---:R-:W-:Y:S01]  /*d830*/  HMMA.16816.F32.BF16 R28, R136.reuse, R120, R28 ;  /* 0x00000078881c723c */ /* 0x044fe2000004181c */
[----:B------:R-:W2:Y:S01]  /*d840*/  LDSM.16.MT88.4 R104, [R180+0xe000] ;  /* 0x00e00000b468783b */ /* 0x000ea20000004200 */
[----:B------:R-:W5:Y:S01]  /*d850*/  MUFU.EX2 R178, R178 ;  /* 0x000000b200b27308 */ /* 0x000f620000000800 */
        /* <DEDUP_REMOVED lines=13> */
[C---:B----4-:R-:W-:Y:S04]  /*d930*/  HMMA.16816.F32.BF16 R36, R136.reuse, R112, R36 ;  /* 0x000000708824723c */ /* 0x050fe80000041824 */
[----:B------:R-:W4:Y:S01]  /*d940*/  MUFU.EX2 R189, R189 ;  /* 0x000000bd00bd7308 */ /* 0x000f220000000800 */
        /* <DEDUP_REMOVED lines=22> */
[C---:B--2---:R-:W-:Y:S01]  /*dab0*/  HMMA.16816.F32.BF16 R44, R136.reuse, R104, R44 ;  /* 0x00000068882c723c */ /* 0x044fe2000004182c */
[----:B------:R-:W2:Y:S02]  /*dac0*/  MUFU.EX2 R192, R192 ;  /* 0x000000c000c07308 */ /* 0x000ea40000000800 */
[----:B------:R-:W-:Y:S01]  /*dad0*/  FMUL.FTZ R77, R2, R77 ;  /* 0x0000004d024d7220 */ /* 0x000fe20000410000 */
[C---:B------:R-:W-:Y:S01]  /*dae0*/  FMUL.FTZ R78, R0.reuse, R78 ;  /* 0x0000004e004e7220 */ /* 0x040fe20000410000 */
[----:B------:R-:W-:Y:S01]  /*daf0*/  FMUL.FTZ R79, R0, R79 ;  /* 0x0000004f004f7220 */ /* 0x000fe20000410000 */
[C---:B------:R-:W-:Y:S01]  /*db00*/  FMUL.FTZ R80, R2.reuse, R80 ;  /* 0x0000005002507220 */ /* 0x040fe20000410000 */
[----:B------:R-:W-:Y:S01]  /*db10*/  FMUL.FTZ R81, R2, R81 ;  /* 0x0000005102517220 */ /* 0x000fe20000410000 */
[C---:B------:R-:W-:Y:S01]  /*db20*/  HMMA.16816.F32.BF16 R48, R136.reuse, R106, R48 ;  /* 0x0000006a8830723c */ /* 0x040fe20000041830 */
[----:B------:R-:W1:Y:S02]  /*db30*/  LDSM.16.MT88.4 R104, [R185+0x10000] ;  /* 0x01000000b968783b */ /* 0x000e640000004200 */
[----:B------:R-:W-:Y:S01]  /*db40*/  MUFU.EX2 R190, R190 ;  /* 0x000000be00be7308 */ /* 0x000fe20000000800 */
[C---:B------:R-:W-:Y:S01]  /*db50*/  FMUL.FTZ R82, R0.reuse, R82 ;  /* 0x0000005200527220 */ /* 0x040fe20000410000 */
[----:B------:R-:W-:Y:S01]  /*db60*/  FMUL.FTZ R83, R0, R83 ;  /* 0x0000005300537220 */ /* 0x000fe20000410000 */
[C---:B------:R-:W-:Y:S01]  /*db70*/  FMUL.FTZ R84, R2.reuse, R84 ;  /* 0x0000005402547220 */ /* 0x040fe20000410000 */
[----:B------:R-:W-:Y:S01]  /*db80*/  FMUL.FTZ R85, R2, R85 ;  /* 0x0000005502557220 */ /* 0x000fe20000410000 */
[C---:B------:R-:W-:Y:S01]  /*db90*/  FMUL.FTZ R86, R0.reuse, R86 ;  /* 0x0000005600567220 */ /* 0x040fe20000410000 */
[C---:B------:R-:W-:Y:S04]  /*dba0*/  HMMA.16816.F32.BF16 R52, R136.reuse, R100, R52 ;  /* 0x000000648834723c */ /* 0x040fe80000041834 */
[----:B------:R-:W2:Y:S01]  /*dbb0*/  MUFU.EX2 R193, R193 ;  /* 0x000000c100c17308 */ /* 0x000ea20000000800 */
[----:B------:R-:W-:Y:S01]  /*dbc0*/  FMUL.FTZ R87, R0, R87 ;  /* 0x0000005700577220 */ /* 0x000fe20000410000 */
[C---:B------:R-:W-:Y:S01]  /*dbd0*/  FMUL.FTZ R88, R2.reuse, R88 ;  /* 0x0000005802587220 */ /* 0x040fe20000410000 */
[----:B------:R-:W-:Y:S01]  /*dbe0*/  FMUL.FTZ R89, R2, R89 ;  /* 0x0000005902597220 */ /* 0x000fe20000410000 */
[C---:B------:R-:W-:Y:S01]  /*dbf0*/  FMUL.FTZ R90, R0.reuse, R90 ;  /* 0x0000005a005a7220 */ /* 0x040fe20000410000 */
[----:B------:R-:W-:Y:S01]  /*dc00*/  FMUL.FTZ R91, R0, R91 ;  /* 0x0000005b005b7220 */ /* 0x000fe20000410000 */
[C---:B------:R-:W-:Y:S01]  /*dc10*/  HMMA.16816.F32.BF16 R56, R136.reuse, R102, R56 ;  /* 0x000000668838723c */ /* 0x040fe20000041838 */
[----:B------:R-:W3:Y:S03]  /*dc20*/  LDSM.16.MT88.4 R100, [R180+0x10000] ;  /* 0x01000000b464783b */ /* 0x000ee60000004200 */
        /* <DEDUP_REMOVED lines=10> */
[----:B------:R-:W-:Y:S07]  /*dcd0*/  FMUL.FTZ R99, R0, R99 ;  /* 0x0000006300637220 */ /* 0x000fee0000410000 */
[----:B------:R-:W-:Y:S01]  /*dce0*/  MUFU.EX2 R219, R219 ;  /* 0x000000db00db7308 */ /* 0x000fe20000000800 */
[----:B------:R-:W-:Y:S01]  /*dcf0*/  FFMA.FTZ R171, R2, R215, R171 ;  /* 0x000000d702ab7223 */ /* 0x000fe200000100ab */
[C---:B------:R-:W-:Y:S01]  /*dd00*/  HMMA.16816.F32.BF16 R64, R136.reuse, R110, R64 ;  /* 0x0000006e8840723c */ /* 0x040fe20000041840 */
[----:B------:R-:W4:Y:S07]  /*dd10*/  LDSM.16.MT88.4 R108, [R164+0x4000] ;  /* 0x00400000a46c783b */ /* 0x000f2e0000004200 */
[----:B------:R-:W2:Y:S01]  /*dd20*/  MUFU.EX2 R220, R220 ;  /* 0x000000dc00dc7308 */ /* 0x000ea20000000800 */
[----:B------:R-:W-:Y:S02]  /*dd30*/  IMAD.MOV.U32 R2, RZ, RZ, R3 ;  /* 0x000000ffff027224 */ /* 0x000fe400078e0003 */
[----:B------:R-:W-:Y:S01]  /*dd40*/  FFMA.FTZ R169, R0, R211, R169 ;  /* 0x000000d300a97223 */ /* 0x000fe200000100a9 */
[----:B------:R-:W-:Y:S06]  /*dd50*/  FADD.FTZ R171, R168, R171 ;  /* 0x000000aba8ab7221 */ /* 0x000fec0000010000 */
[----:B------:R-:W-:Y:S01]  /*dd60*/  MUFU.EX2 R221, R221 ;  /* 0x000000dd00dd7308 */ /* 0x000fe20000000800 */
[----:B------:R-:W-:Y:S01]  /*dd70*/  FADD.FTZ R0, R167, R169 ;  /* 0x000000a9a7007221 */ /* 0x000fe20000010000 */
[C---:B-1----:R-:W-:Y:S08]  /*dd80*/  HMMA.16816.F32.BF16 R68, R136.reuse, R104, R68 ;  /* 0x000000688844723c */ /* 0x042ff00000041844 */
[----:B------:R-:W1:Y:S01]  /*dd90*/  MUFU.EX2 R222, R222 ;  /* 0x000000de00de7308 */ /* 0x000e620000000800 */
[----:B------:R-:W-:Y:S01]  /*dda0*/  FADD.FTZ R166, R166, R171 ;  /* 0x000000aba6a67221 */ /* 0x000fe20000010000 */
[----:B------:R-:W-:Y:S08]  /*ddb0*/  FADD.FTZ R165, R165, R0 ;  /* 0x00000000a5a57221 */ /* 0x000ff00000010000 */
[----:B------:R-:W-:Y:S01]  /*ddc0*/  MUFU.EX2 R223, R223 ;  /* 0x000000df00df7308 */ /* 0x000fe20000000800 */
[----:B------:R-:W-:Y:S01]  /*ddd0*/  FADD.FTZ R135, R135, R166 ;  /* 0x000000a687877221 */ /* 0x000fe20000010000 */
[C---:B------:R-:W-:Y:S01]  /*dde0*/  HMMA.16816.F32.BF16 R72, R136.reuse, R106, R72 ;  /* 0x0000006a8848723c */ /* 0x040fe20000041848 */
[----:B------:R-:W2:Y:S02]  /*ddf0*/  LDSM.16.MT88.4 R104, [R187+0x4000] ;  /* 0x00400000bb68783b */ /* 0x000ea40000004200 */
[----:B------:R-:W-:Y:S05]  /*de00*/  FADD.FTZ R170, R170, R165 ;  /* 0x000000a5aaaa7221 */ /* 0x000fea0000010000 */
[C---:B---3--:R-:W-:Y:S03]  /*de10*/  HMMA.16816.F32.BF16 R76, R136.reuse, R100, R76 ;  /* 0x00000064884c723c */ /* 0x048fe6000004184c */
[----:B------:R-:W-:Y:S01]  /*de20*/  F2FP.BF16.F32.PACK_AB R100, R173, R172 ;  /* 0x000000acad64723e */ /* 0x000fe200000010ff */
[----:B------:R-:W-:Y:S01]  /*de30*/  FADD.FTZ R172, R172, R135 ;  /* 0x00000087acac7221 */ /* 0x000fe20000010000 */
[----:B------:R-:W-:Y:S01]  /*de40*/  F2FP.BF16.F32.PACK_AB R101, R174, R175 ;  /* 0x000000afae65723e */ /* 0x000fe200000010ff */
[----:B------:R-:W-:Y:S02]  /*de50*/  FADD.FTZ R175, R175, R170 ;  /* 0x000000aaafaf7221 */ /* 0x000fe40000010000 */
[C---:B------:R-:W-:Y:S03]  /*de60*/  HMMA.16816.F32.BF16 R80, R136.reuse, R102, R80 ;  /* 0x000000668850723c */ /* 0x040fe60000041850 */
[----:B-----5:R-:W-:Y:S01]  /*de70*/  F2FP.BF16.F32.PACK_AB R102, R179, R176 ;  /* 0x000000b0b366723e */ /* 0x020fe200000010ff */
[----:B------:R-:W-:Y:S01]  /*de80*/  FADD.FTZ R173, R173, R172 ;  /* 0x000000acadad7221 */ /* 0x000fe20000010000 */
[----:B------:R-:W-:Y:S01]  /*de90*/  F2FP.BF16.F32.PACK_AB R103, R178, R177 ;  /* 0x000000b1b267723e */ /* 0x000fe200000010ff */
[----:B------:R-:W-:Y:S02]  /*dea0*/  FADD.FTZ R174, R174, R175 ;  /* 0x000000afaeae7221 */ /* 0x000fe40000010000 */
[C---:B----4-:R-:W-:Y:S03]  /*deb0*/  HMMA.16816.F32.BF16 R84, R136.reuse, R108, R84 ;  /* 0x0000006c8854723c */ /* 0x050fe60000041854 */
[----:B------:R-:W-:Y:S01]  /*dec0*/  FADD.FTZ R176, R176, R173 ;  /* 0x000000adb0b07221 */ /* 0x000fe20000010000 */
[----:B------:R-:W-:Y:S03]  /*ded0*/  FADD.FTZ R177, R177, R174 ;  /* 0x000000aeb1b17221 */ /* 0x000fe60000010000 */
[----:B------:R-:W-:Y:S01]  /*dee0*/  FADD.FTZ R179, R179, R176 ;  /* 0x000000b0b3b37221 */ /* 0x000fe20000010000 */
[C---:B------:R-:W-:Y:S01]  /*def0*/  HMMA.16816.F32.BF16 R88, R136.reuse, R110, R88 ;  /* 0x0000006e8858723c */ /* 0x040fe20000041858 */
[----:B------:R-:W3:Y:S02]  /*df00*/  LDSM.16.MT88.4 R108, [R180+0xc800] ;  /* 0x00c80000b46c783b */ /* 0x000ee40000004200 */
[----:B------:R-:W-:Y:S05]  /*df10*/  FADD.FTZ R178, R178, R177 ;  /* 0x000000b1b2b27221 */ /* 0x000fea0000010000 */
[C---:B--2---:R-:W-:Y:S08]  /*df20*/  HMMA.16816.F32.BF16 R92, R136.reuse, R104, R92 ;  /* 0x00000068885c723c */ /* 0x044ff0000004185c */
[----:B------:R-:W-:Y:S01]  /*df30*/  HMMA.16816.F32.BF16 R96, R136, R106, R96 ;  /* 0x0000006a8860723c */ /* 0x000fe20000041860 */
[----:B------:R-:W2:Y:S07]  /*df40*/  LDSM.16.MT88.4 R104, [R185+0xe800] ;  /* 0x00e80000b968783b */ /* 0x000eae0000004200 */
[C---:B------:R-:W-:Y:S01]  /*df50*/  HMMA.16816.F32.BF16 R4, R100.reuse, R112, R4 ;  /* 0x000000706404723c */ /* 0x040fe20000041804 */
[----:B------:R-:W4:Y:S07]  /*df60*/  LDSM.16.MT88.4 R136, [R187+0x2800] ;  /* 0x00280000bb88783b */ /* 0x000f2e0000004200 */
[C---:B------:R-:W-:Y:S01]  /*df70*/  HMMA.16816.F32.BF16 R8, R100.reuse, R114, R8 ;  /* 0x000000726408723c */ /* 0x040fe20000041808 */
[----:B------:R-:W5:Y:S07]  /*df80*/  LDSM.16.MT88.4 R112, [R180+0x10800] ;  /* 0x01080000b470783b */ /* 0x000f6e0000004200 */
        /* <DEDUP_REMOVED lines=24> */
[C---:B-----5:R-:W-:Y:S08]  /*e110*/  HMMA.16816.F32.BF16 R76, R100.reuse, R112, R76 ;  /* 0x00000070644c723c */ /* 0x060ff0000004184c */
[C---:B------:R-:W-:Y:S01]  /*e120*/  HMMA.16816.F32.BF16 R80, R100.reuse, R114, R80 ;  /* 0x000000726450723c */ /* 0x040fe20000041850 */
[----:B------:R-:W3:Y:S07]  /*e130*/  LDSM.16.MT88.4 R112, [R180+0xd000] ;  /* 0x00d00000b470783b */ /* 0x000eee0000004200 */
[C---:B------:R-:W-:Y:S08]  /*e140*/  HMMA.16816.F32.BF16 R84, R100.reuse, R144, R84 ;  /* 0x000000906454723c */ /* 0x040ff00000041854 */
[C---:B------:R-:W-:Y:S01]  /*e150*/  HMMA.16816.F32.BF16 R88, R100.reuse, R146, R88 ;  /* 0x000000926458723c */ /* 0x040fe20000041858 */
[----:B------:R-:W-:Y:S07]  /*e160*/  LDSM.16.MT88.4 R144, [R180+0x11000] ;  /* 0x01100000b490783b */ /* 0x000fee0000004200 */
[C---:B--2---:R-:W-:Y:S08]  /*e170*/  HMMA.16816.F32.BF16 R92, R100.reuse, R104, R92 ;  /* 0x00000068645c723c */ /* 0x044ff0000004185c */
[----:B------:R-:W-:Y:S01]  /*e180*/  HMMA.16816.F32.BF16 R96, R100, R106, R96 ;  /* 0x0000006a6460723c */ /* 0x000fe20000041860 */
[----:B------:R-:W2:Y:S02]  /*e190*/  LDSM.16.MT88.4 R104, [R187+0x3000] ;  /* 0x00300000bb68783b */ /* 0x000ea40000004200 */
[----:B------:R-:W-:Y:S01]  /*e1a0*/  F2FP.BF16.F32.PACK_AB R100, R189, R188 ;  /* 0x000000bcbd64723e */ /* 0x000fe200000010ff */
[----:B------:R-:W-:Y:S01]  /*e1b0*/  FADD.FTZ R188, R188, R179 ;  /* 0x000000b3bcbc7221 */ /* 0x000fe20000010000 */
[----:B------:R-:W-:Y:S01]  /*e1c0*/  F2FP.BF16.F32.PACK_AB R101, R192, R191 ;  /* 0x000000bfc065723e */ /* 0x000fe200000010ff */
[----:B------:R-:W-:Y:S01]  /*e1d0*/  FADD.FTZ R191, R191, R178 ;  /* 0x000000b2bfbf7221 */ /* 0x000fe20000010000 */
[----:B------:R-:W-:Y:S01]  /*e1e0*/  F2FP.BF16.F32.PACK_AB R102, R193, R190 ;  /* 0x000000bec166723e */ /* 0x000fe200000010ff */
[----:B------:R-:W-:Y:S01]  /*e1f0*/  FADD.FTZ R189, R189, R188 ;  /* 0x000000bcbdbd7221 */ /* 0x000fe20000010000 */
[----:B------:R-:W-:Y:S01]  /*e200*/  F2FP.BF16.F32.PACK_AB R103, R218, R203 ;  /* 0x000000cbda67723e */ /* 0x000fe200000010ff */
[----:B------:R-:W-:Y:S02]  /*e210*/  FADD.FTZ R192, R192, R191 ;  /* 0x000000bfc0c07221 */ /* 0x000fe40000010000 */
[----:B------:R-:W-:Y:S02]  /*e220*/  FADD.FTZ R0, R190, R189 ;  /* 0x000000bdbe007221 */ /* 0x000fe40000010000 */
[----:B------:R-:W-:Y:S02]  /*e230*/  FADD.FTZ R203, R203, R192 ;  /* 0x000000c0cbcb7221 */ /* 0x000fe40000010000 */
[C---:B------:R-:W-:Y:S03]  /*e240*/  HMMA.16816.F32.BF16 R4, R100.reuse, R108, R4 ;  /* 0x0000006c6404723c */ /* 0x040fe60000041804 */
[----:B------:R-:W-:Y:S01]  /*e250*/  FADD.FTZ R0, R193, R0 ;  /* 0x00000000c1007221 */ /* 0x000fe20000010000 */
[----:B------:R-:W-:Y:S04]  /*e260*/  FADD.FTZ R218, R218, R203 ;  /* 0x000000cbdada7221 */ /* 0x000fe80000010000 */
[C---:B------:R-:W-:Y:S01]  /*e270*/  HMMA.16816.F32.BF16 R8, R100.reuse, R110, R8 ;  /* 0x0000006e6408723c */ /* 0x040fe20000041808 */
[----:B------:R-:W4:Y:S07]  /*e280*/  LDSM.16.MT88.4 R108, [R187+0x5000] ;  /* 0x00500000bb6c783b */ /* 0x000f2e0000004200 */
[C---:B---3--:R-:W-:Y:S03]  /*e290*/  HMMA.16816.F32.BF16 R12, R100.reuse, R112, R12 ;  /* 0x00000070640c723c */ /* 0x048fe6000004180c */
[--C-:B------:R-:W-:Y:S01]  /*e2a0*/  FFMA.FTZ R112, R134, UR4, -R154.reuse ;  /* 0x0000000486707c23 */ /* 0x100fe2000801089a */
[----:B------:R-:W-:Y:S01]  /*e2b0*/  FFMA.FTZ R154, R133, UR4, -R154 ;  /* 0x00000004859a7c23 */ /* 0x000fe2000801089a */
[----:B------:R-:W3:Y:S03]  /*e2c0*/  MUFU.EX2 R134, R155 ;  /* 0x0000009b00867308 */ /* 0x000ee60000000800 */
[C---:B------:R-:W-:Y:S07]  /*e2d0*/  HMMA.16816.F32.BF16 R16, R100.reuse, R114, R16 ;  /* 0x000000726410723c */ /* 0x040fee0000041810 */
[----:B------:R5:W-:Y:S10]  /*e2e0*/  MUFU.EX2 R224, R154 ;  /* 0x0000009a00e07308 */ /* 0x000bf40000000800 */
[----:B------:R-:W2:Y:S01]  /*e2f0*/  MUFU.EX2 R133, R112 ;  /* 0x0000007000857308 */ /* 0x000ea20000000800 */
        /* <DEDUP_REMOVED lines=12> */
[----:B------:R-:W-:Y:S01]  /*e3c0*/  F2FP.BF16.F32.PACK_AB R136, R220, R219 ;  /* 0x000000dbdc88723e */ /* 0x000fe200000010ff */
[----:B------:R-:W-:Y:S01]  /*e3d0*/  FADD.FTZ R219, R219, R0 ;  /* 0x00000000dbdb7221 */ /* 0x000fe20000010000 */
[----:B-1----:R-:W-:Y:S01]  /*e3e0*/  F2FP.BF16.F32.PACK_AB R137, R222, R221 ;  /* 0x000000ddde89723e */ /* 0x002fe200000010ff */
[----:B------:R-:W-:Y:S01]  /*e3f0*/  FADD.FTZ R221, R221, R218 ;  /* 0x000000dadddd7221 */ /* 0x000fe20000010000 */
[----:B------:R-:W-:Y:S01]  /*e400*/  MOV R0, R132 ;  /* 0x0000008400007202 */ /* 0x000fe20000000f00 */
[C---:B------:R-:W-:Y:S03]  /*e410*/  HMMA.16816.F32.BF16 R56, R100.reuse, R138, R56 ;  /* 0x0000008a6438723c */ /* 0x040fe60000041838 */
[----:B---3--:R-:W-:Y:S01]  /*e420*/  F2FP.BF16.F32.PACK_AB R138, R134, R223 ;  /* 0x000000df868a723e */ /* 0x008fe200000010ff */
[----:B------:R-:W-:Y:S01]  /*e430*/  FADD.FTZ R220, R220, R219 ;  /* 0x000000dbdcdc7221 */ /* 0x000fe20000010000 */
[----:B--2---:R-:W-:Y:S01]  /*e440*/  F2FP.BF16.F32.PACK_AB R139, R224, R133 ;  /* 0x00000085e08b723e */ /* 0x004fe200000010ff */
[----:B------:R-:W-:Y:S02]  /*e450*/  FADD.FTZ R222, R222, R221 ;  /* 0x000000dddede7221 */ /* 0x000fe40000010000 */
[C---:B------:R-:W-:Y:S03]  /*e460*/  HMMA.16816.F32.BF16 R60, R100.reuse, R104, R60 ;  /* 0x00000068643c723c */ /* 0x040fe6000004183c */
[----:B------:R-:W-:Y:S01]  /*e470*/  FADD.FTZ R215, R223, R220 ;  /* 0x000000dcdfd77221 */ /* 0x000fe20000010000 */
[----:B------:R-:W-:Y:S03]  /*e480*/  FADD.FTZ R133, R133, R222 ;  /* 0x000000de85857221 */ /* 0x000fe60000010000 */
[----:B------:R-:W-:Y:S01]  /*e490*/  FADD.FTZ R215, R134, R215 ;  /* 0x000000d786d77221 */ /* 0x000fe20000010000 */
[C---:B------:R-:W-:Y:S01]  /*e4a0*/  HMMA.16816.F32.BF16 R64, R100.reuse, R106, R64 ;  /* 0x0000006a6440723c */ /* 0x040fe20000041840 */
[----:B------:R-:W1:Y:S02]  /*e4b0*/  LDSM.16.MT88.4 R104, [R164+0x1800] ;  /* 0x00180000a468783b */ /* 0x000e640000004200 */
[----:B------:R-:W-:Y:S05]  /*e4c0*/  FADD.FTZ R211, R224, R133 ;  /* 0x00000085e0d37221 */ /* 0x000fea0000010000 */
[C---:B------:R-:W-:Y:S08]  /*e4d0*/  HMMA.16816.F32.BF16 R68, R100.reuse, R140, R68 ;  /* 0x0000008c6444723c */ /* 0x040ff00000041844 */
[C---:B------:R-:W-:Y:S01]  /*e4e0*/  HMMA.16816.F32.BF16 R72, R100.reuse, R142, R72 ;  /* 0x0000008e6448723c */ /* 0x040fe20000041848 */
[----:B------:R-:W2:Y:S07]  /*e4f0*/  LDSM.16.MT88.4 R140, [R187+0x1800] ;  /* 0x00180000bb8c783b */ /* 0x000eae0000004200 */
[C---:B------:R-:W-:Y:S08]  /*e500*/  HMMA.16816.F32.BF16 R76, R100.reuse, R144, R76 ;  /* 0x00000090644c723c */ /* 0x040ff0000004184c */
[C---:B------:R-:W-:Y:S01]  /*e510*/  HMMA.16816.F32.BF16 R80, R100.reuse, R146, R80 ;  /* 0x000000926450723c */ /* 0x040fe20000041850 */
[----:B------:R-:W3:Y:S07]  /*e520*/  LDSM.16.MT88.4 R144, [R185+0xf800] ;  /* 0x00f80000b990783b */ /* 0x000eee0000004200 */
[C---:B------:R-:W-:Y:S08]  /*e530*/  HMMA.16816.F32.BF16 R84, R100.reuse, R148, R84 ;  /* 0x000000946454723c */ /* 0x040ff00000041854 */
[C---:B------:R-:W-:Y:S01]  /*e540*/  HMMA.16816.F32.BF16 R88, R100.reuse, R150, R88 ;  /* 0x000000966458723c */ /* 0x040fe20000041858 */
[----:B------:R-:W3:Y:S07]  /*e550*/  LDSM.16.MT88.4 R148, [R180+0xf800] ;  /* 0x00f80000b494783b */ /* 0x000eee0000004200 */
[C---:B----4-:R-:W-:Y:S08]  /*e560*/  HMMA.16816.F32.BF16 R92, R100.reuse, R108, R92 ;  /* 0x0000006c645c723c */ /* 0x050ff0000004185c */
[----:B------:R-:W-:Y:S08]  /*e570*/  HMMA.16816.F32.BF16 R96, R100, R110, R96 ;  /* 0x0000006e6460723c */ /* 0x000ff00000041860 */
[C---:B-----5:R-:W-:Y:S01]  /*e580*/  HMMA.16816.F32.BF16 R128, R136.reuse, R124, R4 ;  /* 0x0000007c8880723c */ /* 0x060fe20000041804 */
[----:B------:R-:W4:Y:S07]  /*e590*/  LDSM.16.MT88.4 R4, [R180+0x11800] ;  /* 0x01180000b404783b */ /* 0x000f2e0000004200 */
[C---:B------:R-:W-:Y:S01]  /*e5a0*/  HMMA.16816.F32.BF16 R124, R136.reuse, R126, R8 ;  /* 0x0000007e887c723c */ /* 0x040fe20000041808 */
[----:B------:R-:W5:Y:S07]  /*e5b0*/  LDSM.16.MT88.4 R8, [R164+0x5800] ;  /* 0x00580000a408783b */ /* 0x000f6e0000004200 */
[C---:B------:R-:W-:Y:S01]  /*e5c0*/  HMMA.16816.F32.BF16 R120, R136.reuse, R116, R12 ;  /* 0x000000748878723c */ /* 0x040fe2000004180c */
[----:B------:R-:W5:Y:S07]  /*e5d0*/  LDSM.16.MT88.4 R12, [R187+0x5800] ;  /* 0x00580000bb0c783b */ /* 0x000f6e0000004200 */
[C---:B------:R-:W-:Y:S08]  /*e5e0*/  HMMA.16816.F32.BF16 R116, R136.reuse, R118, R16 ;  /* 0x000000768874723c */ /* 0x040ff00000041810 */
[C---:B-1----:R-:W-:Y:S08]  /*e5f0*/  HMMA.16816.F32.BF16 R112, R136.reuse, R104, R20 ;  /* 0x000000688870723c */ /* 0x042ff00000041814 */
[C---:B------:R-:W-:Y:S08]  /*e600*/  HMMA.16816.F32.BF16 R108, R136.reuse, R106, R24 ;  /* 0x0000006a886c723c */ /* 0x040ff00000041818 */
[C---:B--2---:R-:W-:Y:S08]  /*e610*/  HMMA.16816.F32.BF16 R104, R136.reuse, R140, R28 ;  /* 0x0000008c8868723c */ /* 0x044ff0000004181c */
[C---:B------:R-:W-:Y:S08]  /*e620*/  HMMA.16816.F32.BF16 R100, R136.reuse, R142, R32 ;  /* 0x0000008e8864723c */ /* 0x040ff00000041820 */
[C---:B---3--:R-:W-:Y:S08]  /*e630*/  HMMA.16816.F32.BF16 R36, R136.reuse, R144, R36 ;  /* 0x000000908824723c */ /* 0x048ff00000041824 */
        /* <DEDUP_REMOVED lines=9> */
[C---:B----4-:R-:W-:Y:S08]  /*e6d0*/  HMMA.16816.F32.BF16 R76, R136.reuse, R4, R76 ;  /* 0x00000004884c723c */ /* 0x050ff0000004184c */
[C---:B------:R-:W-:Y:S08]  /*e6e0*/  HMMA.16816.F32.BF16 R80, R136.reuse, R6, R80 ;  /* 0x000000068850723c */ /* 0x040ff00000041850 */
[C---:B-----5:R-:W-:Y:S08]  /*e6f0*/  HMMA.16816.F32.BF16 R84, R136.reuse, R8, R84 ;  /* 0x000000088854723c */ /* 0x060ff00000041854 */
[C---:B------:R-:W-:Y:S08]  /*e700*/  HMMA.16816.F32.BF16 R88, R136.reuse, R10, R88 ;  /* 0x0000000a8858723c */ /* 0x040ff00000041858 */
[C---:B------:R-:W-:Y:S08]  /*e710*/  HMMA.16816.F32.BF16 R92, R136.reuse, R12, R92 ;  /* 0x0000000c885c723c */ /* 0x040ff0000004185c */
[----:B------:R-:W-:Y:S01]  /*e720*/  HMMA.16816.F32.BF16 R96, R136, R14, R96 ;  /* 0x0000000e8860723c */ /* 0x000fe20000041860 */
[----:B------:R-:W-:Y:S08]  /*e730*/  @!UPT UIADD3 URZ, UPT, UPT, URZ, URZ, URZ ;  /* 0x000000fffffff290 */ /* 0x000ff0000fffe0ff */
[----:B------:R-:W-:Y:S11]  /*e740*/  @P0 BRA `(.L_x_1777) ;  /* 0xffffffbc00e00947 */ /* 0x000ff6000383ffff */
.L_x_1773:
        /* <DEDUP_REMOVED lines=219> */
[C---:B------:R-:W-:Y:S01]  /*f500*/  ISETP.NE.AND P3, PT, R207.reuse, -0x1, PT ;  /* 0xffffffffcf00780c */ /* 0x040fe20003f65270 */
        /* <DEDUP_REMOVED lines=8> */
[----:B------:R-:W-:Y:S04]  /*f590*/  STS [R13+0x4000], R76 ;  /* 0x0040004c0d007388 */ /* 0x000fe80000000800 */
[----:B------:R-:W-:Y:S04]  /*f5a0*/  STS [R13+0x4400], R78 ;  /* 0x0044004e0d007388 */ /* 0x000fe80000000800 */
[----:B------:R-:W-:Y:S04]  /*f5b0*/  STS [R17+0x4000], R80 ;  /* 0x0040005011007388 */ /* 0x000fe80000000800 */
[----:B------:R5:W-:Y:S01]  /*f5c0*/  STS [R17+0x4400], R82 ;  /* 0x0044005211007388 */ /* 0x000be20000000800 */
[----:B--2---:R-:W2:Y:S03]  /*f5d0*/  @P3 LDC.64 R8, c[0x0][0x408] ;  /* 0x00010200ff083b82 */ /* 0x004ea60000000a00 */
[----:B------:R-:W-:Y:S04]  /*f5e0*/  STS [R15+0x4000], R84 ;  /* 0x004000540f007388 */ /* 0x000fe80000000800 */
[----:B------:R-:W-:Y:S01]  /*f5f0*/  STS [R15+0x4400], R86 ;  /* 0x004400560f007388 */ /* 0x000fe20000000800 */
[----:B----4-:R-:W4:Y:S03]  /*f600*/  @!P4 LDC R11, c[0x0][0x3e0] ;  /* 0x0000f800ff0bcb82 */ /* 0x010f260000000800 */
[----:B------:R-:W-:Y:S04]  /*f610*/  STS [R23+0x4000], R88 ;  /* 0x0040005817007388 */ /* 0x000fe80000000800 */
[----:B------:R1:W-:Y:S04]  /*f620*/  STS [R23+0x4400], R90 ;  /* 0x0044005a17007388 */ /* 0x0003e80000000800 */
[----:B------:R-:W-:Y:S04]  /*f630*/  STS [R21+0x4000], R92 ;  /* 0x0040005c15007388 */ /* 0x000fe80000000800 */
[----:B------:R2:W-:Y:S01]  /*f640*/  STS [R21+0x4400], R94 ;  /* 0x0044005e15007388 */ /* 0x0005e20000000800 */
[----:B-----5:R-:W5:Y:S03]  /*f650*/  LDC R17, c[0x0][0x434] ;  /* 0x00010d00ff117b82 */ /* 0x020f660000000800 */
[----:B------:R3:W-:Y:S04]  /*f660*/  STS [R5+0x4000], R7 ;  /* 0x0040000705007388 */ /* 0x0007e80000000800 */
[----:B------:R4:W-:Y:S01]  /*f670*/  STS [R5+0x4400], R98 ;  /* 0x0044006205007388 */ /* 0x0009e20000000800 */
[----:B------:R-:W-:Y:S08]  /*f680*/  BAR.SYNC.DEFER_BLOCKING 0x0 ;  /* 0x0000000000007b1d */ /* 0x000ff00000010000 */
[----:B-1----:R-:W1:Y:S01]  /*f690*/  @P1 LDC R23, c[0x0][0x458] ;  /* 0x00011600ff171b82 */ /* 0x002e620000000800 */
[----:B------:R-:W5:Y:S01]  /*f6a0*/  S2R R6, SR_CTAID.Y ;  /* 0x0000000000067919 */ /* 0x000f620000002600 */
[----:B------:R-:W5:Y:S01]  /*f6b0*/  S2R R0, SR_CTAID.Z ;  /* 0x0000000000007919 */ /* 0x000f620000002700 */
[----:B--2---:R-:W-:Y:S01]  /*f6c0*/  @P3 IMAD.WIDE.U32 R20, R207, R8, RZ ;  /* 0x00000008cf143225 */ /* 0x004fe200078e00ff */
[----:B------:R-:W-:-:S02]  /*f6d0*/  MOV R8, 0x7f800000 ;  /* 0x7f80000000087802 */ /* 0x000fc40000000f00 */
[----:B---3--:R-:W-:Y:S02]  /*f6e0*/  SHF.R.U32.HI R7, RZ, 0x2, R184 ;  /* 0x00000002ff077819 */ /* 0x008fe400000116b8 */
[----:B----4-:R-:W2:Y:S02]  /*f6f0*/  LDC.64 R4, c[0x0][0x408] ;  /* 0x00010200ff047b82 */ /* 0x010ea40000000a00 */
[----:B------:R-:W-:Y:S01]  /*f700*/  LOP3.LUT R7, R186, 0x7, R7, 0xf8, !PT ;  /* 0x00000007ba077812 */ /* 0x000fe200078ef807 */
[----:B------:R3:W4:Y:S01]  /*f710*/  LDS.128 R12, [R217+0x1800] ;  /* 0x00180000d90c7984 */ /* 0x0007220000000c00 */
[----:B-----5:R-:W-:-:S04]  /*f720*/  @!P3 IMAD.WIDE.U32 R24, R6, R18, RZ ;  /* 0x000000120618b225 */ /* 0x020fc800078e00ff */
[----:B------:R-:W5:Y:S01]  /*f730*/  @P4 LDC R18, c[0x0][0x454] ;  /* 0x00011500ff124b82 */ /* 0x000f620000000800 */
[C---:B------:R-:W-:Y:S02]  /*f740*/  @!P3 IMAD R19, R6.reuse, R19, R25 ;  /* 0x000000130613b224 */ /* 0x040fe400078e0219 */
[----:B------:R-:W-:Y:S01]  /*f750*/  @P3 IMAD R19, R207, R9, R21 ;  /* 0x00000009cf133224 */ /* 0x000fe200078e0215 */
[----:B------:R-:W-:Y:S01]  /*f760*/  MOV R9, 0x7f800000 ;  /* 0x7f80000000097802 */ /* 0x000fe20000000f00 */
[----:B------:R-:W-:Y:S02]  /*f770*/  @!P4 IMAD R22, R6, R11, R0 ;  /* 0x0000000b0616c224 */ /* 0x000fe400078e0200 */
[----:B------:R-:W-:Y:S01]  /*f780*/  @P1 FMUL.FTZ R11, R10, 0.69314718246459960938 ;  /* 0x3f3172180a0b1820 */ /* 0x000fe20000410000 */
[-C--:B------:R-:W-:Y:S02]  /*f790*/  @!P2 IMAD R207, R6, R17.reuse, RZ ;  /* 0x0000001106cfa224 */ /* 0x080fe400078e02ff */
[----:B------:R-:W-:Y:S01]  /*f7a0*/  @P0 FFMA.FTZ R9, R3, R16, R2 ;  /* 0x0000001003090223 */ /* 0x000fe20000010002 */
[----:B------:R-:W-:-:S02]  /*f7b0*/  @!P4 IMAD R22, R22, R17, RZ ;  /* 0x000000111616c224 */ /* 0x000fc400078e02ff */
[----:B-1----:R-:W-:Y:S01]  /*f7c0*/  @P1 FFMA.FTZ R8, R132, R23, R11 ;  /* 0x0000001784081223 */ /* 0x002fe2000001000b */
[----:B-----5:R-:W-:Y:S01]  /*f7d0*/  @P4 IMAD R22, R0, R18, R207 ;  /* 0x0000001200164224 */ /* 0x020fe200078e02cf */
[----:B--234-:R-:W-:Y:S06]  /*f7e0*/  @P5 BRA `(.L_x_1779) ;  /* 0x00000000002c5947 */ /* 0x01cfec0003800000 */
        /* <DEDUP_REMOVED lines=11> */
.L_x_1779:
[----:B------:R-:W-:Y:S05]  /*f8a0*/  BSYNC.RECONVERGENT B0 ;  /* 0x0000000000007941 */ /* 0x000fea0003800200 */
.L_x_1778:
[----:B------:R-:W-:Y:S01]  /*f8b0*/  IMAD.MOV.U32 R183, RZ, RZ, RZ ;  /* 0x000000ffffb77224 */ /* 0x000fe200078e00ff */
[----:B------:R-:W-:Y:S01]  /*f8c0*/  SHF.R.U32.HI R3, RZ, 0x3, R184 ;  /* 0x00000003ff037819 */ /* 0x000fe200000116b8 */
[----:B------:R-:W-:Y:S01]  /*f8d0*/  @P3 IMAD.MOV.U32 R24, RZ, RZ, R20 ;  /* 0x000000ffff183224 */ /* 0x000fe200078e0014 */
[----:B------:R-:W2:Y:S01]  /*f8e0*/  LDCU.64 UR4, c[0x0][0x410] ;  /* 0x00008200ff0477ac */ /* 0x000ea20008000a00 */
[----:B-1----:R-:W-:Y:S01]  /*f8f0*/  IMAD.WIDE.U32 R6, R4, UR6, R182 ;  /* 0x0000000604067c25 */ /* 0x002fe2000f8e00b6 */
[C---:B------:R-:W-:Y:S01]  /*f900*/  IADD3 R9, PT, PT, R3.reuse, 0x10, RZ ;  /* 0x0000001003097810 */ /* 0x040fe20007ffe0ff */
[----:B------:R1:W3:Y:S01]  /*f910*/  LDS.128 R20, [R217] ;  /* 0x00000000d9147984 */ /* 0x0002e20000000c00 */
        /* <DEDUP_REMOVED lines=12> */
[----:B--2---:R-:W-:-:S04]  /*f9e0*/  IMAD.WIDE.U32 R6, R0, UR4, R24 ;  /* 0x0000000400067c25 */ /* 0x004fc8000f8e0018 */
[----:B------:R-:W-:Y:S01]  /*f9f0*/  IMAD R25, R0, UR5, R7 ;  /* 0x0000000500197c24 */ /* 0x000fe2000f8e0207 */
[----:B------:R-:W-:Y:S06]  /*fa00*/  @P3 BRA `(.L_x_1781) ;  /* 0x0000000000343947 */ /* 0x000fec0003800000 */
        /* <DEDUP_REMOVED lines=11> */
[----:B----4-:R2:W-:Y:S04]  /*fac0*/  @!P4 STG.E.128 desc[UR14][R26.64+0x80], R16 ;  /* 0x000080101a00c986 */ /* 0x0105e8000c101d0e */
[----:B-1----:R2:W-:Y:S02]  /*fad0*/  @!P3 STG.E.128 desc[UR14][R26.64+0x100], R8 ;  /* 0x000100081a00b986 */ /* 0x0025e4000c101d0e */
.L_x_1781:
[----:B------:R-:W-:Y:S05]  /*fae0*/  BSYNC.RECONVERGENT B0 ;  /* 0x0000000000007941 */ /* 0x000fea0003800200 */
.L_x_1780:
        /* <DEDUP_REMOVED lines=23> */
.L_x_1783:
[----:B------:R-:W-:Y:S05]  /*fc60*/  BSYNC.RECONVERGENT B0 ;  /* 0x0000000000007941 */ /* 0x000fea0003800200 */
.L_x_1782:
        /* <DEDUP_REMOVED lines=23> */
.L_x_1785:
[----:B------:R-:W-:Y:S05]  /*fde0*/  BSYNC.RECONVERGENT B0 ;  /* 0x0000000000007941 */ /* 0x000fea0003800200 */
.L_x_1784:
        /* <DEDUP_REMOVED lines=22> */
.L_x_1786:
        /* <DEDUP_REMOVED lines=11> */
.L_x_6881:


//--------------------- .text._ZN5flash24flash_fwd_splitkv_kernelI23Flash_fwd_kernel_traitsILi192ELi64ELi64ELi4ELb0ELb0EN7cutlass10bfloat16_tE19Flash_kernel_traitsILi192ELi64ELi64ELi4ES3_EELb0ELb1ELb0ELb0ELb0ELb1ELb0ELb0EEEvNS_16Flash_fwd_paramsE --------------------------
	.section	.text._ZN5flash24flash_fwd_splitkv_kernelI23Flash_fwd_kernel_traitsILi192ELi64ELi64ELi4ELb0ELb0EN7cutlass10bfloat16_tE19Flash_kernel_traitsILi192ELi64ELi64ELi4ES3_EELb0ELb1ELb0ELb0ELb0ELb1ELb0ELb0EEEvNS_16Flash_fwd_paramsE,"ax",@progbits
	.align	128
        .global         _ZN5flash24flash_fwd_splitkv_kernelI23Flash_fwd_kernel_traitsILi192ELi64ELi64ELi4ELb0ELb0EN7cutlass10bfloat16_tE19Flash_kernel_traitsILi192ELi64ELi64ELi4ES3_EELb0ELb1ELb0ELb0ELb0ELb1ELb0ELb0EEEvNS_16Flash_fwd_paramsE
        .type           _ZN5flash24flash_fwd_splitkv_kernelI23Flash_fwd_kernel_traitsILi192ELi64ELi64ELi4ELb0ELb0EN7cutlass10bfloat16_tE19Flash_kernel_traitsILi192ELi64ELi64ELi4ES3_EELb0ELb1ELb0ELb0ELb0ELb1ELb0ELb0EEEvNS_16Flash_fwd_paramsE,@function
        .size           _ZN5flash24flash_fwd_splitkv_kernelI23Flash_fwd_kernel_traitsILi192ELi64ELi64ELi4ELb0ELb0EN7cutlass10bfloat16_tE19Flash_kernel_traitsILi192ELi64ELi64ELi4ES3_EELb0ELb1ELb0ELb0ELb0ELb1ELb0ELb0EEEvNS_16Flash_fwd_paramsE,(.L_x_6882 - _ZN5flash24flash_fwd_splitkv_kernelI23Flash_fwd_kernel_traitsILi192ELi64ELi64ELi4ELb0ELb0EN7cutlass10bfloat16_tE19Flash_kernel_traitsILi192ELi64ELi64ELi4ES3_EELb0ELb1ELb0ELb0ELb0ELb1ELb0ELb0EEEvNS_16Flash_fwd_paramsE)
        .other          _ZN5flash24flash_fwd_splitkv_kernelI23Flash_fwd_kernel_traitsILi192ELi64ELi64ELi4ELb0ELb0EN7cutlass10bfloat16_tE19Flash_kernel_traitsILi192ELi64ELi64ELi4ES3_EELb0ELb1ELb0ELb0ELb0ELb1ELb0ELb0EEEvNS_16Flash_fwd_paramsE,@"STO_CUDA_ENTRY STV_DEFAULT"
_ZN5flash24flash_fwd_splitkv_kernelI23Flash_fwd_kernel_traitsILi192ELi64ELi64ELi4ELb0ELb0EN7cutlass10bfloat16_tE19Flash_kernel_traitsILi192ELi64ELi64ELi4ES3_EELb0ELb1ELb0ELb0ELb0ELb1ELb0ELb0EEEvNS_16Flash_fwd_paramsE:
.text._ZN5flash24flash_fwd_splitkv_kernelI23Flash_fwd_kernel_traitsILi192ELi64ELi64ELi4ELb0ELb0EN7cutlass10bfloat16_tE19Flash_kernel_traitsILi192ELi64ELi64ELi4ES3_EELb0ELb1ELb0ELb0ELb0ELb1ELb0ELb0EEEvNS_16Flash_fwd_paramsE:
        /* <DEDUP_REMOVED lines=51> */
.L_x_1787:
[----:B------:R-:W-:Y:S01]  /*0330*/  @!P2 ISETP.NE.U32.AND P0, PT, R4, RZ, PT ;  /* 0x000000ff0400a20c */ /* 0x000fe20003f05070 */
[----:B------:R-:W-:-:S12]  /*0340*/  @!P3 EXIT ;  /* 0x000000000000b94d */ /* 0x000fd80003800000 */
[----:B------:R-:W2:Y:S01]  /*0350*/  LDC R7, c[0x0][0x508] ;  /* 0x00014200ff077b82 */ /* 0x000ea20000000800 */
[----:B------:R-:W3:Y:S01]  /*0360*/  LDCU UR4, c[0x0][0x504] ;  /* 0x0000a080ff0477ac */ /* 0x000ee20008000800 */
[----:B------:R-:W-:Y:S01]  /*0370*/  @!P2 ISETP.NE.AND.EX P0, PT, R5, RZ, PT, P0 ;  /* 0x000000ff0500a20c */ /* 0x000fe20003f05300 */
[--C-:B-----5:R-:W-:Y:S01]  /*0380*/  @P2 IMAD.IADD R78, R15, 0x1, -R8.reuse ;  /* 0x000000010f4e2824 */ /* 0x120fe200078e0a08 */
[----:B-1----:R-:W1:Y:S01]  /*0390*/  S2R R17, SR_CTAID.Z ;  /* 0x0000000000117919 */ /* 0x002e620000002700 */
[----:B------:R-:W4:Y:S01]  /*03a0*/  LDCU UR5, c[0x0][0x438] ;  /* 0x00008700ff0577ac */ /* 0x000f220008000800 */
[----:B------:R-:W-:Y:S01]  /*03b0*/  @!P2 SEL R0, R0, RZ, P0 ;  /* 0x000000ff0000a207 */ /* 0x000fe20000000000 */
[----:B------:R-:W1:Y:S03]  /*03c0*/  S2R R184, SR_TID.X ;  /* 0x0000000000b87919 */ /* 0x000e660000002100 */
[----:B------:R-:W-:-:S05]  /*03d0*/  @!P2 IADD3 R78, PT, PT, R0, R11, -R8 ;  /* 0x0000000b004ea210 */ /* 0x000fca0007ffe808 */
[----:B------:R-:W-:Y:S02]  /*03e0*/  VIADD R11, R78, 0x3f ;  /* 0x0000003f4e0b7836 */ /* 0x000fe40000000000 */
[----:B---3--:R-:W-:-:S03]  /*03f0*/  VIADD R81, R80, UR4 ;  /* 0x0000000450517c36 */ /* 0x008fc60008000000 */
[-C--:B------:R-:W-:Y:S02]  /*0400*/  IADD3 R0, PT, PT, R11, R87.reuse, -R80 ;  /* 0x000000570b007210 */ /* 0x080fe40007ffe850 */
[----:B------:R-:W-:Y:S01]  /*0410*/  SHF.R.S32.HI R4, RZ, 0x1f, R11 ;  /* 0x0000001fff047819 */ /* 0x000fe2000001140b */
[----:B----4-:R-:W-:Y:S01]  /*0420*/  UIADD3 UR5, UPT, UPT, UR5, 0x3f, URZ ;  /* 0x0000003f05057890 */ /* 0x010fe2000fffe0ff */
        /* <DEDUP_REMOVED lines=17> */
[----:B-1----:R-:W-:Y:S05]  /*0540*/  @!P0 BRA `(.L_x_1788) ;  /* 0x00000008000c8947 */ /* 0x002fea0003800000 */
        /* <DEDUP_REMOVED lines=10> */
[----:B-----5:R-:W-:Y:S01]  /*05f0*/  @!P0 IMAD.WIDE.U32 R10, R6, R8, RZ ;  /* 0x00000008060a8225 */ /* 0x020fe200078e00ff */
[----:B------:R-:W-:Y:S02]  /*0600*/  LOP3.LUT R8, R0, 0x38, RZ, 0xc0, !PT ;  /* 0x0000003800087812 */ /* 0x000fe400078ec0ff */
[----:B------:R-:W-:Y:S01]  /*0610*/  @P0 MOV R10, R12 ;  /* 0x0000000c000a0202 */ /* 0x000fe20000000f00 */
[----:B------:R-:W-:Y:S01]  /*0620*/  @!P0 IMAD R0, R6, R9, R11 ;  /* 0x0000000906008224 */ /* 0x000fe200078e020b */
[C---:B------:R-:W-:Y:S01]  /*0630*/  LOP3.LUT R14, R8.reuse, 0x40, RZ, 0xfc, !PT ;  /* 0x00000040080e7812 */ /* 0x040fe200078efcff */
[----:B------:R-:W-:Y:S02]  /*0640*/  IMAD.MOV.U32 R9, RZ, RZ, RZ ;  /* 0x000000ffff097224 */ /* 0x000fe400078e00ff */
[----:B------:R-:W-:Y:S01]  /*0650*/  @P0 IMAD R0, R207, R3, R13 ;  /* 0x00000003cf000224 */ /* 0x000fe200078e020d */
[----:B------:R-:W-:Y:S01]  /*0660*/  LOP3.LUT R13, R8, 0x80, RZ, 0xfc, !PT ;  /* 0x00000080080d7812 */ /* 0x000fe200078efcff */
[----:B------:R-:W-:-:S04]  /*0670*/  IMAD.WIDE.U32 R6, R87, R2, R8 ;  /* 0x0000000257067225 */ /* 0x000fc800078e0008 */
[C---:B------:R-:W-:Y:S01]  /*0680*/  IMAD R5, R87.reuse, R3, R7 ;  /* 0x0000000357057224 */ /* 0x040fe200078e0207 */
[----:B------:R-:W-:Y:S01]  /*0690*/  IADD3 R10, P0, PT, R10, R6, RZ ;  /* 0x000000060a0a7210 */ /* 0x000fe20007f1e0ff */
[----:B--2---:R-:W-:Y:S01]  /*06a0*/  IMAD R12, R4, UR7, R17 ;  /* 0x00000007040c7c24 */ /* 0x004fe2000f8e0211 */
[C---:B------:R-:W-:Y:S01]  /*06b0*/  IADD3 R4, PT, PT, R184.reuse, 0x20, RZ ;  /* 0x00000020b8047810 */ /* 0x040fe20007ffe0ff */
[----:B------:R-:W-:Y:S02]  /*06c0*/  VIADD R6, R184, 0x10 ;  /* 0x00000010b8067836 */ /* 0x000fe40000000000 */
[----:B------:R-:W-:Y:S01]  /*06d0*/  IMAD.X R11, R0, 0x1, R5, P0 ;  /* 0x00000001000b7824 */ /* 0x000fe200000e0605 */
[----:B------:R-:W-:Y:S01]  /*06e0*/  IADD3 R5, PT, PT, -R87, R80, RZ ;  /* 0x0000005057057210 */ /* 0x000fe20007ffe1ff */
[----:B----4-:R-:W-:Y:S01]  /*06f0*/  IMAD R87, R12, UR6, R87 ;  /* 0x000000060c577c24 */ /* 0x010fe2000f8e0257 */
[C---:B------:R-:W-:Y:S01]  /*0700*/  IADD3 R0, PT, PT, R184.reuse, 0x30, RZ ;  /* 0x00000030b8007810 */ /* 0x040fe20007ffe0ff */
[----:B---3--:R-:W-:Y:S01]  /*0710*/  IMAD.WIDE.U32 R10, R17, UR4, R10 ;  /* 0x00000004110a7c25 */ /* 0x008fe2000f8e000a */
[----:B------:R-:W-:-:S02]  /*0720*/  ISETP.GE.AND P0, PT, R184, R5, PT ;  /* 0x00000005b800720c */ /* 0x000fc40003f06270 */
[-C--:B------:R-:W-:Y:S01]  /*0730*/  ISETP.GE.AND P3, PT, R6, R5.reuse, PT ;  /* 0x000000050600720c */ /* 0x080fe20003f66270 */
[----:B------:R-:W-:Y:S01]  /*0740*/  IMAD R19, R17, UR5, R11 ;  /* 0x0000000511137c24 */ /* 0x000fe2000f8e020b */
[-C--:B------:R-:W-:Y:S02]  /*0750*/  ISETP.GE.AND P2, PT, R4, R5.reuse, PT ;  /* 0x000000050400720c */ /* 0x080fe40003f46270 */
        /* <DEDUP_REMOVED lines=15> */
.L_x_1790:
[----:B------:R-:W-:Y:S05]  /*0850*/  BSYNC.RECONVERGENT B0 ;  /* 0x0000000000007941 */ /* 0x000fea0003800200 */
.L_x_1789:
        /* <DEDUP_REMOVED lines=20> */
.L_x_1792:
[----:B------:R-:W-:Y:S05]  /*09a0*/  BSYNC.RECONVERGENT B0 ;  /* 0x0000000000007941 */ /* 0x000fea0003800200 */
.L_x_1791:
        /* <DEDUP_REMOVED lines=20> */
.L_x_1794:
[----:B------:R-:W-:Y:S05]  /*0af0*/  BSYNC.RECONVERGENT B0 ;  /* 0x0000000000007941 */ /* 0x000fea0003800200 */
.L_x_1793:
        /* <DEDUP_REMOVED lines=19> */
.L_x_1796:
[----:B------:R-:W-:Y:S05]  /*0c30*/  BSYNC.RECONVERGENT B0 ;  /* 0x0000000000007941 */ /* 0x000fea0003800200 */
.L_x_1795:
        /* <DEDUP_REMOVED lines=20> */
.L_x_1788:
        /* <DEDUP_REMOVED lines=10> */
.L_x_1797:
        /* <DEDUP_REMOVED lines=99> */
.L_x_1798:
        /* <DEDUP_REMOVED lines=15> */
.L_x_1800:
[----:B------:R-:W2:Y:S01]  /*1540*/  LDC.64 R134, c[0x0][0x3b8] ;  /* 0x0000ee00ff867b82 */ /* 0x000ea20000000a00 */
[----:B------:R-:W-:-:S05]  /*1550*/  IADD3 R14, PT, PT, R8, R3, RZ ;  /* 0x00000003080e7210 */ /* 0x000fca0007ffe0ff */
[C---:B--2---:R-:W-:Y:S02]  /*1560*/  IMAD R11, R14.reuse, R135, RZ ;  /* 0x000000870e0b7224 */ /* 0x044fe400078e02ff */
[----:B------:R-:W-:-:S05]  /*1570*/  IMAD.WIDE.U32 R14, R14, R134, RZ ;  /* 0x000000860e0e7225 */ /* 0x000fca00078e00ff */
[----:B------:R-:W-:Y:S02]  /*1580*/  IADD3 R11, PT, PT, R15, R11, RZ ;  /* 0x0000000b0f0b7210 */ /* 0x000fe40007ffe0ff */
[----:B------:R-:W-:Y:S02]  /*1590*/  MOV R10, R14 ;  /* 0x0000000e000a7202 */ /* 0x000fe40000000f00 */
.L_x_1801:
        /* <DEDUP_REMOVED lines=14> */
.L_x_1802:
[----:B------:R-:W2:Y:S01]  /*1680*/  LDC.64 R144, c[0x0][0x3c0] ;  /* 0x0000f000ff907b82 */ /* 0x000ea20000000a00 */
[----:B------:R-:W-:-:S05]  /*1690*/  IADD3 R3, PT, PT, R8, R3, RZ ;  /* 0x0000000308037210 */ /* 0x000fca0007ffe0ff */
[C---:B--2---:R-:W-:Y:S02]  /*16a0*/  IMAD R15, R3.reuse, R145, RZ ;  /* 0x00000091030f7224 */ /* 0x044fe400078e02ff */
[----:B------:R-:W-:-:S05]  /*16b0*/  IMAD.WIDE.U32 R2, R3, R144, RZ ;  /* 0x0000009003027225 */ /* 0x000fca00078e00ff */
[----:B------:R-:W-:Y:S02]  /*16c0*/  IADD3 R15, PT, PT, R3, R15, RZ ;  /* 0x0000000f030f7210 */ /* 0x000fe40007ffe0ff */
[----:B------:R-:W-:-:S07]  /*16d0*/  MOV R14, R2 ;  /* 0x00000002000e7202 */ /* 0x000fce0000000f00 */
.L_x_1803:
        /* <DEDUP_REMOVED lines=44> */
.L_x_1799:
        /* <DEDUP_REMOVED lines=36> */
[----:B--2---:R-:W-:Y:S01]  /*1be0*/  ULEA UR5, UR12, UR5, 0x18 ;  /* 0x000000050c057291 */ /* 0x004fe2000f8ec0ff */
[----:B------:R-:W-:-:S02]  /*1bf0*/  LOP3.LUT R2, R186, 0x8, RZ, 0xc0, !PT ;  /* 0x00000008ba027812 */ /* 0x000fc400078ec0ff */
[----:B----4-:R-:W-:-:S03]  /*1c00*/  @!P0 IMAD.WIDE.U32 R20, R6, R4, RZ ;  /* 0x0000000406148225 */ /* 0x010fc600078e00ff */
[----:B------:R-:W-:Y:S01]  /*1c10*/  LEA R217, R217, UR5, 0x1 ;  /* 0x00000005d9d97c11 */ /* 0x000fe2000f8e08ff */
[----:B------:R-:W-:Y:S02]  /*1c20*/  @P0 IMAD.MOV.U32 R20, RZ, RZ, R22 ;  /* 0x000000ffff140224 */ /* 0x000fe400078e0016 */
[----:B------:R-:W-:Y:S02]  /*1c30*/  @!P0 IMAD R5, R6, R5, R21 ;  /* 0x0000000506058224 */ /* 0x000fe400078e0215 */
[----:B------:R-:W-:Y:S01]  /*1c40*/  @P0 IMAD R5, R207, R3, R23 ;  /* 0x00000003cf050224 */ /* 0x000fe200078e0217 */
[----:B------:R-:W-:Y:S02]  /*1c50*/  IADD3 R14, P0, PT, R182, R20, RZ ;  /* 0x00000014b60e7210 */ /* 0x000fe40007f1e0ff */
[----:B------:R-:W-:-:S03]  /*1c60*/  LOP3.LUT R3, R147, R2, RZ, 0x3c, !PT ;  /* 0x0000000293037212 */ /* 0x000fc600078e3cff */
[----:B------:R-:W-:Y:S01]  /*1c70*/  IMAD.X R15, RZ, RZ, R5, P0 ;  /* 0x000000ffff0f7224 */ /* 0x000fe200000e0605 */
[----:B------:R-:W-:Y:S01]  /*1c80*/  ISETP.GE.AND P0, PT, R10, R197, PT ;  /* 0x000000c50a00720c */ /* 0x000fe20003f06270 */
[----:B------:R-:W-:-:S04]  /*1c90*/  IMAD.WIDE.U32 R14, R17, UR6, R14 ;  /* 0x00000006110e7c25 */ /* 0x000fc8000f8e000e */
[----:B------:R-:W-:-:S08]  /*1ca0*/  IMAD R17, R17, UR7, R15 ;  /* 0x0000000711117c24 */ /* 0x000fd0000f8e020f */
        /* <DEDUP_REMOVED lines=30> */
.L_x_1806:
[----:B------:R2:W-:Y:S02]  /*1e90*/  STS.128 [R217+0x4000], RZ ;  /* 0x004000ffd9007388 */ /* 0x0005e40000000c00 */
.L_x_1805:
[----:B------:R-:W-:Y:S05]  /*1ea0*/  BSYNC.RECONVERGENT B0 ;  /* 0x0000000000007941 */ /* 0x000fea0003800200 */
.L_x_1804:
        /* <DEDUP_REMOVED lines=36> */
.L_x_1809:
[----:B------:R3:W-:Y:S02]  /*20f0*/  STS.128 [R217+0x4800], RZ ;  /* 0x004800ffd9007388 */ /* 0x0007e40000000c00 */
.L_x_1808:
[----:B------:R-:W-:Y:S05]  /*2100*/  BSYNC.RECONVERGENT B0 ;  /* 0x0000000000007941 */ /* 0x000fea0003800200 */
.L_x_1807:
        /* <DEDUP_REMOVED lines=36> */
.L_x_1812:
[----:B------:R3:W-:Y:S02]  /*2350*/  STS.128 [R217+0x5000], RZ ;  /* 0x005000ffd9007388 */ /* 0x0007e40000000c00 */
.L_x_1811:
[----:B------:R-:W-:Y:S05]  /*2360*/  BSYNC.RECONVERGENT B0 ;  /* 0x0000000000007941 */ /* 0x000fea0003800200 */
.L_x_1810:
        /* <DEDUP_REMOVED lines=9> */
[----:B------:R-:W-:Y:S01]  /*2400*/  MOV R13, R17 ;  /* 0x00000011000d7202 */ /* 0x000fe20000000f00 */
[----:B------:R-:W4:Y:S02]  /*2410*/  LDCU.64 UR6, c[0x0][0x380] ;  /* 0x00007000ff0677ac */ /* 0x000f240008000a00 */
        /* <DEDUP_REMOVED lines=25> */
.L_x_1815:
[----:B------:R4:W-:Y:S02]  /*25b0*/  STS.128 [R217+0x5800], RZ ;  /* 0x005800ffd9007388 */ /* 0x0009e40000000c00 */
.L_x_1814:
[----:B------:R-:W-:Y:S05]  /*25c0*/  BSYNC.RECONVERGENT B0 ;  /* 0x0000000000007941 */ /* 0x000fea0003800200 */
.L_x_1813:
        /* <DEDUP_REMOVED lines=28> */
.L_x_1818:
[----:B------:R1:W-:Y:S02]  /*2790*/  STS.128 [R217+0xa000], RZ ;  /* 0x00a000ffd9007388 */ /* 0x0003e40000000c00 */
.L_x_1817:
[----:B------:R-:W-:Y:S05]  /*27a0*/  BSYNC.RECONVERGENT B0 ;  /* 0x0000000000007941 */ /* 0x000fea0003800200 */
.L_x_1816:
        /* <DEDUP_REMOVED lines=27> */
.L_x_1821:
[----:B------:R1:W-:Y:S02]  /*2960*/  STS.128 [R217+0xa800], RZ ;  /* 0x00a800ffd9007388 */ /* 0x0003e40000000c00 */
.L_x_1820:
[----:B------:R-:W-:Y:S05]  /*2970*/  BSYNC.RECONVERGENT B0 ;  /* 0x0000000000007941 */ /* 0x000fea0003800200 */
.L_x_1819:
        /* <DEDUP_REMOVED lines=25> */
.L_x_1824:
[----:B------:R1:W-:Y:S02]  /*2b10*/  STS.128 [R217+0xb000], RZ ;  /* 0x00b000ffd9007388 */ /* 0x0003e40000000c00 */
.L_x_1823:
[----:B------:R-:W-:Y:S05]  /*2b20*/  BSYNC.RECONVERGENT B0 ;  /* 0x0000000000007941 */ /* 0x000fea0003800200 */
.L_x_1822:
[----:B------:R-:W-:Y:S01]  /*2b30*/  ISETP.GE.AND P0, PT, R4, R5, PT ;  /* 0x000000050400720c */ /* 0x000fe20003f06270 */
[----:B------:R-:W-:Y:S01]  /*2b40*/  IMAD.SHL.U32 R183, R184, 0x20, RZ ;  /* 0x00000020b8b77824 */ /* 0x000fe200078e00ff */
[----:B------:R-:W-:Y:S04]  /*2b50*/  BSSY.RECONVERGENT B0, `(.L_x_1825) ;  /* 0x000001c000007945 */ /* 0x000fe80003800200 */
[----:B------:R-:W-:-:S04]  /*2b60*/  LOP3.LUT R183, R183, 0x7c00, RZ, 0xc0, !PT ;  /* 0x00007c00b7b77812 */ /* 0x000fc800078ec0ff */
[----:B-1----:R-:W-:-:S03]  /*2b70*/  LOP3.LUT R10, R183, 0x200, R152, 0xf8, !PT ;  /* 0x00000200b70a7812 */ /* 0x002fc600078ef898 */
[----:B------:R-:W-:Y:S05]  /*2b80*/  @P0 BRA `(.L_x_1826) ;  /* 0x0000000000600947 */ /* 0x000fea0003800000 */
[----:B------:R-:W1:Y:S01]  /*2b90*/  LDCU UR4, c[0x0][0x440] ;  /* 0x00008800ff0477ac */ /* 0x000e620008000800 */
[----:B------:R-:W-:Y:S02]  /*2ba0*/  IMAD R9, R135, 0x60, RZ ;  /* 0x0000006087097824 */ /* 0x000fe400078e02ff */
[----:B------:R-:W-:-:S05]  /*2bb0*/  IMAD.WIDE.U32 R12, R134, 0x60, R202 ;  /* 0x00000060860c7825 */ /* 0x000fca00078e00ca */
[----:B------:R-:W-:Y:S02]  /*2bc0*/  IADD3 R13, PT, PT, R13, R9, RZ ;  /* 0x000000090d0d7210 */ /* 0x000fe40007ffe0ff */
[----:B-1----:R-:W-:Y:S02]  /*2bd0*/  ISETP.GE.AND P1, PT, R182, UR4, PT ;  /* 0x00000004b6007c0c */ /* 0x002fe4000bf26270 */
        /* <DEDUP_REMOVED lines=18> */
.L_x_1827:
[----:B------:R1:W-:Y:S02]  /*2d00*/  STS.128 [R217+0xb800], RZ ;  /* 0x00b800ffd9007388 */ /* 0x0003e40000000c00 */
.L_x_1826:
[----:B------:R-:W-:Y:S05]  /*2d10*/  BSYNC.RECONVERGENT B0 ;  /* 0x0000000000007941 */ /* 0x000fea0003800200 */
.L_x_1825:
        /* <DEDUP_REMOVED lines=29> */
.L_x_1830:
[----:B------:R1:W-:Y:S01]  /*2ef0*/  STS.128 [R217+0x10000], RZ ;  /* 0x010000ffd9007388 */ /* 0x0003e20000000c00 */
[----:B------:R-:W-:Y:S05]  /*2f00*/  BRA `(.L_x_1831) ;  /* 0x00000000000c7947 */ /* 0x000fea0003800000 */
.L_x_1829:
[----:B------:R1:W-:Y:S04]  /*2f10*/  STS.128 [R217+0xc000], RZ ;  /* 0x00c000ffd9007388 */ /* 0x0003e80000000c00 */
[----:B------:R1:W-:Y:S04]  /*2f20*/  STS.128 [R217+0xe000], RZ ;  /* 0x00e000ffd9007388 */ /* 0x0003e80000000c00 */
[----:B------:R1:W-:Y:S02]  /*2f30*/  STS.128 [R217+0x10000], RZ ;  /* 0x010000ffd9007388 */ /* 0x0003e40000000c00 */
.L_x_1831:
[----:B------:R-:W-:Y:S05]  /*2f40*/  BSYNC.RECONVERGENT B0 ;  /* 0x0000000000007941 */ /* 0x000fea0003800200 */
.L_x_1828:
        /* <DEDUP_REMOVED lines=30> */
.L_x_1834:
[----:B------:R1:W-:Y:S02]  /*3130*/  STS.128 [R217+0x10800], RZ ;  /* 0x010800ffd9007388 */ /* 0x0003e40000000c00 */
.L_x_1833:
[----:B------:R-:W-:Y:S05]  /*3140*/  BSYNC.RECONVERGENT B0 ;  /* 0x0000000000007941 */ /* 0x000fea0003800200 */
.L_x_1832:
        /* <DEDUP_REMOVED lines=28> */
.L_x_1837:
[----:B------:R1:W-:Y:S02]  /*3310*/  STS.128 [R217+0x11000], RZ ;  /* 0x011000ffd9007388 */ /* 0x0003e40000000c00 */
.L_x_1836:
[----:B------:R-:W-:Y:S05]  /*3320*/  BSYNC.RECONVERGENT B0 ;  /* 0x0000000000007941 */ /* 0x000fea0003800200 */
.L_x_1835:
[----:B------:R-:W-:Y:S01]  /*3330*/  ISETP.GE.AND P0, PT, R4, R5, PT ;  /* 0x000000050400720c */ /* 0x000fe20003f06270 */
[----:B------:R-:W-:Y:S01]  /*3340*/  BSSY.RECONVERGENT B0, `(.L_x_1838) ;  /* 0x0000021000007945 */ /* 0x000fe20003800200 */
[----:B------:R-:W-:Y:S01]  /*3350*/  SHF.R.U32.HI R85, RZ, 0x2, R184 ;  /* 0x00000002ff557819 */ /* 0x000fe200000116b8 */
[----:B------:R-:W-:Y:S01]  /*3360*/  IMAD.IADD R10, R3, 0x1, R10 ;  /* 0x00000001030a7824 */ /* 0x000fe200078e020a */
[----:B-1----:R-:W-:Y:S02]  /*3370*/  LOP3.LUT R6, R184, 0x8, RZ, 0xc0, !PT ;  /* 0x00000008b8067812 */ /* 0x002fe400078ec0ff */
[----:B------:R-:W-:-:S07]  /*3380*/  LOP3.LUT R85, R85, 0x7, RZ, 0xc0, !PT ;  /* 0x0000000755557812 */ /* 0x000fce00078ec0ff */
        /* <DEDUP_REMOVED lines=27> */
.L_x_1840:
[----:B------:R1:W-:Y:S02]  /*3540*/  STS.128 [R217+0x11800], RZ ;  /* 0x011800ffd9007388 */ /* 0x0003e40000000c00 */
.L_x_1839:
[----:B------:R-:W-:Y:S05]  /*3550*/  BSYNC.RECONVERGENT B0 ;  /* 0x0000000000007941 */ /* 0x000fea0003800200 */
.L_x_1838:
[----:B------:R-:W-:Y:S01]  /*3560*/  LOP3.LUT R4, R147, R6, RZ, 0x3c, !PT ;  /* 0x0000000693047212 */ /* 0x000fe200078e3cff */
[----:B------:R-:W5:Y:S01]  /*3570*/  LDCU UR4, c[0x0][0x50c] ;  /* 0x0000a180ff0477ac */ /* 0x000f620008000800 */
[----:B------:R-:W-:Y:S01]  /*3580*/  LOP3.LUT R177, R152, 0x400, RZ, 0xc0, !PT ;  /* 0x0000040098b17812 */ /* 0x000fe200078ec0ff */
[----:B------:R-:W0:Y:S01]  /*3590*/  LDGDEPBAR ;  /* 0x00000000000079af */ /* 0x000e220000000000 */
[----:B------:R-:W-:Y:S02]  /*35a0*/  LEA R91, R10, UR5, 0x1 ;  /* 0x000000050a5b7c11 */ /* 0x000fe4000f8e08ff */
[----:B------:R-:W-:Y:S02]  /*35b0*/  LEA R177, R4, R177, 0x1 ;  /* 0x000000b104b17211 */ /* 0x000fe400078e08ff */
[----:B------:R-:W-:Y:S01]  /*35c0*/  LOP3.LUT P0, RZ, R184, 0x2, RZ, 0xc0, !PT ;  /* 0x00000002b8ff7812 */ /* 0x000fe2000780c0ff */
[----:B------:R-:W-:Y:S01]  /*35d0*/  LDSM.16.M88.4 R48, [R91] ;  /* 0x000000005b30783b */ /* 0x000fe20000000200 */
[----:B------:R-:W-:-:S02]  /*35e0*/  MOV R181, 0x20 ;  /* 0x0000002000b57802 */ /* 0x000fc40000000f00 */
[----:B------:R-:W-:Y:S01]  /*35f0*/  IADD3 R83, PT, PT, R177, UR5, RZ ;  /* 0x00000005b1537c10 */ /* 0x000fe2000fffe0ff */
[----:B------:R-:W2:Y:S01]  /*3600*/  LDSM.16.M88.4 R20, [R177+UR5+0x6000] ;  /* 0x00600005b114783b */ /* 0x000ea20008000200 */
[----:B------:R-:W-:Y:S02]  /*3610*/  SEL R76, R181, 0xffffffe0, !P0 ;  /* 0xffffffe0b54c7807 */ /* 0x000fe40004000000 */
[----:B------:R-:W-:Y:S01]  /*3620*/  LOP3.LUT P2, RZ, R184, 0x4, RZ, 0xc0, !PT ;  /* 0x00000004b8ff7812 */ /* 0x000fe2000784c0ff */
[----:B---3--:R-:W3:Y:S01]  /*3630*/  LDSM.16.M88.4 R12, [R177+UR5+0x6800] ;  /* 0x00680005b10c783b */ /* 0x008ee20008000200 */
[-C--:B------:R-:W-:Y:S02]  /*3640*/  IADD3 R90, PT, PT, R91, R76.reuse, RZ ;  /* 0x0000004c5b5a7210 */ /* 0x080fe40007ffe0ff */
[----:B------:R-:W-:Y:S01]  /*3650*/  IADD3 R84, PT, PT, R83, R76, RZ ;  /* 0x0000004c53547210 */ /* 0x000fe20007ffe0ff */
[----:B------:R-:W4:Y:S01]  /*3660*/  LDSM.16.M88.4 R56, [R177+UR5+0x7000] ;  /* 0x00700005b138783b */ /* 0x000f220008000200 */
[----:B------:R-:W-:-:S02]  /*3670*/  MOV R146, 0x40 ;  /* 0x0000004000927802 */ /* 0x000fc40000000f00 */
[----:B------:R-:W-:Y:S01]  /*3680*/  ISETP.GT.U32.AND P1, PT, R154, R201, PT ;  /* 0x000000c99a00720c */ /* 0x000fe20003f24070 */
[----:B------:R-:W5:Y:S01]  /*3690*/  LDSM.16.M88.4 R28, [R177+UR5+0x7800] ;  /* 0x00780005b11c783b */ /* 0x000f620008000200 */
[----:B------:R-:W-:Y:S02]  /*36a0*/  SEL R146, R146, 0xffffffc0, !P2 ;  /* 0xffffffc092927807 */ /* 0x000fe40005000000 */
[----:B------:R-:W-:Y:S01]  /*36b0*/  IADD3 R85, PT, PT, R85, R88, R87 ;  /* 0x0000005855557210 */ /* 0x000fe20007ffe057 */
[----:B------:R-:W-:Y:S01]  /*36c0*/  LDSM.16.M88.4 R64, [R90] ;  /* 0x000000005a40783b */ /* 0x000fe20000000200 */
[-C--:B------:R-:W-:Y:S02]  /*36d0*/  IADD3 R89, PT, PT, R91, R146.reuse, RZ ;  /* 0x000000925b597210 */ /* 0x080fe40007ffe0ff */
[----:B------:R-:W-:Y:S01]  /*36e0*/  IADD3 R83, PT, PT, R83, R146, RZ ;  /* 0x0000009253537210 */ /* 0x000fe20007ffe0ff */
[----:B------:R-:W5:Y:S01]  /*36f0*/  LDSM.16.M88.4 R32, [R84+0x6000] ;  /* 0x006000005420783b */ /* 0x000f620000000200 */
[----:B------:R-:W-:-:S02]  /*3700*/  IADD3 R86, PT, PT, R76, R89, RZ ;  /* 0x000000594c567210 */ /* 0x000fc40007ffe0ff */
[----:B------:R-:W-:Y:S01]  /*3710*/  IADD3 R82, PT, PT, R76, R83, RZ ;  /* 0x000000534c527210 */ /* 0x000fe20007ffe0ff */
[----:B-1----:R-:W1:Y:S01]  /*3720*/  LDSM.16.M88.4 R8, [R84+0x6800] ;  /* 0x006800005408783b */ /* 0x002e620000000200 */
[----:B------:R-:W-:-:S03]  /*3730*/  IADD3 R200, PT, PT, R85, R78, -R81 ;  /* 0x0000004e55c87210 */ /* 0x000fc60007ffe851 */
[----:B------:R-:W1:Y:S04]  /*3740*/  LDSM.16.M88.4 R4, [R84+0x7000] ;  /* 0x007000005404783b */ /* 0x000e680000000200 */
[----:B------:R-:W1:Y:S04]  /*3750*/  LDSM.16.M88.4 R68, [R84+0x7800] ;  /* 0x007800005444783b */ /* 0x000e680000000200 */
[----:B------:R-:W-:Y:S01]  /*3760*/  LDSM.16.M88.4 R44, [R83+0x6000] ;  /* 0x00600000532c783b */ /* 0x000fe20000000200 */
[C---:B--2---:R-:W-:Y:S03]  /*3770*/  HMMA.16816.F32.BF16 R24, R48.reuse, R20, RZ ;  /* 0x000000143018723c */ /* 0x044fe600000418ff */
[----:B------:R-:W-:Y:S04]  /*3780*/  LDSM.16.M88.4 R40, [R83+0x6800] ;  /* 0x006800005328783b */ /* 0x000fe80000000200 */
[----:B------:R-:W-:Y:S01]  /*3790*/  LDSM.16.M88.4 R72, [R86] ;  /* 0x000000005648783b */ /* 0x000fe20000000200 */
[C---:B---3--:R-:W-:Y:S03]  /*37a0*/  HMMA.16816.F32.BF16 R16, R48.reuse, R12, RZ ;  /* 0x0000000c3010723c */ /* 0x048fe600000418ff */
[----:B------:R-:W-:Y:S05]  /*37b0*/  LDSM.16.M88.4 R36, [R83+0x7000] ;  /* 0x007000005324783b */ /* 0x000fea0000000200 */
[C---:B----4-:R-:W-:Y:S08]  /*37c0*/  HMMA.16816.F32.BF16 R60, R48.reuse, R56, RZ ;  /* 0x00000038303c723c */ /* 0x050ff000000418ff */
[C---:B------:R-:W-:Y:S08]  /*37d0*/  HMMA.16816.F32.BF16 R20, R48.reuse, R22, RZ ;  /* 0x000000163014723c */ /* 0x040ff000000418ff */
[C---:B------:R-:W-:Y:S08]  /*37e0*/  HMMA.16816.F32.BF16 R12, R48.reuse, R14, RZ ;  /* 0x0000000e300c723c */ /* 0x040ff000000418ff */
[C---:B------:R-:W-:Y:S08]  /*37f0*/  HMMA.16816.F32.BF16 R56, R48.reuse, R58, RZ ;  /* 0x0000003a3038723c */ /* 0x040ff000000418ff */
[C---:B-----5:R-:W-:Y:S08]  /*3800*/  HMMA.16816.F32.BF16 R52, R48.reuse, R28, RZ ;  /* 0x0000001c3034723c */ /* 0x060ff000000418ff */
[----:B------:R-:W-:Y:S01]  /*3810*/  HMMA.16816.F32.BF16 R48, R48, R30, RZ ;  /* 0x0000001e3030723c */ /* 0x000fe200000418ff */
[----:B------:R-:W2:Y:S07]  /*3820*/  LDSM.16.M88.4 R28, [R89] ;  /* 0x00000000591c783b */ /* 0x000eae0000000200 */
[C---:B------:R-:W-:Y:S08]  /*3830*/  HMMA.16816.F32.BF16 R24, R64.reuse, R32, R24 ;  /* 0x000000204018723c */ /* 0x040ff00000041818 */
[C---:B------:R-:W-:Y:S01]  /*3840*/  HMMA.16816.F32.BF16 R20, R64.reuse, R34, R20 ;  /* 0x000000224014723c */ /* 0x040fe20000041814 */
[----:B------:R-:W3:Y:S07]  /*3850*/  LDSM.16.M88.4 R32, [R83+0x7800] ;  /* 0x007800005320783b */ /* 0x000eee0000000200 */
[C---:B-1----:R-:W-:Y:S08]  /*3860*/  HMMA.16816.F32.BF16 R16, R64.reuse, R8, R16 ;  /* 0x000000084010723c */ /* 0x042ff00000041810 */
[C---:B------:R-:W-:Y:S01]  /*3870*/  HMMA.16816.F32.BF16 R12, R64.reuse, R10, R12 ;  /* 0x0000000a400c723c */ /* 0x040fe2000004180c */
[----:B------:R-:W1:Y:S07]  /*3880*/  LDSM.16.M88.4 R8, [R82+0x6000] ;  /* 0x006000005208783b */ /* 0x000e6e0000000200 */
[C---:B------:R-:W-:Y:S08]  /*3890*/  HMMA.16816.F32.BF16 R60, R64.reuse, R4, R60 ;  /* 0x00000004403c723c */ /* 0x040ff0000004183c */
[C---:B------:R-:W-:Y:S01]  /*38a0*/  HMMA.16816.F32.BF16 R56, R64.reuse, R6, R56 ;  /* 0x000000064038723c */ /* 0x040fe20000041838 */
[----:B------:R-:W4:Y:S07]  /*38b0*/  LDSM.16.M88.4 R4, [R82+0x6800] ;  /* 0x006800005204783b */ /* 0x000f2e0000000200 */
[C---:B------:R-:W-:Y:S08]  /*38c0*/  HMMA.16816.F32.BF16 R52, R64.reuse, R68, R52 ;  /* 0x000000444034723c */ /* 0x040ff00000041834 */
[----:B------:R-:W-:Y:S01]  /*38d0*/  HMMA.16816.F32.BF16 R48, R64, R70, R48 ;  /* 0x000000464030723c */ /* 0x000fe20000041830 */
[----:B------:R-:W5:Y:S04]  /*38e0*/  LDSM.16.M88.4 R64, [R82+0x7800] ;  /* 0x007800005240783b */ /* 0x000f680000000200 */
[----:B------:R-:W5:Y:S03]  /*38f0*/  LDSM.16.M88.4 R68, [R82+0x7000] ;  /* 0x007000005244783b */ /* 0x000f660000000200 */
[C---:B--2---:R-:W-:Y:S08]  /*3900*/  HMMA.16816.F32.BF16 R24, R28.reuse, R44, R24 ;  /* 0x0000002c1c18723c */ /* 0x044ff00000041818 */
[C---:B------:R-:W-:Y:S01]  /*3910*/  HMMA.16816.F32.BF16 R20, R28.reuse, R46, R20 ;  /* 0x0000002e1c14723c */ /* 0x040fe20000041814 */
[----:B------:R-:W-:Y:S07]  /*3920*/  LDSM.16.M88.4 R44, [R91+0x2000] ;  /* 0x002000005b2c783b */ /* 0x000fee0000000200 */
[C---:B------:R-:W-:Y:S08]  /*3930*/  HMMA.16816.F32.BF16 R16, R28.reuse, R40, R16 ;  /* 0x000000281c10723c */ /* 0x040ff00000041810 */
[C---:B------:R-:W-:Y:S01]  /*3940*/  HMMA.16816.F32.BF16 R12, R28.reuse, R42, R12 ;  /* 0x0000002a1c0c723c */ /* 0x040fe2000004180c */
[----:B------:R-:W2:Y:S07]  /*3950*/  LDSM.16.M88.4 R40, [R177+UR5+0x8000] ;  /* 0x00800005b128783b */ /* 0x000eae0008000200 */
[C---:B---3--:R-:W-:Y:S08]  /*3960*/  HMMA.16816.F32.BF16 R52, R28.reuse, R32, R52 ;  /* 0x000000201c34723c */ /* 0x048ff00000041834 */
[----:B------:R-:W-:Y:S01]  /*3970*/  HMMA.16816.F32.BF16 R48, R28, R34, R48 ;  /* 0x000000221c30723c */ /* 0x000fe20000041830 */
[----:B------:R-:W3:Y:S07]  /*3980*/  LDSM.16.M88.4 R32, [R177+UR5+0x9000] ;  /* 0x00900005b120783b */ /* 0x000eee0008000200 */
[C---:B-1----:R-:W-:Y:S08]  /*3990*/  HMMA.16816.F32.BF16 R24, R72.reuse, R8, R24 ;  /* 0x000000084818723c */ /* 0x042ff00000041818 */
[C---:B------:R-:W-:Y:S01]  /*39a0*/  HMMA.16816.F32.BF16 R20, R72.reuse, R10, R20 ;  /* 0x0000000a4814723c */ /* 0x040fe20000041814 */
[----:B------:R-:W-:Y:S07]  /*39b0*/  LDSM.16.M88.4 R8, [R90+0x2000] ;  /* 0x002000005a08783b */ /* 0x000fee0000000200 */
[C---:B----4-:R-:W-:Y:S08]  /*39c0*/  HMMA.16816.F32.BF16 R16, R72.reuse, R4, R16 ;  /* 0x000000044810723c */ /* 0x050ff00000041810 */
[----:B------:R-:W-:Y:S01]  /*39d0*/  HMMA.16816.F32.BF16 R12, R72, R6, R12 ;  /* 0x00000006480c723c */ /* 0x000fe2000004180c */
[----:B------:R-:W1:Y:S07]  /*39e0*/  LDSM.16.M88.4 R4, [R84+0x8000] ;  /* 0x008000005404783b */ /* 0x000e6e0000000200 */
[C---:B------:R-:W-:Y:S08]  /*39f0*/  HMMA.16816.F32.BF16 R60, R28.reuse, R36, R60 ;  /* 0x000000241c3c723c */ /* 0x040ff0000004183c */
[----:B------:R-:W-:Y:S01]  /*3a00*/  HMMA.16816.F32.BF16 R56, R28, R38, R56 ;  /* 0x000000261c38723c */ /* 0x000fe20000041838 */
[----:B------:R-:W4:Y:S04]  /*3a10*/  LDSM.16.M88.4 R36, [R177+UR5+0x8800] ;  /* 0x00880005b124783b */ /* 0x000f280008000200 */
[----:B------:R-:W4:Y:S03]  /*3a20*/  LDSM.16.M88.4 R28, [R177+UR5+0x9800] ;  /* 0x00980005b11c783b */ /* 0x000f260008000200 */
[C---:B-----5:R-:W-:Y:S08]  /*3a30*/  HMMA.16816.F32.BF16 R52, R72.reuse, R64, R52 ;  /* 0x000000404834723c */ /* 0x060ff00000041834 */
[C---:B------:R-:W-:Y:S08]  /*3a40*/  HMMA.16816.F32.BF16 R60, R72.reuse, R68, R60 ;  /* 0x00000044483c723c */ /* 0x040ff0000004183c */
[C---:B------:R-:W-:Y:S01]  /*3a50*/  HMMA.16816.F32.BF16 R56, R72.reuse, R70, R56 ;  /* 0x000000464838723c */ /* 0x040fe20000041838 */
[----:B------:R-:W-:Y:S07]  /*3a60*/  LDSM.16.M88.4 R68, [R84+0x9000] ;  /* 0x009000005444783b */ /* 0x000fee0000000200 */
[----:B------:R-:W-:Y:S01]  /*3a70*/  HMMA.16816.F32.BF16 R64, R72, R66, R48 ;  /* 0x000000424840723c */ /* 0x000fe20000041830 */
[----:B------:R-:W5:Y:S07]  /*3a80*/  LDSM.16.M88.4 R48, [R84+0x8800] ;  /* 0x008800005430783b */ /* 0x000f6e0000000200 */
[C---:B--2---:R-:W-:Y:S08]  /*3a90*/  HMMA.16816.F32.BF16 R24, R44.reuse, R40, R24 ;  /* 0x000000282c18723c */ /* 0x044ff00000041818 */
[C---:B------:R-:W-:Y:S01]  /*3aa0*/  HMMA.16816.F32.BF16 R20, R44.reuse, R42, R20 ;  /* 0x0000002a2c14723c */ /* 0x040fe20000041814 */
[----:B------:R-:W2:Y:S07]  /*3ab0*/  LDSM.16.M88.4 R40, [R84+0x9800] ;  /* 0x009800005428783b */ /* 0x000eae0000000200 */
[C---:B---3--:R-:W-:Y:S08]  /*3ac0*/  HMMA.16816.F32.BF16 R60, R44.reuse, R32, R60 ;  /* 0x000000202c3c723c */ /* 0x048ff0000004183c */
[----:B------:R-:W-:Y:S01]  /*3ad0*/  HMMA.16816.F32.BF16 R56, R44, R34, R56 ;  /* 0x000000222c38723c */ /* 0x000fe20000041838 */
[----:B------:R-:W-:Y:S07]  /*3ae0*/  LDSM.16.M88.4 R32, [R89+0x2000] ;  /* 0x002000005920783b */ /* 0x000fee0000000200 */
[C---:B-1----:R-:W-:Y:S08]  /*3af0*/  HMMA.16816.F32.BF16 R24, R8.reuse, R4, R24 ;  /* 0x000000040818723c */ /* 0x042ff00000041818 */
[----:B------:R-:W-:Y:S01]  /*3b00*/  HMMA.16816.F32.BF16 R20, R8, R6, R20 ;  /* 0x000000060814723c */ /* 0x000fe20000041814 */
[----:B------:R-:W1:Y:S07]  /*3b10*/  LDSM.16.M88.4 R4, [R83+0x8800] ;  /* 0x008800005304783b */ /* 0x000e6e0000000200 */
[C---:B----4-:R-:W-:Y:S08]  /*3b20*/  HMMA.16816.F32.BF16 R16, R44.reuse, R36, R16 ;  /* 0x000000242c10723c */ /* 0x050ff00000041810 */
[C---:B------:R-:W-:Y:S01]  /*3b30*/  HMMA.16816.F32.BF16 R12, R44.reuse, R38, R12 ;  /* 0x000000262c0c723c */ /* 0x040fe2000004180c */
[----:B------:R-:W-:Y:S07]  /*3b40*/  LDSM.16.M88.4 R36, [R83+0x9000] ;  /* 0x009000005324783b */ /* 0x000fee0000000200 */
[C---:B------:R-:W-:Y:S08]  /*3b50*/  HMMA.16816.F32.BF16 R52, R44.reuse, R28, R52 ;  /* 0x0000001c2c34723c */ /* 0x040ff00000041834 */
[----:B------:R-:W-:Y:S01]  /*3b60*/  HMMA.16816.F32.BF16 R64, R44, R30, R64 ;  /* 0x0000001e2c40723c */ /* 0x000fe20000041840 */
[----:B------:R-:W3:Y:S04]  /*3b70*/  LDSM.16.M88.4 R28, [R83+0x8000] ;  /* 0x00800000531c783b */ /* 0x000ee80000000200 */
[----:B------:R-:W4:Y:S03]  /*3b80*/  LDSM.16.M88.4 R44, [R83+0x9800] ;  /* 0x00980000532c783b */ /* 0x000f260000000200 */
[C---:B-----5:R-:W-:Y:S08]  /*3b90*/  HMMA.16816.F32.BF16 R16, R8.reuse, R48, R16 ;  /* 0x000000300810723c */ /* 0x060ff00000041810 */
[C---:B------:R-:W-:Y:S01]  /*3ba0*/  HMMA.16816.F32.BF16 R12, R8.reuse, R50, R12 ;  /* 0x00000032080c723c */ /* 0x040fe2000004180c */
[----:B------:R-:W-:Y:S07]  /*3bb0*/  LDSM.16.M88.4 R48, [R177+UR5+0xa000] ;  /* 0x00a00005b130783b */ /* 0x000fee0008000200 */
[C---:B------:R-:W-:Y:S08]  /*3bc0*/  HMMA.16816.F32.BF16 R60, R8.reuse, R68, R60 ;  /* 0x00000044083c723c */ /* 0x040ff0000004183c */
[C---:B------:R-:W-:Y:S08]  /*3bd0*/  HMMA.16816.F32.BF16 R56, R8.reuse, R70, R56 ;  /* 0x000000460838723c */ /* 0x040ff00000041838 */
[C---:B--2---:R-:W-:Y:S08]  /*3be0*/  HMMA.16816.F32.BF16 R52, R8.reuse, R40, R52 ;  /* 0x000000280834723c */ /* 0x044ff00000041834 */
[----:B------:R-:W-:Y:S01]  /*3bf0*/  HMMA.16816.F32.BF16 R64, R8, R42, R64 ;  /* 0x0000002a0840723c */ /* 0x000fe20000041840 */
[----:B------:R-:W-:Y:S04]  /*3c00*/  LDSM.16.M88.4 R40, [R86+0x2000] ;  /* 0x002000005628783b */ /* 0x000fe80000000200 */
[----:B------:R-:W2:Y:S03]  /*3c10*/  LDSM.16.M88.4 R8, [R82+0x8000] ;  /* 0x008000005208783b */ /* 0x000ea60000000200 */
[C---:B-1----:R-:W-:Y:S08]  /*3c20*/  HMMA.16816.F32.BF16 R16, R32.reuse, R4, R16 ;  /* 0x000000042010723c */ /* 0x042ff00000041810 */
[C---:B------:R-:W-:Y:S01]  /*3c30*/  HMMA.16816.F32.BF16 R12, R32.reuse, R6, R12 ;  /* 0x00000006200c723c */ /* 0x040fe2000004180c */
[----:B------:R-:W1:Y:S07]  /*3c40*/  LDSM.16.M88.4 R4, [R82+0x9000] ;  /* 0x009000005204783b */ /* 0x000e6e0000000200 */
[C---:B---3--:R-:W-:Y:S08]  /*3c50*/  HMMA.16816.F32.BF16 R24, R32.reuse, R28, R24 ;  /* 0x0000001c2018723c */ /* 0x048ff00000041818 */
[C---:B------:R-:W-:Y:S01]  /*3c60*/  HMMA.16816.F32.BF16 R20, R32.reuse, R30, R20 ;  /* 0x0000001e2014723c */ /* 0x040fe20000041814 */
[----:B------:R-:W3:Y:S07]  /*3c70*/  LDSM.16.M88.4 R28, [R82+0x8800] ;  /* 0x00880000521c783b */ /* 0x000eee0000000200 */
[C---:B------:R-:W-:Y:S01]  /*3c80*/  HMMA.16816.F32.BF16 R68, R32.reuse, R36, R60 ;  /* 0x000000242044723c */ /* 0x040fe2000004183c */
[----:B------:R-:W5:Y:S07]  /*3c90*/  LDSM.16.M88.4 R60, [R91+0x4000] ;  /* 0x004000005b3c783b */ /* 0x000f6e0000000200 */
[C---:B------:R-:W-:Y:S01]  /*3ca0*/  HMMA.16816.F32.BF16 R56, R32.reuse, R38, R56 ;  /* 0x000000262038723c */ /* 0x040fe20000041838 */
[----:B------:R-:W-:Y:S07]  /*3cb0*/  LDSM.16.M88.4 R36, [R90+0x4000] ;  /* 0x004000005a24783b */ /* 0x000fee0000000200 */
[C---:B----4-:R-:W-:Y:S08]  /*3cc0*/  HMMA.16816.F32.BF16 R52, R32.reuse, R44, R52 ;  /* 0x0000002c2034723c */ /* 0x050ff00000041834 */
[----:B------:R-:W-:Y:S01]  /*3cd0*/  HMMA.16816.F32.BF16 R64, R32, R46, R64 ;  /* 0x0000002e2040723c */ /* 0x000fe20000041840 */
[----:B------:R-:W4:Y:S07]  /*3ce0*/  LDSM.16.M88.4 R32, [R82+0x9800] ;  /* 0x009800005220783b */ /* 0x000f2e0000000200 */
[C---:B--2---:R-:W-:Y:S01]  /*3cf0*/  HMMA.16816.F32.BF16 R44, R40.reuse, R8, R24 ;  /* 0x00000008282c723c */ /* 0x044fe20000041818 */
[----:B------:R-:W2:Y:S07]  /*3d00*/  LDSM.16.M88.4 R24, [R84+0xa000] ;  /* 0x00a000005418783b */ /* 0x000eae0000000200 */
[C---:B------:R-:W-:Y:S01]  /*3d10*/  HMMA.16816.F32.BF16 R20, R40.reuse, R10, R20 ;  /* 0x0000000a2814723c */ /* 0x040fe20000041814 */
[----:B------:R-:W2:Y:S07]  /*3d20*/  LDSM.16.M88.4 R8, [R177+UR5+0xa800] ;  /* 0x00a80005b108783b */ /* 0x000eae0008000200 */
[C---:B-1----:R-:W-:Y:S08]  /*3d30*/  HMMA.16816.F32.BF16 R68, R40.reuse, R4, R68 ;  /* 0x000000042844723c */ /* 0x042ff00000041844 */
[C---:B------:R-:W-:Y:S01]  /*3d40*/  HMMA.16816.F32.BF16 R56, R40.reuse, R6, R56 ;  /* 0x000000062838723c */ /* 0x040fe20000041838 */
[----:B------:R-:W1:Y:S07]  /*3d50*/  LDSM.16.M88.4 R4, [R177+UR5+0xb000] ;  /* 0x00b00005b104783b */ /* 0x000e6e0008000200 */
[C---:B---3--:R-:W-:Y:S08]  /*3d60*/  HMMA.16816.F32.BF16 R16, R40.reuse, R28, R16 ;  /* 0x0000001c2810723c */ /* 0x048ff00000041810 */
[----:B------:R-:W-:Y:S01]  /*3d70*/  HMMA.16816.F32.BF16 R12, R40, R30, R12 ;  /* 0x0000001e280c723c */ /* 0x000fe2000004180c */
[----:B------:R-:W-:Y:S07]  /*3d80*/  LDSM.16.M88.4 R28, [R83+0xa000] ;  /* 0x00a00000531c783b */ /* 0x000fee0000000200 */
[C---:B-----5:R-:W-:Y:S01]  /*3d90*/  HMMA.16816.F32.BF16 R72, R60.reuse, R48, R44 ;  /* 0x000000303c48723c */ /* 0x060fe2000004182c */
[----:B------:R-:W3:Y:S07]  /*3da0*/  LDSM.16.M88.4 R44, [R89+0x4000] ;  /* 0x00400000592c783b */ /* 0x000eee0000000200 */
[----:B------:R-:W-:Y:S01]  /*3db0*/  HMMA.16816.F32.BF16 R20, R60, R50, R20 ;  /* 0x000000323c14723c */ /* 0x000fe20000041814 */
[----:B------:R-:W5:Y:S07]  /*3dc0*/  LDSM.16.M88.4 R48, [R84+0xa800] ;  /* 0x00a800005430783b */ /* 0x000f6e0000000200 */
[----:B----4-:R-:W-:Y:S08]  /*3dd0*/  HMMA.16816.F32.BF16 R52, R40, R32, R52 ;  /* 0x000000202834723c */ /* 0x010ff00000041834 */
[C---:B--2---:R-:W-:Y:S08]  /*3de0*/  HMMA.16816.F32.BF16 R72, R36.reuse, R24, R72 ;  /* 0x000000182448723c */ /* 0x044ff00000041848 */
[----:B------:R-:W-:Y:S01]  /*3df0*/  HMMA.16816.F32.BF16 R20, R36, R26, R20 ;  /* 0x0000001a2414723c */ /* 0x000fe20000041814 */
[----:B------:R-:W-:Y:S07]  /*3e00*/  LDSM.16.M88.4 R24, [R177+UR5+0xb800] ;  /* 0x00b80005b118783b */ /* 0x000fee0008000200 */
[----:B------:R-:W-:Y:S01]  /*3e10*/  HMMA.16816.F32.BF16 R64, R40, R34, R64 ;  /* 0x000000222840723c */ /* 0x000fe20000041840 */
[----:B------:R-:W-:Y:S04]  /*3e20*/  LDSM.16.M88.4 R40, [R86+0x4000] ;  /* 0x004000005628783b */ /* 0x000fe80000000200 */
[----:B------:R-:W2:Y:S03]  /*3e30*/  LDSM.16.M88.4 R32, [R82+0xa000] ;  /* 0x00a000005220783b */ /* 0x000ea60000000200 */
[C---:B------:R-:W-:Y:S08]  /*3e40*/  HMMA.16816.F32.BF16 R16, R60.reuse, R8, R16 ;  /* 0x000000083c10723c */ /* 0x040ff00000041810 */
[C---:B------:R-:W-:Y:S01]  /*3e50*/  HMMA.16816.F32.BF16 R12, R60.reuse, R10, R12 ;  /* 0x0000000a3c0c723c */ /* 0x040fe2000004180c */
[----:B------:R-:W4:Y:S07]  /*3e60*/  LDSM.16.M88.4 R8, [R83+0xa800] ;  /* 0x00a800005308783b */ /* 0x000f2e0000000200 */
[C---:B-1----:R-:W-:Y:S08]  /*3e70*/  HMMA.16816.F32.BF16 R68, R60.reuse, R4, R68 ;  /* 0x000000043c44723c */ /* 0x042ff00000041844 */
[----:B------:R-:W-:Y:S01]  /*3e80*/  HMMA.16816.F32.BF16 R56, R60, R6, R56 ;  /* 0x000000063c38723c */ /* 0x000fe20000041838 */
[----:B------:R-:W1:Y:S07]  /*3e90*/  LDSM.16.M88.4 R4, [R84+0xb000] ;  /* 0x00b000005404783b */ /* 0x000e6e0000000200 */
[C---:B---3--:R-:W-:Y:S08]  /*3ea0*/  HMMA.16816.F32.BF16 R72, R44.reuse, R28, R72 ;  /* 0x0000001c2c48723c */ /* 0x048ff00000041848 */
[----:B------:R-:W-:Y:S08]  /*3eb0*/  HMMA.16816.F32.BF16 R20, R44, R30, R20 ;  /* 0x0000001e2c14723c */ /* 0x000ff00000041814 */
[C---:B-----5:R-:W-:Y:S01]  /*3ec0*/  HMMA.16816.F32.BF16 R28, R36.reuse, R48, R16 ;  /* 0x00000030241c723c */ /* 0x060fe20000041810 */
[----:B------:R-:W3:Y:S07]  /*3ed0*/  LDSM.16.M88.4 R16, [R82+0xa800] ;  /* 0x00a800005210783b */ /* 0x000eee0000000200 */
[----:B------:R-:W-:Y:S01]  /*3ee0*/  HMMA.16816.F32.BF16 R12, R36, R50, R12 ;  /* 0x00000032240c723c */ /* 0x000fe2000004180c */
[----:B------:R-:W5:Y:S07]  /*3ef0*/  LDSM.16.M88.4 R48, [R84+0xb800] ;  /* 0x00b800005430783b */ /* 0x000f6e0000000200 */
[C---:B--2---:R-:W-:Y:S08]  /*3f00*/  HMMA.16816.F32.BF16 R72, R40.reuse, R32, R72 ;  /* 0x000000202848723c */ /* 0x044ff00000041848 */
[----:B------:R-:W-:Y:S01]  /*3f10*/  HMMA.16816.F32.BF16 R20, R40, R34, R20 ;  /* 0x000000222814723c */ /* 0x000fe20000041814 */
[----:B------:R-:W2:Y:S07]  /*3f20*/  LDSM.16.M88.4 R32, [R83+0xb000] ;  /* 0x00b000005320783b */ /* 0x000eae0000000200 */
[----:B----4-:R-:W-:Y:S03]  /*3f30*/  HMMA.16816.F32.BF16 R28, R44, R8, R28 ;  /* 0x000000082c1c723c */ /* 0x010fe6000004181c */
[----:B------:R-:W-:Y:S01]  /*3f40*/  FMUL.FTZ R86, R73, UR4 ;  /* 0x0000000449567c20 */ /* 0x000fe20008410000 */
[----:B------:R-:W-:Y:S01]  /*3f50*/  FMUL.FTZ R73, R74, UR4 ;  /* 0x000000044a497c20 */ /* 0x000fe20008410000 */
[----:B------:R-:W-:Y:S01]  /*3f60*/  FMUL.FTZ R72, R72, UR4 ;  /* 0x0000000448487c20 */ /* 0x000fe20008410000 */
[----:B------:R-:W-:-:S02]  /*3f70*/  FMUL.FTZ R74, R75, UR4 ;  /* 0x000000044b4a7c20 */ /* 0x000fc40008410000 */
[----:B------:R-:W-:Y:S01]  /*3f80*/  HMMA.16816.F32.BF16 R12, R44, R10, R12 ;  /* 0x0000000a2c0c723c */ /* 0x000fe2000004180c */
[----:B------:R-:W-:Y:S01]  /*3f90*/  LDSM.16.M88.4 R8, [R82+0xb000] ;  /* 0x00b000005208783b */ /* 0x000fe20000000200 */
[----:B------:R-:W4:Y:S01]  /*3fa0*/  MUFU.TANH R86, R86 ;  /* 0x0000005600567308 */ /* 0x000f220000002400 */
[----:B------:R-:W-:Y:S01]  /*3fb0*/  FMUL.FTZ R20, R20, UR4 ;  /* 0x0000000414147c20 */ /* 0x000fe20008410000 */
[----:B------:R-:W-:Y:S01]  /*3fc0*/  FMUL.FTZ R21, R21, UR4 ;  /* 0x0000000415157c20 */ /* 0x000fe20008410000 */
[----:B------:R-:W-:Y:S01]  /*3fd0*/  FMUL.FTZ R22, R22, UR4 ;  /* 0x0000000416167c20 */ /* 0x000fe20008410000 */
[----:B------:R-:W-:Y:S02]  /*3fe0*/  FMUL.FTZ R23, R23, UR4 ;  /* 0x0000000417177c20 */ /* 0x000fe40008410000 */
[C---:B-1----:R-:W-:Y:S02]  /*3ff0*/  HMMA.16816.F32.BF16 R68, R36.reuse, R4, R68 ;  /* 0x000000042444723c */ /* 0x042fe40000041844 */
[----:B------:R-:W1:Y:S06]  /*4000*/  MUFU.TANH R72, R72 ;  /* 0x0000004800487308 */ /* 0x000e6c0000002400 */
[----:B------:R-:W-:Y:S01]  /*4010*/  HMMA.16816.F32.BF16 R56, R36, R6, R56 ;  /* 0x000000062438723c */ /* 0x000fe20000041838 */
[----:B------:R-:W4:Y:S01]  /*4020*/  LDSM.16.M88.4 R4, [R83+0xb800] ;  /* 0x00b800005304783b */ /* 0x000f220000000200 */
[----:B------:R-:W1:Y:S06]  /*4030*/  MUFU.TANH R73, R73 ;  /* 0x0000004900497308 */ /* 0x000e6c0000002400 */
[C---:B------:R-:W-:Y:S02]  /*4040*/  HMMA.16816.F32.BF16 R52, R60.reuse, R24, R52 ;  /* 0x000000183c34723c */ /* 0x040fe40000041834 */
[----:B------:R-:W1:Y:S06]  /*4050*/  MUFU.TANH R74, R74 ;  /* 0x0000004a004a7308 */ /* 0x000e6c0000002400 */
[----:B------:R-:W-:Y:S02]  /*4060*/  HMMA.16816.F32.BF16 R64, R60, R26, R64 ;  /* 0x0000001a3c40723c */ /* 0x000fe40000041840 */
[----:B------:R-:W1:Y:S06]  /*4070*/  MUFU.TANH R20, R20 ;  /* 0x0000001400147308 */ /* 0x000e6c0000002400 */
[C---:B---3--:R-:W-:Y:S02]  /*4080*/  HMMA.16816.F32.BF16 R28, R40.reuse, R16, R28 ;  /* 0x00000010281c723c */ /* 0x048fe4000004181c */
[----:B------:R-:W3:Y:S06]  /*4090*/  MUFU.TANH R21, R21 ;  /* 0x0000001500157308 */ /* 0x000eec0000002400 */
[----:B------:R-:W-:Y:S01]  /*40a0*/  HMMA.16816.F32.BF16 R12, R40, R18, R12 ;  /* 0x00000012280c723c */ /* 0x000fe2000004180c */
[----:B------:R-:W1:Y:S01]  /*40b0*/  LDSM.16.M88.4 R16, [R82+0xb800] ;  /* 0x00b800005210783b */ /* 0x000e620000000200 */
[----:B------:R-:W1:Y:S01]  /*40c0*/  MUFU.TANH R22, R22 ;  /* 0x0000001600167308 */ /* 0x000e620000002400 */
[----:B------:R-:W-:-:S05]  /*40d0*/  DEPBAR.LE SB0, 0x0 ;  /* 0x000080000000791a */ /* 0x000fca0000000000 */
[C---:B-----5:R-:W-:Y:S02]  /*40e0*/  HMMA.16816.F32.BF16 R52, R36.reuse, R48, R52 ;  /* 0x000000302434723c */ /* 0x060fe40000041834 */
[----:B------:R-:W1:Y:S01]  /*40f0*/  MUFU.TANH R23, R23 ;  /* 0x0000001700177308 */ /* 0x000e620000002400 */
[----:B------:R-:W-:Y:S01]  /*4100*/  FMUL.FTZ R25, R29, UR4 ;  /* 0x000000041d197c20 */ /* 0x000fe20008410000 */
[----:B------:R-:W-:Y:S01]  /*4110*/  FMUL.FTZ R24, R28, UR4 ;  /* 0x000000041c187c20 */ /* 0x000fe20008410000 */
[----:B------:R-:W-:Y:S01]  /*4120*/  FMUL.FTZ R29, R31, UR4 ;  /* 0x000000041f1d7c20 */ /* 0x000fe20008410000 */
[----:B------:R-:W-:Y:S02]  /*4130*/  FMUL.FTZ R28, R30, UR4 ;  /* 0x000000041e1c7c20 */ /* 0x000fe40008410000 */
[----:B------:R-:W-:Y:S02]  /*4140*/  HMMA.16816.F32.BF16 R64, R36, R50, R64 ;  /* 0x000000322440723c */ /* 0x000fe40000041840 */
[----:B------:R-:W1:Y:S01]  /*4150*/  MUFU.TANH R24, R24 ;  /* 0x0000001800187308 */ /* 0x000e620000002400 */
[----:B------:R-:W-:-:S05]  /*4160*/  FMUL.FTZ R12, R12, UR4 ;  /* 0x000000040c0c7c20 */ /* 0x000fca0008410000 */
[C---:B--2---:R-:W-:Y:S02]  /*4170*/  HMMA.16816.F32.BF16 R68, R44.reuse, R32, R68 ;  /* 0x000000202c44723c */ /* 0x044fe40000041844 */
[----:B------:R-:W2:Y:S06]  /*4180*/  MUFU.TANH R25, R25 ;  /* 0x0000001900197308 */ /* 0x000eac0000002400 */
[C---:B------:R-:W-:Y:S02]  /*4190*/  HMMA.16816.F32.BF16 R56, R44.reuse, R34, R56 ;  /* 0x000000222c38723c */ /* 0x040fe40000041838 */
[----:B------:R-:W1:Y:S06]  /*41a0*/  MUFU.TANH R28, R28 ;  /* 0x0000001c001c7308 */ /* 0x000e6c0000002400 */
[C---:B----4-:R-:W-:Y:S01]  /*41b0*/  HMMA.16816.F32.BF16 R52, R44.reuse, R4, R52 ;  /* 0x000000042c34723c */ /* 0x050fe20000041834 */
[----:B------:R-:W-:Y:S01]  /*41c0*/  FMUL.FTZ R4, R15, UR4 ;  /* 0x000000040f047c20 */ /* 0x000fe20008410000 */
[----:B------:R-:W4:Y:S06]  /*41d0*/  MUFU.TANH R29, R29 ;  /* 0x0000001d001d7308 */ /* 0x000f2c0000002400 */
[----:B------:R-:W-:Y:S02]  /*41e0*/  HMMA.16816.F32.BF16 R64, R44, R6, R64 ;  /* 0x000000062c40723c */ /* 0x000fe40000041840 */
[----:B------:R-:W1:Y:S06]  /*41f0*/  MUFU.TANH R12, R12 ;  /* 0x0000000c000c7308 */ /* 0x000e6c0000002400 */
[C---:B------:R-:W-:Y:S01]  /*4200*/  HMMA.16816.F32.BF16 R68, R40.reuse, R8, R68 ;  /* 0x000000082844723c */ /* 0x040fe20000041844 */
[----:B------:R-:W-:Y:S01]  /*4210*/  FMUL.FTZ R8, R13, UR4 ;  /* 0x000000040d087c20 */ /* 0x000fe20008410000 */
[----:B------:R-:W-:Y:S01]  /*4220*/  FMUL.FTZ R9, R14, UR4 ;  /* 0x000000040e097c20 */ /* 0x000fe20008410000 */
[----:B------:R-:W2:Y:S05]  /*4230*/  MUFU.TANH R4, R4 ;  /* 0x0000000400047308 */ /* 0x000eaa0000002400 */
[C---:B------:R-:W-:Y:S03]  /*4240*/  HMMA.16816.F32.BF16 R56, R40.reuse, R10, R56 ;  /* 0x0000000a2838723c */ /* 0x040fe60000041838 */
[----:B------:R-:W2:Y:S05]  /*4250*/  MUFU.TANH R8, R8 ;  /* 0x0000000800087308 */ /* 0x000eaa0000002400 */
[C---:B-1----:R-:W-:Y:S03]  /*4260*/  HMMA.16816.F32.BF16 R52, R40.reuse, R16, R52 ;  /* 0x000000102834723c */ /* 0x042fe60000041834 */
[----:B------:R-:W-:Y:S01]  /*4270*/  FMUL.FTZ R5, R68, UR4 ;  /* 0x0000000444057c20 */ /* 0x000fe20008410000 */
[----:B------:R-:W-:Y:S01]  /*4280*/  FMUL.FTZ R11, R69, UR4 ;  /* 0x00000004450b7c20 */ /* 0x000fe20008410000 */
[----:B------:R-:W-:Y:S01]  /*4290*/  FMUL.FTZ R15, R70, UR4 ;  /* 0x00000004460f7c20 */ /* 0x000fe20008410000 */
[----:B------:R-:W-:Y:S01]  /*42a0*/  FMUL.FTZ R13, R71, UR4 ;  /* 0x00000004470d7c20 */ /* 0x000fe20008410000 */
[----:B------:R-:W1:Y:S01]  /*42b0*/  MUFU.TANH R9, R9 ;  /* 0x0000000900097308 */ /* 0x000e620000002400 */
[----:B------:R-:W-:Y:S01]  /*42c0*/  HMMA.16816.F32.BF16 R64, R40, R18, R64 ;  /* 0x000000122840723c */ /* 0x000fe20000041840 */
[----:B------:R-:W-:-:S02]  /*42d0*/  IADD3 R43, PT, PT, R85, 0x1, R80 ;  /* 0x00000001552b7810 */ /* 0x000fc40007ffe050 */
[----:B------:R-:W-:Y:S01]  /*42e0*/  FMUL.FTZ R17, R56, UR4 ;  /* 0x0000000438117c20 */ /* 0x000fe20008410000 */
[----:B------:R-:W-:Y:S01]  /*42f0*/  FMUL.FTZ R7, R57, UR4 ;  /* 0x0000000439077c20 */ /* 0x000fe20008410000 */
[----:B------:R-:W-:Y:S01]  /*4300*/  FMUL.FTZ R32, R58, UR4 ;  /* 0x000000043a207c20 */ /* 0x000fe20008410000 */
[----:B------:R-:W-:Y:S01]  /*4310*/  FMUL.FTZ R27, R59, UR4 ;  /* 0x000000043b1b7c20 */ /* 0x000fe20008410000 */
[----:B------:R-:W1:Y:S01]  /*4320*/  MUFU.TANH R5, R5 ;  /* 0x0000000500057308 */ /* 0x000e620000002400 */
[C---:B------:R-:W-:Y:S02]  /*4330*/  VIMNMX R199, PT, PT, R43.reuse, R78, PT ;  /* 0x0000004e2bc77248 */ /* 0x040fe40003fe0100 */
[----:B------:R-:W-:Y:S01]  /*4340*/  VIADDMNMX R198, R43, 0x8, R78, PT ;  /* 0x000000082bc67846 */ /* 0x000fe2000380014e */
[----:B------:R-:W-:Y:S01]  /*4350*/  FMUL.FTZ R31, R52, UR4 ;  /* 0x00000004341f7c20 */ /* 0x000fe20008410000 */
[----:B------:R-:W-:Y:S01]  /*4360*/  FMUL.FTZ R35, R53, UR4 ;  /* 0x0000000435237c20 */ /* 0x000fe20008410000 */
[----:B------:R-:W-:Y:S01]  /*4370*/  FMUL.FTZ R37, R54, UR4 ;  /* 0x0000000436257c20 */ /* 0x000fe20008410000 */
[----:B------:R-:W-:Y:S01]  /*4380*/  FMUL.FTZ R39, R55, UR4 ;  /* 0x0000000437277c20 */ /* 0x000fe20008410000 */
[----:B------:R-:W1:Y:S04]  /*4390*/  MUFU.TANH R11, R11 ;  /* 0x0000000b000b7308 */ /* 0x000e680000002400 */
[----:B------:R-:W-:Y:S01]  /*43a0*/  FMUL.FTZ R41, R64, UR4 ;  /* 0x0000000440297c20 */ /* 0x000fe20008410000 */
[----:B------:R-:W-:Y:S01]  /*43b0*/  FMUL.FTZ R33, R65, UR4 ;  /* 0x0000000441217c20 */ /* 0x000fe20008410000 */
[----:B------:R-:W-:Y:S01]  /*43c0*/  FMUL.FTZ R36, R66, UR4 ;  /* 0x0000000442247c20 */ /* 0x000fe20008410000 */
[----:B------:R-:W-:Y:S01]  /*43d0*/  FMUL.FTZ R19, R67, UR4 ;  /* 0x0000000443137c20 */ /* 0x000fe20008410000 */
[----:B------:R-:W1:Y:S08]  /*43e0*/  MUFU.TANH R15, R15 ;  /* 0x0000000f000f7308 */ /* 0x000e700000002400 */
        /* <DEDUP_REMOVED lines=12> */
[----:B------:R-:W1:Y:S01]  /*44b0*/  MUFU.TANH R19, R19 ;  /* 0x0000001300137308 */ /* 0x000e620000002400 */
[----:B------:R-:W-:Y:S06]  /*44c0*/  BAR.SYNC.DEFER_BLOCKING 0x0 ;  /* 0x0000000000007b1d */ /* 0x000fec0000010000 */
[----:B--234-:R-:W-:Y:S05]  /*44d0*/  @!P1 BRA `(.L_x_1841) ;  /* 0x0000000800409947 */ /* 0x01cfea0003800000 */
        /* <DEDUP_REMOVED lines=11> */
.L_x_1842:
[----:B------:R-:W2:Y:S01]  /*4590*/  LDC R10, c[0x0][0x4f0] ;  /* 0x00013c00ff0a7b82 */ /* 0x000ea20000000800 */
[----:B------:R-:W-:Y:S01]  /*45a0*/  IADD3 R47, PT, PT, R77, -0x40, RZ ;  /* 0xffffffc04d2f7810 */ /* 0x000fe20007ffe0ff */
[----:B------:R-:W3:Y:S01]  /*45b0*/  LDCU.64 UR6, c[0x0][0x3a0] ;  /* 0x00007400ff0677ac */ /* 0x000ee20008000a00 */
[----:B------:R-:W-:Y:S02]  /*45c0*/  IABS R16, R77 ;  /* 0x0000004d00107213 */ /* 0x000fe40000000000 */
[----:B------:R-:W-:Y:S02]  /*45d0*/  IABS R14, R47 ;  /* 0x0000002f000e7213 */ /* 0x000fe40000000000 */
[-C--:B--2---:R-:W-:Y:S02]  /*45e0*/  IABS R6, R10.reuse ;  /* 0x0000000a00067213 */ /* 0x084fe40000000000 */
[----:B------:R-:W-:Y:S02]  /*45f0*/  LOP3.LUT R47, R47, R10, RZ, 0x3c, !PT ;  /* 0x0000000a2f2f7212 */ /* 0x000fe400078e3cff */
[----:B------:R-:W2:Y:S02]  /*4600*/  I2F.RP R18, R6 ;  /* 0x0000000600127306 */ /* 0x000ea40000209400 */
[----:B------:R-:W-:-:S06]  /*4610*/  ISETP.GE.AND P1, PT, R47, RZ, PT ;  /* 0x000000ff2f00720c */ /* 0x000fcc0003f26270 */
[----:B--2---:R-:W2:Y:S02]  /*4620*/  MUFU.RCP R44, R18 ;  /* 0x00000012002c7308 */ /* 0x004ea40000001000 */
[----:B--2---:R-:W-:-:S06]  /*4630*/  VIADD R44, R44, 0xffffffe ;  /* 0x0ffffffe2c2c7836 */ /* 0x004fcc0000000000 */
[----:B------:R-:W2:Y:S02]  /*4640*/  F2I.FTZ.U32.TRUNC.NTZ R45, R44 ;  /* 0x0000002c002d7305 */ /* 0x000ea4000021f000 */
[----:B--2---:R-:W-:Y:S02]  /*4650*/  IMAD.MOV R43, RZ, RZ, -R45 ;  /* 0x000000ffff2b7224 */ /* 0x004fe400078e0a2d */
[----:B------:R-:W-:Y:S02]  /*4660*/  IMAD.MOV.U32 R44, RZ, RZ, RZ ;  /* 0x000000ffff2c7224 */ /* 0x000fe400078e00ff */
[----:B------:R-:W-:-:S04]  /*4670*/  IMAD R43, R43, R6, RZ ;  /* 0x000000062b2b7224 */ /* 0x000fc800078e02ff */
[----:B------:R-:W-:-:S06]  /*4680*/  IMAD.HI.U32 R43, R45, R43, R44 ;  /* 0x0000002b2d2b7227 */ /* 0x000fcc00078e002c */
[----:B------:R-:W-:-:S04]  /*4690*/  IMAD.HI.U32 R18, R43, R14, RZ ;  /* 0x0000000e2b127227 */ /* 0x000fc800078e00ff */
[----:B------:R-:W-:Y:S01]  /*46a0*/  IMAD.HI.U32 R26, R43, R16, RZ ;  /* 0x000000102b1a7227 */ /* 0x000fe200078e00ff */
[----:B------:R-:W-:-:S03]  /*46b0*/  IADD3 R43, PT, PT, -R18, RZ, RZ ;  /* 0x000000ff122b7210 */ /* 0x000fc60007ffe1ff */
[----:B------:R-:W-:Y:S02]  /*46c0*/  IMAD.MOV R45, RZ, RZ, -R26 ;  /* 0x000000ffff2d7224 */ /* 0x000fe400078e0a1a */
[C---:B------:R-:W-:Y:S02]  /*46d0*/  IMAD R43, R6.reuse, R43, R14 ;  /* 0x0000002b062b7224 */ /* 0x040fe400078e020e */
[----:B------:R-:W-:-:S03]  /*46e0*/  IMAD R45, R6, R45, R16 ;  /* 0x0000002d062d7224 */ /* 0x000fc600078e0210 */
[C---:B------:R-:W-:Y:S02]  /*46f0*/  ISETP.GT.U32.AND P3, PT, R6.reuse, R43, PT ;  /* 0x0000002b0600720c */ /* 0x040fe40003f64070 */
[----:B------:R-:W-:-:S11]  /*4700*/  ISETP.GT.U32.AND P4, PT, R6, R45, PT ;  /* 0x0000002d0600720c */ /* 0x000fd60003f84070 */
[-C--:B------:R-:W-:Y:S01]  /*4710*/  @!P3 IADD3 R43, PT, PT, R43, -R6.reuse, RZ ;  /* 0x800000062b2bb210 */ /* 0x080fe20007ffe0ff */
[----:B------:R-:W-:Y:S01]  /*4720*/  @!P3 VIADD R18, R18, 0x1 ;  /* 0x000000011212b836 */ /* 0x000fe20000000000 */
[----:B------:R-:W-:Y:S01]  /*4730*/  @!P4 IADD3 R26, PT, PT, R26, 0x1, RZ ;  /* 0x000000011a1ac810 */ /* 0x000fe20007ffe0ff */
[----:B------:R-:W-:Y:S01]  /*4740*/  @!P4 IMAD.IADD R45, R45, 0x1, -R6 ;  /* 0x000000012d2dc824 */ /* 0x000fe200078e0a06 */
[-C--:B------:R-:W-:Y:S02]  /*4750*/  ISETP.GE.U32.AND P5, PT, R43, R6.reuse, PT ;  /* 0x000000062b00720c */ /* 0x080fe40003fa6070 */
[----:B------:R-:W-:Y:S02]  /*4760*/  ISETP.NE.AND P3, PT, R10, RZ, PT ;  /* 0x000000ff0a00720c */ /* 0x000fe40003f65270 */
[----:B------:R-:W-:Y:S02]  /*4770*/  ISETP.GE.U32.AND P6, PT, R45, R6, PT ;  /* 0x000000062d00720c */ /* 0x000fe40003fc6070 */
[----:B------:R-:W-:-:S02]  /*4780*/  LOP3.LUT R6, R77, R10, RZ, 0x3c, !PT ;  /* 0x0000000a4d067212 */ /* 0x000fc400078e3cff */
[----:B------:R-:W-:Y:S02]  /*4790*/  LOP3.LUT R43, RZ, R10, RZ, 0x33, !PT ;  /* 0x0000000aff2b7212 */ /* 0x000fe400078e33ff */
[----:B------:R-:W-:-:S03]  /*47a0*/  ISETP.GE.AND P4, PT, R6, RZ, PT ;  /* 0x000000ff0600720c */ /* 0x000fc60003f86270 */
[----:B------:R-:W-:-:S04]  /*47b0*/  @P5 IADD3 R18, PT, PT, R18, 0x1, RZ ;  /* 0x0000000112125810 */ /* 0x000fc80007ffe0ff */
[----:B------:R-:W-:Y:S01]  /*47c0*/  @P6 VIADD R26, R26, 0x1 ;  /* 0x000000011a1a6836 */ /* 0x000fe20000000000 */
[----:B------:R-:W-:-:S04]  /*47d0*/  @!P1 IADD3 R18, PT, PT, -R18, RZ, RZ ;  /* 0x000000ff12129210 */ /* 0x000fc80007ffe1ff */
[----:B------:R-:W-:Y:S01]  /*47e0*/  SEL R14, R43, R18, !P3 ;  /* 0x000000122b0e7207 */ /* 0x000fe20005800000 */
[----:B------:R-:W-:-:S04]  /*47f0*/  @!P4 IMAD.MOV R26, RZ, RZ, -R26 ;  /* 0x000000ffff1ac224 */ /* 0x000fc800078e0a1a */
[----:B------:R-:W-:Y:S01]  /*4800*/  IMAD.WIDE R44, R14, 0x4, R212 ;  /* 0x000000040e2c7825 */ /* 0x000fe200078e02d4 */
[----:B------:R-:W-:-:S05]  /*4810*/  SEL R43, R43, R26, !P3 ;  /* 0x0000001a2b2b7207 */ /* 0x000fca0005800000 */
[C---:B------:R-:W-:Y:S01]  /*4820*/  IMAD.WIDE R48, R43.reuse, 0x4, R212 ;  /* 0x000000042b307825 */ /* 0x040fe200078e02d4 */
[----:B------:R2:W4:Y:S04]  /*4830*/  LDG.E R45, desc[UR14][R44.64] ;  /* 0x0000000e2c2d7981 */ /* 0x000528000c1e1900 */
[----:B------:R-:W4:Y:S01]  /*4840*/  LDG.E R6, desc[UR14][R48.64] ;  /* 0x0000000e30067981 */ /* 0x000f22000c1e1900 */
[----:B------:R-:W-:-:S05]  /*4850*/  IADD3 R43, PT, PT, R43, -R14, RZ ;  /* 0x8000000e2b2b7210 */ /* 0x000fca0007ffe0ff */
[----:B------:R-:W-:-:S05]  /*4860*/  IMAD R43, R43, R10, -0x40 ;  /* 0xffffffc02b2b7424 */ /* 0x000fca00078e020a */
[----:B------:R-:W-:-:S05]  /*4870*/  SHF.R.S32.HI R47, RZ, 0x1f, R43 ;  /* 0x0000001fff2f7819 */ /* 0x000fca000001142b */
[----:B------:R-:W-:-:S04]  /*4880*/  IMAD R10, R47, R134, RZ ;  /* 0x000000862f0a7224 */ /* 0x000fc800078e02ff */
[C---:B------:R-:W-:Y:S02]  /*4890*/  IMAD R10, R43.reuse, R135, R10 ;  /* 0x000000872b0a7224 */ /* 0x040fe400078e020a */
[----:B------:R-:W-:-:S04]  /*48a0*/  IMAD.WIDE.U32 R42, R43, R134, RZ ;  /* 0x000000862b2a7225 */ /* 0x000fc800078e00ff */
[----:B--2---:R-:W-:Y:S02]  /*48b0*/  IMAD.MOV.U32 R44, RZ, RZ, R42 ;  /* 0x000000ffff2c7224 */ /* 0x004fe400078e002a */
[----:B----4-:R-:W-:Y:S01]  /*48c0*/  IMAD.IADD R6, R45, 0x1, -R6 ;  /* 0x000000012d067824 */ /* 0x010fe200078e0a06 */
[----:B------:R-:W-:-:S04]  /*48d0*/  IADD3 R45, PT, PT, R43, R10, RZ ;  /* 0x0000000a2b2d7210 */ /* 0x000fc80007ffe0ff */
[----:B------:R-:W-:Y:S01]  /*48e0*/  SHF.R.S32.HI R14, RZ, 0x1f, R6 ;  /* 0x0000001fff0e7819 */ /* 0x000fe20000011406 */
[----:B---3--:R-:W-:-:S04]  /*48f0*/  IMAD.WIDE.U32 R44, R6, UR6, R44 ;  /* 0x00000006062c7c25 */ /* 0x008fc8000f8e002c */
[----:B------:R-:W-:Y:S01]  /*4900*/  IMAD R43, R14, UR6, RZ ;  /* 0x000000060e2b7c24 */ /* 0x000fe2000f8e02ff */
[----:B------:R-:W-:-:S03]  /*4910*/  LEA R202, P1, R44, R202, 0x1 ;  /* 0x000000ca2cca7211 */ /* 0x000fc600078208ff */
[----:B------:R-:W-:-:S05]  /*4920*/  IMAD R43, R6, UR7, R43 ;  /* 0x00000007062b7c24 */ /* 0x000fca000f8e022b */
[----:B------:R-:W-:-:S04]  /*4930*/  IADD3 R43, PT, PT, R45, R43, RZ ;  /* 0x0000002b2d2b7210 */ /* 0x000fc80007ffe0ff */
[----:B------:R-:W-:-:S07]  /*4940*/  LEA.HI.X R203, R44, R203, R43, 0x1, P1 ;  /* 0x000000cb2ccb7211 */ /* 0x000fce00008f0c2b */
.L_x_1843:
[----:B------:R-:W2:Y:S01]  /*4950*/  LDCU UR4, c[0x0][0x440] ;  /* 0x00008800ff0477ac */ /* 0x000ea20008000800 */
        /* <DEDUP_REMOVED lines=8> */
[----:B--2---:R-:W-:Y:S02]  /*49e0*/  ISETP.GE.AND P4, PT, R182, UR4, PT ;  /* 0x00000004b6007c0c */ /* 0x004fe4000bf86270 */
        /* <DEDUP_REMOVED lines=63> */
.L_x_1841:
[----:B------:R-:W-:Y:S01]  /*4de0*/  IMAD.SHL.U32 R176, R184, 0x2, RZ ;  /* 0x00000002b8b07824 */ /* 0x000fe200078e00ff */
[----:B------:R-:W3:Y:S01]  /*4df0*/  LDCU UR4, c[0x0][0x45c] ;  /* 0x00008b80ff0477ac */ /* 0x000ee20008000800 */
[----:B------:R-:W-:-:S03]  /*4e00*/  VIADD R2, R200, 0x8 ;  /* 0x00000008c8027836 */ /* 0x000fc60000000000 */
[----:B------:R-:W-:-:S04]  /*4e10*/  LOP3.LUT R176, R176, 0x6, RZ, 0xc0, !PT ;  /* 0x00000006b0b07812 */ /* 0x000fc800078ec0ff */
[----:B------:R-:W-:-:S05]  /*4e20*/  LOP3.LUT R77, R77, R176, RZ, 0xfc, !PT ;  /* 0x000000b04d4d7212 */ /* 0x000fca00078efcff */
[C---:B--2---:R-:W-:Y:S02]  /*4e30*/  VIADD R43, R77.reuse, 0x1 ;  /* 0x000000014d2b7836 */ /* 0x044fe40000000000 */
[----:B------:R-:W-:-:S03]  /*4e40*/  VIADD R45, R77, 0x8 ;  /* 0x000000084d2d7836 */ /* 0x000fc60000000000 */
[----:B------:R-:W-:Y:S02]  /*4e50*/  ISETP.GT.AND P3, PT, R200, R43, PT ;  /* 0x0000002bc800720c */ /* 0x000fe40003f64270 */
[C---:B------:R-:W-:Y:S02]  /*4e60*/  ISETP.GE.AND P5, PT, R43.reuse, R199, PT ;  /* 0x000000c72b00720c */ /* 0x040fe40003fa6270 */
[----:B------:R-:W-:Y:S02]  /*4e70*/  ISETP.GT.AND P1, PT, R2, R43, PT ;  /* 0x0000002b0200720c */ /* 0x000fe40003f24270 */
[----:B------:R-:W-:Y:S01]  /*4e80*/  ISETP.GE.AND P4, PT, R43, R198, PT ;  /* 0x000000c62b00720c */ /* 0x000fe20003f86270 */
[----:B------:R-:W-:Y:S01]  /*4e90*/  VIADD R43, R77, 0x9 ;  /* 0x000000094d2b7836 */ /* 0x000fe20000000000 */
[----:B------:R-:W-:Y:S02]  /*4ea0*/  FSEL R40, R86, -INF , !P3 ;  /* 0xff80000056287808 */ /* 0x000fe40005800000 */
[----:B------:R-:W-:-:S02]  /*4eb0*/  ISETP.GT.AND P6, PT, R200, R45, PT ;  /* 0x0000002dc800720c */ /* 0x000fc40003fc4270 */
[----:B------:R-:W-:Y:S02]  /*4ec0*/  FSEL R30, R74, -INF , !P1 ;  /* 0xff8000004a1e7808 */ /* 0x000fe40004800000 */
[----:B------:R-:W-:Y:S02]  /*4ed0*/  FSEL R40, R40, -INF , !P5 ;  /* 0xff80000028287808 */ /* 0x000fe40006800000 */
[C---:B------:R-:W-:Y:S02]  /*4ee0*/  ISETP.GE.AND P3, PT, R45.reuse, R199, PT ;  /* 0x000000c72d00720c */ /* 0x040fe40003f66270 */
[----:B------:R-:W-:Y:S02]  /*4ef0*/  ISETP.GT.AND P5, PT, R2, R45, PT ;  /* 0x0000002d0200720c */ /* 0x000fe40003fa4270 */
[----:B------:R-:W-:Y:S01]  /*4f00*/  ISETP.GE.AND P1, PT, R45, R198, PT ;  /* 0x000000c62d00720c */ /* 0x000fe20003f26270 */
[----:B------:R-:W-:Y:S01]  /*4f10*/  VIADD R45, R77, 0x10 ;  /* 0x000000104d2d7836 */ /* 0x000fe20000000000 */
[----:B------:R-:W-:-:S02]  /*4f20*/  FSEL R20, R20, -INF , !P6 ;  /* 0xff80000014147808 */ /* 0x000fc40007000000 */
[----:B------:R-:W-:Y:S02]  /*4f30*/  ISETP.GT.AND P6, PT, R200, R43, PT ;  /* 0x0000002bc800720c */ /* 0x000fe40003fc4270 */
        /* <DEDUP_REMOVED lines=8> */
[----:B------:R-:W-:Y:S02]  /*4fc0*/  ISETP.GT.AND P6, PT, R200, R45, PT ;  /* 0x0000002dc800720c */ /* 0x000fe40003fc4270 */
[----:B------:R-:W-:Y:S02]  /*4fd0*/  FSEL R26, R22, -INF , !P1 ;  /* 0xff800000161a7808 */ /* 0x000fe40004800000 */
[----:B------:R-:W-:Y:S01]  /*4fe0*/  FSEL R6, R23, -INF , !P3 ;  /* 0xff80000017067808 */ /* 0x000fe20005800000 */
[----:B------:R-:W-:Y:S01]  /*4ff0*/  VIADD R23, R77, 0x18 ;  /* 0x000000184d177836 */ /* 0x000fe20000000000 */
[----:B------:R-:W-:Y:S01]  /*5000*/  FSEL R34, R21, -INF , !P4 ;  /* 0xff80000015227808 */ /* 0x000fe20006000000 */
[----:B------:R-:W-:Y:S01]  /*5010*/  VIADD R21, R77, 0x19 ;  /* 0x000000194d157836 */ /* 0x000fe20000000000 */
[----:B------:R-:W-:-:S02]  /*5020*/  FSEL R18, R24, -INF , !P6 ;  /* 0xff80000018127808 */ /* 0x000fc40007000000 */
[C---:B------:R-:W-:Y:S02]  /*5030*/  ISETP.GE.AND P1, PT, R45.reuse, R199, PT ;  /* 0x000000c72d00720c */ /* 0x040fe40003f26270 */
[----:B------:R-:W-:Y:S02]  /*5040*/  ISETP.GT.AND P4, PT, R2, R45, PT ;  /* 0x0000002d0200720c */ /* 0x000fe40003f84270 */
[----:B------:R-:W-:Y:S02]  /*5050*/  ISETP.GT.AND P6, PT, R200, R43, PT ;  /* 0x0000002bc800720c */ /* 0x000fe40003fc4270 */
[----:B------:R-:W-:Y:S02]  /*5060*/  FSEL R6, R6, -INF , !P5 ;  /* 0xff80000006067808 */ /* 0x000fe40006800000 */
[----:B------:R-:W-:Y:S02]  /*5070*/  ISETP.GE.AND P3, PT, R45, R198, PT ;  /* 0x000000c62d00720c */ /* 0x000fe40003f66270 */
[----:B------:R-:W-:-:S02]  /*5080*/  ISETP.GE.AND P5, PT, R43, R199, PT ;  /* 0x000000c72b00720c */ /* 0x000fc40003fa6270 */
[----:B------:R-:W-:Y:S02]  /*5090*/  FSEL R18, R18, -INF , !P1 ;  /* 0xff80000012127808 */ /* 0x000fe40004800000 */
[----:B------:R-:W-:Y:S02]  /*50a0*/  FSEL R14, R28, -INF , !P4 ;  /* 0xff8000001c0e7808 */ /* 0x000fe40006000000 */
[----:B------:R-:W-:Y:S02]  /*50b0*/  FSEL R16, R25, -INF , !P6 ;  /* 0xff80000019107808 */ /* 0x000fe40007000000 */
[----:B------:R-:W-:Y:S02]  /*50c0*/  ISETP.GT.AND P1, PT, R2, R43, PT ;  /* 0x0000002b0200720c */ /* 0x000fe40003f24270 */
[----:B------:R-:W-:Y:S02]  /*50d0*/  ISETP.GT.AND P6, PT, R200, R23, PT ;  /* 0x00000017c800720c */ /* 0x000fe40003fc4270 */
[----:B------:R-:W-:-:S02]  /*50e0*/  FSEL R14, R14, -INF , !P3 ;  /* 0xff8000000e0e7808 */ /* 0x000fc40005800000 */
[----:B------:R-:W-:Y:S02]  /*50f0*/  FSEL R16, R16, -INF , !P5 ;  /* 0xff80000010107808 */ /* 0x000fe40006800000 */
[----:B------:R-:W-:Y:S02]  /*5100*/  ISETP.GE.AND P4, PT, R43, R198, PT ;  /* 0x000000c62b00720c */ /* 0x000fe40003f86270 */
[----:B------:R-:W-:Y:S02]  /*5110*/  ISETP.GE.AND P3, PT, R23, R199, PT ;  /* 0x000000c71700720c */ /* 0x000fe40003f66270 */
[----:B------:R-:W-:Y:S02]  /*5120*/  FSEL R29, R29, -INF , !P1 ;  /* 0xff8000001d1d7808 */ /* 0x000fe40004800000 */
[----:B------:R-:W-:Y:S02]  /*5130*/  ISETP.GT.AND P5, PT, R2, R23, PT ;  /* 0x000000170200720c */ /* 0x000fe40003fa4270 */
[----:B------:R-:W-:-:S02]  /*5140*/  FSEL R22, R12, -INF , !P6 ;  /* 0xff8000000c167808 */ /* 0x000fc40007000000 */
[----:B------:R-:W-:Y:S02]  /*5150*/  FSEL R12, R29, -INF , !P4 ;  /* 0xff8000001d0c7808 */ /* 0x000fe40006000000 */
[----:B------:R-:W-:Y:S02]  /*5160*/  FSEL R22, R22, -INF , !P3 ;  /* 0xff80000016167808 */ /* 0x000fe40005800000 */
[----:B-1----:R-:W-:Y:S01]  /*5170*/  FSEL R10, R9, -INF , !P5 ;  /* 0xff800000090a7808 */ /* 0x002fe20006800000 */
[----:B------:R-:W-:Y:S01]  /*5180*/  VIADD R9, R77, 0x21 ;  /* 0x000000214d097836 */ /* 0x000fe20000000000 */
[----:B------:R-:W-:Y:S02]  /*5190*/  ISETP.GT.AND P6, PT, R200, R21, PT ;  /* 0x00000015c800720c */ /* 0x000fe40003fc4270 */
[----:B------:R-:W-:Y:S02]  /*51a0*/  ISETP.GE.AND P4, PT, R21, R199, PT ;  /* 0x000000c71500720c */ /* 0x000fe40003f86270 */
[----:B------:R-:W-:-:S02]  /*51b0*/  ISETP.GT.AND P3, PT, R2, R21, PT ;  /* 0x000000150200720c */ /* 0x000fc40003f64270 */
[-C--:B------:R-:W-:Y:S01]  /*51c0*/  ISETP.GE.AND P5, PT, R21, R198.reuse, PT ;  /* 0x000000c61500720c */ /* 0x080fe20003fa6270 */
[----:B------:R-:W-:Y:S01]  /*51d0*/  VIADD R21, R77, 0x20 ;  /* 0x000000204d157836 */ /* 0x000fe20000000000 */
[----:B------:R-:W-:Y:S02]  /*51e0*/  ISETP.GE.AND P1, PT, R23, R198, PT ;  /* 0x000000c61700720c */ /* 0x000fe40003f26270 */
[----:B------:R-:W-:Y:S02]  /*51f0*/  FSEL R8, R8, -INF , !P6 ;  /* 0xff80000008087808 */ /* 0x000fe40007000000 */
[----:B------:R-:W-:Y:S02]  /*5200*/  ISETP.GT.AND P6, PT, R200, R21, PT ;  /* 0x00000015c800720c */ /* 0x000fe40003fc4270 */
[----:B------:R-:W-:Y:S02]  /*5210*/  FSEL R10, R10, -INF , !P1 ;  /* 0xff8000000a0a7808 */ /* 0x000fe40004800000 */
[----:B------:R-:W-:-:S02]  /*5220*/  FSEL R4, R4, -INF , !P3 ;  /* 0xff80000004047808 */ /* 0x000fc40005800000 */
[----:B------:R-:W-:Y:S02]  /*5230*/  ISETP.GE.AND P1, PT, R21, R199, PT ;  /* 0x000000c71500720c */ /* 0x000fe40003f26270 */
[----:B------:R-:W-:Y:S02]  /*5240*/  ISETP.GT.AND P3, PT, R2, R21, PT ;  /* 0x000000150200720c */ /* 0x000fe40003f64270 */
[----:B------:R-:W-:Y:S02]  /*5250*/  FSEL R5, R5, -INF , !P6 ;  /* 0xff80000005057808 */ /* 0x000fe40007000000 */
[----:B------:R-:W-:Y:S02]  /*5260*/  FSEL R20, R8, -INF , !P4 ;  /* 0xff80000008147808 */ /* 0x000fe40006000000 */
[----:B------:R-:W-:Y:S02]  /*5270*/  FSEL R8, R4, -INF , !P5 ;  /* 0xff80000004087808 */ /* 0x000fe40006800000 */
[----:B------:R-:W-:Y:S01]  /*5280*/  FSEL R224, R5, -INF , !P1 ;  /* 0xff80000005e07808 */ /* 0x000fe20004800000 */
[----:B------:R-:W-:Y:S01]  /*5290*/  VIADD R5, R77, 0x29 ;  /* 0x000000294d057836 */ /* 0x000fe20000000000 */
[----:B------:R-:W-:-:S02]  /*52a0*/  FSEL R15, R15, -INF , !P3 ;  /* 0xff8000000f0f7808 */ /* 0x000fc40005800000 */
[----:B------:R-:W-:Y:S02]  /*52b0*/  ISETP.GT.AND P5, PT, R200, R9, PT ;  /* 0x00000009c800720c */ /* 0x000fe40003fa4270 */
[C---:B------:R-:W-:Y:S02]  /*52c0*/  ISETP.GE.AND P6, PT, R9.reuse, R199, PT ;  /* 0x000000c70900720c */ /* 0x040fe40003fc6270 */
[----:B------:R-:W-:Y:S02]  /*52d0*/  ISETP.GT.AND P1, PT, R2, R9, PT ;  /* 0x000000090200720c */ /* 0x000fe40003f24270 */
[-C--:B------:R-:W-:Y:S01]  /*52e0*/  ISETP.GE.AND P3, PT, R9, R198.reuse, PT ;  /* 0x000000c60900720c */ /* 0x080fe20003f66270 */
[----:B------:R-:W-:Y:S01]  /*52f0*/  VIADD R9, R77, 0x28 ;  /* 0x000000284d097836 */ /* 0x000fe20000000000 */
[----:B------:R-:W-:Y:S02]  /*5300*/  FSEL R11, R11, -INF , !P5 ;  /* 0xff8000000b0b7808 */ /* 0x000fe40006800000 */
[----:B------:R-:W-:-:S02]  /*5310*/  ISETP.GE.AND P4, PT, R21, R198, PT ;  /* 0x000000c61500720c */ /* 0x000fc40003f86270 */
[C---:B------:R-:W-:Y:S02]  /*5320*/  ISETP.GT.AND P5, PT, R200.reuse, R9, PT ;  /* 0x00000009c800720c */ /* 0x040fe40003fa4270 */
[----:B------:R-:W-:Y:S02]  /*5330*/  FSEL R13, R13, -INF , !P1 ;  /* 0xff8000000d0d7808 */ /* 0x000fe40004800000 */
[----:B------:R-:W-:Y:S02]  /*5340*/  FSEL R17, R17, -INF , !P5 ;  /* 0xff80000011117808 */ /* 0x000fe40006800000 */
[----:B------:R-:W-:Y:S02]  /*5350*/  ISETP.GT.AND P5, PT, R200, R5, PT ;  /* 0x00000005c800720c */ /* 0x000fe40003fa4270 */
[----:B------:R-:W-:Y:S02]  /*5360*/  FSEL R220, R15, -INF , !P4 ;  /* 0xff8000000fdc7808 */ /* 0x000fe40006000000 */
[----:B------:R-:W-:-:S02]  /*5370*/  FSEL R222, R11, -INF , !P6 ;  /* 0xff8000000bde7808 */ /* 0x000fc40007000000 */
[C---:B------:R-:W-:Y:S02]  /*5380*/  ISETP.GE.AND P4, PT, R9.reuse, R199, PT ;  /* 0x000000c70900720c */ /* 0x040fe40003f86270 */
[----:B------:R-:W-:Y:S02]  /*5390*/  ISETP.GT.AND P1, PT, R2, R9, PT ;  /* 0x000000090200720c */ /* 0x000fe40003f24270 */
[----:B------:R-:W-:Y:S01]  /*53a0*/  ISETP.GE.AND P6, PT, R9, R198, PT ;  /* 0x000000c60900720c */ /* 0x000fe20003fc6270 */
[----:B------:R-:W-:Y:S01]  /*53b0*/  VIADD R9, R77, 0x30 ;  /* 0x000000304d097836 */ /* 0x000fe20000000000 */
[----:B------:R-:W-:Y:S02]  /*53c0*/  FSEL R208, R13, -INF , !P3 ;  /* 0xff8000000dd07808 */ /* 0x000fe40005800000 */
[----:B------:R-:W-:Y:S02]  /*53d0*/  ISETP.GE.AND P3, PT, R5, R199, PT ;  /* 0x000000c70500720c */ /* 0x000fe40003f66270 */
[----:B------:R-:W-:Y:S01]  /*53e0*/  FSEL R196, R7, -INF , !P5 ;  /* 0xff80000007c47808 */ /* 0x000fe20006800000 */
[----:B------:R-:W-:Y:S01]  /*53f0*/  VIADD R7, R77, 0x31 ;  /* 0x000000314d077836 */ /* 0x000fe20000000000 */
[----:B------:R-:W-:-:S02]  /*5400*/  FSEL R32, R32, -INF , !P1 ;  /* 0xff80000020207808 */ /* 0x000fc40004800000 */
[----:B------:R-:W-:Y:S02]  /*5410*/  FSEL R206, R17, -INF , !P4 ;  /* 0xff80000011ce7808 */ /* 0x000fe40006000000 */
[----:B------:R-:W-:Y:S02]  /*5420*/  ISETP.GT.AND P1, PT, R2, R5, PT ;  /* 0x000000050200720c */ /* 0x000fe40003f24270 */
[----:B------:R-:W-:Y:S01]  /*5430*/  ISETP.GE.AND P4, PT, R5, R198, PT ;  /* 0x000000c60500720c */ /* 0x000fe20003f86270 */
[----:B------:R-:W-:Y:S01]  /*5440*/  VIADD R5, R77, 0x38 ;  /* 0x000000384d057836 */ /* 0x000fe20000000000 */
[----:B------:R-:W-:Y:S02]  /*5450*/  FSEL R196, R196, -INF , !P3 ;  /* 0xff800000c4c47808 */ /* 0x000fe40005800000 */
[----:B------:R-:W-:Y:S02]  /*5460*/  ISETP.GT.AND P3, PT, R2, R9, PT ;  /* 0x000000090200720c */ /* 0x000fe40003f64270 */
[----:B------:R-:W-:-:S02]  /*5470*/  FSEL R218, R32, -INF , !P6 ;  /* 0xff80000020da7808 */ /* 0x000fc40007000000 */
[----:B------:R-:W-:Y:S02]  /*5480*/  FSEL R37, R37, -INF , !P3 ;  /* 0xff80000025257808 */ /* 0x000fe40005800000 */
[C---:B------:R-:W-:Y:S02]  /*5490*/  ISETP.GT.AND P3, PT, R200.reuse, R5, PT ;  /* 0x00000005c800720c */ /* 0x040fe40003f64270 */
[C---:B------:R-:W-:Y:S02]  /*54a0*/  ISETP.GT.AND P6, PT, R200.reuse, R77, PT ;  /* 0x0000004dc800720c */ /* 0x040fe40003fc4270 */
[----:B------:R-:W-:Y:S02]  /*54b0*/  FSEL R27, R27, -INF , !P1 ;  /* 0xff8000001b1b7808 */ /* 0x000fe40004800000 */
[----:B------:R-:W-:Y:S02]  /*54c0*/  ISETP.GT.AND P1, PT, R200, R7, PT ;  /* 0x00000007c800720c */ /* 0x000fe40003f24270 */
[----:B------:R-:W-:-:S02]  /*54d0*/  FSEL R41, R41, -INF , !P3 ;  /* 0xff80000029297808 */ /* 0x000fc40005800000 */
[----:B------:R-:W-:Y:S02]  /*54e0*/  ISETP.GT.AND P5, PT, R200, R9, PT ;  /* 0x00000009c800720c */ /* 0x000fe40003fa4270 */
[-C--:B------:R-:W-:Y:S02]  /*54f0*/  ISETP.GE.AND P3, PT, R77, R199.reuse, PT ;  /* 0x000000c74d00720c */ /* 0x080fe40003f66270 */
[----:B------:R-:W-:Y:S02]  /*5500*/  FSEL R24, R72, -INF , !P6 ;  /* 0xff80000048187808 */ /* 0x000fe40007000000 */
[----:B------:R-:W-:Y:S02]  /*5510*/  FSEL R35, R35, -INF , !P1 ;  /* 0xff80000023237808 */ /* 0x000fe40004800000 */
[----:B------:R-:W-:Y:S02]  /*5520*/  FSEL R31, R31, -INF , !P5 ;  /* 0xff8000001f1f7808 */ /* 0x000fe40006800000 */
[----:B------:R-:W-:-:S02]  /*5530*/  ISETP.GE.AND P1, PT, R9, R199, PT ;  /* 0x000000c70900720c */ /* 0x000fc40003f26270 */
[----:B------:R-:W-:Y:S02]  /*5540*/  FSEL R24, R24, -INF , !P3 ;  /* 0xff80000018187808 */ /* 0x000fe40005800000 */
[----:B------:R-:W-:Y:S02]  /*5550*/  ISETP.GT.AND P3, PT, R2, R77, PT ;  /* 0x0000004d0200720c */ /* 0x000fe40003f64270 */
[----:B------:R-:W-:Y:S02]  /*5560*/  FSEL R194, R31, -INF , !P1 ;  /* 0xff8000001fc27808 */ /* 0x000fe40004800000 */
[C---:B------:R-:W-:Y:S01]  /*5570*/  ISETP.GE.AND P1, PT, R77.reuse, R198, PT ;  /* 0x000000c64d00720c */ /* 0x040fe20003f26270 */
[----:B------:R-:W-:Y:S01]  /*5580*/  VIADD R77, R77, 0x39 ;  /* 0x000000394d4d7836 */ /* 0x000fe20000000000 */
[----:B------:R-:W-:Y:S02]  /*5590*/  FSEL R4, R73, -INF , !P3 ;  /* 0xff80000049047808 */ /* 0x000fe40005800000 */
[----:B------:R-:W-:-:S02]  /*55a0*/  FSEL R210, R27, -INF , !P4 ;  /* 0xff8000001bd27808 */ /* 0x000fc40006000000 */
[----:B------:R-:W-:Y:S02]  /*55b0*/  ISETP.GT.AND P5, PT, R2, R7, PT ;  /* 0x000000070200720c */ /* 0x000fe40003fa4270 */
[CC--:B------:R-:W-:Y:S02]  /*55c0*/  ISETP.GE.AND P6, PT, R7.reuse, R199.reuse, PT ;  /* 0x000000c70700720c */ /* 0x0c0fe40003fc6270 */
[----:B------:R-:W-:Y:S02]  /*55d0*/  ISETP.GE.AND P4, PT, R7, R198, PT ;  /* 0x000000c60700720c */ /* 0x000fe40003f86270 */
[----:B------:R-:W-:Y:S02]  /*55e0*/  ISETP.GE.AND P3, PT, R5, R199, PT ;  /* 0x000000c70500720c */ /* 0x000fe40003f66270 */
[----:B------:R-:W-:Y:S02]  /*55f0*/  FMNMX3.FTZ R7, R24, R40, R38, !PT ;  /* 0x0000002818077276 */ /* 0x000fe40007810026 */
[----:B------:R-:W-:-:S02]  /*5600*/  FSEL R4, R4, -INF , !P1 ;  /* 0xff80000004047808 */ /* 0x000fc40004800000 */
[----:B------:R-:W-:Y:S02]  /*5610*/  FSEL R192, R35, -INF , !P6 ;  /* 0xff80000023c07808 */ /* 0x000fe40007000000 */
[----:B------:R-:W-:Y:S02]  /*5620*/  FSEL R190, R41, -INF , !P3 ;  /* 0xff80000029be7808 */ /* 0x000fe40005800000 */
[----:B------:R-:W-:Y:S02]  /*5630*/  FMNMX3.FTZ R7, R7, R34, R18, !PT ;  /* 0x0000002207077276 */ /* 0x000fe40007810012 */
[----:B------:R-:W-:Y:S02]  /*5640*/  ISETP.GT.AND P6, PT, R2, R5, PT ;  /* 0x000000050200720c */ /* 0x000fe40003fc4270 */
[----:B------:R-:W-:Y:S02]  /*5650*/  ISETP.GE.AND P3, PT, R5, R198, PT ;  /* 0x000000c60500720c */ /* 0x000fe40003f66270 */
[----:B------:R-:W-:-:S02]  /*5660*/  FMNMX3.FTZ R5, R4, R30, R26, !PT ;  /* 0x0000001e04057276 */ /* 0x000fc4000781001a */
[----:B------:R-:W-:Y:S02]  /*5670*/  FMNMX3.FTZ R7, R7, R16, R22, !PT ;  /* 0x0000001007077276 */ /* 0x000fe40007810016 */
[----:B------:R-:W-:Y:S02]  /*5680*/  FMNMX3.FTZ R5, R5, R6, R14, !PT ;  /* 0x0000000605057276 */ /* 0x000fe4000781000e */
[----:B------:R-:W-:Y:S02]  /*5690*/  FMNMX3.FTZ R7, R7, R20, R224, !PT ;  /* 0x0000001407077276 */ /* 0x000fe400078100e0 */
[----:B------:R-:W-:Y:S02]  /*56a0*/  FMNMX3.FTZ R5, R5, R12, R10, !PT ;  /* 0x0000000c05057276 */ /* 0x000fe4000781000a */
[----:B------:R-:W-:Y:S02]  /*56b0*/  FSEL R39, R39, -INF , !P5 ;  /* 0xff80000027277808 */ /* 0x000fe40006800000 */
[----:B------:R-:W-:-:S02]  /*56c0*/  ISETP.GT.AND P1, PT, R200, R77, PT ;  /* 0x0000004dc800720c */ /* 0x000fc40003f24270 */
[----:B------:R-:W-:Y:S02]  /*56d0*/  FMNMX3.FTZ R7, R7, R222, R206, !PT ;  /* 0x000000de07077276 */ /* 0x000fe400078100ce */
[----:B------:R-:W-:Y:S02]  /*56e0*/  ISETP.GE.AND P5, PT, R9, R198, PT ;  /* 0x000000c60900720c */ /* 0x000fe40003fa6270 */
[----:B------:R-:W-:Y:S02]  /*56f0*/  FMNMX3.FTZ R5, R5, R8, R220, !PT ;  /* 0x0000000805057276 */ /* 0x000fe400078100dc */
[----:B------:R-:W-:Y:S02]  /*5700*/  FSEL R36, R36, -INF , !P6 ;  /* 0xff80000024247808 */ /* 0x000fe40007000000 */
[----:B------:R-:W-:Y:S02]  /*5710*/  ISETP.GE.AND P6, PT, R77, R199, PT ;  /* 0x000000c74d00720c */ /* 0x000fe40003fc6270 */
[----:B------:R-:W-:-:S02]  /*5720*/  FSEL R33, R33, -INF , !P1 ;  /* 0xff80000021217808 */ /* 0x000fc40004800000 */
[----:B------:R-:W-:Y:S02]  /*5730*/  FMNMX3.FTZ R7, R7, R196, R194, !PT ;  /* 0x000000c407077276 */ /* 0x000fe400078100c2 */
[----:B------:R-:W-:Y:S02]  /*5740*/  ISETP.GT.AND P1, PT, R2, R77, PT ;  /* 0x0000004d0200720c */ /* 0x000fe40003f24270 */
[----:B------:R-:W-:Y:S02]  /*5750*/  FSEL R180, R37, -INF , !P5 ;  /* 0xff80000025b47808 */ /* 0x000fe40006800000 */
[----:B------:R-:W-:Y:S02]  /*5760*/  FMNMX3.FTZ R5, R5, R208, R218, !PT ;  /* 0x000000d005057276 */ /* 0x000fe400078100da */
[----:B------:R-:W-:Y:S02]  /*5770*/  FSEL R188, R33, -INF , !P6 ;  /* 0xff80000021bc7808 */ /* 0x000fe40007000000 */
[----:B------:R-:W-:-:S02]  /*5780*/  FMNMX3.FTZ R7, R7, R192, R190, !PT ;  /* 0x000000c007077276 */ /* 0x000fc400078100be */
[----:B------:R-:W-:Y:S02]  /*5790*/  ISETP.GE.AND P5, PT, R77, R198, PT ;  /* 0x000000c64d00720c */ /* 0x000fe40003fa6270 */
[----:B------:R-:W-:Y:S02]  /*57a0*/  FSEL R19, R19, -INF , !P1 ;  /* 0xff80000013137808 */ /* 0x000fe40004800000 */
[----:B------:R-:W-:Y:S02]  /*57b0*/  FSEL R178, R39, -INF , !P4 ;  /* 0xff80000027b27808 */ /* 0x000fe40006000000 */
[----:B------:R-:W-:Y:S02]  /*57c0*/  FSEL R174, R36, -INF , !P3 ;  /* 0xff80000024ae7808 */ /* 0x000fe40005800000 */
[----:B------:R-:W-:Y:S02]  /*57d0*/  FMNMX3.FTZ R5, R5, R210, R180, !PT ;  /* 0x000000d205057276 */ /* 0x000fe400078100b4 */
[----:B------:R-:W-:-:S02]  /*57e0*/  FMNMX.FTZ R2, R188, R7, !PT ;  /* 0x00000007bc027209 */ /* 0x000fc40007810000 */
[----:B------:R-:W-:Y:S02]  /*57f0*/  FSEL R172, R19, -INF , !P5 ;  /* 0xff80000013ac7808 */ /* 0x000fe40006800000 */
[----:B------:R-:W-:Y:S01]  /*5800*/  FMNMX3.FTZ R5, R5, R178, R174, !PT ;  /* 0x000000b205057276 */ /* 0x000fe200078100ae */
[----:B------:R-:W1:Y:S03]  /*5810*/  SHFL.BFLY PT, R7, R2, 0x2, 0x1f ;  /* 0x0c401f0002077f89 */ /* 0x000e6600000e0000 */
[----:B------:R-:W-:-:S05]  /*5820*/  FMNMX.FTZ R9, R172, R5, !PT ;  /* 0x00000005ac097209 */ /* 0x000fca0007810000 */
[----:B------:R-:W2:Y:S01]  /*5830*/  SHFL.BFLY PT, R28, R9, 0x2, 0x1f ;  /* 0x0c401f00091c7f89 */ /* 0x000ea200000e0000 */
[----:B-1----:R-:W-:Y:S02]  /*5840*/  FMNMX.FTZ R7, R2, R7, !PT ;  /* 0x0000000702077209 */ /* 0x002fe40007810000 */
[----:B------:R-:W-:-:S03]  /*5850*/  LOP3.LUT R2, R3, 0x200, R152, 0xf8, !PT ;  /* 0x0000020003027812 */ /* 0x000fc600078ef898 */
[----:B------:R-:W1:Y:S01]  /*5860*/  SHFL.BFLY PT, R132, R7, 0x1, 0x1f ;  /* 0x0c201f0007847f89 */ /* 0x000e6200000e0000 */
[----:B------:R-:W-:Y:S02]  /*5870*/  LEA R185, R2, UR5, 0x1 ;  /* 0x0000000502b97c11 */ /* 0x000fe4000f8e08ff */
[----:B--2---:R-:W-:-:S03]  /*5880*/  FMNMX.FTZ R28, R9, R28, !PT ;  /* 0x0000001c091c7209 */ /* 0x004fc60007810000 */
[--C-:B------:R-:W-:Y:S01]  /*5890*/  IMAD.IADD R173, R76, 0x1, R185.reuse ;  /* 0x000000014cad7824 */ /* 0x100fe200078e02b9 */
[----:B------:R-:W-:Y:S01]  /*58a0*/  LDSM.16.MT88.4 R124, [R185+0xc000] ;  /* 0x00c00000b97c783b */ /* 0x000fe20000004200 */
[----:B------:R-:W-:-:S03]  /*58b0*/  IMAD.IADD R169, R146, 0x1, R185 ;  /* 0x0000000192a97824 */ /* 0x000fc600078e02b9 */
[----:B------:R-:W2:Y:S01]  /*58c0*/  SHFL.BFLY PT, R5, R28, 0x1, 0x1f ;  /* 0x0c201f001c057f89 */ /* 0x000ea200000e0000 */
[----:B------:R-:W-:-:S03]  /*58d0*/  IMAD.IADD R167, R76, 0x1, R169 ;  /* 0x000000014ca77824 */ /* 0x000fc600078e02a9 */
[----:B------:R-:W4:Y:S04]  /*58e0*/  LDSM.16.MT88.4 R116, [R173+0xc000] ;  /* 0x00c00000ad74783b */ /* 0x000f280000004200 */
[----:B------:R-:W5:Y:S04]  /*58f0*/  LDSM.16.MT88.4 R48, [R173+0xe000] ;  /* 0x00e00000ad30783b */ /* 0x000f680000004200 */
[----:B------:R-:W5:Y:S01]  /*5900*/  LDSM.16.MT88.4 R80, [R173+0x10000] ;  /* 0x01000000ad50783b */ /* 0x000f620000004200 */
[----:B-1----:R-:W-:-:S03]  /*5910*/  FMNMX.FTZ R132, R7, R132, !PT ;  /* 0x0000008407847209 */ /* 0x002fc60007810000 */
[----:B------:R-:W1:Y:S01]  /*5920*/  LDSM.16.MT88.4 R108, [R169+0xc000] ;  /* 0x00c00000a96c783b */ /* 0x000e620000004200 */
[C---:B------:R-:W-:Y:S01]  /*5930*/  FSETP.NEU.FTZ.AND P1, PT, R132.reuse, -INF , PT ;  /* 0xff8000008400780b */ /* 0x040fe20003f3d000 */
[----:B---3--:R-:W-:Y:S02]  /*5940*/  FMUL.FTZ R175, R132, UR4 ;  /* 0x0000000484af7c20 */ /* 0x008fe40008410000 */
[----:B------:R-:W3:Y:S03]  /*5950*/  LDSM.16.MT88.4 R100, [R167+0xc000] ;  /* 0x00c00000a764783b */ /* 0x000ee60000004200 */
[----:B------:R-:W-:Y:S01]  /*5960*/  FSEL R175, R175, RZ, P1 ;  /* 0x000000ffafaf7208 */ /* 0x000fe20000800000 */
[----:B------:R-:W-:Y:S01]  /*5970*/  LDSM.16.MT88.4 R72, [R185+0x10000] ;  /* 0x01000000b948783b */ /* 0x000fe20000004200 */
[----:B--2---:R-:W-:-:S03]  /*5980*/  FMNMX.FTZ R3, R28, R5, !PT ;  /* 0x000000051c037209 */ /* 0x004fc60007810000 */
[--C-:B------:R-:W-:Y:S01]  /*5990*/  FFMA.FTZ R165, R40, UR4, -R175.reuse ;  /* 0x0000000428a57c23 */ /* 0x100fe200080108af */
[C---:B------:R-:W-:Y:S01]  /*59a0*/  FSETP.NEU.FTZ.AND P1, PT, R3.reuse, -INF , PT ;  /* 0xff8000000300780b */ /* 0x040fe20003f3d000 */
[----:B------:R-:W-:Y:S01]  /*59b0*/  FMUL.FTZ R171, R3, UR4 ;  /* 0x0000000403ab7c20 */ /* 0x000fe20008410000 */
[----:B------:R-:W2:Y:S01]  /*59c0*/  LDSM.16.MT88.4 R40, [R185+0xe000] ;  /* 0x00e00000b928783b */ /* 0x000ea20000004200 */
[--C-:B------:R-:W-:Y:S01]  /*59d0*/  FFMA.FTZ R170, R24, UR4, -R175.reuse ;  /* 0x0000000418aa7c23 */ /* 0x100fe200080108af */
[--C-:B------:R-:W-:Y:S01]  /*59e0*/  FFMA.FTZ R166, R38, UR4, -R175.reuse ;  /* 0x0000000426a67c23 */ /* 0x100fe200080108af */
[--C-:B------:R-:W-:Y:S01]  /*59f0*/  FFMA.FTZ R161, R34, UR4, -R175.reuse ;  /* 0x0000000422a17c23 */ /* 0x100fe200080108af */
[----:B------:R-:W-:Y:S01]  /*5a00*/  FSEL R171, R171, RZ, P1 ;  /* 0x000000ffabab7208 */ /* 0x000fe20000800000 */
[----:B------:R-:W2:Y:S01]  /*5a10*/  LDSM.16.MT88.4 R56, [R169+0xe000] ;  /* 0x00e00000a938783b */ /* 0x000ea20000004200 */
[----:B------:R-:W-:Y:S01]  /*5a20*/  MUFU.EX2 R165, R165 ;  /* 0x000000a500a57308 */ /* 0x000fe20000000800 */
[--C-:B------:R-:W-:Y:S01]  /*5a30*/  FFMA.FTZ R162, R18, UR4, -R175.reuse ;  /* 0x0000000412a27c23 */ /* 0x100fe200080108af */
[----:B------:R-:W-:Y:S01]  /*5a40*/  FFMA.FTZ R157, R16, UR4, -R175 ;  /* 0x00000004109d7c23 */ /* 0x000fe200080108af */
[--C-:B------:R-:W-:Y:S01]  /*5a50*/  FFMA.FTZ R168, R4, UR4, -R171.reuse ;  /* 0x0000000404a87c23 */ /* 0x100fe200080108ab */
[--C-:B------:R-:W-:Y:S01]  /*5a60*/  FFMA.FTZ R159, R6, UR4, -R171.reuse ;  /* 0x00000004069f7c23 */ /* 0x100fe200080108ab */
[----:B------:R-:W2:Y:S01]  /*5a70*/  LDSM.16.MT88.4 R64, [R167+0xe000] ;  /* 0x00e00000a740783b */ /* 0x000ea20000004200 */
[--C-:B------:R-:W-:Y:S01]  /*5a80*/  FFMA.FTZ R163, R30, UR4, -R171.reuse ;  /* 0x000000041ea37c23 */ /* 0x100fe200080108ab */
[----:B------:R-:W-:Y:S01]  /*5a90*/  FFMA.FTZ R164, R26, UR4, -R171 ;  /* 0x000000041aa47c23 */ /* 0x000fe200080108ab */
[----:B------:R-:W4:Y:S01]  /*5aa0*/  MUFU.EX2 R170, R170 ;  /* 0x000000aa00aa7308 */ /* 0x000f220000000800 */
[----:B------:R-:W2:Y:S01]  /*5ab0*/  LDSM.16.MT88.4 R88, [R169+0x10000] ;  /* 0x01000000a958783b */ /* 0x000ea20000004200 */
[--C-:B------:R-:W-:Y:S01]  /*5ac0*/  FFMA.FTZ R158, R22, UR4, -R175.reuse ;  /* 0x00000004169e7c23 */ /* 0x100fe200080108af */
[----:B------:R-:W-:Y:S01]  /*5ad0*/  FFMA.FTZ R153, R20, UR4, -R175 ;  /* 0x0000000414997c23 */ /* 0x000fe200080108af */
[----:B------:R-:W-:Y:S01]  /*5ae0*/  MUFU.EX2 R166, R166 ;  /* 0x000000a600a67308 */ /* 0x000fe20000000800 */
[----:B------:R-:W2:Y:S01]  /*5af0*/  LDSM.16.MT88.4 R4, [R167+0x10000] ;  /* 0x01000000a704783b */ /* 0x000ea20000004200 */
[--C-:B------:R-:W-:Y:S01]  /*5b00*/  FFMA.FTZ R160, R14, UR4, -R171.reuse ;  /* 0x000000040ea07c23 */ /* 0x100fe200080108ab */
[--C-:B------:R-:W-:Y:S01]  /*5b10*/  FFMA.FTZ R155, R12, UR4, -R171.reuse ;  /* 0x000000040c9b7c23 */ /* 0x100fe200080108ab */
[----:B------:R-:W5:Y:S01]  /*5b20*/  MUFU.EX2 R161, R161 ;  /* 0x000000a100a17308 */ /* 0x000f620000000800 */
[----:B------:R-:W2:Y:S01]  /*5b30*/  LDSM.16.MT88.4 R16, [R173+0xc800] ;  /* 0x00c80000ad10783b */ /* 0x000ea20000004200 */
[--C-:B------:R-:W-:Y:S01]  /*5b40*/  FFMA.FTZ R156, R10, UR4, -R171.reuse ;  /* 0x000000040a9c7c23 */ /* 0x100fe200080108ab */
[----:B------:R-:W-:Y:S01]  /*5b50*/  FFMA.FTZ R133, R8, UR4, -R171 ;  /* 0x0000000408857c23 */ /* 0x000fe200080108ab */
[----:B------:R-:W-:Y:S01]  /*5b60*/  MUFU.EX2 R168, R168 ;  /* 0x000000a800a87308 */ /* 0x000fe20000000800 */
[----:B------:R-:W2:Y:S01]  /*5b70*/  LDSM.16.MT88.4 R12, [R169+0xc800] ;  /* 0x00c80000a90c783b */ /* 0x000ea20000004200 */
[----:B----4-:R-:W-:Y:S01]  /*5b80*/  F2FP.BF16.F32.PACK_AB R96, R165, R170 ;  /* 0x000000aaa560723e */ /* 0x010fe200000010ff */
[--C-:B------:R-:W-:Y:S01]  /*5b90*/  FFMA.FTZ R179, R224, UR4, -R175.reuse ;  /* 0x00000004e0b37c23 */ /* 0x100fe200080108af */
[----:B------:R-:W4:Y:S01]  /*5ba0*/  MUFU.EX2 R163, R163 ;  /* 0x000000a300a37308 */ /* 0x000f220000000800 */
[----:B------:R-:W2:Y:S01]  /*5bb0*/  LDSM.16.MT88.4 R8, [R185+0x10800] ;  /* 0x01080000b908783b */ /* 0x000ea20000004200 */
[----:B------:R-:W-:Y:S01]  /*5bc0*/  FFMA.FTZ R187, R196, UR4, -R175 ;  /* 0x00000004c4bb7c23 */ /* 0x000fe200080108af */
[--C-:B------:R-:W-:Y:S01]  /*5bd0*/  FFMA.FTZ R191, R208, UR4, -R171.reuse ;  /* 0x00000004d0bf7c23 */ /* 0x100fe200080108ab */
[----:B------:R-:W-:Y:S01]  /*5be0*/  MUFU.EX2 R164, R164 ;  /* 0x000000a400a47308 */ /* 0x000fe20000000800 */
[----:B------:R-:W2:Y:S01]  /*5bf0*/  LDSM.16.MT88.4 R148, [R173+0xe800] ;  /* 0x00e80000ad94783b */ /* 0x000ea20000004200 */
        /* <DEDUP_REMOVED lines=45> */
[----:B------:R-:W-:Y:S05]  /*5ed0*/  MUFU.EX2 R172, R172 ;  /* 0x000000ac00ac7308 */ /* 0x000fea0000000800 */
[C---:B---3--:R-:W-:Y:S08]  /*5ee0*/  HMMA.16816.F32.BF16 R104, R96.reuse, R100, RZ ;  /* 0x000000646068723c */ /* 0x048ff000000418ff */
[C---:B--2---:R-:W-:Y:S08]  /*5ef0*/  HMMA.16816.F32.BF16 R36, R96.reuse, R40, RZ ;  /* 0x000000286024723c */ /* 0x044ff000000418ff */
        /* <DEDUP_REMOVED lines=232> */
.L_x_1845:
[----:B------:R-:W-:Y:S01]  /*6d80*/  UMOV UR4, URZ ;  /* 0x000000ff00047c82 */ /* 0x000fe20008000000 */
[----:B------:R-:W-:Y:S01]  /*6d90*/  IMAD.SHL.U32 R4, R144, 0x40, RZ ;  /* 0x0000004090047824 */ /* 0x000fe200078e00ff */
[----:B------:R-:W-:-:S05]  /*6da0*/  IADD3 R5, P1, PT, RZ, -UR4, RZ ;  /* 0x80000004ff057c10 */ /* 0x000fca000ff3e0ff */
[----:B------:R-:W-:-:S05]  /*6db0*/  IMAD.X R4, RZ, RZ, ~R4, P1 ;  /* 0x000000ffff047224 */ /* 0x000fca00008e0e04 */
[----:B------:R-:W-:-:S04]  /*6dc0*/  SHF.R.S64 R5, R5, 0x1f, R4 ;  /* 0x0000001f05057819 */ /* 0x000fc80000001004 */
[----:B------:R-:W-:-:S04]  /*6dd0*/  IADD3 R204, P1, PT, R5, R204, RZ ;  /* 0x000000cc05cc7210 */ /* 0x000fc80007f3e0ff */
[----:B------:R-:W-:-:S09]  /*6de0*/  LEA.HI.X.SX32 R205, R4, R205, 0x1, P1 ;  /* 0x000000cd04cd7211 */ /* 0x000fd200008f0eff */
.L_x_1846:
[----:B------:R-:W1:Y:S01]  /*6df0*/  LDCU UR4, c[0x0][0x440] ;  /* 0x00008800ff0477ac */ /* 0x000e620008000800 */
[C---:B------:R-:W-:Y:S02]  /*6e00*/  LEA R8, P5, R144.reuse, R204, 0x5 ;  /* 0x000000cc90087211 */ /* 0x040fe400078a28ff */
[C---:B------:R-:W-:Y:S02]  /*6e10*/  SHF.L.U32 R5, R144.reuse, 0x5, RZ ;  /* 0x0000000590057819 */ /* 0x040fe400000006ff */
[--C-:B------:R-:W-:Y:S02]  /*6e20*/  LEA.HI.X R9, R144, R205, R145.reuse, 0x5, P5 ;  /* 0x000000cd90097211 */ /* 0x100fe400028f2c91 */
[----:B------:R-:W-:Y:S02]  /*6e30*/  SHF.L.U32 R183, R184, 0x5, RZ ;  /* 0x00000005b8b77819 */ /* 0x000fe400000006ff */
[----:B------:R-:W-:Y:S02]  /*6e40*/  SHF.L.U64.HI R4, R144, 0x5, R145 ;  /* 0x0000000590047819 */ /* 0x000fe40000010291 */
[----:B------:R-:W-:-:S02]  /*6e50*/  IADD3 R10, P6, PT, R5, R8, RZ ;  /* 0x00000008050a7210 */ /* 0x000fc40007fde0ff */
[----:B------:R-:W-:Y:S02]  /*6e60*/  SHF.R.U32.HI R186, RZ, 0x1, R184 ;  /* 0x00000001ffba7819 */ /* 0x000fe400000116b8 */
[----:B------:R-:W-:Y:S02]  /*6e70*/  LOP3.LUT R183, R183, 0x7c00, RZ, 0xc0, !PT ;  /* 0x00007c00b7b77812 */ /* 0x000fe400078ec0ff */
[----:B------:R-:W-:Y:S02]  /*6e80*/  IADD3.X R11, PT, PT, R4, R9, RZ, P6, !PT ;  /* 0x00000009040b7210 */ /* 0x000fe400037fe4ff */
[----:B-1----:R-:W-:Y:S02]  /*6e90*/  ISETP.GE.AND P4, PT, R182, UR4, PT ;  /* 0x00000004b6007c0c */ /* 0x002fe4000bf86270 */
[----:B------:R-:W-:Y:S02]  /*6ea0*/  ISETP.GE.AND P3, PT, R216, UR4, PT ;  /* 0x00000004d8007c0c */ /* 0x000fe4000bf66270 */
[----:B------:R-:W-:Y:S01]  /*6eb0*/  ISETP.GE.AND P1, PT, R214, UR4, PT ;  /* 0x00000004d6007c0c */ /* 0x000fe2000bf26270 */
[----:B------:R-:W1:Y:S01]  /*6ec0*/  LDCU UR4, c[0x0][0x50c] ;  /* 0x0000a180ff0477ac */ /* 0x000e620008000800 */
[----:B------:R-:W-:-:S02]  /*6ed0*/  IADD3 R16, P5, PT, R5, R10, RZ ;  /* 0x0000000a05107210 */ /* 0x000fc40007fbe0ff */
[----:B------:R-:W-:Y:S02]  /*6ee0*/  LOP3.LUT R6, R186, 0x8, RZ, 0xc0, !PT ;  /* 0x00000008ba067812 */ /* 0x000fe400078ec0ff */
[----:B------:R-:W-:Y:S02]  /*6ef0*/  LOP3.LUT R152, R183, 0x200, R152, 0xf8, !PT ;  /* 0x00000200b7987812 */ /* 0x000fe400078ef898 */
[----:B------:R-:W-:Y:S01]  /*6f00*/  IADD3.X R17, PT, PT, R4, R11, RZ, P5, !PT ;  /* 0x0000000b04117210 */ /* 0x000fe20002ffe4ff */
[----:B------:R-:W-:Y:S01]  /*6f10*/  @!PT LDS RZ, [RZ] ;  /* 0x00000000fffff984 */ /* 0x000fe20000000800 */
[----:B------:R-:W-:Y:S01]  /*6f20*/  @!PT LDS RZ, [RZ] ;  /* 0x00000000fffff984 */ /* 0x000fe20000000800 */
[----:B------:R-:W-:Y:S01]  /*6f30*/  @!PT LDS RZ, [RZ] ;  /* 0x00000000fffff984 */ /* 0x000fe20000000800 */
[----:B------:R-:W-:Y:S01]  /*6f40*/  @!P4 LDGSTS.E.BYPASS.LTC128B.128 [R217+0xc000], desc[UR14][R204.64] ;  /* 0x0c000000ccd9cfae */ /* 0x000fe2000b981a0e */
[----:B------:R-:W-:Y:S02]  /*6f50*/  LOP3.LUT R6, R152, R147, R6, 0xf6, !PT ;  /* 0x0000009398067212 */ /* 0x000fe400078ef606 */
[----:B------:R-:W-:Y:S01]  /*6f60*/  MOV R180, 0x20 ;  /* 0x0000002000b47802 */ /* 0x000fe20000000f00 */
[----:B------:R-:W-:Y:S01]  /*6f70*/  @P4 STS.128 [R217+0xc000], RZ ;  /* 0x00c000ffd9004388 */ /* 0x000fe20000000c00 */
[----:B------:R-:W-:-:S02]  /*6f80*/  LEA R189, R6, UR5, 0x1 ;  /* 0x0000000506bd7c11 */ /* 0x000fc4000f8e08ff */
[----:B------:R-:W-:Y:S01]  /*6f90*/  SEL R180, R180, 0xffffffe0, !P0 ;  /* 0xffffffe0b4b47807 */ /* 0x000fe20004000000 */
[----:B------:R-:W-:Y:S01]  /*6fa0*/  @!PT LDS RZ, [RZ] ;  /* 0x00000000fffff984 */ /* 0x000fe20000000800 */
[----:B------:R-:W-:Y:S01]  /*6fb0*/  @!PT LDS RZ, [RZ] ;  /* 0x00000000fffff984 */ /* 0x000fe20000000800 */
[----:B------:R-:W-:Y:S01]  /*6fc0*/  @!PT LDS RZ, [RZ] ;  /* 0x00000000fffff984 */ /* 0x000fe20000000800 */
[----:B------:R-:W-:Y:S01]  /*6fd0*/  @!P3 LDGSTS.E.BYPASS.LTC128B.128 [R217+0xe000], desc[UR14][R204.64+0x80] ;  /* 0x0e000080ccd9bfae */ /* 0x000fe2000b981a0e */
[----:B------:R-:W-:Y:S02]  /*6fe0*/  IADD3 R137, PT, PT, R177, UR5, RZ ;  /* 0x00000005b1897c10 */ /* 0x000fe4000fffe0ff */
[-C--:B------:R-:W-:Y:S01]  /*6ff0*/  IADD3 R188, PT, PT, R180, R189.reuse, RZ ;  /* 0x000000bdb4bc7210 */ /* 0x080fe20007ffe0ff */
[----:B------:R-:W-:Y:S01]  /*7000*/  @P3 STS.128 [R217+0xe000], RZ ;  /* 0x00e000ffd9003388 */ /* 0x000fe20000000c00 */
[C---:B------:R-:W-:Y:S02]  /*7010*/  IADD3 R179, PT, PT, R137.reuse, R180, RZ ;  /* 0x000000b489b37210 */ /* 0x040fe40007ffe0ff */
[----:B------:R-:W-:Y:S01]  /*7020*/  IADD3 R178, PT, PT, R137, R146, RZ ;  /* 0x0000009289b27210 */ /* 0x000fe20007ffe0ff */
[----:B------:R-:W-:Y:S01]  /*7030*/  @!PT LDS RZ, [RZ] ;  /* 0x00000000fffff984 */ /* 0x000fe20000000800 */
[----:B------:R-:W-:Y:S01]  /*7040*/  @!PT LDS RZ, [RZ] ;  /* 0x00000000fffff984 */ /* 0x000fe20000000800 */
[----:B------:R-:W-:Y:S01]  /*7050*/  @!PT LDS RZ, [RZ] ;  /* 0x00000000fffff984 */ /* 0x000fe20000000800 */
[----:B------:R-:W-:Y:S01]  /*7060*/  @!P1 LDGSTS.E.BYPASS.LTC128B.128 [R217+0x10000], desc[UR14][R204.64+0x100] ;  /* 0x10000100ccd99fae */ /* 0x000fe2000b981a0e */
[----:B------:R-:W-:-:S03]  /*7070*/  IADD3 R185, PT, PT, R146, R189, RZ ;  /* 0x000000bd92b97210 */ /* 0x000fc60007ffe0ff */
[----:B------:R-:W-:Y:S01]  /*7080*/  @P1 STS.128 [R217+0x10000], RZ ;  /* 0x010000ffd9001388 */ /* 0x000fe20000000c00 */
[C---:B------:R-:W-:Y:S02]  /*7090*/  IADD3 R187, PT, PT, R180.reuse, R185, RZ ;  /* 0x000000b9b4bb7210 */ /* 0x040fe40007ffe0ff */
[----:B------:R-:W-:Y:S01]  /*70a0*/  IADD3 R180, PT, PT, R180, R178, RZ ;  /* 0x000000b2b4b47210 */ /* 0x000fe20007ffe0ff */
        /* <DEDUP_REMOVED lines=46> */
[----:B------:R-:W4:Y:S04]  /*7390*/  LDSM.16.M88.4 R20, [R177+UR5+0x6000] ;  /* 0x00600005b114783b */ /* 0x000f280008000200 */
[----:B------:R-:W3:Y:S04]  /*73a0*/  LDSM.16.M88.4 R12, [R177+UR5+0x6800] ;  /* 0x00680005b10c783b */ /* 0x000ee80008000200 */
[----:B------:R-:W5:Y:S04]  /*73b0*/  LDSM.16.M88.4 R156, [R177+UR5+0x7000] ;  /* 0x00700005b19c783b */ /* 0x000f680008000200 */
[----:B------:R-:W1:Y:S04]  /*73c0*/  LDSM.16.M88.4 R28, [R177+UR5+0x7800] ;  /* 0x00780005b11c783b */ /* 0x000e680008000200 */
[----:B------:R-:W-:Y:S04]  /*73d0*/  LDSM.16.M88.4 R164, [R188] ;  /* 0x00000000bca4783b */ /* 0x000fe80000000200 */
[----:B------:R-:W1:Y:S04]  /*73e0*/  LDSM.16.M88.4 R32, [R179+0x6000] ;  /* 0x00600000b320783b */ /* 0x000e680000000200 */
[----:B--2---:R-:W2:Y:S04]  /*73f0*/  LDSM.16.M88.4 R8, [R179+0x6800] ;  /* 0x00680000b308783b */ /* 0x004ea80000000200 */
[----:B------:R-:W2:Y:S04]  /*7400*/  LDSM.16.M88.4 R4, [R179+0x7000] ;  /* 0x00700000b304783b */ /* 0x000ea80000000200 */
[----:B------:R-:W2:Y:S04]  /*7410*/  LDSM.16.M88.4 R168, [R179+0x7800] ;  /* 0x00780000b3a8783b */ /* 0x000ea80000000200 */
[----:B------:R-:W-:Y:S01]  /*7420*/  LDSM.16.M88.4 R144, [R178+0x6000] ;  /* 0x00600000b290783b */ /* 0x000fe20000000200 */
[C---:B----4-:R-:W-:Y:S03]  /*7430*/  HMMA.16816.F32.BF16 R24, R148.reuse, R20, RZ ;  /* 0x000000149418723c */ /* 0x050fe600000418ff */
[----:B------:R-:W-:Y:S04]  /*7440*/  LDSM.16.M88.4 R140, [R178+0x6800] ;  /* 0x00680000b28c783b */ /* 0x000fe80000000200 */
[----:B------:R-:W-:Y:S01]  /*7450*/  LDSM.16.M88.4 R172, [R187] ;  /* 0x00000000bbac783b */ /* 0x000fe20000000200 */
[C---:B---3--:R-:W-:Y:S03]  /*7460*/  HMMA.16816.F32.BF16 R16, R148.reuse, R12, RZ ;  /* 0x0000000c9410723c */ /* 0x048fe600000418ff */
[----:B------:R-:W-:Y:S04]  /*7470*/  LDSM.16.M88.4 R136, [R178+0x7000] ;  /* 0x00700000b288783b */ /* 0x000fe80000000200 */
[----:B------:R-:W0:Y:S01]  /*7480*/  LDGDEPBAR ;  /* 0x00000000000079af */ /* 0x000e220000000000 */
[C---:B-----5:R-:W-:Y:S08]  /*7490*/  HMMA.16816.F32.BF16 R160, R148.reuse, R156, RZ ;  /* 0x0000009c94a0723c */ /* 0x060ff000000418ff */
[C---:B------:R-:W-:Y:S08]  /*74a0*/  HMMA.16816.F32.BF16 R20, R148.reuse, R22, RZ ;  /* 0x000000169414723c */ /* 0x040ff000000418ff */
[C---:B------:R-:W-:Y:S08]  /*74b0*/  HMMA.16816.F32.BF16 R12, R148.reuse, R14, RZ ;  /* 0x0000000e940c723c */ /* 0x040ff000000418ff */
[C---:B------:R-:W-:Y:S08]  /*74c0*/  HMMA.16816.F32.BF16 R156, R148.reuse, R158, RZ ;  /* 0x0000009e949c723c */ /* 0x040ff000000418ff */
[C---:B-1----:R-:W-:Y:S08]  /*74d0*/  HMMA.16816.F32.BF16 R152, R148.reuse, R28, RZ ;  /* 0x0000001c9498723c */ /* 0x042ff000000418ff */
[----:B------:R-:W-:Y:S01]  /*74e0*/  HMMA.16816.F32.BF16 R148, R148, R30, RZ ;  /* 0x0000001e9494723c */ /* 0x000fe200000418ff */
[----:B------:R-:W1:Y:S07]  /*74f0*/  LDSM.16.M88.4 R28, [R185] ;  /* 0x00000000b91c783b */ /* 0x000e6e0000000200 */
[C---:B------:R-:W-:Y:S08]  /*7500*/  HMMA.16816.F32.BF16 R24, R164.reuse, R32, R24 ;  /* 0x00000020a418723c */ /* 0x040ff00000041818 */
[C---:B------:R-:W-:Y:S01]  /*7510*/  HMMA.16816.F32.BF16 R20, R164.reuse, R34, R20 ;  /* 0x00000022a414723c */ /* 0x040fe20000041814 */
[----:B------:R-:W3:Y:S07]  /*7520*/  LDSM.16.M88.4 R32, [R178+0x7800] ;  /* 0x00780000b220783b */ /* 0x000eee0000000200 */
[C---:B--2---:R-:W-:Y:S08]  /*7530*/  HMMA.16816.F32.BF16 R16, R164.reuse, R8, R16 ;  /* 0x00000008a410723c */ /* 0x044ff00000041810 */
[C---:B------:R-:W-:Y:S01]  /*7540*/  HMMA.16816.F32.BF16 R12, R164.reuse, R10, R12 ;  /* 0x0000000aa40c723c */ /* 0x040fe2000004180c */
[----:B------:R-:W2:Y:S07]  /*7550*/  LDSM.16.M88.4 R8, [R180+0x6000] ;  /* 0x00600000b408783b */ /* 0x000eae0000000200 */
[C---:B------:R-:W-:Y:S08]  /*7560*/  HMMA.16816.F32.BF16 R160, R164.reuse, R4, R160 ;  /* 0x00000004a4a0723c */ /* 0x040ff000000418a0 */
[C---:B------:R-:W-:Y:S01]  /*7570*/  HMMA.16816.F32.BF16 R156, R164.reuse, R6, R156 ;  /* 0x00000006a49c723c */ /* 0x040fe2000004189c */
[----:B------:R-:W4:Y:S07]  /*7580*/  LDSM.16.M88.4 R4, [R180+0x6800] ;  /* 0x00680000b404783b */ /* 0x000f2e0000000200 */
[C---:B------:R-:W-:Y:S08]  /*7590*/  HMMA.16816.F32.BF16 R152, R164.reuse, R168, R152 ;  /* 0x000000a8a498723c */ /* 0x040ff00000041898 */
[----:B------:R-:W-:Y:S01]  /*75a0*/  HMMA.16816.F32.BF16 R148, R164, R170, R148 ;  /* 0x000000aaa494723c */ /* 0x000fe20000041894 */
[----:B------:R-:W5:Y:S04]  /*75b0*/  LDSM.16.M88.4 R164, [R180+0x7800] ;  /* 0x00780000b4a4783b */ /* 0x000f680000000200 */
[----:B------:R-:W5:Y:S03]  /*75c0*/  LDSM.16.M88.4 R168, [R180+0x7000] ;  /* 0x00700000b4a8783b */ /* 0x000f660000000200 */
[C---:B-1----:R-:W-:Y:S08]  /*75d0*/  HMMA.16816.F32.BF16 R24, R28.reuse, R144, R24 ;  /* 0x000000901c18723c */ /* 0x042ff00000041818 */
[C---:B------:R-:W-:Y:S01]  /*75e0*/  HMMA.16816.F32.BF16 R20, R28.reuse, R146, R20 ;  /* 0x000000921c14723c */ /* 0x040fe20000041814 */
[----:B------:R-:W-:Y:S07]  /*75f0*/  LDSM.16.M88.4 R144, [R189+0x2000] ;  /* 0x00200000bd90783b */ /* 0x000fee0000000200 */
[C---:B------:R-:W-:Y:S08]  /*7600*/  HMMA.16816.F32.BF16 R16, R28.reuse, R140, R16 ;  /* 0x0000008c1c10723c */ /* 0x040ff00000041810 */
[C---:B------:R-:W-:Y:S01]  /*7610*/  HMMA.16816.F32.BF16 R12, R28.reuse, R142, R12 ;  /* 0x0000008e1c0c723c */ /* 0x040fe2000004180c */
[----:B------:R-:W1:Y:S07]  /*7620*/  LDSM.16.M88.4 R140, [R177+UR5+0x8000] ;  /* 0x00800005b18c783b */ /* 0x000e6e0008000200 */
[C---:B---3--:R-:W-:Y:S08]  /*7630*/  HMMA.16816.F32.BF16 R152, R28.reuse, R32, R152 ;  /* 0x000000201c98723c */ /* 0x048ff00000041898 */
[----:B------:R-:W-:Y:S01]  /*7640*/  HMMA.16816.F32.BF16 R148, R28, R34, R148 ;  /* 0x000000221c94723c */ /* 0x000fe20000041894 */
[----:B------:R-:W3:Y:S07]  /*7650*/  LDSM.16.M88.4 R32, [R177+UR5+0x9000] ;  /* 0x00900005b120783b */ /* 0x000eee0008000200 */
[C---:B--2---:R-:W-:Y:S08]  /*7660*/  HMMA.16816.F32.BF16 R24, R172.reuse, R8, R24 ;  /* 0x00000008ac18723c */ /* 0x044ff00000041818 */
[C---:B------:R-:W-:Y:S01]  /*7670*/  HMMA.16816.F32.BF16 R20, R172.reuse, R10, R20 ;  /* 0x0000000aac14723c */ /* 0x040fe20000041814 */
[----:B------:R-:W-:Y:S07]  /*7680*/  LDSM.16.M88.4 R8, [R188+0x2000] ;  /* 0x00200000bc08783b */ /* 0x000fee0000000200 */
[C---:B----4-:R-:W-:Y:S08]  /*7690*/  HMMA.16816.F32.BF16 R16, R172.reuse, R4, R16 ;  /* 0x00000004ac10723c */ /* 0x050ff00000041810 */
[----:B------:R-:W-:Y:S01]  /*76a0*/  HMMA.16816.F32.BF16 R12, R172, R6, R12 ;  /* 0x00000006ac0c723c */ /* 0x000fe2000004180c */
[----:B------:R-:W2:Y:S07]  /*76b0*/  LDSM.16.M88.4 R4, [R179+0x8000] ;  /* 0x00800000b304783b */ /* 0x000eae0000000200 */
        /* <DEDUP_REMOVED lines=10> */
[C---:B-1----:R-:W-:Y:S08]  /*7760*/  HMMA.16816.F32.BF16 R24, R144.reuse, R140, R24 ;  /* 0x0000008c9018723c */ /* 0x042ff00000041818 */
[C---:B------:R-:W-:Y:S01]  /*7770*/  HMMA.16816.F32.BF16 R20, R144.reuse, R142, R20 ;  /* 0x0000008e9014723c */ /* 0x040fe20000041814 */
[----:B------:R-:W1:Y:S07]  /*7780*/  LDSM.16.M88.4 R140, [R179+0x9800] ;  /* 0x00980000b38c783b */ /* 0x000e6e0000000200 */
[C---:B---3--:R-:W-:Y:S08]  /*7790*/  HMMA.16816.F32.BF16 R160, R144.reuse, R32, R160 ;  /* 0x0000002090a0723c */ /* 0x048ff000000418a0 */
[----:B------:R-:W-:Y:S01]  /*77a0*/  HMMA.16816.F32.BF16 R156, R144, R34, R156 ;  /* 0x00000022909c723c */ /* 0x000fe2000004189c */
[----:B------:R-:W-:Y:S07]  /*77b0*/  LDSM.16.M88.4 R32, [R185+0x2000] ;  /* 0x00200000b920783b */ /* 0x000fee0000000200 */
[C---:B--2---:R-:W-:Y:S08]  /*77c0*/  HMMA.16816.F32.BF16 R24, R8.reuse, R4, R24 ;  /* 0x000000040818723c */ /* 0x044ff00000041818 */
[----:B------:R-:W-:Y:S01]  /*77d0*/  HMMA.16816.F32.BF16 R20, R8, R6, R20 ;  /* 0x000000060814723c */ /* 0x000fe20000041814 */
[----:B------:R-:W2:Y:S07]  /*77e0*/  LDSM.16.M88.4 R4, [R178+0x8800] ;  /* 0x00880000b204783b */ /* 0x000eae0000000200 */
        /* <DEDUP_REMOVED lines=12> */
[C---:B-1----:R-:W-:Y:S08]  /*78b0*/  HMMA.16816.F32.BF16 R152, R8.reuse, R140, R152 ;  /* 0x0000008c0898723c */ /* 0x042ff00000041898 */
[----:B------:R-:W-:Y:S01]  /*78c0*/  HMMA.16816.F32.BF16 R164, R8, R142, R164 ;  /* 0x0000008e08a4723c */ /* 0x000fe200000418a4 */
[----:B------:R-:W-:Y:S04]  /*78d0*/  LDSM.16.M88.4 R140, [R187+0x2000] ;  /* 0x00200000bb8c783b */ /* 0x000fe80000000200 */
[----:B------:R-:W1:Y:S03]  /*78e0*/  LDSM.16.M88.4 R8, [R180+0x8000] ;  /* 0x00800000b408783b */ /* 0x000e660000000200 */
[C---:B--2---:R-:W-:Y:S08]  /*78f0*/  HMMA.16816.F32.BF16 R16, R32.reuse, R4, R16 ;  /* 0x000000042010723c */ /* 0x044ff00000041810 */
[C---:B------:R-:W-:Y:S01]  /*7900*/  HMMA.16816.F32.BF16 R12, R32.reuse, R6, R12 ;  /* 0x00000006200c723c */ /* 0x040fe2000004180c */
[----:B------:R-:W2:Y:S07]  /*7910*/  LDSM.16.M88.4 R4, [R180+0x9000] ;  /* 0x00900000b404783b */ /* 0x000eae0000000200 */
        /* <DEDUP_REMOVED lines=10> */
[C---:B-1----:R-:W-:Y:S01]  /*79c0*/  HMMA.16816.F32.BF16 R144, R140.reuse, R8, R24 ;  /* 0x000000088c90723c */ /* 0x042fe20000041818 */
[----:B------:R-:W1:Y:S07]  /*79d0*/  LDSM.16.M88.4 R24, [R179+0xa000] ;  /* 0x00a00000b318783b */ /* 0x000e6e0000000200 */
[C---:B------:R-:W-:Y:S01]  /*79e0*/  HMMA.16816.F32.BF16 R20, R140.reuse, R10, R20 ;  /* 0x0000000a8c14723c */ /* 0x040fe20000041814 */
[----:B------:R-:W1:Y:S07]  /*79f0*/  LDSM.16.M88.4 R8, [R177+UR5+0xa800] ;  /* 0x00a80005b108783b */ /* 0x000e6e0008000200 */
[C---:B--2---:R-:W-:Y:S08]  /*7a00*/  HMMA.16816.F32.BF16 R168, R140.reuse, R4, R168 ;  /* 0x000000048ca8723c */ /* 0x044ff000000418a8 */
[C---:B------:R-:W-:Y:S01]  /*7a10*/  HMMA.16816.F32.BF16 R156, R140.reuse, R6, R156 ;  /* 0x000000068c9c723c */ /* 0x040fe2000004189c */
[----:B------:R-:W2:Y:S07]  /*7a20*/  LDSM.16.M88.4 R4, [R177+UR5+0xb000] ;  /* 0x00b00005b104783b */ /* 0x000eae0008000200 */
        /* <DEDUP_REMOVED lines=8> */
[C---:B-1----:R-:W-:Y:S08]  /*7ab0*/  HMMA.16816.F32.BF16 R172, R136.reuse, R24, R172 ;  /* 0x0000001888ac723c */ /* 0x042ff000000418ac */
[----:B------:R-:W-:Y:S01]  /*7ac0*/  HMMA.16816.F32.BF16 R20, R136, R26, R20 ;  /* 0x0000001a8814723c */ /* 0x000fe20000041814 */
[----:B------:R-:W-:Y:S07]  /*7ad0*/  LDSM.16.M88.4 R24, [R177+UR5+0xb800] ;  /* 0x00b80005b118783b */ /* 0x000fee0008000200 */
[----:B------:R-:W-:Y:S01]  /*7ae0*/  HMMA.16816.F32.BF16 R164, R140, R34, R164 ;  /* 0x000000228ca4723c */ /* 0x000fe200000418a4 */
[----:B------:R-:W-:Y:S04]  /*7af0*/  LDSM.16.M88.4 R140, [R187+0x4000] ;  /* 0x00400000bb8c783b */ /* 0x000fe80000000200 */
[----:B------:R-:W1:Y:S03]  /*7b00*/  LDSM.16.M88.4 R32, [R180+0xa000] ;  /* 0x00a00000b420783b */ /* 0x000e660000000200 */
[C---:B------:R-:W-:Y:S08]  /*7b10*/  HMMA.16816.F32.BF16 R16, R160.reuse, R8, R16 ;  /* 0x00000008a010723c */ /* 0x040ff00000041810 */
[C---:B------:R-:W-:Y:S01]  /*7b20*/  HMMA.16816.F32.BF16 R12, R160.reuse, R10, R12 ;  /* 0x0000000aa00c723c */ /* 0x040fe2000004180c */
[----:B------:R-:W4:Y:S07]  /*7b30*/  LDSM.16.M88.4 R8, [R178+0xa800] ;  /* 0x00a80000b208783b */ /* 0x000f2e0000000200 */
[C---:B--2---:R-:W-:Y:S08]  /*7b40*/  HMMA.16816.F32.BF16 R168, R160.reuse, R4, R168 ;  /* 0x00000004a0a8723c */ /* 0x044ff000000418a8 */
[----:B------:R-:W-:Y:S01]  /*7b50*/  HMMA.16816.F32.BF16 R156, R160, R6, R156 ;  /* 0x00000006a09c723c */ /* 0x000fe2000004189c */
[----:B------:R-:W2:Y:S07]  /*7b60*/  LDSM.16.M88.4 R4, [R179+0xb000] ;  /* 0x00b00000b304783b */ /* 0x000eae0000000200 */
[C---:B---3--:R-:W-:Y:S08]  /*7b70*/  HMMA.16816.F32.BF16 R172, R144.reuse, R28, R172 ;  /* 0x0000001c90ac723c */ /* 0x048ff000000418ac */
[----:B------:R-:W-:Y:S08]  /*7b80*/  HMMA.16816.F32.BF16 R20, R144, R30, R20 ;  /* 0x0000001e9014723c */ /* 0x000ff00000041814 */
[C---:B-----5:R-:W-:Y:S01]  /*7b90*/  HMMA.16816.F32.BF16 R28, R136.reuse, R148, R16 ;  /* 0x00000094881c723c */ /* 0x060fe20000041810 */
[----:B------:R-:W3:Y:S07]  /*7ba0*/  LDSM.16.M88.4 R16, [R180+0xa800] ;  /* 0x00a80000b410783b */ /* 0x000eee0000000200 */
[----:B------:R-:W-:Y:S01]  /*7bb0*/  HMMA.16816.F32.BF16 R12, R136, R150, R12 ;  /* 0x00000096880c723c */ /* 0x000fe2000004180c */
[----:B------:R-:W5:Y:S07]  /*7bc0*/  LDSM.16.M88.4 R148, [R179+0xb800] ;  /* 0x00b80000b394783b */ /* 0x000f6e0000000200 */
[C---:B-1----:R-:W-:Y:S08]  /*7bd0*/  HMMA.16816.F32.BF16 R172, R140.reuse, R32, R172 ;  /* 0x000000208cac723c */ /* 0x042ff000000418ac */
[----:B------:R-:W-:Y:S01]  /*7be0*/  HMMA.16816.F32.BF16 R20, R140, R34, R20 ;  /* 0x000000228c14723c */ /* 0x000fe20000041814 */
[----:B------:R-:W1:Y:S07]  /*7bf0*/  LDSM.16.M88.4 R32, [R178+0xb000] ;  /* 0x00b00000b220783b */ /* 0x000e6e0000000200 */
        /* <DEDUP_REMOVED lines=12> */
[C---:B--2---:R-:W-:Y:S02]  /*7cc0*/  HMMA.16816.F32.BF16 R168, R136.reuse, R4, R168 ;  /* 0x0000000488a8723c */ /* 0x044fe400000418a8 */
[----:B------:R-:W2:Y:S06]  /*7cd0*/  MUFU.TANH R173, R173 ;  /* 0x000000ad00ad7308 */ /* 0x000eac0000002400 */
        /* <DEDUP_REMOVED lines=10> */
[----:B------:R-:W2:Y:S01]  /*7d80*/  LDSM.16.M88.4 R16, [R180+0xb800] ;  /* 0x00b80000b410783b */ /* 0x000ea20000000200 */
[----:B------:R-:W1:Y:S01]  /*7d90*/  MUFU.TANH R22, R22 ;  /* 0x0000001600167308 */ /* 0x000e620000002400 */
[----:B------:R-:W-:-:S05]  /*7da0*/  DEPBAR.LE SB0, 0x0 ;  /* 0x000080000000791a */ /* 0x000fca0000000000 */
[C---:B-----5:R-:W-:Y:S02]  /*7db0*/  HMMA.16816.F32.BF16 R152, R136.reuse, R148, R152 ;  /* 0x000000948898723c */ /* 0x060fe40000041898 */
[----:B------:R-:W2:Y:S01]  /*7dc0*/  MUFU.TANH R23, R23 ;  /* 0x0000001700177308 */ /* 0x000ea20000002400 */
[----:B------:R-:W-:Y:S01]  /*7dd0*/  FMUL.FTZ R24, R28, UR4 ;  /* 0x000000041c187c20 */ /* 0x000fe20008410000 */
[----:B------:R-:W-:Y:S01]  /*7de0*/  FMUL.FTZ R25, R29, UR4 ;  /* 0x000000041d197c20 */ /* 0x000fe20008410000 */
[----:B------:R-:W-:Y:S01]  /*7df0*/  FMUL.FTZ R28, R30, UR4 ;  /* 0x000000041e1c7c20 */ /* 0x000fe20008410000 */
[----:B------:R-:W-:Y:S02]  /*7e00*/  FMUL.FTZ R29, R31, UR4 ;  /* 0x000000041f1d7c20 */ /* 0x000fe40008410000 */
[----:B------:R-:W-:Y:S02]  /*7e10*/  HMMA.16816.F32.BF16 R164, R136, R150, R164 ;  /* 0x0000009688a4723c */ /* 0x000fe400000418a4 */
[----:B------:R-:W2:Y:S01]  /*7e20*/  MUFU.TANH R24, R24 ;  /* 0x0000001800187308 */ /* 0x000ea20000002400 */
[----:B------:R-:W-:-:S05]  /*7e30*/  FMUL.FTZ R12, R12, UR4 ;  /* 0x000000040c0c7c20 */ /* 0x000fca0008410000 */
[C---:B-1----:R-:W-:Y:S02]  /*7e40*/  HMMA.16816.F32.BF16 R168, R144.reuse, R32, R168 ;  /* 0x0000002090a8723c */ /* 0x042fe400000418a8 */
[----:B------:R-:W1:Y:S06]  /*7e50*/  MUFU.TANH R25, R25 ;  /* 0x0000001900197308 */ /* 0x000e6c0000002400 */
[C---:B------:R-:W-:Y:S02]  /*7e60*/  HMMA.16816.F32.BF16 R156, R144.reuse, R34, R156 ;  /* 0x00000022909c723c */ /* 0x040fe4000004189c */
[----:B------:R-:W1:Y:S06]  /*7e70*/  MUFU.TANH R28, R28 ;  /* 0x0000001c001c7308 */ /* 0x000e6c0000002400 */
[C---:B----4-:R-:W-:Y:S01]  /*7e80*/  HMMA.16816.F32.BF16 R152, R144.reuse, R4, R152 ;  /* 0x000000049098723c */ /* 0x050fe20000041898 */
[----:B------:R-:W-:Y:S01]  /*7e90*/  FMUL.FTZ R4, R15, UR4 ;  /* 0x000000040f047c20 */ /* 0x000fe20008410000 */
[----:B------:R-:W4:Y:S06]  /*7ea0*/  MUFU.TANH R29, R29 ;  /* 0x0000001d001d7308 */ /* 0x000f2c0000002400 */
[----:B------:R-:W-:Y:S01]  /*7eb0*/  HMMA.16816.F32.BF16 R164, R144, R6, R164 ;  /* 0x0000000690a4723c */ /* 0x000fe200000418a4 */
[----:B------:R-:W-:Y:S01]  /*7ec0*/  IADD3 R144, PT, PT, R0, -0x2, RZ ;  /* 0xfffffffe00907810 */ /* 0x000fe20007ffe0ff */
[----:B------:R-:W1:Y:S01]  /*7ed0*/  MUFU.TANH R12, R12 ;  /* 0x0000000c000c7308 */ /* 0x000e620000002400 */
[----:B------:R-:W-:Y:S02]  /*7ee0*/  BAR.SYNC.DEFER_BLOCKING 0x0 ;  /* 0x0000000000007b1d */ /* 0x000fe40000010000 */
[----:B------:R-:W-:-:S03]  /*7ef0*/  ISETP.GT.U32.AND P5, PT, R144, R201, PT ;  /* 0x000000c99000720c */ /* 0x000fc60003fa4070 */
[C---:B------:R-:W-:Y:S01]  /*7f00*/  HMMA.16816.F32.BF16 R168, R140.reuse, R8, R168 ;  /* 0x000000088ca8723c */ /* 0x040fe200000418a8 */
[----:B------:R-:W-:Y:S01]  /*7f10*/  FMUL.FTZ R8, R13, UR4 ;  /* 0x000000040d087c20 */ /* 0x000fe20008410000 */
[----:B------:R-:W-:Y:S01]  /*7f20*/  FMUL.FTZ R9, R14, UR4 ;  /* 0x000000040e097c20 */ /* 0x000fe20008410000 */
[----:B------:R-:W1:Y:S05]  /*7f30*/  MUFU.TANH R4, R4 ;  /* 0x0000000400047308 */ /* 0x000e6a0000002400 */
[C---:B------:R-:W-:Y:S03]  /*7f40*/  HMMA.16816.F32.BF16 R156, R140.reuse, R10, R156 ;  /* 0x0000000a8c9c723c */ /* 0x040fe6000004189c */
[----:B------:R-:W1:Y:S05]  /*7f50*/  MUFU.TANH R8, R8 ;  /* 0x0000000800087308 */ /* 0x000e6a0000002400 */
[C---:B--2---:R-:W-:Y:S03]  /*7f60*/  HMMA.16816.F32.BF16 R152, R140.reuse, R16, R152 ;  /* 0x000000108c98723c */ /* 0x044fe60000041898 */
[----:B------:R-:W-:Y:S01]  /*7f70*/  FMUL.FTZ R5, R168, UR4 ;  /* 0x00000004a8057c20 */ /* 0x000fe20008410000 */
[----:B------:R-:W-:Y:S01]  /*7f80*/  FMUL.FTZ R11, R169, UR4 ;  /* 0x00000004a90b7c20 */ /* 0x000fe20008410000 */
[----:B------:R-:W-:Y:S01]  /*7f90*/  FMUL.FTZ R13, R170, UR4 ;  /* 0x00000004aa0d7c20 */ /* 0x000fe20008410000 */
[----:B------:R-:W-:Y:S01]  /*7fa0*/  FMUL.FTZ R10, R171, UR4 ;  /* 0x00000004ab0a7c20 */ /* 0x000fe20008410000 */
[----:B------:R-:W2:Y:S01]  /*7fb0*/  MUFU.TANH R9, R9 ;  /* 0x0000000900097308 */ /* 0x000ea20000002400 */
[----:B------:R-:W-:Y:S03]  /*7fc0*/  HMMA.16816.F32.BF16 R164, R140, R18, R164 ;  /* 0x000000128ca4723c */ /* 0x000fe600000418a4 */
        /* <DEDUP_REMOVED lines=28> */
[----:B--234-:R-:W-:Y:S05]  /*8190*/  @!P5 BRA `(.L_x_1847) ;  /* 0x000000080028d947 */ /* 0x01cfea0003800000 */
[----:B------:R-:W-:Y:S05]  /*81a0*/  BRA.U !UP1, `(.L_x_1848) ;  /* 0x0000000109f47547 */ /* 0x000fea000b800000 */
[----:B------:R-:W2:Y:S01]  /*81b0*/  LDC R26, c[0x0][0x4f0] ;  /* 0x00013c00ff1a7b82 */ /* 0x000ea20000000800 */
[----:B------:R-:W-:Y:S01]  /*81c0*/  SHF.L.U32 R35, R144, 0x6, RZ ;  /* 0x0000000690237819 */ /* 0x000fe200000006ff */
[----:B------:R-:W3:Y:S03]  /*81d0*/  LDCU.64 UR4, c[0x0][0x3a0] ;  /* 0x00007400ff0477ac */ /* 0x000ee60008000a00 */
[----:B------:R-:W-:Y:S02]  /*81e0*/  IABS R31, R35 ;  /* 0x00000023001f7213 */ /* 0x000fe40000000000 */
[-C--:B--2---:R-:W-:Y:S02]  /*81f0*/  IABS R18, R26.reuse ;  /* 0x0000001a00127213 */ /* 0x084fe40000000000 */
[----:B------:R-:W-:Y:S02]  /*8200*/  LOP3.LUT R35, R35, R26, RZ, 0x3c, !PT ;  /* 0x0000001a23237212 */ /* 0x000fe400078e3cff */
[----:B------:R-:W2:Y:S08]  /*8210*/  I2F.RP R138, R18 ;  /* 0x00000012008a7306 */ /* 0x000eb00000209400 */
[----:B--2---:R-:W2:Y:S02]  /*8220*/  MUFU.RCP R136, R138 ;  /* 0x0000008a00887308 */ /* 0x004ea40000001000 */
[----:B--2---:R-:W-:-:S06]  /*8230*/  VIADD R136, R136, 0xffffffe ;  /* 0x0ffffffe88887836 */ /* 0x004fcc0000000000 */
[----:B------:R-:W2:Y:S02]  /*8240*/  F2I.FTZ.U32.TRUNC.NTZ R137, R136 ;  /* 0x0000008800897305 */ /* 0x000ea4000021f000 */
[----:B--2---:R-:W-:Y:S02]  /*8250*/  IMAD.MOV R17, RZ, RZ, -R137 ;  /* 0x000000ffff117224 */ /* 0x004fe400078e0a89 */
[----:B------:R-:W-:Y:S02]  /*8260*/  IMAD.MOV.U32 R136, RZ, RZ, RZ ;  /* 0x000000ffff887224 */ /* 0x000fe400078e00ff */
[----:B------:R-:W-:-:S04]  /*8270*/  IMAD R17, R17, R18, RZ ;  /* 0x0000001211117224 */ /* 0x000fc800078e02ff */
[----:B------:R-:W-:Y:S01]  /*8280*/  IMAD.HI.U32 R17, R137, R17, R136 ;  /* 0x0000001189117227 */ /* 0x000fe200078e0088 */
[----:B------:R-:W-:-:S04]  /*8290*/  IADD3 R137, PT, PT, R133, -0x80, RZ ;  /* 0xffffff8085897810 */ /* 0x000fc80007ffe0ff */
[----:B------:R-:W-:Y:S01]  /*82a0*/  IABS R133, R137 ;  /* 0x0000008900857213 */ /* 0x000fe20000000000 */
[----:B------:R-:W-:Y:S01]  /*82b0*/  IMAD.HI.U32 R138, R17, R31, RZ ;  /* 0x0000001f118a7227 */ /* 0x000fe200078e00ff */
[----:B------:R-:W-:-:S03]  /*82c0*/  LOP3.LUT R137, R137, R26, RZ, 0x3c, !PT ;  /* 0x0000001a89897212 */ /* 0x000fc600078e3cff */
        /* <DEDUP_REMOVED lines=19> */
[----:B------:R-:W-:-:S13]  /*8400*/  ISETP.GE.AND P6, PT, R137, RZ, PT ;  /* 0x000000ff8900720c */ /* 0x000fda0003fc6270 */
[----:B------:R-:W-:-:S04]  /*8410*/  @!P6 IADD3 R136, PT, PT, -R136, RZ, RZ ;  /* 0x000000ff8888e210 */ /* 0x000fc80007ffe1ff */
[C---:B------:R-:W-:Y:S02]  /*8420*/  SEL R35, R17.reuse, R136, !P5 ;  /* 0x0000008811237207 */ /* 0x040fe40006800000 */
[----:B------:R-:W-:-:S03]  /*8430*/  SEL R17, R17, R138, !P5 ;  /* 0x0000008a11117207 */ /* 0x000fc60006800000 */
[----:B------:R-:W-:-:S04]  /*8440*/  IMAD.WIDE R142, R35, 0x4, R212 ;  /* 0x00000004238e7825 */ /* 0x000fc800078e02d4 */
[C---:B------:R-:W-:Y:S01]  /*8450*/  IMAD.WIDE R138, R17.reuse, 0x4, R212 ;  /* 0x00000004118a7825 */ /* 0x040fe200078e02d4 */
[----:B------:R-:W2:Y:S04]  /*8460*/  LDG.E R31, desc[UR14][R142.64] ;  /* 0x0000000e8e1f7981 */ /* 0x000ea8000c1e1900 */
[----:B------:R-:W2:Y:S01]  /*8470*/  LDG.E R18, desc[UR14][R138.64] ;  /* 0x0000000e8a127981 */ /* 0x000ea2000c1e1900 */
[----:B------:R-:W-:-:S04]  /*8480*/  IMAD.IADD R17, R17, 0x1, -R35 ;  /* 0x0000000111117824 */ /* 0x000fc800078e0a23 */
[----:B------:R-:W-:-:S04]  /*8490*/  IMAD R17, R17, R26, -0x40 ;  /* 0xffffffc011117424 */ /* 0x000fc800078e021a */
[----:B------:R-:W-:Y:S01]  /*84a0*/  IMAD.WIDE.U32 R136, R17, R134, RZ ;  /* 0x0000008611887225 */ /* 0x000fe200078e00ff */
[----:B------:R-:W-:-:S05]  /*84b0*/  SHF.R.S32.HI R35, RZ, 0x1f, R17 ;  /* 0x0000001fff237819 */ /* 0x000fca0000011411 */
[----:B------:R-:W-:-:S04]  /*84c0*/  IMAD R26, R35, R134, RZ ;  /* 0x00000086231a7224 */ /* 0x000fc800078e02ff */
[----:B------:R-:W-:-:S04]  /*84d0*/  IMAD R26, R17, R135, R26 ;  /* 0x00000087111a7224 */ /* 0x000fc800078e021a */
[----:B------:R-:W-:Y:S01]  /*84e0*/  IMAD.IADD R137, R137, 0x1, R26 ;  /* 0x0000000189897824 */ /* 0x000fe200078e021a */
[----:B--2---:R-:W-:-:S04]  /*84f0*/  IADD3 R18, PT, PT, R31, -R18, RZ ;  /* 0x800000121f127210 */ /* 0x004fc80007ffe0ff */
[----:B------:R-:W-:Y:S01]  /*8500*/  SHF.R.S32.HI R17, RZ, 0x1f, R18 ;  /* 0x0000001fff117819 */ /* 0x000fe20000011412 */
[----:B---3--:R-:W-:-:S04]  /*8510*/  IMAD.WIDE.U32 R136, R18, UR4, R136 ;  /* 0x0000000412887c25 */ /* 0x008fc8000f8e0088 */
[----:B------:R-:W-:Y:S01]  /*8520*/  IMAD R17, R17, UR4, RZ ;  /* 0x0000000411117c24 */ /* 0x000fe2000f8e02ff */
[----:B------:R-:W-:-:S03]  /*8530*/  LEA R202, P5, R136, R202, 0x1 ;  /* 0x000000ca88ca7211 */ /* 0x000fc600078a08ff */
[----:B------:R-:W-:-:S05]  /*8540*/  IMAD R17, R18, UR5, R17 ;  /* 0x0000000512117c24 */ /* 0x000fca000f8e0211 */
[----:B------:R-:W-:-:S04]  /*8550*/  IADD3 R17, PT, PT, R137, R17, RZ ;  /* 0x0000001189117210 */ /* 0x000fc80007ffe0ff */
[----:B------:R-:W-:Y:S01]  /*8560*/  LEA.HI.X R203, R136, R203, R17, 0x1, P5 ;  /* 0x000000cb88cb7211 */ /* 0x000fe200028f0c11 */
[----:B------:R-:W-:Y:S06]  /*8570*/  BRA `(.L_x_1849) ;  /* 0x00000000001c7947 */ /* 0x000fec0003800000 */
.L_x_1848:
[----:B------:R-:W-:Y:S01]  /*8580*/  UMOV UR4, URZ ;  /* 0x000000ff00047c82 */ /* 0x000fe20008000000 */
[----:B------:R-:W-:Y:S01]  /*8590*/  IMAD.SHL.U32 R17, R134, 0x40, RZ ;  /* 0x0000004086117824 */ /* 0x000fe200078e00ff */
[----:B------:R-:W-:-:S05]  /*85a0*/  IADD3 R18, P5, PT, RZ, -UR4, RZ ;  /* 0x80000004ff127c10 */ /* 0x000fca000ffbe0ff */
[----:B------:R-:W-:-:S05]  /*85b0*/  IMAD.X R17, RZ, RZ, ~R17, P5 ;  /* 0x000000ffff117224 */ /* 0x000fca00028e0e11 */
[----:B------:R-:W-:-:S04]  /*85c0*/  SHF.R.S64 R31, R18, 0x1f, R17 ;  /* 0x0000001f121f7819 */ /* 0x000fc80000001011 */
[----:B------:R-:W-:-:S04]  /*85d0*/  IADD3 R202, P5, PT, R31, R202, RZ ;  /* 0x000000ca1fca7210 */ /* 0x000fc80007fbe0ff */
[----:B------:R-:W-:-:S09]  /*85e0*/  LEA.HI.X.SX32 R203, R17, R203, 0x1, P5 ;  /* 0x000000cb11cb7211 */ /* 0x000fd200028f0eff */
.L_x_1849:
[C---:B------:R-:W-:Y:S01]  /*85f0*/  LEA R136, P5, R134.reuse, R202, 0x5 ;  /* 0x000000ca86887211 */ /* 0x040fe200078a28ff */
[C---:B------:R-:W-:Y:S01]  /*8600*/  IMAD.SHL.U32 R17, R134.reuse, 0x20, RZ ;  /* 0x0000002086117824 */ /* 0x040fe200078e00ff */
[----:B------:R-:W-:Y:S01]  /*8610*/  @!PT LDS RZ, [RZ] ;  /* 0x00000000fffff984 */ /* 0x000fe20000000800 */
[----:B------:R-:W-:Y:S01]  /*8620*/  @!PT LDS RZ, [RZ] ;  /* 0x00000000fffff984 */ /* 0x000fe20000000800 */
[----:B------:R-:W-:Y:S01]  /*8630*/  @!PT LDS RZ, [RZ] ;  /* 0x00000000fffff984 */ /* 0x000fe20000000800 */
[----:B------:R2:W-:Y:S01]  /*8640*/  @!P4 LDGSTS.E.BYPASS.LTC128B.128 [R217+0x6000], desc[UR14][R202.64] ;  /* 0x06000000cad9cfae */ /* 0x0005e2000b981a0e */
[C-C-:B------:R-:W-:Y:S02]  /*8650*/  SHF.L.U64.HI R18, R134.reuse, 0x5, R135.reuse ;  /* 0x0000000586127819 */ /* 0x140fe40000010287 */
[----:B------:R-:W-:Y:S01]  /*8660*/  LEA.HI.X R137, R134, R203, R135, 0x5, P5 ;  /* 0x000000cb86897211 */ /* 0x000fe200028f2c87 */
[----:B------:R2:W-:Y:S01]  /*8670*/  @P4 STS.128 [R217+0x6000], RZ ;  /* 0x006000ffd9004388 */ /* 0x0005e20000000c00 */
[----:B------:R-:W-:-:S03]  /*8680*/  IADD3 R134, P6, PT, R17, R136, RZ ;  /* 0x0000008811867210 */ /* 0x000fc60007fde0ff */
[----:B------:R-:W-:Y:S01]  /*8690*/  @!PT LDS RZ, [RZ] ;  /* 0x00000000fffff984 */ /* 0x000fe20000000800 */
[----:B------:R-:W-:Y:S01]  /*86a0*/  @!PT LDS RZ, [RZ] ;  /* 0x00000000fffff984 */ /* 0x000fe20000000800 */
[----:B------:R-:W-:Y:S01]  /*86b0*/  @!PT LDS RZ, [RZ] ;  /* 0x00000000fffff984 */ /* 0x000fe20000000800 */
[----:B------:R2:W-:Y:S01]  /*86c0*/  @!P3 LDGSTS.E.BYPASS.LTC128B.128 [R217+0x8000], desc[UR14][R202.64+0x80] ;  /* 0x08000080cad9bfae */ /* 0x0005e2000b981a0e */
[----:B------:R-:W-:Y:S01]  /*86d0*/  IADD3 R138, P5, PT, R17, R134, RZ ;  /* 0x00000086118a7210 */ /* 0x000fe20007fbe0ff */
[C---:B------:R-:W-:Y:S02]  /*86e0*/  IMAD.X R135, R18.reuse, 0x1, R137, P6 ;  /* 0x0000000112877824 */ /* 0x040fe400030e0689 */
[----:B------:R2:W-:Y:S02]  /*86f0*/  @P3 STS.128 [R217+0x8000], RZ ;  /* 0x008000ffd9003388 */ /* 0x0005e40000000c00 */
[----:B------:R-:W-:Y:S02]  /*8700*/  IMAD.X R139, R18, 0x1, R135, P5 ;  /* 0x00000001128b7824 */ /* 0x000fe400028e0687 */
        /* <DEDUP_REMOVED lines=51> */
.L_x_1847:
[----:B------:R-:W-:Y:S01]  /*8a40*/  IMAD R142, R0, 0x40, R176 ;  /* 0x00000040008e7824 */ /* 0x000fe200078e02b0 */
[----:B------:R-:W-:Y:S01]  /*8a50*/  IADD3 R141, PT, PT, R200, 0x8, RZ ;  /* 0x00000008c88d7810 */ /* 0x000fe20007ffe0ff */
[----:B------:R-:W3:Y:S01]  /*8a60*/  S2UR UR5, SR_CgaCtaId ;  /* 0x00000000000579c3 */ /* 0x000ee20000008800 */
[----:B------:R-:W4:Y:S01]  /*8a70*/  LDCU UR4, c[0x0][0x45c] ;  /* 0x00008b80ff0477ac */ /* 0x000f220008000800 */
[C---:B------:R-:W-:Y:S01]  /*8a80*/  VIADD R17, R142.reuse, 0xffffff80 ;  /* 0xffffff808e117836 */ /* 0x040fe20000000000 */
[C---:B--2---:R-:W-:Y:S01]  /*8a90*/  IADD3 R134, PT, PT, R142.reuse, -0x77, RZ ;  /* 0xffffff898e867810 */ /* 0x044fe20007ffe0ff */
[C---:B------:R-:W-:Y:S01]  /*8aa0*/  VIADD R26, R142.reuse, 0xffffff81 ;  /* 0xffffff818e1a7836 */ /* 0x040fe20000000000 */
[----:B------:R-:W-:Y:S01]  /*8ab0*/  UMOV UR6, 0x400 ;  /* 0x0000040000067882 */ /* 0x000fe20000000000 */
[----:B------:R-:W-:Y:S01]  /*8ac0*/  VIADD R18, R142, 0xffffff88 ;  /* 0xffffff888e127836 */ /* 0x000fe20000000000 */
[----:B------:R-:W-:Y:S01]  /*8ad0*/  ISETP.GT.AND P4, PT, R200, R17, PT ;  /* 0x00000011c800720c */ /* 0x000fe20003f84270 */
[----:B------:R-:W-:Y:S01]  /*8ae0*/  VIADD R133, R142, 0xffffff90 ;  /* 0xffffff908e857836 */ /* 0x000fe20000000000 */
[----:B------:R-:W-:-:S02]  /*8af0*/  ISETP.GE.AND P3, PT, R17, R199, PT ;  /* 0x000000c71100720c */ /* 0x000fc40003f66270 */
[----:B------:R-:W-:Y:S02]  /*8b00*/  ISETP.GT.AND P1, PT, R141, R17, PT ;  /* 0x000000118d00720c */ /* 0x000fe40003f24270 */
[----:B------:R-:W-:Y:S02]  /*8b10*/  ISETP.GE.AND P5, PT, R17, R198, PT ;  /* 0x000000c61100720c */ /* 0x000fe40003fa6270 */
[----:B------:R-:W-:Y:S02]  /*8b20*/  FSEL R17, R172, -INF , !P4 ;  /* 0xff800000ac117808 */ /* 0x000fe40006000000 */
[----:B------:R-:W-:Y:S02]  /*8b30*/  ISETP.GT.AND P6, PT, R200, R26, PT ;  /* 0x0000001ac800720c */ /* 0x000fe40003fc4270 */
[----:B------:R-:W-:Y:S02]  /*8b40*/  ISETP.GE.AND P4, PT, R26, R199, PT ;  /* 0x000000c71a00720c */ /* 0x000fe40003f86270 */
[----:B------:R-:W-:-:S02]  /*8b50*/  FSEL R174, R174, -INF , !P1 ;  /* 0xff800000aeae7808 */ /* 0x000fc40004800000 */
[----:B------:R-:W-:Y:S01]  /*8b60*/  FSEL R17, R17, -INF , !P3 ;  /* 0xff80000011117808 */ /* 0x000fe20005800000 */
[----:B---3--:R-:W-:Y:S01]  /*8b70*/  ULEA UR5, UR5, UR6, 0x18 ;  /* 0x0000000605057291 */ /* 0x008fe2000f8ec0ff */
[----:B------:R-:W-:Y:S02]  /*8b80*/  FSEL R31, R173, -INF , !P6 ;  /* 0xff800000ad1f7808 */ /* 0x000fe40007000000 */
[----:B------:R-:W-:Y:S02]  /*8b90*/  ISETP.GT.AND P3, PT, R141, R26, PT ;  /* 0x0000001a8d00720c */ /* 0x000fe40003f64270 */
[----:B------:R-:W-:Y:S02]  /*8ba0*/  ISETP.GT.AND P6, PT, R200, R18, PT ;  /* 0x00000012c800720c */ /* 0x000fe40003fc4270 */
[----:B------:R-:W-:Y:S02]  /*8bb0*/  ISETP.GE.AND P1, PT, R26, R198, PT ;  /* 0x000000c61a00720c */ /* 0x000fe40003f26270 */
[----:B------:R-:W-:-:S02]  /*8bc0*/  FSEL R26, R174, -INF , !P5 ;  /* 0xff800000ae1a7808 */ /* 0x000fc40006800000 */
[----:B------:R-:W-:Y:S02]  /*8bd0*/  FSEL R31, R31, -INF , !P4 ;  /* 0xff8000001f1f7808 */ /* 0x000fe40006000000 */
[----:B------:R-:W-:Y:S02]  /*8be0*/  ISETP.GE.AND P5, PT, R18, R199, PT ;  /* 0x000000c71200720c */ /* 0x000fe40003fa6270 */
[----:B------:R-:W-:Y:S02]  /*8bf0*/  ISETP.GT.AND P4, PT, R141, R18, PT ;  /* 0x000000128d00720c */ /* 0x000fe40003f84270 */
[----:B------:R-:W-:Y:S02]  /*8c00*/  FSEL R175, R175, -INF , !P3 ;  /* 0xff800000afaf7808 */ /* 0x000fe40005800000 */
[----:B------:R-:W-:Y:S02]  /*8c10*/  FSEL R20, R20, -INF , !P6 ;  /* 0xff80000014147808 */ /* 0x000fe40007000000 */
[----:B------:R-:W-:-:S02]  /*8c20*/  ISETP.GT.AND P6, PT, R200, R134, PT ;  /* 0x00000086c800720c */ /* 0x000fc40003fc4270 */
[----:B------:R-:W-:Y:S02]  /*8c30*/  ISETP.GE.AND P3, PT, R18, R198, PT ;  /* 0x000000c61200720c */ /* 0x000fe40003f66270 */
[----:B------:R-:W-:Y:S02]  /*8c40*/  FSEL R18, R175, -INF , !P1 ;  /* 0xff800000af127808 */ /* 0x000fe40004800000 */
[----:B------:R-:W-:Y:S02]  /*8c50*/  FSEL R22, R22, -INF , !P4 ;  /* 0xff80000016167808 */ /* 0x000fe40006000000 */
[----:B------:R-:W-:Y:S02]  /*8c60*/  FSEL R35, R20, -INF , !P5 ;  /* 0xff80000014237808 */ /* 0x000fe40006800000 */
[----:B------:R-:W-:Y:S02]  /*8c70*/  ISETP.GE.AND P1, PT, R134, R199, PT ;  /* 0x000000c78600720c */ /* 0x000fe40003f26270 */
[----:B------:R-:W-:-:S02]  /*8c80*/  ISETP.GT.AND P5, PT, R141, R134, PT ;  /* 0x000000868d00720c */ /* 0x000fc40003fa4270 */
[----:B------:R-:W-:Y:S02]  /*8c90*/  FSEL R21, R21, -INF , !P6 ;  /* 0xff80000015157808 */ /* 0x000fe40007000000 */
[----:B------:R-:W-:Y:S02]  /*8ca0*/  FSEL R20, R22, -INF , !P3 ;  /* 0xff80000016147808 */ /* 0x000fe40005800000 */
[----:B------:R-:W-:Y:S02]  /*8cb0*/  FSEL R21, R21, -INF , !P1 ;  /* 0xff80000015157808 */ /* 0x000fe40004800000 */
[----:B------:R-:W-:Y:S02]  /*8cc0*/  FSEL R22, R23, -INF , !P5 ;  /* 0xff80000017167808 */ /* 0x000fe40006800000 */
[----:B------:R-:W-:Y:S02]  /*8cd0*/  ISETP.GT.AND P6, PT, R200, R133, PT ;  /* 0x00000085c800720c */ /* 0x000fe40003fc4270 */
[----:B------:R-:W-:-:S02]  /*8ce0*/  ISETP.GE.AND P3, PT, R133, R199, PT ;  /* 0x000000c78500720c */ /* 0x000fc40003f66270 */
[----:B------:R-:W-:Y:S02]  /*8cf0*/  ISETP.GT.AND P1, PT, R141, R133, PT ;  /* 0x000000858d00720c */ /* 0x000fe40003f24270 */
[-C--:B------:R-:W-:Y:S01]  /*8d00*/  ISETP.GE.AND P5, PT, R133, R198.reuse, PT ;  /* 0x000000c68500720c */ /* 0x080fe20003fa6270 */
[----:B------:R-:W-:Y:S01]  /*8d10*/  VIADD R133, R142, 0xffffff91 ;  /* 0xffffff918e857836 */ /* 0x000fe20000000000 */
[----:B------:R-:W-:Y:S02]  /*8d20*/  FSEL R24, R24, -INF , !P6 ;  /* 0xff80000018187808 */ /* 0x000fe40007000000 */
[----:B------:R-:W-:Y:S02]  /*8d30*/  IADD3 R23, PT, PT, R142, -0x68, RZ ;  /* 0xffffff988e177810 */ /* 0x000fe40007ffe0ff */
[----:B------:R-:W-:Y:S02]  /*8d40*/  ISETP.GT.AND P6, PT, R200, R133, PT ;  /* 0x00000085c800720c */ /* 0x000fe40003fc4270 */
[----:B------:R-:W-:-:S02]  /*8d50*/  ISETP.GE.AND P4, PT, R134, R198, PT ;  /* 0x000000c68600720c */ /* 0x000fc40003f86270 */
[----:B------:R-:W-:Y:S01]  /*8d60*/  FSEL R139, R24, -INF , !P3 ;  /* 0xff800000188b7808 */ /* 0x000fe20005800000 */
[----:B------:R-:W-:Y:S01]  /*8d70*/  VIADD R24, R142, 0xffffff99 ;  /* 0xffffff998e187836 */ /* 0x000fe20000000000 */
[----:B-1----:R-:W-:Y:S02]  /*8d80*/  FSEL R25, R25, -INF , !P6 ;  /* 0xff80000019197808 */ /* 0x002fe40007000000 */
[----:B------:R-:W-:Y:S02]  /*8d90*/  ISETP.GT.AND P3, PT, R141, R133, PT ;  /* 0x000000858d00720c */ /* 0x000fe40003f64270 */
[----:B------:R-:W-:Y:S02]  /*8da0*/  ISETP.GT.AND P6, PT, R200, R23, PT ;  /* 0x00000017c800720c */ /* 0x000fe40003fc4270 */
[----:B------:R-:W-:Y:S02]  /*8db0*/  FSEL R22, R22, -INF , !P4 ;  /* 0xff80000016167808 */ /* 0x000fe40006000000 */
[----:B------:R-:W-:-:S02]  /*8dc0*/  ISETP.GE.AND P4, PT, R133, R199, PT ;  /* 0x000000c78500720c */ /* 0x000fc40003f86270 */
[----:B------:R-:W-:Y:S02]  /*8dd0*/  FSEL R28, R28, -INF , !P1 ;  /* 0xff8000001c1c7808 */ /* 0x000fe40004800000 */
[----:B------:R-:W-:Y:S02]  /*8de0*/  ISETP.GE.AND P1, PT, R133, R198, PT ;  /* 0x000000c68500720c */ /* 0x000fe40003f26270 */
[----:B------:R-:W-:Y:S02]  /*8df0*/  FSEL R29, R29, -INF , !P3 ;  /* 0xff8000001d1d7808 */ /* 0x000fe40005800000 */
[----:B------:R-:W-:Y:S02]  /*8e00*/  FSEL R12, R12, -INF , !P6 ;  /* 0xff8000000c0c7808 */ /* 0x000fe40007000000 */
[----:B------:R-:W-:Y:S02]  /*8e10*/  ISETP.GT.AND P6, PT, R200, R24, PT ;  /* 0x00000018c800720c */ /* 0x000fe40003fc4270 */
[----:B------:R-:W-:-:S02]  /*8e20*/  FSEL R170, R28, -INF , !P5 ;  /* 0xff8000001caa7808 */ /* 0x000fc40006800000 */
[----:B------:R-:W-:Y:S02]  /*8e30*/  FSEL R137, R25, -INF , !P4 ;  /* 0xff80000019897808 */ /* 0x000fe40006000000 */
[----:B------:R-:W-:Y:S02]  /*8e40*/  ISETP.GE.AND P5, PT, R23, R199, PT ;  /* 0x000000c71700720c */ /* 0x000fe40003fa6270 */
[----:B------:R-:W-:Y:S02]  /*8e50*/  ISETP.GT.AND P4, PT, R141, R23, PT ;  /* 0x000000178d00720c */ /* 0x000fe40003f84270 */
[----:B------:R-:W-:Y:S01]  /*8e60*/  ISETP.GE.AND P3, PT, R23, R198, PT ;  /* 0x000000c61700720c */ /* 0x000fe20003f66270 */
[----:B------:R-:W-:Y:S01]  /*8e70*/  VIADD R23, R142, 0xffffffa0 ;  /* 0xffffffa08e177836 */ /* 0x000fe20000000000 */
[----:B------:R-:W-:Y:S02]  /*8e80*/  FSEL R138, R29, -INF , !P1 ;  /* 0xff8000001d8a7808 */ /* 0x000fe40004800000 */
[----:B------:R-:W-:-:S02]  /*8e90*/  ISETP.GE.AND P1, PT, R24, R199, PT ;  /* 0x000000c71800720c */ /* 0x000fc40003f26270 */
[----:B------:R-:W-:Y:S02]  /*8ea0*/  FSEL R8, R8, -INF , !P6 ;  /* 0xff80000008087808 */ /* 0x000fe40007000000 */
[----:B------:R-:W-:Y:S02]  /*8eb0*/  FSEL R135, R12, -INF , !P5 ;  /* 0xff8000000c877808 */ /* 0x000fe40006800000 */
[----:B------:R-:W-:Y:S02]  /*8ec0*/  ISETP.GT.AND P5, PT, R141, R24, PT ;  /* 0x000000188d00720c */ /* 0x000fe40003fa4270 */
[----:B------:R-:W-:Y:S02]  /*8ed0*/  ISETP.GT.AND P6, PT, R200, R23, PT ;  /* 0x00000017c800720c */ /* 0x000fe40003fc4270 */
[----:B------:R-:W-:Y:S02]  /*8ee0*/  FSEL R133, R8, -INF , !P1 ;  /* 0xff80000008857808 */ /* 0x000fe40004800000 */
[----:B------:R-:W-:-:S02]  /*8ef0*/  IADD3 R8, PT, PT, R142, -0x5f, RZ ;  /* 0xffffffa18e087810 */ /* 0x000fc40007ffe0ff */
[----:B------:R-:W-:Y:S02]  /*8f00*/  FSEL R9, R9, -INF , !P4 ;  /* 0xff80000009097808 */ /* 0x000fe40006000000 */
[----:B------:R-:W-:Y:S01]  /*8f10*/  FSEL R134, R4, -INF , !P5 ;  /* 0xff80000004867808 */ /* 0x000fe20006800000 */
[----:B------:R-:W-:Y:S01]  /*8f20*/  VIADD R4, R142, 0xffffffa8 ;  /* 0xffffffa88e047836 */ /* 0x000fe20000000000 */
[----:B------:R-:W-:Y:S02]  /*8f30*/  FSEL R5, R5, -INF , !P6 ;  /* 0xff80000005057808 */ /* 0x000fe40007000000 */
[----:B------:R-:W-:Y:S02]  /*8f40*/  ISETP.GE.AND P4, PT, R24, R198, PT ;  /* 0x000000c61800720c */ /* 0x000fe40003f86270 */
[----:B------:R-:W-:Y:S02]  /*8f50*/  ISETP.GT.AND P1, PT, R141, R23, PT ;  /* 0x000000178d00720c */ /* 0x000fe40003f24270 */
[----:B------:R-:W-:-:S02]  /*8f60*/  ISETP.GT.AND P6, PT, R200, R8, PT ;  /* 0x00000008c800720c */ /* 0x000fc40003fc4270 */
[----:B------:R-:W-:Y:S02]  /*8f70*/  FSEL R136, R9, -INF , !P3 ;  /* 0xff80000009887808 */ /* 0x000fe40005800000 */
[C---:B------:R-:W-:Y:S02]  /*8f80*/  ISETP.GE.AND P3, PT, R23.reuse, R199, PT ;  /* 0x000000c71700720c */ /* 0x040fe40003f66270 */
[----:B------:R-:W-:Y:S02]  /*8f90*/  ISETP.GE.AND P5, PT, R23, R198, PT ;  /* 0x000000c61700720c */ /* 0x000fe40003fa6270 */
[----:B------:R-:W-:Y:S02]  /*8fa0*/  FSEL R134, R134, -INF , !P4 ;  /* 0xff80000086867808 */ /* 0x000fe40006000000 */
[----:B------:R-:W-:Y:S02]  /*8fb0*/  FSEL R13, R13, -INF , !P1 ;  /* 0xff8000000d0d7808 */ /* 0x000fe40004800000 */
[----:B------:R-:W-:-:S02]  /*8fc0*/  FSEL R11, R11, -INF , !P6 ;  /* 0xff8000000b0b7808 */ /* 0x000fc40007000000 */
[-C--:B------:R-:W-:Y:S02]  /*8fd0*/  ISETP.GE.AND P4, PT, R8, R199.reuse, PT ;  /* 0x000000c70800720c */ /* 0x080fe40003f86270 */
[----:B------:R-:W-:Y:S02]  /*8fe0*/  ISETP.GT.AND P6, PT, R200, R4, PT ;  /* 0x00000004c800720c */ /* 0x000fe40003fc4270 */
[----:B------:R-:W-:Y:S01]  /*8ff0*/  FSEL R179, R5, -INF , !P3 ;  /* 0xff80000005b37808 */ /* 0x000fe20005800000 */
[----:B------:R-:W-:Y:S01]  /*9000*/  VIADD R5, R142, 0xffffffa9 ;  /* 0xffffffa98e057836 */ /* 0x000fe20000000000 */
[----:B------:R-:W-:Y:S02]  /*9010*/  ISETP.GT.AND P3, PT, R141, R8, PT ;  /* 0x000000088d00720c */ /* 0x000fe40003f64270 */
[----:B------:R-:W-:Y:S02]  /*9020*/  FSEL R180, R13, -INF , !P5 ;  /* 0xff8000000db47808 */ /* 0x000fe40006800000 */
[----:B------:R-:W-:-:S02]  /*9030*/  ISETP.GE.AND P5, PT, R4, R199, PT ;  /* 0x000000c70400720c */ /* 0x000fc40003fa6270 */
[----:B------:R-:W-:Y:S02]  /*9040*/  FSEL R177, R11, -INF , !P4 ;  /* 0xff8000000bb17808 */ /* 0x000fe40006000000 */
[----:B------:R-:W-:Y:S02]  /*9050*/  FSEL R14, R14, -INF , !P6 ;  /* 0xff8000000e0e7808 */ /* 0x000fe40007000000 */
[----:B------:R-:W-:Y:S02]  /*9060*/  ISETP.GT.AND P4, PT, R141, R4, PT ;  /* 0x000000048d00720c */ /* 0x000fe40003f84270 */
[----:B------:R-:W-:Y:S02]  /*9070*/  ISETP.GE.AND P1, PT, R8, R198, PT ;  /* 0x000000c60800720c */ /* 0x000fe40003f26270 */
[----:B------:R-:W-:Y:S02]  /*9080*/  FSEL R10, R10, -INF , !P3 ;  /* 0xff8000000a0a7808 */ /* 0x000fe40005800000 */
[----:B------:R-:W-:-:S02]  /*9090*/  ISETP.GT.AND P6, PT, R200, R5, PT ;  /* 0x00000005c800720c */ /* 0x000fc40003fc4270 */
[----:B------:R-:W-:Y:S02]  /*90a0*/  FSEL R175, R14, -INF , !P5 ;  /* 0xff8000000eaf7808 */ /* 0x000fe40006800000 */
[----:B------:R-:W-:Y:S02]  /*90b0*/  ISETP.GE.AND P3, PT, R4, R198, PT ;  /* 0x000000c60400720c */ /* 0x000fe40003f66270 */
[----:B------:R-:W-:Y:S02]  /*90c0*/  FSEL R16, R16, -INF , !P4 ;  /* 0xff80000010107808 */ /* 0x000fe40006000000 */
[----:B------:R-:W-:Y:S02]  /*90d0*/  ISETP.GT.AND P5, PT, R141, R5, PT ;  /* 0x000000058d00720c */ /* 0x000fe40003fa4270 */
[----:B------:R-:W-:Y:S02]  /*90e0*/  IADD3 R4, PT, PT, R142, -0x50, RZ ;  /* 0xffffffb08e047810 */ /* 0x000fe40007ffe0ff */
[----:B------:R-:W-:-:S02]  /*90f0*/  FSEL R178, R10, -INF , !P1 ;  /* 0xff8000000ab27808 */ /* 0x000fc40004800000 */
[----:B------:R-:W-:Y:S02]  /*9100*/  ISETP.GE.AND P1, PT, R5, R199, PT ;  /* 0x000000c70500720c */ /* 0x000fe40003f26270 */
[----:B------:R-:W-:Y:S02]  /*9110*/  FSEL R15, R15, -INF , !P6 ;  /* 0xff8000000f0f7808 */ /* 0x000fe40007000000 */
[----:B------:R-:W-:Y:S02]  /*9120*/  FSEL R174, R16, -INF , !P3 ;  /* 0xff80000010ae7808 */ /* 0x000fe40005800000 */
[----:B------:R-:W-:Y:S01]  /*9130*/  FSEL R8, R7, -INF , !P5 ;  /* 0xff80000007087808 */ /* 0x000fe20006800000 */
[----:B------:R-:W-:Y:S01]  /*9140*/  VIADD R7, R142, 0xffffffb1 ;  /* 0xffffffb18e077836 */ /* 0x000fe20000000000 */
[----:B------:R-:W-:Y:S02]  /*9150*/  ISETP.GE.AND P4, PT, R5, R198, PT ;  /* 0x000000c60500720c */ /* 0x000fe40003f86270 */
[----:B------:R-:W-:-:S02]  /*9160*/  ISETP.GT.AND P3, PT, R200, R4, PT ;  /* 0x00000004c800720c */ /* 0x000fc40003f64270 */
[----:B------:R-:W-:Y:S02]  /*9170*/  FSEL R173, R15, -INF , !P1 ;  /* 0xff8000000fad7808 */ /* 0x000fe40004800000 */
[C---:B------:R-:W-:Y:S02]  /*9180*/  ISETP.GE.AND P6, PT, R4.reuse, R199, PT ;  /* 0x000000c70400720c */ /* 0x040fe40003fc6270 */
[----:B------:R-:W-:Y:S02]  /*9190*/  ISETP.GT.AND P1, PT, R141, R4, PT ;  /* 0x000000048d00720c */ /* 0x000fe40003f24270 */
[----:B------:R-:W-:Y:S01]  /*91a0*/  ISETP.GE.AND P5, PT, R4, R198, PT ;  /* 0x000000c60400720c */ /* 0x000fe20003fa6270 */
[C---:B------:R-:W-:Y:S01]  /*91b0*/  VIADD R4, R142.reuse, 0xffffffb9 ;  /* 0xffffffb98e047836 */ /* 0x040fe20000000000 */
[----:B------:R-:W-:Y:S02]  /*91c0*/  IADD3 R5, PT, PT, R142, -0x48, RZ ;  /* 0xffffffb88e057810 */ /* 0x000fe40007ffe0ff */
[----:B------:R-:W-:-:S02]  /*91d0*/  FSEL R142, R8, -INF , !P4 ;  /* 0xff800000088e7808 */ /* 0x000fc40006000000 */
[----:B------:R-:W-:Y:S02]  /*91e0*/  FSEL R6, R6, -INF , !P3 ;  /* 0xff80000006067808 */ /* 0x000fe40005800000 */
[----:B------:R-:W-:Y:S02]  /*91f0*/  ISETP.GT.AND P4, PT, R200, R7, PT ;  /* 0x00000007c800720c */ /* 0x000fe40003f84270 */
[----:B------:R-:W-:Y:S02]  /*9200*/  FSEL R163, R6, -INF , !P6 ;  /* 0xff80000006a37808 */ /* 0x000fe40007000000 */
[----:B------:R-:W-:Y:S02]  /*9210*/  ISETP.GE.AND P3, PT, R7, R199, PT ;  /* 0x000000c70700720c */ /* 0x000fe40003f66270 */
[----:B------:R-:W-:Y:S02]  /*9220*/  FSEL R27, R27, -INF , !P4 ;  /* 0xff8000001b1b7808 */ /* 0x000fe40006000000 */
[----:B------:R-:W-:-:S02]  /*9230*/  FMNMX3.FTZ R6, R132, R17, R31, !PT ;  /* 0x0000001184067276 */ /* 0x000fc4000781001f */
[----:B------:R-:W-:Y:S02]  /*9240*/  FSEL R33, R33, -INF , !P1 ;  /* 0xff80000021217808 */ /* 0x000fe40004800000 */
[----:B------:R-:W-:Y:S02]  /*9250*/  FSEL R161, R27, -INF , !P3 ;  /* 0xff8000001ba17808 */ /* 0x000fe40005800000 */
[----:B------:R-:W-:Y:S02]  /*9260*/  FMNMX3.FTZ R6, R6, R35, R21, !PT ;  /* 0x0000002306067276 */ /* 0x000fe40007810015 */
[C---:B------:R-:W-:Y:S02]  /*9270*/  ISETP.GT.AND P1, PT, R141.reuse, R7, PT ;  /* 0x000000078d00720c */ /* 0x040fe40003f24270 */
[C---:B------:R-:W-:Y:S02]  /*9280*/  ISETP.GT.AND P6, PT, R141.reuse, R5, PT ;  /* 0x000000058d00720c */ /* 0x040fe40003fc4270 */
[----:B------:R-:W-:-:S02]  /*9290*/  ISETP.GT.AND P3, PT, R141, R4, PT ;  /* 0x000000048d00720c */ /* 0x000fc40003f64270 */
[----:B------:R-:W-:Y:S02]  /*92a0*/  ISETP.GE.AND P4, PT, R7, R198, PT ;  /* 0x000000c60700720c */ /* 0x000fe40003f86270 */
[----:B------:R-:W-:Y:S02]  /*92b0*/  FMNMX3.FTZ R7, R3, R26, R18, !PT ;  /* 0x0000001a03077276 */ /* 0x000fe40007810012 */
[----:B------:R-:W-:Y:S02]  /*92c0*/  FMNMX3.FTZ R6, R6, R139, R137, !PT ;  /* 0x0000008b06067276 */ /* 0x000fe40007810089 */
[----:B------:R-:W-:Y:S02]  /*92d0*/  FSEL R19, R19, -INF , !P1 ;  /* 0xff80000013137808 */ /* 0x000fe40004800000 */
[----:B------:R-:W-:Y:S02]  /*92e0*/  FSEL R34, R34, -INF , !P6 ;  /* 0xff80000022227808 */ /* 0x000fe40007000000 */
[----:B------:R-:W-:-:S02]  /*92f0*/  FSEL R140, R140, -INF , !P3 ;  /* 0xff8000008c8c7808 */ /* 0x000fc40005800000 */
[----:B------:R-:W-:Y:S02]  /*9300*/  ISETP.GT.AND P1, PT, R200, R5, PT ;  /* 0x00000005c800720c */ /* 0x000fe40003f24270 */
[C---:B------:R-:W-:Y:S02]  /*9310*/  ISETP.GE.AND P6, PT, R5.reuse, R199, PT ;  /* 0x000000c70500720c */ /* 0x040fe40003fc6270 */
[----:B------:R-:W-:Y:S02]  /*9320*/  ISETP.GE.AND P3, PT, R5, R198, PT ;  /* 0x000000c60500720c */ /* 0x000fe40003f66270 */
[----:B------:R-:W-:Y:S02]  /*9330*/  FMNMX3.FTZ R5, R7, R20, R22, !PT ;  /* 0x0000001407057276 */ /* 0x000fe40007810016 */
[----:B------:R-:W-:Y:S02]  /*9340*/  FMNMX3.FTZ R6, R6, R135, R133, !PT ;  /* 0x0000008706067276 */ /* 0x000fe40007810085 */
[----:B------:R-:W-:-:S02]  /*9350*/  FSEL R32, R32, -INF , !P1 ;  /* 0xff80000020207808 */ /* 0x000fc40004800000 */
[----:B------:R-:W-:Y:S02]  /*9360*/  FMNMX3.FTZ R5, R5, R170, R138, !PT ;  /* 0x000000aa05057276 */ /* 0x000fe4000781008a */
[----:B------:R-:W-:Y:S02]  /*9370*/  ISETP.GT.AND P1, PT, R200, R4, PT ;  /* 0x00000004c800720c */ /* 0x000fe40003f24270 */
[----:B------:R-:W-:Y:S02]  /*9380*/  FMNMX3.FTZ R6, R6, R179, R177, !PT ;  /* 0x000000b306067276 */ /* 0x000fe400078100b1 */
[----:B------:R-:W-:Y:S02]  /*9390*/  FSEL R143, R32, -INF , !P6 ;  /* 0xff800000208f7808 */ /* 0x000fe40007000000 */
[----:B------:R-:W-:Y:S02]  /*93a0*/  FMNMX3.FTZ R5, R5, R136, R134, !PT ;  /* 0x0000008805057276 */ /* 0x000fe40007810086 */
[----:B------:R-:W-:-:S02]  /*93b0*/  ISETP.GE.AND P6, PT, R4, R199, PT ;  /* 0x000000c70400720c */ /* 0x000fc40003fc6270 */
[----:B------:R-:W-:Y:S02]  /*93c0*/  FSEL R30, R30, -INF , !P1 ;  /* 0xff8000001e1e7808 */ /* 0x000fe40004800000 */
[----:B------:R-:W-:Y:S02]  /*93d0*/  FMNMX3.FTZ R6, R6, R175, R173, !PT ;  /* 0x000000af06067276 */ /* 0x000fe400078100ad */
[----:B------:R-:W-:Y:S02]  /*93e0*/  FMNMX3.FTZ R5, R5, R180, R178, !PT ;  /* 0x000000b405057276 */ /* 0x000fe400078100b2 */
[----:B------:R-:W-:Y:S02]  /*93f0*/  FSEL R141, R30, -INF , !P6 ;  /* 0xff8000001e8d7808 */ /* 0x000fe40007000000 */
[----:B------:R-:W-:Y:S02]  /*9400*/  FMNMX3.FTZ R6, R6, R163, R161, !PT ;  /* 0x000000a306067276 */ /* 0x000fe400078100a1 */
[----:B------:R-:W-:-:S02]  /*9410*/  ISETP.GE.AND P1, PT, R4, R198, PT ;  /* 0x000000c60400720c */ /* 0x000fc40003f26270 */
[----:B------:R-:W-:Y:S02]  /*9420*/  FSEL R164, R33, -INF , !P5 ;  /* 0xff80000021a47808 */ /* 0x000fe40006800000 */
[----:B------:R-:W-:Y:S02]  /*9430*/  FSEL R162, R19, -INF , !P4 ;  /* 0xff80000013a27808 */ /* 0x000fe40006000000 */
[----:B------:R-:W-:Y:S02]  /*9440*/  FMNMX3.FTZ R5, R5, R174, R142, !PT ;  /* 0x000000ae05057276 */ /* 0x000fe4000781008e */
[----:B------:R-:W-:Y:S02]  /*9450*/  FMNMX3.FTZ R6, R6, R143, R141, !PT ;  /* 0x0000008f06067276 */ /* 0x000fe4000781008d */
[----:B------:R-:W-:Y:S02]  /*9460*/  FSEL R160, R34, -INF , !P3 ;  /* 0xff80000022a07808 */ /* 0x000fe40005800000 */
[----:B------:R-:W-:-:S02]  /*9470*/  FSEL R158, R140, -INF , !P1 ;  /* 0xff8000008c9e7808 */ /* 0x000fc40004800000 */
[----:B------:R-:W-:Y:S02]  /*9480*/  FMNMX3.FTZ R7, R5, R164, R162, !PT ;  /* 0x000000a405077276 */ /* 0x000fe400078100a2 */
[----:B------:R-:W1:Y:S01]  /*9490*/  SHFL.BFLY PT, R5, R6, 0x2, 0x1f ;  /* 0x0c401f0006057f89 */ /* 0x000e6200000e0000 */
[----:B------:R-:W-:Y:S02]  /*94a0*/  LEA R185, R2, UR5, 0x1 ;  /* 0x0000000502b97c11 */ /* 0x000fe4000f8e08ff */
[----:B------:R-:W-:Y:S02]  /*94b0*/  FMNMX3.FTZ R7, R7, R160, R158, !PT ;  /* 0x000000a007077276 */ /* 0x000fe4000781009e */
[C---:B------:R-:W-:Y:S01]  /*94c0*/  IADD3 R156, PT, PT, R185.reuse, 0xc040, RZ ;  /* 0x0000c040b99c7810 */ /* 0x040fe20007ffe0ff */
[----:B------:R-:W-:Y:S01]  /*94d0*/  VIADD R16, R185, 0xc000 ;  /* 0x0000c000b9107836 */ /* 0x000fe20000000000 */
[----:B------:R-:W-:Y:S01]  /*94e0*/  SEL R155, R181, 0xffffffe0, !P0 ;  /* 0xffffffe0b59b7807 */ /* 0x000fe20004000000 */
[----:B------:R-:W2:Y:S02]  /*94f0*/  SHFL.BFLY PT, R4, R7, 0x2, 0x1f ;  /* 0x0c401f0007047f89 */ /* 0x000ea400000e0000 */
[----:B------:R-:W-:Y:S01]  /*9500*/  @P2 VIADD R156, R16, 0xffffffc0 ;  /* 0xffffffc0109c2836 */ /* 0x000fe20000000000 */
[C---:B------:R-:W-:Y:S01]  /*9510*/  IADD3 R159, PT, PT, R155.reuse, R185, RZ ;  /* 0x000000b99b9f7210 */ /* 0x040fe20007ffe0ff */
[----:B------:R-:W-:Y:S03]  /*9520*/  LDSM.16.MT88.4 R12, [R185+0xc000] ;  /* 0x00c00000b90c783b */ /* 0x000fe60000004200 */
[----:B------:R-:W-:-:S02]  /*9530*/  IADD3 R155, PT, PT, R155, R156, RZ ;  /* 0x0000009c9b9b7210 */ /* 0x000fc40007ffe0ff */
[----:B-1----:R-:W-:-:S05]  /*9540*/  FMNMX.FTZ R5, R6, R5, !PT ;  /* 0x0000000506057209 */ /* 0x002fca0007810000 */
[----:B------:R-:W1:Y:S01]  /*9550*/  SHFL.BFLY PT, R146, R5, 0x1, 0x1f ;  /* 0x0c201f0005927f89 */ /* 0x000e6200000e0000 */
[----:B--2---:R-:W-:-:S05]  /*9560*/  FMNMX.FTZ R4, R7, R4, !PT ;  /* 0x0000000407047209 */ /* 0x004fca0007810000 */
[----:B------:R-:W2:Y:S01]  /*9570*/  SHFL.BFLY PT, R145, R4, 0x1, 0x1f ;  /* 0x0c201f0004917f89 */ /* 0x000ea200000e0000 */
[----:B-1----:R-:W-:-:S04]  /*9580*/  FMNMX.FTZ R146, R5, R146, !PT ;  /* 0x0000009205927209 */ /* 0x002fc80007810000 */
[C---:B------:R-:W-:Y:S01]  /*9590*/  FSETP.NEU.FTZ.AND P3, PT, R146.reuse, -INF , PT ;  /* 0xff8000009200780b */ /* 0x040fe20003f7d000 */
[----:B----4-:R-:W-:Y:S01]  /*95a0*/  FMUL.FTZ R140, R146, UR4 ;  /* 0x00000004928c7c20 */ /* 0x010fe20008410000 */
[----:B--2---:R-:W-:-:S04]  /*95b0*/  FMNMX.FTZ R145, R4, R145, !PT ;  /* 0x0000009104917209 */ /* 0x004fc80007810000 */
[----:B------:R-:W-:Y:S02]  /*95c0*/  FSEL R140, R140, RZ, P3 ;  /* 0x000000ff8c8c7208 */ /* 0x000fe40001800000 */
[C---:B------:R-:W-:Y:S01]  /*95d0*/  FSETP.NEU.FTZ.AND P1, PT, R145.reuse, -INF , PT ;  /* 0xff8000009100780b */ /* 0x040fe20003f3d000 */
[----:B------:R-:W-:Y:S01]  /*95e0*/  FMUL.FTZ R157, R145, UR4 ;  /* 0x00000004919d7c20 */ /* 0x000fe20008410000 */
[----:B------:R-:W-:Y:S01]  /*95f0*/  FSEL R5, R146, RZ, P3 ;  /* 0x000000ff92057208 */ /* 0x000fe20001800000 */
[--C-:B------:R-:W-:Y:S01]  /*9600*/  FFMA.FTZ R147, R31, UR4, -R140.reuse ;  /* 0x000000041f937c23 */ /* 0x100fe2000801088c */
[----:B------:R-:W-:Y:S01]  /*9610*/  FSEL R4, R145, RZ, P1 ;  /* 0x000000ff91047208 */ /* 0x000fe20000800000 */
[----:B------:R-:W1:Y:S01]  /*9620*/  LDSM.16.MT88.4 R28, [R156] ;  /* 0x000000009c1c783b */ /* 0x000e620000004200 */
[----:B------:R-:W-:Y:S01]  /*9630*/  FSEL R157, R157, RZ, P1 ;  /* 0x000000ff9d9d7208 */ /* 0x000fe20000800000 */
[----:B------:R-:W-:Y:S01]  /*9640*/  FADD.FTZ R5, R132, -R5 ;  /* 0x8000000584057221 */ /* 0x000fe20000010000 */
[----:B------:R-:W-:Y:S01]  /*9650*/  FFMA.FTZ R152, R17, UR4, -R140 ;  /* 0x0000000411987c23 */ /* 0x000fe2000801088c */
[----:B------:R-:W-:Y:S01]  /*9660*/  FADD.FTZ R4, R3, -R4 ;  /* 0x8000000403047221 */ /* 0x000fe20000010000 */
[--C-:B------:R-:W-:Y:S01]  /*9670*/  FFMA.FTZ R149, R35, UR4, -R140.reuse ;  /* 0x0000000423957c23 */ /* 0x100fe2000801088c */
[----:B------:R-:W-:Y:S01]  /*9680*/  FMUL.FTZ R153, R5, UR4 ;  /* 0x0000000405997c20 */ /* 0x000fe20008410000 */
[--C-:B------:R-:W-:Y:S01]  /*9690*/  FFMA.FTZ R148, R21, UR4, -R140.reuse ;  /* 0x0000000415947c23 */ /* 0x100fe2000801088c */
[----:B------:R-:W-:Y:S01]  /*96a0*/  FMUL.FTZ R151, R4, UR4 ;  /* 0x0000000404977c20 */ /* 0x000fe20008410000 */
[--C-:B------:R-:W-:Y:S01]  /*96b0*/  FFMA.FTZ R154, R26, UR4, -R157.reuse ;  /* 0x000000041a9a7c23 */ /* 0x100fe2000801089d */
[--C-:B------:R-:W-:Y:S01]  /*96c0*/  FFMA.FTZ R2, R18, UR4, -R157.reuse ;  /* 0x0000000412027c23 */ /* 0x100fe2000801089d */
[--C-:B------:R-:W-:Y:S01]  /*96d0*/  FFMA.FTZ R150, R20, UR4, -R157.reuse ;  /* 0x0000000414967c23 */ /* 0x100fe2000801089d */
[----:B------:R-:W2:Y:S01]  /*96e0*/  MUFU.EX2 R153, R153 ;  /* 0x0000009900997308 */ /* 0x000ea20000000800 */
[--C-:B------:R-:W-:Y:S01]  /*96f0*/  FFMA.FTZ R8, R22, UR4, -R157.reuse ;  /* 0x0000000416087c23 */ /* 0x100fe2000801089d */
[--C-:B------:R-:W-:Y:S01]  /*9700*/  FFMA.FTZ R171, R170, UR4, -R157.reuse ;  /* 0x00000004aaab7c23 */ /* 0x100fe2000801089d */
[----:B------:R-:W-:Y:S01]  /*9710*/  LDSM.16.MT88.4 R20, [R159+0xc000] ;  /* 0x00c000009f14783b */ /* 0x000fe20000004200 */
[----:B------:R-:W3:Y:S01]  /*9720*/  MUFU.EX2 R151, R151 ;  /* 0x0000009700977308 */ /* 0x000ee20000000800 */
[--C-:B------:R-:W-:Y:S01]  /*9730*/  FFMA.FTZ R166, R139, UR4, -R140.reuse ;  /* 0x000000048ba67c23 */ /* 0x100fe2000801088c */
[--C-:B------:R-:W-:Y:S01]  /*9740*/  FFMA.FTZ R167, R137, UR4, -R140.reuse ;  /* 0x0000000489a77c23 */ /* 0x100fe2000801088c */
[--C-:B------:R-:W-:Y:S01]  /*9750*/  FFMA.FTZ R168, R135, UR4, -R140.reuse ;  /* 0x0000000487a87c23 */ /* 0x100fe2000801088c */
[----:B------:R-:W-:Y:S01]  /*9760*/  MUFU.EX2 R152, R152 ;  /* 0x0000009800987308 */ /* 0x000fe20000000800 */
[--C-:B------:R-:W-:Y:S01]  /*9770*/  FFMA.FTZ R165, R133, UR4, -R140.reuse ;  /* 0x0000000485a57c23 */ /* 0x100fe2000801088c */
[--C-:B------:R-:W-:Y:S01]  /*9780*/  FFMA.FTZ R170, R138, UR4, -R157.reuse ;  /* 0x000000048aaa7c23 */ /* 0x100fe2000801089d */
[--C-:B------:R-:W-:Y:S01]  /*9790*/  FFMA.FTZ R169, R136, UR4, -R157.reuse ;  /* 0x0000000488a97c23 */ /* 0x100fe2000801089d */
[----:B------:R-:W4:Y:S01]  /*97a0*/  MUFU.EX2 R147, R147 ;  /* 0x0000009300937308 */ /* 0x000f220000000800 */
[--C-:B------:R-:W-:Y:S01]  /*97b0*/  FFMA.FTZ R172, R134, UR4, -R157.reuse ;  /* 0x0000000486ac7c23 */ /* 0x100fe2000801089d */
[-C--:B--2---:R-:W-:Y:S01]  /*97c0*/  FMUL.FTZ R32, R104, R153.reuse ;  /* 0x0000009968207220 */ /* 0x084fe20000410000 */
[-C--:B------:R-:W-:Y:S01]  /*97d0*/  FMUL.FTZ R33, R105, R153.reuse ;  /* 0x0000009969217220 */ /* 0x080fe20000410000 */
[----:B------:R-:W-:Y:S01]  /*97e0*/  MUFU.EX2 R149, R149 ;  /* 0x0000009500957308 */ /* 0x000fe20000000800 */
[----:B------:R-:W-:Y:S01]  /*97f0*/  FMUL.FTZ R24, R112, R153 ;  /* 0x0000009970187220 */ /* 0x000fe20000410000 */
[-C--:B---3--:R-:W-:Y:S01]  /*9800*/  FMUL.FTZ R34, R106, R151.reuse ;  /* 0x000000976a227220 */ /* 0x088fe20000410000 */
[----:B------:R-:W-:Y:S01]  /*9810*/  FMUL.FTZ R35, R107, R151 ;  /* 0x000000976b237220 */ /* 0x000fe20000410000 */
[----:B------:R-:W2:Y:S01]  /*9820*/  MUFU.EX2 R148, R148 ;  /* 0x0000009400947308 */ /* 0x000ea20000000800 */
[----:B------:R-:W3:Y:S01]  /*9830*/  LDSM.16.MT88.4 R104, [R159+0xe000] ;  /* 0x00e000009f68783b */ /* 0x000ee20000004200 */
[----:B------:R-:W-:Y:S01]  /*9840*/  FMUL.FTZ R25, R113, R153 ;  /* 0x0000009971197220 */ /* 0x000fe20000410000 */
[-C--:B------:R-:W-:Y:S01]  /*9850*/  FMUL.FTZ R26, R114, R151.reuse ;  /* 0x00000097721a7220 */ /* 0x080fe20000410000 */
[----:B------:R-:W-:Y:S01]  /*9860*/  MUFU.EX2 R154, R154 ;  /* 0x0000009a009a7308 */ /* 0x000fe20000000800 */
[----:B------:R-:W-:Y:S01]  /*9870*/  FMUL.FTZ R27, R115, R151 ;  /* 0x00000097731b7220 */ /* 0x000fe20000410000 */
[----:B----4-:R-:W-:Y:S01]  /*9880*/  F2FP.BF16.F32.PACK_AB R4, R147, R152 ;  /* 0x000000989304723e */ /* 0x010fe200000010ff */
[-C--:B------:R-:W-:Y:S01]  /*9890*/  FMUL.FTZ R108, R108, R153.reuse ;  /* 0x000000996c6c7220 */ /* 0x080fe20000410000 */
[----:B------:R-:W4:Y:S01]  /*98a0*/  MUFU.EX2 R2, R2 ;  /* 0x0000000200027308 */ /* 0x000f220000000800 */
[----:B------:R-:W-:Y:S01]  /*98b0*/  FMUL.FTZ R109, R109, R153 ;  /* 0x000000996d6d7220 */ /* 0x000fe20000410000 */
[-C--:B------:R-:W-:Y:S01]  /*98c0*/  FMUL.FTZ R110, R110, R151.reuse ;  /* 0x000000976e6e7220 */ /* 0x080fe20000410000 */
[----:B------:R-:W-:Y:S01]  /*98d0*/  FMUL.FTZ R111, R111, R151 ;  /* 0x000000976f6f7220 */ /* 0x000fe20000410000 */
[----:B------:R-:W-:Y:S01]  /*98e0*/  MUFU.EX2 R150, R150 ;  /* 0x0000009600967308 */ /* 0x000fe20000000800 */
[----:B------:R-:W5:Y:S01]  /*98f0*/  LDSM.16.MT88.4 R112, [R156+0x2000] ;  /* 0x002000009c70783b */ /* 0x000f620000004200 */
[----:B--2---:R-:W-:Y:S01]  /*9900*/  F2FP.BF16.F32.PACK_AB R6, R148, R149 ;  /* 0x000000959406723e */ /* 0x004fe200000010ff */
[-C--:B------:R-:W-:Y:S01]  /*9910*/  FMUL.FTZ R44, R44, R153.reuse ;  /* 0x000000992c2c7220 */ /* 0x080fe20000410000 */
[----:B------:R-:W2:Y:S01]  /*9920*/  MUFU.EX2 R3, R8 ;  /* 0x0000000800037308 */ /* 0x000ea20000000800 */
[----:B------:R-:W-:Y:S01]  /*9930*/  FMUL.FTZ R45, R45, R153 ;  /* 0x000000992d2d7220 */ /* 0x000fe20000410000 */
[-C--:B------:R-:W-:Y:S01]  /*9940*/  FMUL.FTZ R46, R46, R151.reuse ;  /* 0x000000972e2e7220 */ /* 0x080fe20000410000 */
[----:B------:R-:W-:Y:S01]  /*9950*/  FMUL.FTZ R47, R47, R151 ;  /* 0x000000972f2f7220 */ /* 0x000fe20000410000 */
[-C--:B------:R-:W-:Y:S01]  /*9960*/  FMUL.FTZ R48, R48, R153.reuse ;  /* 0x0000009930307220 */ /* 0x080fe20000410000 */
[----:B------:R-:W-:Y:S01]  /*9970*/  FMUL.FTZ R49, R49, R153 ;  /* 0x0000009931317220 */ /* 0x000fe20000410000 */
[----:B----4-:R-:W-:Y:S01]  /*9980*/  F2FP.BF16.F32.PACK_AB R5, R2, R154 ;  /* 0x0000009a0205723e */ /* 0x010fe200000010ff */
[-C--:B------:R-:W-:Y:S01]  /*9990*/  FMUL.FTZ R50, R50, R151.reuse ;  /* 0x0000009732327220 */ /* 0x080fe20000410000 */
[----:B------:R-:W-:Y:S01]  /*99a0*/  FMUL.FTZ R51, R51, R151 ;  /* 0x0000009733337220 */ /* 0x000fe20000410000 */
[-C--:B------:R-:W-:Y:S01]  /*99b0*/  FMUL.FTZ R60, R60, R153.reuse ;  /* 0x000000993c3c7220 */ /* 0x080fe20000410000 */
[----:B------:R-:W-:Y:S01]  /*99c0*/  FMUL.FTZ R61, R61, R153 ;  /* 0x000000993d3d7220 */ /* 0x000fe20000410000 */
[-C--:B------:R-:W-:Y:S01]  /*99d0*/  FMUL.FTZ R62, R62, R151.reuse ;  /* 0x000000973e3e7220 */ /* 0x080fe20000410000 */
[----:B------:R-:W-:Y:S01]  /*99e0*/  FMUL.FTZ R63, R63, R151 ;  /* 0x000000973f3f7220 */ /* 0x000fe20000410000 */
[-C--:B------:R-:W-:Y:S01]  /*99f0*/  FMUL.FTZ R64, R64, R153.reuse ;  /* 0x0000009940407220 */ /* 0x080fe20000410000 */
[----:B--2---:R-:W-:Y:S01]  /*9a00*/  F2FP.BF16.F32.PACK_AB R7, R3, R150 ;  /* 0x000000960307723e */ /* 0x004fe200000010ff */
        /* <DEDUP_REMOVED lines=19> */
[----:B------:R-:W-:Y:S01]  /*9b40*/  LDSM.16.MT88.4 R120, [R155] ;  /* 0x000000009b78783b */ /* 0x000fe20000004200 */
[----:B------:R-:W-:Y:S01]  /*9b50*/  FMUL.FTZ R117, R117, R153 ;  /* 0x0000009975757220 */ /* 0x000fe20000410000 */
[-C--:B------:R-:W-:Y:S01]  /*9b60*/  FMUL.FTZ R118, R118, R151.reuse ;  /* 0x0000009776767220 */ /* 0x080fe20000410000 */
[C---:B---3--:R-:W-:Y:S01]  /*9b70*/  HMMA.16816.F32.BF16 R44, R4.reuse, R104, R44 ;  /* 0x00000068042c723c */ /* 0x048fe2000004182c */
        /* <DEDUP_REMOVED lines=8> */
[----:B------:R-:W2:Y:S01]  /*9c00*/  LDSM.16.MT88.4 R104, [R185+0x10000] ;  /* 0x01000000b968783b */ /* 0x000ea20000004200 */
[-C--:B------:R-:W-:Y:S01]  /*9c10*/  FMUL.FTZ R74, R74, R151.reuse ;  /* 0x000000974a4a7220 */ /* 0x080fe20000410000 */
[----:B------:R-:W-:Y:S01]  /*9c20*/  FMUL.FTZ R75, R75, R151 ;  /* 0x000000974b4b7220 */ /* 0x000fe20000410000 */
[-C--:B------:R-:W-:Y:S01]  /*9c30*/  FMUL.FTZ R84, R84, R153.reuse ;  /* 0x0000009954547220 */ /* 0x080fe20000410000 */
[----:B------:R-:W-:Y:S01]  /*9c40*/  FMUL.FTZ R85, R85, R153 ;  /* 0x0000009955557220 */ /* 0x000fe20000410000 */
[-C--:B------:R-:W-:Y:S01]  /*9c50*/  FMUL.FTZ R86, R86, R151.reuse ;  /* 0x0000009756567220 */ /* 0x080fe20000410000 */
[----:B------:R-:W-:Y:S01]  /*9c60*/  FMUL.FTZ R87, R87, R151 ;  /* 0x0000009757577220 */ /* 0x000fe20000410000 */
[C---:B-----5:R-:W-:Y:S01]  /*9c70*/  HMMA.16816.F32.BF16 R52, R4.reuse, R112, R52 ;  /* 0x000000700434723c */ /* 0x060fe20000041834 */
        /* <DEDUP_REMOVED lines=8> */
[----:B------:R-:W-:Y:S01]  /*9d00*/  LDSM.16.MT88.4 R112, [R159+0x10000] ;  /* 0x010000009f70783b */ /* 0x000fe20000004200 */
[----:B------:R-:W-:Y:S01]  /*9d10*/  FMUL.FTZ R103, R103, R151 ;  /* 0x0000009767677220 */ /* 0x000fe20000410000 */
[-C--:B------:R-:W-:Y:S01]  /*9d20*/  FMUL.FTZ R76, R76, R153.reuse ;  /* 0x000000994c4c7220 */ /* 0x080fe20000410000 */
[----:B------:R-:W-:Y:S01]  /*9d30*/  FMUL.FTZ R77, R77, R153 ;  /* 0x000000994d4d7220 */ /* 0x000fe20000410000 */
[-C--:B------:R-:W-:Y:S01]  /*9d40*/  FMUL.FTZ R78, R78, R151.reuse ;  /* 0x000000974e4e7220 */ /* 0x080fe20000410000 */
[----:B------:R-:W-:Y:S01]  /*9d50*/  FMUL.FTZ R79, R79, R151 ;  /* 0x000000974f4f7220 */ /* 0x000fe20000410000 */
[-C--:B------:R-:W-:Y:S01]  /*9d60*/  FMUL.FTZ R80, R80, R153.reuse ;  /* 0x0000009950507220 */ /* 0x080fe20000410000 */
[C---:B------:R-:W-:Y:S01]  /*9d70*/  HMMA.16816.F32.BF16 R16, R4.reuse, R20, R16 ;  /* 0x000000140410723c */ /* 0x040fe20000041810 */
[----:B------:R-:W-:Y:S01]  /*9d80*/  FMUL.FTZ R81, R81, R153 ;  /* 0x0000009951517220 */ /* 0x000fe20000410000 */
[-C--:B------:R-:W-:Y:S01]  /*9d90*/  FMUL.FTZ R82, R82, R151.reuse ;  /* 0x0000009752527220 */ /* 0x080fe20000410000 */
[----:B------:R-:W-:Y:S01]  /*9da0*/  FMUL.FTZ R83, R83, R151 ;  /* 0x0000009753537220 */ /* 0x000fe20000410000 */
[-C--:B------:R-:W-:Y:S01]  /*9db0*/  FMUL.FTZ R8, R128, R153.reuse ;  /* 0x0000009980087220 */ /* 0x080fe20000410000 */
[----:B------:R-:W-:Y:S01]  /*9dc0*/  FMUL.FTZ R9, R129, R153 ;  /* 0x0000009981097220 */ /* 0x000fe20000410000 */
[-C--:B------:R-:W-:Y:S01]  /*9dd0*/  FMUL.FTZ R10, R130, R151.reuse ;  /* 0x00000097820a7220 */ /* 0x080fe20000410000 */
[----:B------:R-:W-:Y:S01]  /*9de0*/  FMUL.FTZ R11, R131, R151 ;  /* 0x00000097830b7220 */ /* 0x000fe20000410000 */
[C---:B-1----:R-:W-:Y:S01]  /*9df0*/  HMMA.16816.F32.BF16 R60, R4.reuse, R108, R60 ;  /* 0x0000006c043c723c */ /* 0x042fe2000004183c */
        /* <DEDUP_REMOVED lines=14> */
[----:B------:R-:W-:Y:S01]  /*9ee0*/  MUFU.EX2 R166, R166 ;  /* 0x000000a600a67308 */ /* 0x000fe20000000800 */
[C---:B------:R-:W-:Y:S01]  /*9ef0*/  HMMA.16816.F32.BF16 R20, R4.reuse, R22, R116 ;  /* 0x000000160414723c */ /* 0x040fe20000041874 */
[----:B------:R-:W3:Y:S01]  /*9f00*/  LDSM.16.MT88.4 R116, [R185+0xe000] ;  /* 0x00e00000b974783b */ /* 0x000ee20000004200 */
[-C--:B------:R-:W-:Y:S01]  /*9f10*/  FMUL.FTZ R92, R92, R153.reuse ;  /* 0x000000995c5c7220 */ /* 0x080fe20000410000 */
[----:B------:R-:W4:Y:S01]  /*9f20*/  MUFU.EX2 R167, R167 ;  /* 0x000000a700a77308 */ /* 0x000f220000000800 */
[----:B------:R-:W-:Y:S01]  /*9f30*/  FMUL.FTZ R93, R93, R153 ;  /* 0x000000995d5d7220 */ /* 0x000fe20000410000 */
[-C--:B------:R-:W-:Y:S01]  /*9f40*/  FMUL.FTZ R94, R94, R151.reuse ;  /* 0x000000975e5e7220 */ /* 0x080fe20000410000 */
[----:B------:R-:W-:Y:S01]  /*9f50*/  FMUL.FTZ R95, R95, R151 ;  /* 0x000000975f5f7220 */ /* 0x000fe20000410000 */
[----:B------:R-:W-:Y:S01]  /*9f60*/  MUFU.EX2 R168, R168 ;  /* 0x000000a800a87308 */ /* 0x000fe20000000800 */
[C---:B--2---:R-:W-:Y:S01]  /*9f70*/  HMMA.16816.F32.BF16 R68, R4.reuse, R104, R68 ;  /* 0x000000680444723c */ /* 0x044fe20000041844 */
[-C--:B------:R-:W-:Y:S01]  /*9f80*/  FMUL.FTZ R96, R96, R153.reuse ;  /* 0x0000009960607220 */ /* 0x080fe20000410000 */
[----:B------:R-:W-:Y:S01]  /*9f90*/  FMUL.FTZ R97, R97, R153 ;  /* 0x0000009961617220 */ /* 0x000fe20000410000 */
[----:B------:R-:W-:Y:S01]  /*9fa0*/  MUFU.EX2 R165, R165 ;  /* 0x000000a500a57308 */ /* 0x000fe20000000800 */
[-C--:B------:R-:W-:Y:S01]  /*9fb0*/  FMUL.FTZ R98, R98, R151.reuse ;  /* 0x0000009762627220 */ /* 0x080fe20000410000 */
[----:B------:R-:W-:Y:S01]  /*9fc0*/  FMUL.FTZ R99, R99, R151 ;  /* 0x0000009763637220 */ /* 0x000fe20000410000 */
[----:B------:R-:W-:Y:S01]  /*9fd0*/  LDSM.16.MT88.4 R136, [R156+0x800] ;  /* 0x000800009c88783b */ /* 0x000fe20000004200 */
[----:B------:R-:W-:Y:S01]  /*9fe0*/  MUFU.EX2 R171, R171 ;  /* 0x000000ab00ab7308 */ /* 0x000fe20000000800 */
[C---:B------:R-:W-:Y:S01]  /*9ff0*/  HMMA.16816.F32.BF16 R72, R4.reuse, R106, R72 ;  /* 0x0000006a0448723c */ /* 0x040fe20000041848 */
[--C-:B------:R-:W-:Y:S01]  /*a000*/  FFMA.FTZ R188, R179, UR4, -R140.reuse ;  /* 0x00000004b3bc7c23 */ /* 0x100fe2000801088c */
[----:B------:R-:W2:Y:S01]  /*a010*/  LDSM.16.MT88.4 R104, [R155+0x4000] ;  /* 0x004000009b68783b */ /* 0x000ea20000004200 */
[----:B------:R-:W5:Y:S01]  /*a020*/  MUFU.EX2 R170, R170 ;  /* 0x000000aa00aa7308 */ /* 0x000f620000000800 */
[--C-:B------:R-:W-:Y:S01]  /*a030*/  FFMA.FTZ R190, R175, UR4, -R140.reuse ;  /* 0x00000004afbe7c23 */ /* 0x100fe2000801088c */
[--C-:B------:R-:W-:Y:S01]  /*a040*/  FFMA.FTZ R173, R173, UR4, -R140.reuse ;  /* 0x00000004adad7c23 */ /* 0x100fe2000801088c */
[----:B------:R-:W-:Y:S01]  /*a050*/  LDSM.16.MT88.4 R132, [R155+0x800] ;  /* 0x000800009b84783b */ /* 0x000fe20000004200 */
[----:B------:R-:W-:Y:S01]  /*a060*/  MUFU.EX2 R169, R169 ;  /* 0x000000a900a97308 */ /* 0x000fe20000000800 */
[C---:B------:R-:W-:Y:S01]  /*a070*/  HMMA.16816.F32.BF16 R32, R4.reuse, R120, R32 ;  /* 0x000000780420723c */ /* 0x040fe20000041820 */
[--C-:B------:R-:W-:Y:S01]  /*a080*/  FFMA.FTZ R179, R142, UR4, -R157.reuse ;  /* 0x000000048eb37c23 */ /* 0x100fe2000801089d */
[----:B------:R-:W-:Y:S01]  /*a090*/  LDSM.16.MT88.4 R128, [R159+0xe800] ;  /* 0x00e800009f80783b */ /* 0x000fe20000004200 */
[----:B------:R-:W5:Y:S01]  /*a0a0*/  MUFU.EX2 R172, R172 ;  /* 0x000000ac00ac7308 */ /* 0x000f620000000800 */
[--C-:B------:R-:W-:Y:S01]  /*a0b0*/  FFMA.FTZ R187, R162, UR4, -R157.reuse ;  /* 0x00000004a2bb7c23 */ /* 0x100fe2000801089d */
[----:B------:R-:W-:Y:S01]  /*a0c0*/  FFMA.FTZ R161, R161, UR4, -R140 ;  /* 0x00000004a1a17c23 */ /* 0x000fe2000801088c */
[--C-:B------:R-:W-:Y:S01]  /*a0d0*/  FFMA.FTZ R158, R158, UR4, -R157.reuse ;  /* 0x000000049e9e7c23 */ /* 0x100fe2000801089d */
[----:B------:R-:W-:Y:S01]  /*a0e0*/  MUFU.EX2 R188, R188 ;  /* 0x000000bc00bc7308 */ /* 0x000fe20000000800 */
[C---:B------:R-:W-:Y:S01]  /*a0f0*/  HMMA.16816.F32.BF16 R100, R4.reuse, R122, R100 ;  /* 0x0000007a0464723c */ /* 0x040fe20000041864 */
[----:B------:R-:W-:Y:S01]  /*a100*/  LDSM.16.MT88.4 R120, [R185+0xe800] ;  /* 0x00e80000b978783b */ /* 0x000fe20000004200 */
[----:B------:R-:W-:Y:S01]  /*a110*/  FFMA.FTZ R160, R160, UR4, -R157 ;  /* 0x00000004a0a07c23 */ /* 0x000fe2000801089d */
[----:B------:R-:W-:Y:S01]  /*a120*/  MUFU.EX2 R190, R190 ;  /* 0x000000be00be7308 */ /* 0x000fe20000000800 */
[----:B------:R-:W-:Y:S01]  /*a130*/  FFMA.FTZ R152, R215, R153, R152 ;  /* 0x00000099d7987223 */ /* 0x000fe20000010098 */
[----:B------:R-:W-:Y:S01]  /*a140*/  FFMA.FTZ R151, R211, R151, R154 ;  /* 0x00000097d3977223 */ /* 0x000fe2000001009a */
[----:B------:R-:W-:Y:S01]  /*a150*/  ISETP.GT.U32.AND P1, PT, R144, R201, PT ;  /* 0x000000c99000720c */ /* 0x000fe20003f24070 */
[----:B------:R-:W-:Y:S01]  /*a160*/  MUFU.EX2 R173, R173 ;  /* 0x000000ad00ad7308 */ /* 0x000fe20000000800 */
[----:B-1----:R-:W-:Y:S01]  /*a170*/  HMMA.16816.F32.BF16 R84, R4, R108, R84 ;  /* 0x0000006c0454723c */ /* 0x002fe20000041854 */
[----:B------:R-:W-:Y:S01]  /*a180*/  FADD.FTZ R152, R147, R152 ;  /* 0x0000009893987221 */ /* 0x000fe20000010000 */
[----:B------:R-:W-:Y:S01]  /*a190*/  FADD.FTZ R151, R2, R151 ;  /* 0x0000009702977221 */ /* 0x000fe20000010000 */
[----:B------:R-:W-:Y:S01]  /*a1a0*/  MUFU.EX2 R179, R179 ;  /* 0x000000b300b37308 */ /* 0x000fe20000000800 */
[----:B------:R-:W-:-:S02]  /*a1b0*/  IMAD.MOV.U32 R154, RZ, RZ, R144 ;  /* 0x000000ffff9a7224 */ /* 0x000fc400078e0090 */
[----:B------:R-:W-:Y:S01]  /*a1c0*/  FADD.FTZ R149, R149, R152 ;  /* 0x0000009895957221 */ /* 0x000fe20000010000 */
[----:B------:R-:W-:Y:S01]  /*a1d0*/  FADD.FTZ R150, R150, R151 ;  /* 0x0000009796967221 */ /* 0x000fe20000010000 */
[----:B------:R-:W-:Y:S01]  /*a1e0*/  MUFU.EX2 R161, R161 ;  /* 0x000000a100a17308 */ /* 0x000fe20000000800 */
[C---:B------:R-:W-:Y:S01]  /*a1f0*/  HMMA.16816.F32.BF16 R88, R4.reuse, R110, R88 ;  /* 0x0000006e0458723c */ /* 0x040fe20000041858 */
[----:B------:R-:W1:Y:S01]  /*a200*/  LDSM.16.MT88.4 R108, [R185+0xc800] ;  /* 0x00c80000b96c783b */ /* 0x000e620000004200 */
[----:B------:R-:W-:Y:S01]  /*a210*/  FADD.FTZ R149, R148, R149 ;  /* 0x0000009594957221 */ /* 0x000fe20000010000 */
[----:B------:R-:W-:Y:S01]  /*a220*/  MUFU.EX2 R187, R187 ;  /* 0x000000bb00bb7308 */ /* 0x000fe20000000800 */
[----:B------:R-:W-:Y:S01]  /*a230*/  FADD.FTZ R150, R3, R150 ;  /* 0x0000009603967221 */ /* 0x000fe20000010000 */
[--C-:B------:R-:W-:Y:S01]  /*a240*/  IMAD.MOV.U32 R3, RZ, RZ, R145.reuse ;  /* 0x000000ffff037224 */ /* 0x100fe200078e0091 */
[----:B------:R-:W-:Y:S01]  /*a250*/  @P1 IADD3 R210, PT, PT, R0, -0x3, RZ ;  /* 0xfffffffd00d21810 */ /* 0x000fe20007ffe0ff */
[----:B------:R-:W-:Y:S01]  /*a260*/  MUFU.EX2 R158, R158 ;  /* 0x0000009e009e7308 */ /* 0x000fe20000000800 */
[----:B------:R-:W-:Y:S01]  /*a270*/  HMMA.16816.F32.BF16 R76, R4, R112, R76 ;  /* 0x00000070044c723c */ /* 0x000fe2000004184c */
[----:B------:R-:W-:-:S07]  /*a280*/  @P1 IMAD.MOV.U32 R3, RZ, RZ, R145 ;  /* 0x000000ffff031224 */ /* 0x000fce00078e0091 */
[C---:B------:R-:W-:Y:S01]  /*a290*/  HMMA.16816.F32.BF16 R80, R4.reuse, R114, R80 ;  /* 0x000000720450723c */ /* 0x040fe20000041850 */
[----:B------:R-:W1:Y:S07]  /*a2a0*/  LDSM.16.MT88.4 R112, [R159+0xc800] ;  /* 0x00c800009f70783b */ /* 0x000e6e0000004200 */
[C---:B------:R-:W-:Y:S08]  /*a2b0*/  HMMA.16816.F32.BF16 R8, R4.reuse, R12, R8 ;  /* 0x0000000c0408723c */ /* 0x040ff00000041808 */
[C---:B------:R-:W-:Y:S01]  /*a2c0*/  HMMA.16816.F32.BF16 R12, R4.reuse, R14, R124 ;  /* 0x0000000e040c723c */ /* 0x040fe2000004187c */
[----:B------:R-:W-:Y:S07]  /*a2d0*/  LDSM.16.MT88.4 R124, [R156+0x2800] ;  /* 0x002800009c7c783b */ /* 0x000fee0000004200 */
[C---:B---3--:R-:W-:Y:S08]  /*a2e0*/  HMMA.16816.F32.BF16 R36, R4.reuse, R116, R36 ;  /* 0x000000740424723c */ /* 0x048ff00000041824 */
[C---:B------:R-:W-:Y:S01]  /*a2f0*/  HMMA.16816.F32.BF16 R40, R4.reuse, R118, R40 ;  /* 0x000000760428723c */ /* 0x040fe20000041828 */
[----:B------:R-:W-:Y:S07]  /*a300*/  LDSM.16.MT88.4 R116, [R155+0x2800] ;  /* 0x002800009b74783b */ /* 0x000fee0000004200 */
[C---:B--2---:R-:W-:Y:S08]  /*a310*/  HMMA.16816.F32.BF16 R92, R4.reuse, R104, R92 ;  /* 0x00000068045c723c */ /* 0x044ff0000004185c */
[----:B------:R-:W-:Y:S01]  /*a320*/  HMMA.16816.F32.BF16 R4, R4, R106, R96 ;  /* 0x0000006a0404723c */ /* 0x000fe20000041860 */
[----:B------:R-:W2:Y:S01]  /*a330*/  LDSM.16.MT88.4 R104, [R185+0x10800] ;  /* 0x01080000b968783b */ /* 0x000ea20000004200 */
[----:B----4-:R-:W-:Y:S01]  /*a340*/  F2FP.BF16.F32.PACK_AB R96, R167, R166 ;  /* 0x000000a6a760723e */ /* 0x010fe200000010ff */
[----:B------:R-:W-:Y:S01]  /*a350*/  FADD.FTZ R166, R166, R149 ;  /* 0x00000095a6a67221 */ /* 0x000fe20000010000 */
[----:B-----5:R-:W-:Y:S01]  /*a360*/  F2FP.BF16.F32.PACK_AB R97, R170, R171 ;  /* 0x000000abaa61723e */ /* 0x020fe200000010ff */
[----:B------:R-:W-:Y:S01]  /*a370*/  FADD.FTZ R171, R171, R150 ;  /* 0x00000096abab7221 */ /* 0x000fe20000010000 */
[----:B------:R-:W-:Y:S01]  /*a380*/  F2FP.BF16.F32.PACK_AB R98, R165, R168 ;  /* 0x000000a8a562723e */ /* 0x000fe200000010ff */
[----:B------:R-:W-:Y:S01]  /*a390*/  FADD.FTZ R167, R167, R166 ;  /* 0x000000a6a7a77221 */ /* 0x000fe20000010000 */
[----:B------:R-:W-:Y:S01]  /*a3a0*/  F2FP.BF16.F32.PACK_AB R99, R172, R169 ;  /* 0x000000a9ac63723e */ /* 0x000fe200000010ff */
[----:B------:R-:W-:-:S02]  /*a3b0*/  FADD.FTZ R170, R170, R171 ;  /* 0x000000abaaaa7221 */ /* 0x000fc40000010000 */
[----:B------:R-:W-:Y:S02]  /*a3c0*/  FADD.FTZ R168, R168, R167 ;  /* 0x000000a7a8a87221 */ /* 0x000fe40000010000 */
[----:B------:R-:W-:Y:S02]  /*a3d0*/  FADD.FTZ R169, R169, R170 ;  /* 0x000000aaa9a97221 */ /* 0x000fe40000010000 */
[----:B-1----:R-:W-:Y:S01]  /*a3e0*/  HMMA.16816.F32.BF16 R8, R96, R108, R8 ;  /* 0x0000006c6008723c */ /* 0x002fe20000041808 */
[----:B------:R-:W-:Y:S01]  /*a3f0*/  FADD.FTZ R165, R165, R168 ;  /* 0x000000a8a5a57221 */ /* 0x000fe20000010000 */
[----:B------:R-:W-:-:S06]  /*a400*/  FADD.FTZ R172, R172, R169 ;  /* 0x000000a9acac7221 */ /* 0x000fcc0000010000 */
        /* <DEDUP_REMOVED lines=8> */
[C---:B--2---:R-:W-:Y:S08]  /*a490*/  HMMA.16816.F32.BF16 R68, R96.reuse, R104, R68 ;  /* 0x000000686044723c */ /* 0x044ff00000041844 */
[C---:B------:R-:W-:Y:S01]  /*a4a0*/  HMMA.16816.F32.BF16 R72, R96.reuse, R106, R72 ;  /* 0x0000006a6048723c */ /* 0x040fe20000041848 */
[----:B------:R-:W2:Y:S07]  /*a4b0*/  LDSM.16.MT88.4 R104, [R185+0xd000] ;  /* 0x00d00000b968783b */ /* 0x000eae0000004200 */
[C---:B-1----:R-:W-:Y:S01]  /*a4c0*/  HMMA.16816.F32.BF16 R76, R96.reuse, R108, R76 ;  /* 0x0000006c604c723c */ /* 0x042fe2000004184c */
[--C-:B------:R-:W-:Y:S01]  /*a4d0*/  FFMA.FTZ R109, R177, UR4, -R140.reuse ;  /* 0x00000004b16d7c23 */ /* 0x100fe2000801088c */
[--C-:B------:R-:W-:Y:S01]  /*a4e0*/  FFMA.FTZ R108, R178, UR4, -R157.reuse ;  /* 0x00000004b26c7c23 */ /* 0x100fe2000801089d */
[--C-:B------:R-:W-:Y:S01]  /*a4f0*/  FFMA.FTZ R177, R180, UR4, -R157.reuse ;  /* 0x00000004b4b17c23 */ /* 0x100fe2000801089d */
[----:B------:R-:W-:Y:S01]  /*a500*/  FFMA.FTZ R178, R174, UR4, -R157 ;  /* 0x00000004aeb27c23 */ /* 0x000fe2000801089d */
[----:B------:R-:W1:Y:S01]  /*a510*/  MUFU.EX2 R175, R109 ;  /* 0x0000006d00af7308 */ /* 0x000e620000000800 */
[--C-:B------:R-:W-:Y:S01]  /*a520*/  FFMA.FTZ R180, R163, UR4, -R140.reuse ;  /* 0x00000004a3b47c23 */ /* 0x100fe2000801088c */
[----:B------:R-:W-:Y:S01]  /*a530*/  FFMA.FTZ R163, R143, UR4, -R140 ;  /* 0x000000048fa37c23 */ /* 0x000fe2000801088c */
[C---:B------:R-:W-:Y:S01]  /*a540*/  HMMA.16816.F32.BF16 R24, R96.reuse, R136, R24 ;  /* 0x000000886018723c */ /* 0x040fe20000041818 */
[----:B------:R-:W-:Y:S04]  /*a550*/  MUFU.EX2 R177, R177 ;  /* 0x000000b100b17308 */ /* 0x000fe80000000800 */
[----:B------:R5:W1:Y:S03]  /*a560*/  MUFU.EX2 R174, R108 ;  /* 0x0000006c00ae7308 */ /* 0x000a660000000800 */
[C---:B------:R-:W-:Y:S01]  /*a570*/  HMMA.16816.F32.BF16 R28, R96.reuse, R138, R28 ;  /* 0x0000008a601c723c */ /* 0x040fe2000004181c */
[----:B------:R-:W2:Y:S01]  /*a580*/  MUFU.EX2 R178, R178 ;  /* 0x000000b200b27308 */ /* 0x000ea20000000800 */
[----:B------:R-:W-:Y:S03]  /*a590*/  LDSM.16.MT88.4 R136, [R155+0x1000] ;  /* 0x001000009b88783b */ /* 0x000fe60000004200 */
[----:B------:R-:W2:Y:S03]  /*a5a0*/  MUFU.EX2 R180, R180 ;  /* 0x000000b400b47308 */ /* 0x000ea60000000800 */
        /* <DEDUP_REMOVED lines=14> */
[----:B-----5:R-:W-:Y:S07]  /*a690*/  LDSM.16.MT88.4 R108, [R185+0x11000] ;  /* 0x01100000b96c783b */ /* 0x020fee0000004200 */
[C---:B---3--:R-:W-:Y:S08]  /*a6a0*/  HMMA.16816.F32.BF16 R84, R96.reuse, R112, R84 ;  /* 0x000000706054723c */ /* 0x048ff00000041854 */
[C---:B------:R-:W-:Y:S01]  /*a6b0*/  HMMA.16816.F32.BF16 R88, R96.reuse, R114, R88 ;  /* 0x000000726058723c */ /* 0x040fe20000041858 */
[----:B------:R-:W3:Y:S07]  /*a6c0*/  LDSM.16.MT88.4 R112, [R159+0xd000] ;  /* 0x00d000009f70783b */ /* 0x000eee0000004200 */
[C---:B----4-:R-:W-:Y:S08]  /*a6d0*/  HMMA.16816.F32.BF16 R92, R96.reuse, R120, R92 ;  /* 0x00000078605c723c */ /* 0x050ff0000004185c */
[----:B------:R-:W-:Y:S01]  /*a6e0*/  HMMA.16816.F32.BF16 R96, R96, R122, R4 ;  /* 0x0000007a6060723c */ /* 0x000fe20000041804 */
[----:B------:R-:W4:Y:S01]  /*a6f0*/  LDSM.16.MT88.4 R120, [R159+0xf000] ;  /* 0x00f000009f78783b */ /* 0x000f220000004200 */
[----:B-1----:R-:W-:Y:S01]  /*a700*/  F2FP.BF16.F32.PACK_AB R4, R175, R188 ;  /* 0x000000bcaf04723e */ /* 0x002fe200000010ff */
[----:B------:R-:W-:Y:S01]  /*a710*/  FADD.FTZ R188, R188, R165 ;  /* 0x000000a5bcbc7221 */ /* 0x000fe20000010000 */
[C---:B------:R-:W-:Y:S01]  /*a720*/  F2FP.BF16.F32.PACK_AB R5, R174.reuse, R177 ;  /* 0x000000b1ae05723e */ /* 0x040fe200000010ff */
[----:B------:R-:W-:Y:S01]  /*a730*/  FADD.FTZ R177, R177, R172 ;  /* 0x000000acb1b17221 */ /* 0x000fe20000010000 */
[----:B------:R-:W-:Y:S01]  /*a740*/  F2FP.BF16.F32.PACK_AB R6, R173, R190 ;  /* 0x000000bead06723e */ /* 0x000fe200000010ff */
[----:B------:R-:W-:Y:S01]  /*a750*/  FADD.FTZ R175, R175, R188 ;  /* 0x000000bcafaf7221 */ /* 0x000fe20000010000 */
[----:B--2---:R-:W-:Y:S01]  /*a760*/  F2FP.BF16.F32.PACK_AB R7, R179, R178 ;  /* 0x000000b2b307723e */ /* 0x004fe200000010ff */
[----:B------:R-:W-:-:S02]  /*a770*/  FADD.FTZ R177, R174, R177 ;  /* 0x000000b1aeb17221 */ /* 0x000fc40000010000 */
[----:B------:R-:W-:Y:S02]  /*a780*/  FADD.FTZ R190, R190, R175 ;  /* 0x000000afbebe7221 */ /* 0x000fe40000010000 */
[----:B------:R-:W-:Y:S02]  /*a790*/  FADD.FTZ R178, R178, R177 ;  /* 0x000000b1b2b27221 */ /* 0x000fe40000010000 */
[----:B------:R-:W-:Y:S01]  /*a7a0*/  HMMA.16816.F32.BF16 R8, R4, R104, R8 ;  /* 0x000000680408723c */ /* 0x000fe20000041808 */
[----:B------:R-:W-:Y:S01]  /*a7b0*/  FADD.FTZ R173, R173, R190 ;  /* 0x000000beadad7221 */ /* 0x000fe20000010000 */
[----:B------:R-:W-:-:S06]  /*a7c0*/  FADD.FTZ R179, R179, R178 ;  /* 0x000000b2b3b37221 */ /* 0x000fcc0000010000 */
[C---:B------:R-:W-:Y:S01]  /*a7d0*/  HMMA.16816.F32.BF16 R12, R4.reuse, R106, R12 ;  /* 0x0000006a040c723c */ /* 0x040fe2000004180c */
[----:B------:R-:W1:Y:S07]  /*a7e0*/  LDSM.16.MT88.4 R104, [R159+0x11000] ;  /* 0x011000009f68783b */ /* 0x000e6e0000004200 */
[C---:B---3--:R-:W-:Y:S08]  /*a7f0*/  HMMA.16816.F32.BF16 R16, R4.reuse, R112, R16 ;  /* 0x000000700410723c */ /* 0x048ff00000041810 */
[C---:B------:R-:W-:Y:S01]  /*a800*/  HMMA.16816.F32.BF16 R20, R4.reuse, R114, R20 ;  /* 0x000000720414723c */ /* 0x040fe20000041814 */
[----:B------:R-:W2:Y:S07]  /*a810*/  LDSM.16.MT88.4 R112, [R156+0x5000] ;  /* 0x005000009c70783b */ /* 0x000eae0000004200 */
[C---:B----4-:R-:W-:Y:S08]  /*a820*/  HMMA.16816.F32.BF16 R44, R4.reuse, R120, R44 ;  /* 0x00000078042c723c */ /* 0x050ff0000004182c */
[C---:B------:R-:W-:Y:S01]  /*a830*/  HMMA.16816.F32.BF16 R48, R4.reuse, R122, R48 ;  /* 0x0000007a0430723c */ /* 0x040fe20000041830 */
[----:B------:R-:W3:Y:S07]  /*a840*/  LDSM.16.MT88.4 R120, [R155+0x5000] ;  /* 0x005000009b78783b */ /* 0x000eee0000004200 */
[----:B------:R-:W-:Y:S01]  /*a850*/  HMMA.16816.F32.BF16 R52, R4, R124, R52 ;  /* 0x0000007c0434723c */ /* 0x000fe20000041834 */
[----:B------:R-:W-:-:S02]  /*a860*/  FFMA.FTZ R124, R164, UR4, -R157 ;  /* 0x00000004a47c7c23 */ /* 0x000fc4000801089d */
[----:B------:R-:W-:Y:S04]  /*a870*/  MUFU.EX2 R157, R160 ;  /* 0x000000a0009d7308 */ /* 0x000fe80000000800 */
[----:B------:R4:W5:Y:S01]  /*a880*/  MUFU.EX2 R162, R124 ;  /* 0x0000007c00a27308 */ /* 0x0009620000000800 */
        /* <DEDUP_REMOVED lines=8> */
[----:B-1----:R-:W-:Y:S01]  /*a910*/  HMMA.16816.F32.BF16 R76, R4, R104, R76 ;  /* 0x00000068044c723c */ /* 0x002fe2000004184c */
[----:B------:R-:W-:-:S02]  /*a920*/  FFMA.FTZ R104, R141, UR4, -R140 ;  /* 0x000000048d687c23 */ /* 0x000fc4000801088c */
[----:B------:R-:W-:Y:S02]  /*a930*/  LDSM.16.MT88.4 R140, [R159+0xf800] ;  /* 0x00f800009f8c783b */ /* 0x000fe40000004200 */
[----:B------:R1:W5:Y:S03]  /*a940*/  MUFU.EX2 R164, R104 ;  /* 0x0000006800a47308 */ /* 0x0003660000000800 */
        /* <DEDUP_REMOVED lines=11> */
[C---:B--2---:R-:W-:Y:S08]  /*aa00*/  HMMA.16816.F32.BF16 R84, R4.reuse, R112, R84 ;  /* 0x000000700454723c */ /* 0x044ff00000041854 */
[C---:B------:R-:W-:Y:S01]  /*aa10*/  HMMA.16816.F32.BF16 R88, R4.reuse, R114, R88 ;  /* 0x000000720458723c */ /* 0x040fe20000041858 */
[----:B------:R-:W1:Y:S07]  /*aa20*/  LDSM.16.MT88.4 R112, [R159+0x11800] ;  /* 0x011800009f70783b */ /* 0x000e6e0000004200 */
[C---:B---3--:R-:W-:Y:S08]  /*aa30*/  HMMA.16816.F32.BF16 R92, R4.reuse, R120, R92 ;  /* 0x00000078045c723c */ /* 0x048ff0000004185c */
[----:B------:R-:W-:Y:S01]  /*aa40*/  HMMA.16816.F32.BF16 R96, R4, R122, R96 ;  /* 0x0000007a0460723c */ /* 0x000fe20000041860 */
[----:B------:R-:W-:Y:S01]  /*aa50*/  F2FP.BF16.F32.PACK_AB R4, R161, R180 ;  /* 0x000000b4a104723e */ /* 0x000fe200000010ff */
        /* <DEDUP_REMOVED lines=31> */
[----:B------:R-:W-:-:S02]  /*ac50*/  MOV R132, R146 ;  /* 0x0000009200847202 */ /* 0x000fc40000000f00 */
[----:B------:R-:W-:-:S05]  /*ac60*/  @P1 MOV R132, R146 ;  /* 0x0000009200841202 */ /* 0x000fca0000000f00 */
        /* <DEDUP_REMOVED lines=9> */
.L_x_1844:
[----:B------:R-:W-:-:S07]  /*ad00*/  IADD3 R210, PT, PT, R154, -0x1, RZ ;  /* 0xffffffff9ad27810 */ /* 0x000fce0007ffe0ff */
.L_x_1850:
[----:B------:R-:W-:-:S13]  /*ad10*/  ISETP.GE.AND P1, PT, R210, R201, PT ;  /* 0x000000c9d200720c */ /* 0x000fda0003f26270 */
[----:B------:R-:W-:Y:S05]  /*ad20*/  @!P1 BRA `(.L_x_1851) ;  /* 0x00000044006c9947 */ /* 0x000fea0003800000 */
[----:B------:R-:W1:Y:S01]  /*ad30*/  S2UR UR5, SR_CgaCtaId ;  /* 0x00000000000579c3 */ /* 0x000e620000008800 */
[----:B------:R-:W-:Y:S01]  /*ad40*/  UISETP.NE.U32.AND UP0, UPT, UR8, URZ, UPT ;  /* 0x000000ff0800728c */ /* 0x000fe2000bf05070 */
[----:B------:R-:W-:Y:S01]  /*ad50*/  MOV R180, 0x20 ;  /* 0x0000002000b47802 */ /* 0x000fe20000000f00 */
[----:B------:R-:W-:Y:S01]  /*ad60*/  IMAD.MOV.U32 R2, RZ, RZ, R3 ;  /* 0x000000ffff027224 */ /* 0x000fe200078e0003 */
[----:B------:R-:W-:Y:S01]  /*ad70*/  SHF.L.U32 R209, R210, 0x6, RZ ;  /* 0x00000006d2d17819 */ /* 0x000fe200000006ff */
[----:B------:R-:W-:Y:S01]  /*ad80*/  UISETP.NE.AND.EX UP0, UPT, UR9, URZ, UPT, UP0 ;  /* 0x000000ff0900728c */ /* 0x000fe2000bf05300 */
[----:B------:R-:W-:Y:S01]  /*ad90*/  SEL R180, R180, 0xffffffe0, !P0 ;  /* 0xffffffe0b4b47807 */ /* 0x000fe20004000000 */
[----:B------:R-:W-:Y:S01]  /*ada0*/  IMAD.MOV.U32 R0, RZ, RZ, R132 ;  /* 0x000000ffff007224 */ /* 0x000fe200078e0084 */
[----:B------:R-:W-:Y:S01]  /*adb0*/  LOP3.LUT R208, R209, 0x20, R176, 0xfe, !PT ;  /* 0x00000020d1d07812 */ /* 0x000fe200078efeb0 */
        /* <DEDUP_REMOVED lines=10> */
[----:B------:R-:W4:Y:S01]  /*ae60*/  LDCU UR4, c[0x0][0x45c] ;  /* 0x00008b80ff0477ac */ /* 0x000f220008000800 */
[----:B------:R-:W2:Y:S01]  /*ae70*/  LDCU.64 UR6, c[0x0][0x3a0] ;  /* 0x00007400ff0677ac */ /* 0x000ea20008000a00 */
[----:B------:R-:W2:Y:S01]  /*ae80*/  LDCU.64 UR8, c[0x0][0x3a8] ;  /* 0x00007500ff0877ac */ /* 0x000ea20008000a00 */
[----:B-1----:R-:W-:-:S12]  /*ae90*/  ULEA UR5, UR5, UR12, 0x18 ;  /* 0x0000000c05057291 */ /* 0x002fd8000f8ec0ff */
.L_x_1855:
        /* <DEDUP_REMOVED lines=45> */
[----:B-1----:R-:W-:Y:S01]  /*b170*/  VIADD R13, R5, 0xffffffe ;  /* 0x0ffffffe050d7836 */ /* 0x002fe20000000000 */
[----:B------:R-:W-:Y:S07]  /*b180*/  IABS R10, R209 ;  /* 0x000000d1000a7213 */ /* 0x000fee0000000000 */
[----:B------:R-:W1:Y:S02]  /*b190*/  F2I.FTZ.U32.TRUNC.NTZ R13, R13 ;  /* 0x0000000d000d7305 */ /* 0x000e64000021f000 */
[--C-:B-1----:R-:W-:Y:S04]  /*b1a0*/  IMAD.MOV R5, RZ, RZ, -R13.reuse ;  /* 0x000000ffff057224 */ /* 0x102fe800078e0a0d */
        /* <DEDUP_REMOVED lines=26> */
[-C--:B------:R-:W-:Y:S02]  /*b350*/  LEA R16, P2, R13, R212.reuse, 0x2 ;  /* 0x000000d40d107211 */ /* 0x080fe400078410ff */
[----:B------:R-:W-:Y:S02]  /*b360*/  SEL R11, R11, R5, !P0 ;  /* 0x000000050b0b7207 */ /* 0x000fe40004000000 */
[-C--:B------:R-:W-:Y:S02]  /*b370*/  LEA.HI.X.SX32 R17, R13, R213.reuse, 0x2, P2 ;  /* 0x000000d50d117211 */ /* 0x080fe400010f16ff */
[C---:B------:R-:W-:Y:S03]  /*b380*/  LEA R14, P0, R11.reuse, R212, 0x2 ;  /* 0x000000d40b0e7211 */ /* 0x040fe600078010ff */
[----:B------:R-:W5:Y:S01]  /*b390*/  LDG.E R6, desc[UR14][R16.64] ;  /* 0x0000000e10067981 */ /* 0x000f62000c1e1900 */
[C---:B------:R-:W-:Y:S01]  /*b3a0*/  LEA.HI.X.SX32 R15, R11.reuse, R213, 0x2, P0 ;  /* 0x000000d50b0f7211 */ /* 0x040fe200000f16ff */
[----:B------:R-:W-:Y:S04]  /*b3b0*/  IMAD.IADD R11, R11, 0x1, -R13 ;  /* 0x000000010b0b7824 */ /* 0x000fe800078e0a0d */
[----:B------:R-:W-:Y:S01]  /*b3c0*/  IMAD R11, R11, R4, -0x40 ;  /* 0xffffffc00b0b7424 */ /* 0x000fe200078e0204 */
[----:B------:R-:W5:Y:S04]  /*b3d0*/  LDG.E R5, desc[UR14][R14.64] ;  /* 0x0000000e0e057981 */ /* 0x000f68000c1e1900 */
        /* <DEDUP_REMOVED lines=13> */
.L_x_1852:
        /* <DEDUP_REMOVED lines=16> */
[----:B------:R-:W-:Y:S02]  /*b5b0*/  IADD3 R220, P0, PT, R177, R176, RZ ;  /* 0x000000b0b1dc7210 */ /* 0x000fe40007f1e0ff */
[C---:B------:R-:W-:Y:S02]  /*b5c0*/  IADD3.X R177, PT, PT, R178.reuse, R219, RZ, P2, !PT ;  /* 0x000000dbb2b17210 */ /* 0x040fe400017fe4ff */
[----:B------:R-:W-:Y:S01]  /*b5d0*/  @!PT LDS RZ, [RZ] ;  /* 0x00000000fffff984 */ /* 0x000fe20000000800 */
[----:B------:R-:W-:Y:S01]  /*b5e0*/  @!PT LDS RZ, [RZ] ;  /* 0x00000000fffff984 */ /* 0x000fe20000000800 */
[----:B------:R-:W-:Y:S01]  /*b5f0*/  @!PT LDS RZ, [RZ] ;  /* 0x00000000fffff984 */ /* 0x000fe20000000800 */
[----:B------:R-:W-:Y:S01]  /*b600*/  @!P1 LDGSTS.E.BYPASS.LTC128B.128 [R217+0x10000], desc[UR14][R204.64+0x100] ;  /* 0x10000100ccd99fae */ /* 0x000fe2000b981a0e */
[----:B------:R-:W-:Y:S02]  /*b610*/  IADD3 R188, PT, PT, R193, UR5, RZ ;  /* 0x00000005c1bc7c10 */ /* 0x000fe4000fffe0ff */
[----:B------:R-:W-:Y:S02]  /*b620*/  IADD3.X R221, PT, PT, R178, R177, RZ, P0, !PT ;  /* 0x000000b1b2dd7210 */ /* 0x000fe400007fe4ff */
[----:B------:R-:W-:Y:S01]  /*b630*/  @P1 STS.128 [R217+0x10000], RZ ;  /* 0x010000ffd9001388 */ /* 0x000fe20000000c00 */
[C---:B------:R-:W-:Y:S02]  /*b640*/  LOP3.LUT P0, RZ, R184.reuse, 0x2, RZ, 0xc0, !PT ;  /* 0x00000002b8ff7812 */ /* 0x040fe4000780c0ff */
[----:B------:R-:W-:Y:S02]  /*b650*/  MOV R3, 0x40 ;  /* 0x0000004000037802 */ /* 0x000fe40000000f00 */
[----:B------:R-:W-:Y:S01]  /*b660*/  @!PT LDS RZ, [RZ] ;  /* 0x00000000fffff984 */ /* 0x000fe20000000800 */
[----:B------:R-:W-:Y:S01]  /*b670*/  @!PT LDS RZ, [RZ] ;  /* 0x00000000fffff984 */ /* 0x000fe20000000800 */
[----:B------:R-:W-:Y:S01]  /*b680*/  @!PT LDS RZ, [RZ] ;  /* 0x00000000fffff984 */ /* 0x000fe20000000800 */
[----:B------:R-:W-:Y:S01]  /*b690*/  @!P5 LDGSTS.E.BYPASS.LTC128B.128 [R217+0xc800], desc[UR14][R218.64] ;  /* 0x0c800000dad9dfae */ /* 0x000fe2000b981a0e */
[----:B------:R-:W-:Y:S02]  /*b6a0*/  SEL R187, R181, 0xffffffe0, !P0 ;  /* 0xffffffe0b5bb7807 */ /* 0x000fe40004000000 */
[----:B------:R-:W-:Y:S02]  /*b6b0*/  LOP3.LUT P2, RZ, R184, 0x4, RZ, 0xc0, !PT ;  /* 0x00000004b8ff7812 */ /* 0x000fe4000784c0ff */
[----:B------:R-:W-:Y:S01]  /*b6c0*/  @P5 STS.128 [R217+0xc800], RZ ;  /* 0x00c800ffd9005388 */ /* 0x000fe20000000c00 */
[-C--:B------:R-:W-:Y:S02]  /*b6d0*/  IADD3 R192, PT, PT, R187, R194.reuse, RZ ;  /* 0x000000c2bbc07210 */ /* 0x080fe40007ffe0ff */
[----:B------:R-:W-:Y:S02]  /*b6e0*/  IADD3 R191, PT, PT, R188, R187, RZ ;  /* 0x000000bbbcbf7210 */ /* 0x000fe40007ffe0ff */
[----:B------:R-:W-:Y:S01]  /*b6f0*/  @!PT LDS RZ, [RZ] ;  /* 0x00000000fffff984 */ /* 0x000fe20000000800 */
[----:B------:R-:W-:Y:S01]  /*b700*/  @!PT LDS RZ, [RZ] ;  /* 0x00000000fffff984 */ /* 0x000fe20000000800 */
[----:B------:R-:W-:Y:S01]  /*b710*/  @!PT LDS RZ, [RZ] ;  /* 0x00000000fffff984 */ /* 0x000fe20000000800 */
[----:B------:R-:W-:Y:S01]  /*b720*/  @!P4 LDGSTS.E.BYPASS.LTC128B.128 [R217+0xe800], desc[UR14][R218.64+0x80] ;  /* 0x0e800080dad9cfae */ /* 0x000fe2000b981a0e */
[----:B------:R-:W-:Y:S02]  /*b730*/  SEL R3, R3, 0xffffffc0, !P2 ;  /* 0xffffffc003037807 */ /* 0x000fe40005000000 */
[----:B------:R-:W-:Y:S02]  /*b740*/  IADD3 R210, PT, PT, R210, -0x1, RZ ;  /* 0xffffffffd2d27810 */ /* 0x000fe40007ffe0ff */
[----:B------:R-:W-:Y:S01]  /*b750*/  @P4 STS.128 [R217+0xe800], RZ ;  /* 0x00e800ffd9004388 */ /* 0x000fe20000000c00 */
[----:B------:R-:W-:Y:S02]  /*b760*/  IADD3 R190, PT, PT, R3, R194, RZ ;  /* 0x000000c203be7210 */ /* 0x000fe40007ffe0ff */
[----:B------:R-:W-:Y:S02]  /*b770*/  IADD3 R188, PT, PT, R188, R3, RZ ;  /* 0x00000003bcbc7210 */ /* 0x000fe40007ffe0ff */
[----:B------:R-:W-:Y:S01]  /*b780*/  @!PT LDS RZ, [RZ] ;  /* 0x00000000fffff984 */ /* 0x000fe20000000800 */
[----:B------:R-:W-:Y:S01]  /*b790*/  @!PT LDS RZ, [RZ] ;  /* 0x00000000fffff984 */ /* 0x000fe20000000800 */
[----:B------:R-:W-:Y:S01]  /*b7a0*/  @!PT LDS RZ, [RZ] ;  /* 0x00000000fffff984 */ /* 0x000fe20000000800 */
[----:B------:R-:W-:Y:S01]  /*b7b0*/  @!P1 LDGSTS.E.BYPASS.LTC128B.128 [R217+0x10800], desc[UR14][R218.64+0x100] ;  /* 0x10800100dad99fae */ /* 0x000fe2000b981a0e */
[C---:B------:R-:W-:Y:S02]  /*b7c0*/  IADD3 R189, PT, PT, R187.reuse, R190, RZ ;  /* 0x000000bebbbd7210 */ /* 0x040fe40007ffe0ff */
[----:B------:R-:W-:Y:S02]  /*b7d0*/  IADD3 R3, PT, PT, R187, R188, RZ ;  /* 0x000000bcbb037210 */ /* 0x000fe40007ffe0ff */
[----:B------:R-:W-:Y:S01]  /*b7e0*/  @P1 STS.128 [R217+0x10800], RZ ;  /* 0x010800ffd9001388 */ /* 0x000fe20000000c00 */
[----:B------:R-:W-:Y:S04]  /*b7f0*/  ISETP.GT.AND P0, PT, R210, R201, PT ;  /* 0x000000c9d200720c */ /* 0x000fe80003f04270 */
        /* <DEDUP_REMOVED lines=31> */
[----:B------:R-:W5:Y:S05]  /*b9f0*/  LDSM.16.M88.4 R136, [R193+UR5+0x6000] ;  /* 0x00600005c188783b */ /* 0x000f6a0008000200 */
[----:B------:R-:W3:Y:S05]  /*ba00*/  LDSM.16.M88.4 R140, [R193+UR5+0x6800] ;  /* 0x00680005c18c783b */ /* 0x000eea0008000200 */
[----:B------:R-:W4:Y:S05]  /*ba10*/  LDSM.16.M88.4 R144, [R193+UR5+0x7000] ;  /* 0x00700005c190783b */ /* 0x000f2a0008000200 */
[----:B------:R-:W0:Y:S05]  /*ba20*/  LDGDEPBAR ;  /* 0x00000000000079af */ /* 0x000e2a0000000000 */
[----:B------:R-:W2:Y:S05]  /*ba30*/  LDSM.16.M88.4 R148, [R193+UR5+0x7800] ;  /* 0x00780005c194783b */ /* 0x000eaa0008000200 */
[----:B------:R-:W-:Y:S05]  /*ba40*/  LDSM.16.M88.4 R152, [R192] ;  /* 0x00000000c098783b */ /* 0x000fea0000000200 */
[----:B------:R-:W2:Y:S05]  /*ba50*/  LDSM.16.M88.4 R156, [R191+0x6000] ;  /* 0x00600000bf9c783b */ /* 0x000eaa0000000200 */
[----:B------:R-:W2:Y:S05]  /*ba60*/  LDSM.16.M88.4 R160, [R191+0x6800] ;  /* 0x00680000bfa0783b */ /* 0x000eaa0000000200 */
[----:B------:R-:W2:Y:S01]  /*ba70*/  LDSM.16.M88.4 R164, [R191+0x7000] ;  /* 0x00700000bfa4783b */ /* 0x000ea20000000200 */
[C---:B-----5:R-:W-:Y:S04]  /*ba80*/  HMMA.16816.F32.BF16 R4, R132.reuse, R136, RZ ;  /* 0x000000888404723c */ /* 0x060fe800000418ff */
[----:B------:R-:W-:Y:S04]  /*ba90*/  LDSM.16.M88.4 R168, [R190] ;  /* 0x00000000bea8783b */ /* 0x000fe80000000200 */
[C---:B------:R-:W-:Y:S01]  /*baa0*/  HMMA.16816.F32.BF16 R8, R132.reuse, R138, RZ ;  /* 0x0000008a8408723c */ /* 0x040fe200000418ff */
[----:B------:R-:W5:Y:S05]  /*bab0*/  LDSM.16.M88.4 R136, [R191+0x7800] ;  /* 0x00780000bf88783b */ /* 0x000f6a0000000200 */
[----:B------:R-:W5:Y:S02]  /*bac0*/  LDSM.16.M88.4 R172, [R188+0x6000] ;  /* 0x00600000bcac783b */ /* 0x000f640000000200 */
[C---:B---3--:R-:W-:Y:S03]  /*bad0*/  HMMA.16816.F32.BF16 R12, R132.reuse, R140, RZ ;  /* 0x0000008c840c723c */ /* 0x048fe600000418ff */
[----:B-1----:R-:W-:Y:S05]  /*bae0*/  LDSM.16.M88.4 R176, [R191+0x8000] ;  /* 0x00800000bfb0783b */ /* 0x002fea0000000200 */
[C---:B------:R-:W-:Y:S01]  /*baf0*/  HMMA.16816.F32.BF16 R16, R132.reuse, R142, RZ ;  /* 0x0000008e8410723c */ /* 0x040fe200000418ff */
[----:B------:R-:W-:Y:S07]  /*bb00*/  LDSM.16.M88.4 R140, [R188+0x7000] ;  /* 0x00700000bc8c783b */ /* 0x000fee0000000200 */
[C---:B----4-:R-:W-:Y:S08]  /*bb10*/  HMMA.16816.F32.BF16 R20, R132.reuse, R144, RZ ;  /* 0x000000908414723c */ /* 0x050ff000000418ff */
[C---:B------:R-:W-:Y:S01]  /*bb20*/  HMMA.16816.F32.BF16 R24, R132.reuse, R146, RZ ;  /* 0x000000928418723c */ /* 0x040fe200000418ff */
[----:B------:R-:W-:Y:S07]  /*bb30*/  LDSM.16.M88.4 R144, [R188+0x7800] ;  /* 0x00780000bc90783b */ /* 0x000fee0000000200 */
[C---:B--2---:R-:W-:Y:S08]  /*bb40*/  HMMA.16816.F32.BF16 R28, R132.reuse, R148, RZ ;  /* 0x00000094841c723c */ /* 0x044ff000000418ff */
[----:B------:R-:W-:Y:S01]  /*bb50*/  HMMA.16816.F32.BF16 R32, R132, R150, RZ ;  /* 0x000000968420723c */ /* 0x000fe200000418ff */
[----:B------:R-:W1:Y:S05]  /*bb60*/  LDSM.16.M88.4 R132, [R188+0x6800] ;  /* 0x00680000bc84783b */ /* 0x000e6a0000000200 */
[----:B------:R-:W-:Y:S02]  /*bb70*/  LDSM.16.M88.4 R148, [R189] ;  /* 0x00000000bd94783b */ /* 0x000fe40000000200 */
[C---:B------:R-:W-:Y:S08]  /*bb80*/  HMMA.16816.F32.BF16 R4, R152.reuse, R156, R4 ;  /* 0x0000009c9804723c */ /* 0x040ff00000041804 */
[C---:B------:R-:W-:Y:S01]  /*bb90*/  HMMA.16816.F32.BF16 R8, R152.reuse, R158, R8 ;  /* 0x0000009e9808723c */ /* 0x040fe20000041808 */
[----:B------:R-:W2:Y:S07]  /*bba0*/  LDSM.16.M88.4 R156, [R3+0x6000] ;  /* 0x00600000039c783b */ /* 0x000eae0000000200 */
[C---:B------:R-:W-:Y:S08]  /*bbb0*/  HMMA.16816.F32.BF16 R12, R152.reuse, R160, R12 ;  /* 0x000000a0980c723c */ /* 0x040ff0000004180c */
[C---:B------:R-:W-:Y:S01]  /*bbc0*/  HMMA.16816.F32.BF16 R16, R152.reuse, R162, R16 ;  /* 0x000000a29810723c */ /* 0x040fe20000041810 */
[----:B------:R-:W-:Y:S07]  /*bbd0*/  LDSM.16.M88.4 R160, [R3+0x7800] ;  /* 0x0078000003a0783b */ /* 0x000fee0000000200 */
[C---:B------:R-:W-:Y:S08]  /*bbe0*/  HMMA.16816.F32.BF16 R20, R152.reuse, R164, R20 ;  /* 0x000000a49814723c */ /* 0x040ff00000041814 */
[C---:B------:R-:W-:Y:S01]  /*bbf0*/  HMMA.16816.F32.BF16 R24, R152.reuse, R166, R24 ;  /* 0x000000a69818723c */ /* 0x040fe20000041818 */
[----:B------:R-:W-:Y:S07]  /*bc00*/  LDSM.16.M88.4 R164, [R194+0x2000] ;  /* 0x00200000c2a4783b */ /* 0x000fee0000000200 */
[C---:B-----5:R-:W-:Y:S08]  /*bc10*/  HMMA.16816.F32.BF16 R28, R152.reuse, R136, R28 ;  /* 0x00000088981c723c */ /* 0x060ff0000004181c */
[----:B------:R-:W-:Y:S01]  /*bc20*/  HMMA.16816.F32.BF16 R32, R152, R138, R32 ;  /* 0x0000008a9820723c */ /* 0x000fe20000041820 */
[----:B------:R-:W3:Y:S05]  /*bc30*/  LDSM.16.M88.4 R136, [R3+0x6800] ;  /* 0x006800000388783b */ /* 0x000eea0000000200 */
[----:B------:R-:W4:Y:S02]  /*bc40*/  LDSM.16.M88.4 R152, [R3+0x7000] ;  /* 0x007000000398783b */ /* 0x000f240000000200 */
[C---:B------:R-:W-:Y:S08]  /*bc50*/  HMMA.16816.F32.BF16 R4, R168.reuse, R172, R4 ;  /* 0x000000aca804723c */ /* 0x040ff00000041804 */
[C---:B------:R-:W-:Y:S01]  /*bc60*/  HMMA.16816.F32.BF16 R8, R168.reuse, R174, R8 ;  /* 0x000000aea808723c */ /* 0x040fe20000041808 */
[----:B------:R-:W5:Y:S07]  /*bc70*/  LDSM.16.M88.4 R172, [R193+UR5+0x8000] ;  /* 0x00800005c1ac783b */ /* 0x000f6e0008000200 */
[C---:B-1----:R-:W-:Y:S08]  /*bc80*/  HMMA.16816.F32.BF16 R12, R168.reuse, R132, R12 ;  /* 0x00000084a80c723c */ /* 0x042ff0000004180c */
[C---:B------:R-:W-:Y:S01]  /*bc90*/  HMMA.16816.F32.BF16 R16, R168.reuse, R134, R16 ;  /* 0x00000086a810723c */ /* 0x040fe20000041810 */
[----:B------:R-:W1:Y:S07]  /*bca0*/  LDSM.16.M88.4 R132, [R193+UR5+0x8800] ;  /* 0x00880005c184783b */ /* 0x000e6e0008000200 */
[C---:B------:R-:W-:Y:S08]  /*bcb0*/  HMMA.16816.F32.BF16 R20, R168.reuse, R140, R20 ;  /* 0x0000008ca814723c */ /* 0x040ff00000041814 */
[C---:B------:R-:W-:Y:S01]  /*bcc0*/  HMMA.16816.F32.BF16 R24, R168.reuse, R142, R24 ;  /* 0x0000008ea818723c */ /* 0x040fe20000041818 */
[----:B------:R-:W1:Y:S07]  /*bcd0*/  LDSM.16.M88.4 R140, [R193+UR5+0x9000] ;  /* 0x00900005c18c783b */ /* 0x000e6e0008000200 */
[C---:B------:R-:W-:Y:S08]  /*bce0*/  HMMA.16816.F32.BF16 R28, R168.reuse, R144, R28 ;  /* 0x00000090a81c723c */ /* 0x040ff0000004181c */
[----:B------:R-:W-:Y:S01]  /*bcf0*/  HMMA.16816.F32.BF16 R32, R168, R146, R32 ;  /* 0x00000092a820723c */ /* 0x000fe20000041820 */
[----:B------:R-:W1:Y:S05]  /*bd00*/  LDSM.16.M88.4 R144, [R193+UR5+0x9800] ;  /* 0x00980005c190783b */ /* 0x000e6a0008000200 */
[----:B------:R-:W1:Y:S02]  /*bd10*/  LDSM.16.M88.4 R168, [R192+0x2000] ;  /* 0x00200000c0a8783b */ /* 0x000e640000000200 */
[C---:B--2---:R-:W-:Y:S08]  /*bd20*/  HMMA.16816.F32.BF16 R4, R148.reuse, R156, R4 ;  /* 0x0000009c9404723c */ /* 0x044ff00000041804 */
[C---:B------:R-:W-:Y:S01]  /*bd30*/  HMMA.16816.F32.BF16 R8, R148.reuse, R158, R8 ;  /* 0x0000009e9408723c */ /* 0x040fe20000041808 */
[----:B------:R-:W-:Y:S07]  /*bd40*/  LDSM.16.M88.4 R156, [R190+0x2000] ;  /* 0x00200000be9c783b */ /* 0x000fee0000000200 */
[C---:B---3--:R-:W-:Y:S08]  /*bd50*/  HMMA.16816.F32.BF16 R12, R148.reuse, R136, R12 ;  /* 0x00000088940c723c */ /* 0x048ff0000004180c */
[C---:B------:R-:W-:Y:S01]  /*bd60*/  HMMA.16816.F32.BF16 R16, R148.reuse, R138, R16 ;  /* 0x0000008a9410723c */ /* 0x040fe20000041810 */
[----:B------:R-:W2:Y:S07]  /*bd70*/  LDSM.16.M88.4 R136, [R191+0x8800] ;  /* 0x00880000bf88783b */ /* 0x000eae0000000200 */
[C---:B----4-:R-:W-:Y:S08]  /*bd80*/  HMMA.16816.F32.BF16 R20, R148.reuse, R152, R20 ;  /* 0x000000989414723c */ /* 0x050ff00000041814 */
[C---:B------:R-:W-:Y:S01]  /*bd90*/  HMMA.16816.F32.BF16 R24, R148.reuse, R154, R24 ;  /* 0x0000009a9418723c */ /* 0x040fe20000041818 */
[----:B------:R-:W-:Y:S07]  /*bda0*/  LDSM.16.M88.4 R152, [R191+0x9800] ;  /* 0x00980000bf98783b */ /* 0x000fee0000000200 */
[C---:B------:R-:W-:Y:S08]  /*bdb0*/  HMMA.16816.F32.BF16 R28, R148.reuse, R160, R28 ;  /* 0x000000a0941c723c */ /* 0x040ff0000004181c */
[----:B------:R-:W-:Y:S01]  /*bdc0*/  HMMA.16816.F32.BF16 R32, R148, R162, R32 ;  /* 0x000000a29420723c */ /* 0x000fe20000041820 */
[----:B------:R-:W3:Y:S05]  /*bdd0*/  LDSM.16.M88.4 R148, [R191+0x9000] ;  /* 0x00900000bf94783b */ /* 0x000eea0000000200 */
[----:B------:R-:W4:Y:S02]  /*bde0*/  LDSM.16.M88.4 R160, [R188+0x8000] ;  /* 0x00800000bca0783b */ /* 0x000f240000000200 */
[C---:B-----5:R-:W-:Y:S08]  /*bdf0*/  HMMA.16816.F32.BF16 R4, R164.reuse, R172, R4 ;  /* 0x000000aca404723c */ /* 0x060ff00000041804 */
[C---:B------:R-:W-:Y:S01]  /*be00*/  HMMA.16816.F32.BF16 R8, R164.reuse, R174, R8 ;  /* 0x000000aea408723c */ /* 0x040fe20000041808 */
[----:B------:R-:W-:Y:S07]  /*be10*/  LDSM.16.M88.4 R172, [R3+0x8000] ;  /* 0x0080000003ac783b */ /* 0x000fee0000000200 */
[C---:B-1----:R-:W-:Y:S08]  /*be20*/  HMMA.16816.F32.BF16 R12, R164.reuse, R132, R12 ;  /* 0x00000084a40c723c */ /* 0x042ff0000004180c */
[C---:B------:R-:W-:Y:S01]  /*be30*/  HMMA.16816.F32.BF16 R16, R164.reuse, R134, R16 ;  /* 0x00000086a410723c */ /* 0x040fe20000041810 */
[----:B------:R-:W1:Y:S07]  /*be40*/  LDSM.16.M88.4 R132, [R188+0x8800] ;  /* 0x00880000bc84783b */ /* 0x000e6e0000000200 */
        /* <DEDUP_REMOVED lines=10> */
[C---:B--2---:R-:W-:Y:S08]  /*bef0*/  HMMA.16816.F32.BF16 R12, R168.reuse, R136, R12 ;  /* 0x00000088a80c723c */ /* 0x044ff0000004180c */
[C---:B------:R-:W-:Y:S01]  /*bf00*/  HMMA.16816.F32.BF16 R16, R168.reuse, R138, R16 ;  /* 0x0000008aa810723c */ /* 0x040fe20000041810 */
[----:B------:R-:W2:Y:S07]  /*bf10*/  LDSM.16.M88.4 R136, [R3+0x8800] ;  /* 0x008800000388783b */ /* 0x000eae0000000200 */
[C---:B---3--:R-:W-:Y:S08]  /*bf20*/  HMMA.16816.F32.BF16 R20, R168.reuse, R148, R20 ;  /* 0x00000094a814723c */ /* 0x048ff00000041814 */
[C---:B------:R-:W-:Y:S01]  /*bf30*/  HMMA.16816.F32.BF16 R24, R168.reuse, R150, R24 ;  /* 0x00000096a818723c */ /* 0x040fe20000041818 */
[----:B------:R-:W3:Y:S07]  /*bf40*/  LDSM.16.M88.4 R148, [R3+0x9000] ;  /* 0x009000000394783b */ /* 0x000eee0000000200 */
[C---:B------:R-:W-:Y:S08]  /*bf50*/  HMMA.16816.F32.BF16 R28, R168.reuse, R152, R28 ;  /* 0x00000098a81c723c */ /* 0x040ff0000004181c */
[----:B------:R-:W-:Y:S01]  /*bf60*/  HMMA.16816.F32.BF16 R32, R168, R154, R32 ;  /* 0x0000009aa820723c */ /* 0x000fe20000041820 */
[----:B------:R-:W3:Y:S05]  /*bf70*/  LDSM.16.M88.4 R152, [R3+0x9800] ;  /* 0x009800000398783b */ /* 0x000eea0000000200 */
[----:B------:R-:W-:Y:S02]  /*bf80*/  LDSM.16.M88.4 R168, [R193+UR5+0xa000] ;  /* 0x00a00005c1a8783b */ /* 0x000fe40008000200 */
[C---:B----4-:R-:W-:Y:S08]  /*bf90*/  HMMA.16816.F32.BF16 R4, R156.reuse, R160, R4 ;  /* 0x000000a09c04723c */ /* 0x050ff00000041804 */
        /* <DEDUP_REMOVED lines=24> */
[----:B------:R-:W-:Y:S02]  /*c120*/  LDSM.16.M88.4 R164, [R190+0x4000] ;  /* 0x00400000bea4783b */ /* 0x000fe40000000200 */
[C---:B----4-:R-:W-:Y:S08]  /*c130*/  HMMA.16816.F32.BF16 R4, R160.reuse, R168, R4 ;  /* 0x000000a8a004723c */ /* 0x050ff00000041804 */
        /* <DEDUP_REMOVED lines=14> */
[C---:B--2---:R-:W-:Y:S08]  /*c220*/  HMMA.16816.F32.BF16 R12, R156.reuse, R136, R12 ;  /* 0x000000889c0c723c */ /* 0x044ff0000004180c */
[C---:B------:R-:W-:Y:S01]  /*c230*/  HMMA.16816.F32.BF16 R16, R156.reuse, R138, R16 ;  /* 0x0000008a9c10723c */ /* 0x040fe20000041810 */
[----:B------:R-:W-:Y:S07]  /*c240*/  LDSM.16.M88.4 R136, [R3+0xb000] ;  /* 0x00b000000388783b */ /* 0x000fee0000000200 */
[C---:B---3--:R-:W-:Y:S08]  /*c250*/  HMMA.16816.F32.BF16 R20, R156.reuse, R148, R20 ;  /* 0x000000949c14723c */ /* 0x048ff00000041814 */
[C---:B------:R-:W-:Y:S08]  /*c260*/  HMMA.16816.F32.BF16 R24, R156.reuse, R150, R24 ;  /* 0x000000969c18723c */ /* 0x040ff00000041818 */
[C---:B------:R-:W-:Y:S08]  /*c270*/  HMMA.16816.F32.BF16 R28, R156.reuse, R152, R28 ;  /* 0x000000989c1c723c */ /* 0x040ff0000004181c */
[----:B------:R-:W-:Y:S08]  /*c280*/  HMMA.16816.F32.BF16 R32, R156, R154, R32 ;  /* 0x0000009a9c20723c */ /* 0x000ff00000041820 */
[C---:B----4-:R-:W-:Y:S08]  /*c290*/  HMMA.16816.F32.BF16 R4, R164.reuse, R168, R4 ;  /* 0x000000a8a404723c */ /* 0x050ff00000041804 */
        /* <DEDUP_REMOVED lines=15> */
[C---:B------:R-:W-:Y:S01]  /*c390*/  HMMA.16816.F32.BF16 R16, R160.reuse, R134, R16 ;  /* 0x00000086a010723c */ /* 0x040fe20000041810 */
[----:B------:R-:W1:Y:S01]  /*c3a0*/  MUFU.TANH R176, R176 ;  /* 0x000000b000b07308 */ /* 0x000e620000002400 */
[----:B------:R-:W2:Y:S01]  /*c3b0*/  LDSM.16.M88.4 R132, [R3+0xb800] ;  /* 0x00b800000384783b */ /* 0x000ea20000000200 */
[----:B------:R-:W-:Y:S04]  /*c3c0*/  DEPBAR.LE SB0, 0x0 ;  /* 0x000080000000791a */ /* 0x000fe80000000000 */
[----:B------:R-:W-:Y:S01]  /*c3d0*/  FMUL.FTZ R218, R8, UR11 ;  /* 0x0000000b08da7c20 */ /* 0x000fe20008410000 */
[C---:B------:R-:W-:Y:S03]  /*c3e0*/  HMMA.16816.F32.BF16 R20, R160.reuse, R136, R20 ;  /* 0x00000088a014723c */ /* 0x040fe60000041814 */
[----:B------:R-:W3:Y:S01]  /*c3f0*/  MUFU.TANH R177, R177 ;  /* 0x000000b100b17308 */ /* 0x000ee20000002400 */
        /* <DEDUP_REMOVED lines=25> */
[C---:B--2---:R-:W-:Y:S09]  /*c590*/  HMMA.16816.F32.BF16 R28, R160.reuse, R132, R28 ;  /* 0x00000084a01c723c */ /* 0x044ff2000004181c */
[----:B------:R-:W2:Y:S01]  /*c5a0*/  MUFU.TANH R220, R220 ;  /* 0x000000dc00dc7308 */ /* 0x000ea20000002400 */
        /* <DEDUP_REMOVED lines=33> */
[----:B------:R-:W1:Y:S01]  /*c7c0*/  MUFU.TANH R244, R244 ;  /* 0x000000f400f47308 */ /* 0x000e620000002400 */
        /* <DEDUP_REMOVED lines=77> */
.L_x_1854:
        /* <DEDUP_REMOVED lines=69> */
.L_x_1853:
[-C--:B------:R-:W-:Y:S01]  /*d0f0*/  ISETP.GT.AND P5, PT, R200, R208.reuse, PT ;  /* 0x000000d0c800720c */ /* 0x080fe20003fa4270 */
[C---:B--2---:R-:W-:Y:S01]  /*d100*/  VIADD R10, R208.reuse, 0xffffffe1 ;  /* 0xffffffe1d00a7836 */ /* 0x044fe20000000000 */
[C---:B------:R-:W-:Y:S01]  /*d110*/  IADD3 R7, PT, PT, R208.reuse, -0x18, RZ ;  /* 0xffffffe8d0077810 */ /* 0x040fe20007ffe0ff */
[C---:B------:R-:W-:Y:S01]  /*d120*/  VIADD R3, R208.reuse, 0xffffffe0 ;  /* 0xffffffe0d0037836 */ /* 0x040fe20000000000 */
[----:B-1----:R-:W-:Y:S01]  /*d130*/  FSEL R162, R245, -INF , !P5 ;  /* 0xff800000f5a27808 */ /* 0x002fe20006800000 */
[C---:B------:R-:W-:Y:S01]  /*d140*/  VIADD R5, R208.reuse, 0xffffffe9 ;  /* 0xffffffe9d0057836 */ /* 0x040fe20000000000 */
[----:B------:R-:W-:Y:S01]  /*d150*/  ISETP.GT.AND P5, PT, R195, R208, PT ;  /* 0x000000d0c300720c */ /* 0x000fe20003fa4270 */
[----:B------:R-:W-:Y:S01]  /*d160*/  VIADD R8, R208, 0xfffffff0 ;  /* 0xfffffff0d0087836 */ /* 0x000fe20000000000 */
[----:B------:R-:W-:Y:S01]  /*d170*/  ISETP.GT.AND P1, PT, R200, R3, PT ;  /* 0x00000003c800720c */ /* 0x000fe20003f24270 */
[C---:B------:R-:W-:Y:S01]  /*d180*/  VIADD R17, R208.reuse, 0xfffffff8 ;  /* 0xfffffff8d0117836 */ /* 0x040fe20000000000 */
[----:B------:R-:W-:Y:S01]  /*d190*/  FSEL R163, R231, -INF , !P5 ;  /* 0xff800000e7a37808 */ /* 0x000fe20006800000 */
[----:B------:R-:W-:Y:S01]  /*d1a0*/  VIADD R13, R208, 0x1 ;  /* 0x00000001d00d7836 */ /* 0x000fe20000000000 */
[-C--:B------:R-:W-:Y:S01]  /*d1b0*/  ISETP.GT.AND P5, PT, R200, R10.reuse, PT ;  /* 0x0000000ac800720c */ /* 0x080fe20003fa4270 */
[----:B------:R-:W-:Y:S01]  /*d1c0*/  VIADD R6, R208, 0x9 ;  /* 0x00000009d0067836 */ /* 0x000fe20000000000 */
[----:B------:R-:W-:Y:S01]  /*d1d0*/  FSEL R16, R176, -INF , !P1 ;  /* 0xff800000b0107808 */ /* 0x000fe20004800000 */
[----:B------:R-:W-:Y:S01]  /*d1e0*/  VIADD R18, R208, 0x18 ;  /* 0x00000018d0127836 */ /* 0x000fe20000000000 */
[----:B------:R-:W-:Y:S01]  /*d1f0*/  FSEL R14, R177, -INF , !P5 ;  /* 0xff800000b10e7808 */ /* 0x000fe20006800000 */
[----:B------:R-:W-:Y:S01]  /*d200*/  LDSM.16.MT88.4 R20, [R180+0xc000] ;  /* 0x00c00000b414783b */ /* 0x000fe20000004200 */
[----:B------:R-:W-:Y:S01]  /*d210*/  ISETP.GT.AND P5, PT, R200, R7, PT ;  /* 0x00000007c800720c */ /* 0x000fe20003fa4270 */
[----:B------:R-:W-:Y:S01]  /*d220*/  VIADD R209, R209, 0xffffffc0 ;  /* 0xffffffc0d1d17836 */ /* 0x000fe20000000000 */
[C---:B------:R-:W-:Y:S02]  /*d230*/  ISETP.GT.AND P0, PT, R195.reuse, R3, PT ;  /* 0x00000003c300720c */ /* 0x040fe40003f04270 */
[C---:B------:R-:W-:Y:S02]  /*d240*/  ISETP.GT.AND P1, PT, R195.reuse, R10, PT ;  /* 0x0000000ac300720c */ /* 0x040fe40003f24270 */
[----:B------:R-:W-:Y:S02]  /*d250*/  FSEL R218, R218, -INF , !P5 ;  /* 0xff800000dada7808 */ /* 0x000fe40006800000 */
[-C--:B------:R-:W-:Y:S02]  /*d260*/  ISETP.GT.AND P5, PT, R195, R5.reuse, PT ;  /* 0x00000005c300720c */ /* 0x080fe40003fa4270 */
[----:B------:R-:W-:Y:S02]  /*d270*/  FSEL R178, R178, -INF , !P0 ;  /* 0xff800000b2b27808 */ /* 0x000fe40004000000 */
[----:B------:R-:W-:Y:S02]  /*d280*/  FSEL R179, R179, -INF , !P1 ;  /* 0xff800000b3b37808 */ /* 0x000fe40004800000 */
[----:B------:R-:W-:Y:S02]  /*d290*/  ISETP.GT.AND P0, PT, R200, R5, PT ;  /* 0x00000005c800720c */ /* 0x000fe40003f04270 */
[----:B------:R-:W-:Y:S02]  /*d2a0*/  ISETP.GT.AND P1, PT, R195, R7, PT ;  /* 0x00000007c300720c */ /* 0x000fe40003f24270 */
[----:B------:R-:W-:Y:S02]  /*d2b0*/  FSEL R221, R221, -INF , !P5 ;  /* 0xff800000dddd7808 */ /* 0x000fe40006800000 */
[C---:B------:R-:W-:Y:S02]  /*d2c0*/  IADD3 R9, PT, PT, R208.reuse, -0xf, RZ ;  /* 0xfffffff1d0097810 */ /* 0x040fe40007ffe0ff */
[-C--:B------:R-:W-:Y:S02]  /*d2d0*/  ISETP.GT.AND P5, PT, R195, R8.reuse, PT ;  /* 0x00000008c300720c */ /* 0x080fe40003fa4270 */
[----:B------:R-:W-:Y:S02]  /*d2e0*/  IADD3 R15, PT, PT, R208, -0x7, RZ ;  /* 0xfffffff9d00f7810 */ /* 0x000fe40007ffe0ff */
[----:B------:R-:W-:Y:S02]  /*d2f0*/  FSEL R219, R219, -INF , !P0 ;  /* 0xff800000dbdb7808 */ /* 0x000fe40004000000 */
[----:B------:R-:W-:Y:S02]  /*d300*/  FSEL R11, R220, -INF , !P1 ;  /* 0xff800000dc0b7808 */ /* 0x000fe40004800000 */
[C---:B------:R-:W-:Y:S02]  /*d310*/  ISETP.GT.AND P0, PT, R200.reuse, R8, PT ;  /* 0x00000008c800720c */ /* 0x040fe40003f04270 */
[----:B------:R-:W-:Y:S02]  /*d320*/  ISETP.GT.AND P1, PT, R200, R9, PT ;  /* 0x00000009c800720c */ /* 0x000fe40003f24270 */
[----:B------:R-:W-:Y:S02]  /*d330*/  FSEL R147, R224, -INF , !P5 ;  /* 0xff800000e0937808 */ /* 0x000fe40006800000 */
[----:B------:R-:W-:Y:S02]  /*d340*/  ISETP.GT.AND P5, PT, R200, R15, PT ;  /* 0x0000000fc800720c */ /* 0x000fe40003fa4270 */
        /* <DEDUP_REMOVED lines=10> */
[----:B------:R-:W-:Y:S02]  /*d3f0*/  IADD3 R12, PT, PT, R208, 0x8, RZ ;  /* 0x00000008d00c7810 */ /* 0x000fe40007ffe0ff */
[----:B------:R-:W-:Y:S02]  /*d400*/  FSEL R160, R230, -INF , !P5 ;  /* 0xff800000e6a07808 */ /* 0x000fe40006800000 */
[----:B------:R-:W-:Y:S02]  /*d410*/  ISETP.GT.AND P5, PT, R200, R6, PT ;  /* 0x00000006c800720c */ /* 0x000fe40003fa4270 */
[----:B------:R-:W-:Y:S02]  /*d420*/  IADD3 R4, PT, PT, R208, 0x10, RZ ;  /* 0x00000010d0047810 */ /* 0x000fe40007ffe0ff */
[----:B------:R-:W-:Y:S02]  /*d430*/  FSEL R143, R228, -INF , !P0 ;  /* 0xff800000e48f7808 */ /* 0x000fe40004000000 */
[----:B------:R-:W-:Y:S02]  /*d440*/  FSEL R141, R229, -INF , !P1 ;  /* 0xff800000e58d7808 */ /* 0x000fe40004800000 */
[----:B------:R-:W-:Y:S02]  /*d450*/  ISETP.GT.AND P0, PT, R195, R13, PT ;  /* 0x0000000dc300720c */ /* 0x000fe40003f04270 */
[----:B------:R-:W-:Y:S02]  /*d460*/  ISETP.GT.AND P1, PT, R200, R12, PT ;  /* 0x0000000cc800720c */ /* 0x000fe40003f24270 */
[----:B------:R-:W-:Y:S02]  /*d470*/  FSEL R148, R234, -INF , !P5 ;  /* 0xff800000ea947808 */ /* 0x000fe40006800000 */
[----:B------:R-:W-:Y:S02]  /*d480*/  ISETP.GT.AND P5, PT, R200, R4, PT ;  /* 0x00000004c800720c */ /* 0x000fe40003fa4270 */
[----:B------:R-:W-:Y:S02]  /*d490*/  FSEL R161, R232, -INF , !P0 ;  /* 0xff800000e8a17808 */ /* 0x000fe40004000000 */
[----:B------:R-:W-:Y:S02]  /*d4a0*/  FSEL R150, R233, -INF , !P1 ;  /* 0xff800000e9967808 */ /* 0x000fe40004800000 */
[C---:B------:R-:W-:Y:S02]  /*d4b0*/  ISETP.GE.AND P6, PT, R3.reuse, R199, PT ;  /* 0x000000c70300720c */ /* 0x040fe40003fc6270 */
[----:B------:R-:W-:Y:S01]  /*d4c0*/  ISETP.GE.AND P4, PT, R3, R198, PT ;  /* 0x000000c60300720c */ /* 0x000fe20003f86270 */
[----:B------:R-:W-:Y:S01]  /*d4d0*/  VIADD R3, R208, 0x11 ;  /* 0x00000011d0037836 */ /* 0x000fe20000000000 */
[C---:B------:R-:W-:Y:S02]  /*d4e0*/  ISETP.GT.AND P0, PT, R195.reuse, R12, PT ;  /* 0x0000000cc300720c */ /* 0x040fe40003f04270 */
[----:B------:R-:W-:Y:S02]  /*d4f0*/  ISETP.GT.AND P1, PT, R195, R6, PT ;  /* 0x00000006c300720c */ /* 0x000fe40003f24270 */
[----:B------:R-:W-:Y:S02]  /*d500*/  FSEL R158, R237, -INF , !P5 ;  /* 0xff800000ed9e7808 */ /* 0x000fe40006800000 */
[----:B------:R-:W-:Y:S02]  /*d510*/  ISETP.GT.AND P5, PT, R195, R4, PT ;  /* 0x00000004c300720c */ /* 0x000fe40003fa4270 */
[----:B------:R-:W-:Y:S02]  /*d520*/  FSEL R151, R235, -INF , !P0 ;  /* 0xff800000eb977808 */ /* 0x000fe40004000000 */
[----:B------:R-:W-:Y:S02]  /*d530*/  FSEL R149, R236, -INF , !P1 ;  /* 0xff800000ec957808 */ /* 0x000fe40004800000 */
[----:B------:R-:W-:Y:S02]  /*d540*/  ISETP.GT.AND P0, PT, R200, R3, PT ;  /* 0x00000003c800720c */ /* 0x000fe40003f04270 */
[C---:B------:R-:W-:Y:S02]  /*d550*/  ISETP.GE.AND P1, PT, R208.reuse, R199, PT ;  /* 0x000000c7d000720c */ /* 0x040fe40003f26270 */
[----:B------:R-:W-:Y:S02]  /*d560*/  IADD3 R19, PT, PT, R208, 0x19, RZ ;  /* 0x00000019d0137810 */ /* 0x000fe40007ffe0ff */
[----:B------:R-:W-:Y:S02]  /*d570*/  FSEL R159, R241, -INF , !P5 ;  /* 0xff800000f19f7808 */ /* 0x000fe40006800000 */
[----:B------:R-:W-:Y:S02]  /*d580*/  ISETP.GT.AND P5, PT, R195, R3, PT ;  /* 0x00000003c300720c */ /* 0x000fe40003fa4270 */
[----:B------:R-:W-:Y:S02]  /*d590*/  FSEL R162, R162, -INF , !P1 ;  /* 0xff800000a2a27808 */ /* 0x000fe40004800000 */
[----:B------:R-:W-:Y:S02]  /*d5a0*/  FSEL R156, R238, -INF , !P0 ;  /* 0xff800000ee9c7808 */ /* 0x000fe40004000000 */
[----:B------:R-:W-:Y:S02]  /*d5b0*/  ISETP.GE.AND P0, PT, R208, R198, PT ;  /* 0x000000c6d000720c */ /* 0x000fe40003f06270 */
[-C--:B------:R-:W-:Y:S02]  /*d5c0*/  ISETP.GT.AND P1, PT, R200, R19.reuse, PT ;  /* 0x00000013c800720c */ /* 0x080fe40003f24270 */
[----:B------:R-:W-:Y:S02]  /*d5d0*/  FSEL R157, R240, -INF , !P5 ;  /* 0xff800000f09d7808 */ /* 0x000fe40006800000 */
[-C--:B------:R-:W-:Y:S02]  /*d5e0*/  ISETP.GT.AND P5, PT, R200, R18.reuse, PT ;  /* 0x00000012c800720c */ /* 0x080fe40003fa4270 */
[----:B------:R-:W-:Y:S02]  /*d5f0*/  FSEL R163, R163, -INF , !P0 ;  /* 0xff800000a3a37808 */ /* 0x000fe40004000000 */
[----:B------:R-:W-:Y:S02]  /*d600*/  FSEL R152, R242, -INF , !P1 ;  /* 0xff800000f2987808 */ /* 0x000fe40004800000 */
[C---:B------:R-:W-:Y:S02]  /*d610*/  ISETP.GT.AND P0, PT, R195.reuse, R19, PT ;  /* 0x00000013c300720c */ /* 0x040fe40003f04270 */
[----:B------:R-:W-:Y:S02]  /*d620*/  ISETP.GT.AND P1, PT, R195, R18, PT ;  /* 0x00000012c300720c */ /* 0x000fe40003f24270 */
[----:B------:R-:W-:Y:S02]  /*d630*/  FSEL R153, R239, -INF , !P5 ;  /* 0xff800000ef997808 */ /* 0x000fe40006800000 */
[-C--:B------:R-:W-:Y:S02]  /*d640*/  ISETP.GE.AND P5, PT, R10, R199.reuse, PT ;  /* 0x000000c70a00720c */ /* 0x080fe40003fa6270 */
[----:B------:R-:W-:Y:S02]  /*d650*/  FSEL R133, R244, -INF , !P0 ;  /* 0xff800000f4857808 */ /* 0x000fe40004000000 */
[----:B------:R-:W-:Y:S02]  /*d660*/  FSEL R134, R243, -INF , !P1 ;  /* 0xff800000f3867808 */ /* 0x000fe40004800000 */
[----:B------:R-:W-:Y:S02]  /*d670*/  FSEL R16, R16, -INF , !P6 ;  /* 0xff80000010107808 */ /* 0x000fe40007000000 */
[-C--:B------:R-:W-:Y:S02]  /*d680*/  ISETP.GE.AND P0, PT, R10, R198.reuse, PT ;  /* 0x000000c60a00720c */ /* 0x080fe40003f06270 */
[CC--:B------:R-:W-:Y:S02]  /*d690*/  ISETP.GE.AND P1, PT, R7.reuse, R199.reuse, PT ;  /* 0x000000c70700720c */ /* 0x0c0fe40003f26270 */
[----:B------:R-:W-:Y:S02]  /*d6a0*/  FSEL R14, R14, -INF , !P5 ;  /* 0xff8000000e0e7808 */ /* 0x000fe40006800000 */
[-C--:B------:R-:W-:Y:S02]  /*d6b0*/  ISETP.GE.AND P6, PT, R7, R198.reuse, PT ;  /* 0x000000c60700720c */ /* 0x080fe40003fc6270 */
[----:B------:R-:W-:Y:S02]  /*d6c0*/  FSEL R7, R178, -INF , !P4 ;  /* 0xff800000b2077808 */ /* 0x000fe40006000000 */
[CC--:B------:R-:W-:Y:S02]  /*d6d0*/  ISETP.GE.AND P5, PT, R5.reuse, R199.reuse, PT ;  /* 0x000000c70500720c */ /* 0x0c0fe40003fa6270 */
[-C--:B------:R-:W-:Y:S02]  /*d6e0*/  ISETP.GE.AND P4, PT, R5, R198.reuse, PT ;  /* 0x000000c60500720c */ /* 0x080fe40003f86270 */
[----:B------:R-:W-:Y:S02]  /*d6f0*/  FSEL R5, R179, -INF , !P0 ;  /* 0xff800000b3057808 */ /* 0x000fe40004000000 */
[----:B------:R-:W-:Y:S02]  /*d700*/  FSEL R10, R218, -INF , !P1 ;  /* 0xff800000da0a7808 */ /* 0x000fe40004800000 */
[CC--:B------:R-:W-:Y:S02]  /*d710*/  ISETP.GE.AND P0, PT, R8.reuse, R199.reuse, PT ;  /* 0x000000c70800720c */ /* 0x0c0fe40003f06270 */
[-C--:B------:R-:W-:Y:S02]  /*d720*/  ISETP.GE.AND P1, PT, R8, R198.reuse, PT ;  /* 0x000000c60800720c */ /* 0x080fe40003f26270 */
[----:B------:R-:W-:Y:S02]  /*d730*/  FSEL R8, R219, -INF , !P5 ;  /* 0xff800000db087808 */ /* 0x000fe40006800000 */
        /* <DEDUP_REMOVED lines=8> */
[----:B------:R-:W-:Y:S02]  /*d7c0*/  FSEL R142, R142, -INF , !P4 ;  /* 0xff8000008e8e7808 */ /* 0x000fe40006000000 */
[CC--:B------:R-:W-:Y:S02]  /*d7d0*/  ISETP.GE.AND P6, PT, R13.reuse, R199.reuse, PT ;  /* 0x000000c70d00720c */ /* 0x0c0fe40003fc6270 */
[----:B------:R-:W-:Y:S02]  /*d7e0*/  ISETP.GE.AND P4, PT, R13, R198, PT ;  /* 0x000000c60d00720c */ /* 0x000fe40003f86270 */
[----:B------:R-:W-:Y:S02]  /*d7f0*/  FSEL R146, R146, -INF , !P0 ;  /* 0xff80000092927808 */ /* 0x000fe40004000000 */
[----:B------:R-:W-:Y:S02]  /*d800*/  FSEL R147, R147, -INF , !P1 ;  /* 0xff80000093937808 */ /* 0x000fe40004800000 */
[----:B------:R-:W-:Y:S02]  /*d810*/  FSEL R140, R140, -INF , !P5 ;  /* 0xff8000008c8c7808 */ /* 0x000fe40006800000 */
[----:B------:R-:W-:Y:S02]  /*d820*/  FMNMX3.FTZ R13, R0, R16, R14, !PT ;  /* 0x00000010000d7276 */ /* 0x000fe4000781000e */
[-C--:B------:R-:W-:Y:S02]  /*d830*/  ISETP.GE.AND P0, PT, R17, R198.reuse, PT ;  /* 0x000000c61100720c */ /* 0x080fe40003f06270 */
[----:B------:R-:W-:Y:S02]  /*d840*/  ISETP.GE.AND P1, PT, R15, R198, PT ;  /* 0x000000c60f00720c */ /* 0x000fe40003f26270 */
[-C--:B------:R-:W-:Y:S02]  /*d850*/  ISETP.GE.AND P5, PT, R12, R199.reuse, PT ;  /* 0x000000c70c00720c */ /* 0x080fe40003fa6270 */
[----:B------:R-:W-:Y:S02]  /*d860*/  FMNMX3.FTZ R13, R13, R10, R8, !PT ;  /* 0x0000000a0d0d7276 */ /* 0x000fe40007810008 */
[----:B------:R-:W-:Y:S02]  /*d870*/  FSEL R143, R143, -INF , !P0 ;  /* 0xff8000008f8f7808 */ /* 0x000fe40004000000 */
[----:B------:R-:W-:Y:S02]  /*d880*/  FSEL R141, R141, -INF , !P1 ;  /* 0xff8000008d8d7808 */ /* 0x000fe40004800000 */
[----:B------:R-:W-:Y:S02]  /*d890*/  FSEL R161, R161, -INF , !P4 ;  /* 0xff800000a1a17808 */ /* 0x000fe40006000000 */
[----:B------:R-:W-:Y:S02]  /*d8a0*/  FSEL R150, R150, -INF , !P5 ;  /* 0xff80000096967808 */ /* 0x000fe40006800000 */
[-C--:B------:R-:W-:Y:S02]  /*d8b0*/  ISETP.GE.AND P0, PT, R12, R198.reuse, PT ;  /* 0x000000c60c00720c */ /* 0x080fe40003f06270 */
[-C--:B------:R-:W-:Y:S02]  /*d8c0*/  ISETP.GE.AND P1, PT, R6, R199.reuse, PT ;  /* 0x000000c70600720c */ /* 0x080fe40003f26270 */
[C---:B------:R-:W-:Y:S02]  /*d8d0*/  ISETP.GE.AND P4, PT, R4.reuse, R199, PT ;  /* 0x000000c70400720c */ /* 0x040fe40003f86270 */
[----:B------:R-:W-:Y:S02]  /*d8e0*/  ISETP.GE.AND P5, PT, R4, R198, PT ;  /* 0x000000c60400720c */ /* 0x000fe40003fa6270 */
[----:B------:R-:W-:Y:S02]  /*d8f0*/  FMNMX3.FTZ R4, R2, R7, R5, !PT ;  /* 0x0000000702047276 */ /* 0x000fe40007810005 */
[----:B------:R-:W-:Y:S02]  /*d900*/  FMNMX3.FTZ R13, R13, R146, R144, !PT ;  /* 0x000000920d0d7276 */ /* 0x000fe40007810090 */
[----:B------:R-:W-:Y:S02]  /*d910*/  FSEL R148, R148, -INF , !P1 ;  /* 0xff80000094947808 */ /* 0x000fe40004800000 */
[----:B------:R-:W-:Y:S02]  /*d920*/  FSEL R151, R151, -INF , !P0 ;  /* 0xff80000097977808 */ /* 0x000fe40004000000 */
[C---:B------:R-:W-:Y:S02]  /*d930*/  ISETP.GE.AND P1, PT, R3.reuse, R199, PT ;  /* 0x000000c70300720c */ /* 0x040fe40003f26270 */
[----:B------:R-:W-:Y:S02]  /*d940*/  ISETP.GE.AND P0, PT, R3, R198, PT ;  /* 0x000000c60300720c */ /* 0x000fe40003f06270 */
[----:B------:R-:W-:Y:S02]  /*d950*/  FMNMX3.FTZ R4, R4, R11, R9, !PT ;  /* 0x0000000b04047276 */ /* 0x000fe40007810009 */
[----:B------:R-:W-:Y:S02]  /*d960*/  FSEL R160, R160, -INF , !P6 ;  /* 0xff800000a0a07808 */ /* 0x000fe40007000000 */
[----:B------:R-:W-:Y:S02]  /*d970*/  FMNMX3.FTZ R3, R13, R142, R140, !PT ;  /* 0x0000008e0d037276 */ /* 0x000fe4000781008c */
[----:B------:R-:W-:Y:S02]  /*d980*/  FMNMX3.FTZ R4, R4, R147, R145, !PT ;  /* 0x0000009304047276 */ /* 0x000fe40007810091 */
[----:B------:R-:W-:Y:S02]  /*d990*/  ISETP.GE.AND P6, PT, R6, R198, PT ;  /* 0x000000c60600720c */ /* 0x000fe40003fc6270 */
[----:B------:R-:W-:Y:S02]  /*d9a0*/  FMNMX3.FTZ R3, R3, R162, R160, !PT ;  /* 0x000000a203037276 */ /* 0x000fe400078100a0 */
[----:B------:R-:W-:Y:S02]  /*d9b0*/  FSEL R149, R149, -INF , !P6 ;  /* 0xff80000095957808 */ /* 0x000fe40007000000 */
        /* <DEDUP_REMOVED lines=8> */
[----:B------:R-:W-:Y:S02]  /*da40*/  FSEL R153, R153, -INF , !P1 ;  /* 0xff80000099997808 */ /* 0x000fe40004800000 */
[----:B------:R-:W-:Y:S02]  /*da50*/  FMNMX3.FTZ R4, R3, R158, R156, !PT ;  /* 0x0000009e03047276 */ /* 0x000fe4000781009c */
[----:B------:R-:W-:Y:S02]  /*da60*/  FSEL R159, R159, -INF , !P5 ;  /* 0xff8000009f9f7808 */ /* 0x000fe40006800000 */
[----:B------:R-:W-:Y:S02]  /*da70*/  FSEL R157, R157, -INF , !P0 ;  /* 0xff8000009d9d7808 */ /* 0x000fe40004000000 */
[----:B------:R-:W-:Y:S02]  /*da80*/  FMNMX3.FTZ R12, R12, R151, R149, !PT ;  /* 0x000000970c0c7276 */ /* 0x000fe40007810095 */
[-C--:B------:R-:W-:Y:S02]  /*da90*/  ISETP.GE.AND P4, PT, R19, R198.reuse, PT ;  /* 0x000000c61300720c */ /* 0x080fe40003f86270 */
[----:B------:R-:W-:Y:S02]  /*daa0*/  ISETP.GE.AND P5, PT, R18, R198, PT ;  /* 0x000000c61200720c */ /* 0x000fe40003fa6270 */
        /* <DEDUP_REMOVED lines=94> */
[----:B------:R-:W-:Y:S01]  /*e090*/  MUFU.EX2 R225, R155 ;  /* 0x0000009b00e17308 */ /* 0x000fe20000000800 */
[----:B------:R-:W-:Y:S03]  /*e0a0*/  LDSM.16.MT88.4 R124, [R180+0xe800] ;  /* 0x00e80000b47c783b */ /* 0x000fe60000004200 */
[C---:B------:R-:W-:Y:S01]  /*e0b0*/  FMUL.FTZ R12, R2.reuse, R120 ;  /* 0x00000078020c7220 */ /* 0x040fe20000410000 */
[----:B------:R-:W-:Y:S01]  /*e0c0*/  FMUL.FTZ R13, R2, R121 ;  /* 0x00000079020d7220 */ /* 0x000fe20000410000 */
[C---:B------:R-:W-:Y:S01]  /*e0d0*/  FMUL.FTZ R19, R0.reuse, R119 ;  /* 0x0000007700137220 */ /* 0x040fe20000410000 */
[C---:B------:R-:W-:Y:S03]  /*e0e0*/  HMMA.16816.F32.BF16 R8, R136.reuse, R14, R8 ;  /* 0x0000000e8808723c */ /* 0x040fe60000041808 */
[----:B------:R-:W1:Y:S01]  /*e0f0*/  MUFU.EX2 R173, R173 ;  /* 0x000000ad00ad7308 */ /* 0x000e620000000800 */
        /* <DEDUP_REMOVED lines=10> */
[----:B------:R-:W-:Y:S02]  /*e1a0*/  MUFU.EX2 R175, R175 ;  /* 0x000000af00af7308 */ /* 0x000fe40000000800 */
[C---:B------:R-:W-:Y:S01]  /*e1b0*/  FMUL.FTZ R20, R2.reuse, R112 ;  /* 0x0000007002147220 */ /* 0x040fe20000410000 */
[C---:B------:R-:W-:Y:S01]  /*e1c0*/  FMUL.FTZ R21, R2.reuse, R113 ;  /* 0x0000007102157220 */ /* 0x040fe20000410000 */
[----:B------:R-:W-:Y:S01]  /*e1d0*/  FMUL.FTZ R33, R2, R101 ;  /* 0x0000006502217220 */ /* 0x000fe20000410000 */
[C---:B------:R-:W-:Y:S01]  /*e1e0*/  FMUL.FTZ R34, R0.reuse, R102 ;  /* 0x0000006600227220 */ /* 0x040fe20000410000 */
[----:B------:R-:W-:Y:S01]  /*e1f0*/  LDSM.16.MT88.4 R108, [R187+0x2000] ;  /* 0x00200000bb6c783b */ /* 0x000fe20000004200 */
[C---:B------:R-:W-:Y:S03]  /*e200*/  HMMA.16816.F32.BF16 R16, R136.reuse, R22, R16 ;  /* 0x000000168810723c */ /* 0x040fe60000041810 */
[----:B------:R-:W3:Y:S01]  /*e210*/  MUFU.EX2 R174, R174 ;  /* 0x000000ae00ae7308 */ /* 0x000ee20000000800 */
        /* <DEDUP_REMOVED lines=9> */
[----:B------:R-:W-:Y:S02]  /*e2b0*/  MUFU.EX2 R176, R176 ;  /* 0x000000b000b07308 */ /* 0x000fe40000000800 */
[C---:B------:R-:W-:Y:S01]  /*e2c0*/  FMUL.FTZ R28, R2.reuse, R104 ;  /* 0x00000068021c7220 */ /* 0x040fe20000410000 */
[----:B------:R-:W-:Y:S01]  /*e2d0*/  LDSM.16.MT88.4 R100, [R164+0x2000] ;  /* 0x00200000a464783b */ /* 0x000fe20000004200 */
[C---:B------:R-:W-:Y:S01]  /*e2e0*/  FMUL.FTZ R29, R2.reuse, R105 ;  /* 0x00000069021d7220 */ /* 0x040fe20000410000 */
[C---:B------:R-:W-:Y:S01]  /*e2f0*/  FMUL.FTZ R40, R2.reuse, R40 ;  /* 0x0000002802287220 */ /* 0x040fe20000410000 */
[----:B------:R-:W-:Y:S01]  /*e300*/  FMUL.FTZ R41, R2, R41 ;  /* 0x0000002902297220 */ /* 0x000fe20000410000 */
[C---:B------:R-:W-:Y:S03]  /*e310*/  HMMA.16816.F32.BF16 R24, R136.reuse, R30, R24 ;  /* 0x0000001e8818723c */ /* 0x040fe60000041818 */
[----:B------:R-:W5:Y:S01]  /*e320*/  MUFU.EX2 R179, R179 ;  /* 0x000000b300b37308 */ /* 0x000f620000000800 */
        /* <DEDUP_REMOVED lines=34> */
[----:B------:R-:W4:Y:S01]  /*e550*/  MUFU.EX2 R189, R189 ;  /* 0x000000bd00bd7308 */ /* 0x000f220000000800 */
        /* <DEDUP_REMOVED lines=22> */
[----:B------:R-:W2:Y:S02]  /*e6c0*/  LDSM.16.MT88.4 R104, [R185+0x10000] ;  /* 0x01000000b968783b */ /* 0x000ea40000004200 */
[----:B------:R-:W4:Y:S01]  /*e6d0*/  MUFU.EX2 R192, R192 ;  /* 0x000000c000c07308 */ /* 0x000f220000000800 */
[C---:B------:R-:W-:Y:S01]  /*e6e0*/  FMUL.FTZ R82, R0.reuse, R82 ;  /* 0x0000005200527220 */ /* 0x040fe20000410000 */
[----:B------:R-:W-:Y:S01]  /*e6f0*/  FMUL.FTZ R83, R0, R83 ;  /* 0x0000005300537220 */ /* 0x000fe20000410000 */
[C---:B------:R-:W-:Y:S01]  /*e700*/  FMUL.FTZ R84, R2.reuse, R84 ;  /* 0x0000005402547220 */ /* 0x040fe20000410000 */
[----:B------:R-:W-:Y:S01]  /*e710*/  FMUL.FTZ R85, R2, R85 ;  /* 0x0000005502557220 */ /* 0x000fe20000410000 */
[C---:B------:R-:W-:Y:S01]  /*e720*/  FMUL.FTZ R86, R0.reuse, R86 ;  /* 0x0000005600567220 */ /* 0x040fe20000410000 */
[C---:B------:R-:W-:Y:S04]  /*e730*/  HMMA.16816.F32.BF16 R52, R136.reuse, R100, R52 ;  /* 0x000000648834723c */ /* 0x040fe80000041834 */
[----:B------:R-:W-:Y:S01]  /*e740*/  MUFU.EX2 R190, R190 ;  /* 0x000000be00be7308 */ /* 0x000fe20000000800 */
[----:B------:R-:W-:Y:S01]  /*e750*/  FMUL.FTZ R87, R0, R87 ;  /* 0x0000005700577220 */ /* 0x000fe20000410000 */
[C---:B------:R-:W-:Y:S01]  /*e760*/  FMUL.FTZ R88, R2.reuse, R88 ;  /* 0x0000005802587220 */ /* 0x040fe20000410000 */
[----:B------:R-:W-:Y:S01]  /*e770*/  FMUL.FTZ R89, R2, R89 ;  /* 0x0000005902597220 */ /* 0x000fe20000410000 */
[C---:B------:R-:W-:Y:S01]  /*e780*/  FMUL.FTZ R90, R0.reuse, R90 ;  /* 0x0000005a005a7220 */ /* 0x040fe20000410000 */
[----:B------:R-:W-:Y:S01]  /*e790*/  FMUL.FTZ R91, R0, R91 ;  /* 0x0000005b005b7220 */ /* 0x000fe20000410000 */
[C---:B------:R-:W-:Y:S01]  /*e7a0*/  HMMA.16816.F32.BF16 R56, R136.reuse, R102, R56 ;  /* 0x000000668838723c */ /* 0x040fe20000041838 */
[----:B------:R-:W1:Y:S03]  /*e7b0*/  LDSM.16.MT88.4 R100, [R180+0x10000] ;  /* 0x01000000b464783b */ /* 0x000e660000004200 */
        /* <DEDUP_REMOVED lines=10> */
[----:B------:R-:W-:Y:S07]  /*e860*/  FMUL.FTZ R99, R0, R99 ;  /* 0x0000006300637220 */ /* 0x000fee0000410000 */
[----:B------:R-:W4:Y:S01]  /*e870*/  MUFU.EX2 R219, R219 ;  /* 0x000000db00db7308 */ /* 0x000f220000000800 */
[----:B------:R-:W-:Y:S01]  /*e880*/  FFMA.FTZ R171, R2, R215, R171 ;  /* 0x000000d702ab7223 */ /* 0x000fe200000100ab */
[C---:B------:R-:W-:Y:S01]  /*e890*/  HMMA.16816.F32.BF16 R64, R136.reuse, R110, R64 ;  /* 0x0000006e8840723c */ /* 0x040fe20000041840 */
[----:B------:R-:W4:Y:S07]  /*e8a0*/  LDSM.16.MT88.4 R108, [R164+0x4000] ;  /* 0x00400000a46c783b */ /* 0x000f2e0000004200 */
[----:B------:R-:W-:Y:S01]  /*e8b0*/  MUFU.EX2 R218, R218 ;  /* 0x000000da00da7308 */ /* 0x000fe20000000800 */
[----:B------:R-:W-:Y:S02]  /*e8c0*/  IMAD.MOV.U32 R2, RZ, RZ, R3 ;  /* 0x000000ffff027224 */ /* 0x000fe400078e0003 */
[----:B------:R-:W-:Y:S01]  /*e8d0*/  FFMA.FTZ R169, R0, R211, R169 ;  /* 0x000000d300a97223 */ /* 0x000fe200000100a9 */
[----:B------:R-:W-:Y:S06]  /*e8e0*/  FADD.FTZ R171, R168, R171 ;  /* 0x000000aba8ab7221 */ /* 0x000fec0000010000 */
[----:B------:R-:W4:Y:S01]  /*e8f0*/  MUFU.EX2 R221, R221 ;  /* 0x000000dd00dd7308 */ /* 0x000f220000000800 */
[----:B------:R-:W-:Y:S01]  /*e900*/  FADD.FTZ R0, R167, R169 ;  /* 0x000000a9a7007221 */ /* 0x000fe20000010000 */
[C---:B--2---:R-:W-:Y:S08]  /*e910*/  HMMA.16816.F32.BF16 R68, R136.reuse, R104, R68 ;  /* 0x000000688844723c */ /* 0x044ff00000041844 */
[----:B------:R-:W-:Y:S01]  /*e920*/  MUFU.EX2 R220, R220 ;  /* 0x000000dc00dc7308 */ /* 0x000fe20000000800 */
[----:B------:R-:W-:Y:S01]  /*e930*/  FADD.FTZ R166, R166, R171 ;  /* 0x000000aba6a67221 */ /* 0x000fe20000010000 */
[----:B------:R-:W-:Y:S08]  /*e940*/  FADD.FTZ R165, R165, R0 ;  /* 0x00000000a5a57221 */ /* 0x000ff00000010000 */
[----:B------:R-:W2:Y:S01]  /*e950*/  MUFU.EX2 R223, R223 ;  /* 0x000000df00df7308 */ /* 0x000ea20000000800 */
[----:B------:R-:W-:Y:S01]  /*e960*/  FADD.FTZ R135, R135, R166 ;  /* 0x000000a687877221 */ /* 0x000fe20000010000 */
[C---:B------:R-:W-:Y:S01]  /*e970*/  HMMA.16816.F32.BF16 R72, R136.reuse, R106, R72 ;  /* 0x0000006a8848723c */ /* 0x040fe20000041848 */
[----:B------:R-:W2:Y:S07]  /*e980*/  LDSM.16.MT88.4 R104, [R187+0x4000] ;  /* 0x00400000bb68783b */ /* 0x000eae0000004200 */
[----:B------:R-:W2:Y:S01]  /*e990*/  MUFU.EX2 R222, R222 ;  /* 0x000000de00de7308 */ /* 0x000ea20000000800 */
[----:B------:R-:W-:Y:S01]  /*e9a0*/  FADD.FTZ R170, R170, R165 ;  /* 0x000000a5aaaa7221 */ /* 0x000fe20000010000 */
[C---:B-1----:R-:W-:Y:S03]  /*e9b0*/  HMMA.16816.F32.BF16 R76, R136.reuse, R100, R76 ;  /* 0x00000064884c723c */ /* 0x042fe6000004184c */
[----:B------:R-:W-:Y:S01]  /*e9c0*/  F2FP.BF16.F32.PACK_AB R100, R173, R172 ;  /* 0x000000acad64723e */ /* 0x000fe200000010ff */
[----:B------:R-:W-:Y:S01]  /*e9d0*/  FADD.FTZ R172, R172, R135 ;  /* 0x00000087acac7221 */ /* 0x000fe20000010000 */
[----:B---3--:R-:W-:Y:S01]  /*e9e0*/  F2FP.BF16.F32.PACK_AB R101, R174, R175 ;  /* 0x000000afae65723e */ /* 0x008fe200000010ff */
        /* <DEDUP_REMOVED lines=11> */
[----:B------:R-:W1:Y:S02]  /*eaa0*/  LDSM.16.MT88.4 R108, [R180+0xc800] ;  /* 0x00c80000b46c783b */ /* 0x000e640000004200 */
[----:B------:R-:W-:Y:S05]  /*eab0*/  FADD.FTZ R178, R178, R177 ;  /* 0x000000b1b2b27221 */ /* 0x000fea0000010000 */
[C---:B--2---:R-:W-:Y:S08]  /*eac0*/  HMMA.16816.F32.BF16 R92, R136.reuse, R104, R92 ;  /* 0x00000068885c723c */ /* 0x044ff0000004185c */
[----:B------:R-:W-:Y:S01]  /*ead0*/  HMMA.16816.F32.BF16 R96, R136, R106, R96 ;  /* 0x0000006a8860723c */ /* 0x000fe20000041860 */
[----:B------:R-:W2:Y:S07]  /*eae0*/  LDSM.16.MT88.4 R104, [R185+0xe800] ;  /* 0x00e80000b968783b */ /* 0x000eae0000004200 */
[C---:B------:R-:W-:Y:S01]  /*eaf0*/  HMMA.16816.F32.BF16 R4, R100.reuse, R112, R4 ;  /* 0x000000706404723c */ /* 0x040fe20000041804 */
[----:B------:R-:W3:Y:S07]  /*eb00*/  LDSM.16.MT88.4 R136, [R187+0x2800] ;  /* 0x00280000bb88783b */ /* 0x000eee0000004200 */
[C---:B------:R-:W-:Y:S01]  /*eb10*/  HMMA.16816.F32.BF16 R8, R100.reuse, R114, R8 ;  /* 0x000000726408723c */ /* 0x040fe20000041808 */
[----:B------:R-:W4:Y:S07]  /*eb20*/  LDSM.16.MT88.4 R112, [R180+0x10800] ;  /* 0x01080000b470783b */ /* 0x000f2e0000004200 */
        /* <DEDUP_REMOVED lines=24> */
[C---:B----4-:R-:W-:Y:S08]  /*ecb0*/  HMMA.16816.F32.BF16 R76, R100.reuse, R112, R76 ;  /* 0x00000070644c723c */ /* 0x050ff0000004184c */
        /* <DEDUP_REMOVED lines=15> */
[C---:B------:R-:W-:Y:S03]  /*edb0*/  HMMA.16816.F32.BF16 R4, R100.reuse, R108, R4 ;  /* 0x0000006c6404723c */ /* 0x040fe60000041804 */
[----:B------:R-:W-:Y:S05]  /*edc0*/  FADD.FTZ R193, R193, R190 ;  /* 0x000000bec1c17221 */ /* 0x000fea0000010000 */
[C---:B------:R-:W-:Y:S01]  /*edd0*/  HMMA.16816.F32.BF16 R8, R100.reuse, R110, R8 ;  /* 0x0000006e6408723c */ /* 0x040fe20000041808 */
[----:B------:R-:W3:Y:S07]  /*ede0*/  LDSM.16.MT88.4 R108, [R187+0x5000] ;  /* 0x00500000bb6c783b */ /* 0x000eee0000004200 */
[C---:B--2---:R-:W-:Y:S03]  /*edf0*/  HMMA.16816.F32.BF16 R12, R100.reuse, R112, R12 ;  /* 0x00000070640c723c */ /* 0x044fe6000004180c */
        /* <DEDUP_REMOVED lines=9> */
[----:B--2---:R-:W-:Y:S07]  /*ee90*/  LDSM.16.MT88.4 R152, [R164+0x3800] ;  /* 0x00380000a498783b */ /* 0x004fee0000004200 */
[C---:B------:R-:W-:Y:S08]  /*eea0*/  HMMA.16816.F32.BF16 R32, R100.reuse, R122, R32 ;  /* 0x0000007a6420723c */ /* 0x040ff00000041820 */
[C---:B------:R-:W-:Y:S08]  /*eeb0*/  HMMA.16816.F32.BF16 R36, R100.reuse, R124, R36 ;  /* 0x0000007c6424723c */ /* 0x040ff00000041824 */
[C---:B------:R-:W-:Y:S01]  /*eec0*/  HMMA.16816.F32.BF16 R40, R100.reuse, R126, R40 ;  /* 0x0000007e6428723c */ /* 0x040fe20000041828 */
[----:B------:R-:W2:Y:S07]  /*eed0*/  LDSM.16.MT88.4 R124, [R185+0xd800] ;  /* 0x00d80000b97c783b */ /* 0x000eae0000004200 */
[C---:B------:R-:W-:Y:S08]  /*eee0*/  HMMA.16816.F32.BF16 R44, R100.reuse, R128, R44 ;  /* 0x00000080642c723c */ /* 0x040ff0000004182c */
[C---:B------:R-:W-:Y:S08]  /*eef0*/  HMMA.16816.F32.BF16 R48, R100.reuse, R130, R48 ;  /* 0x000000826430723c */ /* 0x040ff00000041830 */
[C---:B------:R-:W-:Y:S03]  /*ef00*/  HMMA.16816.F32.BF16 R52, R100.reuse, R136, R52 ;  /* 0x000000886434723c */ /* 0x040fe60000041834 */
[----:B------:R-:W-:Y:S01]  /*ef10*/  F2FP.BF16.F32.PACK_AB R136, R221, R218 ;  /* 0x000000dadd88723e */ /* 0x000fe200000010ff */
[----:B------:R-:W-:Y:S01]  /*ef20*/  FADD.FTZ R218, R218, R193 ;  /* 0x000000c1dada7221 */ /* 0x000fe20000010000 */
[----:B------:R-:W-:Y:S03]  /*ef30*/  F2FP.BF16.F32.PACK_AB R137, R223, R220 ;  /* 0x000000dcdf89723e */ /* 0x000fe600000010ff */
[C---:B------:R-:W-:Y:S03]  /*ef40*/  HMMA.16816.F32.BF16 R56, R100.reuse, R138, R56 ;  /* 0x0000008a6438723c */ /* 0x040fe60000041838 */
[----:B------:R-:W-:Y:S01]  /*ef50*/  F2FP.BF16.F32.PACK_AB R138, R225, R222 ;  /* 0x000000dee18a723e */ /* 0x000fe200000010ff */
[----:B------:R-:W-:Y:S01]  /*ef60*/  FADD.FTZ R221, R221, R218 ;  /* 0x000000dadddd7221 */ /* 0x000fe20000010000 */
[----:B----4-:R-:W-:Y:S03]  /*ef70*/  F2FP.BF16.F32.PACK_AB R139, R134, R133 ;  /* 0x00000085868b723e */ /* 0x010fe600000010ff */
[C---:B-1----:R-:W-:Y:S03]  /*ef80*/  HMMA.16816.F32.BF16 R60, R100.reuse, R104, R60 ;  /* 0x00000068643c723c */ /* 0x042fe6000004183c */
[----:B------:R-:W-:Y:S04]  /*ef90*/  FADD.FTZ R222, R222, R221 ;  /* 0x000000dddede7221 */ /* 0x000fe80000010000 */
[----:B------:R-:W-:Y:S01]  /*efa0*/  FADD.FTZ R215, R225, R222 ;  /* 0x000000dee1d77221 */ /* 0x000fe20000010000 */
[C---:B------:R-:W-:Y:S01]  /*efb0*/  HMMA.16816.F32.BF16 R64, R100.reuse, R106, R64 ;  /* 0x0000006a6440723c */ /* 0x040fe20000041840 */
[----:B------:R-:W1:Y:S07]  /*efc0*/  LDSM.16.MT88.4 R104, [R164+0x1800] ;  /* 0x00180000a468783b */ /* 0x000e6e0000004200 */
        /* <DEDUP_REMOVED lines=9> */
[C---:B---3--:R-:W-:Y:S08]  /*f060*/  HMMA.16816.F32.BF16 R92, R100.reuse, R108, R92 ;  /* 0x0000006c645c723c */ /* 0x048ff0000004185c */
[----:B------:R-:W-:Y:S08]  /*f070*/  HMMA.16816.F32.BF16 R96, R100, R110, R96 ;  /* 0x0000006e6460723c */ /* 0x000ff00000041860 */
[C---:B--2---:R-:W-:Y:S01]  /*f080*/  HMMA.16816.F32.BF16 R128, R136.reuse, R124, R4 ;  /* 0x0000007c8880723c */ /* 0x044fe20000041804 */
[----:B------:R-:W2:Y:S07]  /*f090*/  LDSM.16.MT88.4 R4, [R180+0x11800] ;  /* 0x01180000b404783b */ /* 0x000eae0000004200 */
[C---:B------:R-:W-:Y:S01]  /*f0a0*/  HMMA.16816.F32.BF16 R124, R136.reuse, R126, R8 ;  /* 0x0000007e887c723c */ /* 0x040fe20000041808 */
[----:B------:R-:W3:Y:S07]  /*f0b0*/  LDSM.16.MT88.4 R8, [R164+0x5800] ;  /* 0x00580000a408783b */ /* 0x000eee0000004200 */
[C---:B------:R-:W-:Y:S01]  /*f0c0*/  HMMA.16816.F32.BF16 R120, R136.reuse, R116, R12 ;  /* 0x000000748878723c */ /* 0x040fe2000004180c */
[----:B------:R-:W3:Y:S07]  /*f0d0*/  LDSM.16.MT88.4 R12, [R187+0x5800] ;  /* 0x00580000bb0c783b */ /* 0x000eee0000004200 */
[C---:B------:R-:W-:Y:S08]  /*f0e0*/  HMMA.16816.F32.BF16 R116, R136.reuse, R118, R16 ;  /* 0x000000768874723c */ /* 0x040ff00000041810 */
[C---:B-1----:R-:W-:Y:S08]  /*f0f0*/  HMMA.16816.F32.BF16 R112, R136.reuse, R104, R20 ;  /* 0x000000688870723c */ /* 0x042ff00000041814 */
        /* <DEDUP_REMOVED lines=23> */
[----:B------:R-:W-:Y:S01]  /*f270*/  FADD.FTZ R133, R133, R0 ;  /* 0x0000000085857221 */ /* 0x000fe20000010000 */
[----:B------:R-:W-:Y:S03]  /*f280*/  MOV R0, R132 ;  /* 0x0000008400007202 */ /* 0x000fe60000000f00 */
[----:B------:R-:W-:Y:S01]  /*f290*/  FADD.FTZ R211, R134, R133 ;  /* 0x0000008586d37221 */ /* 0x000fe20000010000 */
[C---:B------:R-:W-:Y:S08]  /*f2a0*/  HMMA.16816.F32.BF16 R92, R136.reuse, R12, R92 ;  /* 0x0000000c885c723c */ /* 0x040ff0000004185c */
[----:B------:R-:W-:Y:S01]  /*f2b0*/  HMMA.16816.F32.BF16 R96, R136, R14, R96 ;  /* 0x0000000e8860723c */ /* 0x000fe20000041860 */
[----:B------:R-:W-:Y:S08]  /*f2c0*/  @!UPT UIADD3 URZ, UPT, UPT, URZ, URZ, URZ ;  /* 0x000000fffffff290 */ /* 0x000ff0000fffe0ff */
[----:B------:R-:W-:Y:S11]  /*f2d0*/  @P0 BRA `(.L_x_1855) ;  /* 0xffffffb800f00947 */ /* 0x000ff6000383ffff */
.L_x_1851:
        /* <DEDUP_REMOVED lines=248> */
[----:B---3--:R-:W-:-:S04]  /*10260*/  SHF.R.U32.HI R7, RZ, 0x2, R184 ;  /* 0x00000002ff077819 */ /* 0x008fc800000116b8 */
[----:B----4-:R-:W2:Y:S01]  /*10270*/  LDC.64 R4, c[0x0][0x408] ;  /* 0x00010200ff047b82 */ /* 0x010ea20000000a00 */
[----:B------:R-:W-:Y:S01]  /*10280*/  LOP3.LUT R186, R186, 0x7, R7, 0xf8, !PT ;  /* 0x00000007baba7812 */ /* 0x000fe200078ef807 */
[----:B------:R3:W4:Y:S01]  /*10290*/  LDS.128 R12, [R217+0x1800] ;  /* 0x00180000d90c7984 */ /* 0x0007220000000c00 */
[----:B------:R-:W-:Y:S01]  /*102a0*/  MOV R7, 0x7f800000 ;  /* 0x7f80000000077802 */ /* 0x000fe20000000f00 */
        /* <DEDUP_REMOVED lines=24> */
.L_x_1857:
[----:B------:R-:W-:Y:S05]  /*10430*/  BSYNC.RECONVERGENT B0 ;  /* 0x0000000000007941 */ /* 0x000fea0003800200 */
.L_x_1856:
[----:B------:R-:W-:Y:S01]  /*10440*/  IMAD.MOV.U32 R183, RZ, RZ, RZ ;  /* 0x000000ffffb77224 */ /* 0x000fe200078e00ff */
[----:B------:R-:W-:Y:S01]  /*10450*/  SHF.R.U32.HI R2, RZ, 0x3, R184 ;  /* 0x00000003ff027819 */ /* 0x000fe200000116b8 */
[----:B------:R-:W-:Y:S01]  /*10460*/  @P3 IMAD.MOV.U32 R24, RZ, RZ, R20 ;  /* 0x000000ffff183224 */ /* 0x000fe200078e0014 */
[----:B------:R-:W2:Y:S01]  /*10470*/  LDCU.64 UR4, c[0x0][0x410] ;  /* 0x00008200ff0477ac */ /* 0x000ea20008000a00 */
[----:B-1----:R-:W-:Y:S01]  /*10480*/  IMAD.WIDE.U32 R8, R4, UR6, R182 ;  /* 0x0000000604087c25 */ /* 0x002fe2000f8e00b6 */
[C---:B------:R-:W-:Y:S01]  /*10490*/  IADD3 R10, PT, PT, R2.reuse, 0x10, RZ ;  /* 0x00000010020a7810 */ /* 0x040fe20007ffe0ff */
[----:B------:R1:W3:Y:S01]  /*104a0*/  LDS.128 R20, [R217] ;  /* 0x00000000d9147984 */ /* 0x0002e20000000c00 */
[-C--:B------:R-:W-:Y:S01]  /*104b0*/  ISETP.GE.AND P3, PT, R2, R197.reuse, PT ;  /* 0x000000c50200720c */ /* 0x080fe20003f66270 */
[----:B------:R-:W-:Y:S01]  /*104c0*/  IMAD R6, R5, UR6, R9 ;  /* 0x0000000605067c24 */ /* 0x000fe2000f8e0209 */
[----:B------:R-:W-:Y:S01]  /*104d0*/  IADD3 R24, P0, PT, R24, R8, RZ ;  /* 0x0000000818187210 */ /* 0x000fe20007f1e0ff */
[----:B------:R-:W-:Y:S01]  /*104e0*/  VIADD R8, R2, 0x20 ;  /* 0x0000002002087836 */ /* 0x000fe20000000000 */
[-C--:B------:R-:W-:Y:S01]  /*104f0*/  ISETP.GE.AND P2, PT, R10, R197.reuse, PT ;  /* 0x000000c50a00720c */ /* 0x080fe20003f46270 */
[----:B------:R-:W-:Y:S01]  /*10500*/  BSSY.RECONVERGENT B0, `(.L_x_1858) ;  /* 0x0000017000007945 */ /* 0x000fe20003800200 */
[----:B------:R-:W-:Y:S01]  /*10510*/  IADD3.X R25, PT, PT, R19, R6, RZ, P0, !PT ;  /* 0x0000000613197210 */ /* 0x000fe200007fe4ff */
[----:B------:R-:W-:Y:S01]  /*10520*/  VIADD R6, R2, 0x30 ;  /* 0x0000003002067836 */ /* 0x000fe20000000000 */
[-C--:B------:R-:W-:Y:S01]  /*10530*/  ISETP.GE.AND P1, PT, R8, R197.reuse, PT ;  /* 0x000000c50800720c */ /* 0x080fe20003f26270 */
[----:B------:R1:W4:Y:S03]  /*10540*/  LDS.128 R16, [R217+0x2000] ;  /* 0x00200000d9107984 */ /* 0x0003260000000c00 */
[----:B------:R-:W-:Y:S01]  /*10550*/  ISETP.GE.AND P0, PT, R6, R197, PT ;  /* 0x000000c50600720c */ /* 0x000fe20003f06270 */
        /* <DEDUP_REMOVED lines=17> */
.L_x_1859:
[----:B------:R-:W-:Y:S05]  /*10670*/  BSYNC.RECONVERGENT B0 ;  /* 0x0000000000007941 */ /* 0x000fea0003800200 */
.L_x_1858:
        /* <DEDUP_REMOVED lines=23> */
.L_x_1861:
[----:B------:R-:W-:Y:S05]  /*107f0*/  BSYNC.RECONVERGENT B0 ;  /* 0x0000000000007941 */ /* 0x000fea0003800200 */
.L_x_1860:
        /* <DEDUP_REMOVED lines=23> */
.L_x_1863:
[----:B------:R-:W-:Y:S05]  /*10970*/  BSYNC.RECONVERGENT B0 ;  /* 0x0000000000007941 */ /* 0x000fea0003800200 */
.L_x_1862:
        /* <DEDUP_REMOVED lines=22> */
.L_x_1864:
        /* <DEDUP_REMOVED lines=10> */
.L_x_6882:


//--------------------- .text._ZN5flash24flash_fwd_splitkv_kernelI23Flash_fwd_kernel_traitsILi192ELi64ELi64ELi4ELb0ELb0EN7cutlass10bfloat16_tE19Flash_kernel_traitsILi192ELi64ELi64ELi4ES3_EELb0ELb1ELb0ELb0ELb0ELb0ELb0ELb1EEEvNS_16Flash_fwd_paramsE --------------------------
	.section	.text._ZN5flash24flash_fwd_splitkv_kernelI23Flash_fwd_kernel_traitsILi192ELi64ELi64ELi4ELb0ELb0EN7cutlass10bfloat16_tE19Flash_kernel_traitsILi192ELi64ELi64ELi4ES3_EELb0ELb1ELb0ELb0ELb0ELb0ELb0ELb1EEEvNS_16Flash_fwd_paramsE,"ax",@progbits
	.align	128
        .global         _ZN5flash24flash_fwd_splitkv_kernelI23Flash_fwd_kernel_traitsILi192ELi64ELi64ELi4ELb0ELb0EN7cutlass10bfloat16_tE19Flash_kernel_traitsILi192ELi64ELi64ELi4ES3_EELb0ELb1ELb0ELb0ELb0ELb0ELb0ELb1EEEvNS_16Flash_fwd_paramsE
        .type           _ZN5flash24flash_fwd_splitkv_kernelI23Flash_fwd_kernel_traitsILi192ELi64ELi64ELi4ELb0ELb0EN7cutlass10bfloat16_tE19Flash_kernel_traitsILi192ELi64ELi64ELi4ES3_EELb0ELb1ELb0ELb0ELb0ELb0ELb0ELb1EEEvNS_16Flash_fwd_paramsE,@function
        .size           _ZN5flash24flash_fwd_splitkv_kernelI23Flash_fwd_kernel_traitsILi192ELi64ELi64ELi4ELb0ELb0EN7cutlass10bfloat16_tE19Flash_kernel_traitsILi192ELi64ELi64ELi4ES3_EELb0ELb1ELb0ELb0ELb0ELb0ELb0ELb1EEEvNS_16Flash_fwd_paramsE,(.L_x_6883 - _ZN5flash24flash_fwd_splitkv_kernelI23Flash_fwd_kernel_traitsILi192ELi64ELi64ELi4ELb0ELb0EN7cutlass10bfloat16_tE19Flash_kernel_traitsILi192ELi64ELi64ELi4ES3_EELb0ELb1ELb0ELb0ELb0ELb0ELb0ELb1EEEvNS_16Flash_fwd_paramsE)
        .other          _ZN5flash24flash_fwd_splitkv_kernelI23Flash_fwd_kernel_traitsILi192ELi64ELi64ELi4ELb0ELb0EN7cutlass10bfloat16_tE19Flash_kernel_traitsILi192ELi64ELi64ELi4ES3_EELb0ELb1ELb0ELb0ELb0ELb0ELb0ELb1EEEvNS_16Flash_fwd_paramsE,@"STO_CUDA_ENTRY STV_DEFAULT"
_ZN5flash24flash_fwd_splitkv_kernelI23Flash_fwd_kernel_traitsILi192ELi64ELi64ELi4ELb0ELb0EN7cutlass10bfloat16_tE19Flash_kernel_traitsILi192ELi64ELi64ELi4ES3_EELb0ELb1ELb0ELb0ELb0ELb0ELb0ELb1EEEvNS_16Flash_fwd_paramsE:
.text._ZN5flash24flash_fwd_splitkv_kernelI23Flash_fwd_kernel_traitsILi192ELi64ELi64ELi4ELb0ELb0EN7cutlass10bfloat16_tE19Flash_kernel_traitsILi192ELi64ELi64ELi4ES3_EELb0ELb1ELb0ELb0ELb0ELb0ELb0ELb1EEEvNS_16Flash_fwd_paramsE:
        /* <DEDUP_REMOVED lines=51> */
.L_x_1865:
[----:B------:R-:W-:Y:S01]  /*0330*/  @!P1 ISETP.NE.U32.AND P0, PT, R2, RZ, PT ;  /* 0x000000ff0200920c */ /* 0x000fe20003f05070 */
[----:B------:R-:W-:-:S12]  /*0340*/  @!P3 EXIT ;  /* 0x000000000000b94d */ /* 0x000fd80003800000 */
[----:B------:R-:W2:Y:S01]  /*0350*/  LDC R4, c[0x0][0x504] ;  /* 0x00014100ff047b82 */ /* 0x000ea20000000800 */
[----:B------:R-:W-:Y:S01]  /*0360*/  @!P1 ISETP.NE.AND.EX P0, PT, R3, RZ, PT, P0 ;  /* 0x000000ff0300920c */ /* 0x000fe20003f05300 */
[----:B------:R-:W3:Y:S01]  /*0370*/  LDCU UR5, c[0x0][0x438] ;  /* 0x00008700ff0577ac */ /* 0x000ee20008000800 */
[--C-:B-----5:R-:W-:Y:S01]  /*0380*/  IMAD.IADD R72, R7, 0x1, -R0.reuse ;  /* 0x0000000107487824 */ /* 0x120fe200078e0a00 */
[----:B------:R-:W4:Y:S01]  /*0390*/  S2R R64, SR_TID.X ;  /* 0x0000000000407919 */ /* 0x000f220000002100 */
[----:B------:R-:W-:Y:S01]  /*03a0*/  @!P1 SEL R3, R10, RZ, P0 ;  /* 0x000000ff0a039207 */ /* 0x000fe20000000000 */
[----:B------:R-:W-:Y:S02]  /*03b0*/  @P1 IMAD.IADD R62, R13, 0x1, -R0 ;  /* 0x000000010d3e1824 */ /* 0x000fe400078e0a00 */
[----:B------:R-:W1:Y:S01]  /*03c0*/  LDC R2, c[0x0][0x508] ;  /* 0x00014200ff027b82 */ /* 0x000e620000000800 */
[----:B------:R-:W1:Y:S01]  /*03d0*/  S2R R13, SR_CTAID.Z ;  /* 0x00000000000d7919 */ /* 0x000e620000002700 */
[----:B------:R-:W-:-:S04]  /*03e0*/  @!P1 IMAD.IADD R62, R72, 0x1, R3 ;  /* 0x00000001483e9824 */ /* 0x000fc800078e0203 */
[----:B------:R-:W-:-:S05]  /*03f0*/  VIADD R7, R62, 0x3f ;  /* 0x0000003f3e077836 */ /* 0x000fca0000000000 */
[----:B------:R-:W-:Y:S01]  /*0400*/  IADD3 R3, PT, PT, R7, R66, -R201 ;  /* 0x0000004207037210 */ /* 0x000fe20007ffe8c9 */
[----:B---3--:R-:W-:Y:S01]  /*0410*/  UIADD3 UR5, UPT, UPT, UR5, 0x3f, URZ ;  /* 0x0000003f05057890 */ /* 0x008fe2000fffe0ff */
[----:B--2---:R-:W-:-:S03]  /*0420*/  IMAD.IADD R63, R201, 0x1, R4 ;  /* 0x00000001c93f7824 */ /* 0x004fc600078e0204 */
[----:B------:R-:W-:Y:S01]  /*0430*/  USHF.R.S32.HI UR4, URZ, 0x1f, UR5 ;  /* 0x0000001fff047899 */ /* 0x000fe20008011405 */
[----:B------:R-:W-:Y:S02]  /*0440*/  SHF.R.S32.HI R4, RZ, 0x1f, R7 ;  /* 0x0000001fff047819 */ /* 0x000fe40000011407 */
[----:B------:R-:W-:Y:S01]  /*0450*/  IADD3 R17, PT, PT, -R63, R66, R62 ;  /* 0x000000423f117210 */ /* 0x000fe20007ffe13e */
[----:B------:R-:W-:Y:S01]  /*0460*/  ULEA.HI UR4, UR4, UR5, URZ, 0x6 ;  /* 0x0000000504047291 */ /* 0x000fe2000f8f30ff */
[----:B------:R-:W-:Y:S02]  /*0470*/  LEA.HI R4, R4, R7, RZ, 0x6 ;  /* 0x0000000704047211 */ /* 0x000fe400078f30ff */
[----:B-1----:R-:W-:Y:S01]  /*0480*/  IADD3 R3, PT, PT, R3, 0x40, R2 ;  /* 0x0000004003037810 */ /* 0x002fe20007ffe002 */
[----:B------:R-:W-:Y:S01]  /*0490*/  USHF.R.S32.HI UR4, URZ, 0x6, UR4 ;  /* 0x00000006ff047899 */ /* 0x000fe20008011404 */
[----:B------:R-:W-:Y:S02]  /*04a0*/  SHF.R.S32.HI R6, RZ, 0x1f, R17 ;  /* 0x0000001fff067819 */ /* 0x000fe40000011411 */
[----:B------:R-:W-:-:S02]  /*04b0*/  SHF.R.S32.HI R2, RZ, 0x1f, R3 ;  /* 0x0000001fff027819 */ /* 0x000fc40000011403 */
[----:B------:R-:W-:Y:S02]  /*04c0*/  LEA.HI R6, R6, R17, RZ, 0x6 ;  /* 0x0000001106067211 */ /* 0x000fe400078f30ff */
        /* <DEDUP_REMOVED lines=9> */
[----:B------:R-:W-:Y:S01]  /*0560*/  ISETP.NE.AND P0, PT, R200, -0x1, PT ;  /* 0xffffffffc800780c */ /* 0x000fe20003f05270 */
[----:B------:R-:W1:Y:S01]  /*0570*/  LDC.64 R2, c[0x0][0x408] ;  /* 0x00010200ff027b82 */ /* 0x000e620000000a00 */
[----:B------:R-:W-:Y:S01]  /*0580*/  IMAD.SHL.U32 R0, R64, 0x8, RZ ;  /* 0x0000000840007824 */ /* 0x000fe200078e00ff */
[----:B------:R-:W2:Y:S01]  /*0590*/  LDCU UR9, c[0x0][0x3e0] ;  /* 0x00007c00ff0977ac */ /* 0x000ea20008000800 */
[----:B------:R-:W-:Y:S01]  /*05a0*/  SHF.R.U32.HI R64, RZ, 0x3, R64 ;  /* 0x00000003ff407819 */ /* 0x000fe20000011640 */
[----:B------:R-:W-:Y:S01]  /*05b0*/  BSSY.RECONVERGENT B0, `(.L_x_1867) ;  /* 0x000002b000007945 */ /* 0x000fe20003800200 */
[----:B------:R-:W-:Y:S01]  /*05c0*/  IADD3 R201, PT, PT, -R66, R201, RZ ;  /* 0x000000c942c97210 */ /* 0x000fe20007ffe1ff */
[----:B------:R-:W3:Y:S01]  /*05d0*/  LDCU.64 UR4, c[0x0][0x410] ;  /* 0x00008200ff0477ac */ /* 0x000ee20008000a00 */
[----:B------:R-:W4:Y:S05]  /*05e0*/  LDCU UR8, c[0x0][0x434] ;  /* 0x00008680ff0877ac */ /* 0x000f2a0008000800 */
[----:B------:R-:W5:Y:S01]  /*05f0*/  @!P0 LDC.64 R6, c[0x0][0x400] ;  /* 0x00010000ff068b82 */ /* 0x000f620000000a00 */
[----:B-1----:R-:W-:-:S04]  /*0600*/  @P0 IMAD.WIDE.U32 R8, R200, R2, RZ ;  /* 0x00000002c8080225 */ /* 0x002fc800078e00ff */
[C---:B-----5:R-:W-:Y:S01]  /*0610*/  @!P0 IMAD.WIDE.U32 R10, R5.reuse, R6, RZ ;  /* 0x00000006050a8225 */ /* 0x060fe200078e00ff */
        /* <DEDUP_REMOVED lines=12> */
[----:B--2---:R-:W-:Y:S01]  /*06e0*/  IMAD R5, R4, UR9, R13 ;  /* 0x0000000904057c24 */ /* 0x004fe2000f8e020d */
[C---:B------:R-:W-:Y:S01]  /*06f0*/  IADD3 R4, PT, PT, R64.reuse, 0x20, RZ ;  /* 0x0000002040047810 */ /* 0x040fe20007ffe0ff */
[----:B---3--:R-:W-:Y:S01]  /*0700*/  IMAD.WIDE.U32 R10, R13, UR4, R10 ;  /* 0x000000040d0a7c25 */ /* 0x008fe2000f8e000a */
[----:B------:R-:W-:Y:S02]  /*0710*/  IADD3 R0, PT, PT, R64, 0x30, RZ ;  /* 0x0000003040007810 */ /* 0x000fe40007ffe0ff */
[-C--:B------:R-:W-:Y:S01]  /*0720*/  ISETP.GE.AND P3, PT, R8, R201.reuse, PT ;  /* 0x000000c90800720c */ /* 0x080fe20003f66270 */
[----:B----4-:R-:W-:Y:S01]  /*0730*/  IMAD R5, R5, UR8, R66 ;  /* 0x0000000805057c24 */ /* 0x010fe2000f8e0242 */
[-C--:B------:R-:W-:Y:S01]  /*0740*/  ISETP.GE.AND P2, PT, R4, R201.reuse, PT ;  /* 0x000000c90400720c */ /* 0x080fe20003f46270 */
[----:B------:R-:W-:Y:S01]  /*0750*/  IMAD R19, R13, UR5, R11 ;  /* 0x000000050d137c24 */ /* 0x000fe2000f8e020b */
[----:B------:R-:W-:-:S02]  /*0760*/  ISETP.GE.AND P1, PT, R0, R201, PT ;  /* 0x000000c90000720c */ /* 0x000fc40003f26270 */
[----:B------:R-:W-:Y:S01]  /*0770*/  LOP3.LUT R13, R6, 0x80, RZ, 0xfc, !PT ;  /* 0x00000080060d7812 */ /* 0x000fe200078efcff */
        /* <DEDUP_REMOVED lines=14> */
.L_x_1868:
[----:B------:R-:W-:Y:S05]  /*0860*/  BSYNC.RECONVERGENT B0 ;  /* 0x0000000000007941 */ /* 0x000fea0003800200 */
.L_x_1867:
        /* <DEDUP_REMOVED lines=20> */
.L_x_1870:
[----:B------:R-:W-:Y:S05]  /*09b0*/  BSYNC.RECONVERGENT B0 ;  /* 0x0000000000007941 */ /* 0x000fea0003800200 */
.L_x_1869:
        /* <DEDUP_REMOVED lines=20> */
.L_x_1872:
[----:B------:R-:W-:Y:S05]  /*0b00*/  BSYNC.RECONVERGENT B0 ;  /* 0x0000000000007941 */ /* 0x000fea0003800200 */
.L_x_1871:
        /* <DEDUP_REMOVED lines=19> */
.L_x_1874:
[----:B------:R-:W-:Y:S05]  /*0c40*/  BSYNC.RECONVERGENT B0 ;  /* 0x0000000000007941 */ /* 0x000fea0003800200 */
.L_x_1873:
        /* <DEDUP_REMOVED lines=20> */
.L_x_1866:
        /* <DEDUP_REMOVED lines=10> */
.L_x_1875:
[----:B------:R-:W-:Y:S05]  /*0e30*/  BRA.U !UP0, `(.L_x_1876) ;  /* 0x00000005089c7547 */ /* 0x000fea000b800000 */
[----:B------:R-:W1:Y:S01]  /*0e40*/  LDC R7, c[0x0][0x4f0] ;  /* 0x00013c00ff077b82 */ /* 0x000e620000000800 */
[----:B-----5:R-:W-:Y:S01]  /*0e50*/  LEA R4, R135, 0xffffffc0, 0x6 ;  /* 0xffffffc087047811 */ /* 0x020fe200078e30ff */
[----:B------:R-:W2:Y:S03]  /*0e60*/  LDCU.64 UR4, c[0x0][0x4e8] ;  /* 0x00009d00ff0477ac */ /* 0x000ea60008000a00 */
[----:B------:R-:W-:Y:S01]  /*0e70*/  IABS R0, R4 ;  /* 0x0000000400007213 */ /* 0x000fe20000000000 */
[----:B------:R-:W3:Y:S02]  /*0e80*/  LDCU.64 UR8, c[0x0][0x3a0] ;  /* 0x00007400ff0877ac */ /* 0x000ee40008000a00 */
[----:B------:R-:W4:Y:S01]  /*0e90*/  LDC R16, c[0x0][0x3e8] ;  /* 0x0000fa00ff107b82 */ /* 0x000f220000000800 */
[----:B------:R-:W3:Y:S01]  /*0ea0*/  LDCU.64 UR14, c[0x0][0x3b8] ;  /* 0x00007700ff0e77ac */ /* 0x000ee20008000a00 */
        /* <DEDUP_REMOVED lines=26> */
[----:B------:R-:W-:-:S03]  /*1050*/  LEA.HI.X R203, R8, UR13, R203, 0x2, P0 ;  /* 0x0000000d08cb7c11 */ /* 0x000fc600080f14cb */
[----:B------:R-:W-:Y:S01]  /*1060*/  @!P1 IMAD.MOV R3, RZ, RZ, -R3 ;  /* 0x000000ffff039224 */ /* 0x000fe200078e0a03 */
[----:B------:R-:W-:-:S05]  /*1070*/  @!P3 LOP3.LUT R3, RZ, R7, RZ, 0x33, !PT ;  /* 0x00000007ff03b212 */ /* 0x000fca00078e33ff */
[----:B------:R-:W-:-:S05]  /*1080*/  IMAD.WIDE R18, R3, 0x4, R202 ;  /* 0x0000000403127825 */ /* 0x000fca00078e02ca */
[----:B------:R-:W2:Y:S01]  /*1090*/  LDG.E R8, desc[UR6][R18.64] ;  /* 0x0000000612087981 */ /* 0x000ea2000c1e1900 */
[----:B----4-:R-:W-:Y:S02]  /*10a0*/  IABS R2, R16 ;  /* 0x0000001000027213 */ /* 0x010fe40000000000 */
[----:B------:R-:W-:Y:S02]  /*10b0*/  IADD3 R3, PT, PT, -R3, RZ, RZ ;  /* 0x000000ff03037210 */ /* 0x000fe40007ffe1ff */
[----:B------:R-:W4:Y:S03]  /*10c0*/  I2F.RP R9, R2 ;  /* 0x0000000200097306 */ /* 0x000f260000209400 */
[----:B------:R-:W-:Y:S01]  /*10d0*/  IMAD R4, R7, R3, R4 ;  /* 0x0000000307047224 */ /* 0x000fe200078e0204 */
[----:B---3--:R-:W-:-:S04]  /*10e0*/  MOV R7, UR15 ;  /* 0x0000000f00077c02 */ /* 0x008fc80008000f00 */
[----:B----4-:R-:W3:Y:S02]  /*10f0*/  MUFU.RCP R10, R9 ;  /* 0x00000009000a7308 */ /* 0x010ee40000001000 */
[----:B---3--:R-:W-:-:S06]  /*1100*/  IADD3 R10, PT, PT, R10, 0xffffffe, RZ ;  /* 0x0ffffffe0a0a7810 */ /* 0x008fcc0007ffe0ff */
[----:B------:R-:W3:Y:S02]  /*1110*/  F2I.FTZ.U32.TRUNC.NTZ R11, R10 ;  /* 0x0000000a000b7305 */ /* 0x000ee4000021f000 */
[----:B---3--:R-:W-:Y:S01]  /*1120*/  IMAD.MOV R0, RZ, RZ, -R11 ;  /* 0x000000ffff007224 */ /* 0x008fe200078e0a0b */
[----:B------:R-:W-:-:S03]  /*1130*/  MOV R10, RZ ;  /* 0x000000ff000a7202 */ /* 0x000fc60000000f00 */
[----:B------:R-:W-:Y:S01]  /*1140*/  IMAD R6, R0, R2, RZ ;  /* 0x0000000200067224 */ /* 0x000fe200078e02ff */
[----:B------:R-:W-:-:S03]  /*1150*/  IABS R0, R13 ;  /* 0x0000000d00007213 */ /* 0x000fc60000000000 */
[----:B------:R-:W-:-:S04]  /*1160*/  IMAD.HI.U32 R11, R11, R6, R10 ;  /* 0x000000060b0b7227 */ /* 0x000fc800078e000a */
[----:B------:R-:W-:-:S04]  /*1170*/  IMAD.MOV.U32 R6, RZ, RZ, R0 ;  /* 0x000000ffff067224 */ /* 0x000fc800078e0000 */
[----:B------:R-:W-:-:S05]  /*1180*/  IMAD.HI.U32 R0, R11, R6, RZ ;  /* 0x000000060b007227 */ /* 0x000fca00078e00ff */
[----:B------:R-:W-:-:S05]  /*1190*/  IADD3 R9, PT, PT, -R0, RZ, RZ ;  /* 0x000000ff00097210 */ /* 0x000fca0007ffe1ff */
[----:B------:R-:W-:Y:S01]  /*11a0*/  IMAD R11, R2, R9, R6 ;  /* 0x00000009020b7224 */ /* 0x000fe200078e0206 */
[----:B------:R-:W-:-:S04]  /*11b0*/  MOV R6, UR14 ;  /* 0x0000000e00067c02 */ /* 0x000fc80008000f00 */
        /* <DEDUP_REMOVED lines=9> */
[----:B--2---:R-:W-:Y:S01]  /*1250*/  SHF.R.S32.HI R9, RZ, 0x1f, R8 ;  /* 0x0000001fff097819 */ /* 0x004fe20000011408 */
        /* <DEDUP_REMOVED lines=9> */
[----:B------:R-:W-:Y:S01]  /*12f0*/  IMAD.MOV.U32 R11, RZ, RZ, R0 ;  /* 0x000000ffff0b7224 */ /* 0x000fe200078e0000 */
[----:B------:R-:W-:Y:S01]  /*1300*/  MOV R20, R10 ;  /* 0x0000000a00147202 */ /* 0x000fe20000000f00 */
[----:B------:R-:W-:Y:S01]  /*1310*/  IMAD.IADD R19, R9, 0x1, R18 ;  /* 0x0000000109137824 */ /* 0x000fe200078e0212 */
[----:B------:R-:W-:Y:S01]  /*1320*/  SHF.R.S32.HI R9, RZ, 0x1f, R4 ;  /* 0x0000001fff097819 */ /* 0x000fe20000011404 */
[----:B------:R-:W-:Y:S01]  /*1330*/  IMAD.MOV.U32 R18, RZ, RZ, R8 ;  /* 0x000000ffff127224 */ /* 0x000fe200078e0008 */
[----:B------:R-:W-:Y:S01]  /*1340*/  @!P0 IADD3 R11, PT, PT, -R11, RZ, RZ ;  /* 0x000000ff0b0b8210 */ /* 0x000fe20007ffe1ff */
[----:B------:R-:W-:-:S03]  /*1350*/  IMAD.WIDE.U32 R20, R4, R6, R20 ;  /* 0x0000000604147225 */ /* 0x000fc600078e0014 */
[----:B------:R-:W-:Y:S01]  /*1360*/  SEL R10, R16, R11, !P1 ;  /* 0x0000000b100a7207 */ /* 0x000fe20004800000 */
[----:B------:R-:W-:-:S04]  /*1370*/  IMAD R8, R9, R6, RZ ;  /* 0x0000000609087224 */ /* 0x000fc800078e02ff */
[----:B------:R-:W-:Y:S01]  /*1380*/  IMAD R8, R4, R7, R8 ;  /* 0x0000000704087224 */ /* 0x000fe200078e0208 */
[----:B--2---:R-:W-:Y:S01]  /*1390*/  MOV R2, UR4 ;  /* 0x0000000400027c02 */ /* 0x004fe20008000f00 */
[----:B------:R-:W-:-:S03]  /*13a0*/  IMAD.U32 R3, RZ, RZ, UR5 ;  /* 0x00000005ff037e24 */ /* 0x000fc6000f8e00ff */
[----:B------:R-:W-:Y:S01]  /*13b0*/  IADD3 R21, PT, PT, R21, R8, RZ ;  /* 0x0000000815157210 */ /* 0x000fe20007ffe0ff */
[-C--:B------:R-:W-:Y:S02]  /*13c0*/  IMAD R9, R9, R2.reuse, RZ ;  /* 0x0000000209097224 */ /* 0x080fe400078e02ff */
[----:B------:R-:W-:-:S04]  /*13d0*/  IMAD.WIDE.U32 R18, R4, R2, R18 ;  /* 0x0000000204127225 */ /* 0x000fc800078e0012 */
[----:B------:R-:W-:Y:S01]  /*13e0*/  IMAD R9, R4, R3, R9 ;  /* 0x0000000304097224 */ /* 0x000fe200078e0209 */
[----:B------:R-:W-:Y:S01]  /*13f0*/  SHF.R.S32.HI R4, RZ, 0x1f, R10 ;  /* 0x0000001fff047819 */ /* 0x000fe2000001140a */
[----:B-1----:R-:W-:-:S03]  /*1400*/  IMAD.WIDE.U32 R20, R10, UR8, R20 ;  /* 0x000000080a147c25 */ /* 0x002fc6000f8e0014 */
[----:B------:R-:W-:Y:S01]  /*1410*/  IADD3 R19, PT, PT, R19, R9, RZ ;  /* 0x0000000913137210 */ /* 0x000fe20007ffe0ff */
[C---:B------:R-:W-:Y:S01]  /*1420*/  IMAD R11, R4.reuse, UR10, RZ ;  /* 0x0000000a040b7c24 */ /* 0x040fe2000f8e02ff */
[----:B------:R-:W-:Y:S01]  /*1430*/  MOV R14, R20 ;  /* 0x00000014000e7202 */ /* 0x000fe20000000f00 */
[----:B------:R-:W-:Y:S02]  /*1440*/  IMAD R9, R4, UR8, RZ ;  /* 0x0000000804097c24 */ /* 0x000fe4000f8e02ff */
[C---:B------:R-:W-:Y:S02]  /*1450*/  IMAD R11, R10.reuse, UR11, R11 ;  /* 0x0000000b0a0b7c24 */ /* 0x040fe4000f8e020b */
[----:B------:R-:W-:-:S04]  /*1460*/  IMAD.WIDE.U32 R18, R10, UR10, R18 ;  /* 0x0000000a0a127c25 */ /* 0x000fc8000f8e0012 */
[----:B------:R-:W-:Y:S01]  /*1470*/  IMAD R9, R10, UR9, R9 ;  /* 0x000000090a097c24 */ /* 0x000fe2000f8e0209 */
[----:B------:R-:W-:-:S03]  /*1480*/  IADD3 R11, PT, PT, R19, R11, RZ ;  /* 0x0000000b130b7210 */ /* 0x000fc60007ffe0ff */
[----:B------:R-:W-:Y:S01]  /*1490*/  IMAD.IADD R10, R21, 0x1, R9 ;  /* 0x00000001150a7824 */ /* 0x000fe200078e0209 */
[----:B------:R-:W-:Y:S06]  /*14a0*/  BRA `(.L_x_1877) ;  /* 0x0000000400647947 */ /* 0x000fec0003800000 */
.L_x_1876:
        /* <DEDUP_REMOVED lines=13> */
[----:B------:R-:W-:Y:S02]  /*1580*/  IADD3 R17, PT, PT, R11, R3, RZ ;  /* 0x000000030b117210 */ /* 0x000fe40007ffe0ff */
[----:B------:R-:W-:Y:S01]  /*1590*/  MOV R12, R10 ;  /* 0x0000000a000c7202 */ /* 0x000fe20000000f00 */
[----:B------:R-:W-:Y:S05]  /*15a0*/  BRA `(.L_x_1879) ;  /* 0x0000000000187947 */ /* 0x000fea0003800000 */
.L_x_1878:
[----:B------:R-:W2:Y:S01]  /*15b0*/  LDC.64 R6, c[0x0][0x3b8] ;  /* 0x0000ee00ff067b82 */ /* 0x000ea20000000a00 */
[----:B-1----:R-:W-:-:S05]  /*15c0*/  IADD3 R2, PT, PT, R0, R9, RZ ;  /* 0x0000000900027210 */ /* 0x002fca0007ffe0ff */
[C---:B--2---:R-:W-:Y:S02]  /*15d0*/  IMAD R17, R2.reuse, R7, RZ ;  /* 0x0000000702117224 */ /* 0x044fe400078e02ff */
[----:B------:R-:W-:-:S05]  /*15e0*/  IMAD.WIDE.U32 R2, R2, R6, RZ ;  /* 0x0000000602027225 */ /* 0x000fca00078e00ff */
[----:B------:R-:W-:Y:S02]  /*15f0*/  IADD3 R17, PT, PT, R3, R17, RZ ;  /* 0x0000001103117210 */ /* 0x000fe40007ffe0ff */
[----:B------:R-:W-:Y:S02]  /*1600*/  MOV R12, R2 ;  /* 0x00000002000c7202 */ /* 0x000fe40000000f00 */
.L_x_1879:
[----:B------:R-:W-:Y:S05]  /*1610*/  @P0 BRA `(.L_x_1880) ;  /* 0x0000000000340947 */ /* 0x000fea0003800000 */
[----:B------:R-:W1:Y:S01]  /*1620*/  LDC.64 R2, c[0x0][0x3c0] ;  /* 0x0000f000ff027b82 */ /* 0x000e620000000a00 */
        /* <DEDUP_REMOVED lines=10> */
[----:B------:R-:W-:Y:S01]  /*16d0*/  IADD3 R19, PT, PT, R19, R11, RZ ;  /* 0x0000000b13137210 */ /* 0x000fe20007ffe0ff */
[----:B------:R-:W-:Y:S06]  /*16e0*/  BRA `(.L_x_1881) ;  /* 0x0000000000187947 */ /* 0x000fec0003800000 */
.L_x_1880:
[----:B------:R-:W1:Y:S01]  /*16f0*/  LDC.64 R2, c[0x0][0x3c0] ;  /* 0x0000f000ff027b82 */ /* 0x000e620000000a00 */
[----:B------:R-:W-:-:S05]  /*1700*/  IADD3 R0, PT, PT, R0, R9, RZ ;  /* 0x0000000900007210 */ /* 0x000fca0007ffe0ff */
[C---:B-1----:R-:W-:Y:S02]  /*1710*/  IMAD R19, R0.reuse, R3, RZ ;  /* 0x0000000300137224 */ /* 0x042fe400078e02ff */
[----:B------:R-:W-:-:S05]  /*1720*/  IMAD.WIDE.U32 R8, R0, R2, RZ ;  /* 0x0000000200087225 */ /* 0x000fca00078e00ff */
[----:B------:R-:W-:Y:S02]  /*1730*/  IADD3 R19, PT, PT, R9, R19, RZ ;  /* 0x0000001309137210 */ /* 0x000fe40007ffe0ff */
[----:B------:R-:W-:-:S07]  /*1740*/  MOV R18, R8 ;  /* 0x0000000800127202 */ /* 0x000fce0000000f00 */
.L_x_1881:
[----:B------:R-:W1:Y:S01]  /*1750*/  LDC R16, c[0x0][0x3e8] ;  /* 0x0000fa00ff107b82 */ /* 0x000e620000000800 */
[----:B------:R-:W-:Y:S02]  /*1760*/  MOV R22, R12 ;  /* 0x0000000c00167202 */ /* 0x000fe40000000f00 */
[----:B------:R-:W-:Y:S02]  /*1770*/  CS2R R202, SRZ ;  /* 0x0000000000ca7805 */ /* 0x000fe4000001ff00 */
[----:B------:R-:W-:Y:S02]  /*1780*/  MOV R23, R17 ;  /* 0x0000001100177202 */ /* 0x000fe40000000f00 */
        /* <DEDUP_REMOVED lines=22> */
[----:B------:R-:W-:-:S05]  /*18f0*/  LEA R4, R135, 0xffffffc0, 0x6 ;  /* 0xffffffc087047811 */ /* 0x000fca00078e30ff */
[----:B------:R-:W-:Y:S01]  /*1900*/  @P1 VIADD R0, R0, 0x1 ;  /* 0x0000000100001836 */ /* 0x000fe20000000000 */
[----:B------:R-:W-:Y:S01]  /*1910*/  ISETP.NE.AND P1, PT, R16, RZ, PT ;  /* 0x000000ff1000720c */ /* 0x000fe20003f25270 */
[C---:B------:R-:W-:Y:S01]  /*1920*/  IMAD.WIDE.U32 R18, R4.reuse, R2, R18 ;  /* 0x0000000204127225 */ /* 0x040fe200078e0012 */
[----:B------:R-:W-:Y:S02]  /*1930*/  LOP3.LUT R16, RZ, R16, RZ, 0x33, !PT ;  /* 0x00000010ff107212 */ /* 0x000fe400078e33ff */
[----:B------:R-:W-:Y:S01]  /*1940*/  MOV R21, R0 ;  /* 0x0000000000157202 */ /* 0x000fe20000000f00 */
[----:B------:R-:W-:-:S04]  /*1950*/  IMAD R19, R4, R3, R19 ;  /* 0x0000000304137224 */ /* 0x000fc800078e0213 */
[----:B------:R-:W-:-:S05]  /*1960*/  @!P0 IMAD.MOV R21, RZ, RZ, -R21 ;  /* 0x000000ffff158224 */ /* 0x000fca00078e0a15 */
[----:B------:R-:W-:Y:S01]  /*1970*/  SEL R12, R16, R21, !P1 ;  /* 0x00000015100c7207 */ /* 0x000fe20004800000 */
[----:B------:R-:W-:-:S03]  /*1980*/  IMAD.WIDE.U32 R20, R4, R6, R22 ;  /* 0x0000000604147225 */ /* 0x000fc600078e0016 */
[----:B------:R-:W-:Y:S01]  /*1990*/  SHF.R.S32.HI R17, RZ, 0x1f, R12 ;  /* 0x0000001fff117819 */ /* 0x000fe2000001140c */
[----:B------:R-:W-:Y:S02]  /*19a0*/  IMAD R21, R4, R7, R21 ;  /* 0x0000000704157224 */ /* 0x000fe400078e0215 */
[----:B-1----:R-:W-:-:S04]  /*19b0*/  IMAD.WIDE.U32 R18, R12, R10, R18 ;  /* 0x0000000a0c127225 */ /* 0x002fc800078e0012 */
[C---:B------:R-:W-:Y:S02]  /*19c0*/  IMAD R4, R17.reuse, R10, RZ ;  /* 0x0000000a11047224 */ /* 0x040fe400078e02ff */
[-C--:B--2---:R-:W-:Y:S02]  /*19d0*/  IMAD R17, R17, R8.reuse, RZ ;  /* 0x0000000811117224 */ /* 0x084fe400078e02ff */
[----:B------:R-:W-:-:S04]  /*19e0*/  IMAD.WIDE.U32 R20, R12, R8, R20 ;  /* 0x000000080c147225 */ /* 0x000fc800078e0014 */
[C---:B------:R-:W-:Y:S01]  /*19f0*/  IMAD R9, R12.reuse, R9, R17 ;  /* 0x000000090c097224 */ /* 0x040fe200078e0211 */
[----:B------:R-:W-:Y:S01]  /*1a00*/  MOV R14, R20 ;  /* 0x00000014000e7202 */ /* 0x000fe20000000f00 */
[----:B------:R-:W-:-:S03]  /*1a10*/  IMAD R11, R12, R11, R4 ;  /* 0x0000000b0c0b7224 */ /* 0x000fc600078e0204 */
[----:B------:R-:W-:Y:S01]  /*1a20*/  IADD3 R10, PT, PT, R21, R9, RZ ;  /* 0x00000009150a7210 */ /* 0x000fe20007ffe0ff */
[----:B------:R-:W-:-:S07]  /*1a30*/  IMAD.IADD R11, R19, 0x1, R11 ;  /* 0x00000001130b7824 */ /* 0x000fce00078e020b */
.L_x_1877:
[----:B------:R-:W-:Y:S01]  /*1a40*/  IMAD.MOV.U32 R50, RZ, RZ, RZ ;  /* 0x000000ffff327224 */ /* 0x000fe200078e00ff */
[----:B------:R-:W1:Y:S01]  /*1a50*/  LDC.64 R112, c[0x0][0x3b0] ;  /* 0x0000ec00ff707b82 */ /* 0x000e620000000a00 */
[----:B------:R-:W-:Y:S01]  /*1a60*/  IMAD.SHL.U32 R81, R64, 0x8, RZ ;  /* 0x0000000840517824 */ /* 0x000fe200078e00ff */
[--C-:B------:R-:W-:Y:S01]  /*1a70*/  SHF.R.U32.HI R114, RZ, 0x3, R64.reuse ;  /* 0x00000003ff727819 */ /* 0x100fe20000011640 */
[----:B------:R-:W2:Y:S02]  /*1a80*/  LDCU.64 UR4, c[0x0][0x390] ;  /* 0x00007200ff0477ac */ /* 0x000ea40008000a00 */
[----:B------:R3:W5:Y:S01]  /*1a90*/  @P2 LDG.E R50, desc[UR6][R116.64] ;  /* 0x0000000674322981 */ /* 0x000762000c1e1900 */
[----:B------:R-:W-:Y:S01]  /*1aa0*/  ISETP.NE.AND P2, PT, R200, -0x1, PT ;  /* 0xffffffffc800780c */ /* 0x000fe20003f45270 */
[----:B------:R-:W4:Y:S01]  /*1ab0*/  LDCU.64 UR10, c[0x0][0x3c8] ;  /* 0x00007900ff0a77ac */ /* 0x000f220008000a00 */
[----:B------:R-:W-:Y:S01]  /*1ac0*/  LOP3.LUT R12, R81, 0x38, RZ, 0xc0, !PT ;  /* 0x00000038510c7812 */ /* 0x000fe200078ec0ff */
[----:B------:R-:W2:Y:S01]  /*1ad0*/  LDC R4, c[0x0][0x450] ;  /* 0x00011400ff047b82 */ /* 0x000ea20000000800 */
[----:B------:R-:W-:Y:S01]  /*1ae0*/  SHF.L.U64.HI R68, R2, 0x4, R3 ;  /* 0x0000000402447819 */ /* 0x000fe20000010203 */
[----:B------:R-:W3:Y:S01]  /*1af0*/  LDCU.64 UR8, c[0x0][0x388] ;  /* 0x00007100ff0877ac */ /* 0x000ee20008000a00 */
[----:B------:R-:W-:Y:S01]  /*1b00*/  IMAD.SHL.U32 R75, R64, 0x4, RZ ;  /* 0x00000004404b7824 */ /* 0x000fe200078e00ff */
[----:B------:R-:W-:Y:S01]  /*1b10*/  SHF.R.U32.HI R70, RZ, 0x1, R64 ;  /* 0x00000001ff467819 */ /* 0x000fe20000011640 */
[----:B------:R-:W-:Y:S01]  /*1b20*/  IMAD.MOV.U32 R115, RZ, RZ, RZ ;  /* 0x000000ffff737224 */ /* 0x000fe200078e00ff */
[----:B------:R-:W-:Y:S01]  /*1b30*/  SHF.L.U64.HI R60, R6, 0x4, R7 ;  /* 0x00000004063c7819 */ /* 0x000fe20000010207 */
[----:B------:R-:W-:Y:S01]  /*1b40*/  IMAD.SHL.U32 R65, R2, 0x10, RZ ;  /* 0x0000001002417824 */ /* 0x000fe200078e00ff */
[----:B------:R-:W-:Y:S01]  /*1b50*/  LOP3.LUT R75, R75, 0x1c, RZ, 0xc0, !PT ;  /* 0x0000001c4b4b7812 */ /* 0x000fe200078ec0ff */
[----:B------:R-:W-:Y:S01]  /*1b60*/  VIADD R61, R135, 0xffffffff ;  /* 0xffffffff873d7836 */ /* 0x000fe20000000000 */
[----:B------:R-:W4:Y:S01]  /*1b70*/  @!P2 LDC.64 R8, c[0x0][0x398] ;  /* 0x0000e600ff08ab82 */ /* 0x000f220000000a00 */
[----:B------:R-:W-:-:S02]  /*1b80*/  IMAD.SHL.U32 R49, R6, 0x10, RZ ;  /* 0x0000001006317824 */ /* 0x000fc400078e00ff */
[----:B------:R-:W-:Y:S02]  /*1b90*/  IMAD.SHL.U32 R133, R61, 0x40, RZ ;  /* 0x000000403d857824 */ /* 0x000fe400078e00ff */
[----:B-1----:R-:W-:Y:S01]  /*1ba0*/  @P2 IMAD.WIDE.U32 R20, R200, R112, RZ ;  /* 0x00000070c8142225 */ /* 0x002fe200078e00ff */
[----:B--2---:R-:W-:-:S04]  /*1bb0*/  LEA.HI R77, R4, R4, RZ, 0x1 ;  /* 0x00000004044d7211 */ /* 0x004fc800078f08ff */
[----:B------:R-:W-:-:S05]  /*1bc0*/  SHF.R.S32.HI R77, RZ, 0x1, R77 ;  /* 0x00000001ff4d7819 */ /* 0x000fca000001144d */
[----:B------:R-:W-:Y:S02]  /*1bd0*/  IMAD R76, R114, R77, R75 ;  /* 0x0000004d724c7224 */ /* 0x000fe400078e024b */
[----:B----4-:R-:W-:-:S03]  /*1be0*/  @!P2 IMAD.WIDE.U32 R22, R5, R8, RZ ;  /* 0x000000080516a225 */ /* 0x010fc600078e00ff */
[----:B------:R-:W-:Y:S01]  /*1bf0*/  IADD3 R75, PT, PT, R75, R76, RZ ;  /* 0x0000004c4b4b7210 */ /* 0x000fe20007ffe0ff */
[----:B------:R-:W-:Y:S01]  /*1c00*/  @!P2 IMAD R9, R5, R9, R23 ;  /* 0x000000090509a224 */ /* 0x000fe200078e0217 */
[----:B------:R-:W-:Y:S01]  /*1c10*/  SHF.R.S32.HI R74, RZ, 0x1f, R76 ;  /* 0x0000001fff4a7819 */ /* 0x000fe2000001144c */
[----:B------:R-:W-:Y:S01]  /*1c20*/  @!P2 IMAD.MOV.U32 R8, RZ, RZ, R22 ;  /* 0x000000ffff08a224 */ /* 0x000fe200078e0016 */
[----:B------:R-:W-:Y:S01]  /*1c30*/  SHF.R.S32.HI R73, RZ, 0x1f, R75 ;  /* 0x0000001fff497819 */ /* 0x000fe2000001144b */
[----:B------:R-:W-:Y:S02]  /*1c40*/  @P2 IMAD R9, R200, R113, R21 ;  /* 0x00000071c8092224 */ /* 0x000fe400078e0215 */
[----:B------:R-:W-:Y:S01]  /*1c50*/  @P2 IMAD.MOV.U32 R8, RZ, RZ, R20 ;  /* 0x000000ffff082224 */ /* 0x000fe200078e0014 */
[C---:B------:R-:W-:Y:S02]  /*1c60*/  IADD3 R18, P2, PT, R12.reuse, R18, RZ ;  /* 0x000000120c127210 */ /* 0x040fe40007f5e0ff */
[C---:B------:R-:W-:Y:S01]  /*1c70*/  IADD3 R20, P3, PT, R12.reuse, R14, RZ ;  /* 0x0000000e0c147210 */ /* 0x040fe20007f7e0ff */
[----:B------:R-:W-:Y:S01]  /*1c80*/  IMAD.WIDE.U32 R14, R15, 0x40, R114 ;  /* 0x000000400f0e7825 */ /* 0x000fe200078e0072 */
[----:B------:R-:W-:-:S02]  /*1c90*/  IADD3 R8, P4, PT, R12, R8, RZ ;  /* 0x000000080c087210 */ /* 0x000fc40007f9e0ff */
[----:B------:R-:W-:Y:S01]  /*1ca0*/  IADD3.X R21, PT, PT, RZ, R10, RZ, P3, !PT ;  /* 0x0000000aff157210 */ /* 0x000fe20001ffe4ff */
[----:B------:R-:W-:Y:S02]  /*1cb0*/  IMAD.X R19, RZ, RZ, R11, P2 ;  /* 0x000000ffff137224 */ /* 0x000fe400010e060b */
[----:B------:R-:W-:Y:S02]  /*1cc0*/  IMAD.X R9, RZ, RZ, R9, P4 ;  /* 0x000000ffff097224 */ /* 0x000fe400020e0609 */
[----:B------:R-:W-:Y:S01]  /*1cd0*/  IMAD.WIDE.U32 R18, R114, R2, R18 ;  /* 0x0000000272127225 */ /* 0x000fe200078e0012 */
[----:B------:R-:W-:-:S03]  /*1ce0*/  SHF.L.U32 R2, R64, 0x6, RZ ;  /* 0x0000000640027819 */ /* 0x000fc600000006ff */
[----:B------:R-:W-:Y:S01]  /*1cf0*/  IMAD R83, R114, R3, R19 ;  /* 0x0000000372537224 */ /* 0x000fe200078e0213 */
[----:B------:R-:W-:Y:S01]  /*1d00*/  SHF.R.S32.HI R3, RZ, 0x1f, R72 ;  /* 0x0000001fff037819 */ /* 0x000fe20000011448 */
[----:B------:R-:W-:Y:S01]  /*1d10*/  IMAD.SHL.U32 R84, R18, 0x2, RZ ;  /* 0x0000000212547824 */ /* 0x000fe200078e00ff */
[----:B------:R-:W-:Y:S01]  /*1d20*/  LOP3.LUT R2, R2, 0x1c0, RZ, 0xc0, !PT ;  /* 0x000001c002027812 */ /* 0x000fe200078ec0ff */
[----:B------:R-:W-:Y:S01]  /*1d30*/  IMAD.WIDE.U32 R20, R114, R6, R20 ;  /* 0x0000000672147225 */ /* 0x000fe200078e0014 */
[----:B------:R-:W-:Y:S02]  /*1d40*/  LEA.HI R3, R3, R72, RZ, 0x6 ;  /* 0x0000004803037211 */ /* 0x000fe400078f30ff */
[----:B------:R-:W-:Y:S01]  /*1d50*/  SHF.L.U64.HI R83, R18, 0x1, R83 ;  /* 0x0000000112537819 */ /* 0x000fe20000010253 */
[----:B------:R-:W-:Y:S01]  /*1d60*/  IMAD R87, R114, R7, R21 ;  /* 0x0000000772577224 */ /* 0x000fe200078e0215 */
[----:B------:R-:W-:Y:S01]  /*1d70*/  SHF.R.S32.HI R3, RZ, 0x6, R3 ;  /* 0x00000006ff037819 */ /* 0x000fe20000011403 */
[----:B------:R-:W-:Y:S01]  /*1d80*/  IMAD.WIDE.U32 R10, R13, UR10, R8 ;  /* 0x0000000a0d0a7c25 */ /* 0x000fe2000f8e0008 */
[----:B------:R-:W-:-:S02]  /*1d90*/  IADD3 R84, P2, PT, R84, UR4, RZ ;  /* 0x0000000454547c10 */ /* 0x000fc4000ff5e0ff */
[----:B------:R-:W-:Y:S01]  /*1da0*/  VIMNMX R82, PT, PT, R194, R3, !PT ;  /* 0x00000003c2527248 */ /* 0x000fe20007fe0100 */
[----:B------:R-:W-:Y:S01]  /*1db0*/  IMAD R8, R15, R112, RZ ;  /* 0x000000700f087224 */ /* 0x000fe200078e02ff */
[----:B------:R-:W-:Y:S01]  /*1dc0*/  IADD3.X R83, PT, PT, R83, UR5, RZ, P2, !PT ;  /* 0x0000000553537c10 */ /* 0x000fe200097fe4ff */
[----:B------:R-:W-:Y:S01]  /*1dd0*/  IMAD R11, R13, UR11, R11 ;  /* 0x0000000b0d0b7c24 */ /* 0x000fe2000f8e020b */
[----:B------:R-:W-:Y:S01]  /*1de0*/  ISETP.GT.U32.AND P2, PT, R135, R82, PT ;  /* 0x000000528700720c */ /* 0x000fe20003f44070 */
[----:B------:R-:W-:Y:S01]  /*1df0*/  IMAD R71, R14, R113, R8 ;  /* 0x000000710e477224 */ /* 0x000fe200078e0208 */
[----:B------:R-:W-:Y:S01]  /*1e00*/  SHF.L.U32 R86, R20, 0x1, RZ ;  /* 0x0000000114567819 */ /* 0x000fe200000006ff */
[----:B------:R-:W-:Y:S01]  /*1e10*/  IMAD.WIDE.U32 R112, R14, R112, R10 ;  /* 0x000000700e707225 */ /* 0x000fe200078e000a */
[----:B------:R-:W-:Y:S02]  /*1e20*/  SHF.L.U64.HI R87, R20, 0x1, R87 ;  /* 0x0000000114577819 */ /* 0x000fe40000010257 */
[----:B---3--:R-:W-:Y:S01]  /*1e30*/  IADD3 R86, P3, PT, R86, UR8, RZ ;  /* 0x0000000856567c10 */ /* 0x008fe2000ff7e0ff */
[----:B------:R-:W-:Y:S01]  /*1e40*/  IMAD.MOV.U32 R198, RZ, RZ, R84 ;  /* 0x000000ffffc67224 */ /* 0x000fe200078e0054 */
[----:B------:R-:W-:Y:S01]  /*1e50*/  LOP3.LUT R69, R2, 0x38, R81, 0xf8, !PT ;  /* 0x0000003802457812 */ /* 0x000fe200078ef851 */
[----:B------:R-:W-:Y:S01]  /*1e60*/  IMAD.IADD R71, R113, 0x1, R71 ;  /* 0x0000000171477824 */ /* 0x000fe200078e0247 */
[----:B------:R-:W-:Y:S01]  /*1e70*/  IADD3.X R87, PT, PT, R87, UR9, RZ, P3, !PT ;  /* 0x0000000957577c10 */ /* 0x000fe20009ffe4ff */
[----:B------:R-:W-:Y:S01]  /*1e80*/  IMAD.MOV.U32 R196, RZ, RZ, R86 ;  /* 0x000000ffffc47224 */ /* 0x000fe200078e0056 */
[----:B------:R-:W-:-:S02]  /*1e90*/  LOP3.LUT R10, R12, 0x40, RZ, 0xfc, !PT ;  /* 0x000000400c0a7812 */ /* 0x000fc400078efcff */
[----:B------:R-:W-:Y:S01]  /*1ea0*/  LOP3.LUT R9, R12, 0x80, RZ, 0xfc, !PT ;  /* 0x000000800c097812 */ /* 0x000fe200078efcff */
[----:B------:R-:W-:Y:S01]  /*1eb0*/  IMAD.MOV.U32 R195, RZ, RZ, R87 ;  /* 0x000000ffffc37224 */ /* 0x000fe200078e0057 */
[----:B------:R-:W-:Y:S02]  /*1ec0*/  LOP3.LUT R67, R69, 0x8, R70, 0x78, !PT ;  /* 0x0000000845437812 */ /* 0x000fe400078e7846 */
[----:B------:R-:W-:Y:S01]  /*1ed0*/  MOV R199, R83 ;  /* 0x0000005300c77202 */ /* 0x000fe20000000f00 */
[----:B------:R-:W-:Y:S06]  /*1ee0*/  @!P2 BRA `(.L_x_1882) ;  /* 0x0000008000f4a947 */ /* 0x000fec0003800000 */
[----:B------:R-:W1:Y:S01]  /*1ef0*/  LDC.64 R2, c[0x0][0x4a0] ;  /* 0x00012800ff027b82 */ /* 0x000e620000000a00 */
[----:B------:R-:W2:Y:S01]  /*1f00*/  LDCU.128 UR16, c[0x0][0x4b0] ;  /* 0x00009600ff1077ac */ /* 0x000ea20008000c00 */
[----:B------:R-:W-:Y:S01]  /*1f10*/  IMAD.MOV.U32 R13, RZ, RZ, RZ ;  /* 0x000000ffff0d7224 */ /* 0x000fe200078e00ff */
[----:B------:R-:W-:Y:S01]  /*1f20*/  MOV R106, R133 ;  /* 0x00000085006a7202 */ /* 0x000fe20000000f00 */
[----:B------:R-:W-:Y:S01]  /*1f30*/  @!P0 IMAD.MOV R0, RZ, RZ, -R0 ;  /* 0x000000ffff008224 */ /* 0x000fe200078e0a00 */
[----:B------:R-:W3:Y:S01]  /*1f40*/  LDCU.128 UR8, c[0x0][0x490] ;  /* 0x00009200ff0877ac */ /* 0x000ee20008000c00 */
[----:B-----5:R-:W-:Y:S01]  /*1f50*/  IMAD.IADD R50, R133, 0x1, R50 ;  /* 0x0000000185327824 */ /* 0x020fe200078e0232 */
[C---:B------:R-:W-:Y:S01]  /*1f60*/  SHF.L.U32 R111, R77.reuse, 0x4, RZ ;  /* 0x000000044d6f7819 */ /* 0x040fe200000006ff */
[----:B------:R-:W4:Y:S01]  /*1f70*/  LDC.64 R100, c[0x0][0x4a8] ;  /* 0x00012a00ff647b82 */ /* 0x000f220000000a00 */
[----:B------:R-:W2:Y:S01]  /*1f80*/  LDCU.128 UR12, c[0x0][0x4c0] ;  /* 0x00009800ff0c77ac */ /* 0x000ea20008000c00 */
[----:B------:R-:W-:Y:S01]  /*1f90*/  SEL R16, R16, R0, !P1 ;  /* 0x0000000010107207 */ /* 0x000fe20004800000 */
[----:B------:R-:W-:Y:S01]  /*1fa0*/  IMAD R50, R50, R77, RZ ;  /* 0x0000004d32327224 */ /* 0x000fe200078e02ff */
[C---:B------:R-:W-:Y:S01]  /*1fb0*/  SHF.L.U32 R102, R77.reuse, 0x5, RZ ;  /* 0x000000054d667819 */ /* 0x040fe200000006ff */
[----:B------:R-:W2:Y:S01]  /*1fc0*/  LDCU.64 UR4, c[0x0][0x488] ;  /* 0x00009100ff0477ac */ /* 0x000ea20008000a00 */
[----:B------:R-:W-:Y:S01]  /*1fd0*/  IMAD R104, R77, 0x30, RZ ;  /* 0x000000304d687824 */ /* 0x000fe200078e02ff */
[C---:B------:R-:W-:Y:S01]  /*1fe0*/  IADD3 R79, PT, PT, R114.reuse, 0x20, RZ ;  /* 0x00000020724f7810 */ /* 0x040fe20007ffe0ff */
[C---:B------:R-:W-:Y:S01]  /*1ff0*/  VIADD R80, R114.reuse, 0x10 ;  /* 0x0000001072507836 */ /* 0x040fe20000000000 */
[----:B------:R-:W2:Y:S01]  /*2000*/  LDCU.U8 UR20, c[0x0][0x533] ;  /* 0x0000a660ff1477ac */ /* 0x000ea20008000000 */
[----:B------:R-:W-:Y:S01]  /*2010*/  VIADD R78, R114, 0x30 ;  /* 0x00000030724e7836 */ /* 0x000fe20000000000 */
[----:B------:R-:W-:Y:S01]  /*2020*/  SHF.R.S32.HI R98, RZ, 0x1f, R102 ;  /* 0x0000001fff627819 */ /* 0x000fe20000011466 */
[C---:B------:R-:W-:Y:S01]  /*2030*/  IMAD R109, R135.reuse, -0x40, R72 ;  /* 0xffffffc0876d7824 */ /* 0x040fe200078e0248 */
[----:B------:R-:W-:Y:S01]  /*2040*/  SHF.R.S32.HI R96, RZ, 0x1f, R104 ;  /* 0x0000001fff607819 */ /* 0x000fe20000011468 */
[----:B------:R-:W-:-:S02]  /*2050*/  IMAD R107, R135, -0x40, R62 ;  /* 0xffffffc0876b7824 */ /* 0x000fc400078e023e */
[----:B-1----:R-:W-:Y:S01]  /*2060*/  IMAD.WIDE.U32 R6, R5, R2, R12 ;  /* 0x0000000205067225 */ /* 0x002fe200078e000c */
[----:B------:R-:W-:-:S03]  /*2070*/  IADD3 R2, P0, PT, -R72, R114, RZ ;  /* 0x0000007248027210 */ /* 0x000fc60007f1e1ff */
[C---:B------:R-:W-:Y:S01]  /*2080*/  IMAD R7, R5.reuse, R3, R7 ;  /* 0x0000000305077224 */ /* 0x040fe200078e0207 */
[----:B------:R-:W-:Y:S01]  /*2090*/  SHF.R.S32.HI R3, RZ, 0x1f, R16 ;  /* 0x0000001fff037819 */ /* 0x000fe20000011410 */
[----:B---3--:R-:W-:Y:S01]  /*20a0*/  IMAD.WIDE.U32 R14, R5, UR10, R12 ;  /* 0x0000000a050e7c25 */ /* 0x008fe2000f8e000c */
[----:B----4-:R-:W-:-:S03]  /*20b0*/  SHF.L.U32 R103, R100, 0x4, RZ ;  /* 0x0000000464677819 */ /* 0x010fc600000006ff */
[----:B--2---:R-:W-:Y:S01]  /*20c0*/  IMAD.WIDE.U32 R18, R106, UR16, R6 ;  /* 0x000000106a127c25 */ /* 0x004fe2000f8e0006 */
[----:B------:R-:W-:-:S03]  /*20d0*/  UISETP.NE.AND UP0, UPT, UR20, URZ, UPT ;  /* 0x000000ff1400728c */ /* 0x000fc6000bf05270 */
[----:B------:R-:W-:Y:S02]  /*20e0*/  IMAD R7, R3, UR12, RZ ;  /* 0x0000000c03077c24 */ /* 0x000fe4000f8e02ff */
[----:B------:R-:W-:Y:S02]  /*20f0*/  IMAD R19, R106, UR17, R19 ;  /* 0x000000116a137c24 */ /* 0x000fe4000f8e0213 */
[----:B------:R-:W-:Y:S01]  /*2100*/  IMAD R15, R5, UR11, R15 ;  /* 0x0000000b050f7c24 */ /* 0x000fe2000f8e020f */
[----:B------:R-:W1:Y:S01]  /*2110*/  LDCU.64 UR10, c[0x0][0x4d0] ;  /* 0x00009a00ff0a77ac */ /* 0x000e620008000a00 */
[C---:B------:R-:W-:Y:S02]  /*2120*/  IMAD R4, R16.reuse, UR13, R7 ;  /* 0x0000000d10047c24 */ /* 0x040fe4000f8e0207 */
[----:B------:R-:W-:Y:S01]  /*2130*/  IMAD.WIDE.U32 R6, R16, UR12, R18 ;  /* 0x0000000c10067c25 */ /* 0x000fe2000f8e0012 */
[----:B------:R-:W2:Y:S03]  /*2140*/  LDCU.64 UR12, c[0x0][0x4e0] ;  /* 0x00009c00ff0c77ac */ /* 0x000ea60008000a00 */
[----:B------:R-:W-:Y:S01]  /*2150*/  IMAD.WIDE.U32 R18, R106, R100, R14 ;  /* 0x000000646a127225 */ /* 0x000fe200078e000e */
[----:B------:R-:W-:-:S03]  /*2160*/  SHF.R.S32.HI R15, RZ, 0x1f, R72 ;  /* 0x0000001fff0f7819 */ /* 0x000fc60000011448 */
[----:B------:R-:W-:Y:S02]  /*2170*/  IMAD R3, R3, UR18, RZ ;  /* 0x0000001203037c24 */ /* 0x000fe4000f8e02ff */
[----:B------:R-:W-:Y:S01]  /*2180*/  IMAD.IADD R5, R7, 0x1, R4 ;  /* 0x0000000107057824 */ /* 0x000fe200078e0204 */
[----:B------:R-:W-:Y:S01]  /*2190*/  MOV R4, R6 ;  /* 0x0000000600047202 */ /* 0x000fe20000000f00 */
[----:B------:R-:W-:Y:S01]  /*21a0*/  IMAD.X R15, RZ, RZ, ~R15, P0 ;  /* 0x000000ffff0f7224 */ /* 0x000fe200000e0e0f */
[----:B------:R-:W-:Y:S01]  /*21b0*/  IADD3 R90, P0, PT, R50, R75, RZ ;  /* 0x0000004b325a7210 */ /* 0x000fe20007f1e0ff */
[----:B------:R-:W-:Y:S01]  /*21c0*/  IMAD R6, R16, UR19, R3 ;  /* 0x0000001310067c24 */ /* 0x000fe2000f8e0203 */
[----:B------:R-:W-:Y:S01]  /*21d0*/  SHF.R.S32.HI R3, RZ, 0x1f, R50 ;  /* 0x0000001fff037819 */ /* 0x000fe20000011432 */
[----:B------:R-:W-:Y:S01]  /*21e0*/  IMAD R19, R106, R101, R19 ;  /* 0x000000656a137224 */ /* 0x000fe200078e0213 */
[----:B------:R-:W-:Y:S01]  /*21f0*/  IADD3 R50, P1, PT, R50, R76, RZ ;  /* 0x0000004c32327210 */ /* 0x000fe20007f3e0ff */
[----:B------:R-:W-:Y:S01]  /*2200*/  IMAD R89, R15, UR16, RZ ;  /* 0x000000100f597c24 */ /* 0x000fe2000f8e02ff */
[----:B------:R-:W-:Y:S01]  /*2210*/  UMOV UR19, URZ ;  /* 0x000000ff00137c82 */ /* 0x000fe20008000000 */
[C---:B------:R-:W-:Y:S01]  /*2220*/  IMAD.X R91, R3.reuse, 0x1, R73, P0 ;  /* 0x00000001035b7824 */ /* 0x040fe200000e0649 */
[----:B------:R-:W-:Y:S01]  /*2230*/  IADD3.X R3, PT, PT, R3, R74, RZ, P1, !PT ;  /* 0x0000004a03037210 */ /* 0x000fe20000ffe4ff */
[----:B------:R-:W-:Y:S01]  /*2240*/  IMAD.WIDE.U32 R16, R16, UR18, R18 ;  /* 0x0000001210107c25 */ /* 0x000fe2000f8e0012 */
[----:B------:R-:W-:-:S02]  /*2250*/  USHF.L.U32 UR18, UR16, 0x6, URZ ;  /* 0x0000000610127899 */ /* 0x000fc400080006ff */
[C---:B------:R-:W-:Y:S01]  /*2260*/  SHF.L.U64.HI R0, R50.reuse, 0x1, R3 ;  /* 0x0000000132007819 */ /* 0x040fe20000010203 */
[----:B------:R-:W-:Y:S01]  /*2270*/  IMAD.IADD R7, R17, 0x1, R6 ;  /* 0x0000000111077824 */ /* 0x000fe200078e0206 */
[----:B------:R-:W-:Y:S01]  /*2280*/  SHF.L.U32 R50, R50, 0x1, RZ ;  /* 0x0000000132327819 */ /* 0x000fe200000006ff */
[----:B------:R-:W-:Y:S01]  /*2290*/  IMAD.MOV.U32 R6, RZ, RZ, R16 ;  /* 0x000000ffff067224 */ /* 0x000fe200078e0010 */
[----:B------:R-:W-:Y:S01]  /*22a0*/  SHF.L.U64.HI R91, R90, 0x1, R91 ;  /* 0x000000015a5b7819 */ /* 0x000fe2000001025b */
[----:B------:R-:W-:Y:S01]  /*22b0*/  IMAD.WIDE.U32 R4, R2, UR16, R4 ;  /* 0x0000001002047c25 */ /* 0x000fe2000f8e0004 */
[----:B------:R-:W-:Y:S01]  /*22c0*/  IADD3 R16, P0, PT, R50, UR14, RZ ;  /* 0x0000000e32107c10 */ /* 0x000fe2000ff1e0ff */
[----:B------:R-:W3:Y:S02]  /*22d0*/  LDCU UR16, c[0x0][0x450] ;  /* 0x00008a00ff1077ac */ /* 0x000ee40008000800 */
[-C--:B------:R-:W-:Y:S01]  /*22e0*/  IMAD R15, R15, R100.reuse, RZ ;  /* 0x000000640f0f7224 */ /* 0x080fe200078e02ff */
[----:B------:R-:W-:Y:S01]  /*22f0*/  IADD3.X R17, PT, PT, R0, UR15, RZ, P0, !PT ;  /* 0x0000000f00117c10 */ /* 0x000fe200087fe4ff */
[----:B------:R-:W-:Y:S01]  /*2300*/  IMAD R89, R2, UR17, R89 ;  /* 0x0000001102597c24 */ /* 0x000fe2000f8e0259 */
[----:B-1----:R-:W-:Y:S01]  /*2310*/  IADD3 R50, P0, PT, R50, UR10, RZ ;  /* 0x0000000a32327c10 */ /* 0x002fe2000ff1e0ff */
[----:B------:R-:W-:Y:S01]  /*2320*/  IMAD.SHL.U32 R90, R90, 0x2, RZ ;  /* 0x000000025a5a7824 */ /* 0x000fe200078e00ff */
[----:B------:R-:W-:Y:S01]  /*2330*/  LEA R88, P2, R4, UR8, 0x1 ;  /* 0x0000000804587c11 */ /* 0x000fe2000f8408ff */
[----:B------:R-:W-:Y:S01]  /*2340*/  IMAD R15, R2, R101, R15 ;  /* 0x00000065020f7224 */ /* 0x000fe200078e020f */
[----:B------:R-:W-:Y:S01]  /*2350*/  IADD3.X R51, PT, PT, R0, UR11, RZ, P0, !PT ;  /* 0x0000000b00337c10 */ /* 0x000fe200087fe4ff */
[----:B------:R-:W-:Y:S01]  /*2360*/  IMAD.SHL.U32 R97, R100, 0x40, RZ ;  /* 0x0000004064617824 */ /* 0x000fe200078e00ff */
[----:B------:R-:W-:Y:S01]  /*2370*/  IADD3 R0, P0, PT, RZ, -UR19, RZ ;  /* 0x80000013ff007c10 */ /* 0x000fe2000ff1e0ff */
[----:B------:R-:W-:Y:S01]  /*2380*/  IMAD.WIDE.U32 R2, R2, R100, R6 ;  /* 0x0000006402027225 */ /* 0x000fe200078e0006 */
[----:B------:R-:W-:Y:S01]  /*2390*/  IADD3 R92, P1, PT, R90, UR14, RZ ;  /* 0x0000000e5a5c7c10 */ /* 0x000fe2000ff3e0ff */
[----:B------:R-:W1:Y:S01]  /*23a0*/  LDCU UR17, c[0x0][0x440] ;  /* 0x00008800ff1177ac */ /* 0x000e620008000800 */
[----:B------:R-:W-:Y:S01]  /*23b0*/  IADD3 R89, PT, PT, R5, R89, RZ ;  /* 0x0000005905597210 */ /* 0x000fe20007ffe0ff */
[----:B------:R-:W-:Y:S01]  /*23c0*/  IMAD.X R97, RZ, RZ, ~R97, P0 ;  /* 0x000000ffff617224 */ /* 0x000fe200000e0e61 */
[----:B------:R-:W-:Y:S01]  /*23d0*/  IADD3.X R93, PT, PT, R91, UR15, RZ, P1, !PT ;  /* 0x0000000f5b5d7c10 */ /* 0x000fe20008ffe4ff */
[----:B------:R-:W-:Y:S01]  /*23e0*/  IMAD.IADD R15, R3, 0x1, R15 ;  /* 0x00000001030f7824 */ /* 0x000fe200078e020f */
[----:B------:R-:W-:Y:S01]  /*23f0*/  IADD3.X R3, PT, PT, RZ, ~UR18, RZ, P0, !PT ;  /* 0x80000012ff037c10 */ /* 0x000fe200087fe4ff */
[----:B------:R-:W-:Y:S01]  /*2400*/  IMAD.MOV.U32 R105, RZ, RZ, R135 ;  /* 0x000000ffff697224 */ /* 0x000fe200078e0087 */
[----:B------:R-:W-:Y:S01]  /*2410*/  LEA.HI.X R89, R4, UR9, R89, 0x1, P2 ;  /* 0x0000000904597c11 */ /* 0x000fe200090f0c59 */
[----:B------:R-:W4:Y:S01]  /*2420*/  LDCU.64 UR14, c[0x0][0x3c0] ;  /* 0x00007800ff0e77ac */ /* 0x000f220008000a00 */
[----:B------:R-:W-:-:S02]  /*2430*/  LEA R14, P2, R2, UR4, 0x1 ;  /* 0x00000004020e7c11 */ /* 0x000fc4000f8408ff */
[----:B------:R-:W-:Y:S02]  /*2440*/  IADD3 R90, P1, PT, R90, UR10, RZ ;  /* 0x0000000a5a5a7c10 */ /* 0x000fe4000ff3e0ff */
[----:B------:R-:W-:Y:S02]  /*2450*/  SHF.L.U64.HI R101, R100, 0x4, R101 ;  /* 0x0000000464657819 */ /* 0x000fe40000010265 */
[C---:B------:R-:W-:Y:S02]  /*2460*/  SHF.R.S64 R99, R0.reuse, 0x1f, R97 ;  /* 0x0000001f00637819 */ /* 0x040fe40000001061 */
[----:B------:R-:W-:Y:S02]  /*2470*/  SHF.R.S32.HI R100, RZ, 0x1f, R111 ;  /* 0x0000001fff647819 */ /* 0x000fe4000001146f */
[----:B---3--:R-:W-:Y:S02]  /*2480*/  MOV R11, UR16 ;  /* 0x00000010000b7c02 */ /* 0x008fe40008000f00 */
[----:B------:R-:W-:-:S02]  /*2490*/  SHF.R.S64 R95, R0, 0x1f, R3 ;  /* 0x0000001f005f7819 */ /* 0x000fc40000001003 */
[----:B------:R-:W-:Y:S02]  /*24a0*/  SHF.R.S32.HI R94, RZ, 0x1f, R3 ;  /* 0x0000001fff5e7819 */ /* 0x000fe40000011403 */
[----:B------:R-:W-:Y:S02]  /*24b0*/  SHF.R.S32.HI R97, RZ, 0x1f, R97 ;  /* 0x0000001fff617819 */ /* 0x000fe40000011461 */
[----:B------:R-:W-:Y:S01]  /*24c0*/  LEA.HI.X R15, R2, UR5, R15, 0x1, P2 ;  /* 0x00000005020f7c11 */ /* 0x000fe200090f0c0f */
[----:B------:R-:W3:Y:S01]  /*24d0*/  LDCU.64 UR4, c[0x0][0x3b8] ;  /* 0x00007700ff0477ac */ /* 0x000ee20008000a00 */
[----:B------:R-:W-:Y:S01]  /*24e0*/  IADD3.X R91, PT, PT, R91, UR11, RZ, P1, !PT ;  /* 0x0000000b5b5b7c10 */ /* 0x000fe20008ffe4ff */
[----:B--2-4-:R-:W1:Y:S06]  /*24f0*/  LDCU.128 UR8, c[0x0][0x3a0] ;  /* 0x00007400ff0877ac */ /* 0x014e6c0008000c00 */
.L_x_1950:
        /* <DEDUP_REMOVED lines=9> */
[----:B-1----:R-:W-:Y:S02]  /*2590*/  ISETP.GE.AND P1, PT, R12, UR17, PT ;  /* 0x000000110c007c0c */ /* 0x002fe4000bf26270 */
[----:B------:R-:W-:Y:S11]  /*25a0*/  ISETP.GE.AND P2, PT, R10, UR17, PT ;  /* 0x000000110a007c0c */ /* 0x000ff6000bf46270 */
[----:B------:R-:W2:Y:S01]  /*25b0*/  @!P1 LDG.E.128 R24, desc[UR6][R88.64] ;  /* 0x0000000658189981 */ /* 0x000ea2000c1e1d00 */
[--C-:B------:R-:W-:Y:S05]  /*25c0*/  @!P1 IMAD.MOV.U32 R85, RZ, RZ, R83.reuse ;  /* 0x000000ffff559224 */ /* 0x100fea00078e0053 */
[----:B--2---:R1:W-:Y:S01]  /*25d0*/  @!P1 STG.E.128 desc[UR6][R84.64], R24 ;  /* 0x0000001854009986 */ /* 0x0043e2000c101d06 */
[----:B------:R-:W-:Y:S03]  /*25e0*/  ISETP.GE.AND P1, PT, R9, UR17, PT ;  /* 0x0000001109007c0c */ /* 0x000fe6000bf26270 */
[----:B------:R-:W2:Y:S01]  /*25f0*/  @!P2 LDG.E.128 R20, desc[UR6][R88.64+0x80] ;  /* 0x000080065814a981 */ /* 0x000ea2000c1e1d00 */
[--C-:B-1----:R-:W-:Y:S05]  /*2600*/  @!P2 IMAD.MOV.U32 R85, RZ, RZ, R83.reuse ;  /* 0x000000ffff55a224 */ /* 0x102fea00078e0053 */
[----:B--2---:R1:W-:Y:S04]  /*2610*/  @!P2 STG.E.128 desc[UR6][R84.64+0x80], R20 ;  /* 0x000080145400a986 */ /* 0x0043e8000c101d06 */
[----:B------:R-:W2:Y:S01]  /*2620*/  @!P1 LDG.E.128 R4, desc[UR6][R88.64+0x100] ;  /* 0x0001000658049981 */ /* 0x000ea2000c1e1d00 */
[----:B-1----:R-:W-:Y:S05]  /*2630*/  @!P1 IMAD.MOV.U32 R85, RZ, RZ, R83 ;  /* 0x000000ffff559224 */ /* 0x002fea00078e0053 */
[----:B--2---:R2:W-:Y:S02]  /*2640*/  @!P1 STG.E.128 desc[UR6][R84.64+0x100], R4 ;  /* 0x0001000454009986 */ /* 0x0045e4000c101d06 */
.L_x_1884:
[----:B-1-3--:R-:W-:Y:S05]  /*2650*/  BSYNC.RECONVERGENT B0 ;  /* 0x0000000000007941 */ /* 0x00afea0003800200 */
.L_x_1883:
        /* <DEDUP_REMOVED lines=9> */
[----:B------:R-:W3:Y:S04]  /*26f0*/  @!P2 LDG.E.128 R24, desc[UR6][R28.64] ;  /* 0x000000061c18a981 */ /* 0x000ee8000c1e1d00 */
[----:B---3--:R1:W-:Y:S01]  /*2700*/  @!P2 STG.E.128 desc[UR6][R18.64], R24 ;  /* 0x000000181200a986 */ /* 0x0083e2000c101d06 */
[----:B------:R-:W-:Y:S05]  /*2710*/  ISETP.GE.AND P2, PT, R9, UR17, PT ;  /* 0x0000001109007c0c */ /* 0x000fea000bf46270 */
[----:B------:R-:W3:Y:S04]  /*2720*/  @!P1 LDG.E.128 R20, desc[UR6][R28.64+0x80] ;  /* 0x000080061c149981 */ /* 0x000ee8000c1e1d00 */
[----:B---3--:R1:W-:Y:S04]  /*2730*/  @!P1 STG.E.128 desc[UR6][R18.64+0x80], R20 ;  /* 0x0000801412009986 */ /* 0x0083e8000c101d06 */
[----:B--2---:R-:W2:Y:S04]  /*2740*/  @!P2 LDG.E.128 R4, desc[UR6][R28.64+0x100] ;  /* 0x000100061c04a981 */ /* 0x004ea8000c1e1d00 */
[----:B--2---:R1:W-:Y:S02]  /*2750*/  @!P2 STG.E.128 desc[UR6][R18.64+0x100], R4 ;  /* 0x000100041200a986 */ /* 0x0043e4000c101d06 */
.L_x_1886:
[----:B------:R-:W-:Y:S05]  /*2760*/  BSYNC.RECONVERGENT B0 ;  /* 0x0000000000007941 */ /* 0x000fea0003800200 */
.L_x_1885:
[----:B------:R-:W-:Y:S01]  /*2770*/  ISETP.GE.AND P4, PT, R79, R109, !P4 ;  /* 0x0000006d4f00720c */ /* 0x000fe20006786270 */
[----:B------:R-:W-:Y:S01]  /*2780*/  BSSY.RECONVERGENT B0, `(.L_x_1887) ;  /* 0x0000013000007945 */ /* 0x000fe20003800200 */
[C---:B------:R-:W-:Y:S04]  /*2790*/  ISETP.GE.AND P3, PT, R78.reuse, R107, PT ;  /* 0x0000006b4e00720c */ /* 0x040fe80003f66270 */
[----:B------:R-:W-:Y:S07]  /*27a0*/  ISETP.GE.AND P3, PT, R78, R109, !P3 ;  /* 0x0000006d4e00720c */ /* 0x000fee0005f66270 */
[----:B------:R-:W-:Y:S05]  /*27b0*/  @!P4 BRA `(.L_x_1888) ;  /* 0x00000000003cc947 */ /* 0x000fea0003800000 */
[----:B------:R-:W3:Y:S01]  /*27c0*/  LDC.64 R2, c[0x0][0x4b0] ;  /* 0x00012c00ff027b82 */ /* 0x000ee20000000a00 */
[----:B------:R-:W-:Y:S02]  /*27d0*/  ISETP.GE.AND P2, PT, R12, UR17, PT ;  /* 0x000000110c007c0c */ /* 0x000fe4000bf46270 */
[C---:B---3--:R-:W-:Y:S04]  /*27e0*/  LEA R28, P1, R2.reuse, R88, 0x6 ;  /* 0x00000058021c7211 */ /* 0x048fe800078230ff */
[----:B------:R-:W-:Y:S02]  /*27f0*/  LEA.HI.X R29, R2, R89, R3, 0x6, P1 ;  /* 0x00000059021d7211 */ /* 0x000fe400008f3403 */
[----:B------:R-:W3:Y:S01]  /*2800*/  LDC.64 R2, c[0x0][0x3c0] ;  /* 0x0000f000ff027b82 */ /* 0x000ee20000000a00 */
[----:B------:R-:W-:Y:S04]  /*2810*/  ISETP.GE.AND P1, PT, R10, UR17, PT ;  /* 0x000000110a007c0c */ /* 0x000fe8000bf26270 */
[----:B-12---:R-:W2:Y:S01]  /*2820*/  @!P2 LDG.E.128 R4, desc[UR6][R28.64] ;  /* 0x000000061c04a981 */ /* 0x006ea2000c1e1d00 */
[C---:B---3--:R-:W-:Y:S04]  /*2830*/  LEA R18, P6, R2.reuse, R84, 0x6 ;  /* 0x0000005402127211 */ /* 0x048fe800078c30ff */
[----:B------:R-:W-:Y:S05]  /*2840*/  LEA.HI.X R19, R2, R83, R3, 0x6, P6 ;  /* 0x0000005302137211 */ /* 0x000fea00030f3403 */
[----:B--2---:R3:W-:Y:S01]  /*2850*/  @!P2 STG.E.128 desc[UR6][R18.64], R4 ;  /* 0x000000041200a986 */ /* 0x0047e2000c101d06 */
[----:B------:R-:W-:Y:S03]  /*2860*/  ISETP.GE.AND P2, PT, R9, UR17, PT ;  /* 0x0000001109007c0c */ /* 0x000fe6000bf46270 */
[----:B------:R-:W2:Y:S04]  /*2870*/  @!P1 LDG.E.128 R24, desc[UR6][R28.64+0x80] ;  /* 0x000080061c189981 */ /* 0x000ea8000c1e1d00 */
[----:B--2---:R3:W-:Y:S06]  /*2880*/  @!P1 STG.E.128 desc[UR6][R18.64+0x80], R24 ;  /* 0x0000801812009986 */ /* 0x0047ec000c101d06 */
[----:B------:R-:W2:Y:S04]  /*2890*/  @!P2 LDG.E.128 R20, desc[UR6][R28.64+0x100] ;  /* 0x000100061c14a981 */ /* 0x000ea8000c1e1d00 */
[----:B--2---:R3:W-:Y:S02]  /*28a0*/  @!P2 STG.E.128 desc[UR6][R18.64+0x100], R20 ;  /* 0x000100141200a986 */ /* 0x0047e4000c101d06 */
.L_x_1888:
[----:B------:R-:W-:Y:S05]  /*28b0*/  BSYNC.RECONVERGENT B0 ;  /* 0x0000000000007941 */ /* 0x000fea0003800200 */
.L_x_1887:
[----:B------:R-:W-:Y:S01]  /*28c0*/  ISETP.NE.AND P1, PT, R11, RZ, PT ;  /* 0x000000ff0b00720c */ /* 0x000fe20003f25270 */
[----:B------:R-:W-:Y:S01]  /*28d0*/  BSSY.RECONVERGENT B0, `(.L_x_1889) ;  /* 0x0000015000007945 */ /* 0x000fe20003800200 */
[----:B------:R-:W-:Y:S03]  /*28e0*/  IADD3 R105, PT, PT, R105, -0x1, RZ ;  /* 0xffffffff69697810 */ /* 0x000fe60007ffe0ff */
[----:B------:R-:W-:Y:S05]  /*28f0*/  @!P3 BRA `(.L_x_1890) ;  /* 0x000000000048b947 */ /* 0x000fea0003800000 */
[----:B------:R-:W1:Y:S01]  /*2900*/  LDC.64 R2, c[0x0][0x4b0] ;  /* 0x00012c00ff027b82 */ /* 0x000e620000000a00 */
[----:B------:R-:W-:Y:S02]  /*2910*/  ISETP.GE.AND P2, PT, R12, UR17, PT ;  /* 0x000000110c007c0c */ /* 0x000fe4000bf46270 */
[----:B--2---:R-:W-:Y:S02]  /*2920*/  MOV R85, R83 ;  /* 0x0000005300557202 */ /* 0x004fe40000000f00 */
[----:B------:R-:W-:Y:S01]  /*2930*/  ISETP.GE.AND P6, PT, R10, UR17, PT ;  /* 0x000000110a007c0c */ /* 0x000fe2000bfc6270 */
[----:B-1-3--:R-:W-:Y:S04]  /*2940*/  IMAD.WIDE.U32 R18, R2, 0x60, R88 ;  /* 0x0000006002127825 */ /* 0x00afe800078e0058 */
        /* <DEDUP_REMOVED lines=13> */
.L_x_1890:
[----:B------:R-:W-:Y:S05]  /*2a20*/  BSYNC.RECONVERGENT B0 ;  /* 0x0000000000007941 */ /* 0x000fea0003800200 */
.L_x_1889:
        /* <DEDUP_REMOVED lines=9> */
[----:B-1-34-:R-:W3:Y:S04]  /*2ac0*/  @!P0 LDG.E.128 R24, desc[UR6][R14.64] ;  /* 0x000000060e188981 */ /* 0x01aee8000c1e1d00 */
[----:B---3--:R1:W-:Y:S01]  /*2ad0*/  @!P0 STG.E.128 desc[UR6][R86.64], R24 ;  /* 0x0000001856008986 */ /* 0x0083e2000c101d06 */
[----:B------:R-:W-:Y:S03]  /*2ae0*/  ISETP.GE.AND P0, PT, R9, UR17, PT ;  /* 0x0000001109007c0c */ /* 0x000fe6000bf06270 */
[----:B------:R-:W3:Y:S04]  /*2af0*/  @!P1 LDG.E.128 R20, desc[UR6][R14.64+0x80] ;  /* 0x000080060e149981 */ /* 0x000ee8000c1e1d00 */
[----:B---3--:R1:W-:Y:S06]  /*2b00*/  @!P1 STG.E.128 desc[UR6][R86.64+0x80], R20 ;  /* 0x0000801456009986 */ /* 0x0083ec000c101d06 */
[----:B--2---:R-:W2:Y:S04]  /*2b10*/  @!P0 LDG.E.128 R4, desc[UR6][R14.64+0x100] ;  /* 0x000100060e048981 */ /* 0x004ea8000c1e1d00 */
[----:B--2---:R1:W-:Y:S02]  /*2b20*/  @!P0 STG.E.128 desc[UR6][R86.64+0x100], R4 ;  /* 0x0001000456008986 */ /* 0x0043e4000c101d06 */
.L_x_1894:
[----:B------:R-:W-:Y:S05]  /*2b30*/  BSYNC.RECONVERGENT B0 ;  /* 0x0000000000007941 */ /* 0x000fea0003800200 */
.L_x_1893:
[----:B------:R-:W-:Y:S04]  /*2b40*/  BSSY.RECONVERGENT B0, `(.L_x_1895) ;  /* 0x000000f000007945 */ /* 0x000fe80003800200 */
[----:B------:R-:W-:Y:S05]  /*2b50*/  @!P5 BRA `(.L_x_1896) ;  /* 0x000000000034d947 */ /* 0x000fea0003800000 */
[----:B------:R-:W-:Y:S02]  /*2b60*/  ISETP.GE.AND P1, PT, R12, UR17, PT ;  /* 0x000000110c007c0c */ /* 0x000fe4000bf26270 */
[----:B-1-3--:R-:W-:Y:S02]  /*2b70*/  LEA R18, P0, R103, R14, 0x1 ;  /* 0x0000000e67127211 */ /* 0x00afe400078008ff */
[----:B------:R-:W-:Y:S02]  /*2b80*/  LEA R2, P5, R49, R86, 0x1 ;  /* 0x0000005631027211 */ /* 0x000fe400078a08ff */
[----:B------:R-:W-:Y:S02]  /*2b90*/  LEA.HI.X R19, R103, R15, R101, 0x1, P0 ;  /* 0x0000000f67137211 */ /* 0x000fe400000f0c65 */
[----:B------:R-:W-:Y:S02]  /*2ba0*/  ISETP.GE.AND P0, PT, R10, UR17, PT ;  /* 0x000000110a007c0c */ /* 0x000fe4000bf06270 */
[----:B------:R-:W-:Y:S03]  /*2bb0*/  LEA.HI.X R3, R49, R87, R60, 0x1, P5 ;  /* 0x0000005731037211 */ /* 0x000fe600028f0c3c */
[----:B----4-:R-:W3:Y:S04]  /*2bc0*/  @!P1 LDG.E.128 R24, desc[UR6][R18.64] ;  /* 0x0000000612189981 */ /* 0x010ee8000c1e1d00 */
[----:B---3--:R1:W-:Y:S01]  /*2bd0*/  @!P1 STG.E.128 desc[UR6][R2.64], R24 ;  /* 0x0000001802009986 */ /* 0x0083e2000c101d06 */
[----:B------:R-:W-:Y:S03]  /*2be0*/  ISETP.GE.AND P1, PT, R9, UR17, PT ;  /* 0x0000001109007c0c */ /* 0x000fe6000bf26270 */
[----:B------:R-:W3:Y:S04]  /*2bf0*/  @!P0 LDG.E.128 R20, desc[UR6][R18.64+0x80] ;  /* 0x0000800612148981 */ /* 0x000ee8000c1e1d00 */
[----:B---3--:R1:W-:Y:S06]  /*2c00*/  @!P0 STG.E.128 desc[UR6][R2.64+0x80], R20 ;  /* 0x0000801402008986 */ /* 0x0083ec000c101d06 */
[----:B--2---:R-:W2:Y:S04]  /*2c10*/  @!P1 LDG.E.128 R4, desc[UR6][R18.64+0x100] ;  /* 0x0001000612049981 */ /* 0x004ea8000c1e1d00 */
[----:B--2---:R1:W-:Y:S02]  /*2c20*/  @!P1 STG.E.128 desc[UR6][R2.64+0x100], R4 ;  /* 0x0001000402009986 */ /* 0x0043e4000c101d06 */
.L_x_1896:
[----:B------:R-:W-:Y:S05]  /*2c30*/  BSYNC.RECONVERGENT B0 ;  /* 0x0000000000007941 */ /* 0x000fea0003800200 */
.L_x_1895:
        /* <DEDUP_REMOVED lines=17> */
.L_x_1898:
[----:B------:R-:W-:Y:S05]  /*2d50*/  BSYNC.RECONVERGENT B0 ;  /* 0x0000000000007941 */ /* 0x000fea0003800200 */
.L_x_1897:
[----:B------:R-:W-:Y:S01]  /*2d60*/  MOV R11, RZ ;  /* 0x000000ff000b7202 */ /* 0x000fe20000000f00 */
[----:B------:R-:W-:Y:S05]  /*2d70*/  @!P3 BRA `(.L_x_1899) ;  /* 0x0000006c00ccb947 */ /* 0x000fea0003800000 */
[----:B-1----:R-:W1:Y:S01]  /*2d80*/  LDC.64 R2, c[0x0][0x4a8] ;  /* 0x00012a00ff027b82 */ /* 0x002e620000000a00 */
[----:B------:R-:W-:Y:S02]  /*2d90*/  ISETP.GE.AND P1, PT, R12, UR17, PT ;  /* 0x000000110c007c0c */ /* 0x000fe4000bf26270 */
[----:B------:R-:W-:Y:S01]  /*2da0*/  ISETP.GE.AND P0, PT, R10, UR17, PT ;  /* 0x000000110a007c0c */ /* 0x000fe2000bf06270 */
[----:B-1----:R-:W-:Y:S02]  /*2db0*/  IMAD R3, R3, 0x60, RZ ;  /* 0x0000006003037824 */ /* 0x002fe400078e02ff */
[----:B---3--:R-:W-:Y:S05]  /*2dc0*/  IMAD.WIDE.U32 R18, R2, 0x60, R14 ;  /* 0x0000006002127825 */ /* 0x008fea00078e000e */
[----:B------:R-:W-:Y:S02]  /*2dd0*/  IADD3 R19, PT, PT, R19, R3, RZ ;  /* 0x0000000313137210 */ /* 0x000fe40007ffe0ff */
[----:B------:R-:W1:Y:S03]  /*2de0*/  LDC.64 R2, c[0x0][0x3b8] ;  /* 0x0000ee00ff027b82 */ /* 0x000e660000000a00 */
[----:B--2-4-:R-:W2:Y:S01]  /*2df0*/  @!P1 LDG.E.128 R4, desc[UR6][R18.64] ;  /* 0x0000000612049981 */ /* 0x014ea2000c1e1d00 */
        /* <DEDUP_REMOVED lines=12> */
.L_x_1892:
        /* <DEDUP_REMOVED lines=10> */
[----:B-1-34-:R-:W3:Y:S11]  /*2f60*/  LDG.E.128 R20, desc[UR6][R14.64] ;  /* 0x000000060e147981 */ /* 0x01aef6000c1e1d00 */
[----:B------:R-:W-:Y:S01]  /*2f70*/  @!UPT UIADD3 URZ, UPT, UPT, URZ, URZ, URZ ;  /* 0x000000fffffff290 */ /* 0x000fe2000fffe0ff */
[----:B------:R-:W4:Y:S06]  /*2f80*/  @!P0 LDG.E.64 R32, desc[UR6][R50.64] ;  /* 0x0000000632208981 */ /* 0x000f2c000c1e1b00 */
[----:B--2---:R-:W2:Y:S01]  /*2f90*/  @!P0 LDG.E.64 R6, desc[UR6][R16.64] ;  /* 0x0000000610068981 */ /* 0x004ea2000c1e1b00 */
[----:B---3--:R-:W-:Y:S01]  /*2fa0*/  @!P0 LOP3.LUT R19, R20, 0xffff0000, RZ, 0xc0, !PT ;  /* 0xffff000014138812 */ /* 0x008fe200078ec0ff */
[----:B------:R-:W-:Y:S01]  /*2fb0*/  @!P0 IMAD.U32 R26, R22, 0x10000, RZ ;  /* 0x00010000161a8824 */ /* 0x000fe200078e00ff */
[----:B------:R-:W-:Y:S02]  /*2fc0*/  @!P0 SHF.L.U32 R29, R20, 0x10, RZ ;  /* 0x00000010141d8819 */ /* 0x000fe400000006ff */
[----:B------:R-:W-:Y:S02]  /*2fd0*/  @!P0 LOP3.LUT R25, R21, 0xffff0000, RZ, 0xc0, !PT ;  /* 0xffff000015198812 */ /* 0x000fe400078ec0ff */
[----:B------:R-:W-:Y:S02]  /*2fe0*/  @!P0 LOP3.LUT R18, R22, 0xffff0000, RZ, 0xc0, !PT ;  /* 0xffff000016128812 */ /* 0x000fe400078ec0ff */
[----:B------:R-:W-:Y:S02]  /*2ff0*/  @!P0 SHF.L.U32 R28, R23, 0x10, RZ ;  /* 0x00000010171c8819 */ /* 0x000fe400000006ff */
[C---:B----4-:R-:W-:Y:S01]  /*3000*/  @!P0 LOP3.LUT R31, R32.reuse, 0xffff0000, RZ, 0xc0, !PT ;  /* 0xffff0000201f8812 */ /* 0x050fe200078ec0ff */
[----:B------:R-:W-:Y:S02]  /*3010*/  @!P0 IMAD.U32 R27, R32, 0x10000, RZ ;  /* 0x00010000201b8824 */ /* 0x000fe400078e00ff */
[C---:B------:R-:W-:Y:S01]  /*3020*/  @!P0 IMAD.U32 R24, R33.reuse, 0x10000, RZ ;  /* 0x0001000021188824 */ /* 0x040fe200078e00ff */
[----:B------:R-:W-:Y:S01]  /*3030*/  @!P0 LOP3.LUT R33, R33, 0xffff0000, RZ, 0xc0, !PT ;  /* 0xffff000021218812 */ /* 0x000fe200078ec0ff */
[----:B------:R-:W-:Y:S01]  /*3040*/  @!P0 FMUL.FTZ R35, R19, R27 ;  /* 0x0000001b13238220 */ /* 0x000fe20000410000 */
[C---:B--2---:R-:W-:Y:S01]  /*3050*/  @!P0 SHF.L.U32 R8, R6.reuse, 0x10, RZ ;  /* 0x0000001006088819 */ /* 0x044fe200000006ff */
        /* <DEDUP_REMOVED lines=29> */
.L_x_1904:
[----:B------:R-:W-:Y:S05]  /*3230*/  BSYNC.RECONVERGENT B0 ;  /* 0x0000000000007941 */ /* 0x000fea0003800200 */
.L_x_1903:
[----:B------:R-:W-:Y:S04]  /*3240*/  BSSY.RECONVERGENT B0, `(.L_x_1905) ;  /* 0x0000030000007945 */ /* 0x000fe80003800200 */
        /* <DEDUP_REMOVED lines=47> */
.L_x_1906:
[----:B------:R-:W-:Y:S05]  /*3540*/  BSYNC.RECONVERGENT B0 ;  /* 0x0000000000007941 */ /* 0x000fea0003800200 */
.L_x_1905:
        /* <DEDUP_REMOVED lines=47> */
.L_x_1902:
[----:B------:R-:W-:Y:S05]  /*3840*/  BSYNC.RECONVERGENT B1 ;  /* 0x0000000000017941 */ /* 0x000fea0003800200 */
.L_x_1901:
        /* <DEDUP_REMOVED lines=64> */
.L_x_1910:
[----:B------:R-:W-:Y:S05]  /*3c50*/  BSYNC.RECONVERGENT B0 ;  /* 0x0000000000007941 */ /* 0x000fea0003800200 */
.L_x_1909:
        /* <DEDUP_REMOVED lines=48> */
.L_x_1912:
[----:B------:R-:W-:Y:S05]  /*3f60*/  BSYNC.RECONVERGENT B0 ;  /* 0x0000000000007941 */ /* 0x000fea0003800200 */
.L_x_1911:
        /* <DEDUP_REMOVED lines=47> */
.L_x_1908:
[----:B------:R-:W-:Y:S05]  /*4260*/  BSYNC.RECONVERGENT B1 ;  /* 0x0000000000017941 */ /* 0x000fea0003800200 */
.L_x_1907:
        /* <DEDUP_REMOVED lines=64> */
.L_x_1916:
[----:B------:R-:W-:Y:S05]  /*4670*/  BSYNC.RECONVERGENT B0 ;  /* 0x0000000000007941 */ /* 0x000fea0003800200 */
.L_x_1915:
        /* <DEDUP_REMOVED lines=48> */
.L_x_1918:
[----:B------:R-:W-:Y:S05]  /*4980*/  BSYNC.RECONVERGENT B0 ;  /* 0x0000000000007941 */ /* 0x000fea0003800200 */
.L_x_1917:
        /* <DEDUP_REMOVED lines=47> */
.L_x_1914:
[----:B------:R-:W-:Y:S05]  /*4c80*/  BSYNC.RECONVERGENT B1 ;  /* 0x0000000000017941 */ /* 0x000fea0003800200 */
.L_x_1913:
        /* <DEDUP_REMOVED lines=66> */
.L_x_1922:
[----:B------:R-:W-:Y:S05]  /*50b0*/  BSYNC.RECONVERGENT B0 ;  /* 0x0000000000007941 */ /* 0x000fea0003800200 */
.L_x_1921:
        /* <DEDUP_REMOVED lines=48> */
.L_x_1924:
[----:B------:R-:W-:Y:S05]  /*53c0*/  BSYNC.RECONVERGENT B0 ;  /* 0x0000000000007941 */ /* 0x000fea0003800200 */
.L_x_1923:
        /* <DEDUP_REMOVED lines=47> */
.L_x_1920:
[----:B------:R-:W-:Y:S05]  /*56c0*/  BSYNC.RECONVERGENT B1 ;  /* 0x0000000000017941 */ /* 0x000fea0003800200 */
.L_x_1919:
        /* <DEDUP_REMOVED lines=8> */
.L_x_1900:
[----:B-1-3--:R-:W-:Y:S01]  /*5750*/  LEA.HI R18, R11, R11, RZ, 0x1 ;  /* 0x0000000b0b127211 */ /* 0x00afe200078f08ff */
[----:B------:R-:W-:Y:S01]  /*5760*/  BSSY.RECONVERGENT B1, `(.L_x_1925) ;  /* 0x0000111000017945 */ /* 0x000fe20003800200 */
[----:B------:R-:W-:Y:S02]  /*5770*/  SHF.R.U32.HI R19, RZ, 0x1, R11 ;  /* 0x00000001ff137819 */ /* 0x000fe4000001160b */
[----:B------:R-:W-:Y:S05]  /*5780*/  SHF.R.S32.HI R18, RZ, 0x1, R18 ;  /* 0x00000001ff127819 */ /* 0x000fea0000011412 */
[----:B------:R-:W-:Y:S05]  /*5790*/  IMAD.MOV R18, RZ, RZ, -R18 ;  /* 0x000000ffff127224 */ /* 0x000fea00078e0a12 */
[----:B--2---:R-:W-:Y:S01]  /*57a0*/  SHF.R.S32.HI R85, RZ, 0x1f, R18 ;  /* 0x0000001fff557819 */ /* 0x004fe20000011412 */
        /* <DEDUP_REMOVED lines=89> */
.L_x_1928:
[----:B------:R-:W-:Y:S05]  /*5d40*/  BSYNC.RECONVERGENT B0 ;  /* 0x0000000000007941 */ /* 0x000fea0003800200 */
.L_x_1927:
        /* <DEDUP_REMOVED lines=89> */
.L_x_1930:
[----:B------:R-:W-:Y:S05]  /*62e0*/  BSYNC.RECONVERGENT B0 ;  /* 0x0000000000007941 */ /* 0x000fea0003800200 */
.L_x_1929:
        /* <DEDUP_REMOVED lines=88> */
.L_x_1926:
[----:B------:R-:W-:Y:S05]  /*6870*/  BSYNC.RECONVERGENT B1 ;  /* 0x0000000000017941 */ /* 0x000fea0003800200 */
.L_x_1925:
        /* <DEDUP_REMOVED lines=12> */
[----:B-123--:R-:W2:Y:S11]  /*6940*/  LDG.E.128 R52, desc[UR6][R32.64] ;  /* 0x0000000620347981 */ /* 0x00eeb6000c1e1d00 */
        /* <DEDUP_REMOVED lines=83> */
.L_x_1934:
[----:B------:R-:W-:Y:S05]  /*6e80*/  BSYNC.RECONVERGENT B0 ;  /* 0x0000000000007941 */ /* 0x000fea0003800200 */
.L_x_1933:
[----:B------:R-:W-:Y:S01]  /*6e90*/  ISETP.GE.AND P0, PT, R10, R121, PT ;  /* 0x000000790a00720c */ /* 0x000fe20003f06270 */
[----:B------:R-:W-:Y:S11]  /*6ea0*/  BSSY.RECONVERGENT B0, `(.L_x_1935) ;  /* 0x0000058000007945 */ /* 0x000ff60003800200 */
[----:B------:R-:W-:Y:S01]  /*6eb0*/  @!UPT UIADD3 URZ, UPT, UPT, URZ, URZ, URZ ;  /* 0x000000fffffff290 */ /* 0x000fe2000fffe0ff */
        /* <DEDUP_REMOVED lines=86> */
.L_x_1936:
[----:B------:R-:W-:Y:S05]  /*7420*/  BSYNC.RECONVERGENT B0 ;  /* 0x0000000000007941 */ /* 0x000fea0003800200 */
.L_x_1935:
[----:B------:R-:W-:Y:S11]  /*7430*/  ISETP.GE.AND P0, PT, R9, R121, PT ;  /* 0x000000790900720c */ /* 0x000ff60003f06270 */
[----:B------:R-:W-:Y:S02]  /*7440*/  @!UPT UIADD3 URZ, UPT, UPT, URZ, URZ, URZ ;  /* 0x000000fffffff290 */ /* 0x000fe4000fffe0ff */
        /* <DEDUP_REMOVED lines=86> */
.L_x_1932:
[----:B------:R-:W-:Y:S05]  /*79b0*/  BSYNC.RECONVERGENT B1 ;  /* 0x0000000000017941 */ /* 0x000fea0003800200 */
.L_x_1931:
[----:B------:R-:W-:Y:S04]  /*79c0*/  BSSY.RECONVERGENT B1, `(.L_x_1937) ;  /* 0x0000112000017945 */ /* 0x000fe80003800200 */
[----:B------:R-:W-:Y:S05]  /*79d0*/  @!P4 BRA `(.L_x_1938) ;  /* 0x000000100040c947 */ /* 0x000fea0003800000 */
[----:B------:R-:W5:Y:S01]  /*79e0*/  LDC R125, c[0x0][0x440] ;  /* 0x00011000ff7d7b82 */ /* 0x000f620000000800 */
[----:B------:R-:W-:Y:S07]  /*79f0*/  BSSY.RECONVERGENT B0, `(.L_x_1939) ;  /* 0x000005f000007945 */ /* 0x000fee0003800200 */
[----:B----4-:R-:W4:Y:S08]  /*7a00*/  LDC.64 R4, c[0x0][0x4a8] ;  /* 0x00012a00ff047b82 */ /* 0x010f300000000a00 */
[----:B------:R-:W1:Y:S01]  /*7a10*/  LDC.64 R2, c[0x0][0x3b8] ;  /* 0x0000ee00ff027b82 */ /* 0x000e620000000a00 */
[-C--:B-----5:R-:W-:Y:S02]  /*7a20*/  ISETP.GE.AND P4, PT, R12, R125.reuse, PT ;  /* 0x0000007d0c00720c */ /* 0x0a0fe40003f86270 */
[----:B------:R-:W-:Y:S02]  /*7a30*/  ISETP.GE.AND P5, PT, R10, R125, PT ;  /* 0x0000007d0a00720c */ /* 0x000fe40003fa6270 */
[C---:B----4-:R-:W-:Y:S04]  /*7a40*/  LEA R32, P1, R4.reuse, R14, 0x6 ;  /* 0x0000000e04207211 */ /* 0x050fe800078230ff */
[----:B------:R-:W-:Y:S02]  /*7a50*/  LEA.HI.X R33, R4, R15, R5, 0x6, P1 ;  /* 0x0000000f04217211 */ /* 0x000fe400008f3405 */
[C---:B-1----:R-:W-:Y:S04]  /*7a60*/  LEA R118, P0, R2.reuse, R86, 0x6 ;  /* 0x0000005602767211 */ /* 0x042fe800078030ff */
[----:B------:R-:W-:Y:S01]  /*7a70*/  LEA.HI.X R119, R2, R87, R3, 0x6, P0 ;  /* 0x0000005702777211 */ /* 0x000fe200000f3403 */
[----:B------:R-:W-:Y:S08]  /*7a80*/  @P4 BRA `(.L_x_1940) ;  /* 0x0000000400544947 */ /* 0x000ff00003800000 */
[C---:B------:R-:W-:Y:S01]  /*7a90*/  ISETP.GE.AND P0, PT, R12.reuse, R11, PT ;  /* 0x0000000b0c00720c */ /* 0x040fe20003f06270 */
[----:B--23--:R-:W2:Y:S11]  /*7aa0*/  LDG.E.128 R52, desc[UR6][R32.64] ;  /* 0x0000000620347981 */ /* 0x00ceb6000c1e1d00 */
        /* <DEDUP_REMOVED lines=83> */
.L_x_1940:
[----:B------:R-:W-:Y:S05]  /*7fe0*/  BSYNC.RECONVERGENT B0 ;  /* 0x0000000000007941 */ /* 0x000fea0003800200 */
.L_x_1939:
[----:B------:R-:W-:Y:S01]  /*7ff0*/  ISETP.GE.AND P4, PT, R9, R125, PT ;  /* 0x0000007d0900720c */ /* 0x000fe20003f86270 */
[----:B------:R-:W-:Y:S04]  /*8000*/  BSSY.RECONVERGENT B0, `(.L_x_1941) ;  /* 0x0000057000007945 */ /* 0x000fe80003800200 */
[----:B------:R-:W-:Y:S08]  /*8010*/  @P5 BRA `(.L_x_1942) ;  /* 0x0000000400545947 */ /* 0x000ff00003800000 */
[C---:B------:R-:W-:Y:S01]  /*8020*/  ISETP.GE.AND P0, PT, R10.reuse, R11, PT ;  /* 0x0000000b0a00720c */ /* 0x040fe20003f06270 */
[----:B-123--:R-:W2:Y:S11]  /*8030*/  LDG.E.128 R52, desc[UR6][R32.64+0x80] ;  /* 0x0000800620347981 */ /* 0x00eeb6000c1e1d00 */
        /* <DEDUP_REMOVED lines=83> */
.L_x_1942:
[----:B------:R-:W-:Y:S05]  /*8570*/  BSYNC.RECONVERGENT B0 ;  /* 0x0000000000007941 */ /* 0x000fea0003800200 */
.L_x_1941:
        /* <DEDUP_REMOVED lines=86> */
.L_x_1938:
[----:B------:R-:W-:Y:S05]  /*8ae0*/  BSYNC.RECONVERGENT B1 ;  /* 0x0000000000017941 */ /* 0x000fea0003800200 */
.L_x_1937:
[----:B------:R-:W-:Y:S04]  /*8af0*/  BSSY.RECONVERGENT B1, `(.L_x_1943) ;  /* 0x0000114000017945 */ /* 0x000fe80003800200 */
[----:B------:R-:W-:Y:S05]  /*8b00*/  @!P3 BRA `(.L_x_1944) ;  /* 0x000000100048b947 */ /* 0x000fea0003800000 */
[----:B----4-:R-:W4:Y:S01]  /*8b10*/  LDC R7, c[0x0][0x440] ;  /* 0x00011000ff077b82 */ /* 0x010f220000000800 */
[----:B------:R-:W-:Y:S07]  /*8b20*/  BSSY.RECONVERGENT B0, `(.L_x_1945) ;  /* 0x0000062000007945 */ /* 0x000fee0003800200 */
[----:B------:R-:W1:Y:S08]  /*8b30*/  LDC.64 R2, c[0x0][0x3b8] ;  /* 0x0000ee00ff027b82 */ /* 0x000e700000000a00 */
[----:B------:R-:W5:Y:S01]  /*8b40*/  LDC.64 R4, c[0x0][0x4a8] ;  /* 0x00012a00ff047b82 */ /* 0x000f620000000a00 */
[----:B-1----:R-:W-:Y:S01]  /*8b50*/  IMAD.WIDE.U32 R118, R2, 0x60, R86 ;  /* 0x0000006002767825 */ /* 0x002fe200078e0056 */
[-C--:B----4-:R-:W-:Y:S02]  /*8b60*/  ISETP.GE.AND P0, PT, R12, R7.reuse, PT ;  /* 0x000000070c00720c */ /* 0x090fe40003f06270 */
        /* <DEDUP_REMOVED lines=93> */
.L_x_1946:
[----:B------:R-:W-:Y:S05]  /*9140*/  BSYNC.RECONVERGENT B0 ;  /* 0x0000000000007941 */ /* 0x000fea0003800200 */
.L_x_1945:
[----:B------:R-:W-:Y:S04]  /*9150*/  BSSY.RECONVERGENT B0, `(.L_x_1947) ;  /* 0x0000057000007945 */ /* 0x000fe80003800200 */
[----:B------:R-:W-:Y:S05]  /*9160*/  @P4 BRA `(.L_x_1948) ;  /* 0x0000000400544947 */ /* 0x000fea0003800000 */
        /* <DEDUP_REMOVED lines=85> */
.L_x_1948:
[----:B------:R-:W-:Y:S05]  /*96c0*/  BSYNC.RECONVERGENT B0 ;  /* 0x0000000000007941 */ /* 0x000fea0003800200 */
.L_x_1947:
        /* <DEDUP_REMOVED lines=86> */
.L_x_1944:
[----:B------:R-:W-:Y:S05]  /*9c30*/  BSYNC.RECONVERGENT B1 ;  /* 0x0000000000017941 */ /* 0x000fea0003800200 */
.L_x_1943:
[----:B------:R-:W5:Y:S08]  /*9c40*/  LDC R3, c[0x0][0x450] ;  /* 0x00011400ff037b82 */ /* 0x000f700000000800 */
[----:B------:R-:W1:Y:S01]  /*9c50*/  LDC R11, c[0x0][0x450] ;  /* 0x00011400ff0b7b82 */ /* 0x000e620000000800 */
[----:B-----5:R-:W-:Y:S05]  /*9c60*/  IMAD.U32 R3, R3, -0x20, RZ ;  /* 0xffffffe003037824 */ /* 0x020fea00078e00ff */
[C---:B------:R-:W-:Y:S02]  /*9c70*/  LEA R92, P1, R3.reuse, R92, 0x1 ;  /* 0x0000005c035c7211 */ /* 0x040fe400078208ff */
[C---:B------:R-:W-:Y:S02]  /*9c80*/  LEA R90, P0, R3.reuse, R90, 0x1 ;  /* 0x0000005a035a7211 */ /* 0x040fe400078008ff */
[C---:B------:R-:W-:Y:S02]  /*9c90*/  LEA.HI.X.SX32 R93, R3.reuse, R93, 0x1, P1 ;  /* 0x0000005d035d7211 */ /* 0x040fe400008f0eff */
[----:B-1----:R-:W-:Y:S09]  /*9ca0*/  LEA.HI.X.SX32 R91, R3, R91, 0x1, P0 ;  /* 0x0000005b035b7211 */ /* 0x002ff200000f0eff */
.L_x_1899:
[----:B------:R-:W-:Y:S05]  /*9cb0*/  BSYNC.RECONVERGENT B2 ;  /* 0x0000000000027941 */ /* 0x000fea0003800200 */
.L_x_1891:
        /* <DEDUP_REMOVED lines=91> */
.L_x_1949:
[----:B------:R-:W-:Y:S02]  /*a270*/  IADD3 R88, P1, PT, R88, R95, RZ ;  /* 0x0000005f58587210 */ /* 0x000fe40007f3e0ff */
[----:B------:R-:W-:Y:S03]  /*a280*/  IADD3 R14, P0, PT, R14, R99, RZ ;  /* 0x000000630e0e7210 */ /* 0x000fe60007f1e0ff */
[----:B------:R-:W-:Y:S02]  /*a290*/  IMAD.X R89, R89, 0x1, R94, P1 ;  /* 0x0000000159597824 */ /* 0x000fe400008e065e */
[----:B------:R-:W-:Y:S01]  /*a2a0*/  IMAD.X R15, R15, 0x1, R97, P0 ;  /* 0x000000010f0f7824 */ /* 0x000fe200000e0661 */
[----:B------:R-:W-:Y:S07]  /*a2b0*/  @P2 BRA `(.L_x_1950) ;  /* 0xffffff8000902947 */ /* 0x000fee000383ffff */
.L_x_1882:
        /* <DEDUP_REMOVED lines=42> */
.L_x_1955:
[----:B------:R3:W-:Y:S02]  /*a560*/  STS.128 [R213+0x4000], RZ ;  /* 0x004000ffd5007388 */ /* 0x0007e40000000c00 */
.L_x_1954:
[----:B------:R-:W-:Y:S05]  /*a570*/  BSYNC.RECONVERGENT B0 ;  /* 0x0000000000007941 */ /* 0x000fea0003800200 */
.L_x_1953:
        /* <DEDUP_REMOVED lines=26> */
.L_x_1958:
[----:B------:R1:W-:Y:S02]  /*a720*/  STS.128 [R213+0x4800], RZ ;  /* 0x004800ffd5007388 */ /* 0x0003e40000000c00 */
.L_x_1957:
[----:B------:R-:W-:Y:S05]  /*a730*/  BSYNC.RECONVERGENT B0 ;  /* 0x0000000000007941 */ /* 0x000fea0003800200 */
.L_x_1956:
[----:B------:R-:W-:Y:S01]  /*a740*/  IADD3 R0, PT, PT, R114, 0x20, RZ ;  /* 0x0000002072007810 */ /* 0x000fe20007ffe0ff */
[----:B------:R-:W-:Y:S03]  /*a750*/  BSSY.RECONVERGENT B0, `(.L_x_1959) ;  /* 0x000001a000007945 */ /* 0x000fe60003800200 */
[----:B------:R-:W-:-:S13]  /*a760*/  ISETP.GE.AND P0, PT, R0, R5, PT ;  /* 0x000000050000720c */ /* 0x000fda0003f06270 */
[----:B------:R-:W-:Y:S05]  /*a770*/  @P0 BRA `(.L_x_1960) ;  /* 0x00000000005c0947 */ /* 0x000fea0003800000 */
[----:B------:R-:W2:Y:S01]  /*a780*/  LDCU UR4, c[0x0][0x440] ;  /* 0x00008800ff0477ac */ /* 0x000ea20008000800 */
[----:B-1--4-:R-:W-:-:S04]  /*a790*/  LEA R14, P2, R2, R6, 0x6 ;  /* 0x00000006020e7211 */ /* 0x012fc800078430ff */
        /* <DEDUP_REMOVED lines=20> */
.L_x_1961:
[----:B------:R2:W-:Y:S02]  /*a8e0*/  STS.128 [R213+0x5000], RZ ;  /* 0x005000ffd5007388 */ /* 0x0005e40000000c00 */
.L_x_1960:
[----:B------:R-:W-:Y:S05]  /*a8f0*/  BSYNC.RECONVERGENT B0 ;  /* 0x0000000000007941 */ /* 0x000fea0003800200 */
.L_x_1959:
[----:B------:R-:W-:-:S04]  /*a900*/  IADD3 R38, PT, PT, R114, 0x30, RZ ;  /* 0x0000003072267810 */ /* 0x000fc80007ffe0ff */
[----:B------:R-:W-:-:S13]  /*a910*/  ISETP.GE.AND P0, PT, R38, R5, PT ;  /* 0x000000052600720c */ /* 0x000fda0003f06270 */
[----:B------:R-:W-:Y:S05]  /*a920*/  @P0 BRA `(.L_x_1962) ;  /* 0x0000007400500947 */ /* 0x000fea0003800000 */
[----:B------:R-:W3:Y:S01]  /*a930*/  LDCU UR4, c[0x0][0x440] ;  /* 0x00008800ff0477ac */ /* 0x000ee20008000800 */
[----:B------:R-:W-:Y:S02]  /*a940*/  IMAD R3, R3, 0x60, RZ ;  /* 0x0000006003037824 */ /* 0x000fe400078e02ff */
[----:B-12---:R-:W-:-:S05]  /*a950*/  IMAD.WIDE.U32 R6, R2, 0x60, R6 ;  /* 0x0000006002067825 */ /* 0x006fca00078e0006 */
[----:B------:R-:W-:Y:S02]  /*a960*/  IADD3 R7, PT, PT, R7, R3, RZ ;  /* 0x0000000307077210 */ /* 0x000fe40007ffe0ff */
        /* <DEDUP_REMOVED lines=19> */
.L_x_1963:
[----:B------:R2:W-:Y:S01]  /*aaa0*/  STS.128 [R213+0x5800], RZ ;  /* 0x005800ffd5007388 */ /* 0x0005e20000000c00 */
[----:B------:R-:W-:Y:S05]  /*aab0*/  BRA `(.L_x_1962) ;  /* 0x0000007000ec7947 */ /* 0x000fea0003800000 */
.L_x_1952:
[----:B------:R-:W1:Y:S01]  /*aac0*/  LDCU.64 UR8, c[0x0][0x470] ;  /* 0x00008e00ff0877ac */ /* 0x000e620008000a00 */
[----:B------:R-:W-:Y:S01]  /*aad0*/  IMAD.MOV.U32 R5, RZ, RZ, RZ ;  /* 0x000000ffff057224 */ /* 0x000fe200078e00ff */
[----:B-1----:R-:W-:-:S04]  /*aae0*/  ISETP.NE.U32.AND P0, PT, RZ, UR8, PT ;  /* 0x00000008ff007c0c */ /* 0x002fc8000bf05070 */
[----:B------:R-:W-:Y:S01]  /*aaf0*/  ISETP.NE.AND.EX P0, PT, RZ, UR9, PT, P0 ;  /* 0x00000009ff007c0c */ /* 0x000fe2000bf05300 */
[----:B------:R-:W1:Y:S01]  /*ab00*/  LDCU.U8 UR4, c[0x0][0x533] ;  /* 0x0000a660ff0477ac */ /* 0x000e620008000000 */
[----:B------:R-:W2:Y:S11]  /*ab10*/  LDCU.64 UR8, c[0x0][0x380] ;  /* 0x00007000ff0877ac */ /* 0x000eb60008000a00 */
[----:B------:R-:W3:Y:S01]  /*ab20*/  @P0 LDG.E R5, desc[UR6][R116.64] ;  /* 0x0000000674050981 */ /* 0x000ee2000c1e1900 */
[----:B------:R-:W-:Y:S01]  /*ab30*/  IMAD.SHL.U32 R29, R77, 0x10, RZ ;  /* 0x000000104d1d7824 */ /* 0x000fe200078e00ff */
[----:B-1----:R-:W-:Y:S01]  /*ab40*/  UISETP.NE.AND UP0, UPT, UR4, URZ, UPT ;  /* 0x000000ff0400728c */ /* 0x002fe2000bf05270 */
[----:B--2---:R-:W-:-:S04]  /*ab50*/  LEA R34, P0, R112, UR8, 0x1 ;  /* 0x0000000870227c11 */ /* 0x004fc8000f8008ff */
[----:B------:R-:W-:Y:S02]  /*ab60*/  LEA.HI.X R35, R112, UR9, R71, 0x1, P0 ;  /* 0x0000000970237c11 */ /* 0x000fe400080f0c47 */
[----:B---3--:R-:W-:-:S05]  /*ab70*/  IADD3 R4, PT, PT, R5, R72, R66 ;  /* 0x0000004805047210 */ /* 0x008fca0007ffe042 */
[----:B------:R-:W-:-:S05]  /*ab80*/  IMAD R4, R77, R4, RZ ;  /* 0x000000044d047224 */ /* 0x000fca00078e02ff */
[-C--:B------:R-:W-:Y:S02]  /*ab90*/  IADD3 R20, P2, PT, R76, R4.reuse, RZ ;  /* 0x000000044c147210 */ /* 0x080fe40007f5e0ff */
[----:B------:R-:W-:Y:S02]  /*aba0*/  IADD3 R8, P1, PT, R75, R4, RZ ;  /* 0x000000044b087210 */ /* 0x000fe40007f3e0ff */
[----:B------:R-:W-:-:S05]  /*abb0*/  SHF.R.S32.HI R4, RZ, 0x1f, R4 ;  /* 0x0000001fff047819 */ /* 0x000fca0000011404 */
[--C-:B------:R-:W-:Y:S02]  /*abc0*/  IMAD.X R22, R74, 0x1, R4.reuse, P2 ;  /* 0x000000014a167824 */ /* 0x100fe400010e0604 */
[----:B------:R-:W-:Y:S01]  /*abd0*/  IMAD.X R14, R73, 0x1, R4, P1 ;  /* 0x00000001490e7824 */ /* 0x000fe200008e0604 */
[----:B------:R-:W-:Y:S06]  /*abe0*/  BRA.U !UP0, `(.L_x_1964) ;  /* 0x0000002d083c7547 */ /* 0x000fec000b800000 */
[----:B------:R-:W-:Y:S01]  /*abf0*/  IADD3 R21, PT, PT, -R66, R201, RZ ;  /* 0x000000c942157210 */ /* 0x000fe20007ffe1ff */
[----:B------:R-:W-:Y:S03]  /*ac00*/  BSSY.RECONVERGENT B2, `(.L_x_1965) ;  /* 0x00000a3000027945 */ /* 0x000fe60003800200 */
[----:B------:R-:W-:-:S13]  /*ac10*/  ISETP.GE.AND P0, PT, R114, R21, PT ;  /* 0x000000157200720c */ /* 0x000fda0003f06270 */
[----:B------:R-:W-:Y:S05]  /*ac20*/  @P0 BRA `(.L_x_1966) ;  /* 0x0000000800800947 */ /* 0x000fea0003800000 */
[----:B------:R-:W1:Y:S01]  /*ac30*/  LDC R23, c[0x0][0x440] ;  /* 0x00011000ff177b82 */ /* 0x000e620000000800 */
[----:B------:R-:W2:Y:S01]  /*ac40*/  LDCU.64 UR10, c[0x0][0x4c8] ;  /* 0x00009900ff0a77ac */ /* 0x000ea20008000a00 */
[C---:B------:R-:W-:Y:S01]  /*ac50*/  IMAD.SHL.U32 R26, R20.reuse, 0x2, RZ ;  /* 0x00000002141a7824 */ /* 0x040fe200078e00ff */
[----:B------:R-:W-:Y:S01]  /*ac60*/  SHF.L.U64.HI R4, R20, 0x1, R22 ;  /* 0x0000000114047819 */ /* 0x000fe20000010216 */
[----:B------:R-:W-:Y:S01]  /*ac70*/  BSSY.RECONVERGENT B1, `(.L_x_1967) ;  /* 0x0000039000017945 */ /* 0x000fe20003800200 */
[----:B------:R-:W3:Y:S01]  /*ac80*/  LDCU.64 UR8, c[0x0][0x4d0] ;  /* 0x00009a00ff0877ac */ /* 0x000ee20008000a00 */
[----:B------:R-:W-:Y:S02]  /*ac90*/  CS2R R6, SRZ ;  /* 0x0000000000067805 */ /* 0x000fe4000001ff00 */
[C---:B--2---:R-:W-:Y:S02]  /*aca0*/  IADD3 R24, P2, PT, R26.reuse, UR10, RZ ;  /* 0x0000000a1a187c10 */ /* 0x044fe4000ff5e0ff */
[----:B---3--:R-:W-:-:S02]  /*acb0*/  IADD3 R26, P1, PT, R26, UR8, RZ ;  /* 0x000000081a1a7c10 */ /* 0x008fc4000ff3e0ff */
[----:B-1----:R-:W-:Y:S02]  /*acc0*/  ISETP.GE.AND P0, PT, R12, R23, PT ;  /* 0x000000170c00720c */ /* 0x002fe40003f06270 */
[C---:B------:R-:W-:Y:S02]  /*acd0*/  IADD3.X R25, PT, PT, R4.reuse, UR11, RZ, P2, !PT ;  /* 0x0000000b04197c10 */ /* 0x040fe400097fe4ff */
[----:B------:R-:W-:Y:S02]  /*ace0*/  IADD3.X R27, PT, PT, R4, UR9, RZ, P1, !PT ;  /* 0x00000009041b7c10 */ /* 0x000fe40008ffe4ff */
[----:B------:R-:W-:-:S07]  /*acf0*/  CS2R R4, SRZ ;  /* 0x0000000000047805 */ /* 0x000fce000001ff00 */
        /* <DEDUP_REMOVED lines=43> */
.L_x_1970:
[----:B------:R-:W-:Y:S05]  /*afb0*/  BSYNC.RECONVERGENT B0 ;  /* 0x0000000000007941 */ /* 0x000fea0003800200 */
.L_x_1969:
[----:B-----5:R-:W-:Y:S01]  /*afc0*/  IMAD.MOV.U32 R6, RZ, RZ, R18 ;  /* 0x000000ffff067224 */ /* 0x020fe200078e0012 */
[----:B------:R-:W-:Y:S01]  /*afd0*/  MOV R4, R16 ;  /* 0x0000001000047202 */ /* 0x000fe20000000f00 */
[----:B------:R-:W-:Y:S01]  /*afe0*/  IMAD.MOV.U32 R7, RZ, RZ, R19 ;  /* 0x000000ffff077224 */ /* 0x000fe200078e0013 */
[----:B------:R-:W-:Y:S02]  /*aff0*/  MOV R5, R17 ;  /* 0x0000001100057202 */ /* 0x000fe40000000f00 */
.L_x_1968:
[----:B------:R-:W-:Y:S05]  /*b000*/  BSYNC.RECONVERGENT B1 ;  /* 0x0000000000017941 */ /* 0x000fea0003800200 */
.L_x_1967:
        /* <DEDUP_REMOVED lines=47> */
.L_x_1974:
[----:B------:R-:W-:Y:S05]  /*b300*/  BSYNC.RECONVERGENT B0 ;  /* 0x0000000000007941 */ /* 0x000fea0003800200 */
.L_x_1973:
[----:B-----5:R4:W-:Y:S02]  /*b310*/  STS.128 [R213+0x2000], R16 ;  /* 0x00200010d5007388 */ /* 0x0209e40000000c00 */
.L_x_1972:
[----:B------:R-:W-:Y:S05]  /*b320*/  BSYNC.RECONVERGENT B1 ;  /* 0x0000000000017941 */ /* 0x000fea0003800200 */
.L_x_1971:
        /* <DEDUP_REMOVED lines=8> */
[----:B------:R1:W3:Y:S01]  /*b3b0*/  LDG.E.64 R6, desc[UR6][R24.64+0x80] ;  /* 0x0000800618067981 */ /* 0x0002e2000c1e1b00 */
[C---:B-----5:R-:W-:Y:S01]  /*b3c0*/  LOP3.LUT R8, R17.reuse, 0xffff0000, RZ, 0xc0, !PT ;  /* 0xffff000011087812 */ /* 0x060fe200078ec0ff */
[----:B------:R-:W-:Y:S01]  /*b3d0*/  IMAD.U32 R28, R18, 0x10000, RZ ;  /* 0x00010000121c7824 */ /* 0x000fe200078e00ff */
[----:B------:R-:W-:Y:S02]  /*b3e0*/  SHF.L.U32 R14, R17, 0x10, RZ ;  /* 0x00000010110e7819 */ /* 0x000fe400000006ff */
[C---:B------:R-:W-:Y:S02]  /*b3f0*/  SHF.L.U32 R17, R16.reuse, 0x10, RZ ;  /* 0x0000001010117819 */ /* 0x040fe400000006ff */
[----:B------:R-:W-:-:S02]  /*b400*/  LOP3.LUT R30, R16, 0xffff0000, RZ, 0xc0, !PT ;  /* 0xffff0000101e7812 */ /* 0x000fc400078ec0ff */
[C---:B------:R-:W-:Y:S02]  /*b410*/  SHF.L.U32 R37, R19.reuse, 0x10, RZ ;  /* 0x0000001013257819 */ /* 0x040fe400000006ff */
[----:B------:R-:W-:Y:S02]  /*b420*/  LOP3.LUT R33, R19, 0xffff0000, RZ, 0xc0, !PT ;  /* 0xffff000013217812 */ /* 0x000fe400078ec0ff */
[----:B-1----:R-:W-:Y:S02]  /*b430*/  LOP3.LUT R25, R18, 0xffff0000, RZ, 0xc0, !PT ;  /* 0xffff000012197812 */ /* 0x002fe400078ec0ff */
        /* <DEDUP_REMOVED lines=8> */
[-C--:B------:R-:W-:Y:S01]  /*b4c0*/  FMUL.FTZ R8, R8, R31.reuse ;  /* 0x0000001f08087220 */ /* 0x080fe20000410000 */
[----:B------:R-:W-:Y:S01]  /*b4d0*/  FFMA.FTZ R19, R14, R31, -R19 ;  /* 0x0000001f0e137223 */ /* 0x000fe20000010813 */
[----:B------:R-:W-:Y:S01]  /*b4e0*/  SHF.L.U32 R6, R6, 0x10, RZ ;  /* 0x0000001006067819 */ /* 0x000fe200000006ff */
[-C--:B------:R-:W-:Y:S01]  /*b4f0*/  FFMA.FTZ R18, R37, R24.reuse, -R18 ;  /* 0x0000001825127223 */ /* 0x080fe20000010812 */
[----:B------:R-:W-:Y:S01]  /*b500*/  FFMA.FTZ R8, R14, R23, R8 ;  /* 0x000000170e087223 */ /* 0x000fe20000010008 */
[----:B------:R-:W-:Y:S01]  /*b510*/  FMUL.FTZ R14, R33, R24 ;  /* 0x00000018210e7220 */ /* 0x000fe20000410000 */
[----:B------:R-:W-:Y:S01]  /*b520*/  SHF.L.U32 R7, R7, 0x10, RZ ;  /* 0x0000001007077819 */ /* 0x000fe200000006ff */
[C---:B------:R-:W-:Y:S01]  /*b530*/  FMUL.FTZ R27, R30.reuse, R6 ;  /* 0x000000061e1b7220 */ /* 0x040fe20000410000 */
[----:B------:R-:W-:Y:S01]  /*b540*/  FMUL.FTZ R23, R25, R5 ;  /* 0x0000000519177220 */ /* 0x000fe20000410000 */
[----:B------:R-:W-:Y:S01]  /*b550*/  FFMA.FTZ R37, R37, R16, R14 ;  /* 0x0000001025257223 */ /* 0x000fe2000001000e */
[-C--:B------:R-:W-:Y:S01]  /*b560*/  FMUL.FTZ R14, R30, R4.reuse ;  /* 0x000000041e0e7220 */ /* 0x080fe20000410000 */
[-C--:B------:R-:W-:Y:S01]  /*b570*/  FMUL.FTZ R16, R25, R7.reuse ;  /* 0x0000000719107220 */ /* 0x080fe20000410000 */
[C---:B------:R-:W-:Y:S01]  /*b580*/  FFMA.FTZ R27, R17.reuse, R4, R27 ;  /* 0x00000004111b7223 */ /* 0x040fe2000001001b */
[C---:B------:R-:W-:Y:S01]  /*b590*/  FFMA.FTZ R23, R28.reuse, R7, -R23 ;  /* 0x000000071c177223 */ /* 0x040fe20000010817 */
[----:B------:R-:W-:Y:S01]  /*b5a0*/  FFMA.FTZ R14, R17, R6, -R14 ;  /* 0x00000006110e7223 */ /* 0x000fe2000001080e */
[----:B------:R-:W-:Y:S01]  /*b5b0*/  FFMA.FTZ R16, R28, R5, R16 ;  /* 0x000000051c107223 */ /* 0x000fe20000010010 */
[----:B------:R-:W-:-:S02]  /*b5c0*/  F2FP.BF16.F32.PACK_AB R17, R8, R19 ;  /* 0x000000130811723e */ /* 0x000fc400000010ff */
[----:B------:R-:W-:Y:S02]  /*b5d0*/  F2FP.BF16.F32.PACK_AB R19, R37, R18 ;  /* 0x000000122513723e */ /* 0x000fe400000010ff */
[----:B------:R-:W-:Y:S02]  /*b5e0*/  F2FP.BF16.F32.PACK_AB R14, R27, R14 ;  /* 0x0000000e1b0e723e */ /* 0x000fe400000010ff */
[----:B------:R-:W-:Y:S02]  /*b5f0*/  F2FP.BF16.F32.PACK_AB R18, R16, R23 ;  /* 0x000000171012723e */ /* 0x000fe400000010ff */
[----:B------:R-:W-:Y:S02]  /*b600*/  MOV R16, R14 ;  /* 0x0000000e00107202 */ /* 0x000fe40000000f00 */
.L_x_1976:
[----:B------:R-:W-:Y:S05]  /*b610*/  BSYNC.RECONVERGENT B0 ;  /* 0x0000000000007941 */ /* 0x000fea0003800200 */
.L_x_1975:
[----:B-----5:R1:W-:Y:S02]  /*b620*/  STS.128 [R213+0x4000], R16 ;  /* 0x00400010d5007388 */ /* 0x0203e40000000c00 */
.L_x_1966:
[----:B------:R-:W-:Y:S05]  /*b630*/  BSYNC.RECONVERGENT B2 ;  /* 0x0000000000027941 */ /* 0x000fea0003800200 */
.L_x_1965:
        /* <DEDUP_REMOVED lines=15> */
[----:B------:R-:W4:Y:S01]  /*b730*/  LDCU.64 UR10, c[0x0][0x4c8] ;  /* 0x00009900ff0a77ac */ /* 0x000f220008000a00 */
[C---:B------:R-:W-:Y:S01]  /*b740*/  IADD3 R5, P0, PT, R29.reuse, R20, RZ ;  /* 0x000000141d057210 */ /* 0x040fe20007f1e0ff */
[----:B------:R-:W2:Y:S03]  /*b750*/  LDCU.64 UR8, c[0x0][0x4d0] ;  /* 0x00009a00ff0877ac */ /* 0x000ea60008000a00 */
[----:B------:R-:W-:Y:S01]  /*b760*/  LEA.HI.X.SX32 R0, R29, R22, 0x1, P0 ;  /* 0x000000161d007211 */ /* 0x000fe200000f0eff */
[----:B------:R-:W-:-:S03]  /*b770*/  IMAD.SHL.U32 R4, R5, 0x2, RZ ;  /* 0x0000000205047824 */ /* 0x000fc600078e00ff */
[----:B------:R-:W-:Y:S02]  /*b780*/  SHF.L.U64.HI R0, R5, 0x1, R0 ;  /* 0x0000000105007819 */ /* 0x000fe40000010200 */
[C---:B----4-:R-:W-:Y:S02]  /*b790*/  IADD3 R6, P1, PT, R4.reuse, UR10, RZ ;  /* 0x0000000a04067c10 */ /* 0x050fe4000ff3e0ff */
[----:B--2---:R-:W-:Y:S02]  /*b7a0*/  IADD3 R4, P0, PT, R4, UR8, RZ ;  /* 0x0000000804047c10 */ /* 0x004fe4000ff1e0ff */
[C---:B------:R-:W-:Y:S02]  /*b7b0*/  IADD3.X R7, PT, PT, R0.reuse, UR11, RZ, P1, !PT ;  /* 0x0000000b00077c10 */ /* 0x040fe40008ffe4ff */
[----:B------:R-:W-:-:S04]  /*b7c0*/  IADD3.X R5, PT, PT, R0, UR9, RZ, P0, !PT ;  /* 0x0000000900057c10 */ /* 0x000fc800087fe4ff */
[----:B------:R-:W2:Y:S04]  /*b7d0*/  LDG.E.64 R6, desc[UR6][R6.64] ;  /* 0x0000000606067981 */ /* 0x000ea8000c1e1b00 */
[----:B------:R-:W4:Y:S01]  /*b7e0*/  LDG.E.64 R4, desc[UR6][R4.64] ;  /* 0x0000000604047981 */ /* 0x000f22000c1e1b00 */
[C---:B-----5:R-:W-:Y:S01]  /*b7f0*/  LOP3.LUT R0, R17.reuse, 0xffff0000, RZ, 0xc0, !PT ;  /* 0xffff000011007812 */ /* 0x060fe200078ec0ff */
[----:B------:R-:W-:Y:S01]  /*b800*/  IMAD.U32 R8, R17, 0x10000, RZ ;  /* 0x0001000011087824 */ /* 0x000fe200078e00ff */
[C---:B------:R-:W-:Y:S01]  /*b810*/  SHF.L.U32 R17, R16.reuse, 0x10, RZ ;  /* 0x0000001010117819 */ /* 0x040fe200000006ff */
[C---:B------:R-:W-:Y:S01]  /*b820*/  IMAD.U32 R33, R19.reuse, 0x10000, RZ ;  /* 0x0001000013217824 */ /* 0x040fe200078e00ff */
[----:B------:R-:W-:Y:S02]  /*b830*/  LOP3.LUT R28, R16, 0xffff0000, RZ, 0xc0, !PT ;  /* 0xffff0000101c7812 */ /* 0x000fe400078ec0ff */
[----:B------:R-:W-:-:S02]  /*b840*/  LOP3.LUT R31, R19, 0xffff0000, RZ, 0xc0, !PT ;  /* 0xffff0000131f7812 */ /* 0x000fc400078ec0ff */
[C---:B------:R-:W-:Y:S02]  /*b850*/  SHF.L.U32 R26, R18.reuse, 0x10, RZ ;  /* 0x00000010121a7819 */ /* 0x040fe400000006ff */
[----:B------:R-:W-:Y:S02]  /*b860*/  LOP3.LUT R30, R18, 0xffff0000, RZ, 0xc0, !PT ;  /* 0xffff0000121e7812 */ /* 0x000fe400078ec0ff */
[----:B--2---:R-:W-:Y:S02]  /*b870*/  LOP3.LUT R27, R6, 0xffff0000, RZ, 0xc0, !PT ;  /* 0xffff0000061b7812 */ /* 0x004fe400078ec0ff */
[----:B----4-:R-:W-:Y:S02]  /*b880*/  LOP3.LUT R25, R4, 0xffff0000, RZ, 0xc0, !PT ;  /* 0xffff000004197812 */ /* 0x010fe400078ec0ff */
[----:B------:R-:W-:Y:S02]  /*b890*/  LOP3.LUT R16, R5, 0xffff0000, RZ, 0xc0, !PT ;  /* 0xffff000005107812 */ /* 0x000fe400078ec0ff */
[----:B------:R-:W-:Y:S01]  /*b8a0*/  LOP3.LUT R24, R7, 0xffff0000, RZ, 0xc0, !PT ;  /* 0xffff000007187812 */ /* 0x000fe200078ec0ff */
[C---:B------:R-:W-:Y:S01]  /*b8b0*/  FMUL.FTZ R19, R0.reuse, R25 ;  /* 0x0000001900137220 */ /* 0x040fe20000410000 */
[-C--:B------:R-:W-:Y:S01]  /*b8c0*/  FMUL.FTZ R0, R0, R27.reuse ;  /* 0x0000001b00007220 */ /* 0x080fe20000410000 */
[C---:B------:R-:W-:Y:S01]  /*b8d0*/  FMUL.FTZ R18, R31.reuse, R16 ;  /* 0x000000101f127220 */ /* 0x040fe20000410000 */
[----:B------:R-:W-:Y:S01]  /*b8e0*/  SHF.L.U32 R6, R6, 0x10, RZ ;  /* 0x0000001006067819 */ /* 0x000fe200000006ff */
[C---:B------:R-:W-:Y:S01]  /*b8f0*/  FFMA.FTZ R19, R8.reuse, R27, -R19 ;  /* 0x0000001b08137223 */ /* 0x040fe20000010813 */
[----:B------:R-:W-:Y:S01]  /*b900*/  FFMA.FTZ R0, R8, R25, R0 ;  /* 0x0000001908007223 */ /* 0x000fe20000010000 */
[----:B------:R-:W-:Y:S01]  /*b910*/  FMUL.FTZ R8, R31, R24 ;  /* 0x000000181f087220 */ /* 0x000fe20000410000 */
[----:B------:R-:W-:Y:S01]  /*b920*/  IMAD.U32 R5, R5, 0x10000, RZ ;  /* 0x0001000005057824 */ /* 0x000fe200078e00ff */
[----:B------:R-:W-:Y:S01]  /*b930*/  SHF.L.U32 R7, R7, 0x10, RZ ;  /* 0x0000001007077819 */ /* 0x000fe200000006ff */
[----:B------:R-:W-:-:S02]  /*b940*/  IMAD.U32 R4, R4, 0x10000, RZ ;  /* 0x0001000004047824 */ /* 0x000fc400078e00ff */
[C---:B------:R-:W-:Y:S01]  /*b950*/  FFMA.FTZ R18, R33.reuse, R24, -R18 ;  /* 0x0000001821127223 */ /* 0x040fe20000010812 */
[----:B------:R-:W-:Y:S01]  /*b960*/  FFMA.FTZ R33, R33, R16, R8 ;  /* 0x0000001021217223 */ /* 0x000fe20000010008 */
[----:B------:R-:W-:Y:S01]  /*b970*/  FMUL.FTZ R25, R30, R5 ;  /* 0x000000051e197220 */ /* 0x000fe20000410000 */
        /* <DEDUP_REMOVED lines=11> */
.L_x_1982:
[----:B------:R-:W-:Y:S05]  /*ba30*/  BSYNC.RECONVERGENT B0 ;  /* 0x0000000000007941 */ /* 0x000fea0003800200 */
.L_x_1981:
[----:B-----5:R4:W-:Y:S02]  /*ba40*/  STS.128 [R213+0x800], R16 ;  /* 0x00080010d5007388 */ /* 0x0209e40000000c00 */
.L_x_1980:
[----:B------:R-:W-:Y:S05]  /*ba50*/  BSYNC.RECONVERGENT B1 ;  /* 0x0000000000017941 */ /* 0x000fea0003800200 */
.L_x_1979:
        /* <DEDUP_REMOVED lines=56> */
.L_x_1986:
[----:B------:R-:W-:Y:S05]  /*bde0*/  BSYNC.RECONVERGENT B0 ;  /* 0x0000000000007941 */ /* 0x000fea0003800200 */
.L_x_1985:
[----:B-----5:R4:W-:Y:S02]  /*bdf0*/  STS.128 [R213+0x2800], R16 ;  /* 0x00280010d5007388 */ /* 0x0209e40000000c00 */
.L_x_1984:
[----:B------:R-:W-:Y:S05]  /*be00*/  BSYNC.RECONVERGENT B1 ;  /* 0x0000000000017941 */ /* 0x000fea0003800200 */
.L_x_1983:
        /* <DEDUP_REMOVED lines=19> */
[C---:B-----5:R-:W-:Y:S01]  /*bf40*/  IMAD.U32 R8, R17.reuse, 0x10000, RZ ;  /* 0x0001000011087824 */ /* 0x060fe200078e00ff */
[----:B------:R-:W-:Y:S02]  /*bf50*/  LOP3.LUT R0, R17, 0xffff0000, RZ, 0xc0, !PT ;  /* 0xffff000011007812 */ /* 0x000fe400078ec0ff */
[C---:B-1----:R-:W-:Y:S02]  /*bf60*/  SHF.L.U32 R14, R16.reuse, 0x10, RZ ;  /* 0x00000010100e7819 */ /* 0x042fe400000006ff */
[----:B------:R-:W-:-:S02]  /*bf70*/  LOP3.LUT R27, R16, 0xffff0000, RZ, 0xc0, !PT ;  /* 0xffff0000101b7812 */ /* 0x000fc400078ec0ff */
[C---:B------:R-:W-:Y:S01]  /*bf80*/  LOP3.LUT R24, R19.reuse, 0xffff0000, RZ, 0xc0, !PT ;  /* 0xffff000013187812 */ /* 0x040fe200078ec0ff */
[----:B------:R-:W-:Y:S01]  /*bf90*/  IMAD.U32 R25, R19, 0x10000, RZ ;  /* 0x0001000013197824 */ /* 0x000fe200078e00ff */
[C---:B------:R-:W-:Y:S02]  /*bfa0*/  SHF.L.U32 R26, R18.reuse, 0x10, RZ ;  /* 0x00000010121a7819 */ /* 0x040fe400000006ff */
[----:B------:R-:W-:Y:S02]  /*bfb0*/  LOP3.LUT R28, R18, 0xffff0000, RZ, 0xc0, !PT ;  /* 0xffff0000121c7812 */ /* 0x000fe400078ec0ff */
[----:B--2---:R-:W-:Y:S02]  /*bfc0*/  LOP3.LUT R23, R6, 0xffff0000, RZ, 0xc0, !PT ;  /* 0xffff000006177812 */ /* 0x004fe400078ec0ff */
[----:B----4-:R-:W-:Y:S02]  /*bfd0*/  LOP3.LUT R17, R4, 0xffff0000, RZ, 0xc0, !PT ;  /* 0xffff000004117812 */ /* 0x010fe400078ec0ff */
[----:B------:R-:W-:-:S02]  /*bfe0*/  LOP3.LUT R16, R5, 0xffff0000, RZ, 0xc0, !PT ;  /* 0xffff000005107812 */ /* 0x000fc400078ec0ff */
[----:B------:R-:W-:Y:S01]  /*bff0*/  LOP3.LUT R19, R7, 0xffff0000, RZ, 0xc0, !PT ;  /* 0xffff000007137812 */ /* 0x000fe200078ec0ff */
[C---:B------:R-:W-:Y:S01]  /*c000*/  FMUL.FTZ R15, R0.reuse, R17 ;  /* 0x00000011000f7220 */ /* 0x040fe20000410000 */
[----:B------:R-:W-:Y:S01]  /*c010*/  FMUL.FTZ R0, R0, R23 ;  /* 0x0000001700007220 */ /* 0x000fe20000410000 */
[----:B------:R-:W-:Y:S01]  /*c020*/  FMUL.FTZ R18, R24, R16 ;  /* 0x0000001018127220 */ /* 0x000fe20000410000 */
[----:B------:R-:W-:Y:S01]  /*c030*/  IMAD.U32 R4, R4, 0x10000, RZ ;  /* 0x0001000004047824 */ /* 0x000fe200078e00ff */
[----:B------:R-:W-:Y:S01]  /*c040*/  SHF.L.U32 R6, R6, 0x10, RZ ;  /* 0x0000001006067819 */ /* 0x000fe200000006ff */
[----:B------:R-:W-:Y:S01]  /*c050*/  IMAD.U32 R5, R5, 0x10000, RZ ;  /* 0x0001000005057824 */ /* 0x000fe200078e00ff */
[----:B------:R-:W-:Y:S01]  /*c060*/  SHF.L.U32 R7, R7, 0x10, RZ ;  /* 0x0000001007077819 */ /* 0x000fe200000006ff */
[----:B------:R-:W-:Y:S01]  /*c070*/  FMUL.FTZ R24, R24, R19 ;  /* 0x0000001318187220 */ /* 0x000fe20000410000 */
[----:B------:R-:W-:Y:S01]  /*c080*/  FFMA.FTZ R0, R8, R17, R0 ;  /* 0x0000001108007223 */ /* 0x000fe20000010000 */
[----:B------:R-:W-:Y:S01]  /*c090*/  FFMA.FTZ R18, R25, R19, -R18 ;  /* 0x0000001319127223 */ /* 0x000fe20000010812 */
[C---:B------:R-:W-:Y:S01]  /*c0a0*/  FMUL.FTZ R17, R27.reuse, R4 ;  /* 0x000000041b117220 */ /* 0x040fe20000410000 */
[----:B------:R-:W-:Y:S01]  /*c0b0*/  FMUL.FTZ R19, R28, R5 ;  /* 0x000000051c137220 */ /* 0x000fe20000410000 */
[----:B------:R-:W-:Y:S01]  /*c0c0*/  FFMA.FTZ R15, R8, R23, -R15 ;  /* 0x00000017080f7223 */ /* 0x000fe2000001080f */
[----:B------:R-:W-:Y:S01]  /*c0d0*/  FMUL.FTZ R27, R27, R6 ;  /* 0x000000061b1b7220 */ /* 0x000fe20000410000 */
[-C--:B------:R-:W-:Y:S01]  /*c0e0*/  FMUL.FTZ R28, R28, R7.reuse ;  /* 0x000000071c1c7220 */ /* 0x080fe20000410000 */
[----:B------:R-:W-:Y:S01]  /*c0f0*/  FFMA.FTZ R25, R25, R16, R24 ;  /* 0x0000001019197223 */ /* 0x000fe20000010018 */
[C---:B------:R-:W-:Y:S01]  /*c100*/  FFMA.FTZ R17, R14.reuse, R6, -R17 ;  /* 0x000000060e117223 */ /* 0x040fe20000010811 */
[----:B------:R-:W-:Y:S01]  /*c110*/  FFMA.FTZ R4, R14, R4, R27 ;  /* 0x000000040e047223 */ /* 0x000fe2000001001b */
[C---:B------:R-:W-:Y:S01]  /*c120*/  FFMA.FTZ R19, R26.reuse, R7, -R19 ;  /* 0x000000071a137223 */ /* 0x040fe20000010813 */
[----:B------:R-:W-:Y:S01]  /*c130*/  FFMA.FTZ R28, R26, R5, R28 ;  /* 0x000000051a1c7223 */ /* 0x000fe2000001001c */
[----:B------:R-:W-:-:S02]  /*c140*/  F2FP.BF16.F32.PACK_AB R0, R0, R15 ;  /* 0x0000000f0000723e */ /* 0x000fc400000010ff */
[----:B------:R-:W-:Y:S02]  /*c150*/  F2FP.BF16.F32.PACK_AB R25, R25, R18 ;  /* 0x000000121919723e */ /* 0x000fe400000010ff */
[----:B------:R-:W-:Y:S01]  /*c160*/  F2FP.BF16.F32.PACK_AB R16, R4, R17 ;  /* 0x000000110410723e */ /* 0x000fe200000010ff */
[----:B------:R-:W-:Y:S01]  /*c170*/  IMAD.MOV.U32 R17, RZ, RZ, R0 ;  /* 0x000000ffff117224 */ /* 0x000fe200078e0000 */
[----:B------:R-:W-:Y:S02]  /*c180*/  F2FP.BF16.F32.PACK_AB R18, R28, R19 ;  /* 0x000000131c12723e */ /* 0x000fe400000010ff */
[----:B------:R-:W-:Y:S02]  /*c190*/  MOV R19, R25 ;  /* 0x0000001900137202 */ /* 0x000fe40000000f00 */
.L_x_1988:
[----:B------:R-:W-:Y:S05]  /*c1a0*/  BSYNC.RECONVERGENT B0 ;  /* 0x0000000000007941 */ /* 0x000fea0003800200 */
.L_x_1987:
[----:B-----5:R4:W-:Y:S02]  /*c1b0*/  STS.128 [R213+0x4800], R16 ;  /* 0x00480010d5007388 */ /* 0x0209e40000000c00 */
.L_x_1978:
[----:B------:R-:W-:Y:S05]  /*c1c0*/  BSYNC.RECONVERGENT B2 ;  /* 0x0000000000027941 */ /* 0x000fea0003800200 */
.L_x_1977:
[----:B------:R-:W-:Y:S01]  /*c1d0*/  IADD3 R0, PT, PT, R114, 0x20, RZ ;  /* 0x0000002072007810 */ /* 0x000fe20007ffe0ff */
[----:B------:R-:W-:Y:S03]  /*c1e0*/  BSSY.RECONVERGENT B2, `(.L_x_1989) ;  /* 0x00000b7000027945 */ /* 0x000fe60003800200 */
[----:B------:R-:W-:-:S13]  /*c1f0*/  ISETP.GE.AND P0, PT, R0, R21, PT ;  /* 0x000000150000720c */ /* 0x000fda0003f06270 */
[----:B------:R-:W-:Y:S05]  /*c200*/  @P0 BRA `(.L_x_1990) ;  /* 0x0000000800d00947 */ /* 0x000fea0003800000 */
[----:B------:R-:W2:Y:S01]  /*c210*/  LDC R23, c[0x0][0x440] ;  /* 0x00011000ff177b82 */ /* 0x000ea20000000800 */
[C---:B------:R-:W-:Y:S01]  /*c220*/  LEA R24, P1, R2.reuse, R34, 0x6 ;  /* 0x0000002202187211 */ /* 0x040fe200078230ff */
[----:B------:R-:W-:Y:S01]  /*c230*/  BSSY.RECONVERGENT B1, `(.L_x_1991) ;  /* 0x000003c000017945 */ /* 0x000fe20003800200 */
[----:B-1----:R-:W-:Y:S02]  /*c240*/  IMAD.SHL.U32 R15, R77, 0x20, RZ ;  /* 0x000000204d0f7824 */ /* 0x002fe400078e00ff */
[----:B------:R-:W-:Y:S02]  /*c250*/  LEA.HI.X R25, R2, R35, R3, 0x6, P1 ;  /* 0x0000002302197211 */ /* 0x000fe400008f3403 */
[----:B--2---:R-:W-:-:S13]  /*c260*/  ISETP.GE.AND P0, PT, R12, R23, PT ;  /* 0x000000170c00720c */ /* 0x004fda0003f06270 */
[----:B------:R1:W-:Y:S01]  /*c270*/  @P0 STS.128 [R213+0x1000], RZ ;  /* 0x001000ffd5000388 */ /* 0x0003e20000000c00 */
[----:B------:R-:W-:Y:S05]  /*c280*/  @P0 BRA `(.L_x_1992) ;  /* 0x0000000000d80947 */ /* 0x000fea0003800000 */
[----:B----4-:R2:W5:Y:S01]  /*c290*/  LDG.E.128 R16, desc[UR6][R24.64] ;  /* 0x0000000618107981 */ /* 0x010562000c1e1d00 */
[----:B------:R-:W-:Y:S01]  /*c2a0*/  ISETP.GE.AND P0, PT, R12, R11, PT ;  /* 0x0000000b0c00720c */ /* 0x000fe20003f06270 */
[----:B------:R-:W-:-:S12]  /*c2b0*/  BSSY.RECONVERGENT B0, `(.L_x_1993) ;  /* 0x0000032000007945 */ /* 0x000fd80003800200 */
[----:B------:R-:W-:Y:S05]  /*c2c0*/  @P0 BRA `(.L_x_1994) ;  /* 0x0000000000c00947 */ /* 0x000fea0003800000 */
[----:B------:R-:W4:Y:S01]  /*c2d0*/  LDCU.64 UR8, c[0x0][0x4d0] ;  /* 0x00009a00ff0877ac */ /* 0x000f220008000a00 */
[C---:B------:R-:W-:Y:S01]  /*c2e0*/  IADD3 R5, P0, PT, R15.reuse, R20, RZ ;  /* 0x000000140f057210 */ /* 0x040fe20007f1e0ff */
[----:B------:R-:W1:Y:S03]  /*c2f0*/  LDCU.64 UR10, c[0x0][0x4c8] ;  /* 0x00009900ff0a77ac */ /* 0x000e660008000a00 */
[----:B------:R-:W-:Y:S01]  /*c300*/  LEA.HI.X.SX32 R4, R15, R22, 0x1, P0 ;  /* 0x000000160f047211 */ /* 0x000fe200000f0eff */
[----:B------:R-:W-:-:S03]  /*c310*/  IMAD.SHL.U32 R6, R5, 0x2, RZ ;  /* 0x0000000205067824 */ /* 0x000fc600078e00ff */
[----:B------:R-:W-:Y:S02]  /*c320*/  SHF.L.U64.HI R4, R5, 0x1, R4 ;  /* 0x0000000105047819 */ /* 0x000fe40000010204 */
[C---:B----4-:R-:W-:Y:S02]  /*c330*/  IADD3 R40, P0, PT, R6.reuse, UR8, RZ ;  /* 0x0000000806287c10 */ /* 0x050fe4000ff1e0ff */
[----:B-1----:R-:W-:Y:S02]  /*c340*/  IADD3 R38, P1, PT, R6, UR10, RZ ;  /* 0x0000000a06267c10 */ /* 0x002fe4000ff3e0ff */
[C---:B------:R-:W-:Y:S02]  /*c350*/  IADD3.X R41, PT, PT, R4.reuse, UR9, RZ, P0, !PT ;  /* 0x0000000904297c10 */ /* 0x040fe400087fe4ff */
[----:B------:R-:W-:-:S03]  /*c360*/  IADD3.X R39, PT, PT, R4, UR11, RZ, P1, !PT ;  /* 0x0000000b04277c10 */ /* 0x000fc60008ffe4ff */
[----:B------:R-:W4:Y:S04]  /*c370*/  LDG.E.64 R4, desc[UR6][R40.64] ;  /* 0x0000000628047981 */ /* 0x000f28000c1e1b00 */
[----:B------:R-:W3:Y:S01]  /*c380*/  LDG.E.64 R6, desc[UR6][R38.64] ;  /* 0x0000000626067981 */ /* 0x000ee2000c1e1b00 */
        /* <DEDUP_REMOVED lines=8> */
[C---:B----4-:R-:W-:Y:S01]  /*c410*/  LOP3.LUT R27, R4.reuse, 0xffff0000, RZ, 0xc0, !PT ;  /* 0xffff0000041b7812 */ /* 0x050fe200078ec0ff */
[----:B------:R-:W-:Y:S01]  /*c420*/  IMAD.U32 R4, R4, 0x10000, RZ ;  /* 0x0001000004047824 */ /* 0x000fe200078e00ff */
        /* <DEDUP_REMOVED lines=8> */
[C---:B------:R-:W-:Y:S01]  /*c4b0*/  FFMA.FTZ R19, R14.reuse, R29, -R19 ;  /* 0x0000001d0e137223 */ /* 0x040fe20000010813 */
[----:B------:R-:W-:Y:S01]  /*c4c0*/  SHF.L.U32 R7, R7, 0x10, RZ ;  /* 0x0000001007077819 */ /* 0x000fe200000006ff */
[-C--:B------:R-:W-:Y:S01]  /*c4d0*/  FFMA.FTZ R18, R33, R26.reuse, -R18 ;  /* 0x0000001a21127223 */ /* 0x080fe20000010812 */
[----:B------:R-:W-:Y:S01]  /*c4e0*/  FFMA.FTZ R8, R14, R27, R8 ;  /* 0x0000001b0e087223 */ /* 0x000fe20000010008 */
[----:B------:R-:W-:Y:S01]  /*c4f0*/  FMUL.FTZ R14, R31, R26 ;  /* 0x0000001a1f0e7220 */ /* 0x000fe20000410000 */
[----:B------:R-:W-:Y:S01]  /*c500*/  FMUL.FTZ R27, R32, R5 ;  /* 0x00000005201b7220 */ /* 0x000fe20000410000 */
[----:B------:R-:W-:Y:S01]  /*c510*/  FMUL.FTZ R29, R30, R6 ;  /* 0x000000061e1d7220 */ /* 0x000fe20000410000 */
[-C--:B------:R-:W-:Y:S01]  /*c520*/  FMUL.FTZ R32, R32, R7.reuse ;  /* 0x0000000720207220 */ /* 0x080fe20000410000 */
[----:B------:R-:W-:Y:S01]  /*c530*/  FFMA.FTZ R33, R33, R16, R14 ;  /* 0x0000001021217223 */ /* 0x000fe2000001000e */
[-C--:B------:R-:W-:Y:S01]  /*c540*/  FMUL.FTZ R14, R30, R4.reuse ;  /* 0x000000041e0e7220 */ /* 0x080fe20000410000 */
[C---:B------:R-:W-:Y:S01]  /*c550*/  FFMA.FTZ R29, R17.reuse, R4, R29 ;  /* 0x00000004111d7223 */ /* 0x040fe2000001001d */
[C---:B------:R-:W-:Y:S01]  /*c560*/  FFMA.FTZ R27, R28.reuse, R7, -R27 ;  /* 0x000000071c1b7223 */ /* 0x040fe2000001081b */
[----:B------:R-:W-:Y:S01]  /*c570*/  FFMA.FTZ R32, R28, R5, R32 ;  /* 0x000000051c207223 */ /* 0x000fe20000010020 */
[----:B------:R-:W-:Y:S01]  /*c580*/  FFMA.FTZ R14, R17, R6, -R14 ;  /* 0x00000006110e7223 */ /* 0x000fe2000001080e */
[----:B------:R-:W-:-:S02]  /*c590*/  F2FP.BF16.F32.PACK_AB R17, R8, R19 ;  /* 0x000000130811723e */ /* 0x000fc400000010ff */
[----:B------:R-:W-:Y:S02]  /*c5a0*/  F2FP.BF16.F32.PACK_AB R19, R33, R18 ;  /* 0x000000122113723e */ /* 0x000fe400000010ff */
[----:B------:R-:W-:Y:S02]  /*c5b0*/  F2FP.BF16.F32.PACK_AB R16, R29, R14 ;  /* 0x0000000e1d10723e */ /* 0x000fe400000010ff */
[----:B------:R-:W-:Y:S02]  /*c5c0*/  F2FP.BF16.F32.PACK_AB R18, R32, R27 ;  /* 0x0000001b2012723e */ /* 0x000fe400000010ff */
.L_x_1994:
[----:B------:R-:W-:Y:S05]  /*c5d0*/  BSYNC.RECONVERGENT B0 ;  /* 0x0000000000007941 */ /* 0x000fea0003800200 */
.L_x_1993:
[----:B-----5:R4:W-:Y:S02]  /*c5e0*/  STS.128 [R213+0x1000], R16 ;  /* 0x00100010d5007388 */ /* 0x0209e40000000c00 */
.L_x_1992:
[----:B------:R-:W-:Y:S05]  /*c5f0*/  BSYNC.RECONVERGENT B1 ;  /* 0x0000000000017941 */ /* 0x000fea0003800200 */
.L_x_1991:
        /* <DEDUP_REMOVED lines=8> */
[----:B------:R-:W1:Y:S01]  /*c680*/  LDCU.64 UR10, c[0x0][0x4c8] ;  /* 0x00009900ff0a77ac */ /* 0x000e620008000a00 */
[C---:B------:R-:W-:Y:S01]  /*c690*/  IADD3 R6, P0, PT, R15.reuse, R20, RZ ;  /* 0x000000140f067210 */ /* 0x040fe20007f1e0ff */
[----:B------:R-:W2:Y:S03]  /*c6a0*/  LDCU.64 UR8, c[0x0][0x4d0] ;  /* 0x00009a00ff0877ac */ /* 0x000ea60008000a00 */
[----:B------:R-:W-:Y:S01]  /*c6b0*/  LEA.HI.X.SX32 R5, R15, R22, 0x1, P0 ;  /* 0x000000160f057211 */ /* 0x000fe200000f0eff */
[----:B------:R-:W-:-:S03]  /*c6c0*/  IMAD.SHL.U32 R4, R6, 0x2, RZ ;  /* 0x0000000206047824 */ /* 0x000fc600078e00ff */
[----:B------:R-:W-:Y:S02]  /*c6d0*/  SHF.L.U64.HI R5, R6, 0x1, R5 ;  /* 0x0000000106057819 */ /* 0x000fe40000010205 */
[C---:B-1----:R-:W-:Y:S02]  /*c6e0*/  IADD3 R6, P1, PT, R4.reuse, UR10, RZ ;  /* 0x0000000a04067c10 */ /* 0x042fe4000ff3e0ff */
[----:B--2---:R-:W-:Y:S02]  /*c6f0*/  IADD3 R4, P0, PT, R4, UR8, RZ ;  /* 0x0000000804047c10 */ /* 0x004fe4000ff1e0ff */
[C---:B------:R-:W-:Y:S02]  /*c700*/  IADD3.X R7, PT, PT, R5.reuse, UR11, RZ, P1, !PT ;  /* 0x0000000b05077c10 */ /* 0x040fe40008ffe4ff */
[----:B------:R-:W-:-:S04]  /*c710*/  IADD3.X R5, PT, PT, R5, UR9, RZ, P0, !PT ;  /* 0x0000000905057c10 */ /* 0x000fc800087fe4ff */
[----:B------:R-:W2:Y:S04]  /*c720*/  LDG.E.64 R6, desc[UR6][R6.64+0x40] ;  /* 0x0000400606067981 */ /* 0x000ea8000c1e1b00 */
        /* <DEDUP_REMOVED lines=10> */
[----:B---3--:R-:W-:Y:S02]  /*c7d0*/  LOP3.LUT R27, R4, 0xffff0000, RZ, 0xc0, !PT ;  /* 0xffff0000041b7812 */ /* 0x008fe400078ec0ff */
        /* <DEDUP_REMOVED lines=26> */
.L_x_1998:
[----:B------:R-:W-:Y:S05]  /*c980*/  BSYNC.RECONVERGENT B0 ;  /* 0x0000000000007941 */ /* 0x000fea0003800200 */
.L_x_1997:
[----:B-----5:R1:W-:Y:S02]  /*c990*/  STS.128 [R213+0x3000], R16 ;  /* 0x00300010d5007388 */ /* 0x0203e40000000c00 */
.L_x_1996:
[----:B------:R-:W-:Y:S05]  /*c9a0*/  BSYNC.RECONVERGENT B1 ;  /* 0x0000000000017941 */ /* 0x000fea0003800200 */
.L_x_1995:
        /* <DEDUP_REMOVED lines=20> */
[----:B-1----:R-:W-:Y:S01]  /*caf0*/  LOP3.LUT R24, R19, 0xffff0000, RZ, 0xc0, !PT ;  /* 0xffff000013187812 */ /* 0x002fe200078ec0ff */
[C---:B------:R-:W-:Y:S01]  /*cb00*/  IMAD.U32 R14, R17.reuse, 0x10000, RZ ;  /* 0x00010000110e7824 */ /* 0x040fe200078e00ff */
[----:B------:R-:W-:Y:S02]  /*cb10*/  LOP3.LUT R8, R17, 0xffff0000, RZ, 0xc0, !PT ;  /* 0xffff000011087812 */ /* 0x000fe400078ec0ff */
[----:B------:R-:W-:-:S02]  /*cb20*/  SHF.L.U32 R15, R16, 0x10, RZ ;  /* 0x00000010100f7819 */ /* 0x000fc400000006ff */
[----:B------:R-:W-:Y:S02]  /*cb30*/  LOP3.LUT R28, R16, 0xffff0000, RZ, 0xc0, !PT ;  /* 0xffff0000101c7812 */ /* 0x000fe400078ec0ff */
[C---:B------:R-:W-:Y:S02]  /*cb40*/  SHF.L.U32 R27, R18.reuse, 0x10, RZ ;  /* 0x00000010121b7819 */ /* 0x040fe400000006ff */
[----:B------:R-:W-:Y:S02]  /*cb50*/  LOP3.LUT R18, R18, 0xffff0000, RZ, 0xc0, !PT ;  /* 0xffff000012127812 */ /* 0x000fe400078ec0ff */
[C---:B--2---:R-:W-:Y:S01]  /*cb60*/  LOP3.LUT R19, R4.reuse, 0xffff0000, RZ, 0xc0, !PT ;  /* 0xffff000004137812 */ /* 0x044fe200078ec0ff */
[----:B------:R-:W-:Y:S01]  /*cb70*/  IMAD.U32 R4, R4, 0x10000, RZ ;  /* 0x0001000004047824 */ /* 0x000fe200078e00ff */
[C---:B------:R-:W-:Y:S01]  /*cb80*/  LOP3.LUT R16, R5.reuse, 0xffff0000, RZ, 0xc0, !PT ;  /* 0xffff000005107812 */ /* 0x040fe200078ec0ff */
[----:B------:R-:W-:Y:S01]  /*cb90*/  IMAD.U32 R5, R5, 0x10000, RZ ;  /* 0x0001000005057824 */ /* 0x000fe200078e00ff */
[----:B----4-:R-:W-:Y:S01]  /*cba0*/  LOP3.LUT R25, R6, 0xffff0000, RZ, 0xc0, !PT ;  /* 0xffff000006197812 */ /* 0x010fe200078ec0ff */
[----:B------:R-:W-:Y:S01]  /*cbb0*/  FMUL.FTZ R17, R8, R19 ;  /* 0x0000001308117220 */ /* 0x000fe20000410000 */
[C---:B------:R-:W-:Y:S01]  /*cbc0*/  LOP3.LUT R23, R7.reuse, 0xffff0000, RZ, 0xc0, !PT ;  /* 0xffff000007177812 */ /* 0x040fe200078ec0ff */
[----:B------:R-:W-:Y:S01]  /*cbd0*/  FMUL.FTZ R29, R24, R16 ;  /* 0x00000010181d7220 */ /* 0x000fe20000410000 */
[----:B------:R-:W-:Y:S01]  /*cbe0*/  SHF.L.U32 R6, R6, 0x10, RZ ;  /* 0x0000001006067819 */ /* 0x000fe200000006ff */
[-C--:B------:R-:W-:Y:S01]  /*cbf0*/  FMUL.FTZ R8, R8, R25.reuse ;  /* 0x0000001908087220 */ /* 0x080fe20000410000 */
[----:B------:R-:W-:Y:S01]  /*cc00*/  SHF.L.U32 R7, R7, 0x10, RZ ;  /* 0x0000001007077819 */ /* 0x000fe200000006ff */
[----:B------:R-:W-:Y:S01]  /*cc10*/  FFMA.FTZ R17, R14, R25, -R17 ;  /* 0x000000190e117223 */ /* 0x000fe20000010811 */
[----:B------:R-:W-:Y:S01]  /*cc20*/  FFMA.FTZ R29, R26, R23, -R29 ;  /* 0x000000171a1d7223 */ /* 0x000fe2000001081d */
[----:B------:R-:W-:Y:S01]  /*cc30*/  FFMA.FTZ R8, R14, R19, R8 ;  /* 0x000000130e087223 */ /* 0x000fe20000010008 */
[----:B------:R-:W-:Y:S01]  /*cc40*/  FMUL.FTZ R19, R24, R23 ;  /* 0x0000001718137220 */ /* 0x000fe20000410000 */
[----:B------:R-:W-:Y:S01]  /*cc50*/  FMUL.FTZ R14, R28, R4 ;  /* 0x000000041c0e7220 */ /* 0x000fe20000410000 */
[C---:B------:R-:W-:Y:S01]  /*cc60*/  FMUL.FTZ R24, R18.reuse, R5 ;  /* 0x0000000512187220 */ /* 0x040fe20000410000 */
[-C--:B------:R-:W-:Y:S01]  /*cc70*/  FMUL.FTZ R18, R18, R7.reuse ;  /* 0x0000000712127220 */ /* 0x080fe20000410000 */
[----:B------:R-:W-:Y:S01]  /*cc80*/  FFMA.FTZ R16, R26, R16, R19 ;  /* 0x000000101a107223 */ /* 0x000fe20000010013 */
[-C--:B------:R-:W-:Y:S01]  /*cc90*/  FMUL.FTZ R19, R28, R6.reuse ;  /* 0x000000061c137220 */ /* 0x080fe20000410000 */
[----:B------:R-:W-:Y:S01]  /*cca0*/  FFMA.FTZ R14, R15, R6, -R14 ;  /* 0x000000060f0e7223 */ /* 0x000fe2000001080e */
[C---:B------:R-:W-:Y:S01]  /*ccb0*/  FFMA.FTZ R24, R27.reuse, R7, -R24 ;  /* 0x000000071b187223 */ /* 0x040fe20000010818 */
[----:B------:R-:W-:Y:S01]  /*ccc0*/  FFMA.FTZ R5, R27, R5, R18 ;  /* 0x000000051b057223 */ /* 0x000fe20000010012 */
[----:B------:R-:W-:Y:S01]  /*ccd0*/  FFMA.FTZ R19, R15, R4, R19 ;  /* 0x000000040f137223 */ /* 0x000fe20000010013 */
[----:B------:R-:W-:-:S02]  /*cce0*/  F2FP.BF16.F32.PACK_AB R29, R16, R29 ;  /* 0x0000001d101d723e */ /* 0x000fc400000010ff */
[----:B------:R-:W-:Y:S02]  /*ccf0*/  F2FP.BF16.F32.PACK_AB R17, R8, R17 ;  /* 0x000000110811723e */ /* 0x000fe400000010ff */
[----:B------:R-:W-:Y:S01]  /*cd00*/  F2FP.BF16.F32.PACK_AB R16, R19, R14 ;  /* 0x0000000e1310723e */ /* 0x000fe200000010ff */
[----:B------:R-:W-:Y:S01]  /*cd10*/  IMAD.MOV.U32 R19, RZ, RZ, R29 ;  /* 0x000000ffff137224 */ /* 0x000fe200078e001d */
[----:B------:R-:W-:Y:S02]  /*cd20*/  F2FP.BF16.F32.PACK_AB R18, R5, R24 ;  /* 0x000000180512723e */ /* 0x000fe400000010ff */
.L_x_2000:
[----:B------:R-:W-:Y:S05]  /*cd30*/  BSYNC.RECONVERGENT B0 ;  /* 0x0000000000007941 */ /* 0x000fea0003800200 */
.L_x_1999:
[----:B-----5:R4:W-:Y:S02]  /*cd40*/  STS.128 [R213+0x5000], R16 ;  /* 0x00500010d5007388 */ /* 0x0209e40000000c00 */
.L_x_1990:
[----:B------:R-:W-:Y:S05]  /*cd50*/  BSYNC.RECONVERGENT B2 ;  /* 0x0000000000027941 */ /* 0x000fea0003800200 */
.L_x_1989:
[----:B------:R-:W-:-:S04]  /*cd60*/  IADD3 R38, PT, PT, R114, 0x30, RZ ;  /* 0x0000003072267810 */ /* 0x000fc80007ffe0ff */
[----:B------:R-:W-:-:S13]  /*cd70*/  ISETP.GE.AND P0, PT, R38, R21, PT ;  /* 0x000000152600720c */ /* 0x000fda0003f06270 */
[----:B------:R-:W-:Y:S05]  /*cd80*/  @P0 BRA `(.L_x_1962) ;  /* 0x0000005000380947 */ /* 0x000fea0003800000 */
[----:B--2---:R-:W2:Y:S01]  /*cd90*/  LDC R7, c[0x0][0x440] ;  /* 0x00011000ff077b82 */ /* 0x004ea20000000800 */
[----:B-1----:R-:W-:Y:S01]  /*cda0*/  IMAD.WIDE.U32 R14, R2, 0x60, R34 ;  /* 0x00000060020e7825 */ /* 0x002fe200078e0022 */
[----:B------:R-:W-:Y:S03]  /*cdb0*/  BSSY.RECONVERGENT B1, `(.L_x_2001) ;  /* 0x000003d000017945 */ /* 0x000fe60003800200 */
[----:B------:R-:W-:Y:S02]  /*cdc0*/  IMAD R3, R3, 0x60, RZ ;  /* 0x0000006003037824 */ /* 0x000fe400078e02ff */
[----:B------:R-:W-:-:S03]  /*cdd0*/  IMAD R77, R77, 0x30, RZ ;  /* 0x000000304d4d7824 */ /* 0x000fc600078e02ff */
[----:B------:R-:W-:Y:S02]  /*cde0*/  IADD3 R15, PT, PT, R3, R15, RZ ;  /* 0x0000000f030f7210 */ /* 0x000fe40007ffe0ff */
        /* <DEDUP_REMOVED lines=19> */
[----:B-----5:R-:W-:Y:S01]  /*cf20*/  LOP3.LUT R6, R17, 0xffff0000, RZ, 0xc0, !PT ;  /* 0xffff000011067812 */ /* 0x020fe200078ec0ff */
[C---:B------:R-:W-:Y:S01]  /*cf30*/  IMAD.U32 R26, R19.reuse, 0x10000, RZ ;  /* 0x00010000131a7824 */ /* 0x040fe200078e00ff */
[----:B------:R-:W-:Y:S01]  /*cf40*/  LOP3.LUT R24, R19, 0xffff0000, RZ, 0xc0, !PT ;  /* 0xffff000013187812 */ /* 0x000fe200078ec0ff */
[----:B------:R-:W-:Y:S01]  /*cf50*/  IMAD.U32 R8, R17, 0x10000, RZ ;  /* 0x0001000011087824 */ /* 0x000fe200078e00ff */
[C---:B------:R-:W-:Y:S02]  /*cf60*/  SHF.L.U32 R17, R16.reuse, 0x10, RZ ;  /* 0x0000001010117819 */ /* 0x040fe400000006ff */
        /* <DEDUP_REMOVED lines=19> */
[----:B------:R-:W-:Y:S01]  /*d0a0*/  FMUL.FTZ R8, R28, R2 ;  /* 0x000000021c087220 */ /* 0x000fe20000410000 */
        /* <DEDUP_REMOVED lines=11> */
.L_x_2004:
[----:B------:R-:W-:Y:S05]  /*d160*/  BSYNC.RECONVERGENT B0 ;  /* 0x0000000000007941 */ /* 0x000fea0003800200 */
.L_x_2003:
[----:B-----5:R4:W-:Y:S02]  /*d170*/  STS.128 [R213+0x1800], R16 ;  /* 0x00180010d5007388 */ /* 0x0209e40000000c00 */
.L_x_2002:
[----:B------:R-:W-:Y:S05]  /*d180*/  BSYNC.RECONVERGENT B1 ;  /* 0x0000000000017941 */ /* 0x000fea0003800200 */
.L_x_2001:
        /* <DEDUP_REMOVED lines=28> */
[----:B--2---:R-:W-:Y:S02]  /*d350*/  LOP3.LUT R25, R4, 0xffff0000, RZ, 0xc0, !PT ;  /* 0xffff000004197812 */ /* 0x004fe400078ec0ff */
[----:B---3--:R-:W-:Y:S02]  /*d360*/  LOP3.LUT R21, R2, 0xffff0000, RZ, 0xc0, !PT ;  /* 0xffff000002157812 */ /* 0x008fe400078ec0ff */
[----:B------:R-:W-:-:S03]  /*d370*/  LOP3.LUT R23, R5, 0xffff0000, RZ, 0xc0, !PT ;  /* 0xffff000005177812 */ /* 0x000fc600078ec0ff */
[C---:B------:R-:W-:Y:S01]  /*d380*/  FMUL.FTZ R19, R6.reuse, R21 ;  /* 0x0000001506137220 */ /* 0x040fe20000410000 */
[----:B------:R-:W-:Y:S01]  /*d390*/  FMUL.FTZ R6, R6, R25 ;  /* 0x0000001906067220 */ /* 0x000fe20000410000 */
[C---:B------:R-:W-:Y:S01]  /*d3a0*/  LOP3.LUT R16, R3.reuse, 0xffff0000, RZ, 0xc0, !PT ;  /* 0xffff000003107812 */ /* 0x040fe200078ec0ff */
[----:B------:R-:W-:Y:S01]  /*d3b0*/  IMAD.U32 R3, R3, 0x10000, RZ ;  /* 0x0001000003037824 */ /* 0x000fe200078e00ff */
[----:B------:R-:W-:Y:S01]  /*d3c0*/  SHF.L.U32 R4, R4, 0x10, RZ ;  /* 0x0000001004047819 */ /* 0x000fe200000006ff */
[----:B------:R-:W-:Y:S01]  /*d3d0*/  FFMA.FTZ R6, R8, R21, R6 ;  /* 0x0000001508067223 */ /* 0x000fe20000010006 */
[----:B------:R-:W-:Y:S01]  /*d3e0*/  FMUL.FTZ R21, R24, R23 ;  /* 0x0000001718157220 */ /* 0x000fe20000410000 */
[----:B------:R-:W-:Y:S01]  /*d3f0*/  SHF.L.U32 R5, R5, 0x10, RZ ;  /* 0x0000001005057819 */ /* 0x000fe200000006ff */
[----:B------:R-:W-:Y:S02]  /*d400*/  IMAD.U32 R2, R2, 0x10000, RZ ;  /* 0x0001000002027824 */ /* 0x000fe400078e00ff */
[-C--:B------:R-:W-:Y:S01]  /*d410*/  FMUL.FTZ R29, R24, R16.reuse ;  /* 0x00000010181d7220 */ /* 0x080fe20000410000 */
[----:B------:R-:W-:Y:S01]  /*d420*/  FFMA.FTZ R19, R8, R25, -R19 ;  /* 0x0000001908137223 */ /* 0x000fe20000010813 */
[----:B------:R-:W-:Y:S01]  /*d430*/  FFMA.FTZ R16, R26, R16, R21 ;  /* 0x000000101a107223 */ /* 0x000fe20000010015 */
[----:B------:R-:W-:Y:S01]  /*d440*/  FMUL.FTZ R24, R18, R3 ;  /* 0x0000000312187220 */ /* 0x000fe20000410000 */
[C---:B------:R-:W-:Y:S01]  /*d450*/  FMUL.FTZ R8, R28.reuse, R2 ;  /* 0x000000021c087220 */ /* 0x040fe20000410000 */
[-C--:B------:R-:W-:Y:S01]  /*d460*/  FMUL.FTZ R21, R28, R4.reuse ;  /* 0x000000041c157220 */ /* 0x080fe20000410000 */
[----:B------:R-:W-:Y:S01]  /*d470*/  FMUL.FTZ R18, R18, R5 ;  /* 0x0000000512127220 */ /* 0x000fe20000410000 */
[----:B------:R-:W-:Y:S01]  /*d480*/  FFMA.FTZ R29, R26, R23, -R29 ;  /* 0x000000171a1d7223 */ /* 0x000fe2000001081d */
[C---:B------:R-:W-:Y:S01]  /*d490*/  FFMA.FTZ R8, R17.reuse, R4, -R8 ;  /* 0x0000000411087223 */ /* 0x040fe20000010808 */
[----:B------:R-:W-:Y:S01]  /*d4a0*/  FFMA.FTZ R21, R17, R2, R21 ;  /* 0x0000000211157223 */ /* 0x000fe20000010015 */
[C---:B------:R-:W-:Y:S01]  /*d4b0*/  FFMA.FTZ R24, R27.reuse, R5, -R24 ;  /* 0x000000051b187223 */ /* 0x040fe20000010818 */
[----:B------:R-:W-:Y:S01]  /*d4c0*/  FFMA.FTZ R3, R27, R3, R18 ;  /* 0x000000031b037223 */ /* 0x000fe20000010012 */
[----:B------:R-:W-:-:S02]  /*d4d0*/  F2FP.BF16.F32.PACK_AB R17, R6, R19 ;  /* 0x000000130611723e */ /* 0x000fc400000010ff */
[----:B------:R-:W-:Y:S02]  /*d4e0*/  F2FP.BF16.F32.PACK_AB R19, R16, R29 ;  /* 0x0000001d1013723e */ /* 0x000fe400000010ff */
[----:B------:R-:W-:Y:S02]  /*d4f0*/  F2FP.BF16.F32.PACK_AB R16, R21, R8 ;  /* 0x000000081510723e */ /* 0x000fe400000010ff */
[----:B------:R-:W-:Y:S02]  /*d500*/  F2FP.BF16.F32.PACK_AB R18, R3, R24 ;  /* 0x000000180312723e */ /* 0x000fe400000010ff */
.L_x_2008:
[----:B------:R-:W-:Y:S05]  /*d510*/  BSYNC.RECONVERGENT B0 ;  /* 0x0000000000007941 */ /* 0x000fea0003800200 */
.L_x_2007:
[----:B-----5:R1:W-:Y:S02]  /*d520*/  STS.128 [R213+0x3800], R16 ;  /* 0x00380010d5007388 */ /* 0x0203e40000000c00 */
.L_x_2006:
[----:B------:R-:W-:Y:S05]  /*d530*/  BSYNC.RECONVERGENT B1 ;  /* 0x0000000000017941 */ /* 0x000fea0003800200 */
.L_x_2005:
        /* <DEDUP_REMOVED lines=18> */
[----:B------:R-:W1:Y:S01]  /*d660*/  LDG.E.64 R2, desc[UR6][R2.64+0x80] ;  /* 0x0000800602027981 */ /* 0x000e62000c1e1b00 */
[C---:B-----5:R-:W-:Y:S01]  /*d670*/  IMAD.U32 R7, R17.reuse, 0x10000, RZ ;  /* 0x0001000011077824 */ /* 0x060fe200078e00ff */
[----:B------:R-:W-:Y:S01]  /*d680*/  LOP3.LUT R6, R17, 0xffff0000, RZ, 0xc0, !PT ;  /* 0xffff000011067812 */ /* 0x000fe200078ec0ff */
[----:B------:R-:W-:Y:S01]  /*d690*/  IMAD.U32 R20, R19, 0x10000, RZ ;  /* 0x0001000013147824 */ /* 0x000fe200078e00ff */
[C---:B------:R-:W-:Y:S02]  /*d6a0*/  SHF.L.U32 R8, R16.reuse, 0x10, RZ ;  /* 0x0000001010087819 */ /* 0x040fe400000006ff */
[----:B------:R-:W-:-:S02]  /*d6b0*/  LOP3.LUT R22, R16, 0xffff0000, RZ, 0xc0, !PT ;  /* 0xffff000010167812 */ /* 0x000fc400078ec0ff */
[----:B------:R-:W-:Y:S02]  /*d6c0*/  LOP3.LUT R19, R19, 0xffff0000, RZ, 0xc0, !PT ;  /* 0xffff000013137812 */ /* 0x000fe400078ec0ff */
[C---:B------:R-:W-:Y:S02]  /*d6d0*/  SHF.L.U32 R21, R18.reuse, 0x10, RZ ;  /* 0x0000001012157819 */ /* 0x040fe400000006ff */
[----:B------:R-:W-:Y:S02]  /*d6e0*/  LOP3.LUT R18, R18, 0xffff0000, RZ, 0xc0, !PT ;  /* 0xffff000012127812 */ /* 0x000fe400078ec0ff */
[----:B--2---:R-:W-:Y:S02]  /*d6f0*/  LOP3.LUT R17, R4, 0xffff0000, RZ, 0xc0, !PT ;  /* 0xffff000004117812 */ /* 0x004fe400078ec0ff */
[----:B-1----:R-:W-:Y:S02]  /*d700*/  LOP3.LUT R15, R2, 0xffff0000, RZ, 0xc0, !PT ;  /* 0xffff0000020f7812 */ /* 0x002fe400078ec0ff */
[----:B------:R-:W-:-:S02]  /*d710*/  LOP3.LUT R11, R3, 0xffff0000, RZ, 0xc0, !PT ;  /* 0xffff0000030b7812 */ /* 0x000fc400078ec0ff */
[----:B------:R-:W-:Y:S01]  /*d720*/  LOP3.LUT R16, R5, 0xffff0000, RZ, 0xc0, !PT ;  /* 0xffff000005107812 */ /* 0x000fe200078ec0ff */
[C---:B------:R-:W-:Y:S01]  /*d730*/  FMUL.FTZ R14, R6.reuse, R15 ;  /* 0x0000000f060e7220 */ /* 0x040fe20000410000 */
[----:B------:R-:W-:Y:S01]  /*d740*/  FMUL.FTZ R6, R6, R17 ;  /* 0x0000001106067220 */ /* 0x000fe20000410000 */
[----:B------:R-:W-:Y:S02]  /*d750*/  FMUL.FTZ R23, R19, R11 ;  /* 0x0000000b13177220 */ /* 0x000fe40000410000 */
[C---:B------:R-:W-:Y:S01]  /*d760*/  FFMA.FTZ R14, R7.reuse, R17, -R14 ;  /* 0x00000011070e7223 */ /* 0x040fe2000001080e */
[----:B------:R-:W-:Y:S01]  /*d770*/  FFMA.FTZ R7, R7, R15, R6 ;  /* 0x0000000f07077223 */ /* 0x000fe20000010006 */
[-C--:B------:R-:W-:Y:S01]  /*d780*/  FMUL.FTZ R19, R19, R16.reuse ;  /* 0x0000001013137220 */ /* 0x080fe20000410000 */
[----:B------:R-:W-:Y:S01]  /*d790*/  IMAD.U32 R15, R2, 0x10000, RZ ;  /* 0x00010000020f7824 */ /* 0x000fe200078e00ff */
[----:B------:R-:W-:Y:S01]  /*d7a0*/  SHF.L.U32 R17, R4, 0x10, RZ ;  /* 0x0000001004117819 */ /* 0x000fe200000006ff */
[----:B------:R-:W-:Y:S01]  /*d7b0*/  IMAD.U32 R3, R3, 0x10000, RZ ;  /* 0x0001000003037824 */ /* 0x000fe200078e00ff */
[----:B------:R-:W-:Y:S01]  /*d7c0*/  SHF.L.U32 R5, R5, 0x10, RZ ;  /* 0x0000001005057819 */ /* 0x000fe200000006ff */
[C---:B------:R-:W-:Y:S01]  /*d7d0*/  FFMA.FTZ R23, R20.reuse, R16, -R23 ;  /* 0x0000001014177223 */ /* 0x040fe20000010817 */
[----:B------:R-:W-:Y:S01]  /*d7e0*/  FFMA.FTZ R20, R20, R11, R19 ;  /* 0x0000000b14147223 */ /* 0x000fe20000010013 */
[----:B------:R-:W-:Y:S01]  /*d7f0*/  FMUL.FTZ R11, R22, R15 ;  /* 0x0000000f160b7220 */ /* 0x000fe20000410000 */
[----:B------:R-:W-:Y:S01]  /*d800*/  FMUL.FTZ R2, R18, R3 ;  /* 0x0000000312027220 */ /* 0x000fe20000410000 */
[----:B------:R-:W-:Y:S01]  /*d810*/  FMUL.FTZ R22, R22, R17 ;  /* 0x0000001116167220 */ /* 0x000fe20000410000 */
[----:B------:R-:W-:Y:S01]  /*d820*/  FMUL.FTZ R18, R18, R5 ;  /* 0x0000000512127220 */ /* 0x000fe20000410000 */
        /* <DEDUP_REMOVED lines=8> */
.L_x_2010:
[----:B------:R-:W-:Y:S05]  /*d8b0*/  BSYNC.RECONVERGENT B0 ;  /* 0x0000000000007941 */ /* 0x000fea0003800200 */
.L_x_2009:
[----:B-----5:R4:W-:Y:S01]  /*d8c0*/  STS.128 [R213+0x5800], R16 ;  /* 0x00580010d5007388 */ /* 0x0209e20000000c00 */
[----:B------:R-:W-:Y:S05]  /*d8d0*/  BRA `(.L_x_1962) ;  /* 0x0000004400647947 */ /* 0x000fea0003800000 */
.L_x_1964:
        /* <DEDUP_REMOVED lines=98> */
.L_x_2015:
[----:B------:R-:W-:Y:S05]  /*df00*/  BSYNC.RECONVERGENT B0 ;  /* 0x0000000000007941 */ /* 0x000fea0003800200 */
.L_x_2014:
[----:B------:R-:W-:Y:S05]  /*df10*/  BSYNC.RECONVERGENT B1 ;  /* 0x0000000000017941 */ /* 0x000fea0003800200 */
.L_x_2013:
        /* <DEDUP_REMOVED lines=87> */
.L_x_2019:
[----:B------:R-:W-:Y:S05]  /*e490*/  BSYNC.RECONVERGENT B0 ;  /* 0x0000000000007941 */ /* 0x000fea0003800200 */
.L_x_2018:
[----:B-----5:R4:W-:Y:S02]  /*e4a0*/  STS.128 [R213+0x2000], R24 ;  /* 0x00200018d5007388 */ /* 0x0209e40000000c00 */
.L_x_2017:
[----:B------:R-:W-:Y:S05]  /*e4b0*/  BSYNC.RECONVERGENT B1 ;  /* 0x0000000000017941 */ /* 0x000fea0003800200 */
.L_x_2016:
        /* <DEDUP_REMOVED lines=86> */
.L_x_2021:
[----:B------:R-:W-:Y:S05]  /*ea20*/  BSYNC.RECONVERGENT B0 ;  /* 0x0000000000007941 */ /* 0x000fea0003800200 */
.L_x_2020:
[----:B-----5:R1:W-:Y:S02]  /*ea30*/  STS.128 [R213+0x4000], R24 ;  /* 0x00400018d5007388 */ /* 0x0203e40000000c00 */
.L_x_2012:
[----:B------:R-:W-:Y:S05]  /*ea40*/  BSYNC.RECONVERGENT B2 ;  /* 0x0000000000027941 */ /* 0x000fea0003800200 */
.L_x_2011:
        /* <DEDUP_REMOVED lines=16> */
[----:B------:R-:W-:Y:S02]  /*eb50*/  ISETP.GE.U32.AND P0, PT, R12, R33, PT ;  /* 0x000000210c00720c */ /* 0x000fe40003f06070 */
[--C-:B------:R-:W-:Y:S02]  /*eb60*/  SHF.R.S32.HI R4, RZ, 0x1f, R29.reuse ;  /* 0x0000001fff047819 */ /* 0x100fe4000001141d */
[----:B------:R-:W-:Y:S02]  /*eb70*/  SEL R0, R30, RZ, P0 ;  /* 0x000000ff1e007207 */ /* 0x000fe40000000000 */
[----:B------:R-:W-:Y:S02]  /*eb80*/  SEL R5, R32, RZ, P0 ;  /* 0x000000ff20057207 */ /* 0x000fe40000000000 */
[----:B------:R-:W-:Y:S02]  /*eb90*/  IADD3 R0, P2, P1, R0, R8, R29 ;  /* 0x0000000800007210 */ /* 0x000fe4000795e01d */
[----:B------:R-:W-:-:S02]  /*eba0*/  SEL R17, R33, R30, !P0 ;  /* 0x0000001e21117207 */ /* 0x000fc40004000000 */
[----:B------:R-:W-:Y:S01]  /*ebb0*/  IADD3.X R5, PT, PT, R5, R14, R4, P2, P1 ;  /* 0x0000000e05057210 */ /* 0x000fe200017e2404 */
[----:B------:R-:W-:-:S03]  /*ebc0*/  IMAD.SHL.U32 R15, R0, 0x2, RZ ;  /* 0x00000002000f7824 */ /* 0x000fc600078e00ff */
[----:B------:R-:W-:Y:S02]  /*ebd0*/  SHF.L.U64.HI R0, R0, 0x1, R5 ;  /* 0x0000000100007819 */ /* 0x000fe40000010205 */
[----:B----4-:R-:W-:-:S04]  /*ebe0*/  IADD3 R4, P1, PT, R15, UR8, RZ ;  /* 0x000000080f047c10 */ /* 0x010fc8000ff3e0ff */
[----:B------:R-:W-:Y:S01]  /*ebf0*/  IADD3.X R5, PT, PT, R0, UR9, RZ, P1, !PT ;  /* 0x0000000900057c10 */ /* 0x000fe20008ffe4ff */
[----:B------:R-:W4:Y:S01]  /*ec00*/  LDCU.64 UR8, c[0x0][0x4c8] ;  /* 0x00009900ff0877ac */ /* 0x000f220008000a00 */
[----:B------:R-:W-:-:S04]  /*ec10*/  IMAD.WIDE R20, R17, 0x2, R38 ;  /* 0x0000000211147825 */ /* 0x000fc800078e0226 */
[----:B------:R-:W2:Y:S04]  /*ec20*/  LDG.E.128 R4, desc[UR6][R4.64] ;  /* 0x0000000604047981 */ /* 0x000ea8000c1e1d00 */
[----:B------:R-:W3:Y:S01]  /*ec30*/  LDG.E.128 R20, desc[UR6][R20.64] ;  /* 0x0000000614147981 */ /* 0x000ee2000c1e1d00 */
[----:B----4-:R-:W-:-:S04]  /*ec40*/  IADD3 R16, P1, PT, R15, UR8, RZ ;  /* 0x000000080f107c10 */ /* 0x010fc8000ff3e0ff */
[----:B------:R-:W-:-:S06]  /*ec50*/  IADD3.X R17, PT, PT, R0, UR9, RZ, P1, !PT ;  /* 0x0000000900117c10 */ /* 0x000fcc0008ffe4ff */
[----:B------:R-:W4:Y:S01]  /*ec60*/  LDG.E.128 R16, desc[UR6][R16.64] ;  /* 0x0000000610107981 */ /* 0x000f22000c1e1d00 */
[C---:B-----5:R-:W-:Y:S01]  /*ec70*/  IMAD.U32 R40, R24.reuse, 0x10000, RZ ;  /* 0x0001000018287824 */ /* 0x060fe200078e00ff */
[----:B------:R-:W-:Y:S01]  /*ec80*/  LOP3.LUT R15, R24, 0xffff0000, RZ, 0xc0, !PT ;  /* 0xffff0000180f7812 */ /* 0x000fe200078ec0ff */
[C---:B------:R-:W-:Y:S01]  /*ec90*/  IMAD.U32 R41, R26.reuse, 0x10000, RZ ;  /* 0x000100001a297824 */ /* 0x040fe200078e00ff */
[----:B------:R-:W-:Y:S01]  /*eca0*/  LOP3.LUT R0, R25, 0xffff0000, RZ, 0xc0, !PT ;  /* 0xffff000019007812 */ /* 0x000fe200078ec0ff */
[----:B------:R-:W-:Y:S01]  /*ecb0*/  IMAD.U32 R43, R27, 0x10000, RZ ;  /* 0x000100001b2b7824 */ /* 0x000fe200078e00ff */
[----:B------:R-:W-:Y:S02]  /*ecc0*/  SHF.L.U32 R42, R25, 0x10, RZ ;  /* 0x00000010192a7819 */ /* 0x000fe400000006ff */
[----:B------:R-:W-:Y:S02]  /*ecd0*/  LOP3.LUT R25, R26, 0xffff0000, RZ, 0xc0, !PT ;  /* 0xffff00001a197812 */ /* 0x000fe400078ec0ff */
[----:B------:R-:W-:-:S02]  /*ece0*/  LOP3.LUT R24, R27, 0xffff0000, RZ, 0xc0, !PT ;  /* 0xffff00001b187812 */ /* 0x000fc400078ec0ff */
[----:B--2---:R-:W-:Y:S01]  /*ecf0*/  SHF.L.U32 R27, R4, 0x10, RZ ;  /* 0x00000010041b7819 */ /* 0x004fe200000006ff */
[----:B------:R-:W-:Y:S01]  /*ed00*/  IMAD.U32 R44, R6, 0x10000, RZ ;  /* 0x00010000062c7824 */ /* 0x000fe200078e00ff */
[----:B------:R-:W-:Y:S01]  /*ed10*/  LOP3.LUT R26, R4, 0xffff0000, RZ, 0xc0, !PT ;  /* 0xffff0000041a7812 */ /* 0x000fe200078ec0ff */
[C---:B------:R-:W-:Y:S01]  /*ed20*/  IMAD.U32 R4, R5.reuse, 0x10000, RZ ;  /* 0x0001000005047824 */ /* 0x040fe200078e00ff */
[----:B------:R-:W-:Y:S01]  /*ed30*/  LOP3.LUT R45, R5, 0xffff0000, RZ, 0xc0, !PT ;  /* 0xffff0000052d7812 */ /* 0x000fe200078ec0ff */
[----:B---3--:R-:W-:Y:S01]  /*ed40*/  IMAD.U32 R47, R21, 0x10000, RZ ;  /* 0x00010000152f7824 */ /* 0x008fe200078e00ff */
[C---:B------:R-:W-:Y:S01]  /*ed50*/  SHF.L.U32 R5, R7.reuse, 0x10, RZ ;  /* 0x0000001007057819 */ /* 0x040fe200000006ff */
[----:B------:R-:W-:Y:S01]  /*ed60*/  IMAD.U32 R46, R20, 0x10000, RZ ;  /* 0x00010000142e7824 */ /* 0x000fe200078e00ff */
        /* <DEDUP_REMOVED lines=11> */
[C---:B------:R-:W-:Y:S01]  /*ee20*/  IMAD.U32 R20, R23.reuse, 0x10000, RZ ;  /* 0x0001000017147824 */ /* 0x040fe200078e00ff */
[----:B------:R-:W-:Y:S01]  /*ee30*/  LOP3.LUT R22, R23, 0xffff0000, RZ, 0xc0, !PT ;  /* 0xffff000017167812 */ /* 0x000fe200078ec0ff */
[----:B------:R-:W-:Y:S01]  /*ee40*/  @!P0 FADD.FTZ R26, -R26, -RZ ;  /* 0x800000ff1a1a8221 */ /* 0x000fe20000010100 */
[----:B------:R-:W-:Y:S01]  /*ee50*/  @!P0 FADD.FTZ R45, -R45, -RZ ;  /* 0x800000ff2d2d8221 */ /* 0x000fe20000010100 */
[----:B------:R-:W-:Y:S01]  /*ee60*/  FMUL.FTZ R47, R47, R4 ;  /* 0x000000042f2f7220 */ /* 0x000fe20000410000 */
[----:B------:R-:W-:Y:S01]  /*ee70*/  @!P0 FADD.FTZ R44, -R44, -RZ ;  /* 0x800000ff2c2c8221 */ /* 0x000fe20000010100 */
        /* <DEDUP_REMOVED lines=27> */
.L_x_2027:
[----:B------:R-:W-:Y:S05]  /*f030*/  BSYNC.RECONVERGENT B0 ;  /* 0x0000000000007941 */ /* 0x000fea0003800200 */
.L_x_2026:
[----:B-----5:R4:W-:Y:S02]  /*f040*/  STS.128 [R213+0x800], R24 ;  /* 0x00080018d5007388 */ /* 0x0209e40000000c00 */
.L_x_2025:
[----:B------:R-:W-:Y:S05]  /*f050*/  BSYNC.RECONVERGENT B1 ;  /* 0x0000000000017941 */ /* 0x000fea0003800200 */
.L_x_2024:
        /* <DEDUP_REMOVED lines=87> */
.L_x_2031:
[----:B------:R-:W-:Y:S05]  /*f5d0*/  BSYNC.RECONVERGENT B0 ;  /* 0x0000000000007941 */ /* 0x000fea0003800200 */
.L_x_2030:
[----:B-----5:R4:W-:Y:S02]  /*f5e0*/  STS.128 [R213+0x2800], R24 ;  /* 0x00280018d5007388 */ /* 0x0209e40000000c00 */
.L_x_2029:
[----:B------:R-:W-:Y:S05]  /*f5f0*/  BSYNC.RECONVERGENT B1 ;  /* 0x0000000000017941 */ /* 0x000fea0003800200 */
.L_x_2028:
[----:B------:R-:W-:-:S13]  /*f600*/  ISETP.GE.AND P0, PT, R9, R37, PT ;  /* 0x000000250900720c */ /* 0x000fda0003f06270 */
[----:B------:R1:W-:Y:S01]  /*f610*/  @P0 STS.128 [R213+0x4800], RZ ;  /* 0x004800ffd5000388 */ /* 0x0003e20000000c00 */
[----:B------:R-:W-:Y:S05]  /*f620*/  @P0 BRA `(.L_x_2023) ;  /* 0x00000004005c0947 */ /* 0x000fea0003800000 */
[----:B------:R1:W5:Y:S01]  /*f630*/  LDG.E.128 R4, desc[UR6][R38.64+0x100] ;  /* 0x0001000626047981 */ /* 0x000362000c1e1d00 */
[----:B------:R-:W-:Y:S01]  /*f640*/  ISETP.GE.AND P0, PT, R9, R11, PT ;  /* 0x0000000b0900720c */ /* 0x000fe20003f06270 */
[----:B------:R-:W-:-:S12]  /*f650*/  BSSY.RECONVERGENT B0, `(.L_x_2032) ;  /* 0x0000053000007945 */ /* 0x000fd80003800200 */
[----:B------:R-:W-:Y:S05]  /*f660*/  @P0 BRA `(.L_x_2033) ;  /* 0x0000000400440947 */ /* 0x000fea0003800000 */
[----:B------:R-:W-:Y:S01]  /*f670*/  ISETP.GE.U32.AND P0, PT, R9, R33, PT ;  /* 0x000000210900720c */ /* 0x000fe20003f06070 */
[----:B------:R-:W2:Y:S01]  /*f680*/  LDCU.64 UR8, c[0x0][0x4d0] ;  /* 0x00009a00ff0877ac */ /* 0x000ea20008000a00 */
        /* <DEDUP_REMOVED lines=8> */
[----:B--2---:R-:W-:-:S04]  /*f710*/  IADD3 R16, P1, PT, R15, UR8, RZ ;  /* 0x000000080f107c10 */ /* 0x004fc8000ff3e0ff */
[----:B------:R-:W-:Y:S01]  /*f720*/  IADD3.X R17, PT, PT, R0, UR9, RZ, P1, !PT ;  /* 0x0000000900117c10 */ /* 0x000fe20008ffe4ff */
[----:B------:R-:W2:Y:S01]  /*f730*/  LDCU.64 UR8, c[0x0][0x4c8] ;  /* 0x00009900ff0877ac */ /* 0x000ea20008000a00 */
[----:B-1--4-:R-:W-:-:S04]  /*f740*/  IMAD.WIDE R24, R21, 0x2, R38 ;  /* 0x0000000215187825 */ /* 0x012fc800078e0226 */
[----:B------:R-:W4:Y:S04]  /*f750*/  LDG.E.128 R16, desc[UR6][R16.64+0x100] ;  /* 0x0001000610107981 */ /* 0x000f28000c1e1d00 */
[----:B------:R-:W3:Y:S01]  /*f760*/  LDG.E.128 R24, desc[UR6][R24.64+0x100] ;  /* 0x0001000618187981 */ /* 0x000ee2000c1e1d00 */
[----:B--2---:R-:W-:-:S04]  /*f770*/  IADD3 R20, P1, PT, R15, UR8, RZ ;  /* 0x000000080f147c10 */ /* 0x004fc8000ff3e0ff */
[----:B------:R-:W-:-:S06]  /*f780*/  IADD3.X R21, PT, PT, R0, UR9, RZ, P1, !PT ;  /* 0x0000000900157c10 */ /* 0x000fcc0008ffe4ff */
[----:B------:R-:W2:Y:S01]  /*f790*/  LDG.E.128 R20, desc[UR6][R20.64+0x100] ;  /* 0x0001000614147981 */ /* 0x000ea2000c1e1d00 */
[----:B-----5:R-:W-:Y:S01]  /*f7a0*/  LOP3.LUT R0, R5, 0xffff0000, RZ, 0xc0, !PT ;  /* 0xffff000005007812 */ /* 0x020fe200078ec0ff */
[----:B------:R-:W-:Y:S01]  /*f7b0*/  IMAD.U32 R39, R7, 0x10000, RZ ;  /* 0x0001000007277824 */ /* 0x000fe200078e00ff */
[----:B------:R-:W-:Y:S01]  /*f7c0*/  SHF.L.U32 R37, R5, 0x10, RZ ;  /* 0x0000001005257819 */ /* 0x000fe200000006ff */
[----:B------:R-:W-:Y:S01]  /*f7d0*/  IMAD.U32 R15, R4, 0x10000, RZ ;  /* 0x00010000040f7824 */ /* 0x000fe200078e00ff */
[----:B------:R-:W-:Y:S01]  /*f7e0*/  LOP3.LUT R5, R7, 0xffff0000, RZ, 0xc0, !PT ;  /* 0xffff000007057812 */ /* 0x000fe200078ec0ff */
[----:B------:R-:W-:Y:S01]  /*f7f0*/  IMAD.U32 R29, R6, 0x10000, RZ ;  /* 0x00010000061d7824 */ /* 0x000fe200078e00ff */
[----:B------:R-:W-:Y:S02]  /*f800*/  LOP3.LUT R4, R4, 0xffff0000, RZ, 0xc0, !PT ;  /* 0xffff000004047812 */ /* 0x000fe400078ec0ff */
[----:B------:R-:W-:Y:S02]  /*f810*/  LOP3.LUT R6, R6, 0xffff0000, RZ, 0xc0, !PT ;  /* 0xffff000006067812 */ /* 0x000fe400078ec0ff */
[----:B----4-:R-:W-:Y:S01]  /*f820*/  SHF.L.U32 R38, R16, 0x10, RZ ;  /* 0x0000001010267819 */ /* 0x010fe200000006ff */
[C---:B------:R-:W-:Y:S01]  /*f830*/  IMAD.U32 R7, R17.reuse, 0x10000, RZ ;  /* 0x0001000011077824 */ /* 0x040fe200078e00ff */
[----:B------:R-:W-:Y:S01]  /*f840*/  LOP3.LUT R41, R17, 0xffff0000, RZ, 0xc0, !PT ;  /* 0xffff000011297812 */ /* 0x000fe200078ec0ff */
[----:B------:R-:W-:Y:S01]  /*f850*/  IMAD.U32 R40, R18, 0x10000, RZ ;  /* 0x0001000012287824 */ /* 0x000fe200078e00ff */
[----:B------:R-:W-:Y:S01]  /*f860*/  LOP3.LUT R16, R16, 0xffff0000, RZ, 0xc0, !PT ;  /* 0xffff000010107812 */ /* 0x000fe200078ec0ff */
[----:B---3--:R-:W-:Y:S01]  /*f870*/  IMAD.U32 R45, R24, 0x10000, RZ ;  /* 0x00010000182d7824 */ /* 0x008fe200078e00ff */
[----:B------:R-:W-:Y:S01]  /*f880*/  SHF.L.U32 R17, R19, 0x10, RZ ;  /* 0x0000001013117819 */ /* 0x000fe200000006ff */
[----:B------:R-:W-:Y:S01]  /*f890*/  @!P0 FADD.FTZ R7, -R7, -RZ ;  /* 0x800000ff07078221 */ /* 0x000fe20000010100 */
[----:B------:R-:W-:Y:S01]  /*f8a0*/  LOP3.LUT R19, R19, 0xffff0000, RZ, 0xc0, !PT ;  /* 0xffff000013137812 */ /* 0x000fe200078ec0ff */
[----:B------:R-:W-:Y:S01]  /*f8b0*/  @!P0 FADD.FTZ R16, -R16, -RZ ;  /* 0x800000ff10108221 */ /* 0x000fe20000010100 */
[----:B------:R-:W-:Y:S01]  /*f8c0*/  LOP3.LUT R18, R18, 0xffff0000, RZ, 0xc0, !PT ;  /* 0xffff000012127812 */ /* 0x000fe200078ec0ff */
[----:B------:R-:W-:Y:S01]  /*f8d0*/  @!P0 FADD.FTZ R17, -R17, -RZ ;  /* 0x800000ff11118221 */ /* 0x000fe20000010100 */
[----:B------:R-:W-:Y:S01]  /*f8e0*/  LOP3.LUT R43, R24, 0xffff0000, RZ, 0xc0, !PT ;  /* 0xffff0000182b7812 */ /* 0x000fe200078ec0ff */
[C---:B------:R-:W-:Y:S01]  /*f8f0*/  IMAD.U32 R24, R25.reuse, 0x10000, RZ ;  /* 0x0001000019187824 */ /* 0x040fe200078e00ff */
[----:B------:R-:W-:Y:S01]  /*f900*/  LOP3.LUT R42, R25, 0xffff0000, RZ, 0xc0, !PT ;  /* 0xffff0000192a7812 */ /* 0x000fe200078ec0ff */
[----:B------:R-:W-:Y:S01]  /*f910*/  @!P0 FADD.FTZ R19, -R19, -RZ ;  /* 0x800000ff13138221 */ /* 0x000fe20000010100 */
[C---:B------:R-:W-:Y:S01]  /*f920*/  SHF.L.U32 R47, R26.reuse, 0x10, RZ ;  /* 0x000000101a2f7819 */ /* 0x040fe200000006ff */
[----:B------:R-:W-:Y:S01]  /*f930*/  @!P0 FADD.FTZ R41, -R41, -RZ ;  /* 0x800000ff29298221 */ /* 0x000fe20000010100 */
[----:B------:R-:W-:Y:S01]  /*f940*/  LOP3.LUT R25, R26, 0xffff0000, RZ, 0xc0, !PT ;  /* 0xffff00001a197812 */ /* 0x000fe200078ec0ff */
[C---:B------:R-:W-:Y:S01]  /*f950*/  IMAD.U32 R26, R27.reuse, 0x10000, RZ ;  /* 0x000100001b1a7824 */ /* 0x040fe200078e00ff */
[----:B------:R-:W-:Y:S01]  /*f960*/  LOP3.LUT R44, R27, 0xffff0000, RZ, 0xc0, !PT ;  /* 0xffff00001b2c7812 */ /* 0x000fe200078ec0ff */
[----:B------:R-:W-:Y:S01]  /*f970*/  @!P0 FADD.FTZ R18, -R18, -RZ ;  /* 0x800000ff12128221 */ /* 0x000fe20000010100 */
[----:B------:R-:W-:Y:S01]  /*f980*/  @!P0 FADD.FTZ R38, -R38, -RZ ;  /* 0x800000ff26268221 */ /* 0x000fe20000010100 */
[----:B------:R-:W-:Y:S01]  /*f990*/  FMUL.FTZ R24, R24, R7 ;  /* 0x0000000718187220 */ /* 0x000fe20000410000 */
[----:B------:R-:W-:Y:S01]  /*f9a0*/  FMUL.FTZ R43, R43, R16 ;  /* 0x000000102b2b7220 */ /* 0x000fe20000410000 */
[----:B------:R-:W-:Y:S01]  /*f9b0*/  FMUL.FTZ R26, R26, R17 ;  /* 0x000000111a1a7220 */ /* 0x000fe20000410000 */
[C---:B--2---:R-:W-:Y:S01]  /*f9c0*/  SHF.L.U32 R7, R21.reuse, 0x10, RZ ;  /* 0x0000001015077819 */ /* 0x044fe200000006ff */
[----:B------:R-:W-:Y:S01]  /*f9d0*/  FMUL.FTZ R44, R44, R19 ;  /* 0x000000132c2c7220 */ /* 0x000fe20000410000 */
[C---:B------:R-:W-:Y:S01]  /*f9e0*/  IMAD.U32 R17, R20.reuse, 0x10000, RZ ;  /* 0x0001000014117824 */ /* 0x040fe200078e00ff */
[----:B------:R-:W-:Y:S01]  /*f9f0*/  LOP3.LUT R16, R20, 0xffff0000, RZ, 0xc0, !PT ;  /* 0xffff000014107812 */ /* 0x000fe200078ec0ff */
[----:B------:R-:W-:Y:S01]  /*fa00*/  FMUL.FTZ R41, R42, R41 ;  /* 0x000000292a297220 */ /* 0x000fe20000410000 */
[----:B------:R-:W-:Y:S01]  /*fa10*/  LOP3.LUT R21, R21, 0xffff0000, RZ, 0xc0, !PT ;  /* 0xffff000015157812 */ /* 0x000fe200078ec0ff */
[----:B------:R-:W-:Y:S01]  /*fa20*/  FMUL.FTZ R25, R25, R18 ;  /* 0x0000001219197220 */ /* 0x000fe20000410000 */
[C---:B------:R-:W-:Y:S01]  /*fa30*/  IMAD.U32 R20, R22.reuse, 0x10000, RZ ;  /* 0x0001000016147824 */ /* 0x040fe200078e00ff */
[----:B------:R-:W-:Y:S01]  /*fa40*/  LOP3.LUT R19, R22, 0xffff0000, RZ, 0xc0, !PT ;  /* 0xffff000016137812 */ /* 0x000fe200078ec0ff */
[----:B------:R-:W-:Y:S01]  /*fa50*/  FMUL.FTZ R38, R45, R38 ;  /* 0x000000262d267220 */ /* 0x000fe20000410000 */
[C---:B------:R-:W-:Y:S01]  /*fa60*/  SHF.L.U32 R18, R23.reuse, 0x10, RZ ;  /* 0x0000001017127819 */ /* 0x040fe200000006ff */
[----:B------:R-:W-:Y:S01]  /*fa70*/  @!P0 FADD.FTZ R40, -R40, -RZ ;  /* 0x800000ff28288221 */ /* 0x000fe20000010100 */
[----:B------:R-:W-:Y:S01]  /*fa80*/  LOP3.LUT R22, R23, 0xffff0000, RZ, 0xc0, !PT ;  /* 0xffff000017167812 */ /* 0x000fe200078ec0ff */
[----:B------:R-:W-:Y:S01]  /*fa90*/  FFMA.FTZ R7, R37, R7, R24 ;  /* 0x0000000725077223 */ /* 0x000fe20000010018 */
[----:B------:R-:W-:Y:S01]  /*faa0*/  FFMA.FTZ R0, R0, R21, R41 ;  /* 0x0000001500007223 */ /* 0x000fe20000010029 */
[----:B------:R-:W-:Y:S01]  /*fab0*/  FFMA.FTZ R15, R15, R17, R38 ;  /* 0x000000110f0f7223 */ /* 0x000fe20000010026 */
[----:B------:R-:W-:Y:S01]  /*fac0*/  FFMA.FTZ R4, R4, R16, R43 ;  /* 0x0000001004047223 */ /* 0x000fe2000001002b */
[----:B------:R-:W-:Y:S01]  /*fad0*/  FMUL.FTZ R40, R47, R40 ;  /* 0x000000282f287220 */ /* 0x000fe20000410000 */
[----:B------:R-:W-:Y:S01]  /*fae0*/  FFMA.FTZ R18, R39, R18, R26 ;  /* 0x0000001227127223 */ /* 0x000fe2000001001a */
[----:B------:R-:W-:Y:S01]  /*faf0*/  FFMA.FTZ R5, R5, R22, R44 ;  /* 0x0000001605057223 */ /* 0x000fe2000001002c */
[----:B------:R-:W-:Y:S01]  /*fb00*/  F2FP.BF16.F32.PACK_AB R7, R0, R7 ;  /* 0x000000070007723e */ /* 0x000fe200000010ff */
[----:B------:R-:W-:Y:S01]  /*fb10*/  FFMA.FTZ R20, R29, R20, R40 ;  /* 0x000000141d147223 */ /* 0x000fe20000010028 */
[----:B------:R-:W-:Y:S01]  /*fb20*/  FFMA.FTZ R19, R6, R19, R25 ;  /* 0x0000001306137223 */ /* 0x000fe20000010019 */
[----:B------:R-:W-:-:S02]  /*fb30*/  F2FP.BF16.F32.PACK_AB R4, R4, R15 ;  /* 0x0000000f0404723e */ /* 0x000fc400000010ff */
[----:B------:R-:W-:Y:S01]  /*fb40*/  F2FP.BF16.F32.PACK_AB R15, R5, R18 ;  /* 0x00000012050f723e */ /* 0x000fe200000010ff */
[----:B------:R-:W-:Y:S01]  /*fb50*/  IMAD.MOV.U32 R5, RZ, RZ, R7 ;  /* 0x000000ffff057224 */ /* 0x000fe200078e0007 */
[----:B------:R-:W-:Y:S02]  /*fb60*/  F2FP.BF16.F32.PACK_AB R6, R19, R20 ;  /* 0x000000141306723e */ /* 0x000fe400000010ff */
[----:B------:R-:W-:Y:S02]  /*fb70*/  MOV R7, R15 ;  /* 0x0000000f00077202 */ /* 0x000fe40000000f00 */
.L_x_2033:
[----:B------:R-:W-:Y:S05]  /*fb80*/  BSYNC.RECONVERGENT B0 ;  /* 0x0000000000007941 */ /* 0x000fea0003800200 */
.L_x_2032:
[----:B-----5:R1:W-:Y:S02]  /*fb90*/  STS.128 [R213+0x4800], R4 ;  /* 0x00480004d5007388 */ /* 0x0203e40000000c00 */
.L_x_2023:
[----:B------:R-:W-:Y:S05]  /*fba0*/  BSYNC.RECONVERGENT B2 ;  /* 0x0000000000027941 */ /* 0x000fea0003800200 */
.L_x_2022:
[----:B------:R-:W-:Y:S01]  /*fbb0*/  IADD3 R0, PT, PT, R114, 0x20, RZ ;  /* 0x0000002072007810 */ /* 0x000fe20007ffe0ff */
[----:B------:R-:W-:Y:S03]  /*fbc0*/  BSSY.RECONVERGENT B2, `(.L_x_2034) ;  /* 0x0000113000027945 */ /* 0x000fe60003800200 */
[----:B------:R-:W-:-:S13]  /*fbd0*/  ISETP.GE.AND P0, PT, R0, R31, PT ;  /* 0x0000001f0000720c */ /* 0x000fda0003f06270 */
[----:B------:R-:W-:Y:S05]  /*fbe0*/  @P0 BRA `(.L_x_2035) ;  /* 0x0000001000400947 */ /* 0x000fea0003800000 */
[----:B------:R-:W2:Y:S01]  /*fbf0*/  LDC R29, c[0x0][0x440] ;  /* 0x00011000ff1d7b82 */ /* 0x000ea20000000800 */
[----:B------:R-:W-:Y:S01]  /*fc00*/  LEA R40, P0, R2, R34, 0x6 ;  /* 0x0000002202287211 */ /* 0x000fe200078030ff */
[----:B------:R-:W-:Y:S01]  /*fc10*/  BSSY.RECONVERGENT B1, `(.L_x_2036) ;  /* 0x000005b000017945 */ /* 0x000fe20003800200 */
[----:B------:R-:W-:Y:S02]  /*fc20*/  IMAD.SHL.U32 R15, R28, 0x20, RZ ;  /* 0x000000201c0f7824 */ /* 0x000fe400078e00ff */
        /* <DEDUP_REMOVED lines=29> */
[----:B------:R-:W-:Y:S01]  /*fe00*/  IMAD.U32 R44, R27, 0x10000, RZ ;  /* 0x000100001b2c7824 */ /* 0x000fe200078e00ff */
[C---:B------:R-:W-:Y:S01]  /*fe10*/  LOP3.LUT R24, R25.reuse, 0xffff0000, RZ, 0xc0, !PT ;  /* 0xffff000019187812 */ /* 0x040fe200078ec0ff */
[C---:B------:R-:W-:Y:S01]  /*fe20*/  IMAD.U32 R39, R26.reuse, 0x10000, RZ ;  /* 0x000100001a277824 */ /* 0x040fe200078e00ff */
        /* <DEDUP_REMOVED lines=10> */
[----:B------:R-:W-:Y:S01]  /*fed0*/  @!P0 FADD.FTZ R4, -R4, -RZ ;  /* 0x800000ff04048221 */ /* 0x000fe20000010100 */
[----:B------:R-:W-:Y:S01]  /*fee0*/  LOP3.LUT R6, R6, 0xffff0000, RZ, 0xc0, !PT ;  /* 0xffff000006067812 */ /* 0x000fe200078ec0ff */
        /* <DEDUP_REMOVED lines=43> */
.L_x_2039:
[----:B------:R-:W-:Y:S05]  /*101a0*/  BSYNC.RECONVERGENT B0 ;  /* 0x0000000000007941 */ /* 0x000fea0003800200 */
.L_x_2038:
[----:B-----5:R4:W-:Y:S02]  /*101b0*/  STS.128 [R213+0x1000], R24 ;  /* 0x00100018d5007388 */ /* 0x0209e40000000c00 */
.L_x_2037:
[----:B------:R-:W-:Y:S05]  /*101c0*/  BSYNC.RECONVERGENT B1 ;  /* 0x0000000000017941 */ /* 0x000fea0003800200 */
.L_x_2036:
        /* <DEDUP_REMOVED lines=87> */
.L_x_2043:
[----:B------:R-:W-:Y:S05]  /*10740*/  BSYNC.RECONVERGENT B0 ;  /* 0x0000000000007941 */ /* 0x000fea0003800200 */
.L_x_2042:
[----:B-----5:R4:W-:Y:S02]  /*10750*/  STS.128 [R213+0x3000], R24 ;  /* 0x00300018d5007388 */ /* 0x0209e40000000c00 */
.L_x_2041:
[----:B------:R-:W-:Y:S05]  /*10760*/  BSYNC.RECONVERGENT B1 ;  /* 0x0000000000017941 */ /* 0x000fea0003800200 */
.L_x_2040:
        /* <DEDUP_REMOVED lines=8> */
[----:B------:R-:W4:Y:S01]  /*107f0*/  LDCU.64 UR8, c[0x0][0x4d0] ;  /* 0x00009a00ff0877ac */ /* 0x000f220008000a00 */
[--C-:B------:R-:W-:Y:S02]  /*10800*/  SHF.R.S32.HI R5, RZ, 0x1f, R15.reuse ;  /* 0x0000001fff057819 */ /* 0x100fe4000001140f */
[----:B------:R-:W-:Y:S02]  /*10810*/  SEL R4, R30, RZ, P0 ;  /* 0x000000ff1e047207 */ /* 0x000fe40000000000 */
[----:B------:R-:W-:Y:S02]  /*10820*/  SEL R17, R33, R30, !P0 ;  /* 0x0000001e21117207 */ /* 0x000fe40004000000 */
[----:B------:R-:W-:Y:S02]  /*10830*/  IADD3 R15, P2, P1, R4, R8, R15 ;  /* 0x00000008040f7210 */ /* 0x000fe4000795e00f */
[----:B------:R-:W-:-:S03]  /*10840*/  SEL R4, R32, RZ, P0 ;  /* 0x000000ff20047207 */ /* 0x000fc60000000000 */
[----:B------:R-:W-:Y:S01]  /*10850*/  IMAD.SHL.U32 R16, R15, 0x2, RZ ;  /* 0x000000020f107824 */ /* 0x000fe200078e00ff */
[----:B------:R-:W-:-:S04]  /*10860*/  IADD3.X R4, PT, PT, R4, R14, R5, P2, P1 ;  /* 0x0000000e04047210 */ /* 0x000fc800017e2405 */
        /* <DEDUP_REMOVED lines=10> */
[----:B-----5:R-:W-:Y:S01]  /*10910*/  LOP3.LUT R15, R25, 0xffff0000, RZ, 0xc0, !PT ;  /* 0xffff0000190f7812 */ /* 0x020fe200078ec0ff */
[----:B-1----:R-:W-:Y:S01]  /*10920*/  IMAD.U32 R40, R27, 0x10000, RZ ;  /* 0x000100001b287824 */ /* 0x002fe200078e00ff */
[----:B------:R-:W-:Y:S01]  /*10930*/  SHF.L.U32 R38, R25, 0x10, RZ ;  /* 0x0000001019267819 */ /* 0x000fe200000006ff */
[----:B------:R-:W-:Y:S01]  /*10940*/  IMAD.U32 R29, R24, 0x10000, RZ ;  /* 0x00010000181d7824 */ /* 0x000fe200078e00ff */
[----:B------:R-:W-:Y:S01]  /*10950*/  LOP3.LUT R25, R27, 0xffff0000, RZ, 0xc0, !PT ;  /* 0xffff00001b197812 */ /* 0x000fe200078ec0ff */
[----:B------:R-:W-:Y:S01]  /*10960*/  IMAD.U32 R37, R26, 0x10000, RZ ;  /* 0x000100001a257824 */ /* 0x000fe200078e00ff */
[----:B------:R-:W-:Y:S02]  /*10970*/  LOP3.LUT R24, R24, 0xffff0000, RZ, 0xc0, !PT ;  /* 0xffff000018187812 */ /* 0x000fe400078ec0ff */
[----:B------:R-:W-:Y:S02]  /*10980*/  LOP3.LUT R26, R26, 0xffff0000, RZ, 0xc0, !PT ;  /* 0xffff00001a1a7812 */ /* 0x000fe400078ec0ff */
        /* <DEDUP_REMOVED lines=52> */
.L_x_2045:
[----:B------:R-:W-:Y:S05]  /*10cd0*/  BSYNC.RECONVERGENT B0 ;  /* 0x0000000000007941 */ /* 0x000fea0003800200 */
.L_x_2044:
[----:B-----5:R4:W-:Y:S02]  /*10ce0*/  STS.128 [R213+0x5000], R24 ;  /* 0x00500018d5007388 */ /* 0x0209e40000000c00 */
.L_x_2035:
[----:B------:R-:W-:Y:S05]  /*10cf0*/  BSYNC.RECONVERGENT B2 ;  /* 0x0000000000027941 */ /* 0x000fea0003800200 */
.L_x_2034:
[----:B-1----:R-:W-:-:S04]  /*10d00*/  IADD3 R38, PT, PT, R114, 0x30, RZ ;  /* 0x0000003072267810 */ /* 0x002fc80007ffe0ff */
[----:B------:R-:W-:-:S13]  /*10d10*/  ISETP.GE.AND P0, PT, R38, R31, PT ;  /* 0x0000001f2600720c */ /* 0x000fda0003f06270 */
[----:B------:R-:W-:Y:S05]  /*10d20*/  @P0 BRA `(.L_x_1962) ;  /* 0x0000001000500947 */ /* 0x000fea0003800000 */
[----:B------:R-:W1:Y:S01]  /*10d30*/  LDC R15, c[0x0][0x440] ;  /* 0x00011000ff0f7b82 */ /* 0x000e620000000800 */
[----:B---34-:R-:W-:Y:S01]  /*10d40*/  IMAD.WIDE.U32 R34, R2, 0x60, R34 ;  /* 0x0000006002227825 */ /* 0x018fe200078e0022 */
[----:B------:R-:W-:Y:S03]  /*10d50*/  BSSY.RECONVERGENT B1, `(.L_x_2046) ;  /* 0x000005d000017945 */ /* 0x000fe60003800200 */
[----:B------:R-:W-:-:S05]  /*10d60*/  IMAD R3, R3, 0x60, RZ ;  /* 0x0000006003037824 */ /* 0x000fca00078e02ff */
[----:B------:R-:W-:Y:S01]  /*10d70*/  IADD3 R35, PT, PT, R3, R35, RZ ;  /* 0x0000002303237210 */ /* 0x000fe20007ffe0ff */
[----:B------:R-:W-:Y:S01]  /*10d80*/  IMAD R3, R28, 0x30, RZ ;  /* 0x000000301c037824 */ /* 0x000fe200078e02ff */
[----:B-1----:R-:W-:-:S13]  /*10d90*/  ISETP.GE.AND P0, PT, R12, R15, PT ;  /* 0x0000000f0c00720c */ /* 0x002fda0003f06270 */
[----:B------:R1:W-:Y:S01]  /*10da0*/  @P0 STS.128 [R213+0x1800], RZ ;  /* 0x001800ffd5000388 */ /* 0x0003e20000000c00 */
[----:B------:R-:W-:Y:S05]  /*10db0*/  @P0 BRA `(.L_x_2047) ;  /* 0x0000000400580947 */ /* 0x000fea0003800000 */
[----:B------:R3:W5:Y:S01]  /*10dc0*/  LDG.E.128 R24, desc[UR6][R34.64] ;  /* 0x0000000622187981 */ /* 0x000762000c1e1d00 */
[----:B------:R-:W-:Y:S01]  /*10dd0*/  ISETP.GE.AND P0, PT, R12, R11, PT ;  /* 0x0000000b0c00720c */ /* 0x000fe20003f06270 */
[----:B------:R-:W-:-:S12]  /*10de0*/  BSSY.RECONVERGENT B0, `(.L_x_2048) ;  /* 0x0000052000007945 */ /* 0x000fd80003800200 */
[----:B------:R-:W-:Y:S05]  /*10df0*/  @P0 BRA `(.L_x_2049) ;  /* 0x0000000400400947 */ /* 0x000fea0003800000 */
[----:B------:R-:W4:Y:S01]  /*10e00*/  LDCU.64 UR8, c[0x0][0x4d0] ;  /* 0x00009a00ff0877ac */ /* 0x000f220008000a00 */
[----:B------:R-:W-:Y:S02]  /*10e10*/  ISETP.GE.U32.AND P0, PT, R12, R33, PT ;  /* 0x000000210c00720c */ /* 0x000fe40003f06070 */
[--C-:B--2---:R-:W-:Y:S02]  /*10e20*/  SHF.R.S32.HI R4, RZ, 0x1f, R3.reuse ;  /* 0x0000001fff047819 */ /* 0x104fe40000011403 */
        /* <DEDUP_REMOVED lines=25> */
[----:B------:R-:W-:Y:S01]  /*10fc0*/  IMAD.U32 R40, R6, 0x10000, RZ ;  /* 0x0001000006287824 */ /* 0x000fe200078e00ff */
[----:B------:R-:W-:Y:S01]  /*10fd0*/  LOP3.LUT R27, R4, 0xffff0000, RZ, 0xc0, !PT ;  /* 0xffff0000041b7812 */ /* 0x000fe200078ec0ff */
[C---:B------:R-:W-:Y:S01]  /*10fe0*/  IMAD.U32 R4, R5.reuse, 0x10000, RZ ;  /* 0x0001000005047824 */ /* 0x040fe200078e00ff */
[----:B------:R-:W-:Y:S01]  /*10ff0*/  LOP3.LUT R41, R5, 0xffff0000, RZ, 0xc0, !PT ;  /* 0xffff000005297812 */ /* 0x000fe200078ec0ff */
[----:B---3--:R-:W-:Y:S01]  /*11000*/  IMAD.U32 R43, R21, 0x10000, RZ ;  /* 0x00010000152b7824 */ /* 0x008fe200078e00ff */
        /* <DEDUP_REMOVED lines=26> */
[----:B------:R-:W-:Y:S01]  /*111b0*/  SHF.L.U32 R20, R18, 0x10, RZ ;  /* 0x0000001012147819 */ /* 0x000fe200000006ff */
        /* <DEDUP_REMOVED lines=20> */
.L_x_2049:
[----:B------:R-:W-:Y:S05]  /*11300*/  BSYNC.RECONVERGENT B0 ;  /* 0x0000000000007941 */ /* 0x000fea0003800200 */
.L_x_2048:
[----:B-----5:R4:W-:Y:S02]  /*11310*/  STS.128 [R213+0x1800], R24 ;  /* 0x00180018d5007388 */ /* 0x0209e40000000c00 */
.L_x_2047:
[----:B------:R-:W-:Y:S05]  /*11320*/  BSYNC.RECONVERGENT B1 ;  /* 0x0000000000017941 */ /* 0x000fea0003800200 */
.L_x_2046:
        /* <DEDUP_REMOVED lines=88> */
.L_x_2053:
[----:B------:R-:W-:Y:S05]  /*118b0*/  BSYNC.RECONVERGENT B0 ;  /* 0x0000000000007941 */ /* 0x000fea0003800200 */
.L_x_2052:
[----:B-----5:R1:W-:Y:S02]  /*118c0*/  STS.128 [R213+0x3800], R24 ;  /* 0x00380018d5007388 */ /* 0x0203e40000000c00 */
.L_x_2051:
[----:B------:R-:W-:Y:S05]  /*118d0*/  BSYNC.RECONVERGENT B1 ;  /* 0x0000000000017941 */ /* 0x000fea0003800200 */
.L_x_2050:
[----:B------:R-:W-:-:S13]  /*118e0*/  ISETP.GE.AND P0, PT, R9, R15, PT ;  /* 0x0000000f0900720c */ /* 0x000fda0003f06270 */
[----:B------:R1:W-:Y:S01]  /*118f0*/  @P0 STS.128 [R213+0x5800], RZ ;  /* 0x005800ffd5000388 */ /* 0x0003e20000000c00 */
[----:B------:R-:W-:Y:S05]  /*11900*/  @P0 BRA `(.L_x_1962) ;  /* 0x0000000400580947 */ /* 0x000fea0003800000 */
[----:B--2---:R2:W5:Y:S01]  /*11910*/  LDG.E.128 R4, desc[UR6][R34.64+0x100] ;  /* 0x0001000622047981 */ /* 0x004562000c1e1d00 */
[----:B------:R-:W-:Y:S01]  /*11920*/  ISETP.GE.AND P0, PT, R9, R11, PT ;  /* 0x0000000b0900720c */ /* 0x000fe20003f06270 */
[----:B------:R-:W-:-:S12]  /*11930*/  BSSY.RECONVERGENT B0, `(.L_x_2054) ;  /* 0x0000052000007945 */ /* 0x000fd80003800200 */
[----:B------:R-:W-:Y:S05]  /*11940*/  @P0 BRA `(.L_x_2055) ;  /* 0x0000000400400947 */ /* 0x000fea0003800000 */
[----:B------:R-:W-:Y:S01]  /*11950*/  ISETP.GE.U32.AND P0, PT, R9, R33, PT ;  /* 0x000000210900720c */ /* 0x000fe20003f06070 */
[----:B------:R-:W3:Y:S01]  /*11960*/  LDCU.64 UR8, c[0x0][0x4d0] ;  /* 0x00009a00ff0877ac */ /* 0x000ee20008000a00 */
[--C-:B------:R-:W-:Y:S02]  /*11970*/  SHF.R.S32.HI R11, RZ, 0x1f, R3.reuse ;  /* 0x0000001fff0b7819 */ /* 0x100fe40000011403 */
[----:B------:R-:W-:Y:S02]  /*11980*/  SEL R2, R30, RZ, P0 ;  /* 0x000000ff1e027207 */ /* 0x000fe40000000000 */
[----:B------:R-:W-:Y:S02]  /*11990*/  SEL R32, R32, RZ, P0 ;  /* 0x000000ff20207207 */ /* 0x000fe40000000000 */
[----:B------:R-:W-:Y:S02]  /*119a0*/  IADD3 R3, P2, P1, R2, R8, R3 ;  /* 0x0000000802037210 */ /* 0x000fe4000795e003 */
[----:B------:R-:W-:-:S02]  /*119b0*/  SEL R33, R33, R30, !P0 ;  /* 0x0000001e21217207 */ /* 0x000fc40004000000 */
[----:B------:R-:W-:Y:S01]  /*119c0*/  IADD3.X R32, PT, PT, R32, R14, R11, P2, P1 ;  /* 0x0000000e20207210 */ /* 0x000fe200017e240b */
        /* <DEDUP_REMOVED lines=15> */
[----:B------:R-:W-:Y:S01]  /*11ac0*/  LOP3.LUT R5, R6, 0xffff0000, RZ, 0xc0, !PT ;  /* 0xffff000006057812 */ /* 0x000fe200078ec0ff */
[C---:B------:R-:W-:Y:S01]  /*11ad0*/  IMAD.U32 R28, R7.reuse, 0x10000, RZ ;  /* 0x00010000071c7824 */ /* 0x040fe200078e00ff */
[----:B------:R-:W-:Y:S02]  /*11ae0*/  LOP3.LUT R3, R4, 0xffff0000, RZ, 0xc0, !PT ;  /* 0xffff000004037812 */ /* 0x000fe400078ec0ff */
[----:B------:R-:W-:Y:S01]  /*11af0*/  LOP3.LUT R4, R7, 0xffff0000, RZ, 0xc0, !PT ;  /* 0xffff000007047812 */ /* 0x000fe200078ec0ff */
[C---:B---3--:R-:W-:Y:S01]  /*11b00*/  IMAD.U32 R6, R25.reuse, 0x10000, RZ ;  /* 0x0001000019067824 */ /* 0x048fe200078e00ff */
[----:B------:R-:W-:Y:S01]  /*11b10*/  LOP3.LUT R30, R25, 0xffff0000, RZ, 0xc0, !PT ;  /* 0xffff0000191e7812 */ /* 0x000fe200078ec0ff */
[C---:B------:R-:W-:Y:S01]  /*11b20*/  IMAD.U32 R29, R26.reuse, 0x10000, RZ ;  /* 0x000100001a1d7824 */ /* 0x040fe200078e00ff */
[----:B------:R-:W-:-:S02]  /*11b30*/  LOP3.LUT R25, R26, 0xffff0000, RZ, 0xc0, !PT ;  /* 0xffff00001a197812 */ /* 0x000fc400078ec0ff */
[C---:B------:R-:W-:Y:S02]  /*11b40*/  SHF.L.U32 R15, R24.reuse, 0x10, RZ ;  /* 0x00000010180f7819 */ /* 0x040fe400000006ff */
[----:B------:R-:W-:Y:S01]  /*11b50*/  LOP3.LUT R7, R24, 0xffff0000, RZ, 0xc0, !PT ;  /* 0xffff000018077812 */ /* 0x000fe200078ec0ff */
[C---:B----4-:R-:W-:Y:S01]  /*11b60*/  IMAD.U32 R26, R16.reuse, 0x10000, RZ ;  /* 0x00010000101a7824 */ /* 0x050fe200078e00ff */
[----:B------:R-:W-:Y:S02]  /*11b70*/  LOP3.LUT R16, R16, 0xffff0000, RZ, 0xc0, !PT ;  /* 0xffff000010107812 */ /* 0x000fe400078ec0ff */
[----:B------:R-:W-:Y:S01]  /*11b80*/  SHF.L.U32 R32, R18, 0x10, RZ ;  /* 0x0000001012207819 */ /* 0x000fe200000006ff */
[----:B------:R-:W-:Y:S01]  /*11b90*/  @!P0 FADD.FTZ R26, -R26, -RZ ;  /* 0x800000ff1a1a8221 */ /* 0x000fe20000010100 */
[C---:B------:R-:W-:Y:S01]  /*11ba0*/  SHF.L.U32 R24, R27.reuse, 0x10, RZ ;  /* 0x000000101b187819 */ /* 0x040fe200000006ff */
[----:B------:R-:W-:Y:S01]  /*11bb0*/  @!P0 FADD.FTZ R16, -R16, -RZ ;  /* 0x800000ff10108221 */ /* 0x000fe20000010100 */
[----:B------:R-:W-:Y:S01]  /*11bc0*/  LOP3.LUT R31, R27, 0xffff0000, RZ, 0xc0, !PT ;  /* 0xffff00001b1f7812 */ /* 0x000fe200078ec0ff */
[----:B------:R-:W-:Y:S01]  /*11bd0*/  IMAD.U32 R27, R17, 0x10000, RZ ;  /* 0x00010000111b7824 */ /* 0x000fe200078e00ff */
[----:B------:R-:W-:Y:S01]  /*11be0*/  LOP3.LUT R18, R18, 0xffff0000, RZ, 0xc0, !PT ;  /* 0xffff000012127812 */ /* 0x000fe200078ec0ff */
[----:B------:R-:W-:Y:S01]  /*11bf0*/  FMUL.FTZ R16, R7, R16 ;  /* 0x0000001007107220 */ /* 0x000fe20000410000 */
[----:B------:R-:W-:Y:S01]  /*11c00*/  LOP3.LUT R33, R17, 0xffff0000, RZ, 0xc0, !PT ;  /* 0xffff000011217812 */ /* 0x000fe200078ec0ff */
[C---:B------:R-:W-:Y:S01]  /*11c10*/  IMAD.U32 R17, R19.reuse, 0x10000, RZ ;  /* 0x0001000013117824 */ /* 0x040fe200078e00ff */
[----:B--2---:R-:W-:Y:S01]  /*11c20*/  LOP3.LUT R34, R19, 0xffff0000, RZ, 0xc0, !PT ;  /* 0xffff000013227812 */ /* 0x004fe200078ec0ff */
[----:B------:R-:W-:Y:S01]  /*11c30*/  @!P0 FADD.FTZ R27, -R27, -RZ ;  /* 0x800000ff1b1b8221 */ /* 0x000fe20000010100 */
[----:B------:R-:W-:Y:S01]  /*11c40*/  @!P0 FADD.FTZ R18, -R18, -RZ ;  /* 0x800000ff12128221 */ /* 0x000fe20000010100 */
[----:B------:R-:W-:Y:S01]  /*11c50*/  @!P0 FADD.FTZ R17, -R17, -RZ ;  /* 0x800000ff11118221 */ /* 0x000fe20000010100 */
[----:B------:R-:W-:Y:S01]  /*11c60*/  @!P0 FADD.FTZ R33, -R33, -RZ ;  /* 0x800000ff21218221 */ /* 0x000fe20000010100 */
[----:B------:R-:W-:Y:S01]  /*11c70*/  FMUL.FTZ R27, R6, R27 ;  /* 0x0000001b061b7220 */ /* 0x000fe20000410000 */
[----:B------:R-:W-:Y:S01]  /*11c80*/  @!P0 FADD.FTZ R34, -R34, -RZ ;  /* 0x800000ff22228221 */ /* 0x000fe20000010100 */
[----:B------:R-:W-:Y:S01]  /*11c90*/  FMUL.FTZ R18, R25, R18 ;  /* 0x0000001219127220 */ /* 0x000fe20000410000 */
[----:B------:R-:W-:Y:S01]  /*11ca0*/  FMUL.FTZ R15, R15, R26 ;  /* 0x0000001a0f0f7220 */ /* 0x000fe20000410000 */
[----:B------:R-:W-:Y:S01]  /*11cb0*/  @!P0 FADD.FTZ R32, -R32, -RZ ;  /* 0x800000ff20208221 */ /* 0x000fe20000010100 */
[----:B------:R-:W-:Y:S01]  /*11cc0*/  SHF.L.U32 R19, R20, 0x10, RZ ;  /* 0x0000001014137819 */ /* 0x000fe200000006ff */
[----:B------:R-:W-:Y:S01]  /*11cd0*/  FMUL.FTZ R17, R24, R17 ;  /* 0x0000001118117220 */ /* 0x000fe20000410000 */
[----:B------:R-:W-:Y:S01]  /*11ce0*/  LOP3.LUT R7, R20, 0xffff0000, RZ, 0xc0, !PT ;  /* 0xffff000014077812 */ /* 0x000fe200078ec0ff */
[C---:B------:R-:W-:Y:S01]  /*11cf0*/  IMAD.U32 R6, R21.reuse, 0x10000, RZ ;  /* 0x0001000015067824 */ /* 0x040fe200078e00ff */
[----:B------:R-:W-:Y:S01]  /*11d00*/  LOP3.LUT R25, R21, 0xffff0000, RZ, 0xc0, !PT ;  /* 0xffff000015197812 */ /* 0x000fe200078ec0ff */
[----:B------:R-:W-:Y:S01]  /*11d10*/  FMUL.FTZ R33, R30, R33 ;  /* 0x000000211e217220 */ /* 0x000fe20000410000 */
[C---:B------:R-:W-:Y:S01]  /*11d20*/  SHF.L.U32 R24, R22.reuse, 0x10, RZ ;  /* 0x0000001016187819 */ /* 0x040fe200000006ff */
[----:B------:R-:W-:Y:S01]  /*11d30*/  FMUL.FTZ R31, R31, R34 ;  /* 0x000000221f1f7220 */ /* 0x000fe20000410000 */
[----:B------:R-:W-:Y:S01]  /*11d40*/  LOP3.LUT R21, R22, 0xffff0000, RZ, 0xc0, !PT ;  /* 0xffff000016157812 */ /* 0x000fe200078ec0ff */
[C---:B------:R-:W-:Y:S01]  /*11d50*/  IMAD.U32 R20, R23.reuse, 0x10000, RZ ;  /* 0x0001000017147824 */ /* 0x040fe200078e00ff */
        /* <DEDUP_REMOVED lines=15> */
.L_x_2055:
[----:B------:R-:W-:Y:S05]  /*11e50*/  BSYNC.RECONVERGENT B0 ;  /* 0x0000000000007941 */ /* 0x000fea0003800200 */
.L_x_2054:
[----:B-----5:R1:W-:Y:S02]  /*11e60*/  STS.128 [R213+0x5800], R4 ;  /* 0x00580004d5007388 */ /* 0x0203e40000000c00 */
.L_x_1962:
[----:B------:R-:W-:Y:S05]  /*11e70*/  BSYNC.RECONVERGENT B3 ;  /* 0x0000000000037941 */ /* 0x000fea0003800200 */
.L_x_1951:
        /* <DEDUP_REMOVED lines=28> */
.L_x_2058:
[----:B------:R2:W-:Y:S02]  /*12040*/  STS.128 [R213+0xa000], RZ ;  /* 0x00a000ffd5007388 */ /* 0x0005e40000000c00 */
.L_x_2057:
[----:B------:R-:W-:Y:S05]  /*12050*/  BSYNC.RECONVERGENT B0 ;  /* 0x0000000000007941 */ /* 0x000fea0003800200 */
.L_x_2056:
        /* <DEDUP_REMOVED lines=25> */
.L_x_2061:
[----:B------:R2:W-:Y:S02]  /*121f0*/  STS.128 [R213+0xa800], RZ ;  /* 0x00a800ffd5007388 */ /* 0x0005e40000000c00 */
.L_x_2060:
[----:B------:R-:W-:Y:S05]  /*12200*/  BSYNC.RECONVERGENT B0 ;  /* 0x0000000000007941 */ /* 0x000fea0003800200 */
.L_x_2059:
[----:B------:R-:W-:Y:S01]  /*12210*/  ISETP.GE.AND P0, PT, R0, R7, PT ;  /* 0x000000070000720c */ /* 0x000fe20003f06270 */
[----:B------:R-:W-:-:S12]  /*12220*/  BSSY.RECONVERGENT B0, `(.L_x_2062) ;  /* 0x000001a000007945 */ /* 0x000fd80003800200 */
[----:B------:R-:W-:Y:S05]  /*12230*/  @P0 BRA `(.L_x_2063) ;  /* 0x0000000000600947 */ /* 0x000fea0003800000 */
[----:B-12---:R-:W1:Y:S01]  /*12240*/  LDC.64 R2, c[0x0][0x3b8] ;  /* 0x0000ee00ff027b82 */ /* 0x006e620000000a00 */
[----:B------:R-:W2:Y:S02]  /*12250*/  LDCU UR4, c[0x0][0x440] ;  /* 0x00008800ff0477ac */ /* 0x000ea40008000800 */
[----:B--2---:R-:W-:Y:S02]  /*12260*/  ISETP.GE.AND P1, PT, R12, UR4, PT ;  /* 0x000000040c007c0c */ /* 0x004fe4000bf26270 */
[----:B------:R-:W-:Y:S02]  /*12270*/  ISETP.GE.AND P0, PT, R10, UR4, PT ;  /* 0x000000040a007c0c */ /* 0x000fe4000bf06270 */
[----:B-1----:R-:W-:-:S04]  /*12280*/  LEA R4, P2, R2, R196, 0x6 ;  /* 0x000000c402047211 */ /* 0x002fc800078430ff */
        /* <DEDUP_REMOVED lines=18> */
.L_x_2064:
[----:B------:R2:W-:Y:S02]  /*123b0*/  STS.128 [R213+0xb000], RZ ;  /* 0x00b000ffd5007388 */ /* 0x0005e40000000c00 */
.L_x_2063:
[----:B------:R-:W-:Y:S05]  /*123c0*/  BSYNC.RECONVERGENT B0 ;  /* 0x0000000000007941 */ /* 0x000fea0003800200 */
.L_x_2062:
[----:B------:R-:W-:Y:S01]  /*123d0*/  ISETP.GE.AND P0, PT, R38, R7, PT ;  /* 0x000000072600720c */ /* 0x000fe20003f06270 */
[C---:B------:R-:W-:Y:S01]  /*123e0*/  IMAD.SHL.U32 R181, R64.reuse, 0x20, RZ ;  /* 0x0000002040b57824 */ /* 0x040fe200078e00ff */
[----:B------:R-:W-:Y:S01]  /*123f0*/  BSSY.RECONVERGENT B0, `(.L_x_2065) ;  /* 0x000001f000007945 */ /* 0x000fe20003800200 */
[----:B------:R-:W-:-:S03]  /*12400*/  IMAD.SHL.U32 R148, R64, 0x40, RZ ;  /* 0x0000004040947824 */ /* 0x000fc600078e00ff */
[----:B------:R-:W-:-:S04]  /*12410*/  LOP3.LUT R181, R181, 0x7c00, RZ, 0xc0, !PT ;  /* 0x00007c00b5b57812 */ /* 0x000fc800078ec0ff */
[----:B-12---:R-:W-:-:S03]  /*12420*/  LOP3.LUT R4, R181, 0x200, R148, 0xf8, !PT ;  /* 0x00000200b5047812 */ /* 0x006fc600078ef894 */
[----:B------:R-:W-:Y:S05]  /*12430*/  @P0 BRA `(.L_x_2066) ;  /* 0x0000000000680947 */ /* 0x000fea0003800000 */
[----:B------:R-:W4:Y:S01]  /*12440*/  LDC.64 R2, c[0x0][0x3b8] ;  /* 0x0000ee00ff027b82 */ /* 0x000f220000000a00 */
        /* <DEDUP_REMOVED lines=24> */
.L_x_2067:
[----:B------:R2:W-:Y:S02]  /*125d0*/  STS.128 [R213+0xb800], RZ ;  /* 0x00b800ffd5007388 */ /* 0x0005e40000000c00 */
.L_x_2066:
[----:B------:R-:W-:Y:S05]  /*125e0*/  BSYNC.RECONVERGENT B0 ;  /* 0x0000000000007941 */ /* 0x000fea0003800200 */
.L_x_2065:
[----:B------:R-:W0:Y:S01]  /*125f0*/  LDGDEPBAR ;  /* 0x00000000000079af */ /* 0x000e220000000000 */
[----:B------:R-:W-:Y:S01]  /*12600*/  BSSY.RECONVERGENT B0, `(.L_x_2068) ;  /* 0x0000021000007945 */ /* 0x000fe20003800200 */
[----:B------:R-:W-:Y:S02]  /*12610*/  IADD3 R67, PT, PT, R67, R4, RZ ;  /* 0x0000000443437210 */ /* 0x000fe40007ffe0ff */
[----:B------:R-:W-:Y:S01]  /*12620*/  LOP3.LUT R3, R70, 0x1f0, RZ, 0xc0, !PT ;  /* 0x000001f046037812 */ /* 0x000fe200078ec0ff */
[----:B------:R-:W-:-:S04]  /*12630*/  DEPBAR.LE SB0, 0x0 ;  /* 0x000080000000791a */ /* 0x000fc80000000000 */
[----:B------:R-:W-:Y:S06]  /*12640*/  BAR.SYNC.DEFER_BLOCKING 0x0 ;  /* 0x0000000000007b1d */ /* 0x000fec0000010000 */
        /* <DEDUP_REMOVED lines=23> */
.L_x_2070:
[----:B------:R1:W-:Y:S01]  /*127c0*/  STS.128 [R213+0x10000], RZ ;  /* 0x010000ffd5007388 */ /* 0x0003e20000000c00 */
[----:B------:R-:W-:Y:S05]  /*127d0*/  BRA `(.L_x_2071) ;  /* 0x00000000000c7947 */ /* 0x000fea0003800000 */
.L_x_2069:
[----:B------:R1:W-:Y:S04]  /*127e0*/  STS.128 [R213+0xc000], RZ ;  /* 0x00c000ffd5007388 */ /* 0x0003e80000000c00 */
[----:B------:R1:W-:Y:S04]  /*127f0*/  STS.128 [R213+0xe000], RZ ;  /* 0x00e000ffd5007388 */ /* 0x0003e80000000c00 */
[----:B------:R1:W-:Y:S02]  /*12800*/  STS.128 [R213+0x10000], RZ ;  /* 0x010000ffd5007388 */ /* 0x0003e40000000c00 */
.L_x_2071:
[----:B------:R-:W-:Y:S05]  /*12810*/  BSYNC.RECONVERGENT B0 ;  /* 0x0000000000007941 */ /* 0x000fea0003800200 */
.L_x_2068:
[----:B------:R-:W-:Y:S01]  /*12820*/  ISETP.GE.AND P0, PT, R36, R7, PT ;  /* 0x000000072400720c */ /* 0x000fe20003f06270 */
[----:B------:R-:W-:-:S12]  /*12830*/  BSSY.RECONVERGENT B0, `(.L_x_2072) ;  /* 0x000001c000007945 */ /* 0x000fd80003800200 */
[----:B------:R1:W-:Y:S04]  /*12840*/  @P0 STS.128 [R213+0xc800], RZ ;  /* 0x00c800ffd5000388 */ /* 0x0003e80000000c00 */
[----:B------:R1:W-:Y:S04]  /*12850*/  @P0 STS.128 [R213+0xe800], RZ ;  /* 0x00e800ffd5000388 */ /* 0x0003e80000000c00 */
[----:B------:R1:W-:Y:S01]  /*12860*/  @P0 STS.128 [R213+0x10800], RZ ;  /* 0x010800ffd5000388 */ /* 0x0003e20000000c00 */
        /* <DEDUP_REMOVED lines=23> */
.L_x_2074:
[----:B------:R2:W-:Y:S02]  /*129e0*/  STS.128 [R213+0x10800], RZ ;  /* 0x010800ffd5007388 */ /* 0x0005e40000000c00 */
.L_x_2073:
[----:B------:R-:W-:Y:S05]  /*129f0*/  BSYNC.RECONVERGENT B0 ;  /* 0x0000000000007941 */ /* 0x000fea0003800200 */
.L_x_2072:
[----:B------:R-:W-:Y:S01]  /*12a00*/  ISETP.GE.AND P0, PT, R0, R7, PT ;  /* 0x000000070000720c */ /* 0x000fe20003f06270 */
[----:B------:R-:W-:-:S12]  /*12a10*/  BSSY.RECONVERGENT B0, `(.L_x_2075) ;  /* 0x000001d000007945 */ /* 0x000fd80003800200 */
[----:B------:R1:W-:Y:S04]  /*12a20*/  @P0 STS.128 [R213+0xd000], RZ ;  /* 0x00d000ffd5000388 */ /* 0x0003e80000000c00 */
[----:B------:R1:W-:Y:S04]  /*12a30*/  @P0 STS.128 [R213+0xf000], RZ ;  /* 0x00f000ffd5000388 */ /* 0x0003e80000000c00 */
[----:B------:R1:W-:Y:S01]  /*12a40*/  @P0 STS.128 [R213+0x11000], RZ ;  /* 0x011000ffd5000388 */ /* 0x0003e20000000c00 */
[----:B------:R-:W-:Y:S05]  /*12a50*/  @P0 BRA `(.L_x_2076) ;  /* 0x0000000000600947 */ /* 0x000fea0003800000 */
[----:B-12---:R-:W4:Y:S01]  /*12a60*/  LDC.64 R4, c[0x0][0x3c0] ;  /* 0x0000f000ff047b82 */ /* 0x006f220000000a00 */
        /* <DEDUP_REMOVED lines=22> */
.L_x_2077:
[----:B------:R2:W-:Y:S02]  /*12bd0*/  STS.128 [R213+0x11000], RZ ;  /* 0x011000ffd5007388 */ /* 0x0005e40000000c00 */
.L_x_2076:
[----:B------:R-:W-:Y:S05]  /*12be0*/  BSYNC.RECONVERGENT B0 ;  /* 0x0000000000007941 */ /* 0x000fea0003800200 */
.L_x_2075:
[----:B------:R-:W-:Y:S01]  /*12bf0*/  ISETP.GE.AND P0, PT, R38, R7, PT ;  /* 0x000000072600720c */ /* 0x000fe20003f06270 */
[----:B------:R-:W-:Y:S01]  /*12c00*/  BSSY.RECONVERGENT B0, `(.L_x_2078) ;  /* 0x0000020000007945 */ /* 0x000fe20003800200 */
[----:B------:R-:W-:-:S04]  /*12c10*/  SHF.R.U32.HI R0, RZ, 0x2, R64 ;  /* 0x00000002ff007819 */ /* 0x000fc80000011640 */
[----:B------:R-:W-:-:S07]  /*12c20*/  LOP3.LUT R0, R0, 0x7, RZ, 0xc0, !PT ;  /* 0x0000000700007812 */ /* 0x000fce00078ec0ff */
        /* <DEDUP_REMOVED lines=8> */
[----:B-1----:R-:W-:-:S04]  /*12cb0*/  IMAD.WIDE.U32 R6, R4, 0x60, R198 ;  /* 0x0000006004067825 */ /* 0x002fc800078e00c6 */
        /* <DEDUP_REMOVED lines=19> */
.L_x_2080:
[----:B------:R2:W-:Y:S02]  /*12df0*/  STS.128 [R213+0x11800], RZ ;  /* 0x011800ffd5007388 */ /* 0x0005e40000000c00 */
.L_x_2079:
[----:B------:R-:W-:Y:S05]  /*12e00*/  BSYNC.RECONVERGENT B0 ;  /* 0x0000000000007941 */ /* 0x000fea0003800200 */
.L_x_2078:
[----:B------:R-:W-:Y:S01]  /*12e10*/  LOP3.LUT R69, R69, 0x8, R64, 0x78, !PT ;  /* 0x0000000845457812 */ /* 0x000fe200078e7840 */
        /* <DEDUP_REMOVED lines=10> */
[----:B-12-4-:R-:W-:Y:S01]  /*12ec0*/  VIADD R15, R182, UR5 ;  /* 0x00000005b60f7c36 */ /* 0x016fe20008000000 */
[----:B------:R-:W-:Y:S01]  /*12ed0*/  SEL R152, R152, 0xffffffc0, !P2 ;  /* 0xffffffc098987807 */ /* 0x000fe20005000000 */
[----:B------:R-:W1:Y:S01]  /*12ee0*/  LDSM.16.M88.4 R44, [R182+UR5+0x6800] ;  /* 0x00680005b62c783b */ /* 0x000e620008000200 */
[----:B------:R-:W2:Y:S01]  /*12ef0*/  LDCU UR4, c[0x0][0x508] ;  /* 0x0000a100ff0477ac */ /* 0x000ea20008000800 */
[--C-:B------:R-:W-:Y:S01]  /*12f00*/  IMAD.IADD R48, R65, 0x1, R8.reuse ;  /* 0x0000000141307824 */ /* 0x100fe200078e0208 */
[----:B------:R-:W-:Y:S01]  /*12f10*/  ISETP.GT.AND P1, PT, R61, R194, PT ;  /* 0x000000c23d00720c */ /* 0x000fe20003f24270 */
[----:B------:R-:W-:Y:S01]  /*12f20*/  IMAD.IADD R14, R15, 0x1, R8 ;  /* 0x000000010f0e7824 */ /* 0x000fe200078e0208 */
[----:B------:R-:W4:Y:S01]  /*12f30*/  LDSM.16.M88.4 R56, [R182+UR5+0x6000] ;  /* 0x00600005b638783b */ /* 0x000f220008000200 */
[----:B------:R-:W-:Y:S01]  /*12f40*/  IMAD.IADD R51, R65, 0x1, R152 ;  /* 0x0000000141337824 */ /* 0x000fe200078e0298 */
[----:B------:R-:W-:Y:S01]  /*12f50*/  IADD3 R0, PT, PT, R0, R3, R66 ;  /* 0x0000000300007210 */ /* 0x000fe20007ffe042 */
[----:B------:R-:W-:Y:S01]  /*12f60*/  IMAD.IADD R15, R15, 0x1, R152 ;  /* 0x000000010f0f7824 */ /* 0x000fe200078e0298 */
[----:B------:R-:W3:Y:S01]  /*12f70*/  LDSM.16.M88.4 R36, [R182+UR5+0x7000] ;  /* 0x00700005b624783b */ /* 0x000ee20008000200 */
[----:B------:R-:W-:Y:S01]  /*12f80*/  IMAD.IADD R11, R8, 0x1, R51 ;  /* 0x00000001080b7824 */ /* 0x000fe200078e0233 */
[----:B------:R-:W-:Y:S01]  /*12f90*/  IADD3 R206, PT, PT, R0, R62, -R63 ;  /* 0x0000003e00ce7210 */ /* 0x000fe20007ffe83f */
[----:B------:R-:W-:Y:S01]  /*12fa0*/  IMAD.IADD R2, R8, 0x1, R15 ;  /* 0x0000000108027824 */ /* 0x000fe200078e020f */
[----:B------:R-:W3:Y:S04]  /*12fb0*/  LDSM.16.M88.4 R72, [R182+UR5+0x7800] ;  /* 0x00780005b648783b */ /* 0x000ee80008000200 */
[----:B------:R-:W-:Y:S01]  /*12fc0*/  LDSM.16.M88.4 R92, [R48] ;  /* 0x00000000305c783b */ /* 0x000fe20000000200 */
[----:B--2---:R-:W-:-:S03]  /*12fd0*/  IADD3 R3, PT, PT, R62, UR4, -R201 ;  /* 0x000000043e037c10 */ /* 0x004fc6000fffe8c9 */
[----:B------:R-:W2:Y:S02]  /*12fe0*/  LDSM.16.M88.4 R20, [R14+0x6800] ;  /* 0x006800000e14783b */ /* 0x000ea40000000200 */
[----:B------:R-:W-:Y:S02]  /*12ff0*/  IMAD.IADD R3, R0, 0x1, R3 ;  /* 0x0000000100037824 */ /* 0x000fe400078e0203 */
[----:B------:R-:W2:Y:S04]  /*13000*/  LDSM.16.M88.4 R24, [R14+0x6000] ;  /* 0x006000000e18783b */ /* 0x000ea80000000200 */
[----:B------:R-:W2:Y:S01]  /*13010*/  LDSM.16.M88.4 R80, [R14+0x7000] ;  /* 0x007000000e50783b */ /* 0x000ea20000000200 */
[C-C-:B------:R-:W-:Y:S02]  /*13020*/  VIADDMNMX R205, R3.reuse, 0x1, R62.reuse, PT ;  /* 0x0000000103cd7846 */ /* 0x140fe4000380013e */
[----:B------:R-:W-:Y:S01]  /*13030*/  VIADDMNMX R204, R3, 0x9, R62, PT ;  /* 0x0000000903cc7846 */ /* 0x000fe2000380013e */
[----:B------:R-:W2:Y:S04]  /*13040*/  LDSM.16.M88.4 R76, [R14+0x7800] ;  /* 0x007800000e4c783b */ /* 0x000ea80000000200 */
[----:B------:R-:W-:Y:S01]  /*13050*/  LDSM.16.M88.4 R4, [R51] ;  /* 0x000000003304783b */ /* 0x000fe20000000200 */
[C---:B-1----:R-:W-:Y:S03]  /*13060*/  HMMA.16816.F32.BF16 R52, R28.reuse, R44, RZ ;  /* 0x0000002c1c34723c */ /* 0x042fe600000418ff */
[----:B------:R-:W1:Y:S04]  /*13070*/  LDSM.16.M88.4 R16, [R15+0x6000] ;  /* 0x006000000f10783b */ /* 0x000e680000000200 */
[----:B------:R-:W1:Y:S01]  /*13080*/  LDSM.16.M88.4 R96, [R15+0x6800] ;  /* 0x006800000f60783b */ /* 0x000e620000000200 */
[C---:B------:R-:W-:Y:S03]  /*13090*/  HMMA.16816.F32.BF16 R44, R28.reuse, R46, RZ ;  /* 0x0000002e1c2c723c */ /* 0x040fe600000418ff */
[----:B------:R-:W1:Y:S04]  /*130a0*/  LDSM.16.M88.4 R88, [R15+0x7000] ;  /* 0x007000000f58783b */ /* 0x000e680000000200 */
[----:B------:R-:W-:Y:S01]  /*130b0*/  LDSM.16.M88.4 R84, [R2+0x6800] ;  /* 0x006800000254783b */ /* 0x000fe20000000200 */
[C---:B----4-:R-:W-:Y:S03]  /*130c0*/  HMMA.16816.F32.BF16 R68, R28.reuse, R56, RZ ;  /* 0x000000381c44723c */ /* 0x050fe600000418ff */
[----:B------:R-:W-:Y:S05]  /*130d0*/  LDSM.16.M88.4 R100, [R14+0xb800] ;  /* 0x00b800000e64783b */ /* 0x000fea0000000200 */
[C---:B---3--:R-:W-:Y:S08]  /*130e0*/  HMMA.16816.F32.BF16 R40, R28.reuse, R36, RZ ;  /* 0x000000241c28723c */ /* 0x048ff000000418ff */
[C---:B------:R-:W-:Y:S08]  /*130f0*/  HMMA.16816.F32.BF16 R56, R28.reuse, R58, RZ ;  /* 0x0000003a1c38723c */ /* 0x040ff000000418ff */
[C---:B------:R-:W-:Y:S08]  /*13100*/  HMMA.16816.F32.BF16 R36, R28.reuse, R38, RZ ;  /* 0x000000261c24723c */ /* 0x040ff000000418ff */
[C---:B------:R-:W-:Y:S08]  /*13110*/  HMMA.16816.F32.BF16 R32, R28.reuse, R72, RZ ;  /* 0x000000481c20723c */ /* 0x040ff000000418ff */
[----:B------:R-:W-:Y:S01]  /*13120*/  HMMA.16816.F32.BF16 R28, R28, R74, RZ ;  /* 0x0000004a1c1c723c */ /* 0x000fe200000418ff */
[----:B------:R-:W-:Y:S07]  /*13130*/  LDSM.16.M88.4 R72, [R2+0x6000] ;  /* 0x006000000248783b */ /* 0x000fee0000000200 */
[C---:B--2---:R-:W-:Y:S08]  /*13140*/  HMMA.16816.F32.BF16 R52, R92.reuse, R20, R52 ;  /* 0x000000145c34723c */ /* 0x044ff00000041834 */
[C---:B------:R-:W-:Y:S01]  /*13150*/  HMMA.16816.F32.BF16 R44, R92.reuse, R22, R44 ;  /* 0x000000165c2c723c */ /* 0x040fe2000004182c */
[----:B------:R-:W2:Y:S07]  /*13160*/  LDSM.16.M88.4 R20, [R15+0x7800] ;  /* 0x007800000f14783b */ /* 0x000eae0000000200 */
[C---:B------:R-:W-:Y:S08]  /*13170*/  HMMA.16816.F32.BF16 R68, R92.reuse, R24, R68 ;  /* 0x000000185c44723c */ /* 0x040ff00000041844 */
[C---:B------:R-:W-:Y:S01]  /*13180*/  HMMA.16816.F32.BF16 R56, R92.reuse, R26, R56 ;  /* 0x0000001a5c38723c */ /* 0x040fe20000041838 */
[----:B------:R-:W3:Y:S07]  /*13190*/  LDSM.16.M88.4 R24, [R11] ;  /* 0x000000000b18783b */ /* 0x000eee0000000200 */
[C---:B------:R-:W-:Y:S08]  /*131a0*/  HMMA.16816.F32.BF16 R40, R92.reuse, R80, R40 ;  /* 0x000000505c28723c */ /* 0x040ff00000041828 */
[C---:B------:R-:W-:Y:S01]  /*131b0*/  HMMA.16816.F32.BF16 R36, R92.reuse, R82, R36 ;  /* 0x000000525c24723c */ /* 0x040fe20000041824 */
[----:B------:R-:W4:Y:S07]  /*131c0*/  LDSM.16.M88.4 R80, [R2+0x7000] ;  /* 0x007000000250783b */ /* 0x000f2e0000000200 */
[C---:B------:R-:W-:Y:S08]  /*131d0*/  HMMA.16816.F32.BF16 R32, R92.reuse, R76, R32 ;  /* 0x0000004c5c20723c */ /* 0x040ff00000041820 */
[----:B------:R-:W-:Y:S01]  /*131e0*/  HMMA.16816.F32.BF16 R92, R92, R78, R28 ;  /* 0x0000004e5c5c723c */ /* 0x000fe2000004181c */
[----:B------:R-:W4:Y:S04]  /*131f0*/  LDSM.16.M88.4 R76, [R2+0x7800] ;  /* 0x00780000024c783b */ /* 0x000f280000000200 */
[----:B------:R-:W-:Y:S03]  /*13200*/  LDSM.16.M88.4 R28, [R65+0x2000] ;  /* 0x00200000411c783b */ /* 0x000fe60000000200 */
[C---:B-1----:R-:W-:Y:S08]  /*13210*/  HMMA.16816.F32.BF16 R68, R4.reuse, R16, R68 ;  /* 0x000000100444723c */ /* 0x042ff00000041844 */
[C---:B------:R-:W-:Y:S01]  /*13220*/  HMMA.16816.F32.BF16 R56, R4.reuse, R18, R56 ;  /* 0x000000120438723c */ /* 0x040fe20000041838 */
[----:B------:R-:W1:Y:S07]  /*13230*/  LDSM.16.M88.4 R16, [R182+UR5+0x8000] ;  /* 0x00800005b610783b */ /* 0x000e6e0008000200 */
        /* <DEDUP_REMOVED lines=8> */
[----:B------:R-:W2:Y:S04]  /*132c0*/  LDSM.16.M88.4 R20, [R182+UR5+0x8800] ;  /* 0x00880005b614783b */ /* 0x000ea80008000200 */
[----:B------:R-:W2:Y:S03]  /*132d0*/  LDSM.16.M88.4 R4, [R182+UR5+0x9000] ;  /* 0x00900005b604783b */ /* 0x000ea60008000200 */
[C---:B---3--:R-:W-:Y:S08]  /*132e0*/  HMMA.16816.F32.BF16 R68, R24.reuse, R72, R68 ;  /* 0x000000481844723c */ /* 0x048ff00000041844 */
[C---:B------:R-:W-:Y:S01]  /*132f0*/  HMMA.16816.F32.BF16 R56, R24.reuse, R74, R56 ;  /* 0x0000004a1838723c */ /* 0x040fe20000041838 */
[----:B------:R-:W3:Y:S07]  /*13300*/  LDSM.16.M88.4 R72, [R182+UR5+0x9800] ;  /* 0x00980005b648783b */ /* 0x000eee0008000200 */
[C---:B------:R-:W-:Y:S08]  /*13310*/  HMMA.16816.F32.BF16 R52, R24.reuse, R84, R52 ;  /* 0x000000541834723c */ /* 0x040ff00000041834 */
[C---:B------:R-:W-:Y:S01]  /*13320*/  HMMA.16816.F32.BF16 R44, R24.reuse, R86, R44 ;  /* 0x00000056182c723c */ /* 0x040fe2000004182c */
[----:B------:R-:W-:Y:S07]  /*13330*/  LDSM.16.M88.4 R84, [R14+0x9800] ;  /* 0x009800000e54783b */ /* 0x000fee0000000200 */
[C---:B----4-:R-:W-:Y:S08]  /*13340*/  HMMA.16816.F32.BF16 R40, R24.reuse, R80, R40 ;  /* 0x000000501828723c */ /* 0x050ff00000041828 */
[C---:B------:R-:W-:Y:S01]  /*13350*/  HMMA.16816.F32.BF16 R36, R24.reuse, R82, R36 ;  /* 0x000000521824723c */ /* 0x040fe20000041824 */
[----:B------:R-:W-:Y:S07]  /*13360*/  LDSM.16.M88.4 R80, [R48+0x2000] ;  /* 0x002000003050783b */ /* 0x000fee0000000200 */
[C---:B------:R-:W-:Y:S08]  /*13370*/  HMMA.16816.F32.BF16 R32, R24.reuse, R76, R32 ;  /* 0x0000004c1820723c */ /* 0x040ff00000041820 */
[----:B------:R-:W-:Y:S01]  /*13380*/  HMMA.16816.F32.BF16 R92, R24, R78, R92 ;  /* 0x0000004e185c723c */ /* 0x000fe2000004185c */
[----:B------:R-:W4:Y:S04]  /*13390*/  LDSM.16.M88.4 R24, [R14+0x8000] ;  /* 0x008000000e18783b */ /* 0x000f280000000200 */
[----:B------:R-:W-:Y:S03]  /*133a0*/  LDSM.16.M88.4 R76, [R15+0x8800] ;  /* 0x008800000f4c783b */ /* 0x000fe60000000200 */
[C---:B-1----:R-:W-:Y:S08]  /*133b0*/  HMMA.16816.F32.BF16 R68, R28.reuse, R16, R68 ;  /* 0x000000101c44723c */ /* 0x042ff00000041844 */
[C---:B------:R-:W-:Y:S01]  /*133c0*/  HMMA.16816.F32.BF16 R56, R28.reuse, R18, R56 ;  /* 0x000000121c38723c */ /* 0x040fe20000041838 */
[----:B------:R-:W1:Y:S07]  /*133d0*/  LDSM.16.M88.4 R16, [R14+0x8800] ;  /* 0x008800000e10783b */ /* 0x000e6e0000000200 */
[C---:B--2---:R-:W-:Y:S08]  /*133e0*/  HMMA.16816.F32.BF16 R52, R28.reuse, R20, R52 ;  /* 0x000000141c34723c */ /* 0x044ff00000041834 */
[C---:B------:R-:W-:Y:S01]  /*133f0*/  HMMA.16816.F32.BF16 R44, R28.reuse, R22, R44 ;  /* 0x000000161c2c723c */ /* 0x040fe2000004182c */
[----:B------:R-:W-:Y:S07]  /*13400*/  LDSM.16.M88.4 R20, [R15+0x8000] ;  /* 0x008000000f14783b */ /* 0x000fee0000000200 */
[C---:B------:R-:W-:Y:S08]  /*13410*/  HMMA.16816.F32.BF16 R40, R28.reuse, R4, R40 ;  /* 0x000000041c28723c */ /* 0x040ff00000041828 */
[C---:B------:R-:W-:Y:S01]  /*13420*/  HMMA.16816.F32.BF16 R36, R28.reuse, R6, R36 ;  /* 0x000000061c24723c */ /* 0x040fe20000041824 */
[----:B------:R-:W2:Y:S07]  /*13430*/  LDSM.16.M88.4 R4, [R51+0x2000] ;  /* 0x002000003304783b */ /* 0x000eae0000000200 */
[C---:B---3--:R-:W-:Y:S08]  /*13440*/  HMMA.16816.F32.BF16 R32, R28.reuse, R72, R32 ;  /* 0x000000481c20723c */ /* 0x048ff00000041820 */
[----:B------:R-:W-:Y:S01]  /*13450*/  HMMA.16816.F32.BF16 R92, R28, R74, R92 ;  /* 0x0000004a1c5c723c */ /* 0x000fe2000004185c */
[----:B------:R-:W3:Y:S04]  /*13460*/  LDSM.16.M88.4 R72, [R15+0x9000] ;  /* 0x009000000f48783b */ /* 0x000ee80000000200 */
[----:B------:R-:W-:Y:S03]  /*13470*/  LDSM.16.M88.4 R28, [R2+0x8000] ;  /* 0x00800000021c783b */ /* 0x000fe60000000200 */
[C---:B----4-:R-:W-:Y:S08]  /*13480*/  HMMA.16816.F32.BF16 R68, R80.reuse, R24, R68 ;  /* 0x000000185044723c */ /* 0x050ff00000041844 */
[C---:B------:R-:W-:Y:S01]  /*13490*/  HMMA.16816.F32.BF16 R56, R80.reuse, R26, R56 ;  /* 0x0000001a5038723c */ /* 0x040fe20000041838 */
[----:B------:R-:W4:Y:S07]  /*134a0*/  LDSM.16.M88.4 R24, [R15+0x9800] ;  /* 0x009800000f18783b */ /* 0x000f2e0000000200 */
[C---:B-1----:R-:W-:Y:S08]  /*134b0*/  HMMA.16816.F32.BF16 R52, R80.reuse, R16, R52 ;  /* 0x000000105034723c */ /* 0x042ff00000041834 */
[C---:B------:R-:W-:Y:S01]  /*134c0*/  HMMA.16816.F32.BF16 R44, R80.reuse, R18, R44 ;  /* 0x00000012502c723c */ /* 0x040fe2000004182c */
[----:B------:R-:W-:Y:S07]  /*134d0*/  LDSM.16.M88.4 R16, [R11+0x2000] ;  /* 0x002000000b10783b */ /* 0x000fee0000000200 */
[C---:B------:R-:W-:Y:S08]  /*134e0*/  HMMA.16816.F32.BF16 R40, R80.reuse, R88, R40 ;  /* 0x000000585028723c */ /* 0x040ff00000041828 */
[C---:B------:R-:W-:Y:S01]  /*134f0*/  HMMA.16816.F32.BF16 R36, R80.reuse, R90, R36 ;  /* 0x0000005a5024723c */ /* 0x040fe20000041824 */
[----:B------:R-:W-:Y:S07]  /*13500*/  LDSM.16.M88.4 R88, [R51+0x4000] ;  /* 0x004000003358783b */ /* 0x000fee0000000200 */
[C---:B------:R-:W-:Y:S08]  /*13510*/  HMMA.16816.F32.BF16 R32, R80.reuse, R84, R32 ;  /* 0x000000545020723c */ /* 0x040ff00000041820 */
[----:B------:R-:W-:Y:S01]  /*13520*/  HMMA.16816.F32.BF16 R92, R80, R86, R92 ;  /* 0x00000056505c723c */ /* 0x000fe2000004185c */
[----:B------:R-:W-:Y:S04]  /*13530*/  LDSM.16.M88.4 R84, [R2+0x9000] ;  /* 0x009000000254783b */ /* 0x000fe80000000200 */
[----:B------:R-:W-:Y:S03]  /*13540*/  LDSM.16.M88.4 R80, [R2+0x9800] ;  /* 0x009800000250783b */ /* 0x000fe60000000200 */
[C---:B--2---:R-:W-:Y:S08]  /*13550*/  HMMA.16816.F32.BF16 R68, R4.reuse, R20, R68 ;  /* 0x000000140444723c */ /* 0x044ff00000041844 */
[C---:B------:R-:W-:Y:S01]  /*13560*/  HMMA.16816.F32.BF16 R56, R4.reuse, R22, R56 ;  /* 0x000000160438723c */ /* 0x040fe20000041838 */
[----:B------:R-:W1:Y:S07]  /*13570*/  LDSM.16.M88.4 R20, [R2+0x8800] ;  /* 0x008800000214783b */ /* 0x000e6e0000000200 */
[C---:B------:R-:W-:Y:S08]  /*13580*/  HMMA.16816.F32.BF16 R52, R4.reuse, R76, R52 ;  /* 0x0000004c0434723c */ /* 0x040ff00000041834 */
[C---:B------:R-:W-:Y:S01]  /*13590*/  HMMA.16816.F32.BF16 R44, R4.reuse, R78, R44 ;  /* 0x0000004e042c723c */ /* 0x040fe2000004182c */
[----:B------:R-:W-:Y:S07]  /*135a0*/  LDSM.16.M88.4 R76, [R182+UR5+0xa000] ;  /* 0x00a00005b64c783b */ /* 0x000fee0008000200 */
[C---:B---3--:R-:W-:Y:S08]  /*135b0*/  HMMA.16816.F32.BF16 R40, R4.reuse, R72, R40 ;  /* 0x000000480428723c */ /* 0x048ff00000041828 */
[C---:B------:R-:W-:Y:S01]  /*135c0*/  HMMA.16816.F32.BF16 R36, R4.reuse, R74, R36 ;  /* 0x0000004a0424723c */ /* 0x040fe20000041824 */
[----:B------:R-:W-:Y:S07]  /*135d0*/  LDSM.16.M88.4 R72, [R182+UR5+0xb000] ;  /* 0x00b00005b648783b */ /* 0x000fee0008000200 */
[C---:B----4-:R-:W-:Y:S08]  /*135e0*/  HMMA.16816.F32.BF16 R32, R4.reuse, R24, R32 ;  /* 0x000000180420723c */ /* 0x050ff00000041820 */
[----:B------:R-:W-:Y:S01]  /*135f0*/  HMMA.16816.F32.BF16 R92, R4, R26, R92 ;  /* 0x0000001a045c723c */ /* 0x000fe2000004185c */
[----:B------:R-:W-:Y:S04]  /*13600*/  LDSM.16.M88.4 R24, [R65+0x4000] ;  /* 0x004000004118783b */ /* 0x000fe80000000200 */
[----:B------:R-:W2:Y:S03]  /*13610*/  LDSM.16.M88.4 R4, [R182+UR5+0xa800] ;  /* 0x00a80005b604783b */ /* 0x000ea60008000200 */
[C---:B-1----:R-:W-:Y:S08]  /*13620*/  HMMA.16816.F32.BF16 R52, R16.reuse, R20, R52 ;  /* 0x000000141034723c */ /* 0x042ff00000041834 */
[C---:B------:R-:W-:Y:S01]  /*13630*/  HMMA.16816.F32.BF16 R44, R16.reuse, R22, R44 ;  /* 0x00000016102c723c */ /* 0x040fe2000004182c */
[----:B------:R-:W-:Y:S07]  /*13640*/  LDSM.16.M88.4 R20, [R14+0xa000] ;  /* 0x00a000000e14783b */ /* 0x000fee0000000200 */
[C---:B------:R-:W-:Y:S08]  /*13650*/  HMMA.16816.F32.BF16 R68, R16.reuse, R28, R68 ;  /* 0x0000001c1044723c */ /* 0x040ff00000041844 */
[C---:B------:R-:W-:Y:S01]  /*13660*/  HMMA.16816.F32.BF16 R56, R16.reuse, R30, R56 ;  /* 0x0000001e1038723c */ /* 0x040fe20000041838 */
[----:B------:R-:W1:Y:S07]  /*13670*/  LDSM.16.M88.4 R28, [R182+UR5+0xb800] ;  /* 0x00b80005b61c783b */ /* 0x000e6e0008000200 */
[C---:B------:R-:W-:Y:S08]  /*13680*/  HMMA.16816.F32.BF16 R40, R16.reuse, R84, R40 ;  /* 0x000000541028723c */ /* 0x040ff00000041828 */
[C---:B------:R-:W-:Y:S01]  /*13690*/  HMMA.16816.F32.BF16 R36, R16.reuse, R86, R36 ;  /* 0x000000561024723c */ /* 0x040fe20000041824 */
[----:B------:R-:W-:Y:S07]  /*136a0*/  LDSM.16.M88.4 R84, [R15+0xa000] ;  /* 0x00a000000f54783b */ /* 0x000fee0000000200 */
[C---:B------:R-:W-:Y:S08]  /*136b0*/  HMMA.16816.F32.BF16 R32, R16.reuse, R80, R32 ;  /* 0x000000501020723c */ /* 0x040ff00000041820 */
[----:B------:R-:W-:Y:S01]  /*136c0*/  HMMA.16816.F32.BF16 R92, R16, R82, R92 ;  /* 0x00000052105c723c */ /* 0x000fe2000004185c */
[----:B------:R-:W3:Y:S04]  /*136d0*/  LDSM.16.M88.4 R16, [R14+0xa800] ;  /* 0x00a800000e10783b */ /* 0x000ee80000000200 */
[----:B------:R-:W-:Y:S03]  /*136e0*/  LDSM.16.M88.4 R80, [R15+0xa800] ;  /* 0x00a800000f50783b */ /* 0x000fe60000000200 */
[C---:B--2---:R-:W-:Y:S08]  /*136f0*/  HMMA.16816.F32.BF16 R52, R24.reuse, R4, R52 ;  /* 0x000000041834723c */ /* 0x044ff00000041834 */
[C---:B------:R-:W-:Y:S01]  /*13700*/  HMMA.16816.F32.BF16 R44, R24.reuse, R6, R44 ;  /* 0x00000006182c723c */ /* 0x040fe2000004182c */
[----:B------:R-:W2:Y:S07]  /*13710*/  LDSM.16.M88.4 R4, [R14+0xb000] ;  /* 0x00b000000e04783b */ /* 0x000eae0000000200 */
[C---:B------:R-:W-:Y:S08]  /*13720*/  HMMA.16816.F32.BF16 R68, R24.reuse, R76, R68 ;  /* 0x0000004c1844723c */ /* 0x040ff00000041844 */
[C---:B------:R-:W-:Y:S01]  /*13730*/  HMMA.16816.F32.BF16 R56, R24.reuse, R78, R56 ;  /* 0x0000004e1838723c */ /* 0x040fe20000041838 */
[----:B------:R-:W4:Y:S07]  /*13740*/  LDSM.16.M88.4 R76, [R15+0xb000] ;  /* 0x00b000000f4c783b */ /* 0x000f2e0000000200 */
[C---:B------:R-:W-:Y:S08]  /*13750*/  HMMA.16816.F32.BF16 R40, R24.reuse, R72, R40 ;  /* 0x000000481828723c */ /* 0x040ff00000041828 */
[C---:B------:R-:W-:Y:S01]  /*13760*/  HMMA.16816.F32.BF16 R36, R24.reuse, R74, R36 ;  /* 0x0000004a1824723c */ /* 0x040fe20000041824 */
[----:B------:R-:W4:Y:S07]  /*13770*/  LDSM.16.M88.4 R72, [R15+0xb800] ;  /* 0x00b800000f48783b */ /* 0x000f2e0000000200 */
[C---:B-1----:R-:W-:Y:S08]  /*13780*/  HMMA.16816.F32.BF16 R32, R24.reuse, R28, R32 ;  /* 0x0000001c1820723c */ /* 0x042ff00000041820 */
[----:B------:R-:W-:Y:S01]  /*13790*/  HMMA.16816.F32.BF16 R92, R24, R30, R92 ;  /* 0x0000001e185c723c */ /* 0x000fe2000004185c */
[----:B------:R-:W-:Y:S04]  /*137a0*/  LDSM.16.M88.4 R28, [R11+0x4000] ;  /* 0x004000000b1c783b */ /* 0x000fe80000000200 */
[----:B------:R-:W1:Y:S03]  /*137b0*/  LDSM.16.M88.4 R24, [R2+0xa000] ;  /* 0x00a000000218783b */ /* 0x000e660000000200 */
[C---:B------:R-:W-:Y:S08]  /*137c0*/  HMMA.16816.F32.BF16 R68, R96.reuse, R20, R68 ;  /* 0x000000146044723c */ /* 0x040ff00000041844 */
[C---:B------:R-:W-:Y:S01]  /*137d0*/  HMMA.16816.F32.BF16 R56, R96.reuse, R22, R56 ;  /* 0x000000166038723c */ /* 0x040fe20000041838 */
[----:B------:R-:W1:Y:S07]  /*137e0*/  LDSM.16.M88.4 R20, [R2+0xa800] ;  /* 0x00a800000214783b */ /* 0x000e6e0000000200 */
[C---:B---3--:R-:W-:Y:S08]  /*137f0*/  HMMA.16816.F32.BF16 R52, R96.reuse, R16, R52 ;  /* 0x000000106034723c */ /* 0x048ff00000041834 */
[C---:B------:R-:W-:Y:S01]  /*13800*/  HMMA.16816.F32.BF16 R44, R96.reuse, R18, R44 ;  /* 0x00000012602c723c */ /* 0x040fe2000004182c */
[----:B------:R-:W3:Y:S07]  /*13810*/  LDSM.16.M88.4 R16, [R2+0xb000] ;  /* 0x00b000000210783b */ /* 0x000eee0000000200 */
[C---:B--2---:R-:W-:Y:S08]  /*13820*/  HMMA.16816.F32.BF16 R40, R96.reuse, R4, R40 ;  /* 0x000000046028723c */ /* 0x044ff00000041828 */
[----:B------:R-:W-:Y:S01]  /*13830*/  HMMA.16816.F32.BF16 R36, R96, R6, R36 ;  /* 0x000000066024723c */ /* 0x000fe20000041824 */
[----:B------:R-:W2:Y:S01]  /*13840*/  LDSM.16.M88.4 R4, [R2+0xb800] ;  /* 0x00b800000204783b */ /* 0x000ea20000000200 */
[----:B------:R-:W-:-:S06]  /*13850*/  DEPBAR.LE SB0, 0x0 ;  /* 0x000080000000791a */ /* 0x000fcc0000000000 */
[C---:B------:R-:W-:Y:S08]  /*13860*/  HMMA.16816.F32.BF16 R32, R96.reuse, R100, R32 ;  /* 0x000000646020723c */ /* 0x040ff00000041820 */
[----:B------:R-:W-:Y:S08]  /*13870*/  HMMA.16816.F32.BF16 R92, R96, R102, R92 ;  /* 0x00000066605c723c */ /* 0x000ff0000004185c */
[C---:B------:R-:W-:Y:S08]  /*13880*/  HMMA.16816.F32.BF16 R68, R88.reuse, R84, R68 ;  /* 0x000000545844723c */ /* 0x040ff00000041844 */
[C---:B------:R-:W-:Y:S08]  /*13890*/  HMMA.16816.F32.BF16 R56, R88.reuse, R86, R56 ;  /* 0x000000565838723c */ /* 0x040ff00000041838 */
[C---:B------:R-:W-:Y:S08]  /*138a0*/  HMMA.16816.F32.BF16 R52, R88.reuse, R80, R52 ;  /* 0x000000505834723c */ /* 0x040ff00000041834 */
[C---:B------:R-:W-:Y:S08]  /*138b0*/  HMMA.16816.F32.BF16 R44, R88.reuse, R82, R44 ;  /* 0x00000052582c723c */ /* 0x040ff0000004182c */
[C---:B----4-:R-:W-:Y:S08]  /*138c0*/  HMMA.16816.F32.BF16 R40, R88.reuse, R76, R40 ;  /* 0x0000004c5828723c */ /* 0x050ff00000041828 */
[C---:B------:R-:W-:Y:S08]  /*138d0*/  HMMA.16816.F32.BF16 R36, R88.reuse, R78, R36 ;  /* 0x0000004e5824723c */ /* 0x040ff00000041824 */
[C---:B------:R-:W-:Y:S08]  /*138e0*/  HMMA.16816.F32.BF16 R32, R88.reuse, R72, R32 ;  /* 0x000000485820723c */ /* 0x040ff00000041820 */
[----:B------:R-:W-:Y:S08]  /*138f0*/  HMMA.16816.F32.BF16 R92, R88, R74, R92 ;  /* 0x0000004a585c723c */ /* 0x000ff0000004185c */
[C---:B-1----:R-:W-:Y:S08]  /*13900*/  HMMA.16816.F32.BF16 R68, R28.reuse, R24, R68 ;  /* 0x000000181c44723c */ /* 0x042ff00000041844 */
[C---:B------:R-:W-:Y:S08]  /*13910*/  HMMA.16816.F32.BF16 R56, R28.reuse, R26, R56 ;  /* 0x0000001a1c38723c */ /* 0x040ff00000041838 */
[C---:B------:R-:W-:Y:S08]  /*13920*/  HMMA.16816.F32.BF16 R52, R28.reuse, R20, R52 ;  /* 0x000000141c34723c */ /* 0x040ff00000041834 */
[C---:B------:R-:W-:Y:S08]  /*13930*/  HMMA.16816.F32.BF16 R44, R28.reuse, R22, R44 ;  /* 0x000000161c2c723c */ /* 0x040ff0000004182c */
[C---:B---3--:R-:W-:Y:S08]  /*13940*/  HMMA.16816.F32.BF16 R40, R28.reuse, R16, R40 ;  /* 0x000000101c28723c */ /* 0x048ff00000041828 */
[C---:B------:R-:W-:Y:S08]  /*13950*/  HMMA.16816.F32.BF16 R36, R28.reuse, R18, R36 ;  /* 0x000000121c24723c */ /* 0x040ff00000041824 */
[C---:B--2---:R-:W-:Y:S08]  /*13960*/  HMMA.16816.F32.BF16 R32, R28.reuse, R4, R32 ;  /* 0x000000041c20723c */ /* 0x044ff00000041820 */
[----:B------:R-:W-:Y:S01]  /*13970*/  HMMA.16816.F32.BF16 R92, R28, R6, R92 ;  /* 0x000000061c5c723c */ /* 0x000fe2000004185c */
[----:B------:R-:W-:Y:S06]  /*13980*/  BAR.SYNC.DEFER_BLOCKING 0x0 ;  /* 0x0000000000007b1d */ /* 0x000fec0000010000 */
[----:B------:R-:W-:-:S13]  /*13990*/  @!P1 BRA `(.L_x_2081) ;  /* 0x0000000800549947 */ /* 0x000fda0003800000 */
        /* <DEDUP_REMOVED lines=12> */
.L_x_2082:
        /* <DEDUP_REMOVED lines=60> */
.L_x_2083:
[----:B------:R-:W1:Y:S01]  /*13e20*/  LDCU UR8, c[0x0][0x440] ;  /* 0x00008800ff0877ac */ /* 0x000e620008000800 */
[C---:B------:R-:W-:Y:S01]  /*13e30*/  LEA R2, P1, R49.reuse, R196, 0x1 ;  /* 0x000000c431027211 */ /* 0x040fe200078208ff */
[----:B------:R-:W2:Y:S03]  /*13e40*/  LDCU UR4, c[0x0][0x3bc] ;  /* 0x00007780ff0477ac */ /* 0x000ea60008000800 */
[----:B------:R-:W-:Y:S01]  /*13e50*/  LEA.HI.X R3, R49, R195, R60, 0x1, P1 ;  /* 0x000000c331037211 */ /* 0x000fe200008f0c3c */
[----:B------:R-:W-:-:S06]  /*13e60*/  USHF.L.U32 UR9, UR10, 0x5, URZ ;  /* 0x000000050a097899 */ /* 0x000fcc00080006ff */
[----:B------:R-:W-:Y:S02]  /*13e70*/  IADD3 R6, P1, PT, R2, UR9, RZ ;  /* 0x0000000902067c10 */ /* 0x000fe4000ff3e0ff */
[----:B-1----:R-:W-:Y:S02]  /*13e80*/  ISETP.GE.AND P5, PT, R12, UR8, PT ;  /* 0x000000080c007c0c */ /* 0x002fe4000bfa6270 */
[----:B------:R-:W-:Y:S02]  /*13e90*/  ISETP.GE.AND P4, PT, R10, UR8, PT ;  /* 0x000000080a007c0c */ /* 0x000fe4000bf86270 */
[----:B------:R-:W-:Y:S01]  /*13ea0*/  ISETP.GE.AND P3, PT, R9, UR8, PT ;  /* 0x0000000809007c0c */ /* 0x000fe2000bf66270 */
[----:B--2---:R-:W-:-:S06]  /*13eb0*/  USHF.L.U64.HI UR4, UR10, 0x5, UR4 ;  /* 0x000000050a047899 */ /* 0x004fcc0008010204 */
        /* <DEDUP_REMOVED lines=67> */
.L_x_2081:
[----:B------:R-:W1:Y:S01]  /*142f0*/  S2R R185, SR_TID.X ;  /* 0x0000000000b97919 */ /* 0x000e620000002100 */
[----:B------:R-:W-:Y:S01]  /*14300*/  VIADD R153, R135, 0xffffffff ;  /* 0xffffffff87997836 */ /* 0x000fe20000000000 */
[----:B------:R-:W3:Y:S01]  /*14310*/  LDCU UR4, c[0x0][0x45c] ;  /* 0x00008b80ff0477ac */ /* 0x000ee20008000800 */
[----:B--2---:R-:W-:Y:S02]  /*14320*/  VIADD R2, R206, 0x8 ;  /* 0x00000008ce027836 */ /* 0x004fe40000000000 */
[C---:B-1----:R-:W-:Y:S01]  /*14330*/  IMAD.SHL.U32 R134, R185.reuse, 0x2, RZ ;  /* 0x00000002b9867824 */ /* 0x042fe200078e00ff */
[----:B------:R-:W-:Y:S01]  /*14340*/  SHF.R.U32.HI R183, RZ, 0x1, R185 ;  /* 0x00000001ffb77819 */ /* 0x000fe200000116b9 */
[----:B------:R-:W-:-:S03]  /*14350*/  IMAD.SHL.U32 R184, R185, 0x8, RZ ;  /* 0x00000008b9b87824 */ /* 0x000fc600078e00ff */
[----:B------:R-:W-:Y:S02]  /*14360*/  LOP3.LUT R134, R134, 0x6, RZ, 0xc0, !PT ;  /* 0x0000000686867812 */ /* 0x000fe400078ec0ff */
[----:B------:R-:W-:-:S03]  /*14370*/  LOP3.LUT R184, R184, 0x38, RZ, 0xc0, !PT ;  /* 0x00000038b8b87812 */ /* 0x000fc600078ec0ff */
[----:B------:R-:W-:Y:S01]  /*14380*/  IMAD R65, R153, 0x40, R134 ;  /* 0x0000004099417824 */ /* 0x000fe200078e0286 */
[----:B------:R-:W-:-:S03]  /*14390*/  LOP3.LUT R149, R184, 0x1c0, R148, 0xf8, !PT ;  /* 0x000001c0b8957812 */ /* 0x000fc600078ef894 */
[C---:B------:R-:W-:Y:S01]  /*143a0*/  VIADD R63, R65.reuse, 0x1 ;  /* 0x00000001413f7836 */ /* 0x040fe20000000000 */
[C---:B------:R-:W-:Y:S01]  /*143b0*/  ISETP.GT.AND P4, PT, R206.reuse, R65, PT ;  /* 0x00000041ce00720c */ /* 0x040fe20003f84270 */
[C---:B------:R-:W-:Y:S01]  /*143c0*/  VIADD R61, R65.reuse, 0x8 ;  /* 0x00000008413d7836 */ /* 0x040fe20000000000 */
[C---:B------:R-:W-:Y:S01]  /*143d0*/  ISETP.GE.AND P6, PT, R65.reuse, R205, PT ;  /* 0x000000cd4100720c */ /* 0x040fe20003fc6270 */
[C---:B------:R-:W-:Y:S01]  /*143e0*/  VIADD R25, R65.reuse, 0x9 ;  /* 0x0000000941197836 */ /* 0x040fe20000000000 */
[----:B------:R-:W-:Y:S01]  /*143f0*/  ISETP.GT.AND P1, PT, R206, R63, PT ;  /* 0x0000003fce00720c */ /* 0x000fe20003f24270 */
[C---:B------:R-:W-:Y:S01]  /*14400*/  VIADD R19, R65.reuse, 0x10 ;  /* 0x0000001041137836 */ /* 0x040fe20000000000 */
[----:B------:R-:W-:Y:S01]  /*14410*/  FSEL R31, R68, -INF , !P4 ;  /* 0xff800000441f7808 */ /* 0x000fe20006000000 */
[----:B------:R-:W-:Y:S01]  /*14420*/  VIADD R5, R65, 0x11 ;  /* 0x0000001141057836 */ /* 0x000fe20000000000 */
[----:B------:R-:W-:Y:S01]  /*14430*/  ISETP.GE.AND P4, PT, R63, R205, PT ;  /* 0x000000cd3f00720c */ /* 0x000fe20003f86270 */
[----:B------:R-:W-:Y:S01]  /*14440*/  VIADD R23, R65, 0x18 ;  /* 0x0000001841177836 */ /* 0x000fe20000000000 */
[----:B------:R-:W-:Y:S01]  /*14450*/  FSEL R27, R69, -INF , !P1 ;  /* 0xff800000451b7808 */ /* 0x000fe20004800000 */
[C---:B------:R-:W-:Y:S01]  /*14460*/  VIADD R21, R65.reuse, 0x19 ;  /* 0x0000001941157836 */ /* 0x040fe20000000000 */
[C---:B------:R-:W-:Y:S01]  /*14470*/  ISETP.GT.AND P1, PT, R206.reuse, R61, PT ;  /* 0x0000003dce00720c */ /* 0x040fe20003f24270 */
[----:B------:R-:W-:Y:S01]  /*14480*/  VIADD R13, R65, 0x20 ;  /* 0x00000020410d7836 */ /* 0x000fe20000000000 */
[----:B------:R-:W-:Y:S01]  /*14490*/  FSEL R27, R27, -INF , !P4 ;  /* 0xff8000001b1b7808 */ /* 0x000fe20006000000 */
[C---:B------:R-:W-:Y:S01]  /*144a0*/  VIADD R3, R65.reuse, 0x21 ;  /* 0x0000002141037836 */ /* 0x040fe20000000000 */
[----:B------:R-:W-:Y:S01]  /*144b0*/  ISETP.GT.AND P4, PT, R206, R25, PT ;  /* 0x00000019ce00720c */ /* 0x000fe20003f84270 */
[C---:B------:R-:W-:Y:S01]  /*144c0*/  VIADD R49, R65.reuse, 0x28 ;  /* 0x0000002841317836 */ /* 0x040fe20000000000 */
[----:B------:R-:W-:Y:S01]  /*144d0*/  FSEL R29, R56, -INF , !P1 ;  /* 0xff800000381d7808 */ /* 0x000fe20004800000 */
[----:B------:R-:W-:Y:S01]  /*144e0*/  VIADD R51, R65, 0x29 ;  /* 0x0000002941337836 */ /* 0x000fe20000000000 */
[----:B------:R-:W-:-:S02]  /*144f0*/  ISETP.GE.AND P1, PT, R25, R205, PT ;  /* 0x000000cd1900720c */ /* 0x000fc40003f26270 */
[----:B------:R-:W-:Y:S01]  /*14500*/  FSEL R7, R57, -INF , !P4 ;  /* 0xff80000039077808 */ /* 0x000fe20006000000 */
[----:B------:R-:W-:Y:S01]  /*14510*/  VIADD R57, R65, 0x39 ;  /* 0x0000003941397836 */ /* 0x000fe20000000000 */
[C---:B------:R-:W-:Y:S02]  /*14520*/  ISETP.GT.AND P4, PT, R206.reuse, R19, PT ;  /* 0x00000013ce00720c */ /* 0x040fe40003f84270 */
[----:B------:R-:W-:Y:S02]  /*14530*/  FSEL R7, R7, -INF , !P1 ;  /* 0xff80000007077808 */ /* 0x000fe40004800000 */
[----:B------:R-:W-:Y:S02]  /*14540*/  ISETP.GT.AND P1, PT, R206, R5, PT ;  /* 0x00000005ce00720c */ /* 0x000fe40003f24270 */
[----:B------:R-:W-:Y:S02]  /*14550*/  FSEL R17, R52, -INF , !P4 ;  /* 0xff80000034117808 */ /* 0x000fe40006000000 */
        /* <DEDUP_REMOVED lines=10> */
[----:B------:R-:W-:Y:S02]  /*14600*/  FSEL R31, R31, -INF , !P6 ;  /* 0xff8000001f1f7808 */ /* 0x000fe40007000000 */
[----:B------:R-:W-:Y:S02]  /*14610*/  ISETP.GE.AND P6, PT, R61, R205, PT ;  /* 0x000000cd3d00720c */ /* 0x000fe40003fc6270 */
[C---:B------:R-:W-:Y:S02]  /*14620*/  ISETP.GT.AND P4, PT, R206.reuse, R13, PT ;  /* 0x0000000dce00720c */ /* 0x040fe40003f84270 */
[----:B------:R-:W-:Y:S02]  /*14630*/  FSEL R9, R9, -INF , !P1 ;  /* 0xff80000009097808 */ /* 0x000fe40004800000 */
[----:B------:R-:W-:-:S02]  /*14640*/  ISETP.GT.AND P1, PT, R206, R3, PT ;  /* 0x00000003ce00720c */ /* 0x000fc40003f24270 */
[----:B------:R-:W-:Y:S02]  /*14650*/  FSEL R29, R29, -INF , !P6 ;  /* 0xff8000001d1d7808 */ /* 0x000fe40007000000 */
[-C--:B------:R-:W-:Y:S02]  /*14660*/  ISETP.GE.AND P6, PT, R19, R205.reuse, PT ;  /* 0x000000cd1300720c */ /* 0x080fe40003fc6270 */
[----:B------:R-:W-:Y:S02]  /*14670*/  FSEL R40, R40, -INF , !P4 ;  /* 0xff80000028287808 */ /* 0x000fe40006000000 */
[----:B------:R-:W-:Y:S02]  /*14680*/  ISETP.GE.AND P4, PT, R3, R205, PT ;  /* 0x000000cd0300720c */ /* 0x000fe40003f86270 */
[----:B------:R-:W-:Y:S02]  /*14690*/  FSEL R41, R41, -INF , !P1 ;  /* 0xff80000029297808 */ /* 0x000fe40004800000 */
[----:B------:R-:W-:-:S02]  /*146a0*/  FSEL R17, R17, -INF , !P6 ;  /* 0xff80000011117808 */ /* 0x000fc40007000000 */
[----:B------:R-:W-:Y:S02]  /*146b0*/  ISETP.GE.AND P6, PT, R23, R205, PT ;  /* 0x000000cd1700720c */ /* 0x000fe40003fc6270 */
[C---:B------:R-:W-:Y:S02]  /*146c0*/  ISETP.GT.AND P1, PT, R206.reuse, R49, PT ;  /* 0x00000031ce00720c */ /* 0x040fe40003f24270 */
[----:B------:R-:W-:Y:S01]  /*146d0*/  FSEL R217, R41, -INF , !P4 ;  /* 0xff80000029d97808 */ /* 0x000fe20006000000 */
[----:B------:R-:W-:Y:S01]  /*146e0*/  VIADD R41, R65, 0x38 ;  /* 0x0000003841297836 */ /* 0x000fe20000000000 */
[----:B------:R-:W-:Y:S02]  /*146f0*/  ISETP.GT.AND P4, PT, R206, R51, PT ;  /* 0x00000033ce00720c */ /* 0x000fe40003f84270 */
[----:B------:R-:W-:Y:S02]  /*14700*/  FSEL R11, R11, -INF , !P6 ;  /* 0xff8000000b0b7808 */ /* 0x000fe40007000000 */
[----:B------:R-:W-:-:S02]  /*14710*/  FSEL R36, R36, -INF , !P1 ;  /* 0xff80000024247808 */ /* 0x000fc40004800000 */
[-C--:B------:R-:W-:Y:S02]  /*14720*/  ISETP.GE.AND P6, PT, R13, R205.reuse, PT ;  /* 0x000000cd0d00720c */ /* 0x080fe40003fc6270 */
[----:B------:R-:W-:Y:S02]  /*14730*/  ISETP.GE.AND P1, PT, R51, R205, PT ;  /* 0x000000cd3300720c */ /* 0x000fe40003f26270 */
[----:B------:R-:W-:Y:S02]  /*14740*/  FSEL R37, R37, -INF , !P4 ;  /* 0xff80000025257808 */ /* 0x000fe40006000000 */
[----:B------:R-:W-:Y:S02]  /*14750*/  FSEL R219, R40, -INF , !P6 ;  /* 0xff80000028db7808 */ /* 0x000fe40007000000 */
[----:B------:R-:W-:Y:S02]  /*14760*/  ISETP.GT.AND P4, PT, R206, R53, PT ;  /* 0x00000035ce00720c */ /* 0x000fe40003f84270 */
[----:B------:R-:W-:-:S02]  /*14770*/  FSEL R187, R37, -INF , !P1 ;  /* 0xff80000025bb7808 */ /* 0x000fc40004800000 */
[----:B------:R-:W-:Y:S02]  /*14780*/  ISETP.GE.AND P6, PT, R49, R205, PT ;  /* 0x000000cd3100720c */ /* 0x000fe40003fc6270 */
[----:B------:R-:W-:Y:S02]  /*14790*/  ISETP.GT.AND P1, PT, R206, R45, PT ;  /* 0x0000002dce00720c */ /* 0x000fe40003f24270 */
[----:B------:R-:W-:Y:S02]  /*147a0*/  FSEL R32, R32, -INF , !P4 ;  /* 0xff80000020207808 */ /* 0x000fe40006000000 */
[----:B------:R-:W-:Y:S02]  /*147b0*/  FSEL R197, R36, -INF , !P6 ;  /* 0xff80000024c57808 */ /* 0x000fe40007000000 */
[----:B------:R-:W-:Y:S02]  /*147c0*/  ISETP.GE.AND P4, PT, R45, R205, PT ;  /* 0x000000cd2d00720c */ /* 0x000fe40003f86270 */
[----:B------:R-:W-:-:S02]  /*147d0*/  FSEL R33, R33, -INF , !P1 ;  /* 0xff80000021217808 */ /* 0x000fc40004800000 */
[----:B------:R-:W-:Y:S02]  /*147e0*/  ISETP.GE.AND P6, PT, R53, R205, PT ;  /* 0x000000cd3500720c */ /* 0x000fe40003fc6270 */
[----:B------:R-:W-:Y:S02]  /*147f0*/  ISETP.GT.AND P1, PT, R206, R41, PT ;  /* 0x00000029ce00720c */ /* 0x000fe40003f24270 */
[----:B------:R-:W-:Y:S02]  /*14800*/  ISETP.GT.AND P3, PT, R2, R65, PT ;  /* 0x000000410200720c */ /* 0x000fe40003f64270 */
[----:B------:R-:W-:Y:S02]  /*14810*/  FSEL R191, R33, -INF , !P4 ;  /* 0xff80000021bf7808 */ /* 0x000fe40006000000 */
[----:B------:R-:W-:Y:S02]  /*14820*/  FSEL R193, R32, -INF , !P6 ;  /* 0xff80000020c17808 */ /* 0x000fe40007000000 */
[----:B------:R-:W-:-:S02]  /*14830*/  ISETP.GE.AND P4, PT, R41, R205, PT ;  /* 0x000000cd2900720c */ /* 0x000fc40003f86270 */
[----:B------:R-:W-:Y:S02]  /*14840*/  FSEL R92, R92, -INF , !P1 ;  /* 0xff8000005c5c7808 */ /* 0x000fe40004800000 */
[----:B------:R-:W-:Y:S02]  /*14850*/  ISETP.GT.AND P6, PT, R206, R57, PT ;  /* 0x00000039ce00720c */ /* 0x000fe40003fc4270 */
[----:B------:R-:W-:Y:S02]  /*14860*/  ISETP.GT.AND P1, PT, R2, R63, PT ;  /* 0x0000003f0200720c */ /* 0x000fe40003f24270 */
[----:B------:R-:W-:Y:S02]  /*14870*/  ISETP.GE.AND P5, PT, R65, R204, PT ;  /* 0x000000cc4100720c */ /* 0x000fe40003fa6270 */
[----:B------:R-:W-:Y:S02]  /*14880*/  FSEL R33, R70, -INF , !P3 ;  /* 0xff80000046217808 */ /* 0x000fe40005800000 */
[----:B------:R-:W-:-:S02]  /*14890*/  FSEL R189, R92, -INF , !P4 ;  /* 0xff8000005cbd7808 */ /* 0x000fc40006000000 */
[C---:B------:R-:W-:Y:S02]  /*148a0*/  ISETP.GT.AND P3, PT, R2.reuse, R61, PT ;  /* 0x0000003d0200720c */ /* 0x040fe40003f64270 */
[----:B------:R-:W-:Y:S02]  /*148b0*/  FSEL R93, R93, -INF , !P6 ;  /* 0xff8000005d5d7808 */ /* 0x000fe40007000000 */
[----:B------:R-:W-:Y:S02]  /*148c0*/  ISETP.GE.AND P4, PT, R57, R205, PT ;  /* 0x000000cd3900720c */ /* 0x000fe40003f86270 */
[----:B------:R-:W-:Y:S02]  /*148d0*/  FSEL R37, R71, -INF , !P1 ;  /* 0xff80000047257808 */ /* 0x000fe40004800000 */
[----:B------:R-:W-:Y:S02]  /*148e0*/  ISETP.GE.AND P6, PT, R63, R204, PT ;  /* 0x000000cc3f00720c */ /* 0x000fe40003fc6270 */
[----:B------:R-:W-:-:S02]  /*148f0*/  ISETP.GT.AND P1, PT, R2, R25, PT ;  /* 0x000000190200720c */ /* 0x000fc40003f24270 */
[----:B------:R-:W-:Y:S02]  /*14900*/  FSEL R33, R33, -INF , !P5 ;  /* 0xff80000021217808 */ /* 0x000fe40006800000 */
[-C--:B------:R-:W-:Y:S02]  /*14910*/  ISETP.GE.AND P5, PT, R61, R204.reuse, PT ;  /* 0x000000cc3d00720c */ /* 0x080fe40003fa6270 */
[----:B------:R-:W-:Y:S02]  /*14920*/  FSEL R58, R58, -INF , !P3 ;  /* 0xff8000003a3a7808 */ /* 0x000fe40005800000 */
[----:B------:R-:W-:Y:S02]  /*14930*/  FSEL R179, R93, -INF , !P4 ;  /* 0xff8000005db37808 */ /* 0x000fe40006000000 */
[----:B------:R-:W-:Y:S02]  /*14940*/  ISETP.GE.AND P4, PT, R25, R204, PT ;  /* 0x000000cc1900720c */ /* 0x000fe40003f86270 */
[----:B------:R-:W-:-:S02]  /*14950*/  FSEL R37, R37, -INF , !P6 ;  /* 0xff80000025257808 */ /* 0x000fc40007000000 */
[----:B------:R-:W-:Y:S02]  /*14960*/  ISETP.GT.AND P3, PT, R2, R19, PT ;  /* 0x000000130200720c */ /* 0x000fe40003f64270 */
[----:B------:R-:W-:Y:S02]  /*14970*/  FSEL R59, R59, -INF , !P1 ;  /* 0xff8000003b3b7808 */ /* 0x000fe40004800000 */
[-C--:B------:R-:W-:Y:S02]  /*14980*/  ISETP.GE.AND P6, PT, R19, R204.reuse, PT ;  /* 0x000000cc1300720c */ /* 0x080fe40003fc6270 */
[----:B------:R-:W-:Y:S02]  /*14990*/  FSEL R19, R58, -INF , !P5 ;  /* 0xff8000003a137808 */ /* 0x000fe40006800000 */
[----:B------:R-:W-:Y:S02]  /*149a0*/  ISETP.GT.AND P1, PT, R2, R5, PT ;  /* 0x000000050200720c */ /* 0x000fe40003f24270 */
[----:B------:R-:W-:-:S02]  /*149b0*/  ISETP.GE.AND P5, PT, R5, R204, PT ;  /* 0x000000cc0500720c */ /* 0x000fc40003fa6270 */
[----:B------:R-:W-:Y:S02]  /*149c0*/  FSEL R25, R54, -INF , !P3 ;  /* 0xff80000036197808 */ /* 0x000fe40005800000 */
[----:B------:R-:W-:Y:S02]  /*149d0*/  FSEL R5, R59, -INF , !P4 ;  /* 0xff8000003b057808 */ /* 0x000fe40006000000 */
[----:B------:R-:W-:Y:S02]  /*149e0*/  FMNMX3.FTZ R0, R31, R27, R29, !PT ;  /* 0x0000001b1f007276 */ /* 0x000fe4000781001d */
[----:B------:R-:W-:Y:S02]  /*149f0*/  ISETP.GT.AND P3, PT, R2, R23, PT ;  /* 0x000000170200720c */ /* 0x000fe40003f64270 */
[----:B------:R-:W-:Y:S02]  /*14a00*/  ISETP.GE.AND P4, PT, R23, R204, PT ;  /* 0x000000cc1700720c */ /* 0x000fe40003f86270 */
[----:B------:R-:W-:-:S02]  /*14a10*/  FSEL R23, R55, -INF , !P1 ;  /* 0xff80000037177808 */ /* 0x000fc40004800000 */
[----:B------:R-:W-:Y:S02]  /*14a20*/  FMNMX3.FTZ R0, R0, R7, R17, !PT ;  /* 0x0000000700007276 */ /* 0x000fe40007810011 */
[----:B------:R-:W-:Y:S02]  /*14a30*/  FSEL R23, R23, -INF , !P5 ;  /* 0xff80000017177808 */ /* 0x000fe40006800000 */
[----:B------:R-:W-:Y:S02]  /*14a40*/  FSEL R25, R25, -INF , !P6 ;  /* 0xff80000019197808 */ /* 0x000fe40007000000 */
[C---:B------:R-:W-:Y:S02]  /*14a50*/  ISETP.GT.AND P1, PT, R2.reuse, R21, PT ;  /* 0x000000150200720c */ /* 0x040fe40003f24270 */
[----:B------:R-:W-:Y:S02]  /*14a60*/  ISETP.GT.AND P5, PT, R2, R13, PT ;  /* 0x0000000d0200720c */ /* 0x000fe40003fa4270 */
[----:B------:R-:W-:-:S02]  /*14a70*/  ISETP.GE.AND P6, PT, R21, R204, PT ;  /* 0x000000cc1500720c */ /* 0x000fc40003fc6270 */
[----:B------:R-:W-:Y:S02]  /*14a80*/  FMNMX3.FTZ R0, R0, R15, R11, !PT ;  /* 0x0000000f00007276 */ /* 0x000fe4000781000b */
[----:B------:R-:W-:Y:S02]  /*14a90*/  FSEL R21, R46, -INF , !P3 ;  /* 0xff8000002e157808 */ /* 0x000fe40005800000 */
[----:B------:R-:W-:Y:S02]  /*14aa0*/  ISETP.GE.AND P3, PT, R13, R204, PT ;  /* 0x000000cc0d00720c */ /* 0x000fe40003f66270 */
[----:B------:R-:W-:Y:S02]  /*14ab0*/  FSEL R13, R47, -INF , !P1 ;  /* 0xff8000002f0d7808 */ /* 0x000fe40004800000 */
[----:B------:R-:W-:Y:S02]  /*14ac0*/  FSEL R42, R42, -INF , !P5 ;  /* 0xff8000002a2a7808 */ /* 0x000fe40006800000 */
[----:B------:R-:W-:-:S02]  /*14ad0*/  ISETP.GT.AND P1, PT, R2, R3, PT ;  /* 0x000000030200720c */ /* 0x000fc40003f24270 */
[----:B------:R-:W-:Y:S02]  /*14ae0*/  FMNMX3.FTZ R4, R0, R9, R219, !PT ;  /* 0x0000000900047276 */ /* 0x000fe400078100db */
[----:B------:R-:W-:Y:S02]  /*14af0*/  FMNMX3.FTZ R0, R33, R37, R19, !PT ;  /* 0x0000002521007276 */ /* 0x000fe40007810013 */
[----:B------:R-:W-:Y:S02]  /*14b00*/  FSEL R21, R21, -INF , !P4 ;  /* 0xff80000015157808 */ /* 0x000fe40006000000 */
[----:B------:R-:W-:Y:S02]  /*14b10*/  FSEL R215, R42, -INF , !P3 ;  /* 0xff8000002ad77808 */ /* 0x000fe40005800000 */
[----:B------:R-:W-:Y:S02]  /*14b20*/  ISETP.GE.AND P4, PT, R3, R204, PT ;  /* 0x000000cc0300720c */ /* 0x000fe40003f86270 */
[----:B------:R-:W-:-:S02]  /*14b30*/  FSEL R13, R13, -INF , !P6 ;  /* 0xff8000000d0d7808 */ /* 0x000fc40007000000 */
[----:B------:R-:W-:Y:S02]  /*14b40*/  FSEL R43, R43, -INF , !P1 ;  /* 0xff8000002b2b7808 */ /* 0x000fe40004800000 */
[----:B------:R-:W-:Y:S02]  /*14b50*/  ISETP.GT.AND P3, PT, R2, R51, PT ;  /* 0x000000330200720c */ /* 0x000fe40003f64270 */
[----:B------:R-:W-:Y:S02]  /*14b60*/  FMNMX3.FTZ R4, R4, R217, R197, !PT ;  /* 0x000000d904047276 */ /* 0x000fe400078100c5 */
[----:B------:R-:W-:Y:S02]  /*14b70*/  ISETP.GT.AND P6, PT, R2, R49, PT ;  /* 0x000000310200720c */ /* 0x000fe40003fc4270 */
[----:B------:R-:W-:Y:S02]  /*14b80*/  FMNMX3.FTZ R0, R0, R5, R25, !PT ;  /* 0x0000000500007276 */ /* 0x000fe40007810019 */
[----:B------:R-:W-:-:S02]  /*14b90*/  ISETP.GE.AND P1, PT, R51, R204, PT ;  /* 0x000000cc3300720c */ /* 0x000fc40003f26270 */
[----:B------:R-:W-:Y:S02]  /*14ba0*/  FSEL R207, R43, -INF , !P4 ;  /* 0xff8000002bcf7808 */ /* 0x000fe40006000000 */
[----:B------:R-:W-:Y:S02]  /*14bb0*/  FSEL R39, R39, -INF , !P3 ;  /* 0xff80000027277808 */ /* 0x000fe40005800000 */
[----:B------:R-:W-:Y:S02]  /*14bc0*/  FMNMX3.FTZ R6, R4, R187, R193, !PT ;  /* 0x000000bb04067276 */ /* 0x000fe400078100c1 */
[----:B------:R-:W-:Y:S02]  /*14bd0*/  ISETP.GE.AND P5, PT, R49, R204, PT ;  /* 0x000000cc3100720c */ /* 0x000fe40003fa6270 */
[----:B------:R-:W-:Y:S02]  /*14be0*/  ISETP.GT.AND P4, PT, R2, R53, PT ;  /* 0x000000350200720c */ /* 0x000fe40003f84270 */
[----:B------:R-:W-:-:S02]  /*14bf0*/  FSEL R38, R38, -INF , !P6 ;  /* 0xff80000026267808 */ /* 0x000fc40007000000 */
[----:B------:R-:W-:Y:S02]  /*14c00*/  FMNMX3.FTZ R4, R0, R23, R21, !PT ;  /* 0x0000001700047276 */ /* 0x000fe40007810015 */
[----:B------:R-:W-:Y:S02]  /*14c10*/  ISETP.GT.AND P3, PT, R2, R45, PT ;  /* 0x0000002d0200720c */ /* 0x000fe40003f64270 */
[----:B------:R-:W-:Y:S02]  /*14c20*/  FSEL R209, R39, -INF , !P1 ;  /* 0xff80000027d17808 */ /* 0x000fe40004800000 */
[----:B------:R-:W-:Y:S02]  /*14c30*/  ISETP.GE.AND P6, PT, R53, R204, PT ;  /* 0x000000cc3500720c */ /* 0x000fe40003fc6270 */
[----:B------:R-:W-:Y:S02]  /*14c40*/  FSEL R211, R38, -INF , !P5 ;  /* 0xff80000026d37808 */ /* 0x000fe40006800000 */
[----:B------:R-:W-:-:S02]  /*14c50*/  ISETP.GT.AND P1, PT, R2, R41, PT ;  /* 0x000000290200720c */ /* 0x000fc40003f24270 */
[----:B------:R-:W-:Y:S02]  /*14c60*/  FSEL R34, R34, -INF , !P4 ;  /* 0xff80000022227808 */ /* 0x000fe40006000000 */
[----:B------:R-:W-:Y:S02]  /*14c70*/  FMNMX3.FTZ R4, R4, R13, R215, !PT ;  /* 0x0000000d04047276 */ /* 0x000fe400078100d7 */
[----:B------:R-:W-:Y:S02]  /*14c80*/  FSEL R35, R35, -INF , !P3 ;  /* 0xff80000023237808 */ /* 0x000fe40005800000 */
[-C--:B------:R-:W-:Y:S02]  /*14c90*/  ISETP.GE.AND P5, PT, R45, R204.reuse, PT ;  /* 0x000000cc2d00720c */ /* 0x080fe40003fa6270 */
[----:B------:R-:W-:Y:S02]  /*14ca0*/  ISETP.GE.AND P4, PT, R41, R204, PT ;  /* 0x000000cc2900720c */ /* 0x000fe40003f86270 */
[----:B------:R-:W-:-:S02]  /*14cb0*/  ISETP.GT.AND P3, PT, R2, R57, PT ;  /* 0x000000390200720c */ /* 0x000fc40003f64270 */
[----:B------:R-:W-:Y:S02]  /*14cc0*/  FSEL R94, R94, -INF , !P1 ;  /* 0xff8000005e5e7808 */ /* 0x000fe40004800000 */
[----:B------:R-:W-:Y:S02]  /*14cd0*/  FSEL R177, R34, -INF , !P6 ;  /* 0xff80000022b17808 */ /* 0x000fe40007000000 */
[----:B------:R-:W-:Y:S02]  /*14ce0*/  FMNMX3.FTZ R4, R4, R207, R211, !PT ;  /* 0x000000cf04047276 */ /* 0x000fe400078100d3 */
[----:B------:R-:W-:Y:S02]  /*14cf0*/  FMNMX3.FTZ R0, R6, R191, R189, !PT ;  /* 0x000000bf06007276 */ /* 0x000fe400078100bd */
[----:B------:R-:W-:Y:S02]  /*14d00*/  ISETP.GE.AND P1, PT, R57, R204, PT ;  /* 0x000000cc3900720c */ /* 0x000fe40003f26270 */
[----:B------:R-:W-:-:S02]  /*14d10*/  FSEL R95, R95, -INF , !P3 ;  /* 0xff8000005f5f7808 */ /* 0x000fc40005800000 */
[----:B------:R-:W-:Y:S02]  /*14d20*/  FSEL R175, R35, -INF , !P5 ;  /* 0xff80000023af7808 */ /* 0x000fe40006800000 */
[----:B------:R-:W-:Y:S02]  /*14d30*/  FSEL R173, R94, -INF , !P4 ;  /* 0xff8000005ead7808 */ /* 0x000fe40006000000 */
[----:B------:R-:W-:Y:S02]  /*14d40*/  FMNMX3.FTZ R4, R4, R209, R177, !PT ;  /* 0x000000d104047276 */ /* 0x000fe400078100b1 */
[----:B------:R-:W-:Y:S02]  /*14d50*/  FMNMX.FTZ R0, R179, R0, !PT ;  /* 0x00000000b3007209 */ /* 0x000fe40007810000 */
[----:B------:R-:W-:Y:S02]  /*14d60*/  FSEL R171, R95, -INF , !P1 ;  /* 0xff8000005fab7808 */ /* 0x000fe40004800000 */
[----:B------:R-:W-:Y:S01]  /*14d70*/  FMNMX3.FTZ R4, R4, R175, R173, !PT ;  /* 0x000000af04047276 */ /* 0x000fe200078100ad */
[----:B------:R-:W1:Y:S03]  /*14d80*/  SHFL.BFLY PT, R35, R0, 0x2, 0x1f ;  /* 0x0c401f0000237f89 */ /* 0x000e6600000e0000 */
[----:B------:R-:W-:-:S05]  /*14d90*/  FMNMX.FTZ R39, R171, R4, !PT ;  /* 0x00000004ab277209 */ /* 0x000fca0007810000 */
[----:B------:R-:W2:Y:S01]  /*14da0*/  SHFL.BFLY PT, R4, R39, 0x2, 0x1f ;  /* 0x0c401f0027047f89 */ /* 0x000ea200000e0000 */
[----:B-1----:R-:W-:Y:S02]  /*14db0*/  FMNMX.FTZ R35, R0, R35, !PT ;  /* 0x0000002300237209 */ /* 0x002fe40007810000 */
[----:B------:R-:W-:-:S03]  /*14dc0*/  LOP3.LUT R0, R183, 0x8, RZ, 0xc0, !PT ;  /* 0x00000008b7007812 */ /* 0x000fc600078ec0ff */
[----:B------:R-:W1:Y:S01]  /*14dd0*/  SHFL.BFLY PT, R132, R35, 0x1, 0x1f ;  /* 0x0c201f0023847f89 */ /* 0x000e6200000e0000 */
[----:B--2---:R-:W-:Y:S02]  /*14de0*/  FMNMX.FTZ R4, R39, R4, !PT ;  /* 0x0000000427047209 */ /* 0x004fe40007810000 */
[----:B------:R-:W-:-:S03]  /*14df0*/  LOP3.LUT R39, R149, R0, RZ, 0x3c, !PT ;  /* 0x0000000095277212 */ /* 0x000fc600078e3cff */
[----:B------:R-:W2:Y:S01]  /*14e00*/  SHFL.BFLY PT, R3, R4, 0x1, 0x1f ;  /* 0x0c201f0004037f89 */ /* 0x000ea200000e0000 */
[----:B------:R-:W-:-:S04]  /*14e10*/  LOP3.LUT R0, R39, 0x200, R148, 0xf8, !PT ;  /* 0x0000020027007812 */ /* 0x000fc800078ef894 */
[----:B------:R-:W-:-:S05]  /*14e20*/  LEA R186, R0, UR5, 0x1 ;  /* 0x0000000500ba7c11 */ /* 0x000fca000f8e08ff */
[----:B------:R-:W-:Y:S01]  /*14e30*/  IMAD.IADD R172, R8, 0x1, R186 ;  /* 0x0000000108ac7824 */ /* 0x000fe200078e02ba */
[----:B------:R-:W-:Y:S01]  /*14e40*/  LDSM.16.MT88.4 R124, [R186+0xc000] ;  /* 0x00c00000ba7c783b */ /* 0x000fe20000004200 */
[----:B------:R-:W-:-:S03]  /*14e50*/  VIADD R169, R186, 0xc040 ;  /* 0x0000c040baa97836 */ /* 0x000fc60000000000 */
[----:B------:R-:W4:Y:S01]  /*14e60*/  LDSM.16.MT88.4 R116, [R172+0xc000] ;  /* 0x00c00000ac74783b */ /* 0x000f220000004200 */
[----:B-1----:R-:W-:-:S03]  /*14e70*/  FMNMX.FTZ R132, R35, R132, !PT ;  /* 0x0000008423847209 */ /* 0x002fc60007810000 */
[----:B-----5:R-:W1:Y:S01]  /*14e80*/  LDSM.16.MT88.4 R48, [R172+0xe000] ;  /* 0x00e00000ac30783b */ /* 0x020e620000004200 */
[C---:B------:R-:W-:Y:S01]  /*14e90*/  FSETP.NEU.FTZ.AND P1, PT, R132.reuse, -INF , PT ;  /* 0xff8000008400780b */ /* 0x040fe20003f3d000 */
[----:B---3--:R-:W-:Y:S02]  /*14ea0*/  FMUL.FTZ R174, R132, UR4 ;  /* 0x0000000484ae7c20 */ /* 0x008fe40008410000 */
[----:B------:R-:W3:Y:S01]  /*14eb0*/  LDSM.16.MT88.4 R80, [R172+0x10000] ;  /* 0x01000000ac50783b */ /* 0x000ee20000004200 */
[----:B--2---:R-:W-:Y:S01]  /*14ec0*/  FMNMX.FTZ R3, R4, R3, !PT ;  /* 0x0000000304037209 */ /* 0x004fe20007810000 */
[----:B------:R-:W-:Y:S01]  /*14ed0*/  VIADD R4, R186, 0xc000 ;  /* 0x0000c000ba047836 */ /* 0x000fe20000000000 */
[----:B------:R-:W-:Y:S01]  /*14ee0*/  FSEL R174, R174, RZ, P1 ;  /* 0x000000ffaeae7208 */ /* 0x000fe20000800000 */
[----:B------:R-:W-:Y:S01]  /*14ef0*/  LDSM.16.MT88.4 R40, [R186+0xe000] ;  /* 0x00e00000ba28783b */ /* 0x000fe20000004200 */
[C---:B------:R-:W-:Y:S01]  /*14f00*/  FSETP.NEU.FTZ.AND P1, PT, R3.reuse, -INF , PT ;  /* 0xff8000000300780b */ /* 0x040fe20003f3d000 */
[----:B------:R-:W-:Y:S01]  /*14f10*/  FMUL.FTZ R170, R3, UR4 ;  /* 0x0000000403aa7c20 */ /* 0x000fe20008410000 */
[----:B------:R-:W-:-:S02]  /*14f20*/  @P2 VIADD R169, R4, 0xffffffc0 ;  /* 0xffffffc004a92836 */ /* 0x000fc40000000000 */
[--C-:B------:R-:W-:Y:S01]  /*14f30*/  FFMA.FTZ R162, R7, UR4, -R174.reuse ;  /* 0x0000000407a27c23 */ /* 0x100fe200080108ae */
[----:B------:R-:W-:Y:S01]  /*14f40*/  LDSM.16.MT88.4 R72, [R186+0x10000] ;  /* 0x01000000ba48783b */ /* 0x000fe20000004200 */
[--C-:B------:R-:W-:Y:S01]  /*14f50*/  FFMA.FTZ R167, R31, UR4, -R174.reuse ;  /* 0x000000041fa77c23 */ /* 0x100fe200080108ae */
[----:B------:R-:W-:Y:S01]  /*14f60*/  FSEL R170, R170, RZ, P1 ;  /* 0x000000ffaaaa7208 */ /* 0x000fe20000800000 */
[----:B------:R-:W-:Y:S01]  /*14f70*/  IMAD.IADD R168, R8, 0x1, R169 ;  /* 0x0000000108a87824 */ /* 0x000fe200078e02a9 */
[----:B------:R-:W2:Y:S01]  /*14f80*/  LDSM.16.MT88.4 R108, [R169] ;  /* 0x00000000a96c783b */ /* 0x000ea20000004200 */
[--C-:B------:R-:W-:Y:S01]  /*14f90*/  FFMA.FTZ R166, R27, UR4, -R174.reuse ;  /* 0x000000041ba67c23 */ /* 0x100fe200080108ae */
[----:B------:R-:W-:Y:S01]  /*14fa0*/  FFMA.FTZ R163, R29, UR4, -R174 ;  /* 0x000000041da37c23 */ /* 0x000fe200080108ae */
[--C-:B------:R-:W-:Y:S01]  /*14fb0*/  FFMA.FTZ R160, R5, UR4, -R170.reuse ;  /* 0x0000000405a07c23 */ /* 0x100fe200080108aa */
[----:B------:R-:W2:Y:S01]  /*14fc0*/  LDSM.16.MT88.4 R100, [R168] ;  /* 0x00000000a864783b */ /* 0x000ea20000004200 */
[--C-:B------:R-:W-:Y:S01]  /*14fd0*/  FFMA.FTZ R165, R33, UR4, -R170.reuse ;  /* 0x0000000421a57c23 */ /* 0x100fe200080108aa */
[--C-:B------:R-:W-:Y:S01]  /*14fe0*/  FFMA.FTZ R164, R37, UR4, -R170.reuse ;  /* 0x0000000425a47c23 */ /* 0x100fe200080108aa */
[----:B------:R-:W-:Y:S01]  /*14ff0*/  FFMA.FTZ R161, R19, UR4, -R170 ;  /* 0x0000000413a17c23 */ /* 0x000fe200080108aa */
[----:B------:R-:W2:Y:S01]  /*15000*/  LDSM.16.MT88.4 R56, [R169+0x2000] ;  /* 0x00200000a938783b */ /* 0x000ea20000004200 */
[----:B------:R-:W-:Y:S01]  /*15010*/  MUFU.EX2 R167, R167 ;  /* 0x000000a700a77308 */ /* 0x000fe20000000800 */
[--C-:B------:R-:W-:Y:S01]  /*15020*/  FFMA.FTZ R159, R17, UR4, -R174.reuse ;  /* 0x00000004119f7c23 */ /* 0x100fe200080108ae */
[--C-:B------:R-:W-:Y:S01]  /*15030*/  FFMA.FTZ R158, R15, UR4, -R174.reuse ;  /* 0x000000040f9e7c23 */ /* 0x100fe200080108ae */
[----:B------:R-:W2:Y:S01]  /*15040*/  LDSM.16.MT88.4 R64, [R168+0x2000] ;  /* 0x00200000a840783b */ /* 0x000ea20000004200 */
[----:B------:R-:W4:Y:S01]  /*15050*/  MUFU.EX2 R166, R166 ;  /* 0x000000a600a67308 */ /* 0x000f220000000800 */
[--C-:B------:R-:W-:Y:S01]  /*15060*/  FFMA.FTZ R155, R11, UR4, -R174.reuse ;  /* 0x000000040b9b7c23 */ /* 0x100fe200080108ae */
[----:B------:R-:W-:Y:S01]  /*15070*/  FFMA.FTZ R154, R9, UR4, -R174 ;  /* 0x00000004099a7c23 */ /* 0x000fe200080108ae */
[----:B------:R-:W2:Y:S01]  /*15080*/  LDSM.16.MT88.4 R88, [R169+0x4000] ;  /* 0x00400000a958783b */ /* 0x000ea20000004200 */
[----:B------:R-:W-:Y:S01]  /*15090*/  MUFU.EX2 R163, R163 ;  /* 0x000000a300a37308 */ /* 0x000fe20000000800 */
[--C-:B------:R-:W-:Y:S01]  /*150a0*/  FFMA.FTZ R157, R25, UR4, -R170.reuse ;  /* 0x00000004199d7c23 */ /* 0x100fe200080108aa */
[--C-:B------:R-:W-:Y:S01]  /*150b0*/  FFMA.FTZ R156, R23, UR4, -R170.reuse ;  /* 0x00000004179c7c23 */ /* 0x100fe200080108aa */
[----:B------:R-:W2:Y:S01]  /*150c0*/  LDSM.16.MT88.4 R4, [R168+0x4000] ;  /* 0x00400000a804783b */ /* 0x000ea20000004200 */
[----:B------:R-:W1:Y:S01]  /*150d0*/  MUFU.EX2 R162, R162 ;  /* 0x000000a200a27308 */ /* 0x000e620000000800 */
[--C-:B------:R-:W-:Y:S01]  /*150e0*/  FFMA.FTZ R151, R21, UR4, -R170.reuse ;  /* 0x0000000415977c23 */ /* 0x100fe200080108aa */
[----:B------:R-:W-:Y:S01]  /*150f0*/  FFMA.FTZ R150, R13, UR4, -R170 ;  /* 0x000000040d967c23 */ /* 0x000fe200080108aa */
[----:B------:R-:W2:Y:S01]  /*15100*/  LDSM.16.MT88.4 R16, [R172+0xc800] ;  /* 0x00c80000ac10783b */ /* 0x000ea20000004200 */
[----:B------:R-:W-:Y:S01]  /*15110*/  MUFU.EX2 R165, R165 ;  /* 0x000000a500a57308 */ /* 0x000fe20000000800 */
[--C-:B------:R-:W-:Y:S01]  /*15120*/  FFMA.FTZ R176, R219, UR4, -R174.reuse ;  /* 0x00000004dbb07c23 */ /* 0x100fe200080108ae */
[----:B----4-:R-:W-:Y:S01]  /*15130*/  F2FP.BF16.F32.PACK_AB R96, R166, R167 ;  /* 0x000000a7a660723e */ /* 0x010fe200000010ff */
[----:B------:R-:W4:Y:S01]  /*15140*/  LDSM.16.MT88.4 R12, [R169+0x800] ;  /* 0x00080000a90c783b */ /* 0x000f220000004200 */
[----:B------:R-:W3:Y:S01]  /*15150*/  MUFU.EX2 R164, R164 ;  /* 0x000000a400a47308 */ /* 0x000ee20000000800 */
[----:B------:R-:W-:Y:S01]  /*15160*/  FFMA.FTZ R178, R187, UR4, -R174 ;  /* 0x00000004bbb27c23 */ /* 0x000fe200080108ae */
[--C-:B------:R-:W-:Y:S01]  /*15170*/  FFMA.FTZ R190, R207, UR4, -R170.reuse ;  /* 0x00000004cfbe7c23 */ /* 0x100fe200080108aa */
[----:B------:R-:W4:Y:S01]  /*15180*/  LDSM.16.MT88.4 R8, [R186+0x10800] ;  /* 0x01080000ba08783b */ /* 0x000f220000004200 */
[----:B------:R-:W-:Y:S01]  /*15190*/  MUFU.EX2 R161, R161 ;  /* 0x000000a100a17308 */ /* 0x000fe20000000800 */
[--C-:B------:R-:W-:Y:S01]  /*151a0*/  FFMA.FTZ R188, R211, UR4, -R170.reuse ;  /* 0x00000004d3bc7c23 */ /* 0x100fe200080108aa */
[----:B-1----:R-:W-:Y:S01]  /*151b0*/  F2FP.BF16.F32.PACK_AB R98, R162, R163 ;  /* 0x000000a3a262723e */ /* 0x002fe200000010ff */
[----:B------:R-:W1:Y:S01]  /*151c0*/  LDSM.16.MT88.4 R144, [R172+0xe800] ;  /* 0x00e80000ac90783b */ /* 0x000e620000004200 */
[----:B------:R-:W3:Y:S01]  /*151d0*/  MUFU.EX2 R160, R160 ;  /* 0x000000a000a07308 */ /* 0x000ee20000000800 */
[----:B------:R-:W-:Y:S01]  /*151e0*/  FFMA.FTZ R209, R209, UR4, -R170 ;  /* 0x00000004d1d17c23 */ /* 0x000fe200080108aa */
[----:B------:R-:W-:Y:S01]  /*151f0*/  FFMA.FTZ R217, R217, UR4, -R174 ;  /* 0x00000004d9d97c23 */ /* 0x000fe200080108ae */
[----:B------:R-:W-:Y:S01]  /*15200*/  LDSM.16.MT88.4 R140, [R172+0x10800] ;  /* 0x01080000ac8c783b */ /* 0x000fe20000004200 */
[----:B------:R-:W-:Y:S01]  /*15210*/  MUFU.EX2 R159, R159 ;  /* 0x0000009f009f7308 */ /* 0x000fe20000000800 */
[--C-:B------:R-:W-:Y:S01]  /*15220*/  FFMA.FTZ R215, R215, UR4, -R170.reuse ;  /* 0x00000004d7d77c23 */ /* 0x100fe200080108aa */
[----:B---3--:R-:W-:Y:S01]  /*15230*/  F2FP.BF16.F32.PACK_AB R97, R164, R165 ;  /* 0x000000a5a461723e */ /* 0x008fe200000010ff */
[----:B------:R-:W-:Y:S01]  /*15240*/  LDSM.16.MT88.4 R136, [R186+0xc800] ;  /* 0x00c80000ba88783b */ /* 0x000fe20000004200 */
[----:B------:R-:W3:Y:S01]  /*15250*/  MUFU.EX2 R158, R158 ;  /* 0x0000009e009e7308 */ /* 0x000ee20000000800 */
[----:B------:R-:W-:Y:S01]  /*15260*/  FFMA.FTZ R173, R173, UR4, -R170 ;  /* 0x00000004adad7c23 */ /* 0x000fe200080108aa */
[----:B------:R-:W-:Y:S01]  /*15270*/  FADD.FTZ R166, R167, R166 ;  /* 0x000000a6a7a67221 */ /* 0x000fe20000010000 */
[----:B------:R-:W-:Y:S01]  /*15280*/  LDSM.16.MT88.4 R32, [R168+0x800] ;  /* 0x00080000a820783b */ /* 0x000fe20000004200 */
[----:B------:R-:W-:Y:S01]  /*15290*/  MUFU.EX2 R155, R155 ;  /* 0x0000009b009b7308 */ /* 0x000fe20000000800 */
[----:B------:R-:W-:Y:S01]  /*152a0*/  FADD.FTZ R164, R165, R164 ;  /* 0x000000a4a5a47221 */ /* 0x000fe20000010000 */
[----:B------:R-:W-:Y:S01]  /*152b0*/  F2FP.BF16.F32.PACK_AB R99, R160, R161 ;  /* 0x000000a1a063723e */ /* 0x000fe200000010ff */
[----:B------:R-:W-:Y:S01]  /*152c0*/  LDSM.16.MT88.4 R28, [R186+0xe800] ;  /* 0x00e80000ba1c783b */ /* 0x000fe20000004200 */
[----:B------:R-:W-:Y:S01]  /*152d0*/  MUFU.EX2 R154, R154 ;  /* 0x0000009a009a7308 */ /* 0x000fe20000000800 */
[----:B------:R-:W-:Y:S01]  /*152e0*/  FADD.FTZ R163, R163, R166 ;  /* 0x000000a6a3a37221 */ /* 0x000fe20000010000 */
[----:B------:R-:W-:Y:S01]  /*152f0*/  FADD.FTZ R161, R161, R164 ;  /* 0x000000a4a1a17221 */ /* 0x000fe20000010000 */
[----:B------:R-:W-:Y:S01]  /*15300*/  LDSM.16.MT88.4 R24, [R169+0x2800] ;  /* 0x00280000a918783b */ /* 0x000fe20000004200 */
[----:B------:R-:W-:Y:S01]  /*15310*/  MUFU.EX2 R157, R157 ;  /* 0x0000009d009d7308 */ /* 0x000fe20000000800 */
[----:B------:R-:W-:Y:S01]  /*15320*/  HMMA.16816.F32.BF16 R120, R96, R116, RZ ;  /* 0x000000746078723c */ /* 0x000fe200000418ff */
[----:B------:R-:W-:Y:S01]  /*15330*/  FADD.FTZ R162, R162, R163 ;  /* 0x000000a3a2a27221 */ /* 0x000fe20000010000 */
[----:B------:R-:W-:Y:S01]  /*15340*/  LDSM.16.MT88.4 R20, [R168+0x2800] ;  /* 0x00280000a814783b */ /* 0x000fe20000004200 */
[----:B------:R-:W4:Y:S01]  /*15350*/  MUFU.EX2 R156, R156 ;  /* 0x0000009c009c7308 */ /* 0x000f220000000800 */
[----:B------:R-:W-:Y:S01]  /*15360*/  FADD.FTZ R160, R160, R161 ;  /* 0x000000a1a0a07221 */ /* 0x000fe20000010000 */
[----:B------:R-:W-:-:S02]  /*15370*/  ISETP.GT.AND P1, PT, R153, R194, PT ;  /* 0x000000c29900720c */ /* 0x000fc40003f24270 */
[----:B------:R-:W-:Y:S01]  /*15380*/  MUFU.EX2 R151, R151 ;  /* 0x0000009700977308 */ /* 0x000fe20000000800 */
[C---:B------:R-:W-:Y:S03]  /*15390*/  HMMA.16816.F32.BF16 R116, R96.reuse, R118, RZ ;  /* 0x000000766074723c */ /* 0x040fe600000418ff */
[----:B------:R-:W1:Y:S04]  /*153a0*/  MUFU.EX2 R150, R150 ;  /* 0x0000009600967308 */ /* 0x000e680000000800 */
[----:B------:R-:W-:Y:S01]  /*153b0*/  MUFU.EX2 R176, R176 ;  /* 0x000000b000b07308 */ /* 0x000fe20000000800 */
[C---:B------:R-:W-:Y:S03]  /*153c0*/  HMMA.16816.F32.BF16 R44, R96.reuse, R48, RZ ;  /* 0x00000030602c723c */ /* 0x040fe600000418ff */
[----:B------:R-:W-:Y:S04]  /*153d0*/  MUFU.EX2 R178, R178 ;  /* 0x000000b200b27308 */ /* 0x000fe80000000800 */
[----:B------:R3:W-:Y:S01]  /*153e0*/  MUFU.EX2 R207, R215 ;  /* 0x000000d700cf7308 */ /* 0x0007e20000000800 */
[C---:B------:R-:W-:Y:S03]  /*153f0*/  HMMA.16816.F32.BF16 R76, R96.reuse, R80, RZ ;  /* 0x00000050604c723c */ /* 0x040fe600000418ff */
[----:B------:R-:W-:Y:S04]  /*15400*/  MUFU.EX2 R190, R190 ;  /* 0x000000be00be7308 */ /* 0x000fe80000000800 */
[----:B------:R-:W-:Y:S01]  /*15410*/  MUFU.EX2 R188, R188 ;  /* 0x000000bc00bc7308 */ /* 0x000fe20000000800 */
[----:B------:R-:W-:Y:S03]  /*15420*/  HMMA.16816.F32.BF16 R128, R96, R124, RZ ;  /* 0x0000007c6080723c */ /* 0x000fe600000418ff */
[----:B------:R-:W-:Y:S01]  /*15430*/  MUFU.EX2 R209, R209 ;  /* 0x000000d100d17308 */ /* 0x000fe20000000800 */
[----:B---3--:R-:W-:-:S04]  /*15440*/  FFMA.FTZ R215, R171, UR4, -R170 ;  /* 0x00000004abd77c23 */ /* 0x008fc800080108aa */
[C---:B--2---:R-:W-:Y:S02]  /*15450*/  HMMA.16816.F32.BF16 R112, R96.reuse, R108, RZ ;  /* 0x0000006c6070723c */ /* 0x044fe400000418ff */
        /* <DEDUP_REMOVED lines=20> */
[----:B----4-:R-:W-:Y:S01]  /*155a0*/  F2FP.BF16.F32.PACK_AB R5, R156, R157 ;  /* 0x0000009d9c05723e */ /* 0x010fe200000010ff */
        /* <DEDUP_REMOVED lines=20> */
[----:B------:R1:W4:Y:S04]  /*156f0*/  MUFU.EX2 R197, R217 ;  /* 0x000000d900c57308 */ /* 0x0003280000000800 */
[----:B------:R2:W3:Y:S01]  /*15700*/  MUFU.EX2 R187, R16 ;  /* 0x0000001000bb7308 */ /* 0x0004e20000000800 */
[C---:B------:R-:W-:Y:S01]  /*15710*/  HMMA.16816.F32.BF16 R48, R4.reuse, R146, R48 ;  /* 0x000000920430723c */ /* 0x040fe20000041830 */
[----:B------:R-:W-:Y:S07]  /*15720*/  LDSM.16.MT88.4 R144, [R172+0xf000] ;  /* 0x00f00000ac90783b */ /* 0x000fee0000004200 */
[----:B------:R-:W-:Y:S01]  /*15730*/  HMMA.16816.F32.BF16 R76, R4, R140, R76 ;  /* 0x0000008c044c723c */ /* 0x000fe2000004184c */
[----:B-1----:R-:W-:-:S06]  /*15740*/  FFMA.FTZ R217, R179, UR4, -R174 ;  /* 0x00000004b3d97c23 */ /* 0x002fcc00080108ae */
[----:B------:R-:W-:Y:S01]  /*15750*/  MUFU.EX2 R217, R217 ;  /* 0x000000d900d97308 */ /* 0x000fe20000000800 */
        /* <DEDUP_REMOVED lines=18> */
[----:B--2---:R-:W1:Y:S07]  /*15880*/  LDSM.16.MT88.4 R16, [R186+0xf000] ;  /* 0x00f00000ba10783b */ /* 0x004e6e0000004200 */
[C---:B------:R-:W-:Y:S08]  /*15890*/  HMMA.16816.F32.BF16 R92, R4.reuse, R12, R92 ;  /* 0x0000000c045c723c */ /* 0x040ff0000004185c */
[----:B------:R-:W-:Y:S01]  /*158a0*/  HMMA.16816.F32.BF16 R96, R4, R14, R96 ;  /* 0x0000000e0460723c */ /* 0x000fe20000041860 */
[----:B----4-:R-:W-:Y:S01]  /*158b0*/  F2FP.BF16.F32.PACK_AB R4, R197, R176 ;  /* 0x000000b0c504723e */ /* 0x010fe200000010ff */
[----:B------:R-:W-:Y:S01]  /*158c0*/  LDSM.16.MT88.4 R12, [R186+0x11000] ;  /* 0x01100000ba0c783b */ /* 0x000fe20000004200 */
[----:B------:R-:W-:-:S02]  /*158d0*/  F2FP.BF16.F32.PACK_AB R5, R190, R207 ;  /* 0x000000cfbe05723e */ /* 0x000fc400000010ff */
[----:B---3--:R-:W-:Y:S02]  /*158e0*/  F2FP.BF16.F32.PACK_AB R6, R178, R187 ;  /* 0x000000bbb206723e */ /* 0x008fe400000010ff */
        /* <DEDUP_REMOVED lines=17> */
[C---:B--2---:R-:W-:Y:S03]  /*15a00*/  HMMA.16816.F32.BF16 R84, R4.reuse, R8, R84 ;  /* 0x000000080454723c */ /* 0x044fe60000041854 */
[----:B------:R-:W-:Y:S04]  /*15a10*/  MUFU.EX2 R147, R147 ;  /* 0x0000009300937308 */ /* 0x000fe80000000800 */
[----:B------:R-:W2:Y:S01]  /*15a20*/  MUFU.EX2 R174, R174 ;  /* 0x000000ae00ae7308 */ /* 0x000ea20000000800 */
[C---:B------:R-:W-:Y:S01]  /*15a30*/  HMMA.16816.F32.BF16 R88, R4.reuse, R10, R88 ;  /* 0x0000000a0458723c */ /* 0x040fe20000041858 */
[----:B------:R-:W4:Y:S02]  /*15a40*/  LDSM.16.MT88.4 R8, [R169+0x3800] ;  /* 0x00380000a908783b */ /* 0x000f240000004200 */
[----:B------:R-:W2:Y:S05]  /*15a50*/  MUFU.EX2 R170, R173 ;  /* 0x000000ad00aa7308 */ /* 0x000eaa0000000800 */
        /* <DEDUP_REMOVED lines=21> */
[C---:B-1----:R-:W-:Y:S08]  /*15bb0*/  HMMA.16816.F32.BF16 R92, R4.reuse, R16, R92 ;  /* 0x00000010045c723c */ /* 0x042ff0000004185c */
[----:B------:R-:W-:Y:S01]  /*15bc0*/  HMMA.16816.F32.BF16 R96, R4, R18, R96 ;  /* 0x000000120460723c */ /* 0x000fe20000041860 */
[----:B---3--:R-:W-:Y:S01]  /*15bd0*/  F2FP.BF16.F32.PACK_AB R4, R145, R144 ;  /* 0x000000909104723e */ /* 0x008fe200000010ff */
[----:B------:R-:W1:Y:S01]  /*15be0*/  LDSM.16.MT88.4 R16, [R186+0xf800] ;  /* 0x00f80000ba10783b */ /* 0x000e620000004200 */
[----:B--2---:R-:W-:-:S02]  /*15bf0*/  F2FP.BF16.F32.PACK_AB R5, R174, R147 ;  /* 0x00000093ae05723e */ /* 0x004fc400000010ff */
[----:B------:R-:W-:Y:S02]  /*15c00*/  F2FP.BF16.F32.PACK_AB R6, R217, R146 ;  /* 0x00000092d906723e */ /* 0x000fe400000010ff */
[----:B------:R-:W-:-:S07]  /*15c10*/  F2FP.BF16.F32.PACK_AB R7, R215, R170 ;  /* 0x000000aad707723e */ /* 0x000fce00000010ff */
[C---:B----4-:R-:W-:Y:S08]  /*15c20*/  HMMA.16816.F32.BF16 R52, R4.reuse, R8, R52 ;  /* 0x000000080434723c */ /* 0x050ff00000041834 */
        /* <DEDUP_REMOVED lines=46> */
[----:B------:R-:W-:-:S04]  /*15f10*/  DEPBAR.LE SB0, 0x0 ;  /* 0x000080000000791a */ /* 0x000fc80000000000 */
[----:B------:R-:W-:-:S04]  /*15f20*/  UISETP.NE.U32.AND UP0, UPT, UR12, URZ, UPT ;  /* 0x000000ff0c00728c */ /* 0x000fc8000bf05070 */
[----:B------:R-:W-:Y:S01]  /*15f30*/  UISETP.NE.AND.EX UP0, UPT, UR13, URZ, UPT, UP0 ;  /* 0x000000ff0d00728c */ /* 0x000fe2000bf05300 */
[----:B------:R-:W-:Y:S08]  /*15f40*/  BAR.SYNC.DEFER_BLOCKING 0x0 ;  /* 0x0000000000007b1d */ /* 0x000ff00000010000 */
[----:B------:R-:W-:Y:S05]  /*15f50*/  BRA.U !UP0, `(.L_x_2085) ;  /* 0x0000000108fc7547 */ /* 0x000fea000b800000 */
[----:B------:R-:W1:Y:S01]  /*15f60*/  LDC R6, c[0x0][0x4f0] ;  /* 0x00013c00ff067b82 */ /* 0x000e620000000800 */
[----:B------:R-:W-:Y:S01]  /*15f70*/  IADD3 R5, PT, PT, R135, -0x2, RZ ;  /* 0xfffffffe87057810 */ /* 0x000fe20007ffe0ff */
[----:B------:R-:W2:Y:S01]  /*15f80*/  LDCU.64 UR8, c[0x0][0x3c0] ;  /* 0x00007800ff0877ac */ /* 0x000ea20008000a00 */
[----:B------:R-:W-:-:S03]  /*15f90*/  IABS R10, R133 ;  /* 0x00000085000a7213 */ /* 0x000fc60000000000 */
[----:B------:R-:W-:Y:S01]  /*15fa0*/  IMAD.SHL.U32 R5, R5, 0x40, RZ ;  /* 0x0000004005057824 */ /* 0x000fe200078e00ff */
[----:B------:R-:W3:Y:S04]  /*15fb0*/  LDCU.64 UR10, c[0x0][0x3a8] ;  /* 0x00007500ff0a77ac */ /* 0x000ee80008000a00 */
[----:B------:R-:W-:Y:S02]  /*15fc0*/  IABS R8, R5 ;  /* 0x0000000500087213 */ /* 0x000fe40000000000 */
        /* <DEDUP_REMOVED lines=23> */
[----:B------:R-:W-:Y:S02]  /*16140*/  ISETP.GE.AND P1, PT, R5, RZ, PT ;  /* 0x000000ff0500720c */ /* 0x000fe40003f26270 */
[----:B------:R-:W-:Y:S02]  /*16150*/  ISETP.GE.U32.AND P6, PT, R9, R4, PT ;  /* 0x000000040900720c */ /* 0x000fe40003fc6070 */
[----:B------:R-:W-:-:S02]  /*16160*/  LOP3.LUT R4, R133, R6, RZ, 0x3c, !PT ;  /* 0x0000000685047212 */ /* 0x000fc400078e3cff */
[----:B------:R-:W-:Y:S02]  /*16170*/  ISETP.NE.AND P3, PT, R6, RZ, PT ;  /* 0x000000ff0600720c */ /* 0x000fe40003f65270 */
[----:B------:R-:W-:Y:S02]  /*16180*/  ISETP.GE.AND P4, PT, R4, RZ, PT ;  /* 0x000000ff0400720c */ /* 0x000fe40003f86270 */
[----:B------:R-:W-:Y:S02]  /*16190*/  LOP3.LUT R5, RZ, R6, RZ, 0x33, !PT ;  /* 0x00000006ff057212 */ /* 0x000fe400078e33ff */
[----:B------:R-:W-:-:S03]  /*161a0*/  @P5 IADD3 R11, PT, PT, R11, 0x1, RZ ;  /* 0x000000010b0b5810 */ /* 0x000fc60007ffe0ff */
[----:B------:R-:W-:Y:S01]  /*161b0*/  @P6 VIADD R12, R12, 0x1 ;  /* 0x000000010c0c6836 */ /* 0x000fe20000000000 */
[----:B------:R-:W-:-:S04]  /*161c0*/  @!P1 IADD3 R11, PT, PT, -R11, RZ, RZ ;  /* 0x000000ff0b0b9210 */ /* 0x000fc80007ffe1ff */
[----:B------:R-:W-:Y:S01]  /*161d0*/  SEL R8, R5, R11, !P3 ;  /* 0x0000000b05087207 */ /* 0x000fe20005800000 */
[----:B------:R-:W-:-:S05]  /*161e0*/  @!P4 IMAD.MOV R12, RZ, RZ, -R12 ;  /* 0x000000ffff0cc224 */ /* 0x000fca00078e0a0c */
[----:B------:R-:W-:Y:S01]  /*161f0*/  SEL R5, R5, R12, !P3 ;  /* 0x0000000c05057207 */ /* 0x000fe20005800000 */
[----:B------:R-:W-:-:S04]  /*16200*/  IMAD.WIDE R12, R8, 0x4, R202 ;  /* 0x00000004080c7825 */ /* 0x000fc800078e02ca */
[C---:B------:R-:W-:Y:S01]  /*16210*/  IMAD.WIDE R10, R5.reuse, 0x4, R202 ;  /* 0x00000004050a7825 */ /* 0x040fe200078e02ca */
[----:B------:R-:W4:Y:S04]  /*16220*/  LDG.E R7, desc[UR6][R12.64] ;  /* 0x000000060c077981 */ /* 0x000f28000c1e1900 */
[----:B------:R-:W4:Y:S01]  /*16230*/  LDG.E R4, desc[UR6][R10.64] ;  /* 0x000000060a047981 */ /* 0x000f22000c1e1900 */
[----:B------:R-:W-:-:S05]  /*16240*/  IADD3 R5, PT, PT, R5, -R8, RZ ;  /* 0x8000000805057210 */ /* 0x000fca0007ffe0ff */
[----:B------:R-:W-:Y:S02]  /*16250*/  IMAD R8, R5, R6, -0x40 ;  /* 0xffffffc005087424 */ /* 0x000fe400078e0206 */
[----:B--2---:R-:W-:-:S03]  /*16260*/  IMAD.U32 R5, RZ, RZ, UR8 ;  /* 0x00000008ff057e24 */ /* 0x004fc6000f8e00ff */
[----:B------:R-:W-:-:S05]  /*16270*/  SHF.R.S32.HI R6, RZ, 0x1f, R8 ;  /* 0x0000001fff067819 */ /* 0x000fca0000011408 */
[----:B------:R-:W-:-:S04]  /*16280*/  IMAD R6, R6, R5, RZ ;  /* 0x0000000506067224 */ /* 0x000fc800078e02ff */
[C---:B------:R-:W-:Y:S02]  /*16290*/  IMAD R6, R8.reuse, UR9, R6 ;  /* 0x0000000908067c24 */ /* 0x040fe4000f8e0206 */
[----:B------:R-:W-:-:S04]  /*162a0*/  IMAD.WIDE.U32 R8, R8, R5, RZ ;  /* 0x0000000508087225 */ /* 0x000fc800078e00ff */
[----:B------:R-:W-:Y:S01]  /*162b0*/  IMAD.IADD R9, R9, 0x1, R6 ;  /* 0x0000000109097824 */ /* 0x000fe200078e0206 */
[----:B----4-:R-:W-:-:S04]  /*162c0*/  IADD3 R4, PT, PT, R7, -R4, RZ ;  /* 0x8000000407047210 */ /* 0x010fc80007ffe0ff */
        /* <DEDUP_REMOVED lines=8> */
.L_x_2085:
[----:B------:R-:W1:Y:S01]  /*16350*/  LDC R5, c[0x0][0x3c0] ;  /* 0x0000f000ff057b82 */ /* 0x000e620000000800 */
[----:B------:R-:W-:Y:S02]  /*16360*/  UMOV UR4, URZ ;  /* 0x000000ff00047c82 */ /* 0x000fe40008000000 */
[----:B------:R-:W-:Y:S01]  /*16370*/  IADD3 R6, P1, PT, RZ, -UR4, RZ ;  /* 0x80000004ff067c10 */ /* 0x000fe2000ff3e0ff */
[----:B-1----:R-:W-:-:S04]  /*16380*/  IMAD.SHL.U32 R4, R5, 0x40, RZ ;  /* 0x0000004005047824 */ /* 0x002fc800078e00ff */
[----:B------:R-:W-:-:S05]  /*16390*/  IMAD.X R4, RZ, RZ, ~R4, P1 ;  /* 0x000000ffff047224 */ /* 0x000fca00008e0e04 */
[----:B------:R-:W-:-:S04]  /*163a0*/  SHF.R.S64 R7, R6, 0x1f, R4 ;  /* 0x0000001f06077819 */ /* 0x000fc80000001004 */
[----:B------:R-:W-:-:S04]  /*163b0*/  IADD3 R198, P1, PT, R7, R198, RZ ;  /* 0x000000c607c67210 */ /* 0x000fc80007f3e0ff */
[----:B------:R-:W-:-:S09]  /*163c0*/  LEA.HI.X.SX32 R199, R4, R199, 0x1, P1 ;  /* 0x000000c704c77211 */ /* 0x000fd200008f0eff */
.L_x_2086:
[----:B------:R-:W1:Y:S01]  /*163d0*/  LDCU UR4, c[0x0][0x440] ;  /* 0x00008800ff0477ac */ /* 0x000e620008000800 */
[----:B------:R-:W2:Y:S01]  /*163e0*/  LDC R6, c[0x0][0x3c4] ;  /* 0x0000f100ff067b82 */ /* 0x000ea20000000800 */
[----:B------:R-:W-:Y:S01]  /*163f0*/  LOP3.LUT R4, R184, 0x40, RZ, 0xfc, !PT ;  /* 0x00000040b8047812 */ /* 0x000fe200078efcff */
[C---:B------:R-:W-:Y:S01]  /*16400*/  IMAD.SHL.U32 R7, R5.reuse, 0x20, RZ ;  /* 0x0000002005077824 */ /* 0x040fe200078e00ff */
[----:B------:R-:W-:Y:S01]  /*16410*/  LEA R8, P5, R5, R198, 0x5 ;  /* 0x000000c605087211 */ /* 0x000fe200078a28ff */
[----:B------:R-:W-:Y:S01]  /*16420*/  IMAD.SHL.U32 R181, R185, 0x20, RZ ;  /* 0x00000020b9b57824 */ /* 0x000fe200078e00ff */
[----:B------:R-:W-:Y:S01]  /*16430*/  SHF.R.U32.HI R183, RZ, 0x1, R185 ;  /* 0x00000001ffb77819 */ /* 0x000fe200000116b9 */
[----:B------:R-:W-:Y:S02]  /*16440*/  IMAD.MOV.U32 R186, RZ, RZ, 0x20 ;  /* 0x00000020ffba7424 */ /* 0x000fe400078e00ff */
[----:B------:R-:W-:Y:S01]  /*16450*/  VIADD R153, R182, UR5 ;  /* 0x00000005b6997c36 */ /* 0x000fe20008000000 */
[----:B------:R-:W-:-:S02]  /*16460*/  LOP3.LUT R181, R181, 0x7c00, RZ, 0xc0, !PT ;  /* 0x00007c00b5b57812 */ /* 0x000fc400078ec0ff */
[----:B------:R-:W-:Y:S01]  /*16470*/  SEL R186, R186, 0xffffffe0, !P0 ;  /* 0xffffffe0baba7807 */ /* 0x000fe20004000000 */
[----:B------:R-:W-:Y:S01]  /*16480*/  IMAD.IADD R192, R153, 0x1, R152 ;  /* 0x0000000199c07824 */ /* 0x000fe200078e0298 */
[----:B------:R-:W-:-:S03]  /*16490*/  LOP3.LUT R148, R181, 0x200, R148, 0xf8, !PT ;  /* 0x00000200b5947812 */ /* 0x000fc600078ef894 */
[----:B------:R-:W-:Y:S01]  /*164a0*/  IMAD.IADD R193, R153, 0x1, R186 ;  /* 0x0000000199c17824 */ /* 0x000fe200078e02ba */
[----:B-1----:R-:W-:Y:S02]  /*164b0*/  ISETP.GE.AND P3, PT, R4, UR4, PT ;  /* 0x0000000404007c0c */ /* 0x002fe4000bf66270 */
[C---:B------:R-:W-:Y:S02]  /*164c0*/  ISETP.GE.AND P4, PT, R184.reuse, UR4, PT ;  /* 0x00000004b8007c0c */ /* 0x040fe4000bf86270 */
[----:B------:R-:W-:Y:S02]  /*164d0*/  LOP3.LUT R4, R184, 0x80, RZ, 0xfc, !PT ;  /* 0x00000080b8047812 */ /* 0x000fe400078efcff */
[C-C-:B--2---:R-:W-:Y:S02]  /*164e0*/  SHF.L.U64.HI R11, R5.reuse, 0x5, R6.reuse ;  /* 0x00000005050b7819 */ /* 0x144fe40000010206 */
[----:B------:R-:W-:Y:S02]  /*164f0*/  ISETP.GE.AND P1, PT, R4, UR4, PT ;  /* 0x0000000404007c0c */ /* 0x000fe4000bf26270 */
[----:B------:R-:W-:-:S02]  /*16500*/  LEA.HI.X R9, R5, R199, R6, 0x5, P5 ;  /* 0x000000c705097211 */ /* 0x000fc400028f2c06 */
[----:B------:R-:W-:-:S03]  /*16510*/  IADD3 R6, P6, PT, R7, R8, RZ ;  /* 0x0000000807067210 */ /* 0x000fc60007fde0ff */
[----:B------:R-:W-:Y:S01]  /*16520*/  @!PT LDS RZ, [RZ] ;  /* 0x00000000fffff984 */ /* 0x000fe20000000800 */
[----:B------:R-:W-:Y:S01]  /*16530*/  @!PT LDS RZ, [RZ] ;  /* 0x00000000fffff984 */ /* 0x000fe20000000800 */
[----:B------:R-:W-:Y:S01]  /*16540*/  @!PT LDS RZ, [RZ] ;  /* 0x00000000fffff984 */ /* 0x000fe20000000800 */
[----:B------:R-:W-:Y:S01]  /*16550*/  @!P4 LDGSTS.E.BYPASS.LTC128B.128 [R213+0xc000], desc[UR6][R198.64] ;  /* 0x0c000000c6d5cfae */ /* 0x000fe2000b981a06 */
[----:B------:R-:W-:Y:S02]  /*16560*/  LOP3.LUT R4, R183, 0x8, RZ, 0xc0, !PT ;  /* 0x00000008b7047812 */ /* 0x000fe400078ec0ff */
[----:B------:R-:W-:Y:S01]  /*16570*/  IADD3 R10, P5, PT, R7, R6, RZ ;  /* 0x00000006070a7210 */ /* 0x000fe20007fbe0ff */
[----:B------:R-:W-:Y:S01]  /*16580*/  @P4 STS.128 [R213+0xc000], RZ ;  /* 0x00c000ffd5004388 */ /* 0x000fe20000000c00 */
[C---:B------:R-:W-:Y:S01]  /*16590*/  IMAD.X R7, R11.reuse, 0x1, R9, P6 ;  /* 0x000000010b077824 */ /* 0x040fe200030e0609 */
[----:B------:R-:W-:Y:S02]  /*165a0*/  LOP3.LUT R4, R148, R149, R4, 0xf6, !PT ;  /* 0x0000009594047212 */ /* 0x000fe400078ef604 */
[----:B------:R-:W-:Y:S01]  /*165b0*/  @!PT LDS RZ, [RZ] ;  /* 0x00000000fffff984 */ /* 0x000fe20000000800 */
[----:B------:R-:W-:Y:S01]  /*165c0*/  @!PT LDS RZ, [RZ] ;  /* 0x00000000fffff984 */ /* 0x000fe20000000800 */
[----:B------:R-:W-:Y:S01]  /*165d0*/  @!PT LDS RZ, [RZ] ;  /* 0x00000000fffff984 */ /* 0x000fe20000000800 */
[----:B------:R-:W-:Y:S01]  /*165e0*/  @!P3 LDGSTS.E.BYPASS.LTC128B.128 [R213+0xe000], desc[UR6][R198.64+0x80] ;  /* 0x0e000080c6d5bfae */ /* 0x000fe2000b981a06 */
[----:B------:R-:W-:Y:S01]  /*165f0*/  IMAD.X R11, R11, 0x1, R7, P5 ;  /* 0x000000010b0b7824 */ /* 0x000fe200028e0607 */
[----:B------:R-:W-:-:S02]  /*16600*/  LEA R209, R4, UR5, 0x1 ;  /* 0x0000000504d17c11 */ /* 0x000fc4000f8e08ff */
[----:B------:R-:W-:Y:S03]  /*16610*/  @P3 STS.128 [R213+0xe000], RZ ;  /* 0x00e000ffd5003388 */ /* 0x000fe60000000c00 */
[--C-:B------:R-:W-:Y:S01]  /*16620*/  IMAD.IADD R207, R186, 0x1, R209.reuse ;  /* 0x00000001bacf7824 */ /* 0x100fe200078e02d1 */
[----:B------:R-:W-:Y:S01]  /*16630*/  @!PT LDS RZ, [RZ] ;  /* 0x00000000fffff984 */ /* 0x000fe20000000800 */
[----:B------:R-:W-:Y:S01]  /*16640*/  @!PT LDS RZ, [RZ] ;  /* 0x00000000fffff984 */ /* 0x000fe20000000800 */
[----:B------:R-:W-:Y:S01]  /*16650*/  @!PT LDS RZ, [RZ] ;  /* 0x00000000fffff984 */ /* 0x000fe20000000800 */
[----:B------:R-:W-:Y:S01]  /*16660*/  @!P1 LDGSTS.E.BYPASS.LTC128B.128 [R213+0x10000], desc[UR6][R198.64+0x100] ;  /* 0x10000100c6d59fae */ /* 0x000fe2000b981a06 */
[----:B------:R-:W-:-:S03]  /*16670*/  IMAD.IADD R197, R152, 0x1, R209 ;  /* 0x0000000198c57824 */ /* 0x000fc600078e02d1 */
[----:B------:R-:W-:Y:S01]  /*16680*/  @P1 STS.128 [R213+0x10000], RZ ;  /* 0x010000ffd5001388 */ /* 0x000fe20000000c00 */
[C---:B------:R-:W-:Y:S02]  /*16690*/  IMAD.IADD R187, R186.reuse, 0x1, R197 ;  /* 0x00000001babb7824 */ /* 0x040fe400078e02c5 */
[----:B------:R-:W-:Y:S01]  /*166a0*/  IMAD.IADD R186, R186, 0x1, R192 ;  /* 0x00000001baba7824 */ /* 0x000fe200078e02c0 */
        /* <DEDUP_REMOVED lines=195> */
[----:B------:R-:W-:Y:S02]  /*172e0*/  ISETP.GT.AND P5, PT, R153, R194, PT ;  /* 0x000000c29900720c */ /* 0x000fe40003fa4270 */
        /* <DEDUP_REMOVED lines=14> */
[----:B------:R-:W-:Y:S01]  /*173d0*/  VIADD R133, R133, 0xffffff80 ;  /* 0xffffff8085857836 */ /* 0x000fe20000000000 */
[----:B------:R-:W2:Y:S02]  /*173e0*/  LDCU.64 UR4, c[0x0][0x3b8] ;  /* 0x00007700ff0477ac */ /* 0x000ea40008000a00 */
[----:B------:R-:W-:Y:S01]  /*173f0*/  IABS R7, R9 ;  /* 0x0000000900077213 */ /* 0x000fe20000000000 */
[----:B------:R-:W3:Y:S01]  /*17400*/  LDCU.64 UR8, c[0x0][0x3a0] ;  /* 0x00007400ff0877ac */ /* 0x000ee20008000a00 */
        /* <DEDUP_REMOVED lines=12> */
[----:B------:R-:W-:-:S05]  /*174d0*/  IMAD.HI.U32 R11, R4, R7, RZ ;  /* 0x00000007040b7227 */ /* 0x000fca00078e00ff */
[----:B------:R-:W-:-:S05]  /*174e0*/  IADD3 R10, PT, PT, -R11, RZ, RZ ;  /* 0x000000ff0b0a7210 */ /* 0x000fca0007ffe1ff */
[----:B------:R-:W-:Y:S02]  /*174f0*/  IMAD R10, R5, R10, R7 ;  /* 0x0000000a050a7224 */ /* 0x000fe400078e0207 */
[----:B------:R-:W-:-:S03]  /*17500*/  IMAD.HI.U32 R7, R4, R8, RZ ;  /* 0x0000000804077227 */ /* 0x000fc600078e00ff */
[----:B------:R-:W-:Y:S01]  /*17510*/  ISETP.GT.U32.AND P5, PT, R5, R10, PT ;  /* 0x0000000a0500720c */ /* 0x000fe20003fa4070 */
[----:B------:R-:W-:-:S04]  /*17520*/  IMAD.MOV R4, RZ, RZ, -R7 ;  /* 0x000000ffff047224 */ /* 0x000fc800078e0a07 */
[----:B------:R-:W-:-:S08]  /*17530*/  IMAD R4, R5, R4, R8 ;  /* 0x0000000405047224 */ /* 0x000fd000078e0208 */
[----:B------:R-:W-:Y:S01]  /*17540*/  @!P5 IMAD.IADD R10, R10, 0x1, -R5 ;  /* 0x000000010a0ad824 */ /* 0x000fe200078e0a05 */
[----:B------:R-:W-:Y:S02]  /*17550*/  @!P5 IADD3 R11, PT, PT, R11, 0x1, RZ ;  /* 0x000000010b0bd810 */ /* 0x000fe40007ffe0ff */
[----:B------:R-:W-:Y:S02]  /*17560*/  ISETP.GT.U32.AND P5, PT, R5, R4, PT ;  /* 0x000000040500720c */ /* 0x000fe40003fa4070 */
[----:B------:R-:W-:-:S11]  /*17570*/  ISETP.GE.U32.AND P6, PT, R10, R5, PT ;  /* 0x000000050a00720c */ /* 0x000fd60003fc6070 */
[-C--:B------:R-:W-:Y:S02]  /*17580*/  @!P5 IADD3 R4, PT, PT, R4, -R5.reuse, RZ ;  /* 0x800000050404d210 */ /* 0x080fe40007ffe0ff */
[----:B------:R-:W-:Y:S01]  /*17590*/  @P6 VIADD R11, R11, 0x1 ;  /* 0x000000010b0b6836 */ /* 0x000fe20000000000 */
[----:B------:R-:W-:Y:S02]  /*175a0*/  @!P5 IADD3 R7, PT, PT, R7, 0x1, RZ ;  /* 0x000000010707d810 */ /* 0x000fe40007ffe0ff */
[----:B------:R-:W-:Y:S02]  /*175b0*/  ISETP.GE.U32.AND P6, PT, R4, R5, PT ;  /* 0x000000050400720c */ /* 0x000fe40003fc6070 */
[----:B------:R-:W-:Y:S02]  /*175c0*/  ISETP.GE.AND P5, PT, R9, RZ, PT ;  /* 0x000000ff0900720c */ /* 0x000fe40003fa6270 */
[----:B------:R-:W-:-:S09]  /*175d0*/  LOP3.LUT R4, RZ, R6, RZ, 0x33, !PT ;  /* 0x00000006ff047212 */ /* 0x000fd200078e33ff */
[----:B------:R-:W-:Y:S01]  /*175e0*/  @P6 VIADD R7, R7, 0x1 ;  /* 0x0000000107076836 */ /* 0x000fe20000000000 */
[----:B------:R-:W-:Y:S02]  /*175f0*/  ISETP.GE.AND P6, PT, R133, RZ, PT ;  /* 0x000000ff8500720c */ /* 0x000fe40003fc6270 */
[----:B------:R-:W-:Y:S02]  /*17600*/  @!P5 IADD3 R11, PT, PT, -R11, RZ, RZ ;  /* 0x000000ff0b0bd210 */ /* 0x000fe40007ffe1ff */
[----:B------:R-:W-:-:S09]  /*17610*/  ISETP.NE.AND P5, PT, R6, RZ, PT ;  /* 0x000000ff0600720c */ /* 0x000fd20003fa5270 */
[----:B------:R-:W-:-:S05]  /*17620*/  @!P6 IMAD.MOV R7, RZ, RZ, -R7 ;  /* 0x000000ffff07e224 */ /* 0x000fca00078e0a07 */
[C---:B------:R-:W-:Y:S02]  /*17630*/  SEL R8, R4.reuse, R7, !P5 ;  /* 0x0000000704087207 */ /* 0x040fe40006800000 */
[----:B------:R-:W-:-:S03]  /*17640*/  SEL R7, R4, R11, !P5 ;  /* 0x0000000b04077207 */ /* 0x000fc60006800000 */
        /* <DEDUP_REMOVED lines=21> */
.L_x_2088:
        /* <DEDUP_REMOVED lines=8> */
.L_x_2089:
[----:B------:R-:W1:Y:S01]  /*17820*/  LDC R7, c[0x0][0x3bc] ;  /* 0x0000ef00ff077b82 */ /* 0x000e620000000800 */
[----:B------:R-:W-:Y:S01]  /*17830*/  @!P4 IMAD.MOV.U32 R197, RZ, RZ, R195 ;  /* 0x000000ffffc5c224 */ /* 0x000fe200078e00c3 */
[C---:B------:R-:W-:Y:S01]  /*17840*/  LEA R8, P5, R6.reuse, R196, 0x5 ;  /* 0x000000c406087211 */ /* 0x040fe200078a28ff */
[----:B------:R-:W-:-:S03]  /*17850*/  IMAD.SHL.U32 R4, R6, 0x20, RZ ;  /* 0x0000002006047824 */ /* 0x000fc600078e00ff */
[----:B------:R-:W-:Y:S01]  /*17860*/  @!PT LDS RZ, [RZ] ;  /* 0x00000000fffff984 */ /* 0x000fe20000000800 */
[----:B------:R-:W-:Y:S01]  /*17870*/  @!PT LDS RZ, [RZ] ;  /* 0x00000000fffff984 */ /* 0x000fe20000000800 */
[----:B------:R-:W-:Y:S01]  /*17880*/  @!PT LDS RZ, [RZ] ;  /* 0x00000000fffff984 */ /* 0x000fe20000000800 */
[----:B------:R2:W-:Y:S04]  /*17890*/  @!P4 LDGSTS.E.BYPASS.LTC128B.128 [R213+0x6000], desc[UR6][R196.64] ;  /* 0x06000000c4d5cfae */ /* 0x0005e8000b981a06 */
[----:B------:R3:W-:Y:S01]  /*178a0*/  @P4 STS.128 [R213+0x6000], RZ ;  /* 0x006000ffd5004388 */ /* 0x0007e20000000c00 */
[C-C-:B-1----:R-:W-:Y:S02]  /*178b0*/  LEA.HI.X R9, R6.reuse, R195, R7.reuse, 0x5, P5 ;  /* 0x000000c306097211 */ /* 0x142fe400028f2c07 */
[----:B------:R-:W-:Y:S02]  /*178c0*/  SHF.L.U64.HI R5, R6, 0x5, R7 ;  /* 0x0000000506057819 */ /* 0x000fe40000010207 */
[----:B------:R-:W-:-:S04]  /*178d0*/  IADD3 R6, P6, PT, R4, R8, RZ ;  /* 0x0000000804067210 */ /* 0x000fc80007fde0ff */
[----:B------:R-:W-:Y:S01]  /*178e0*/  IADD3.X R7, PT, PT, R5, R9, RZ, P6, !PT ;  /* 0x0000000905077210 */ /* 0x000fe200037fe4ff */
[----:B--2---:R-:W-:Y:S01]  /*178f0*/  @!P3 IMAD.MOV.U32 R197, RZ, RZ, R195 ;  /* 0x000000ffffc5b224 */ /* 0x004fe200078e00c3 */
[----:B------:R-:W-:-:S04]  /*17900*/  IADD3 R4, P5, PT, R4, R6, RZ ;  /* 0x0000000604047210 */ /* 0x000fc80007fbe0ff */
[----:B------:R-:W-:Y:S01]  /*17910*/  @!PT LDS RZ, [RZ] ;  /* 0x00000000fffff984 */ /* 0x000fe20000000800 */
[----:B------:R-:W-:Y:S01]  /*17920*/  @!PT LDS RZ, [RZ] ;  /* 0x00000000fffff984 */ /* 0x000fe20000000800 */
[----:B------:R-:W-:Y:S01]  /*17930*/  @!PT LDS RZ, [RZ] ;  /* 0x00000000fffff984 */ /* 0x000fe20000000800 */
[----:B------:R1:W-:Y:S01]  /*17940*/  @!P3 LDGSTS.E.BYPASS.LTC128B.128 [R213+0x8000], desc[UR6][R196.64+0x80] ;  /* 0x08000080c4d5bfae */ /* 0x0003e2000b981a06 */
[----:B------:R-:W-:-:S03]  /*17950*/  IADD3.X R5, PT, PT, R5, R7, RZ, P5, !PT ;  /* 0x0000000705057210 */ /* 0x000fc60002ffe4ff */
        /* <DEDUP_REMOVED lines=53> */
.L_x_2087:
[----:B------:R-:W-:Y:S01]  /*17cb0*/  IMAD R12, R135, 0x40, R134 ;  /* 0x00000040870c7824 */ /* 0x000fe200078e0286 */
[----:B------:R-:W1:Y:S01]  /*17cc0*/  S2UR UR5, SR_CgaCtaId ;  /* 0x00000000000579c3 */ /* 0x000e620000008800 */
[----:B------:R-:W2:Y:S01]  /*17cd0*/  LDCU UR4, c[0x0][0x45c] ;  /* 0x00008b80ff0477ac */ /* 0x000ea20008000800 */
[----:B------:R-:W-:Y:S01]  /*17ce0*/  SEL R156, R180, 0xffffffe0, !P0 ;  /* 0xffffffe0b49c7807 */ /* 0x000fe20004000000 */
[C---:B---3--:R-:W-:Y:S01]  /*17cf0*/  VIADD R7, R12.reuse, 0xffffff80 ;  /* 0xffffff800c077836 */ /* 0x048fe20000000000 */
        /* <DEDUP_REMOVED lines=14> */
[C---:B------:R-:W-:Y:S01]  /*17de0*/  VIADD R5, R12.reuse, 0xffffff88 ;  /* 0xffffff880c057836 */ /* 0x040fe20000000000 */
[C---:B------:R-:W-:Y:S01]  /*17df0*/  ISETP.GE.AND P6, PT, R7.reuse, R205, PT ;  /* 0x000000cd0700720c */ /* 0x040fe20003fc6270 */
[----:B-1----:R-:W-:Y:S01]  /*17e00*/  ULEA UR5, UR5, UR8, 0x18 ;  /* 0x0000000805057291 */ /* 0x002fe2000f8ec0ff */
[----:B------:R-:W-:Y:S01]  /*17e10*/  ISETP.GE.AND P5, PT, R7, R204, PT ;  /* 0x000000cc0700720c */ /* 0x000fe20003fa6270 */
[----:B------:R-:W-:Y:S01]  /*17e20*/  VIADD R7, R12, 0xffffff89 ;  /* 0xffffff890c077836 */ /* 0x000fe20000000000 */
[----:B------:R-:W-:Y:S02]  /*17e30*/  FSEL R151, R151, -INF , !P1 ;  /* 0xff80000097977808 */ /* 0x000fe40004800000 */
[----:B------:R-:W-:Y:S02]  /*17e40*/  FSEL R8, R8, -INF , !P6 ;  /* 0xff80000008087808 */ /* 0x000fe40007000000 */
[----:B------:R-:W-:-:S02]  /*17e50*/  FSEL R11, R11, -INF , !P5 ;  /* 0xff8000000b0b7808 */ /* 0x000fc40006800000 */
[----:B------:R-:W-:Y:S02]  /*17e60*/  FSEL R6, R6, -INF , !P4 ;  /* 0xff80000006067808 */ /* 0x000fe40006000000 */
[----:B------:R-:W-:Y:S02]  /*17e70*/  ISETP.GT.AND P1, PT, R206, R5, PT ;  /* 0x00000005ce00720c */ /* 0x000fe40003f24270 */
[C---:B------:R-:W-:Y:S02]  /*17e80*/  ISETP.GE.AND P6, PT, R5.reuse, R205, PT ;  /* 0x000000cd0500720c */ /* 0x040fe40003fc6270 */
[----:B------:R-:W-:Y:S02]  /*17e90*/  ISETP.GT.AND P4, PT, R2, R5, PT ;  /* 0x000000050200720c */ /* 0x000fe40003f84270 */
[----:B------:R-:W-:Y:S02]  /*17ea0*/  ISETP.GE.AND P5, PT, R5, R204, PT ;  /* 0x000000cc0500720c */ /* 0x000fe40003fa6270 */
[----:B------:R-:W-:-:S02]  /*17eb0*/  FSEL R5, R151, -INF , !P3 ;  /* 0xff80000097057808 */ /* 0x000fc40005800000 */
[-C--:B------:R-:W-:Y:S02]  /*17ec0*/  ISETP.GT.AND P3, PT, R206, R7.reuse, PT ;  /* 0x00000007ce00720c */ /* 0x080fe40003f64270 */
[----:B------:R-:W-:Y:S02]  /*17ed0*/  FSEL R9, R146, -INF , !P4 ;  /* 0xff80000092097808 */ /* 0x000fe40006000000 */
[----:B------:R-:W-:Y:S02]  /*17ee0*/  ISETP.GT.AND P4, PT, R2, R7, PT ;  /* 0x000000070200720c */ /* 0x000fe40003f84270 */
[----:B------:R-:W-:Y:S02]  /*17ef0*/  FSEL R10, R144, -INF , !P1 ;  /* 0xff800000900a7808 */ /* 0x000fe40004800000 */
[----:B------:R-:W-:Y:S02]  /*17f00*/  FSEL R4, R145, -INF , !P3 ;  /* 0xff80000091047808 */ /* 0x000fe40005800000 */
[----:B------:R-:W-:-:S02]  /*17f10*/  ISETP.GE.AND P1, PT, R7, R205, PT ;  /* 0x000000cd0700720c */ /* 0x000fc40003f26270 */
[----:B------:R-:W-:Y:S02]  /*17f20*/  ISETP.GE.AND P3, PT, R7, R204, PT ;  /* 0x000000cc0700720c */ /* 0x000fe40003f66270 */
[----:B------:R-:W-:Y:S02]  /*17f30*/  IADD3 R7, PT, PT, R12, -0x70, RZ ;  /* 0xffffff900c077810 */ /* 0x000fe40007ffe0ff */
[----:B------:R-:W-:Y:S02]  /*17f40*/  FSEL R147, R147, -INF , !P4 ;  /* 0xff80000093937808 */ /* 0x000fe40006000000 */
[----:B------:R-:W-:Y:S02]  /*17f50*/  FSEL R10, R10, -INF , !P6 ;  /* 0xff8000000a0a7808 */ /* 0x000fe40007000000 */
[----:B------:R-:W-:Y:S02]  /*17f60*/  FSEL R9, R9, -INF , !P5 ;  /* 0xff80000009097808 */ /* 0x000fe40006800000 */
[----:B------:R-:W-:-:S02]  /*17f70*/  FSEL R4, R4, -INF , !P1 ;  /* 0xff80000004047808 */ /* 0x000fc40004800000 */
[----:B------:R-:W-:Y:S02]  /*17f80*/  ISETP.GT.AND P4, PT, R206, R7, PT ;  /* 0x00000007ce00720c */ /* 0x000fe40003f84270 */
[C---:B------:R-:W-:Y:S02]  /*17f90*/  ISETP.GE.AND P6, PT, R7.reuse, R205, PT ;  /* 0x000000cd0700720c */ /* 0x040fe40003fc6270 */
[----:B------:R-:W-:Y:S02]  /*17fa0*/  ISETP.GT.AND P1, PT, R2, R7, PT ;  /* 0x000000070200720c */ /* 0x000fe40003f24270 */
[----:B------:R-:W-:Y:S02]  /*17fb0*/  ISETP.GE.AND P5, PT, R7, R204, PT ;  /* 0x000000cc0700720c */ /* 0x000fe40003fa6270 */
[----:B------:R-:W-:Y:S02]  /*17fc0*/  FSEL R7, R147, -INF , !P3 ;  /* 0xff80000093077808 */ /* 0x000fe40005800000 */
[----:B------:R-:W-:-:S02]  /*17fd0*/  ISETP.GT.AND P3, PT, R206, R13, PT ;  /* 0x0000000dce00720c */ /* 0x000fc40003f64270 */
[----:B------:R-:W-:Y:S02]  /*17fe0*/  FSEL R14, R142, -INF , !P1 ;  /* 0xff8000008e0e7808 */ /* 0x000fe40004800000 */
[----:B------:R-:W-:Y:S02]  /*17ff0*/  FSEL R16, R140, -INF , !P4 ;  /* 0xff8000008c107808 */ /* 0x000fe40006000000 */
[----:B------:R-:W-:Y:S02]  /*18000*/  ISETP.GT.AND P1, PT, R2, R13, PT ;  /* 0x0000000d0200720c */ /* 0x000fe40003f24270 */
[----:B------:R-:W-:Y:S02]  /*18010*/  ISETP.GE.AND P4, PT, R13, R205, PT ;  /* 0x000000cd0d00720c */ /* 0x000fe40003f86270 */
[----:B------:R-:W-:Y:S02]  /*18020*/  FSEL R140, R141, -INF , !P3 ;  /* 0xff8000008d8c7808 */ /* 0x000fe40005800000 */
[----:B------:R-:W-:-:S02]  /*18030*/  ISETP.GE.AND P3, PT, R13, R204, PT ;  /* 0x000000cc0d00720c */ /* 0x000fc40003f66270 */
[----:B------:R-:W-:Y:S02]  /*18040*/  FSEL R141, R143, -INF , !P1 ;  /* 0xff8000008f8d7808 */ /* 0x000fe40004800000 */
[----:B------:R-:W-:Y:S02]  /*18050*/  IADD3 R13, PT, PT, R12, -0x67, RZ ;  /* 0xffffff990c0d7810 */ /* 0x000fe40007ffe0ff */
[----:B------:R-:W-:Y:S02]  /*18060*/  FSEL R140, R140, -INF , !P4 ;  /* 0xff8000008c8c7808 */ /* 0x000fe40006000000 */
[-C--:B------:R-:W-:Y:S02]  /*18070*/  ISETP.GT.AND P4, PT, R2, R15.reuse, PT ;  /* 0x0000000f0200720c */ /* 0x080fe40003f84270 */
[----:B------:R-:W-:Y:S02]  /*18080*/  ISETP.GT.AND P1, PT, R206, R15, PT ;  /* 0x0000000fce00720c */ /* 0x000fe40003f24270 */
[----:B------:R-:W-:-:S02]  /*18090*/  FSEL R141, R141, -INF , !P3 ;  /* 0xff8000008d8d7808 */ /* 0x000fc40005800000 */
[----:B------:R-:W-:Y:S02]  /*180a0*/  FSEL R143, R14, -INF , !P5 ;  /* 0xff8000000e8f7808 */ /* 0x000fe40006800000 */
[-C--:B------:R-:W-:Y:S02]  /*180b0*/  ISETP.GT.AND P3, PT, R206, R13.reuse, PT ;  /* 0x0000000dce00720c */ /* 0x080fe40003f64270 */
[----:B------:R-:W-:Y:S02]  /*180c0*/  FSEL R14, R138, -INF , !P4 ;  /* 0xff8000008a0e7808 */ /* 0x000fe40006000000 */
[----:B------:R-:W-:Y:S02]  /*180d0*/  FSEL R142, R16, -INF , !P6 ;  /* 0xff800000108e7808 */ /* 0x000fe40007000000 */
[----:B------:R-:W-:Y:S02]  /*180e0*/  ISETP.GT.AND P4, PT, R2, R13, PT ;  /* 0x0000000d0200720c */ /* 0x000fe40003f84270 */
[----:B------:R-:W-:-:S02]  /*180f0*/  FSEL R16, R136, -INF , !P1 ;  /* 0xff80000088107808 */ /* 0x000fc40004800000 */
[----:B------:R-:W-:Y:S02]  /*18100*/  FSEL R136, R137, -INF , !P3 ;  /* 0xff80000089887808 */ /* 0x000fe40005800000 */
[CC--:B------:R-:W-:Y:S02]  /*18110*/  ISETP.GE.AND P6, PT, R15.reuse, R205.reuse, PT ;  /* 0x000000cd0f00720c */ /* 0x0c0fe40003fc6270 */
[-C--:B------:R-:W-:Y:S01]  /*18120*/  ISETP.GE.AND P5, PT, R15, R204.reuse, PT ;  /* 0x000000cc0f00720c */ /* 0x080fe20003fa6270 */
[C---:B------:R-:W-:Y:S01]  /*18130*/  VIADD R15, R12.reuse, 0xffffffa0 ;  /* 0xffffffa00c0f7836 */ /* 0x040fe20000000000 */
[C---:B------:R-:W-:Y:S02]  /*18140*/  ISETP.GE.AND P1, PT, R13.reuse, R205, PT ;  /* 0x000000cd0d00720c */ /* 0x040fe40003f26270 */
[----:B------:R-:W-:Y:S01]  /*18150*/  ISETP.GE.AND P3, PT, R13, R204, PT ;  /* 0x000000cc0d00720c */ /* 0x000fe20003f66270 */
[----:B------:R-:W-:Y:S01]  /*18160*/  VIADD R13, R12, 0xffffffa1 ;  /* 0xffffffa10c0d7836 */ /* 0x000fe20000000000 */
[----:B------:R-:W-:-:S02]  /*18170*/  FSEL R137, R139, -INF , !P4 ;  /* 0xff8000008b897808 */ /* 0x000fc40006000000 */
[----:B------:R-:W-:Y:S02]  /*18180*/  FSEL R136, R136, -INF , !P1 ;  /* 0xff80000088887808 */ /* 0x000fe40004800000 */
[----:B------:R-:W-:Y:S02]  /*18190*/  FSEL R137, R137, -INF , !P3 ;  /* 0xff80000089897808 */ /* 0x000fe40005800000 */
[-C--:B------:R-:W-:Y:S02]  /*181a0*/  ISETP.GT.AND P4, PT, R206, R15.reuse, PT ;  /* 0x0000000fce00720c */ /* 0x080fe40003f84270 */
[----:B------:R-:W-:Y:S02]  /*181b0*/  ISETP.GT.AND P1, PT, R2, R15, PT ;  /* 0x0000000f0200720c */ /* 0x000fe40003f24270 */
[----:B------:R-:W-:Y:S02]  /*181c0*/  ISETP.GT.AND P3, PT, R206, R13, PT ;  /* 0x0000000dce00720c */ /* 0x000fe40003f64270 */
[----:B------:R-:W-:-:S02]  /*181d0*/  FSEL R32, R32, -INF , !P4 ;  /* 0xff80000020207808 */ /* 0x000fc40006000000 */
[----:B------:R-:W-:Y:S02]  /*181e0*/  FSEL R34, R34, -INF , !P1 ;  /* 0xff80000022227808 */ /* 0x000fe40004800000 */
[----:B------:R-:W-:Y:S02]  /*181f0*/  FSEL R33, R33, -INF , !P3 ;  /* 0xff80000021217808 */ /* 0x000fe40005800000 */
[C---:B------:R-:W-:Y:S02]  /*18200*/  ISETP.GE.AND P4, PT, R13.reuse, R205, PT ;  /* 0x000000cd0d00720c */ /* 0x040fe40003f86270 */
[----:B------:R-:W-:Y:S02]  /*18210*/  ISETP.GT.AND P1, PT, R2, R13, PT ;  /* 0x0000000d0200720c */ /* 0x000fe40003f24270 */
[----:B------:R-:W-:Y:S02]  /*18220*/  ISETP.GE.AND P3, PT, R13, R204, PT ;  /* 0x000000cc0d00720c */ /* 0x000fe40003f66270 */
[----:B------:R-:W-:-:S02]  /*18230*/  IADD3 R13, PT, PT, R12, -0x58, RZ ;  /* 0xffffffa80c0d7810 */ /* 0x000fc40007ffe0ff */
[----:B------:R-:W-:Y:S02]  /*18240*/  FSEL R138, R16, -INF , !P6 ;  /* 0xff800000108a7808 */ /* 0x000fe40007000000 */
[----:B------:R-:W-:Y:S02]  /*18250*/  FSEL R139, R14, -INF , !P5 ;  /* 0xff8000000e8b7808 */ /* 0x000fe40006800000 */
[C---:B------:R-:W-:Y:S02]  /*18260*/  ISETP.GE.AND P6, PT, R15.reuse, R205, PT ;  /* 0x000000cd0f00720c */ /* 0x040fe40003fc6270 */
[----:B------:R-:W-:Y:S01]  /*18270*/  ISETP.GE.AND P5, PT, R15, R204, PT ;  /* 0x000000cc0f00720c */ /* 0x000fe20003fa6270 */
[----:B------:R-:W-:Y:S01]  /*18280*/  VIADD R15, R12, 0xffffffa9 ;  /* 0xffffffa90c0f7836 */ /* 0x000fe20000000000 */
[----:B------:R-:W-:Y:S02]  /*18290*/  FSEL R35, R35, -INF , !P1 ;  /* 0xff80000023237808 */ /* 0x000fe40004800000 */
[----:B------:R-:W-:-:S02]  /*182a0*/  ISETP.GT.AND P1, PT, R206, R13, PT ;  /* 0x0000000dce00720c */ /* 0x000fc40003f24270 */
[----:B------:R-:W-:Y:S02]  /*182b0*/  FSEL R179, R35, -INF , !P3 ;  /* 0xff80000023b37808 */ /* 0x000fe40005800000 */
[-C--:B------:R-:W-:Y:S02]  /*182c0*/  ISETP.GT.AND P3, PT, R206, R15.reuse, PT ;  /* 0x0000000fce00720c */ /* 0x080fe40003f64270 */
[----:B------:R-:W-:Y:S02]  /*182d0*/  FSEL R28, R28, -INF , !P1 ;  /* 0xff8000001c1c7808 */ /* 0x000fe40004800000 */
[----:B------:R-:W-:Y:S02]  /*182e0*/  ISETP.GT.AND P1, PT, R2, R15, PT ;  /* 0x0000000f0200720c */ /* 0x000fe40003f24270 */
[----:B------:R-:W-:Y:S02]  /*182f0*/  FSEL R188, R32, -INF , !P6 ;  /* 0xff80000020bc7808 */ /* 0x000fe40007000000 */
[----:B------:R-:W-:-:S02]  /*18300*/  FSEL R187, R34, -INF , !P5 ;  /* 0xff80000022bb7808 */ /* 0x000fc40006800000 */
[----:B------:R-:W-:Y:S02]  /*18310*/  FSEL R182, R33, -INF , !P4 ;  /* 0xff80000021b67808 */ /* 0x000fe40006000000 */
[C---:B------:R-:W-:Y:S02]  /*18320*/  ISETP.GE.AND P6, PT, R13.reuse, R205, PT ;  /* 0x000000cd0d00720c */ /* 0x040fe40003fc6270 */
[----:B------:R-:W-:Y:S02]  /*18330*/  ISETP.GT.AND P4, PT, R2, R13, PT ;  /* 0x0000000d0200720c */ /* 0x000fe40003f84270 */
[-C--:B------:R-:W-:Y:S01]  /*18340*/  ISETP.GE.AND P5, PT, R13, R204.reuse, PT ;  /* 0x000000cc0d00720c */ /* 0x080fe20003fa6270 */
[----:B------:R-:W-:Y:S01]  /*18350*/  VIADD R13, R12, 0xffffffb0 ;  /* 0xffffffb00c0d7836 */ /* 0x000fe20000000000 */
[----:B------:R-:W-:Y:S02]  /*18360*/  FSEL R29, R29, -INF , !P3 ;  /* 0xff8000001d1d7808 */ /* 0x000fe40005800000 */
[----:B------:R-:W-:-:S02]  /*18370*/  ISETP.GE.AND P3, PT, R15, R204, PT ;  /* 0x000000cc0f00720c */ /* 0x000fc40003f66270 */
[----:B------:R-:W-:Y:S02]  /*18380*/  FSEL R31, R31, -INF , !P1 ;  /* 0xff8000001f1f7808 */ /* 0x000fe40004800000 */
[----:B------:R-:W-:Y:S02]  /*18390*/  FSEL R30, R30, -INF , !P4 ;  /* 0xff8000001e1e7808 */ /* 0x000fe40006000000 */
[----:B------:R-:W-:Y:S01]  /*183a0*/  ISETP.GE.AND P4, PT, R15, R205, PT ;  /* 0x000000cd0f00720c */ /* 0x000fe20003f86270 */
[----:B------:R-:W-:Y:S01]  /*183b0*/  VIADD R15, R12, 0xffffffb8 ;  /* 0xffffffb80c0f7836 */ /* 0x000fe20000000000 */
[C---:B------:R-:W-:Y:S02]  /*183c0*/  ISETP.GT.AND P1, PT, R206.reuse, R13, PT ;  /* 0x0000000dce00720c */ /* 0x040fe40003f24270 */
[----:B------:R-:W-:Y:S02]  /*183d0*/  FSEL R147, R31, -INF , !P3 ;  /* 0xff8000001f937808 */ /* 0x000fe40005800000 */
[----:B------:R-:W-:-:S02]  /*183e0*/  ISETP.GT.AND P3, PT, R206, R17, PT ;  /* 0x00000011ce00720c */ /* 0x000fc40003f64270 */
[----:B------:R-:W-:Y:S02]  /*183f0*/  FSEL R178, R28, -INF , !P6 ;  /* 0xff8000001cb27808 */ /* 0x000fe40007000000 */
[----:B------:R-:W-:Y:S02]  /*18400*/  ISETP.GT.AND P6, PT, R2, R13, PT ;  /* 0x0000000d0200720c */ /* 0x000fe40003fc4270 */
[----:B------:R-:W-:Y:S02]  /*18410*/  FSEL R177, R30, -INF , !P5 ;  /* 0xff8000001eb17808 */ /* 0x000fe40006800000 */
[----:B------:R-:W-:Y:S02]  /*18420*/  FSEL R176, R29, -INF , !P4 ;  /* 0xff8000001db07808 */ /* 0x000fe40006000000 */
[----:B------:R-:W-:Y:S02]  /*18430*/  FSEL R24, R24, -INF , !P1 ;  /* 0xff80000018187808 */ /* 0x000fe40004800000 */
[----:B------:R-:W-:-:S02]  /*18440*/  ISETP.GE.AND P5, PT, R13, R205, PT ;  /* 0x000000cd0d00720c */ /* 0x000fc40003fa6270 */
[----:B------:R-:W-:Y:S02]  /*18450*/  ISETP.GE.AND P4, PT, R13, R204, PT ;  /* 0x000000cc0d00720c */ /* 0x000fe40003f86270 */
[----:B------:R-:W-:Y:S02]  /*18460*/  ISETP.GE.AND P1, PT, R17, R205, PT ;  /* 0x000000cd1100720c */ /* 0x000fe40003f26270 */
[----:B------:R-:W-:Y:S02]  /*18470*/  FSEL R25, R25, -INF , !P3 ;  /* 0xff80000019197808 */ /* 0x000fe40005800000 */
[----:B------:R-:W-:Y:S02]  /*18480*/  IADD3 R13, PT, PT, R12, -0x47, RZ ;  /* 0xffffffb90c0d7810 */ /* 0x000fe40007ffe0ff */
[----:B------:R-:W-:Y:S02]  /*18490*/  FSEL R26, R26, -INF , !P6 ;  /* 0xff8000001a1a7808 */ /* 0x000fe40007000000 */
[----:B------:R-:W-:-:S02]  /*184a0*/  ISETP.GT.AND P6, PT, R2, R17, PT ;  /* 0x000000110200720c */ /* 0x000fc40003fc4270 */
[----:B------:R-:W-:Y:S02]  /*184b0*/  ISETP.GE.AND P3, PT, R17, R204, PT ;  /* 0x000000cc1100720c */ /* 0x000fe40003f66270 */
[----:B------:R-:W-:Y:S02]  /*184c0*/  FSEL R164, R24, -INF , !P5 ;  /* 0xff80000018a47808 */ /* 0x000fe40006800000 */
[----:B------:R-:W-:Y:S02]  /*184d0*/  FSEL R144, R25, -INF , !P1 ;  /* 0xff80000019907808 */ /* 0x000fe40004800000 */
[----:B------:R-:W-:Y:S02]  /*184e0*/  FMNMX3.FTZ R17, R132, R8, R6, !PT ;  /* 0x0000000884117276 */ /* 0x000fe40007810006 */
[C---:B------:R-:W-:Y:S02]  /*184f0*/  ISETP.GT.AND P5, PT, R2.reuse, R15, PT ;  /* 0x0000000f0200720c */ /* 0x040fe40003fa4270 */
[----:B------:R-:W-:-:S02]  /*18500*/  ISETP.GT.AND P1, PT, R2, R13, PT ;  /* 0x0000000d0200720c */ /* 0x000fc40003f24270 */
[----:B------:R-:W-:Y:S02]  /*18510*/  FMNMX3.FTZ R2, R3, R11, R5, !PT ;  /* 0x0000000b03027276 */ /* 0x000fe40007810005 */
[----:B------:R-:W-:Y:S02]  /*18520*/  FMNMX3.FTZ R17, R17, R10, R4, !PT ;  /* 0x0000000a11117276 */ /* 0x000fe40007810004 */
[----:B------:R-:W-:Y:S02]  /*18530*/  FMNMX3.FTZ R2, R2, R9, R7, !PT ;  /* 0x0000000902027276 */ /* 0x000fe40007810007 */
[----:B------:R-:W-:Y:S02]  /*18540*/  FMNMX3.FTZ R17, R17, R142, R140, !PT ;  /* 0x0000008e11117276 */ /* 0x000fe4000781008c */
[----:B------:R-:W-:Y:S02]  /*18550*/  FSEL R27, R27, -INF , !P6 ;  /* 0xff8000001b1b7808 */ /* 0x000fe40007000000 */
[----:B------:R-:W-:-:S02]  /*18560*/  ISETP.GT.AND P6, PT, R206, R15, PT ;  /* 0x0000000fce00720c */ /* 0x000fc40003fc4270 */
[----:B------:R-:W-:Y:S02]  /*18570*/  FMNMX3.FTZ R2, R2, R143, R141, !PT ;  /* 0x0000008f02027276 */ /* 0x000fe4000781008d */
[----:B------:R-:W-:Y:S02]  /*18580*/  FMNMX3.FTZ R17, R17, R138, R136, !PT ;  /* 0x0000008a11117276 */ /* 0x000fe40007810088 */
[----:B------:R-:W-:Y:S02]  /*18590*/  FSEL R161, R174, -INF , !P5 ;  /* 0xff800000aea17808 */ /* 0x000fe40006800000 */
[----:B------:R-:W-:Y:S02]  /*185a0*/  FSEL R162, R172, -INF , !P6 ;  /* 0xff800000aca27808 */ /* 0x000fe40007000000 */
[----:B------:R-:W-:Y:S02]  /*185b0*/  FMNMX3.FTZ R2, R2, R139, R137, !PT ;  /* 0x0000008b02027276 */ /* 0x000fe40007810089 */
[----:B------:R-:W-:-:S02]  /*185c0*/  ISETP.GE.AND P5, PT, R15, R205, PT ;  /* 0x000000cd0f00720c */ /* 0x000fc40003fa6270 */
[----:B------:R-:W-:Y:S02]  /*185d0*/  FSEL R159, R175, -INF , !P1 ;  /* 0xff800000af9f7808 */ /* 0x000fe40004800000 */
[----:B------:R-:W-:Y:S02]  /*185e0*/  ISETP.GE.AND P6, PT, R15, R204, PT ;  /* 0x000000cc0f00720c */ /* 0x000fe40003fc6270 */
[----:B------:R-:W-:Y:S02]  /*185f0*/  ISETP.GT.AND P1, PT, R206, R13, PT ;  /* 0x0000000dce00720c */ /* 0x000fe40003f24270 */
[----:B------:R-:W-:Y:S02]  /*18600*/  FMNMX3.FTZ R15, R17, R188, R182, !PT ;  /* 0x000000bc110f7276 */ /* 0x000fe400078100b6 */
[----:B------:R-:W-:Y:S02]  /*18610*/  FMNMX3.FTZ R2, R2, R187, R179, !PT ;  /* 0x000000bb02027276 */ /* 0x000fe400078100b3 */
[----:B------:R-:W-:-:S02]  /*18620*/  FSEL R162, R162, -INF , !P5 ;  /* 0xff800000a2a27808 */ /* 0x000fc40006800000 */
[----:B------:R-:W-:Y:S02]  /*18630*/  FSEL R146, R173, -INF , !P1 ;  /* 0xff800000ad927808 */ /* 0x000fe40004800000 */
[----:B------:R-:W-:Y:S02]  /*18640*/  ISETP.GE.AND P5, PT, R13, R205, PT ;  /* 0x000000cd0d00720c */ /* 0x000fe40003fa6270 */
[----:B------:R-:W-:Y:S02]  /*18650*/  FMNMX3.FTZ R15, R15, R178, R176, !PT ;  /* 0x000000b20f0f7276 */ /* 0x000fe400078100b0 */
[----:B------:R-:W-:Y:S02]  /*18660*/  ISETP.GE.AND P1, PT, R13, R204, PT ;  /* 0x000000cc0d00720c */ /* 0x000fe40003f26270 */
[----:B------:R-:W-:Y:S02]  /*18670*/  FSEL R165, R26, -INF , !P4 ;  /* 0xff8000001aa57808 */ /* 0x000fe40006000000 */
[----:B------:R-:W-:-:S02]  /*18680*/  FSEL R163, R27, -INF , !P3 ;  /* 0xff8000001ba37808 */ /* 0x000fc40005800000 */
[----:B------:R-:W-:Y:S02]  /*18690*/  FMNMX3.FTZ R2, R2, R177, R147, !PT ;  /* 0x000000b102027276 */ /* 0x000fe40007810093 */
[----:B------:R-:W-:Y:S02]  /*186a0*/  FSEL R146, R146, -INF , !P5 ;  /* 0xff80000092927808 */ /* 0x000fe40006800000 */
[----:B------:R-:W-:Y:S02]  /*186b0*/  FMNMX3.FTZ R15, R15, R164, R144, !PT ;  /* 0x000000a40f0f7276 */ /* 0x000fe40007810090 */
[----:B------:R-:W-:Y:S02]  /*186c0*/  FSEL R161, R161, -INF , !P6 ;  /* 0xff800000a1a17808 */ /* 0x000fe40007000000 */
[----:B------:R-:W-:Y:S02]  /*186d0*/  FSEL R159, R159, -INF , !P1 ;  /* 0xff8000009f9f7808 */ /* 0x000fe40004800000 */
[----:B------:R-:W-:-:S02]  /*186e0*/  FMNMX3.FTZ R2, R2, R165, R163, !PT ;  /* 0x000000a502027276 */ /* 0x000fc400078100a3 */
[----:B------:R-:W-:Y:S02]  /*186f0*/  FMNMX3.FTZ R15, R15, R162, R146, !PT ;  /* 0x000000a20f0f7276 */ /* 0x000fe40007810092 */
[----:B------:R-:W-:Y:S02]  /*18700*/  FMNMX3.FTZ R14, R2, R161, R159, !PT ;  /* 0x000000a1020e7276 */ /* 0x000fe4000781009f */
[----:B------:R-:W-:Y:S01]  /*18710*/  LEA R186, R0, UR5, 0x1 ;  /* 0x0000000500ba7c11 */ /* 0x000fe2000f8e08ff */
[----:B------:R-:W1:Y:S03]  /*18720*/  SHFL.BFLY PT, R12, R15, 0x2, 0x1f ;  /* 0x0c401f000f0c7f89 */ /* 0x000e6600000e0000 */
[C---:B------:R-:W-:Y:S01]  /*18730*/  IADD3 R16, PT, PT, R186.reuse, 0xc000, RZ ;  /* 0x0000c000ba107810 */ /* 0x040fe20007ffe0ff */
[----:B------:R-:W3:Y:S01]  /*18740*/  SHFL.BFLY PT, R13, R14, 0x2, 0x1f ;  /* 0x0c401f000e0d7f89 */ /* 0x000ee200000e0000 */
[----:B------:R-:W-:-:S02]  /*18750*/  VIADD R157, R186, 0xc040 ;  /* 0x0000c040ba9d7836 */ /* 0x000fc40000000000 */
[----:B------:R-:W-:Y:S01]  /*18760*/  @P2 IADD3 R157, PT, PT, R16, -0x40, RZ ;  /* 0xffffffc0109d2810 */ /* 0x000fe20007ffe0ff */
[----:B------:R-:W-:-:S04]  /*18770*/  IMAD.IADD R160, R156, 0x1, R186 ;  /* 0x000000019ca07824 */ /* 0x000fc800078e02ba */
[----:B------:R-:W-:Y:S01]  /*18780*/  LDSM.16.MT88.4 R28, [R157] ;  /* 0x000000009d1c783b */ /* 0x000fe20000004200 */
[----:B------:R-:W-:-:S03]  /*18790*/  IMAD.IADD R156, R156, 0x1, R157 ;  /* 0x000000019c9c7824 */ /* 0x000fc600078e029d */
[----:B------:R-:W-:Y:S01]  /*187a0*/  LDSM.16.MT88.4 R20, [R160+0xc000] ;  /* 0x00c00000a014783b */ /* 0x000fe20000004200 */
[----:B-1----:R-:W-:Y:S02]  /*187b0*/  FMNMX.FTZ R12, R15, R12, !PT ;  /* 0x0000000c0f0c7209 */ /* 0x002fe40007810000 */
[----:B---3--:R-:W-:-:S03]  /*187c0*/  FMNMX.FTZ R13, R14, R13, !PT ;  /* 0x0000000d0e0d7209 */ /* 0x008fc60007810000 */
[----:B------:R-:W1:Y:S04]  /*187d0*/  SHFL.BFLY PT, R133, R12, 0x1, 0x1f ;  /* 0x0c201f000c857f89 */ /* 0x000e6800000e0000 */
[----:B------:R-:W3:Y:S01]  /*187e0*/  SHFL.BFLY PT, R2, R13, 0x1, 0x1f ;  /* 0x0c201f000d027f89 */ /* 0x000ee200000e0000 */
[----:B-1----:R-:W-:Y:S02]  /*187f0*/  FMNMX.FTZ R133, R12, R133, !PT ;  /* 0x000000850c857209 */ /* 0x002fe40007810000 */
[----:B---3--:R-:W-:-:S03]  /*18800*/  FMNMX.FTZ R2, R13, R2, !PT ;  /* 0x000000020d027209 */ /* 0x008fc60007810000 */
[C---:B--2---:R-:W-:Y:S01]  /*18810*/  FMUL.FTZ R145, R133.reuse, UR4 ;  /* 0x0000000485917c20 */ /* 0x044fe20008410000 */
        /* <DEDUP_REMOVED lines=42> */
[-C--:B------:R-:W-:Y:S01]  /*18ac0*/  FMUL.FTZ R33, R105, R155.reuse ;  /* 0x0000009b69217220 */ /* 0x080fe20000410000 */
[----:B------:R-:W-:Y:S01]  /*18ad0*/  MUFU.EX2 R154, R154 ;  /* 0x0000009a009a7308 */ /* 0x000fe20000000800 */
[----:B------:R-:W2:Y:S01]  /*18ae0*/  LDSM.16.MT88.4 R104, [R160+0xe000] ;  /* 0x00e00000a068783b */ /* 0x000ea20000004200 */
[----:B---3--:R-:W-:Y:S01]  /*18af0*/  F2FP.BF16.F32.PACK_AB R4, R148, R152 ;  /* 0x000000989404723e */ /* 0x008fe200000010ff */
[-C--:B------:R-:W-:Y:S01]  /*18b00*/  FMUL.FTZ R24, R112, R155.reuse ;  /* 0x0000009b70187220 */ /* 0x080fe20000410000 */
[----:B------:R-:W3:Y:S01]  /*18b10*/  MUFU.EX2 R0, R0 ;  /* 0x0000000000007308 */ /* 0x000ee20000000800 */
[----:B------:R-:W-:Y:S01]  /*18b20*/  FMUL.FTZ R25, R113, R155 ;  /* 0x0000009b71197220 */ /* 0x000fe20000410000 */
        /* <DEDUP_REMOVED lines=103> */
[----:B------:R-:W-:Y:S01]  /*191a0*/  MUFU.EX2 R167, R167 ;  /* 0x000000a700a77308 */ /* 0x000fe20000000800 */
[-C--:B------:R-:W-:Y:S01]  /*191b0*/  FMUL.FTZ R92, R92, R155.reuse ;  /* 0x0000009b5c5c7220 */ /* 0x080fe20000410000 */
[----:B------:R-:W-:Y:S01]  /*191c0*/  FMUL.FTZ R93, R93, R155 ;  /* 0x0000009b5d5d7220 */ /* 0x000fe20000410000 */
[-C--:B------:R-:W-:Y:S01]  /*191d0*/  FMUL.FTZ R94, R94, R151.reuse ;  /* 0x000000975e5e7220 */ /* 0x080fe20000410000 */
[C---:B--2---:R-:W-:Y:S01]  /*191e0*/  HMMA.16816.F32.BF16 R68, R4.reuse, R104, R68 ;  /* 0x000000680444723c */ /* 0x044fe20000041844 */
[----:B------:R-:W2:Y:S01]  /*191f0*/  MUFU.EX2 R168, R168 ;  /* 0x000000a800a87308 */ /* 0x000ea20000000800 */
[----:B------:R-:W-:Y:S01]  /*19200*/  FMUL.FTZ R95, R95, R151 ;  /* 0x000000975f5f7220 */ /* 0x000fe20000410000 */
[-C--:B------:R-:W-:Y:S01]  /*19210*/  FMUL.FTZ R96, R96, R155.reuse ;  /* 0x0000009b60607220 */ /* 0x080fe20000410000 */
[----:B------:R-:W-:Y:S01]  /*19220*/  FMUL.FTZ R97, R97, R155 ;  /* 0x0000009b61617220 */ /* 0x000fe20000410000 */
[----:B------:R-:W-:Y:S01]  /*19230*/  MUFU.EX2 R169, R169 ;  /* 0x000000a900a97308 */ /* 0x000fe20000000800 */
[-C--:B------:R-:W-:Y:S01]  /*19240*/  FMUL.FTZ R98, R98, R151.reuse ;  /* 0x0000009762627220 */ /* 0x080fe20000410000 */
[----:B------:R-:W-:Y:S01]  /*19250*/  FMUL.FTZ R99, R99, R151 ;  /* 0x0000009763637220 */ /* 0x000fe20000410000 */
[C---:B------:R-:W-:Y:S01]  /*19260*/  HMMA.16816.F32.BF16 R72, R4.reuse, R106, R72 ;  /* 0x0000006a0448723c */ /* 0x040fe20000041848 */
[----:B------:R-:W4:Y:S01]  /*19270*/  LDSM.16.MT88.4 R104, [R156+0x4000] ;  /* 0x004000009c68783b */ /* 0x000f220000004200 */
[----:B------:R-:W-:Y:S01]  /*19280*/  MUFU.EX2 R166, R166 ;  /* 0x000000a600a67308 */ /* 0x000fe20000000800 */
[--C-:B------:R-:W-:Y:S01]  /*19290*/  FFMA.FTZ R175, R188, UR4, -R145.reuse ;  /* 0x00000004bcaf7c23 */ /* 0x100fe20008010891 */
[--C-:B------:R-:W-:Y:S01]  /*192a0*/  FFMA.FTZ R176, R176, UR4, -R145.reuse ;  /* 0x00000004b0b07c23 */ /* 0x100fe20008010891 */
[----:B------:R-:W-:Y:S01]  /*192b0*/  LDSM.16.MT88.4 R128, [R160+0xe800] ;  /* 0x00e80000a080783b */ /* 0x000fe20000004200 */
[----:B------:R-:W-:Y:S01]  /*192c0*/  MUFU.EX2 R172, R172 ;  /* 0x000000ac00ac7308 */ /* 0x000fe20000000800 */
[--C-:B------:R-:W-:Y:S01]  /*192d0*/  FFMA.FTZ R178, R187, UR4, -R158.reuse ;  /* 0x00000004bbb27c23 */ /* 0x100fe2000801089e */
[C---:B------:R-:W-:Y:S01]  /*192e0*/  HMMA.16816.F32.BF16 R32, R4.reuse, R120, R32 ;  /* 0x000000780420723c */ /* 0x040fe20000041820 */
[--C-:B------:R-:W-:Y:S01]  /*192f0*/  FFMA.FTZ R182, R147, UR4, -R158.reuse ;  /* 0x0000000493b67c23 */ /* 0x100fe2000801089e */
[----:B------:R-:W5:Y:S01]  /*19300*/  MUFU.EX2 R171, R171 ;  /* 0x000000ab00ab7308 */ /* 0x000f620000000800 */
[--C-:B------:R-:W-:Y:S01]  /*19310*/  FFMA.FTZ R188, R163, UR4, -R158.reuse ;  /* 0x00000004a3bc7c23 */ /* 0x100fe2000801089e */
[--C-:B------:R-:W-:Y:S01]  /*19320*/  FFMA.FTZ R187, R164, UR4, -R145.reuse ;  /* 0x00000004a4bb7c23 */ /* 0x100fe20008010891 */
[----:B------:R-:W-:Y:S01]  /*19330*/  FFMA.FTZ R164, R162, UR4, -R145 ;  /* 0x00000004a2a47c23 */ /* 0x000fe20008010891 */
[----:B------:R-:W-:Y:S01]  /*19340*/  MUFU.EX2 R170, R170 ;  /* 0x000000aa00aa7308 */ /* 0x000fe20000000800 */
[--C-:B------:R-:W-:Y:S01]  /*19350*/  FFMA.FTZ R159, R159, UR4, -R158.reuse ;  /* 0x000000049f9f7c23 */ /* 0x100fe2000801089e */
[C---:B------:R-:W-:Y:S01]  /*19360*/  HMMA.16816.F32.BF16 R100, R4.reuse, R122, R100 ;  /* 0x0000007a0464723c */ /* 0x040fe20000041864 */
[----:B------:R-:W-:Y:S01]  /*19370*/  LDSM.16.MT88.4 R120, [R186+0xe800] ;  /* 0x00e80000ba78783b */ /* 0x000fe20000004200 */
[----:B------:R-:W5:Y:S01]  /*19380*/  MUFU.EX2 R173, R173 ;  /* 0x000000ad00ad7308 */ /* 0x000f620000000800 */
[----:B------:R-:W-:Y:S01]  /*19390*/  FFMA.FTZ R161, R161, UR4, -R158 ;  /* 0x00000004a1a17c23 */ /* 0x000fe2000801089e */
[----:B------:R-:W-:Y:S01]  /*193a0*/  FFMA.FTZ R155, R217, R155, R152 ;  /* 0x0000009bd99b7223 */ /* 0x000fe20000010098 */
[----:B------:R-:W-:Y:S01]  /*193b0*/  FFMA.FTZ R151, R215, R151, R154 ;  /* 0x00000097d7977223 */ /* 0x000fe2000001009a */
[----:B------:R-:W-:Y:S01]  /*193c0*/  MUFU.EX2 R175, R175 ;  /* 0x000000af00af7308 */ /* 0x000fe20000000800 */
[----:B------:R-:W-:Y:S01]  /*193d0*/  ISETP.GT.AND P1, PT, R153, R194, PT ;  /* 0x000000c29900720c */ /* 0x000fe20003f24270 */
[----:B-1----:R-:W-:Y:S01]  /*193e0*/  HMMA.16816.F32.BF16 R84, R4, R108, R84 ;  /* 0x0000006c0454723c */ /* 0x002fe20000041854 */
[----:B------:R-:W-:Y:S01]  /*193f0*/  FADD.FTZ R155, R148, R155 ;  /* 0x0000009b949b7221 */ /* 0x000fe20000010000 */
[----:B------:R-:W1:Y:S01]  /*19400*/  MUFU.EX2 R174, R174 ;  /* 0x000000ae00ae7308 */ /* 0x000e620000000800 */
[----:B------:R-:W-:-:S02]  /*19410*/  FADD.FTZ R151, R0, R151 ;  /* 0x0000009700977221 */ /* 0x000fc40000010000 */
[----:B------:R-:W-:Y:S01]  /*19420*/  FADD.FTZ R150, R150, R155 ;  /* 0x0000009b96967221 */ /* 0x000fe20000010000 */
[----:B------:R-:W-:Y:S01]  /*19430*/  MUFU.EX2 R189, R189 ;  /* 0x000000bd00bd7308 */ /* 0x000fe20000000800 */
[----:B------:R-:W-:Y:S01]  /*19440*/  FADD.FTZ R132, R132, R151 ;  /* 0x0000009784847221 */ /* 0x000fe20000010000 */
[C---:B------:R-:W-:Y:S01]  /*19450*/  HMMA.16816.F32.BF16 R88, R4.reuse, R110, R88 ;  /* 0x0000006e0458723c */ /* 0x040fe20000041858 */
[----:B------:R-:W1:Y:S01]  /*19460*/  LDSM.16.MT88.4 R108, [R186+0xc800] ;  /* 0x00c80000ba6c783b */ /* 0x000e620000004200 */
[----:B------:R-:W-:Y:S01]  /*19470*/  MUFU.EX2 R176, R176 ;  /* 0x000000b000b07308 */ /* 0x000fe20000000800 */
[----:B------:R-:W-:Y:S01]  /*19480*/  FADD.FTZ R150, R149, R150 ;  /* 0x0000009695967221 */ /* 0x000fe20000010000 */
[----:B------:R-:W-:Y:S01]  /*19490*/  FADD.FTZ R3, R3, R132 ;  /* 0x0000008403037221 */ /* 0x000fe20000010000 */
[--C-:B------:R-:W-:Y:S01]  /*194a0*/  IMAD.MOV.U32 R132, RZ, RZ, R133.reuse ;  /* 0x000000ffff847224 */ /* 0x100fe200078e0085 */
[----:B------:R-:W-:Y:S01]  /*194b0*/  MUFU.EX2 R178, R178 ;  /* 0x000000b200b27308 */ /* 0x000fe20000000800 */
[----:B------:R-:W-:Y:S01]  /*194c0*/  @P1 IMAD.MOV.U32 R132, RZ, RZ, R133 ;  /* 0x000000ffff841224 */ /* 0x000fe200078e0085 */
[C---:B------:R-:W-:Y:S01]  /*194d0*/  HMMA.16816.F32.BF16 R76, R4.reuse, R112, R76 ;  /* 0x00000070044c723c */ /* 0x040fe2000004184c */
[----:B------:R-:W-:Y:S01]  /*194e0*/  @P1 IADD3 R135, PT, PT, R135, -0x3, RZ ;  /* 0xfffffffd87871810 */ /* 0x000fe20007ffe0ff */
[----:B------:R-:W-:Y:S04]  /*194f0*/  MUFU.EX2 R182, R182 ;  /* 0x000000b600b67308 */ /* 0x000fe80000000800 */
[----:B------:R-:W-:Y:S02]  /*19500*/  MUFU.EX2 R187, R187 ;  /* 0x000000bb00bb7308 */ /* 0x000fe40000000800 */
[C---:B------:R-:W-:Y:S01]  /*19510*/  HMMA.16816.F32.BF16 R80, R4.reuse, R114, R80 ;  /* 0x000000720450723c */ /* 0x040fe20000041850 */
[----:B------:R-:W1:Y:S01]  /*19520*/  LDSM.16.MT88.4 R112, [R160+0xc800] ;  /* 0x00c80000a070783b */ /* 0x000e620000004200 */
[----:B------:R-:W-:Y:S04]  /*19530*/  MUFU.EX2 R164, R164 ;  /* 0x000000a400a47308 */ /* 0x000fe80000000800 */
[----:B------:R-:W-:Y:S02]  /*19540*/  MUFU.EX2 R188, R188 ;  /* 0x000000bc00bc7308 */ /* 0x000fe40000000800 */
[C---:B------:R-:W-:Y:S02]  /*19550*/  HMMA.16816.F32.BF16 R8, R4.reuse, R12, R8 ;  /* 0x0000000c0408723c */ /* 0x040fe40000041808 */
[----:B------:R-:W-:Y:S06]  /*19560*/  MUFU.EX2 R159, R159 ;  /* 0x0000009f009f7308 */ /* 0x000fec0000000800 */
        /* <DEDUP_REMOVED lines=10> */
[----:B-----5:R-:W-:Y:S01]  /*19610*/  F2FP.BF16.F32.PACK_AB R97, R171, R172 ;  /* 0x000000acab61723e */ /* 0x020fe200000010ff */
[----:B------:R-:W-:Y:S01]  /*19620*/  FADD.FTZ R172, R172, R3 ;  /* 0x00000003acac7221 */ /* 0x000fe20000010000 */
[----:B------:R-:W-:Y:S01]  /*19630*/  F2FP.BF16.F32.PACK_AB R98, R166, R169 ;  /* 0x000000a9a662723e */ /* 0x000fe200000010ff */
[----:B------:R-:W-:Y:S01]  /*19640*/  FADD.FTZ R168, R168, R167 ;  /* 0x000000a7a8a87221 */ /* 0x000fe20000010000 */
[----:B------:R-:W-:Y:S01]  /*19650*/  F2FP.BF16.F32.PACK_AB R99, R173, R170 ;  /* 0x000000aaad63723e */ /* 0x000fe200000010ff */
[----:B------:R-:W-:Y:S01]  /*19660*/  FADD.FTZ R171, R171, R172 ;  /* 0x000000acabab7221 */ /* 0x000fe20000010000 */
[-C--:B------:R-:W-:Y:S01]  /*19670*/  MOV R3, R2.reuse ;  /* 0x0000000200037202 */ /* 0x080fe20000000f00 */
[----:B------:R-:W-:Y:S01]  /*19680*/  FADD.FTZ R169, R169, R168 ;  /* 0x000000a8a9a97221 */ /* 0x000fe20000010000 */
[----:B------:R-:W-:Y:S01]  /*19690*/  @P1 MOV R3, R2 ;  /* 0x0000000200031202 */ /* 0x000fe20000000f00 */
[----:B------:R-:W-:-:S02]  /*196a0*/  FADD.FTZ R170, R170, R171 ;  /* 0x000000abaaaa7221 */ /* 0x000fc40000010000 */
[----:B-1----:R-:W-:Y:S01]  /*196b0*/  HMMA.16816.F32.BF16 R8, R96, R108, R8 ;  /* 0x0000006c6008723c */ /* 0x002fe20000041808 */
        /* <DEDUP_REMOVED lines=14> */
[--C-:B------:R-:W-:Y:S01]  /*197a0*/  FFMA.FTZ R108, R179, UR4, -R158.reuse ;  /* 0x00000004b36c7c23 */ /* 0x100fe2000801089e */
[----:B------:R-:W-:-:S03]  /*197b0*/  FFMA.FTZ R179, R177, UR4, -R158 ;  /* 0x00000004b1b37c23 */ /* 0x000fc6000801089e */
[----:B------:R1:W5:Y:S03]  /*197c0*/  MUFU.EX2 R177, R108 ;  /* 0x0000006c00b17308 */ /* 0x0003660000000800 */
[C---:B------:R-:W-:Y:S01]  /*197d0*/  HMMA.16816.F32.BF16 R24, R96.reuse, R140, R24 ;  /* 0x0000008c6018723c */ /* 0x040fe20000041818 */
[----:B------:R-:W5:Y:S07]  /*197e0*/  MUFU.EX2 R179, R179 ;  /* 0x000000b300b37308 */ /* 0x000f6e0000000800 */
        /* <DEDUP_REMOVED lines=118> */
.L_x_2084:
[----:B------:R-:W-:-:S07]  /*19f50*/  IADD3 R135, PT, PT, R153, -0x1, RZ ;  /* 0xffffffff99877810 */ /* 0x000fce0007ffe0ff */
.L_x_2090:
[----:B------:R-:W-:-:S13]  /*19f60*/  ISETP.GE.AND P1, PT, R135, R194, PT ;  /* 0x000000c28700720c */ /* 0x000fda0003f26270 */
[----:B------:R-:W-:Y:S05]  /*19f70*/  @!P1 BRA `(.L_x_2091) ;  /* 0x0000004000789947 */ /* 0x000fea0003800000 */
[----:B------:R-:W1:Y:S01]  /*19f80*/  S2UR UR5, SR_CgaCtaId ;  /* 0x00000000000579c3 */ /* 0x000e620000008800 */
[----:B------:R-:W-:Y:S01]  /*19f90*/  UISETP.NE.U32.AND UP0, UPT, UR12, URZ, UPT ;  /* 0x000000ff0c00728c */ /* 0x000fe2000bf05070 */
[----:B------:R-:W-:Y:S01]  /*19fa0*/  IMAD.MOV.U32 R2, RZ, RZ, R3 ;  /* 0x000000ffff027224 */ /* 0x000fe200078e0003 */
[----:B------:R-:W-:Y:S01]  /*19fb0*/  MOV R3, 0x20 ;  /* 0x0000002000037802 */ /* 0x000fe20000000f00 */
[----:B------:R-:W-:Y:S01]  /*19fc0*/  IMAD.MOV.U32 R0, RZ, RZ, R132 ;  /* 0x000000ffff007224 */ /* 0x000fe200078e0084 */
[----:B------:R-:W-:Y:S01]  /*19fd0*/  UISETP.NE.AND.EX UP0, UPT, UR13, URZ, UPT, UP0 ;  /* 0x000000ff0d00728c */ /* 0x000fe2000bf05300 */
[C---:B------:R-:W-:Y:S01]  /*19fe0*/  SHF.L.U32 R5, R135.reuse, 0x6, RZ ;  /* 0x0000000687057819 */ /* 0x040fe200000006ff */
[----:B------:R-:W-:Y:S01]  /*19ff0*/  VIADD R211, R135, 0x1 ;  /* 0x0000000187d37836 */ /* 0x000fe20000000000 */
[----:B------:R-:W-:Y:S01]  /*1a000*/  SEL R3, R3, 0xffffffe0, !P0 ;  /* 0xffffffe003037807 */ /* 0x000fe20004000000 */
[----:B------:R-:W-:Y:S01]  /*1a010*/  VIADD R208, R186, 0xc000 ;  /* 0x0000c000bad07836 */ /* 0x000fe20000000000 */
[----:B------:R-:W-:Y:S01]  /*1a020*/  IADD3 R207, PT, PT, R206, 0x8, RZ ;  /* 0x00000008cecf7810 */ /* 0x000fe20007ffe0ff */
[----:B------:R-:W-:Y:S01]  /*1a030*/  IMAD.MOV.U32 R209, RZ, RZ, RZ ;  /* 0x000000ffffd17224 */ /* 0x000fe200078e00ff */
[----:B------:R-:W-:Y:S01]  /*1a040*/  PLOP3.LUT P3, PT, PT, PT, UP0, 0x80, 0x8 ;  /* 0x000000000008781c */ /* 0x000fe20003f6f008 */
[----:B------:R-:W-:Y:S01]  /*1a050*/  IMAD.IADD R182, R3, 0x1, R186 ;  /* 0x0000000103b67824 */ /* 0x000fe200078e02ba */
[C---:B------:R-:W-:Y:S01]  /*1a060*/  LOP3.LUT R210, R5.reuse, 0x20, R134, 0xfe, !PT ;  /* 0x0000002005d27812 */ /* 0x040fe200078efe86 */
[----:B------:R-:W-:Y:S01]  /*1a070*/  UMOV UR13, 0x400 ;  /* 0x00000400000d7882 */ /* 0x000fe20000000000 */
[----:B------:R-:W-:Y:S01]  /*1a080*/  IADD3 R212, PT, PT, R5, 0x40, RZ ;  /* 0x0000004005d47810 */ /* 0x000fe20007ffe0ff */
[----:B------:R-:W2:Y:S01]  /*1a090*/  LDCU UR12, c[0x0][0x440] ;  /* 0x00008800ff0c77ac */ /* 0x000ea20008000800 */
[----:B------:R-:W3:Y:S01]  /*1a0a0*/  LDCU UR4, c[0x0][0x45c] ;  /* 0x00008b80ff0477ac */ /* 0x000ee20008000800 */
[----:B------:R-:W4:Y:S01]  /*1a0b0*/  LDCU.64 UR8, c[0x0][0x3a0] ;  /* 0x00007400ff0877ac */ /* 0x000f220008000a00 */
[----:B------:R-:W2:Y:S01]  /*1a0c0*/  LDCU.64 UR10, c[0x0][0x3a8] ;  /* 0x00007500ff0a77ac */ /* 0x000ea20008000a00 */
[----:B-1----:R-:W-:-:S12]  /*1a0d0*/  ULEA UR5, UR5, UR13, 0x18 ;  /* 0x0000000d05057291 */ /* 0x002fd8000f8ec0ff */
.L_x_2095:
        /* <DEDUP_REMOVED lines=97> */
.L_x_2092:
        /* <DEDUP_REMOVED lines=93> */
[----:B------:R-:W-:Y:S01]  /*1acc0*/  LDSM.16.M88.4 R168, [R189+0x8000] ;  /* 0x00800000bda8783b */ /* 0x000fe20000000200 */
[C---:B-1----:R-:W-:Y:S03]  /*1acd0*/  HMMA.16816.F32.BF16 R4, R132.reuse, R136, RZ ;  /* 0x000000888404723c */ /* 0x042fe600000418ff */
[----:B------:R-:W-:Y:S05]  /*1ace0*/  LDSM.16.M88.4 R176, [R193+UR5+0xa000] ;  /* 0x00a00005c1b0783b */ /* 0x000fea0008000200 */
[C---:B--2---:R-:W-:Y:S01]  /*1acf0*/  HMMA.16816.F32.BF16 R8, R132.reuse, R138, RZ ;  /* 0x0000008a8408723c */ /* 0x044fe200000418ff */
        /* <DEDUP_REMOVED lines=223> */
.L_x_2094:
        /* <DEDUP_REMOVED lines=72> */
.L_x_2093:
[C---:B------:R-:W-:Y:S01]  /*1bf70*/  VIADD R143, R210.reuse, 0xffffffe0 ;  /* 0xffffffe0d28f7836 */ /* 0x040fe20000000000 */
[C---:B------:R-:W-:Y:S01]  /*1bf80*/  IADD3 R134, PT, PT, R210.reuse, -0x18, RZ ;  /* 0xffffffe8d2867810 */ /* 0x040fe20007ffe0ff */
[C---:B------:R-:W-:Y:S01]  /*1bf90*/  VIADD R140, R210.reuse, 0xffffffe1 ;  /* 0xffffffe1d28c7836 */ /* 0x040fe20000000000 */
[C---:B--2---:R-:W-:Y:S01]  /*1bfa0*/  IADD3 R137, PT, PT, R210.reuse, -0xf, RZ ;  /* 0xfffffff1d2897810 */ /* 0x044fe20007ffe0ff */
[----:B------:R-:W-:Y:S01]  /*1bfb0*/  VIADD R132, R210, 0xffffffe9 ;  /* 0xffffffe9d2847836 */ /* 0x000fe20000000000 */
[-C--:B------:R-:W-:Y:S01]  /*1bfc0*/  ISETP.GT.AND P5, PT, R206, R143.reuse, PT ;  /* 0x0000008fce00720c */ /* 0x080fe20003fa4270 */
        /* <DEDUP_REMOVED lines=19> */
[C---:B------:R-:W-:Y:S02]  /*1c100*/  ISETP.GT.AND P0, PT, R207.reuse, R137, PT ;  /* 0x00000089cf00720c */ /* 0x040fe40003f04270 */
        /* <DEDUP_REMOVED lines=79> */
[CC--:B------:R-:W-:Y:S02]  /*1c600*/  ISETP.GE.AND P4, PT, R3.reuse, R205.reuse, PT ;  /* 0x000000cd0300720c */ /* 0x0c0fe40003f86270 */
[----:B------:R-:W-:Y:S02]  /*1c610*/  ISETP.GE.AND P6, PT, R3, R204, PT ;  /* 0x000000cc0300720c */ /* 0x000fe40003fc6270 */
[----:B------:R-:W-:Y:S02]  /*1c620*/  FSEL R145, R15, -INF , !P5 ;  /* 0xff8000000f917808 */ /* 0x000fe40006800000 */
[----:B------:R-:W-:Y:S02]  /*1c630*/  FMNMX3.FTZ R3, R0, R14, R12, !PT ;  /* 0x0000000e00037276 */ /* 0x000fe4000781000c */
[-C--:B------:R-:W-:Y:S02]  /*1c640*/  ISETP.GE.AND P5, PT, R143, R205.reuse, PT ;  /* 0x000000cd8f00720c */ /* 0x080fe40003fa6270 */
[----:B------:R-:W-:Y:S02]  /*1c650*/  FSEL R9, R9, -INF , !P0 ;  /* 0xff80000009097808 */ /* 0x000fe40004000000 */
[-C--:B------:R-:W-:Y:S02]  /*1c660*/  ISETP.GE.AND P0, PT, R133, R205.reuse, PT ;  /* 0x000000cd8500720c */ /* 0x080fe40003f06270 */
        /* <DEDUP_REMOVED lines=35> */
[-C--:B------:R-:W-:Y:S02]  /*1c8a0*/  ISETP.GE.AND P1, PT, R21, R204.reuse, PT ;  /* 0x000000cc1500720c */ /* 0x080fe40003f26270 */
        /* <DEDUP_REMOVED lines=387> */
[----:B------:R-:W-:Y:S01]  /*1e0e0*/  FADD.FTZ R133, R133, R0 ;  /* 0x0000000085857221 */ /* 0x000fe20000010000 */
[----:B------:R-:W-:Y:S03]  /*1e0f0*/  MOV R0, R132 ;  /* 0x0000008400007202 */ /* 0x000fe60000000f00 */
[----:B------:R-:W-:Y:S01]  /*1e100*/  FADD.FTZ R215, R134, R133 ;  /* 0x0000008586d77221 */ /* 0x000fe20000010000 */
[C---:B------:R-:W-:Y:S08]  /*1e110*/  HMMA.16816.F32.BF16 R88, R136.reuse, R10, R88 ;  /* 0x0000000a8858723c */ /* 0x040ff00000041858 */
[C---:B------:R-:W-:Y:S08]  /*1e120*/  HMMA.16816.F32.BF16 R92, R136.reuse, R12, R92 ;  /* 0x0000000c885c723c */ /* 0x040ff0000004185c */
[----:B------:R-:W-:Y:S01]  /*1e130*/  HMMA.16816.F32.BF16 R96, R136, R14, R96 ;  /* 0x0000000e8860723c */ /* 0x000fe20000041860 */
[----:B------:R-:W-:Y:S08]  /*1e140*/  @!UPT UIADD3 URZ, UPT, UPT, URZ, URZ, URZ ;  /* 0x000000fffffff290 */ /* 0x000ff0000fffe0ff */
[----:B------:R-:W-:Y:S11]  /*1e150*/  @P0 BRA `(.L_x_2095) ;  /* 0xffffffbc00e00947 */ /* 0x000ff6000383ffff */
.L_x_2091:
        /* <DEDUP_REMOVED lines=251> */
[----:B------:R4:W2:Y:S01]  /*1f110*/  LDS.128 R12, [R213+0x1800] ;  /* 0x00180000d50c7984 */ /* 0x0008a20000000c00 */
[----:B-1----:R-:W-:Y:S01]  /*1f120*/  @!P3 IMAD.WIDE.U32 R26, R6, R18, RZ ;  /* 0x00000012061ab225 */ /* 0x002fe200078e00ff */
[----:B------:R-:W-:-:S03]  /*1f130*/  LOP3.LUT R18, R183, 0x30, RZ, 0xc0, !PT ;  /* 0x00000030b7127812 */ /* 0x000fc600078ec0ff */
[----:B------:R-:W-:Y:S02]  /*1f140*/  @!P3 IMAD R19, R6, R19, R27 ;  /* 0x000000130613b224 */ /* 0x000fe400078e021b */
[----:B------:R-:W-:Y:S01]  /*1f150*/  @P1 FMUL.FTZ R27, R10, 0.69314718246459960938 ;  /* 0x3f3172180a1b1820 */ /* 0x000fe20000410000 */
[----:B------:R-:W-:Y:S01]  /*1f160*/  @P3 IMAD R19, R200, R9, R21 ;  /* 0x00000009c8133224 */ /* 0x000fe200078e0215 */
[----:B------:R-:W-:Y:S01]  /*1f170*/  MOV R9, 0x7f800000 ;  /* 0x7f80000000097802 */ /* 0x000fe20000000f00 */
[----:B------:R-:W-:Y:S01]  /*1f180*/  @!P4 IMAD R0, R6, R0, R25 ;  /* 0x000000000600c224 */ /* 0x000fe200078e0219 */
[----:B------:R-:W-:Y:S01]  /*1f190*/  LOP3.LUT R7, R18, 0x7, R7, 0xf8, !PT ;  /* 0x0000000712077812 */ /* 0x000fe200078ef807 */
[----:B------:R-:W-:Y:S02]  /*1f1a0*/  @!P2 IMAD R200, R6, R11, RZ ;  /* 0x0000000b06c8a224 */ /* 0x000fe400078e02ff */
[----:B---3--:R-:W-:Y:S01]  /*1f1b0*/  @P1 FFMA.FTZ R8, R132, R23, R27 ;  /* 0x0000001784081223 */ /* 0x008fe2000001001b */
[----:B------:R-:W-:-:S02]  /*1f1c0*/  @!P4 IMAD R0, R0, R11, RZ ;  /* 0x0000000b0000c224 */ /* 0x000fc400078e02ff */
[----:B------:R-:W-:Y:S01]  /*1f1d0*/  @P0 FFMA.FTZ R9, R3, R16, R2 ;  /* 0x0000001003090223 */ /* 0x000fe20000010002 */
        /* <DEDUP_REMOVED lines=14> */
.L_x_2097:
[----:B------:R-:W-:Y:S05]  /*1f2c0*/  BSYNC.RECONVERGENT B0 ;  /* 0x0000000000007941 */ /* 0x000fea0003800200 */
.L_x_2096:
[----:B------:R-:W-:Y:S01]  /*1f2d0*/  IMAD.MOV.U32 R2, RZ, RZ, R184 ;  /* 0x000000ffff027224 */ /* 0x000fe200078e00b8 */
[----:B------:R-:W-:Y:S01]  /*1f2e0*/  @P3 MOV R26, R20 ;  /* 0x00000014001a3202 */ /* 0x000fe20000000f00 */
[----:B------:R-:W-:Y:S01]  /*1f2f0*/  IMAD.MOV.U32 R3, RZ, RZ, RZ ;  /* 0x000000ffff037224 */ /* 0x000fe200078e00ff */
[----:B------:R-:W-:Y:S01]  /*1f300*/  SHF.R.U32.HI R0, RZ, 0x3, R185 ;  /* 0x00000003ff007819 */ /* 0x000fe200000116b9 */
[----:B------:R-:W-:Y:S01]  /*1f310*/  VIADD R201, R201, -UR8 ;  /* 0x80000008c9c97c36 */ /* 0x000fe20008000000 */
[----:B------:R3:W4:Y:S01]  /*1f320*/  LDS.128 R20, [R213] ;  /* 0x00000000d5147984 */ /* 0x0007220000000c00 */
[----:B-12---:R-:W-:Y:S01]  /*1f330*/  IMAD.WIDE.U32 R6, R4, UR8, R2 ;  /* 0x0000000804067c25 */ /* 0x006fe2000f8e0002 */
[----:B------:R-:W-:Y:S01]  /*1f340*/  IADD3 R8, PT, PT, R0, 0x20, RZ ;  /* 0x0000002000087810 */ /* 0x000fe20007ffe0ff */
[----:B------:R-:W1:Y:S01]  /*1f350*/  LDCU.64 UR4, c[0x0][0x410] ;  /* 0x00008200ff0477ac */ /* 0x000e620008000a00 */
[----:B------:R-:W-:Y:S01]  /*1f360*/  BSSY.RECONVERGENT B0, `(.L_x_2098) ;  /* 0x000001e000007945 */ /* 0x000fe20003800200 */
[----:B------:R-:W-:Y:S01]  /*1f370*/  IMAD R2, R5, UR8, R7 ;  /* 0x0000000805027c24 */ /* 0x000fe2000f8e0207 */
[----:B------:R-:W-:Y:S01]  /*1f380*/  IADD3 R26, P0, PT, R26, R6, RZ ;  /* 0x000000061a1a7210 */ /* 0x000fe20007f1e0ff */
[----:B------:R-:W-:Y:S01]  /*1f390*/  VIADD R6, R0, 0x10 ;  /* 0x0000001000067836 */ /* 0x000fe20000000000 */
[----:B------:R-:W-:-:S02]  /*1f3a0*/  ISETP.GE.AND P5, PT, R8, R201, PT ;  /* 0x000000c90800720c */ /* 0x000fc40003fa6270 */
[----:B------:R3:W2:Y:S01]  /*1f3b0*/  LDS.128 R8, [R213+0x4000] ;  /* 0x00400000d5087984 */ /* 0x0006a20000000c00 */
[----:B------:R-:W-:Y:S01]  /*1f3c0*/  IMAD.X R27, R19, 0x1, R2, P0 ;  /* 0x00000001131b7824 */ /* 0x000fe200000e0602 */
[-C--:B------:R-:W-:Y:S02]  /*1f3d0*/  ISETP.GE.AND P0, PT, R0, R201.reuse, PT ;  /* 0x000000c90000720c */ /* 0x080fe40003f06270 */
[----:B------:R3:W2:Y:S01]  /*1f3e0*/  LDS.128 R16, [R213+0x2000] ;  /* 0x00200000d5107984 */ /* 0x0006a20000000c00 */
[-C--:B------:R-:W-:Y:S02]  /*1f3f0*/  ISETP.GE.AND P6, PT, R6, R201.reuse, PT ;  /* 0x000000c90600720c */ /* 0x080fe40003fc6270 */
[----:B------:R-:W-:Y:S02]  /*1f400*/  IADD3 R2, PT, PT, R0, 0x30, RZ ;  /* 0x0000003000027810 */ /* 0x000fe40007ffe0ff */
[----:B------:R-:W-:Y:S01]  /*1f410*/  LOP3.LUT R3, R184, 0x40, RZ, 0xfc, !PT ;  /* 0x00000040b8037812 */ /* 0x000fe200078efcff */
[----:B-1----:R-:W-:Y:S01]  /*1f420*/  IMAD.WIDE.U32 R6, R25, UR4, R26 ;  /* 0x0000000419067c25 */ /* 0x002fe2000f8e001a */
[----:B------:R-:W-:-:S02]  /*1f430*/  ISETP.GE.AND P4, PT, R2, R201, PT ;  /* 0x000000c90200720c */ /* 0x000fc40003f86270 */
[----:B------:R-:W-:Y:S01]  /*1f440*/  LOP3.LUT R2, R184, 0x80, RZ, 0xfc, !PT ;  /* 0x00000080b8027812 */ /* 0x000fe200078efcff */
[----:B------:R-:W-:Y:S01]  /*1f450*/  IMAD R25, R25, UR5, R7 ;  /* 0x0000000519197c24 */ /* 0x000fe2000f8e0207 */
[----:B------:R-:W-:Y:S09]  /*1f460*/  @P0 BRA `(.L_x_2099) ;  /* 0x0000000000340947 */ /* 0x000ff20003800000 */
[----:B------:R-:W1:Y:S01]  /*1f470*/  LDCU UR8, c[0x0][0x440] ;  /* 0x00008800ff0877ac */ /* 0x000e620008000800 */
[----:B------:R-:W-:Y:S01]  /*1f480*/  IMAD.MOV.U32 R24, RZ, RZ, R6 ;  /* 0x000000ffff187224 */ /* 0x000fe200078e0006 */
[----:B------:R-:W5:Y:S03]  /*1f490*/  LDCU.64 UR4, c[0x0][0x3f0] ;  /* 0x00007e00ff0477ac */ /* 0x000f660008000a00 */
[----:B------:R-:W-:-:S04]  /*1f4a0*/  IMAD.WIDE.U32 R30, R0, R4, R24 ;  /* 0x00000004001e7225 */ /* 0x000fc800078e0018 */
[----:B------:R-:W-:Y:S01]  /*1f4b0*/  IMAD R26, R0, R5, R31 ;  /* 0x00000005001a7224 */ /* 0x000fe200078e021f */
[----:B-1----:R-:W-:Y:S02]  /*1f4c0*/  ISETP.GE.AND P2, PT, R184, UR8, PT ;  /* 0x00000008b8007c0c */ /* 0x002fe4000bf46270 */
[----:B------:R-:W-:Y:S02]  /*1f4d0*/  ISETP.GE.AND P1, PT, R3, UR8, PT ;  /* 0x0000000803007c0c */ /* 0x000fe4000bf26270 */
[----:B------:R-:W-:Y:S02]  /*1f4e0*/  ISETP.GE.AND P0, PT, R2, UR8, PT ;  /* 0x0000000802007c0c */ /* 0x000fe4000bf06270 */
[----:B-----5:R-:W-:-:S04]  /*1f4f0*/  LEA R28, P3, R30, UR4, 0x1 ;  /* 0x000000041e1c7c11 */ /* 0x020fc8000f8608ff */
[----:B------:R-:W-:-:S05]  /*1f500*/  LEA.HI.X R29, R30, UR5, R26, 0x1, P3 ;  /* 0x000000051e1d7c11 */ /* 0x000fca00098f0c1a */
[----:B----4-:R1:W-:Y:S04]  /*1f510*/  @!P2 STG.E.128 desc[UR6][R28.64], R20 ;  /* 0x000000141c00a986 */ /* 0x0103e8000c101d06 */
[----:B--2---:R1:W-:Y:S04]  /*1f520*/  @!P1 STG.E.128 desc[UR6][R28.64+0x80], R16 ;  /* 0x000080101c009986 */ /* 0x0043e8000c101d06 */
[----:B------:R1:W-:Y:S02]  /*1f530*/  @!P0 STG.E.128 desc[UR6][R28.64+0x100], R8 ;  /* 0x000100081c008986 */ /* 0x0003e4000c101d06 */
.L_x_2099:
[----:B------:R-:W-:Y:S05]  /*1f540*/  BSYNC.RECONVERGENT B0 ;  /* 0x0000000000007941 */ /* 0x000fea0003800200 */
.L_x_2098:
[----:B-1--4-:R1:W4:Y:S01]  /*1f550*/  LDS.128 R20, [R213+0x800] ;  /* 0x00080000d5147984 */ /* 0x0123220000000c00 */
[----:B------:R-:W-:Y:S03]  /*1f560*/  BSSY.RECONVERGENT B0, `(.L_x_2100) ;  /* 0x0000016000007945 */ /* 0x000fe60003800200 */
[----:B--2---:R1:W2:Y:S04]  /*1f570*/  LDS.128 R16, [R213+0x2800] ;  /* 0x00280000d5107984 */ /* 0x0042a80000000c00 */
[----:B------:R1:W1:Y:S01]  /*1f580*/  LDS.128 R8, [R213+0x4800] ;  /* 0x00480000d5087984 */ /* 0x0002620000000c00 */
[----:B------:R-:W-:Y:S05]  /*1f590*/  @P6 BRA `(.L_x_2101) ;  /* 0x0000000000486947 */ /* 0x000fea0003800000 */
[----:B------:R-:W5:Y:S01]  /*1f5a0*/  LDCU UR8, c[0x0][0x440] ;  /* 0x00008800ff0877ac */ /* 0x000f620008000800 */
[----:B------:R-:W-:Y:S01]  /*1f5b0*/  IADD3 R27, P0, PT, R0, 0x10, RZ ;  /* 0x00000010001b7810 */ /* 0x000fe20007f1e0ff */
[----:B------:R-:W-:Y:S01]  /*1f5c0*/  IMAD.MOV.U32 R28, RZ, RZ, R6 ;  /* 0x000000ffff1c7224 */ /* 0x000fe200078e0006 */
        /* <DEDUP_REMOVED lines=12> */
[----:B----4-:R3:W-:Y:S04]  /*1f690*/  @!P2 STG.E.128 desc[UR6][R30.64], R20 ;  /* 0x000000141e00a986 */ /* 0x0107e8000c101d06 */
[----:B--2---:R3:W-:Y:S04]  /*1f6a0*/  @!P1 STG.E.128 desc[UR6][R30.64+0x80], R16 ;  /* 0x000080101e009986 */ /* 0x0047e8000c101d06 */
[----:B-1----:R3:W-:Y:S02]  /*1f6b0*/  @!P0 STG.E.128 desc[UR6][R30.64+0x100], R8 ;  /* 0x000100081e008986 */ /* 0x0027e4000c101d06 */
.L_x_2101:
[----:B------:R-:W-:Y:S05]  /*1f6c0*/  BSYNC.RECONVERGENT B0 ;  /* 0x0000000000007941 */ /* 0x000fea0003800200 */
.L_x_2100:
[----:B---34-:R3:W4:Y:S01]  /*1f6d0*/  LDS.128 R20, [R213+0x1000] ;  /* 0x00100000d5147984 */ /* 0x0187220000000c00 */
[----:B------:R-:W-:Y:S03]  /*1f6e0*/  BSSY.RECONVERGENT B0, `(.L_x_2102) ;  /* 0x0000016000007945 */ /* 0x000fe60003800200 */
[----:B--2---:R3:W2:Y:S04]  /*1f6f0*/  LDS.128 R16, [R213+0x3000] ;  /* 0x00300000d5107984 */ /* 0x0046a80000000c00 */
[----:B-1----:R3:W1:Y:S01]  /*1f700*/  LDS.128 R8, [R213+0x5000] ;  /* 0x00500000d5087984 */ /* 0x0026620000000c00 */
        /* <DEDUP_REMOVED lines=19> */
.L_x_2103:
[----:B------:R-:W-:Y:S05]  /*1f840*/  BSYNC.RECONVERGENT B0 ;  /* 0x0000000000007941 */ /* 0x000fea0003800200 */
.L_x_2102:
[----:B-1-3--:R1:W3:Y:S01]  /*1f850*/  LDS.128 R8, [R213+0x3800] ;  /* 0x00380000d5087984 */ /* 0x00a2e20000000c00 */
[----:B------:R-:W-:Y:S05]  /*1f860*/  @P4 EXIT ;  /* 0x000000000000494d */ /* 0x000fea0003800000 */
[----:B--2---:R2:W1:Y:S01]  /*1f870*/  LDS.128 R16, [R213+0x5800] ;  /* 0x00580000d5107984 */ /* 0x0044620000000c00 */
[----:B------:R-:W5:Y:S01]  /*1f880*/  LDCU UR8, c[0x0][0x440] ;  /* 0x00008800ff0877ac */ /* 0x000f620008000800 */
[----:B------:R-:W-:Y:S01]  /*1f890*/  IADD3 R7, P0, PT, R0, 0x30, RZ ;  /* 0x0000003000077810 */ /* 0x000fe20007f1e0ff */
[----:B----4-:R-:W-:Y:S01]  /*1f8a0*/  IMAD.MOV.U32 R20, RZ, RZ, R6 ;  /* 0x000000ffff147224 */ /* 0x010fe200078e0006 */
[----:B------:R-:W4:Y:S03]  /*1f8b0*/  LDCU.64 UR4, c[0x0][0x3f0] ;  /* 0x00007e00ff0477ac */ /* 0x000f260008000a00 */
        /* <DEDUP_REMOVED lines=9> */
[----:B----4-:R-:W-:-:S04]  /*1f950*/  LEA R4, P3, R20, UR4, 0x1 ;  /* 0x0000000414047c11 */ /* 0x010fc8000f8608ff */
[----:B------:R-:W-:-:S05]  /*1f960*/  LEA.HI.X R5, R20, UR5, R0, 0x1, P3 ;  /* 0x0000000514057c11 */ /* 0x000fca00098f0c00 */
[----:B------:R2:W-:Y:S04]  /*1f970*/  @!P2 STG.E.128 desc[UR6][R4.64], R12 ;  /* 0x0000000c0400a986 */ /* 0x0005e8000c101d06 */
[----:B---3--:R2:W-:Y:S01]  /*1f980*/  @!P1 STG.E.128 desc[UR6][R4.64+0x80], R8 ;  /* 0x0000800804009986 */ /* 0x0085e2000c101d06 */
[----:B------:R-:W-:Y:S05]  /*1f990*/  @P0 EXIT ;  /* 0x000000000000094d */ /* 0x000fea0003800000 */
[----:B-1----:R-:W-:Y:S01]  /*1f9a0*/  STG.E.128 desc[UR6][R4.64+0x100], R16 ;  /* 0x0001001004007986 */ /* 0x002fe2000c101d06 */
[----:B------:R-:W-:Y:S05]  /*1f9b0*/  EXIT ;  /* 0x000000000000794d */ /* 0x000fea0003800000 */
.L_x_2104:
        /* <DEDUP_REMOVED lines=12> */
.L_x_6883:


//--------------------- .text._ZN5flash24flash_fwd_splitkv_kernelI23Flash_fwd_kernel_traitsILi192ELi64ELi64ELi4ELb0ELb0EN7cutlass10bfloat16_tE19Flash_kernel_traitsILi192ELi64ELi64ELi4ES3_EELb0ELb1ELb0ELb0ELb0ELb1ELb0ELb1EEEvNS_16Flash_fwd_paramsE --------------------------
	.section	.text._ZN5flash24flash_fwd_splitkv_kernelI23Flash_fwd_kernel_traitsILi192ELi64ELi64ELi4ELb0ELb0EN7cutlass10bfloat16_tE19Flash_kernel_traitsILi192ELi64ELi64ELi4ES3_EELb0ELb1ELb0ELb0ELb0ELb1ELb0ELb1EEEvNS_16Flash_fwd_paramsE,"ax",@progbits
	.align	128
        .global         _ZN5flash24flash_fwd_splitkv_kernelI23Flash_fwd_kernel_traitsILi192ELi64ELi64ELi4ELb0ELb0EN7cutlass10bfloat16_tE19Flash_kernel_traitsILi192ELi64ELi64ELi4ES3_EELb0ELb1ELb0ELb0ELb0ELb1ELb0ELb1EEEvNS_16Flash_fwd_paramsE
        .type           _ZN5flash24flash_fwd_splitkv_kernelI23Flash_fwd_kernel_traitsILi192ELi64ELi64ELi4ELb0ELb0EN7cutlass10bfloat16_tE19Flash_kernel_traitsILi192ELi64ELi64ELi4ES3_EELb0ELb1ELb0ELb0ELb0ELb1ELb0ELb1EEEvNS_16Flash_fwd_paramsE,@function
        .size           _ZN5flash24flash_fwd_splitkv_kernelI23Flash_fwd_kernel_traitsILi192ELi64ELi64ELi4ELb0ELb0EN7cutlass10bfloat16_tE19Flash_kernel_traitsILi192ELi64ELi64ELi4ES3_EELb0ELb1ELb0ELb0ELb0ELb1ELb0ELb1EEEvNS_16Flash_fwd_paramsE,(.L_x_6884 - _ZN5flash24flash_fwd_splitkv_kernelI23Flash_fwd_kernel_traitsILi192ELi64ELi64ELi4ELb0ELb0EN7cutlass10bfloat16_tE19Flash_kernel_traitsILi192ELi64ELi64ELi4ES3_EELb0ELb1ELb0ELb0ELb0ELb1ELb0ELb1EEEvNS_16Flash_fwd_paramsE)
        .other          _ZN5flash24flash_fwd_splitkv_kernelI23Flash_fwd_kernel_traitsILi192ELi64ELi64ELi4ELb0ELb0EN7cutlass10bfloat16_tE19Flash_kernel_traitsILi192ELi64ELi64ELi4ES3_EELb0ELb1ELb0ELb0ELb0ELb1ELb0ELb1EEEvNS_16Flash_fwd_paramsE,@"STO_CUDA_ENTRY STV_DEFAULT"
_ZN5flash24flash_fwd_splitkv_kernelI23Flash_fwd_kernel_traitsILi192ELi64ELi64ELi4ELb0ELb0EN7cutlass10bfloat16_tE19Flash_kernel_traitsILi192ELi64ELi64ELi4ES3_EELb0ELb1ELb0ELb0ELb0ELb1ELb0ELb1EEEvNS_16Flash_fwd_paramsE:
.text._ZN5flash24flash_fwd_splitkv_kernelI23Flash_fwd_kernel_traitsILi192ELi64ELi64ELi4ELb0ELb0EN7cutlass10bfloat16_tE19Flash_kernel_traitsILi192ELi64ELi64ELi4ES3_EELb0ELb1ELb0ELb0ELb0ELb1ELb0ELb1EEEvNS_16Flash_fwd_paramsE:
        /* <DEDUP_REMOVED lines=51> */
.L_x_2105:
        /* <DEDUP_REMOVED lines=44> */
[----:B--2---:R-:W-:-:S02]  /*05f0*/  IMAD R17, R4, UR9, R13 ;  /* 0x0000000904117c24 */ /* 0x004fc4000f8e020d */
[----:B-1----:R-:W-:-:S04]  /*0600*/  @P0 IMAD.WIDE.U32 R8, R200, R2, RZ ;  /* 0x00000002c8080225 */ /* 0x002fc800078e00ff */
[C---:B-----5:R-:W-:Y:S01]  /*0610*/  @!P0 IMAD.WIDE.U32 R14, R5.reuse, R6, RZ ;  /* 0x00000006050e8225 */ /* 0x060fe200078e00ff */
[----:B------:R-:W-:Y:S02]  /*0620*/  LOP3.LUT R6, R0, 0x38, RZ, 0xc0, !PT ;  /* 0x0000003800067812 */ /* 0x000fe400078ec0ff */
[----:B------:R-:W-:Y:S01]  /*0630*/  @P0 MOV R14, R8 ;  /* 0x00000008000e0202 */ /* 0x000fe20000000f00 */
[----:B------:R-:W-:Y:S01]  /*0640*/  @!P0 IMAD R0, R5, R7, R15 ;  /* 0x0000000705008224 */ /* 0x000fe200078e020f */
[----:B------:R-:W-:Y:S01]  /*0650*/  LOP3.LUT R8, R6, 0x80, RZ, 0xfc, !PT ;  /* 0x0000008006087812 */ /* 0x000fe200078efcff */
[----:B------:R-:W-:Y:S02]  /*0660*/  IMAD.MOV.U32 R7, RZ, RZ, RZ ;  /* 0x000000ffff077224 */ /* 0x000fe400078e00ff */
[----:B------:R-:W-:Y:S01]  /*0670*/  @P0 IMAD R0, R200, R3, R9 ;  /* 0x00000003c8000224 */ /* 0x000fe200078e0209 */
[----:B------:R-:W-:Y:S01]  /*0680*/  IADD3 R9, PT, PT, R63, 0x20, RZ ;  /* 0x000000203f097810 */ /* 0x000fe20007ffe0ff */
[----:B------:R-:W-:-:S04]  /*0690*/  IMAD.WIDE.U32 R10, R66, R2, R6 ;  /* 0x00000002420a7225 */ /* 0x000fc800078e0006 */
[----:B------:R-:W-:Y:S01]  /*06a0*/  IMAD R5, R66, R3, R11 ;  /* 0x0000000342057224 */ /* 0x000fe200078e020b */
[----:B------:R-:W-:Y:S01]  /*06b0*/  IADD3 R14, P0, PT, R14, R10, RZ ;  /* 0x0000000a0e0e7210 */ /* 0x000fe20007f1e0ff */
[----:B------:R-:W-:Y:S01]  /*06c0*/  VIADD R11, R63, 0x10 ;  /* 0x000000103f0b7836 */ /* 0x000fe20000000000 */
[----:B------:R-:W-:-:S03]  /*06d0*/  LOP3.LUT R10, R6, 0x40, RZ, 0xfc, !PT ;  /* 0x00000040060a7812 */ /* 0x000fc600078efcff */
[----:B------:R-:W-:Y:S01]  /*06e0*/  IMAD.X R15, R0, 0x1, R5, P0 ;  /* 0x00000001000f7824 */ /* 0x000fe200000e0605 */
[----:B------:R-:W-:Y:S01]  /*06f0*/  IADD3 R0, PT, PT, -R66, R201, RZ ;  /* 0x000000c942007210 */ /* 0x000fe20007ffe1ff */
[----:B----4-:R-:W-:Y:S01]  /*0700*/  IMAD R66, R17, UR8, R66 ;  /* 0x0000000811427c24 */ /* 0x010fe2000f8e0242 */
[----:B------:R-:W-:Y:S01]  /*0710*/  IADD3 R5, PT, PT, R63, 0x30, RZ ;  /* 0x000000303f057810 */ /* 0x000fe20007ffe0ff */
[----:B---3--:R-:W-:Y:S01]  /*0720*/  IMAD.WIDE.U32 R14, R13, UR4, R14 ;  /* 0x000000040d0e7c25 */ /* 0x008fe2000f8e000e */
[-C--:B------:R-:W-:Y:S02]  /*0730*/  ISETP.GE.AND P0, PT, R63, R0.reuse, PT ;  /* 0x000000003f00720c */ /* 0x080fe40003f06270 */
        /* <DEDUP_REMOVED lines=18> */
.L_x_2108:
[----:B------:R-:W-:Y:S05]  /*0860*/  BSYNC.RECONVERGENT B0 ;  /* 0x0000000000007941 */ /* 0x000fea0003800200 */
.L_x_2107:
[----:B------:R-:W-:Y:S04]  /*0870*/  BSSY.RECONVERGENT B0, `(.L_x_2109) ;  /* 0x0000014000007945 */ /* 0x000fe80003800200 */
[----:B------:R-:W-:Y:S05]  /*0880*/  @P3 BRA `(.L_x_2110) ;  /* 0x0000000000483947 */ /* 0x000fea0003800000 */
[----:B------:R-:W2:Y:S01]  /*0890*/  LDCU UR8, c[0x0][0x440] ;  /* 0x00008800ff0877ac */ /* 0x000ea20008000800 */
[----:B-1----:R-:W-:Y:S01]  /*08a0*/  IADD3 R13, P0, PT, R63, 0x10, RZ ;  /* 0x000000103f0d7810 */ /* 0x002fe20007f1e0ff */
[----:B------:R-:W-:Y:S01]  /*08b0*/  IMAD.MOV.U32 R16, RZ, RZ, R14 ;  /* 0x000000ffff107224 */ /* 0x000fe200078e000e */
        /* <DEDUP_REMOVED lines=15> */
.L_x_2110:
[----:B------:R-:W-:Y:S05]  /*09b0*/  BSYNC.RECONVERGENT B0 ;  /* 0x0000000000007941 */ /* 0x000fea0003800200 */
.L_x_2109:
[----:B------:R-:W-:Y:S04]  /*09c0*/  BSSY.RECONVERGENT B0, `(.L_x_2111) ;  /* 0x0000014000007945 */ /* 0x000fe80003800200 */
[----:B------:R-:W-:Y:S05]  /*09d0*/  @P2 BRA `(.L_x_2112) ;  /* 0x0000000000482947 */ /* 0x000fea0003800000 */
[----:B------:R-:W3:Y:S01]  /*09e0*/  LDCU UR8, c[0x0][0x440] ;  /* 0x00008800ff0877ac */ /* 0x000ee20008000800 */
[----:B-12---:R-:W-:Y:S01]  /*09f0*/  IADD3 R13, P0, PT, R63, 0x20, RZ ;  /* 0x000000203f0d7810 */ /* 0x006fe20007f1e0ff */
[----:B------:R-:W-:Y:S01]  /*0a00*/  IMAD.MOV.U32 R16, RZ, RZ, R14 ;  /* 0x000000ffff107224 */ /* 0x000fe200078e000e */
[----:B------:R-:W1:Y:S03]  /*0a10*/  LDCU.64 UR4, c[0x0][0x3f0] ;  /* 0x00007e00ff0477ac */ /* 0x000e660008000a00 */
        /* <DEDUP_REMOVED lines=14> */
.L_x_2112:
[----:B------:R-:W-:Y:S05]  /*0b00*/  BSYNC.RECONVERGENT B0 ;  /* 0x0000000000007941 */ /* 0x000fea0003800200 */
.L_x_2111:
[----:B------:R-:W-:Y:S04]  /*0b10*/  BSSY.RECONVERGENT B0, `(.L_x_2113) ;  /* 0x0000013000007945 */ /* 0x000fe80003800200 */
[----:B------:R-:W-:Y:S05]  /*0b20*/  @P1 BRA `(.L_x_2114) ;  /* 0x0000000000441947 */ /* 0x000fea0003800000 */
[----:B------:R-:W4:Y:S01]  /*0b30*/  LDCU UR8, c[0x0][0x440] ;  /* 0x00008800ff0877ac */ /* 0x000f220008000800 */
[----:B-123--:R-:W-:Y:S01]  /*0b40*/  IADD3 R13, P0, PT, R63, 0x30, RZ ;  /* 0x000000303f0d7810 */ /* 0x00efe20007f1e0ff */
[----:B------:R-:W1:Y:S04]  /*0b50*/  LDCU.64 UR4, c[0x0][0x3f0] ;  /* 0x00007e00ff0477ac */ /* 0x000e680008000a00 */
        /* <DEDUP_REMOVED lines=9> */
[----:B-1----:R-:W-:-:S04]  /*0bf0*/  LEA R2, P3, R14, UR4, 0x1 ;  /* 0x000000040e027c11 */ /* 0x002fc8000f8608ff */
[----:B------:R-:W-:-:S05]  /*0c00*/  LEA.HI.X R3, R14, UR5, R3, 0x1, P3 ;  /* 0x000000050e037c11 */ /* 0x000fca00098f0c03 */
[----:B------:R4:W-:Y:S04]  /*0c10*/  @!P2 STG.E.128 desc[UR6][R2.64], RZ ;  /* 0x000000ff0200a986 */ /* 0x0009e8000c101d06 */
[----:B------:R4:W-:Y:S04]  /*0c20*/  @!P1 STG.E.128 desc[UR6][R2.64+0x80], RZ ;  /* 0x000080ff02009986 */ /* 0x0009e8000c101d06 */
[----:B------:R4:W-:Y:S02]  /*0c30*/  @!P0 STG.E.128 desc[UR6][R2.64+0x100], RZ ;  /* 0x000100ff02008986 */ /* 0x0009e4000c101d06 */
.L_x_2114:
[----:B------:R-:W-:Y:S05]  /*0c40*/  BSYNC.RECONVERGENT B0 ;  /* 0x0000000000007941 */ /* 0x000fea0003800200 */
.L_x_2113:
        /* <DEDUP_REMOVED lines=20> */
.L_x_2106:
        /* <DEDUP_REMOVED lines=10> */
.L_x_2115:
        /* <DEDUP_REMOVED lines=104> */
.L_x_2116:
        /* <DEDUP_REMOVED lines=16> */
.L_x_2118:
[----:B------:R-:W2:Y:S01]  /*15b0*/  LDC.64 R6, c[0x0][0x3b8] ;  /* 0x0000ee00ff067b82 */ /* 0x000ea20000000a00 */
[----:B-1----:R-:W-:-:S05]  /*15c0*/  IADD3 R2, PT, PT, R0, R9, RZ ;  /* 0x0000000900027210 */ /* 0x002fca0007ffe0ff */
[C---:B--2---:R-:W-:Y:S02]  /*15d0*/  IMAD R17, R2.reuse, R7, RZ ;  /* 0x0000000702117224 */ /* 0x044fe400078e02ff */
[----:B------:R-:W-:-:S05]  /*15e0*/  IMAD.WIDE.U32 R2, R2, R6, RZ ;  /* 0x0000000602027225 */ /* 0x000fca00078e00ff */
[----:B------:R-:W-:Y:S02]  /*15f0*/  IADD3 R17, PT, PT, R3, R17, RZ ;  /* 0x0000001103117210 */ /* 0x000fe40007ffe0ff */
[----:B------:R-:W-:Y:S02]  /*1600*/  MOV R12, R2 ;  /* 0x00000002000c7202 */ /* 0x000fe40000000f00 */
.L_x_2119:
        /* <DEDUP_REMOVED lines=14> */
.L_x_2120:
[----:B------:R-:W1:Y:S01]  /*16f0*/  LDC.64 R2, c[0x0][0x3c0] ;  /* 0x0000f000ff027b82 */ /* 0x000e620000000a00 */
[----:B------:R-:W-:-:S05]  /*1700*/  IADD3 R0, PT, PT, R0, R9, RZ ;  /* 0x0000000900007210 */ /* 0x000fca0007ffe0ff */
[C---:B-1----:R-:W-:Y:S02]  /*1710*/  IMAD R19, R0.reuse, R3, RZ ;  /* 0x0000000300137224 */ /* 0x042fe400078e02ff */
[----:B------:R-:W-:-:S05]  /*1720*/  IMAD.WIDE.U32 R8, R0, R2, RZ ;  /* 0x0000000200087225 */ /* 0x000fca00078e00ff */
[----:B------:R-:W-:Y:S02]  /*1730*/  IADD3 R19, PT, PT, R9, R19, RZ ;  /* 0x0000001309137210 */ /* 0x000fe40007ffe0ff */
[----:B------:R-:W-:-:S07]  /*1740*/  MOV R18, R8 ;  /* 0x0000000800127202 */ /* 0x000fce0000000f00 */
.L_x_2121:
        /* <DEDUP_REMOVED lines=47> */
.L_x_2117:
[----:B------:R-:W-:Y:S01]  /*1a40*/  IMAD.MOV.U32 R50, RZ, RZ, RZ ;  /* 0x000000ffff327224 */ /* 0x000fe200078e00ff */
[----:B------:R-:W1:Y:S01]  /*1a50*/  LDC.64 R110, c[0x0][0x3b0] ;  /* 0x0000ec00ff6e7b82 */ /* 0x000e620000000a00 */
[----:B------:R-:W-:Y:S01]  /*1a60*/  IMAD.SHL.U32 R81, R63, 0x8, RZ ;  /* 0x000000083f517824 */ /* 0x000fe200078e00ff */
[----:B------:R-:W2:Y:S03]  /*1a70*/  LDCU.64 UR4, c[0x0][0x390] ;  /* 0x00007200ff0477ac */ /* 0x000ea60008000a00 */
[----:B------:R3:W5:Y:S01]  /*1a80*/  @P2 LDG.E R50, desc[UR6][R114.64] ;  /* 0x0000000672322981 */ /* 0x000762000c1e1900 */
[----:B------:R-:W-:Y:S01]  /*1a90*/  ISETP.NE.AND P2, PT, R200, -0x1, PT ;  /* 0xffffffffc800780c */ /* 0x000fe20003f45270 */
[C---:B------:R-:W-:Y:S01]  /*1aa0*/  IMAD.SHL.U32 R65, R2.reuse, 0x10, RZ ;  /* 0x0000001002417824 */ /* 0x040fe200078e00ff */
[----:B------:R-:W-:Y:S01]  /*1ab0*/  LOP3.LUT R12, R81, 0x38, RZ, 0xc0, !PT ;  /* 0x00000038510c7812 */ /* 0x000fe200078ec0ff */
[----:B------:R-:W4:Y:S01]  /*1ac0*/  LDC R4, c[0x0][0x450] ;  /* 0x00011400ff047b82 */ /* 0x000f220000000800 */
[----:B------:R-:W-:Y:S01]  /*1ad0*/  SHF.R.U32.HI R112, RZ, 0x3, R63 ;  /* 0x00000003ff707819 */ /* 0x000fe2000001163f */
[----:B------:R-:W2:Y:S01]  /*1ae0*/  LDCU.64 UR10, c[0x0][0x3c8] ;  /* 0x00007900ff0a77ac */ /* 0x000ea20008000a00 */
[----:B------:R-:W-:Y:S01]  /*1af0*/  SHF.L.U64.HI R68, R2, 0x4, R3 ;  /* 0x0000000402447819 */ /* 0x000fe20000010203 */
[C---:B------:R-:W-:Y:S01]  /*1b00*/  IMAD.SHL.U32 R75, R63.reuse, 0x4, RZ ;  /* 0x000000043f4b7824 */ /* 0x040fe200078e00ff */
[----:B------:R-:W-:Y:S01]  /*1b10*/  SHF.L.U32 R70, R63, 0x6, RZ ;  /* 0x000000063f467819 */ /* 0x000fe200000006ff */
[----:B------:R-:W3:Y:S01]  /*1b20*/  LDCU.64 UR8, c[0x0][0x388] ;  /* 0x00007100ff0877ac */ /* 0x000ee20008000a00 */
[----:B------:R-:W-:Y:S01]  /*1b30*/  IMAD.MOV.U32 R113, RZ, RZ, RZ ;  /* 0x000000ffff717224 */ /* 0x000fe200078e00ff */
[----:B------:R-:W-:Y:S01]  /*1b40*/  SHF.R.U32.HI R69, RZ, 0x1, R63 ;  /* 0x00000001ff457819 */ /* 0x000fe2000001163f */
[----:B------:R-:W-:Y:S01]  /*1b50*/  VIADD R64, R134, 0xffffffff ;  /* 0xffffffff86407836 */ /* 0x000fe20000000000 */
[----:B------:R-:W2:Y:S01]  /*1b60*/  @!P2 LDC.64 R8, c[0x0][0x398] ;  /* 0x0000e600ff08ab82 */ /* 0x000ea20000000a00 */
[----:B------:R-:W-:Y:S01]  /*1b70*/  LOP3.LUT R75, R75, 0x1c, RZ, 0xc0, !PT ;  /* 0x0000001c4b4b7812 */ /* 0x000fe200078ec0ff */
[----:B------:R-:W-:Y:S01]  /*1b80*/  IMAD.SHL.U32 R49, R6, 0x10, RZ ;  /* 0x0000001006317824 */ /* 0x000fe200078e00ff */
[----:B------:R-:W-:Y:S01]  /*1b90*/  LOP3.LUT R70, R70, 0x1c0, RZ, 0xc0, !PT ;  /* 0x000001c046467812 */ /* 0x000fe200078ec0ff */
[----:B------:R-:W-:Y:S01]  /*1ba0*/  IMAD.SHL.U32 R133, R64, 0x40, RZ ;  /* 0x0000004040857824 */ /* 0x000fe200078e00ff */
[----:B------:R-:W-:Y:S01]  /*1bb0*/  SHF.L.U64.HI R60, R6, 0x4, R7 ;  /* 0x00000004063c7819 */ /* 0x000fe20000010207 */
[----:B-1----:R-:W-:Y:S01]  /*1bc0*/  @P2 IMAD.WIDE.U32 R20, R200, R110, RZ ;  /* 0x0000006ec8142225 */ /* 0x002fe200078e00ff */
[----:B------:R-:W-:-:S04]  /*1bd0*/  LOP3.LUT R70, R70, 0x38, R81, 0xf8, !PT ;  /* 0x0000003846467812 */ /* 0x000fc800078ef851 */
[----:B------:R-:W-:Y:S02]  /*1be0*/  LOP3.LUT R67, R70, 0x8, R69, 0x78, !PT ;  /* 0x0000000846437812 */ /* 0x000fe400078e7845 */
[----:B----4-:R-:W-:-:S04]  /*1bf0*/  LEA.HI R77, R4, R4, RZ, 0x1 ;  /* 0x00000004044d7211 */ /* 0x010fc800078f08ff */
[----:B------:R-:W-:-:S05]  /*1c00*/  SHF.R.S32.HI R77, RZ, 0x1, R77 ;  /* 0x00000001ff4d7819 */ /* 0x000fca000001144d */
[----:B------:R-:W-:Y:S02]  /*1c10*/  IMAD R76, R112, R77, R75 ;  /* 0x0000004d704c7224 */ /* 0x000fe400078e024b */
[----:B--2---:R-:W-:-:S03]  /*1c20*/  @!P2 IMAD.WIDE.U32 R22, R5, R8, RZ ;  /* 0x000000080516a225 */ /* 0x004fc600078e00ff */
        /* <DEDUP_REMOVED lines=15> */
[----:B------:R-:W-:-:S03]  /*1d20*/  SHF.R.S32.HI R2, RZ, 0x1f, R73 ;  /* 0x0000001fff027819 */ /* 0x000fc60000011449 */
[----:B------:R-:W-:Y:S01]  /*1d30*/  IMAD R85, R112, R3, R19 ;  /* 0x0000000370557224 */ /* 0x000fe200078e0213 */
[----:B------:R-:W-:Y:S01]  /*1d40*/  LEA.HI R2, R2, R73, RZ, 0x6 ;  /* 0x0000004902027211 */ /* 0x000fe200078f30ff */
[----:B------:R-:W-:Y:S02]  /*1d50*/  IMAD.SHL.U32 R84, R18, 0x2, RZ ;  /* 0x0000000212547824 */ /* 0x000fe400078e00ff */
[----:B------:R-:W-:Y:S01]  /*1d60*/  IMAD.WIDE.U32 R20, R112, R6, R20 ;  /* 0x0000000670147225 */ /* 0x000fe200078e0014 */
[----:B------:R-:W-:Y:S02]  /*1d70*/  SHF.R.S32.HI R2, RZ, 0x6, R2 ;  /* 0x00000006ff027819 */ /* 0x000fe40000011402 */
[----:B------:R-:W-:Y:S01]  /*1d80*/  SHF.L.U64.HI R85, R18, 0x1, R85 ;  /* 0x0000000112557819 */ /* 0x000fe20000010255 */
[----:B------:R-:W-:Y:S01]  /*1d90*/  IMAD R87, R112, R7, R21 ;  /* 0x0000000770577224 */ /* 0x000fe200078e0215 */
[----:B------:R-:W-:Y:S01]  /*1da0*/  IADD3 R84, P2, PT, R84, UR4, RZ ;  /* 0x0000000454547c10 */ /* 0x000fe2000ff5e0ff */
[----:B------:R-:W-:Y:S01]  /*1db0*/  IMAD.WIDE.U32 R10, R13, UR10, R8 ;  /* 0x0000000a0d0a7c25 */ /* 0x000fe2000f8e0008 */
[----:B------:R-:W-:-:S02]  /*1dc0*/  VIMNMX R83, PT, PT, R195, R2, !PT ;  /* 0x00000002c3537248 */ /* 0x000fc40007fe0100 */
[----:B------:R-:W-:Y:S01]  /*1dd0*/  IADD3.X R85, PT, PT, R85, UR5, RZ, P2, !PT ;  /* 0x0000000555557c10 */ /* 0x000fe200097fe4ff */
[-C--:B------:R-:W-:Y:S01]  /*1de0*/  IMAD R8, R15, R110.reuse, RZ ;  /* 0x0000006e0f087224 */ /* 0x080fe200078e02ff */
[----:B------:R-:W-:Y:S01]  /*1df0*/  ISETP.GT.U32.AND P2, PT, R134, R83, PT ;  /* 0x000000538600720c */ /* 0x000fe20003f44070 */
[----:B------:R-:W-:Y:S01]  /*1e00*/  IMAD R11, R13, UR11, R11 ;  /* 0x0000000b0d0b7c24 */ /* 0x000fe2000f8e020b */
[----:B------:R-:W-:Y:S01]  /*1e10*/  SHF.L.U32 R86, R20, 0x1, RZ ;  /* 0x0000000114567819 */ /* 0x000fe200000006ff */
[----:B------:R-:W-:Y:S01]  /*1e20*/  IMAD R71, R14, R111, R8 ;  /* 0x0000006f0e477224 */ /* 0x000fe200078e0208 */
[----:B------:R-:W-:Y:S01]  /*1e30*/  SHF.L.U64.HI R87, R20, 0x1, R87 ;  /* 0x0000000114577819 */ /* 0x000fe20000010257 */
[----:B------:R-:W-:Y:S01]  /*1e40*/  IMAD.WIDE.U32 R110, R14, R110, R10 ;  /* 0x0000006e0e6e7225 */ /* 0x000fe200078e000a */
[----:B---3--:R-:W-:Y:S02]  /*1e50*/  IADD3 R86, P3, PT, R86, UR8, RZ ;  /* 0x0000000856567c10 */ /* 0x008fe4000ff7e0ff */
[C---:B------:R-:W-:Y:S01]  /*1e60*/  LOP3.LUT R10, R12.reuse, 0x40, RZ, 0xfc, !PT ;  /* 0x000000400c0a7812 */ /* 0x040fe200078efcff */
[----:B------:R-:W-:Y:S01]  /*1e70*/  IMAD.MOV.U32 R198, RZ, RZ, R84 ;  /* 0x000000ffffc67224 */ /* 0x000fe200078e0054 */
[----:B------:R-:W-:Y:S01]  /*1e80*/  IADD3.X R87, PT, PT, R87, UR9, RZ, P3, !PT ;  /* 0x0000000957577c10 */ /* 0x000fe20009ffe4ff */
[----:B------:R-:W-:Y:S01]  /*1e90*/  IMAD.MOV.U32 R196, RZ, RZ, R86 ;  /* 0x000000ffffc47224 */ /* 0x000fe200078e0056 */
[----:B------:R-:W-:Y:S01]  /*1ea0*/  LOP3.LUT R9, R12, 0x80, RZ, 0xfc, !PT ;  /* 0x000000800c097812 */ /* 0x000fe200078efcff */
[----:B------:R-:W-:Y:S01]  /*1eb0*/  IMAD.IADD R71, R111, 0x1, R71 ;  /* 0x000000016f477824 */ /* 0x000fe200078e0247 */
[----:B------:R-:W-:Y:S01]  /*1ec0*/  MOV R199, R85 ;  /* 0x0000005500c77202 */ /* 0x000fe20000000f00 */
[----:B------:R-:W-:Y:S01]  /*1ed0*/  IMAD.MOV.U32 R197, RZ, RZ, R87 ;  /* 0x000000ffffc57224 */ /* 0x000fe200078e0057 */
        /* <DEDUP_REMOVED lines=23> */
[----:B------:R-:W-:Y:S01]  /*2050*/  IMAD R105, R134, -0x40, R62 ;  /* 0xffffffc086697824 */ /* 0x000fe200078e023e */
[----:B------:R-:W-:Y:S01]  /*2060*/  SHF.R.S32.HI R94, RZ, 0x1f, R104 ;  /* 0x0000001fff5e7819 */ /* 0x000fe20000011468 */
        /* <DEDUP_REMOVED lines=58> */
[----:B------:R-:W4:Y:S01]  /*2410*/  LDCU.64 UR14, c[0x0][0x3c0] ;  /* 0x00007800ff0e77ac */ /* 0x000f220008000a00 */
[----:B------:R-:W-:-:S02]  /*2420*/  LEA.HI.X R89, R4, UR9, R89, 0x1, P2 ;  /* 0x0000000904597c11 */ /* 0x000fc400090f0c59 */
[----:B------:R-:W-:Y:S02]  /*2430*/  LEA R14, P2, R2, UR4, 0x1 ;  /* 0x00000004020e7c11 */ /* 0x000fe4000f8408ff */
[----:B------:R-:W-:Y:S02]  /*2440*/  IADD3 R90, P1, PT, R90, UR10, RZ ;  /* 0x0000000a5a5a7c10 */ /* 0x000fe4000ff3e0ff */
[----:B------:R-:W-:Y:S01]  /*2450*/  SHF.L.U64.HI R101, R100, 0x4, R101 ;  /* 0x0000000464657819 */ /* 0x000fe20000010265 */
[----:B------:R-:W-:Y:S01]  /*2460*/  IMAD.MOV.U32 R100, RZ, RZ, R134 ;  /* 0x000000ffff647224 */ /* 0x000fe200078e0086 */
[C---:B------:R-:W-:Y:S02]  /*2470*/  SHF.R.S64 R99, R0.reuse, 0x1f, R97 ;  /* 0x0000001f00637819 */ /* 0x040fe40000001061 */
        /* <DEDUP_REMOVED lines=8> */
.L_x_2190:
        /* <DEDUP_REMOVED lines=11> */
[----:B------:R-:W2:Y:S04]  /*25b0*/  @!P1 LDG.E.128 R24, desc[UR6][R88.64] ;  /* 0x0000000658189981 */ /* 0x000ea8000c1e1d00 */
[----:B--2---:R2:W-:Y:S01]  /*25c0*/  @!P1 STG.E.128 desc[UR6][R84.64], R24 ;  /* 0x0000001854009986 */ /* 0x0045e2000c101d06 */
[----:B------:R-:W-:Y:S03]  /*25d0*/  ISETP.GE.AND P1, PT, R9, UR17, PT ;  /* 0x0000001109007c0c */ /* 0x000fe6000bf26270 */
[----:B------:R-:W4:Y:S04]  /*25e0*/  @!P2 LDG.E.128 R20, desc[UR6][R88.64+0x80] ;  /* 0x000080065814a981 */ /* 0x000f28000c1e1d00 */
[----:B----4-:R2:W-:Y:S06]  /*25f0*/  @!P2 STG.E.128 desc[UR6][R84.64+0x80], R20 ;  /* 0x000080145400a986 */ /* 0x0105ec000c101d06 */
[----:B------:R-:W4:Y:S04]  /*2600*/  @!P1 LDG.E.128 R4, desc[UR6][R88.64+0x100] ;  /* 0x0001000658049981 */ /* 0x000f28000c1e1d00 */
[----:B----4-:R2:W-:Y:S02]  /*2610*/  @!P1 STG.E.128 desc[UR6][R84.64+0x100], R4 ;  /* 0x0001000454009986 */ /* 0x0105e4000c101d06 */
.L_x_2124:
[----:B-1-3--:R-:W-:Y:S05]  /*2620*/  BSYNC.RECONVERGENT B0 ;  /* 0x0000000000007941 */ /* 0x00afea0003800200 */
.L_x_2123:
        /* <DEDUP_REMOVED lines=9> */
[----:B--2---:R-:W2:Y:S04]  /*26c0*/  @!P2 LDG.E.128 R24, desc[UR6][R28.64] ;  /* 0x000000061c18a981 */ /* 0x004ea8000c1e1d00 */
[----:B--2---:R1:W-:Y:S01]  /*26d0*/  @!P2 STG.E.128 desc[UR6][R18.64], R24 ;  /* 0x000000181200a986 */ /* 0x0043e2000c101d06 */
[----:B------:R-:W-:Y:S05]  /*26e0*/  ISETP.GE.AND P2, PT, R9, UR17, PT ;  /* 0x0000001109007c0c */ /* 0x000fea000bf46270 */
[----:B------:R-:W2:Y:S04]  /*26f0*/  @!P1 LDG.E.128 R20, desc[UR6][R28.64+0x80] ;  /* 0x000080061c149981 */ /* 0x000ea8000c1e1d00 */
[----:B--2---:R1:W-:Y:S04]  /*2700*/  @!P1 STG.E.128 desc[UR6][R18.64+0x80], R20 ;  /* 0x0000801412009986 */ /* 0x0043e8000c101d06 */
[----:B------:R-:W2:Y:S04]  /*2710*/  @!P2 LDG.E.128 R4, desc[UR6][R28.64+0x100] ;  /* 0x000100061c04a981 */ /* 0x000ea8000c1e1d00 */
[----:B--2---:R1:W-:Y:S02]  /*2720*/  @!P2 STG.E.128 desc[UR6][R18.64+0x100], R4 ;  /* 0x000100041200a986 */ /* 0x0043e4000c101d06 */
.L_x_2126:
[----:B------:R-:W-:Y:S05]  /*2730*/  BSYNC.RECONVERGENT B0 ;  /* 0x0000000000007941 */ /* 0x000fea0003800200 */
.L_x_2125:
        /* <DEDUP_REMOVED lines=20> */
.L_x_2128:
[----:B------:R-:W-:Y:S05]  /*2880*/  BSYNC.RECONVERGENT B0 ;  /* 0x0000000000007941 */ /* 0x000fea0003800200 */
.L_x_2127:
[----:B------:R-:W-:Y:S01]  /*2890*/  ISETP.NE.AND P1, PT, R11, RZ, PT ;  /* 0x000000ff0b00720c */ /* 0x000fe20003f25270 */
[----:B------:R-:W-:Y:S01]  /*28a0*/  BSSY.RECONVERGENT B0, `(.L_x_2129) ;  /* 0x0000014000007945 */ /* 0x000fe20003800200 */
[----:B------:R-:W-:Y:S03]  /*28b0*/  IADD3 R100, PT, PT, R100, -0x1, RZ ;  /* 0xffffffff64647810 */ /* 0x000fe60007ffe0ff */
[----:B------:R-:W-:Y:S05]  /*28c0*/  @!P3 BRA `(.L_x_2130) ;  /* 0x000000000044b947 */ /* 0x000fea0003800000 */
[----:B------:R-:W1:Y:S01]  /*28d0*/  LDC.64 R2, c[0x0][0x4b0] ;  /* 0x00012c00ff027b82 */ /* 0x000e620000000a00 */
[----:B------:R-:W-:Y:S02]  /*28e0*/  ISETP.GE.AND P2, PT, R12, UR17, PT ;  /* 0x000000110c007c0c */ /* 0x000fe4000bf46270 */
[----:B------:R-:W-:Y:S01]  /*28f0*/  ISETP.GE.AND P6, PT, R10, UR17, PT ;  /* 0x000000110a007c0c */ /* 0x000fe2000bfc6270 */
[----:B-1-3--:R-:W-:Y:S04]  /*2900*/  IMAD.WIDE.U32 R18, R2, 0x60, R88 ;  /* 0x0000006002127825 */ /* 0x00afe800078e0058 */
[----:B------:R-:W-:Y:S05]  /*2910*/  IMAD R3, R3, 0x60, RZ ;  /* 0x0000006003037824 */ /* 0x000fea00078e02ff */
[----:B------:R-:W-:Y:S02]  /*2920*/  IADD3 R19, PT, PT, R19, R3, RZ ;  /* 0x0000000313137210 */ /* 0x000fe40007ffe0ff */
[----:B------:R-:W1:Y:S03]  /*2930*/  LDC.64 R2, c[0x0][0x3c0] ;  /* 0x0000f000ff027b82 */ /* 0x000e660000000a00 */
[----:B--2---:R-:W2:Y:S01]  /*2940*/  @!P2 LDG.E.128 R4, desc[UR6][R18.64] ;  /* 0x000000061204a981 */ /* 0x004ea2000c1e1d00 */
        /* <DEDUP_REMOVED lines=9> */
.L_x_2130:
[----:B------:R-:W-:Y:S05]  /*29e0*/  BSYNC.RECONVERGENT B0 ;  /* 0x0000000000007941 */ /* 0x000fea0003800200 */
.L_x_2129:
        /* <DEDUP_REMOVED lines=16> */
.L_x_2134:
[----:B------:R-:W-:Y:S05]  /*2af0*/  BSYNC.RECONVERGENT B0 ;  /* 0x0000000000007941 */ /* 0x000fea0003800200 */
.L_x_2133:
        /* <DEDUP_REMOVED lines=8> */
[----:B--2-4-:R-:W2:Y:S04]  /*2b80*/  @!P1 LDG.E.128 R24, desc[UR6][R18.64] ;  /* 0x0000000612189981 */ /* 0x014ea8000c1e1d00 */
[----:B--2---:R1:W-:Y:S01]  /*2b90*/  @!P1 STG.E.128 desc[UR6][R2.64], R24 ;  /* 0x0000001802009986 */ /* 0x0043e2000c101d06 */
[----:B------:R-:W-:Y:S03]  /*2ba0*/  ISETP.GE.AND P1, PT, R9, UR17, PT ;  /* 0x0000001109007c0c */ /* 0x000fe6000bf26270 */
[----:B------:R-:W2:Y:S04]  /*2bb0*/  @!P0 LDG.E.128 R20, desc[UR6][R18.64+0x80] ;  /* 0x0000800612148981 */ /* 0x000ea8000c1e1d00 */
[----:B--2---:R1:W-:Y:S06]  /*2bc0*/  @!P0 STG.E.128 desc[UR6][R2.64+0x80], R20 ;  /* 0x0000801402008986 */ /* 0x0043ec000c101d06 */
[----:B------:R-:W2:Y:S04]  /*2bd0*/  @!P1 LDG.E.128 R4, desc[UR6][R18.64+0x100] ;  /* 0x0001000612049981 */ /* 0x000ea8000c1e1d00 */
[----:B--2---:R1:W-:Y:S02]  /*2be0*/  @!P1 STG.E.128 desc[UR6][R2.64+0x100], R4 ;  /* 0x0001000402009986 */ /* 0x0043e4000c101d06 */
.L_x_2136:
[----:B------:R-:W-:Y:S05]  /*2bf0*/  BSYNC.RECONVERGENT B0 ;  /* 0x0000000000007941 */ /* 0x000fea0003800200 */
.L_x_2135:
        /* <DEDUP_REMOVED lines=17> */
.L_x_2138:
[----:B------:R-:W-:Y:S05]  /*2d10*/  BSYNC.RECONVERGENT B0 ;  /* 0x0000000000007941 */ /* 0x000fea0003800200 */
.L_x_2137:
        /* <DEDUP_REMOVED lines=22> */
.L_x_2132:
        /* <DEDUP_REMOVED lines=55> */
.L_x_2144:
[----:B------:R-:W-:Y:S05]  /*31f0*/  BSYNC.RECONVERGENT B0 ;  /* 0x0000000000007941 */ /* 0x000fea0003800200 */
.L_x_2143:
        /* <DEDUP_REMOVED lines=48> */
.L_x_2146:
[----:B------:R-:W-:Y:S05]  /*3500*/  BSYNC.RECONVERGENT B0 ;  /* 0x0000000000007941 */ /* 0x000fea0003800200 */
.L_x_2145:
        /* <DEDUP_REMOVED lines=47> */
.L_x_2142:
[----:B------:R-:W-:Y:S05]  /*3800*/  BSYNC.RECONVERGENT B1 ;  /* 0x0000000000017941 */ /* 0x000fea0003800200 */
.L_x_2141:
        /* <DEDUP_REMOVED lines=64> */
.L_x_2150:
[----:B------:R-:W-:Y:S05]  /*3c10*/  BSYNC.RECONVERGENT B0 ;  /* 0x0000000000007941 */ /* 0x000fea0003800200 */
.L_x_2149:
        /* <DEDUP_REMOVED lines=48> */
.L_x_2152:
[----:B------:R-:W-:Y:S05]  /*3f20*/  BSYNC.RECONVERGENT B0 ;  /* 0x0000000000007941 */ /* 0x000fea0003800200 */
.L_x_2151:
        /* <DEDUP_REMOVED lines=47> */
.L_x_2148:
[----:B------:R-:W-:Y:S05]  /*4220*/  BSYNC.RECONVERGENT B1 ;  /* 0x0000000000017941 */ /* 0x000fea0003800200 */
.L_x_2147:
        /* <DEDUP_REMOVED lines=64> */
.L_x_2156:
[----:B------:R-:W-:Y:S05]  /*4630*/  BSYNC.RECONVERGENT B0 ;  /* 0x0000000000007941 */ /* 0x000fea0003800200 */
.L_x_2155:
        /* <DEDUP_REMOVED lines=48> */
.L_x_2158:
[----:B------:R-:W-:Y:S05]  /*4940*/  BSYNC.RECONVERGENT B0 ;  /* 0x0000000000007941 */ /* 0x000fea0003800200 */
.L_x_2157:
        /* <DEDUP_REMOVED lines=47> */
.L_x_2154:
[----:B------:R-:W-:Y:S05]  /*4c40*/  BSYNC.RECONVERGENT B1 ;  /* 0x0000000000017941 */ /* 0x000fea0003800200 */
.L_x_2153:
        /* <DEDUP_REMOVED lines=66> */
.L_x_2162:
[----:B------:R-:W-:Y:S05]  /*5070*/  BSYNC.RECONVERGENT B0 ;  /* 0x0000000000007941 */ /* 0x000fea0003800200 */
.L_x_2161:
        /* <DEDUP_REMOVED lines=48> */
.L_x_2164:
[----:B------:R-:W-:Y:S05]  /*5380*/  BSYNC.RECONVERGENT B0 ;  /* 0x0000000000007941 */ /* 0x000fea0003800200 */
.L_x_2163:
        /* <DEDUP_REMOVED lines=47> */
.L_x_2160:
[----:B------:R-:W-:Y:S05]  /*5680*/  BSYNC.RECONVERGENT B1 ;  /* 0x0000000000017941 */ /* 0x000fea0003800200 */
.L_x_2159:
        /* <DEDUP_REMOVED lines=8> */
.L_x_2140:
[----:B-1-3--:R-:W-:Y:S01]  /*5710*/  LEA.HI R18, R11, R11, RZ, 0x1 ;  /* 0x0000000b0b127211 */ /* 0x00afe200078f08ff */
        /* <DEDUP_REMOVED lines=12> */
[----:B------:R-:W3:Y:S11]  /*57e0*/  LDG.E.128 R52, desc[UR6][R14.64] ;  /* 0x000000060e347981 */ /* 0x000ef6000c1e1d00 */
[----:B------:R-:W-:Y:S01]  /*57f0*/  @!UPT UIADD3 URZ, UPT, UPT, URZ, URZ, URZ ;  /* 0x000000fffffff290 */ /* 0x000fe2000fffe0ff */
[----:B------:R-:W-:Y:S04]  /*5800*/  @!P0 ISETP.GE.U32.AND P1, PT, R12, R19, PT ;  /* 0x000000130c00820c */ /* 0x000fe80003f26070 */
[----:B------:R-:W-:Y:S02]  /*5810*/  @!P0 SEL R117, R18, RZ, P1 ;  /* 0x000000ff12758207 */ /* 0x000fe40000800000 */
[----:B------:R-:W-:Y:S02]  /*5820*/  @!P0 SEL R48, R116, RZ, P1 ;  /* 0x000000ff74308207 */ /* 0x000fe40000800000 */
[----:B--2-4-:R-:W-:Y:S01]  /*5830*/  @!P0 SEL R21, R19, R18, !P1 ;  /* 0x0000001213158207 */ /* 0x014fe20004800000 */
[C---:B------:R-:W-:Y:S01]  /*5840*/  @!P0 IMAD.SHL.U32 R59, R117.reuse, 0x2, RZ ;  /* 0x00000002753b8824 */ /* 0x040fe200078e00ff */
[----:B------:R-:W-:Y:S03]  /*5850*/  @!P0 SHF.L.U64.HI R48, R117, 0x1, R48 ;  /* 0x0000000175308819 */ /* 0x000fe60000010230 */
[----:B------:R-:W-:Y:S01]  /*5860*/  @!P0 IMAD.WIDE R24, R21, 0x2, R14 ;  /* 0x0000000215188825 */ /* 0x000fe200078e020e */
[C---:B------:R-:W-:Y:S05]  /*5870*/  @!P0 IADD3 R120, P1, PT, R59.reuse, R90, RZ ;  /* 0x0000005a3b788210 */ /* 0x040fea0007f3e0ff */
[C---:B------:R-:W-:Y:S01]  /*5880*/  @!P0 IMAD.X R121, R48.reuse, 0x1, R91, P1 ;  /* 0x0000000130798824 */ /* 0x040fe200008e065b */
[----:B------:R-:W-:Y:S01]  /*5890*/  @!P0 IADD3 R36, P1, PT, R59, R92, RZ ;  /* 0x0000005c3b248210 */ /* 0x000fe20007f3e0ff */
[----:B------:R-:W2:Y:S03]  /*58a0*/  @!P0 LDG.E.128 R24, desc[UR6][R24.64] ;  /* 0x0000000618188981 */ /* 0x000ea6000c1e1d00 */
[----:B------:R-:W-:Y:S02]  /*58b0*/  @!P0 IADD3.X R37, PT, PT, R48, R93, RZ, P1, !PT ;  /* 0x0000005d30258210 */ /* 0x000fe40000ffe4ff */
[----:B------:R-:W-:Y:S03]  /*58c0*/  ISETP.GE.U32.OR P1, PT, R12, R19, P0 ;  /* 0x000000130c00720c */ /* 0x000fe60000726470 */
[----:B------:R-:W4:Y:S08]  /*58d0*/  @!P0 LDG.E.128 R120, desc[UR6][R120.64] ;  /* 0x0000000678788981 */ /* 0x000f30000c1e1d00 */
[----:B------:R1:W5:Y:S01]  /*58e0*/  @!P0 LDG.E.128 R44, desc[UR6][R36.64] ;  /* 0x00000006242c8981 */ /* 0x000362000c1e1d00 */
[C---:B---3--:R-:W-:Y:S01]  /*58f0*/  @!P0 LOP3.LUT R39, R52.reuse, 0xffff0000, RZ, 0xc0, !PT ;  /* 0xffff000034278812 */ /* 0x048fe200078ec0ff */
[----:B-1----:R-:W-:Y:S01]  /*5900*/  @!P0 IMAD.U32 R37, R52, 0x10000, RZ ;  /* 0x0001000034258824 */ /* 0x002fe200078e00ff */
[----:B------:R-:W-:Y:S02]  /*5910*/  @!P0 SHF.L.U32 R40, R53, 0x10, RZ ;  /* 0x0000001035288819 */ /* 0x000fe400000006ff */
[C---:B--2---:R-:W-:Y:S01]  /*5920*/  @!P0 LOP3.LUT R30, R24.reuse, 0xffff0000, RZ, 0xc0, !PT ;  /* 0xffff0000181e8812 */ /* 0x044fe200078ec0ff */
        /* <DEDUP_REMOVED lines=61> */
.L_x_2168:
[----:B------:R-:W-:Y:S05]  /*5d00*/  BSYNC.RECONVERGENT B0 ;  /* 0x0000000000007941 */ /* 0x000fea0003800200 */
.L_x_2167:
[----:B------:R-:W-:Y:S01]  /*5d10*/  ISETP.GE.AND P0, PT, R10, R57, PT ;  /* 0x000000390a00720c */ /* 0x000fe20003f06270 */
[----:B------:R-:W-:Y:S11]  /*5d20*/  BSSY.RECONVERGENT B0, `(.L_x_2169) ;  /* 0x0000058000007945 */ /* 0x000ff60003800200 */
[----:B------:R-:W-:Y:S01]  /*5d30*/  @!UPT UIADD3 URZ, UPT, UPT, URZ, URZ, URZ ;  /* 0x000000fffffff290 */ /* 0x000fe2000fffe0ff */
[----:B------:R-:W-:Y:S05]  /*5d40*/  @P0 BRA `(.L_x_2170) ;  /* 0x0000000400540947 */ /* 0x000fea0003800000 */
[C---:B------:R-:W-:Y:S01]  /*5d50*/  ISETP.GE.AND P0, PT, R10.reuse, R11, PT ;  /* 0x0000000b0a00720c */ /* 0x040fe20003f06270 */
[----:B-1----:R-:W3:Y:S11]  /*5d60*/  LDG.E.128 R52, desc[UR6][R14.64+0x80] ;  /* 0x000080060e347981 */ /* 0x002ef6000c1e1d00 */
[----:B------:R-:W-:Y:S01]  /*5d70*/  @!UPT UIADD3 URZ, UPT, UPT, URZ, URZ, URZ ;  /* 0x000000fffffff290 */ /* 0x000fe2000fffe0ff */
[----:B------:R-:W-:Y:S02]  /*5d80*/  @!P0 ISETP.GE.U32.AND P1, PT, R10, R19, PT ;  /* 0x000000130a00820c */ /* 0x000fe40003f26070 */
[----:B------:R-:W-:Y:S02]  /*5d90*/  @!P0 IADD3 R117, P6, PT, R18, 0x40, RZ ;  /* 0x0000004012758810 */ /* 0x000fe40007fde0ff */
[----:B--2-4-:R-:W-:Y:S02]  /*5da0*/  @!P0 SEL R21, R19, R18, !P1 ;  /* 0x0000001213158207 */ /* 0x014fe40004800000 */
[----:B------:R-:W-:Y:S01]  /*5db0*/  @!P0 SEL R117, R117, 0x40, P1 ;  /* 0x0000004075758807 */ /* 0x000fe20000800000 */
[----:B------:R-:W-:Y:S02]  /*5dc0*/  @!P0 IMAD.X R48, RZ, RZ, R116, P6 ;  /* 0x000000ffff308224 */ /* 0x000fe400030e0674 */
[----:B------:R-:W-:Y:S03]  /*5dd0*/  @!P0 IMAD.WIDE R24, R21, 0x2, R14 ;  /* 0x0000000215188825 */ /* 0x000fe600078e020e */
[----:B------:R-:W-:Y:S01]  /*5de0*/  @!P0 SEL R48, R48, RZ, P1 ;  /* 0x000000ff30308207 */ /* 0x000fe20000800000 */
[C---:B------:R-:W-:Y:S02]  /*5df0*/  @!P0 IMAD.SHL.U32 R59, R117.reuse, 0x2, RZ ;  /* 0x00000002753b8824 */ /* 0x040fe400078e00ff */
[----:B------:R-:W2:Y:S01]  /*5e00*/  @!P0 LDG.E.128 R24, desc[UR6][R24.64+0x80] ;  /* 0x0000800618188981 */ /* 0x000ea2000c1e1d00 */
        /* <DEDUP_REMOVED lines=73> */
.L_x_2170:
[----:B------:R-:W-:Y:S05]  /*62a0*/  BSYNC.RECONVERGENT B0 ;  /* 0x0000000000007941 */ /* 0x000fea0003800200 */
.L_x_2169:
[----:B------:R-:W-:Y:S11]  /*62b0*/  ISETP.GE.AND P0, PT, R9, R57, PT ;  /* 0x000000390900720c */ /* 0x000ff60003f06270 */
[----:B------:R-:W-:Y:S02]  /*62c0*/  @!UPT UIADD3 URZ, UPT, UPT, URZ, URZ, URZ ;  /* 0x000000fffffff290 */ /* 0x000fe4000fffe0ff */
[----:B------:R-:W-:Y:S05]  /*62d0*/  @P0 BRA `(.L_x_2166) ;  /* 0x0000000400540947 */ /* 0x000fea0003800000 */
[C---:B------:R-:W-:Y:S01]  /*62e0*/  ISETP.GE.AND P0, PT, R9.reuse, R11, PT ;  /* 0x0000000b0900720c */ /* 0x040fe20003f06270 */
[----:B-1-3--:R-:W3:Y:S11]  /*62f0*/  LDG.E.128 R52, desc[UR6][R14.64+0x100] ;  /* 0x000100060e347981 */ /* 0x00aef6000c1e1d00 */
        /* <DEDUP_REMOVED lines=83> */
.L_x_2166:
[----:B------:R-:W-:Y:S05]  /*6830*/  BSYNC.RECONVERGENT B1 ;  /* 0x0000000000017941 */ /* 0x000fea0003800200 */
.L_x_2165:
        /* <DEDUP_REMOVED lines=12> */
[----:B-1-3--:R-:W3:Y:S11]  /*6900*/  LDG.E.128 R52, desc[UR6][R32.64] ;  /* 0x0000000620347981 */ /* 0x00aef6000c1e1d00 */
[----:B------:R-:W-:Y:S01]  /*6910*/  @!UPT UIADD3 URZ, UPT, UPT, URZ, URZ, URZ ;  /* 0x000000fffffff290 */ /* 0x000fe2000fffe0ff */
[----:B------:R-:W-:Y:S04]  /*6920*/  @!P0 ISETP.GE.U32.AND P1, PT, R12, R19, PT ;  /* 0x000000130c00820c */ /* 0x000fe80003f26070 */
[----:B------:R-:W-:Y:S02]  /*6930*/  @!P0 SEL R124, R18, RZ, P1 ;  /* 0x000000ff127c8207 */ /* 0x000fe40000800000 */
[----:B--2-4-:R-:W-:Y:S02]  /*6940*/  @!P0 SEL R21, R19, R18, !P1 ;  /* 0x0000001213158207 */ /* 0x014fe40004800000 */
[----:B------:R-:W-:Y:S02]  /*6950*/  @!P0 SEL R121, R116, RZ, P1 ;  /* 0x000000ff74798207 */ /* 0x000fe40000800000 */
[----:B------:R-:W-:Y:S01]  /*6960*/  @!P0 IADD3 R124, P1, PT, R109, R124, RZ ;  /* 0x0000007c6d7c8210 */ /* 0x000fe20007f3e0ff */
[----:B------:R-:W-:Y:S04]  /*6970*/  @!P0 IMAD.WIDE R24, R21, 0x2, R32 ;  /* 0x0000000215188825 */ /* 0x000fe800078e0220 */
[----:B------:R-:W-:Y:S02]  /*6980*/  @!P0 IMAD.X R121, R98, 0x1, R121, P1 ;  /* 0x0000000162798824 */ /* 0x000fe400008e0679 */
[C---:B------:R-:W-:Y:S01]  /*6990*/  @!P0 IMAD.SHL.U32 R125, R124.reuse, 0x2, RZ ;  /* 0x000000027c7d8824 */ /* 0x040fe200078e00ff */
[----:B------:R-:W2:Y:S02]  /*69a0*/  @!P0 LDG.E.128 R24, desc[UR6][R24.64] ;  /* 0x0000000618188981 */ /* 0x000ea4000c1e1d00 */
        /* <DEDUP_REMOVED lines=73> */
.L_x_2174:
[----:B------:R-:W-:Y:S05]  /*6e40*/  BSYNC.RECONVERGENT B0 ;  /* 0x0000000000007941 */ /* 0x000fea0003800200 */
.L_x_2173:
[----:B------:R-:W-:Y:S01]  /*6e50*/  ISETP.GE.AND P0, PT, R10, R117, PT ;  /* 0x000000750a00720c */ /* 0x000fe20003f06270 */
[----:B------:R-:W-:Y:S11]  /*6e60*/  BSSY.RECONVERGENT B0, `(.L_x_2175) ;  /* 0x0000058000007945 */ /* 0x000ff60003800200 */
[----:B------:R-:W-:Y:S01]  /*6e70*/  @!UPT UIADD3 URZ, UPT, UPT, URZ, URZ, URZ ;  /* 0x000000fffffff290 */ /* 0x000fe2000fffe0ff */
        /* <DEDUP_REMOVED lines=86> */
.L_x_2176:
[----:B------:R-:W-:Y:S05]  /*73e0*/  BSYNC.RECONVERGENT B0 ;  /* 0x0000000000007941 */ /* 0x000fea0003800200 */
.L_x_2175:
[----:B------:R-:W-:Y:S11]  /*73f0*/  ISETP.GE.AND P0, PT, R9, R117, PT ;  /* 0x000000750900720c */ /* 0x000ff60003f06270 */
[----:B------:R-:W-:Y:S02]  /*7400*/  @!UPT UIADD3 URZ, UPT, UPT, URZ, URZ, URZ ;  /* 0x000000fffffff290 */ /* 0x000fe4000fffe0ff */
[----:B------:R-:W-:Y:S05]  /*7410*/  @P0 BRA `(.L_x_2172) ;  /* 0x0000000400540947 */ /* 0x000fea0003800000 */
[C---:B------:R-:W-:Y:S01]  /*7420*/  ISETP.GE.AND P0, PT, R9.reuse, R11, PT ;  /* 0x0000000b0900720c */ /* 0x040fe20003f06270 */
[----:B-1-3--:R-:W3:Y:S11]  /*7430*/  LDG.E.128 R52, desc[UR6][R32.64+0x100] ;  /* 0x0001000620347981 */ /* 0x00aef6000c1e1d00 */
[----:B------:R-:W-:Y:S01]  /*7440*/  @!UPT UIADD3 URZ, UPT, UPT, URZ, URZ, URZ ;  /* 0x000000fffffff290 */ /* 0x000fe2000fffe0ff */
[----:B------:R-:W-:Y:S04]  /*7450*/  @!P0 ISETP.GE.U32.AND P1, PT, R9, R19, PT ;  /* 0x000000130900820c */ /* 0x000fe80003f26070 */
[----:B------:R-:W-:Y:S02]  /*7460*/  @!P0 SEL R48, R18, RZ, P1 ;  /* 0x000000ff12308207 */ /* 0x000fe40000800000 */
[----:B------:R-:W-:Y:S02]  /*7470*/  @!P0 SEL R59, R116, RZ, P1 ;  /* 0x000000ff743b8207 */ /* 0x000fe40000800000 */
[----:B------:R-:W-:Y:S02]  /*7480*/  @!P0 IADD3 R57, P5, PT, R109, R48, RZ ;  /* 0x000000306d398210 */ /* 0x000fe40007fbe0ff */
[----:B--2-4-:R-:W-:Y:S03]  /*7490*/  @!P0 SEL R21, R19, R18, !P1 ;  /* 0x0000001213158207 */ /* 0x014fe60004800000 */
[----:B------:R-:W-:Y:S02]  /*74a0*/  @!P0 IMAD.X R48, R98, 0x1, R59, P5 ;  /* 0x0000000162308824 */ /* 0x000fe400028e063b */
[----:B------:R-:W-:Y:S02]  /*74b0*/  @!P0 IMAD.SHL.U32 R117, R57, 0x2, RZ ;  /* 0x0000000239758824 */ /* 0x000fe400078e00ff */
[----:B------:R-:W-:Y:S01]  /*74c0*/  @!P0 IMAD.WIDE R24, R21, 0x2, R32 ;  /* 0x0000000215188825 */ /* 0x000fe200078e0220 */
[----:B------:R-:W-:Y:S02]  /*74d0*/  @!P0 SHF.L.U64.HI R48, R57, 0x1, R48 ;  /* 0x0000000139308819 */ /* 0x000fe40000010230 */
[C---:B------:R-:W-:Y:S02]  /*74e0*/  @!P0 IADD3 R120, P5, PT, R117.reuse, R90, RZ ;  /* 0x0000005a75788210 */ /* 0x040fe40007fbe0ff */
[----:B------:R-:W-:Y:S01]  /*74f0*/  @!P0 IADD3 R38, P1, PT, R117, R92, RZ ;  /* 0x0000005c75268210 */ /* 0x000fe20007f3e0ff */
[----:B------:R-:W2:Y:S01]  /*7500*/  @!P0 LDG.E.128 R24, desc[UR6][R24.64+0x100] ;  /* 0x0001000618188981 */ /* 0x000ea2000c1e1d00 */
[C---:B------:R-:W-:Y:S03]  /*7510*/  @!P0 IADD3.X R121, PT, PT, R48.reuse, R91, RZ, P5, !PT ;  /* 0x0000005b30798210 */ /* 0x040fe60002ffe4ff */
[----:B------:R-:W-:Y:S01]  /*7520*/  @!P0 IMAD.X R39, R48, 0x1, R93, P1 ;  /* 0x0000000130278824 */ /* 0x000fe200008e065d */
[----:B------:R-:W-:Y:S03]  /*7530*/  ISETP.GE.U32.OR P1, PT, R9, R19, P0 ;  /* 0x000000130900720c */ /* 0x000fe60000726470 */
[----:B------:R-:W4:Y:S08]  /*7540*/  @!P0 LDG.E.128 R56, desc[UR6][R120.64+0x100] ;  /* 0x0001000678388981 */ /* 0x000f30000c1e1d00 */
[----:B------:R3:W5:Y:S02]  /*7550*/  @!P0 LDG.E.128 R44, desc[UR6][R38.64+0x100] ;  /* 0x00010006262c8981 */ /* 0x000764000c1e1d00 */
[C---:B---3--:R-:W-:Y:S01]  /*7560*/  @!P0 LOP3.LUT R39, R52.reuse, 0xffff0000, RZ, 0xc0, !PT ;  /* 0xffff000034278812 */ /* 0x048fe200078ec0ff */
[----:B------:R-:W-:Y:S01]  /*7570*/  @!P0 IMAD.U32 R37, R52, 0x10000, RZ ;  /* 0x0001000034258824 */ /* 0x000fe200078e00ff */
[----:B------:R-:W-:Y:S02]  /*7580*/  @!P0 SHF.L.U32 R42, R53, 0x10, RZ ;  /* 0x00000010352a8819 */ /* 0x000fe400000006ff */
[C---:B--2---:R-:W-:Y:S01]  /*7590*/  @!P0 LOP3.LUT R34, R24.reuse, 0xffff0000, RZ, 0xc0, !PT ;  /* 0xffff000018228812 */ /* 0x044fe200078ec0ff */
        /* <DEDUP_REMOVED lines=61> */
.L_x_2172:
[----:B------:R-:W-:Y:S05]  /*7970*/  BSYNC.RECONVERGENT B1 ;  /* 0x0000000000017941 */ /* 0x000fea0003800200 */
.L_x_2171:
[----:B------:R-:W-:Y:S04]  /*7980*/  BSSY.RECONVERGENT B1, `(.L_x_2177) ;  /* 0x0000112000017945 */ /* 0x000fe80003800200 */
[----:B------:R-:W-:Y:S05]  /*7990*/  @!P4 BRA `(.L_x_2178) ;  /* 0x000000100040c947 */ /* 0x000fea0003800000 */
[----:B------:R-:W5:Y:S01]  /*79a0*/  LDC R117, c[0x0][0x440] ;  /* 0x00011000ff757b82 */ /* 0x000f620000000800 */
[----:B------:R-:W-:Y:S07]  /*79b0*/  BSSY.RECONVERGENT B0, `(.L_x_2179) ;  /* 0x000005f000007945 */ /* 0x000fee0003800200 */
[----:B--2-4-:R-:W2:Y:S08]  /*79c0*/  LDC.64 R4, c[0x0][0x4a8] ;  /* 0x00012a00ff047b82 */ /* 0x014eb00000000a00 */
[----:B------:R-:W1:Y:S01]  /*79d0*/  LDC.64 R2, c[0x0][0x3b8] ;  /* 0x0000ee00ff027b82 */ /* 0x000e620000000a00 */
[-C--:B-----5:R-:W-:Y:S02]  /*79e0*/  ISETP.GE.AND P4, PT, R12, R117.reuse, PT ;  /* 0x000000750c00720c */ /* 0x0a0fe40003f86270 */
[----:B------:R-:W-:Y:S02]  /*79f0*/  ISETP.GE.AND P5, PT, R10, R117, PT ;  /* 0x000000750a00720c */ /* 0x000fe40003fa6270 */
[C---:B--2---:R-:W-:Y:S04]  /*7a00*/  LEA R32, P1, R4.reuse, R14, 0x6 ;  /* 0x0000000e04207211 */ /* 0x044fe800078230ff */
[----:B------:R-:W-:Y:S02]  /*7a10*/  LEA.HI.X R33, R4, R15, R5, 0x6, P1 ;  /* 0x0000000f04217211 */ /* 0x000fe400008f3405 */
[C---:B-1----:R-:W-:Y:S04]  /*7a20*/  LEA R118, P0, R2.reuse, R86, 0x6 ;  /* 0x0000005602767211 */ /* 0x042fe800078030ff */
[----:B------:R-:W-:Y:S01]  /*7a30*/  LEA.HI.X R119, R2, R87, R3, 0x6, P0 ;  /* 0x0000005702777211 */ /* 0x000fe200000f3403 */
[----:B------:R-:W-:Y:S08]  /*7a40*/  @P4 BRA `(.L_x_2180) ;  /* 0x0000000400544947 */ /* 0x000ff00003800000 */
[C---:B------:R-:W-:Y:S01]  /*7a50*/  ISETP.GE.AND P0, PT, R12.reuse, R11, PT ;  /* 0x0000000b0c00720c */ /* 0x040fe20003f06270 */
[----:B---3--:R-:W2:Y:S11]  /*7a60*/  LDG.E.128 R52, desc[UR6][R32.64] ;  /* 0x0000000620347981 */ /* 0x008eb6000c1e1d00 */
        /* <DEDUP_REMOVED lines=83> */
.L_x_2180:
[----:B------:R-:W-:Y:S05]  /*7fa0*/  BSYNC.RECONVERGENT B0 ;  /* 0x0000000000007941 */ /* 0x000fea0003800200 */
.L_x_2179:
[----:B------:R-:W-:Y:S01]  /*7fb0*/  ISETP.GE.AND P4, PT, R9, R117, PT ;  /* 0x000000750900720c */ /* 0x000fe20003f86270 */
[----:B------:R-:W-:Y:S04]  /*7fc0*/  BSSY.RECONVERGENT B0, `(.L_x_2181) ;  /* 0x0000057000007945 */ /* 0x000fe80003800200 */
[----:B------:R-:W-:Y:S08]  /*7fd0*/  @P5 BRA `(.L_x_2182) ;  /* 0x0000000400545947 */ /* 0x000ff00003800000 */
[C---:B------:R-:W-:Y:S01]  /*7fe0*/  ISETP.GE.AND P0, PT, R10.reuse, R11, PT ;  /* 0x0000000b0a00720c */ /* 0x040fe20003f06270 */
[----:B-1-3--:R-:W2:Y:S11]  /*7ff0*/  LDG.E.128 R52, desc[UR6][R32.64+0x80] ;  /* 0x0000800620347981 */ /* 0x00aeb6000c1e1d00 */
        /* <DEDUP_REMOVED lines=83> */
.L_x_2182:
[----:B------:R-:W-:Y:S05]  /*8530*/  BSYNC.RECONVERGENT B0 ;  /* 0x0000000000007941 */ /* 0x000fea0003800200 */
.L_x_2181:
        /* <DEDUP_REMOVED lines=86> */
.L_x_2178:
[----:B------:R-:W-:Y:S05]  /*8aa0*/  BSYNC.RECONVERGENT B1 ;  /* 0x0000000000017941 */ /* 0x000fea0003800200 */
.L_x_2177:
[----:B------:R-:W-:Y:S04]  /*8ab0*/  BSSY.RECONVERGENT B1, `(.L_x_2183) ;  /* 0x0000114000017945 */ /* 0x000fe80003800200 */
[----:B------:R-:W-:Y:S05]  /*8ac0*/  @!P3 BRA `(.L_x_2184) ;  /* 0x000000100048b947 */ /* 0x000fea0003800000 */
[----:B--2-4-:R-:W2:Y:S01]  /*8ad0*/  LDC R7, c[0x0][0x440] ;  /* 0x00011000ff077b82 */ /* 0x014ea20000000800 */
[----:B------:R-:W-:Y:S07]  /*8ae0*/  BSSY.RECONVERGENT B0, `(.L_x_2185) ;  /* 0x0000062000007945 */ /* 0x000fee0003800200 */
[----:B------:R-:W1:Y:S08]  /*8af0*/  LDC.64 R2, c[0x0][0x3b8] ;  /* 0x0000ee00ff027b82 */ /* 0x000e700000000a00 */
[----:B------:R-:W4:Y:S01]  /*8b00*/  LDC.64 R4, c[0x0][0x4a8] ;  /* 0x00012a00ff047b82 */ /* 0x000f220000000a00 */
[----:B-1----:R-:W-:Y:S01]  /*8b10*/  IMAD.WIDE.U32 R118, R2, 0x60, R86 ;  /* 0x0000006002767825 */ /* 0x002fe200078e0056 */
[-C--:B--2---:R-:W-:Y:S02]  /*8b20*/  ISETP.GE.AND P0, PT, R12, R7.reuse, PT ;  /* 0x000000070c00720c */ /* 0x084fe40003f06270 */
        /* <DEDUP_REMOVED lines=93> */
.L_x_2186:
[----:B------:R-:W-:Y:S05]  /*9100*/  BSYNC.RECONVERGENT B0 ;  /* 0x0000000000007941 */ /* 0x000fea0003800200 */
.L_x_2185:
[----:B------:R-:W-:Y:S04]  /*9110*/  BSSY.RECONVERGENT B0, `(.L_x_2187) ;  /* 0x0000057000007945 */ /* 0x000fe80003800200 */
[----:B------:R-:W-:Y:S05]  /*9120*/  @P4 BRA `(.L_x_2188) ;  /* 0x0000000400544947 */ /* 0x000fea0003800000 */
        /* <DEDUP_REMOVED lines=85> */
.L_x_2188:
[----:B------:R-:W-:Y:S05]  /*9680*/  BSYNC.RECONVERGENT B0 ;  /* 0x0000000000007941 */ /* 0x000fea0003800200 */
.L_x_2187:
        /* <DEDUP_REMOVED lines=86> */
.L_x_2184:
[----:B------:R-:W-:Y:S05]  /*9bf0*/  BSYNC.RECONVERGENT B1 ;  /* 0x0000000000017941 */ /* 0x000fea0003800200 */
.L_x_2183:
[----:B------:R-:W5:Y:S08]  /*9c00*/  LDC R3, c[0x0][0x450] ;  /* 0x00011400ff037b82 */ /* 0x000f700000000800 */
[----:B------:R-:W1:Y:S01]  /*9c10*/  LDC R11, c[0x0][0x450] ;  /* 0x00011400ff0b7b82 */ /* 0x000e620000000800 */
[----:B-----5:R-:W-:Y:S05]  /*9c20*/  IMAD.U32 R3, R3, -0x20, RZ ;  /* 0xffffffe003037824 */ /* 0x020fea00078e00ff */
[C---:B------:R-:W-:Y:S02]  /*9c30*/  LEA R92, P1, R3.reuse, R92, 0x1 ;  /* 0x0000005c035c7211 */ /* 0x040fe400078208ff */
[C---:B------:R-:W-:Y:S02]  /*9c40*/  LEA R90, P0, R3.reuse, R90, 0x1 ;  /* 0x0000005a035a7211 */ /* 0x040fe400078008ff */
[C---:B------:R-:W-:Y:S02]  /*9c50*/  LEA.HI.X.SX32 R93, R3.reuse, R93, 0x1, P1 ;  /* 0x0000005d035d7211 */ /* 0x040fe400008f0eff */
[----:B-1----:R-:W-:Y:S09]  /*9c60*/  LEA.HI.X.SX32 R91, R3, R91, 0x1, P0 ;  /* 0x0000005b035b7211 */ /* 0x002ff200000f0eff */
.L_x_2139:
[----:B------:R-:W-:Y:S05]  /*9c70*/  BSYNC.RECONVERGENT B2 ;  /* 0x0000000000027941 */ /* 0x000fea0003800200 */
.L_x_2131:
        /* <DEDUP_REMOVED lines=91> */
.L_x_2189:
[----:B------:R-:W-:Y:S02]  /*a230*/  IADD3 R88, P1, PT, R88, R95, RZ ;  /* 0x0000005f58587210 */ /* 0x000fe40007f3e0ff */
[----:B------:R-:W-:Y:S03]  /*a240*/  IADD3 R14, P0, PT, R14, R99, RZ ;  /* 0x000000630e0e7210 */ /* 0x000fe60007f1e0ff */
[----:B------:R-:W-:Y:S02]  /*a250*/  IMAD.X R89, R89, 0x1, R82, P1 ;  /* 0x0000000159597824 */ /* 0x000fe400008e0652 */
[----:B------:R-:W-:Y:S01]  /*a260*/  IMAD.X R15, R15, 0x1, R97, P0 ;  /* 0x000000010f0f7824 */ /* 0x000fe200000e0661 */
[----:B------:R-:W-:Y:S07]  /*a270*/  @P2 BRA `(.L_x_2190) ;  /* 0xffffff8000a02947 */ /* 0x000fee000383ffff */
.L_x_2122:
        /* <DEDUP_REMOVED lines=42> */
.L_x_2195:
[----:B------:R3:W-:Y:S02]  /*a520*/  STS.128 [R213+0x4000], RZ ;  /* 0x004000ffd5007388 */ /* 0x0007e40000000c00 */
.L_x_2194:
[----:B------:R-:W-:Y:S05]  /*a530*/  BSYNC.RECONVERGENT B0 ;  /* 0x0000000000007941 */ /* 0x000fea0003800200 */
.L_x_2193:
        /* <DEDUP_REMOVED lines=26> */
.L_x_2198:
[----:B------:R1:W-:Y:S02]  /*a6e0*/  STS.128 [R213+0x4800], RZ ;  /* 0x004800ffd5007388 */ /* 0x0003e40000000c00 */
.L_x_2197:
[----:B------:R-:W-:Y:S05]  /*a6f0*/  BSYNC.RECONVERGENT B0 ;  /* 0x0000000000007941 */ /* 0x000fea0003800200 */
.L_x_2196:
        /* <DEDUP_REMOVED lines=26> */
.L_x_2201:
[----:B------:R2:W-:Y:S02]  /*a8a0*/  STS.128 [R213+0x5000], RZ ;  /* 0x005000ffd5007388 */ /* 0x0005e40000000c00 */
.L_x_2200:
[----:B------:R-:W-:Y:S05]  /*a8b0*/  BSYNC.RECONVERGENT B0 ;  /* 0x0000000000007941 */ /* 0x000fea0003800200 */
.L_x_2199:
        /* <DEDUP_REMOVED lines=26> */
.L_x_2203:
[----:B------:R2:W-:Y:S01]  /*aa60*/  STS.128 [R213+0x5800], RZ ;  /* 0x005800ffd5007388 */ /* 0x0005e20000000c00 */
[----:B------:R-:W-:Y:S05]  /*aa70*/  BRA `(.L_x_2202) ;  /* 0x0000007000ec7947 */ /* 0x000fea0003800000 */
.L_x_2192:
        /* <DEDUP_REMOVED lines=79> */
.L_x_2210:
[----:B------:R-:W-:Y:S05]  /*af70*/  BSYNC.RECONVERGENT B0 ;  /* 0x0000000000007941 */ /* 0x000fea0003800200 */
.L_x_2209:
[----:B-----5:R-:W-:Y:S01]  /*af80*/  IMAD.MOV.U32 R6, RZ, RZ, R18 ;  /* 0x000000ffff067224 */ /* 0x020fe200078e0012 */
[----:B------:R-:W-:Y:S01]  /*af90*/  MOV R4, R16 ;  /* 0x0000001000047202 */ /* 0x000fe20000000f00 */
[----:B------:R-:W-:Y:S01]  /*afa0*/  IMAD.MOV.U32 R7, RZ, RZ, R19 ;  /* 0x000000ffff077224 */ /* 0x000fe200078e0013 */
[----:B------:R-:W-:Y:S02]  /*afb0*/  MOV R5, R17 ;  /* 0x0000001100057202 */ /* 0x000fe40000000f00 */
.L_x_2208:
[----:B------:R-:W-:Y:S05]  /*afc0*/  BSYNC.RECONVERGENT B1 ;  /* 0x0000000000017941 */ /* 0x000fea0003800200 */
.L_x_2207:
        /* <DEDUP_REMOVED lines=47> */
.L_x_2214:
[----:B------:R-:W-:Y:S05]  /*b2c0*/  BSYNC.RECONVERGENT B0 ;  /* 0x0000000000007941 */ /* 0x000fea0003800200 */
.L_x_2213:
[----:B-----5:R4:W-:Y:S02]  /*b2d0*/  STS.128 [R213+0x2000], R16 ;  /* 0x00200010d5007388 */ /* 0x0209e40000000c00 */
.L_x_2212:
[----:B------:R-:W-:Y:S05]  /*b2e0*/  BSYNC.RECONVERGENT B1 ;  /* 0x0000000000017941 */ /* 0x000fea0003800200 */
.L_x_2211:
        /* <DEDUP_REMOVED lines=46> */
.L_x_2216:
[----:B------:R-:W-:Y:S05]  /*b5d0*/  BSYNC.RECONVERGENT B0 ;  /* 0x0000000000007941 */ /* 0x000fea0003800200 */
.L_x_2215:
[----:B-----5:R1:W-:Y:S02]  /*b5e0*/  STS.128 [R213+0x4000], R16 ;  /* 0x00400010d5007388 */ /* 0x0203e40000000c00 */
.L_x_2206:
[----:B------:R-:W-:Y:S05]  /*b5f0*/  BSYNC.RECONVERGENT B2 ;  /* 0x0000000000027941 */ /* 0x000fea0003800200 */
.L_x_2205:
        /* <DEDUP_REMOVED lines=63> */
.L_x_2222:
[----:B------:R-:W-:Y:S05]  /*b9f0*/  BSYNC.RECONVERGENT B0 ;  /* 0x0000000000007941 */ /* 0x000fea0003800200 */
.L_x_2221:
[----:B-----5:R4:W-:Y:S02]  /*ba00*/  STS.128 [R213+0x800], R16 ;  /* 0x00080010d5007388 */ /* 0x0209e40000000c00 */
.L_x_2220:
[----:B------:R-:W-:Y:S05]  /*ba10*/  BSYNC.RECONVERGENT B1 ;  /* 0x0000000000017941 */ /* 0x000fea0003800200 */
.L_x_2219:
        /* <DEDUP_REMOVED lines=56> */
.L_x_2226:
[----:B------:R-:W-:Y:S05]  /*bda0*/  BSYNC.RECONVERGENT B0 ;  /* 0x0000000000007941 */ /* 0x000fea0003800200 */
.L_x_2225:
[----:B-----5:R4:W-:Y:S02]  /*bdb0*/  STS.128 [R213+0x2800], R16 ;  /* 0x00280010d5007388 */ /* 0x0209e40000000c00 */
.L_x_2224:
[----:B------:R-:W-:Y:S05]  /*bdc0*/  BSYNC.RECONVERGENT B1 ;  /* 0x0000000000017941 */ /* 0x000fea0003800200 */
.L_x_2223:
        /* <DEDUP_REMOVED lines=57> */
.L_x_2228:
[----:B------:R-:W-:Y:S05]  /*c160*/  BSYNC.RECONVERGENT B0 ;  /* 0x0000000000007941 */ /* 0x000fea0003800200 */
.L_x_2227:
[----:B-----5:R4:W-:Y:S02]  /*c170*/  STS.128 [R213+0x4800], R16 ;  /* 0x00480010d5007388 */ /* 0x0209e40000000c00 */
.L_x_2218:
[----:B------:R-:W-:Y:S05]  /*c180*/  BSYNC.RECONVERGENT B2 ;  /* 0x0000000000027941 */ /* 0x000fea0003800200 */
.L_x_2217:
        /* <DEDUP_REMOVED lines=64> */
.L_x_2234:
[----:B------:R-:W-:Y:S05]  /*c590*/  BSYNC.RECONVERGENT B0 ;  /* 0x0000000000007941 */ /* 0x000fea0003800200 */
.L_x_2233:
[----:B-----5:R4:W-:Y:S02]  /*c5a0*/  STS.128 [R213+0x1000], R16 ;  /* 0x00100010d5007388 */ /* 0x0209e40000000c00 */
.L_x_2232:
[----:B------:R-:W-:Y:S05]  /*c5b0*/  BSYNC.RECONVERGENT B1 ;  /* 0x0000000000017941 */ /* 0x000fea0003800200 */
.L_x_2231:
        /* <DEDUP_REMOVED lines=56> */
.L_x_2238:
[----:B------:R-:W-:Y:S05]  /*c940*/  BSYNC.RECONVERGENT B0 ;  /* 0x0000000000007941 */ /* 0x000fea0003800200 */
.L_x_2237:
[----:B-----5:R1:W-:Y:S02]  /*c950*/  STS.128 [R213+0x3000], R16 ;  /* 0x00300010d5007388 */ /* 0x0203e40000000c00 */
.L_x_2236:
[----:B------:R-:W-:Y:S05]  /*c960*/  BSYNC.RECONVERGENT B1 ;  /* 0x0000000000017941 */ /* 0x000fea0003800200 */
.L_x_2235:
        /* <DEDUP_REMOVED lines=56> */
.L_x_2240:
[----:B------:R-:W-:Y:S05]  /*ccf0*/  BSYNC.RECONVERGENT B0 ;  /* 0x0000000000007941 */ /* 0x000fea0003800200 */
.L_x_2239:
[----:B-----5:R4:W-:Y:S02]  /*cd00*/  STS.128 [R213+0x5000], R16 ;  /* 0x00500010d5007388 */ /* 0x0209e40000000c00 */
.L_x_2230:
[----:B------:R-:W-:Y:S05]  /*cd10*/  BSYNC.RECONVERGENT B2 ;  /* 0x0000000000027941 */ /* 0x000fea0003800200 */
.L_x_2229:
        /* <DEDUP_REMOVED lines=64> */
.L_x_2244:
[----:B------:R-:W-:Y:S05]  /*d120*/  BSYNC.RECONVERGENT B0 ;  /* 0x0000000000007941 */ /* 0x000fea0003800200 */
.L_x_2243:
[----:B-----5:R4:W-:Y:S02]  /*d130*/  STS.128 [R213+0x1800], R16 ;  /* 0x00180010d5007388 */ /* 0x0209e40000000c00 */
.L_x_2242:
[----:B------:R-:W-:Y:S05]  /*d140*/  BSYNC.RECONVERGENT B1 ;  /* 0x0000000000017941 */ /* 0x000fea0003800200 */
.L_x_2241:
        /* <DEDUP_REMOVED lines=56> */
.L_x_2248:
[----:B------:R-:W-:Y:S05]  /*d4d0*/  BSYNC.RECONVERGENT B0 ;  /* 0x0000000000007941 */ /* 0x000fea0003800200 */
.L_x_2247:
[----:B-----5:R1:W-:Y:S02]  /*d4e0*/  STS.128 [R213+0x3800], R16 ;  /* 0x00380010d5007388 */ /* 0x0203e40000000c00 */
.L_x_2246:
[----:B------:R-:W-:Y:S05]  /*d4f0*/  BSYNC.RECONVERGENT B1 ;  /* 0x0000000000017941 */ /* 0x000fea0003800200 */
.L_x_2245:
        /* <DEDUP_REMOVED lines=55> */
.L_x_2250:
[----:B------:R-:W-:Y:S05]  /*d870*/  BSYNC.RECONVERGENT B0 ;  /* 0x0000000000007941 */ /* 0x000fea0003800200 */
.L_x_2249:
[----:B-----5:R4:W-:Y:S01]  /*d880*/  STS.128 [R213+0x5800], R16 ;  /* 0x00580010d5007388 */ /* 0x0209e20000000c00 */
[----:B------:R-:W-:Y:S05]  /*d890*/  BRA `(.L_x_2202) ;  /* 0x0000004400647947 */ /* 0x000fea0003800000 */
.L_x_2204:
        /* <DEDUP_REMOVED lines=98> */
.L_x_2255:
[----:B------:R-:W-:Y:S05]  /*dec0*/  BSYNC.RECONVERGENT B0 ;  /* 0x0000000000007941 */ /* 0x000fea0003800200 */
.L_x_2254:
[----:B------:R-:W-:Y:S05]  /*ded0*/  BSYNC.RECONVERGENT B1 ;  /* 0x0000000000017941 */ /* 0x000fea0003800200 */
.L_x_2253:
        /* <DEDUP_REMOVED lines=87> */
.L_x_2259:
[----:B------:R-:W-:Y:S05]  /*e450*/  BSYNC.RECONVERGENT B0 ;  /* 0x0000000000007941 */ /* 0x000fea0003800200 */
.L_x_2258:
[----:B-----5:R4:W-:Y:S02]  /*e460*/  STS.128 [R213+0x2000], R24 ;  /* 0x00200018d5007388 */ /* 0x0209e40000000c00 */
.L_x_2257:
[----:B------:R-:W-:Y:S05]  /*e470*/  BSYNC.RECONVERGENT B1 ;  /* 0x0000000000017941 */ /* 0x000fea0003800200 */
.L_x_2256:
        /* <DEDUP_REMOVED lines=86> */
.L_x_2261:
[----:B------:R-:W-:Y:S05]  /*e9e0*/  BSYNC.RECONVERGENT B0 ;  /* 0x0000000000007941 */ /* 0x000fea0003800200 */
.L_x_2260:
[----:B-----5:R1:W-:Y:S02]  /*e9f0*/  STS.128 [R213+0x4000], R24 ;  /* 0x00400018d5007388 */ /* 0x0203e40000000c00 */
.L_x_2252:
[----:B------:R-:W-:Y:S05]  /*ea00*/  BSYNC.RECONVERGENT B2 ;  /* 0x0000000000027941 */ /* 0x000fea0003800200 */
.L_x_2251:
        /* <DEDUP_REMOVED lines=94> */
.L_x_2267:
[----:B------:R-:W-:Y:S05]  /*eff0*/  BSYNC.RECONVERGENT B0 ;  /* 0x0000000000007941 */ /* 0x000fea0003800200 */
.L_x_2266:
[----:B-----5:R4:W-:Y:S02]  /*f000*/  STS.128 [R213+0x800], R24 ;  /* 0x00080018d5007388 */ /* 0x0209e40000000c00 */
.L_x_2265:
[----:B------:R-:W-:Y:S05]  /*f010*/  BSYNC.RECONVERGENT B1 ;  /* 0x0000000000017941 */ /* 0x000fea0003800200 */
.L_x_2264:
        /* <DEDUP_REMOVED lines=87> */
.L_x_2271:
[----:B------:R-:W-:Y:S05]  /*f590*/  BSYNC.RECONVERGENT B0 ;  /* 0x0000000000007941 */ /* 0x000fea0003800200 */
.L_x_2270:
[----:B-----5:R4:W-:Y:S02]  /*f5a0*/  STS.128 [R213+0x2800], R24 ;  /* 0x00280018d5007388 */ /* 0x0209e40000000c00 */
.L_x_2269:
[----:B------:R-:W-:Y:S05]  /*f5b0*/  BSYNC.RECONVERGENT B1 ;  /* 0x0000000000017941 */ /* 0x000fea0003800200 */
.L_x_2268:
        /* <DEDUP_REMOVED lines=88> */
.L_x_2273:
[----:B------:R-:W-:Y:S05]  /*fb40*/  BSYNC.RECONVERGENT B0 ;  /* 0x0000000000007941 */ /* 0x000fea0003800200 */
.L_x_2272:
[----:B-----5:R1:W-:Y:S02]  /*fb50*/  STS.128 [R213+0x4800], R4 ;  /* 0x00480004d5007388 */ /* 0x0203e40000000c00 */
.L_x_2263:
[----:B------:R-:W-:Y:S05]  /*fb60*/  BSYNC.RECONVERGENT B2 ;  /* 0x0000000000027941 */ /* 0x000fea0003800200 */
.L_x_2262:
        /* <DEDUP_REMOVED lines=95> */
.L_x_2279:
[----:B------:R-:W-:Y:S05]  /*10160*/  BSYNC.RECONVERGENT B0 ;  /* 0x0000000000007941 */ /* 0x000fea0003800200 */
.L_x_2278:
[----:B-----5:R4:W-:Y:S02]  /*10170*/  STS.128 [R213+0x1000], R24 ;  /* 0x00100018d5007388 */ /* 0x0209e40000000c00 */
.L_x_2277:
[----:B------:R-:W-:Y:S05]  /*10180*/  BSYNC.RECONVERGENT B1 ;  /* 0x0000000000017941 */ /* 0x000fea0003800200 */
.L_x_2276:
        /* <DEDUP_REMOVED lines=87> */
.L_x_2283:
[----:B------:R-:W-:Y:S05]  /*10700*/  BSYNC.RECONVERGENT B0 ;  /* 0x0000000000007941 */ /* 0x000fea0003800200 */
.L_x_2282:
[----:B-----5:R4:W-:Y:S02]  /*10710*/  STS.128 [R213+0x3000], R24 ;  /* 0x00300018d5007388 */ /* 0x0209e40000000c00 */
.L_x_2281:
[----:B------:R-:W-:Y:S05]  /*10720*/  BSYNC.RECONVERGENT B1 ;  /* 0x0000000000017941 */ /* 0x000fea0003800200 */
.L_x_2280:
        /* <DEDUP_REMOVED lines=86> */
.L_x_2285:
[----:B------:R-:W-:Y:S05]  /*10c90*/  BSYNC.RECONVERGENT B0 ;  /* 0x0000000000007941 */ /* 0x000fea0003800200 */
.L_x_2284:
[----:B-----5:R4:W-:Y:S02]  /*10ca0*/  STS.128 [R213+0x5000], R24 ;  /* 0x00500018d5007388 */ /* 0x0209e40000000c00 */
.L_x_2275:
[----:B------:R-:W-:Y:S05]  /*10cb0*/  BSYNC.RECONVERGENT B2 ;  /* 0x0000000000027941 */ /* 0x000fea0003800200 */
.L_x_2274:
        /* <DEDUP_REMOVED lines=96> */
.L_x_2289:
[----:B------:R-:W-:Y:S05]  /*112c0*/  BSYNC.RECONVERGENT B0 ;  /* 0x0000000000007941 */ /* 0x000fea0003800200 */
.L_x_2288:
[----:B-----5:R4:W-:Y:S02]  /*112d0*/  STS.128 [R213+0x1800], R24 ;  /* 0x00180018d5007388 */ /* 0x0209e40000000c00 */
.L_x_2287:
[----:B------:R-:W-:Y:S05]  /*112e0*/  BSYNC.RECONVERGENT B1 ;  /* 0x0000000000017941 */ /* 0x000fea0003800200 */
.L_x_2286:
        /* <DEDUP_REMOVED lines=88> */
.L_x_2293:
[----:B------:R-:W-:Y:S05]  /*11870*/  BSYNC.RECONVERGENT B0 ;  /* 0x0000000000007941 */ /* 0x000fea0003800200 */
.L_x_2292:
[----:B-----5:R1:W-:Y:S02]  /*11880*/  STS.128 [R213+0x3800], R24 ;  /* 0x00380018d5007388 */ /* 0x0203e40000000c00 */
.L_x_2291:
[----:B------:R-:W-:Y:S05]  /*11890*/  BSYNC.RECONVERGENT B1 ;  /* 0x0000000000017941 */ /* 0x000fea0003800200 */
.L_x_2290:
        /* <DEDUP_REMOVED lines=87> */
.L_x_2295:
[----:B------:R-:W-:Y:S05]  /*11e10*/  BSYNC.RECONVERGENT B0 ;  /* 0x0000000000007941 */ /* 0x000fea0003800200 */
.L_x_2294:
[----:B-----5:R1:W-:Y:S02]  /*11e20*/  STS.128 [R213+0x5800], R4 ;  /* 0x00580004d5007388 */ /* 0x0203e40000000c00 */
.L_x_2202:
[----:B------:R-:W-:Y:S05]  /*11e30*/  BSYNC.RECONVERGENT B3 ;  /* 0x0000000000037941 */ /* 0x000fea0003800200 */
.L_x_2191:
        /* <DEDUP_REMOVED lines=26> */
.L_x_2298:
[----:B------:R2:W-:Y:S02]  /*11fe0*/  STS.128 [R213+0xa000], RZ ;  /* 0x00a000ffd5007388 */ /* 0x0005e40000000c00 */
.L_x_2297:
[----:B------:R-:W-:Y:S05]  /*11ff0*/  BSYNC.RECONVERGENT B0 ;  /* 0x0000000000007941 */ /* 0x000fea0003800200 */
.L_x_2296:
        /* <DEDUP_REMOVED lines=25> */
.L_x_2301:
[----:B------:R2:W-:Y:S02]  /*12190*/  STS.128 [R213+0xa800], RZ ;  /* 0x00a800ffd5007388 */ /* 0x0005e40000000c00 */
.L_x_2300:
[----:B------:R-:W-:Y:S05]  /*121a0*/  BSYNC.RECONVERGENT B0 ;  /* 0x0000000000007941 */ /* 0x000fea0003800200 */
.L_x_2299:
        /* <DEDUP_REMOVED lines=26> */
.L_x_2304:
[----:B------:R2:W-:Y:S02]  /*12350*/  STS.128 [R213+0xb000], RZ ;  /* 0x00b000ffd5007388 */ /* 0x0005e40000000c00 */
.L_x_2303:
[----:B------:R-:W-:Y:S05]  /*12360*/  BSYNC.RECONVERGENT B0 ;  /* 0x0000000000007941 */ /* 0x000fea0003800200 */
.L_x_2302:
        /* <DEDUP_REMOVED lines=31> */
.L_x_2307:
[----:B------:R2:W-:Y:S02]  /*12560*/  STS.128 [R213+0xb800], RZ ;  /* 0x00b800ffd5007388 */ /* 0x0005e40000000c00 */
.L_x_2306:
[----:B------:R-:W-:Y:S05]  /*12570*/  BSYNC.RECONVERGENT B0 ;  /* 0x0000000000007941 */ /* 0x000fea0003800200 */
.L_x_2305:
        /* <DEDUP_REMOVED lines=29> */
.L_x_2310:
[----:B------:R1:W-:Y:S01]  /*12750*/  STS.128 [R213+0x10000], RZ ;  /* 0x010000ffd5007388 */ /* 0x0003e20000000c00 */
[----:B------:R-:W-:Y:S05]  /*12760*/  BRA `(.L_x_2311) ;  /* 0x00000000000c7947 */ /* 0x000fea0003800000 */
.L_x_2309:
[----:B------:R1:W-:Y:S04]  /*12770*/  STS.128 [R213+0xc000], RZ ;  /* 0x00c000ffd5007388 */ /* 0x0003e80000000c00 */
[----:B------:R1:W-:Y:S04]  /*12780*/  STS.128 [R213+0xe000], RZ ;  /* 0x00e000ffd5007388 */ /* 0x0003e80000000c00 */
[----:B------:R1:W-:Y:S02]  /*12790*/  STS.128 [R213+0x10000], RZ ;  /* 0x010000ffd5007388 */ /* 0x0003e40000000c00 */
.L_x_2311:
[----:B------:R-:W-:Y:S05]  /*127a0*/  BSYNC.RECONVERGENT B0 ;  /* 0x0000000000007941 */ /* 0x000fea0003800200 */
.L_x_2308:
        /* <DEDUP_REMOVED lines=28> */
.L_x_2314:
[----:B------:R2:W-:Y:S02]  /*12970*/  STS.128 [R213+0x10800], RZ ;  /* 0x010800ffd5007388 */ /* 0x0005e40000000c00 */
.L_x_2313:
[----:B------:R-:W-:Y:S05]  /*12980*/  BSYNC.RECONVERGENT B0 ;  /* 0x0000000000007941 */ /* 0x000fea0003800200 */
.L_x_2312:
        /* <DEDUP_REMOVED lines=29> */
.L_x_2317:
[----:B------:R2:W-:Y:S02]  /*12b60*/  STS.128 [R213+0x11000], RZ ;  /* 0x011000ffd5007388 */ /* 0x0005e40000000c00 */
.L_x_2316:
[----:B------:R-:W-:Y:S05]  /*12b70*/  BSYNC.RECONVERGENT B0 ;  /* 0x0000000000007941 */ /* 0x000fea0003800200 */
.L_x_2315:
        /* <DEDUP_REMOVED lines=32> */
.L_x_2320:
[----:B------:R2:W-:Y:S02]  /*12d80*/  STS.128 [R213+0x11800], RZ ;  /* 0x011800ffd5007388 */ /* 0x0005e40000000c00 */
.L_x_2319:
[----:B------:R-:W-:Y:S05]  /*12d90*/  BSYNC.RECONVERGENT B0 ;  /* 0x0000000000007941 */ /* 0x000fea0003800200 */
.L_x_2318:
[----:B------:R-:W-:Y:S01]  /*12da0*/  LOP3.LUT R70, R70, 0x8, R63, 0x78, !PT ;  /* 0x0000000846467812 */ /* 0x000fe200078e783f */
[----:B------:R-:W3:Y:S01]  /*12db0*/  LDCU.64 UR8, c[0x0][0x508] ;  /* 0x0000a100ff0877ac */ /* 0x000ee20008000a00 */
[----:B------:R-:W-:Y:S01]  /*12dc0*/  LOP3.LUT R179, R148, 0x400, RZ, 0xc0, !PT ;  /* 0x0000040094b37812 */ /* 0x000fe200078ec0ff */
[----:B------:R-:W0:Y:S01]  /*12dd0*/  LDGDEPBAR ;  /* 0x00000000000079af */ /* 0x000e220000000000 */
[----:B------:R-:W-:Y:S02]  /*12de0*/  LEA R65, R67, UR5, 0x1 ;  /* 0x0000000543417c11 */ /* 0x000fe4000f8e08ff */
[----:B------:R-:W-:Y:S02]  /*12df0*/  LEA R179, R70, R179, 0x1 ;  /* 0x000000b346b37211 */ /* 0x000fe400078e08ff */
[----:B------:R-:W-:Y:S01]  /*12e00*/  LOP3.LUT P0, RZ, R63, 0x2, RZ, 0xc0, !PT ;  /* 0x000000023fff7812 */ /* 0x000fe2000780c0ff */
[----:B------:R-:W-:Y:S01]  /*12e10*/  LDSM.16.M88.4 R84, [R65] ;  /* 0x000000004154783b */ /* 0x000fe20000000200 */
[----:B------:R-:W-:-:S02]  /*12e20*/  MOV R180, 0x20 ;  /* 0x0000002000b47802 */ /* 0x000fc40000000f00 */
[----:B-12-4-:R-:W-:Y:S01]  /*12e30*/  IADD3 R15, PT, PT, R179, UR5, RZ ;  /* 0x00000005b30f7c10 */ /* 0x016fe2000fffe0ff */
[----:B------:R-:W1:Y:S01]  /*12e40*/  LDSM.16.M88.4 R28, [R179+UR5+0x6000] ;  /* 0x00600005b31c783b */ /* 0x000e620008000200 */
[----:B------:R-:W-:Y:S02]  /*12e50*/  SEL R8, R180, 0xffffffe0, !P0 ;  /* 0xffffffe0b4087807 */ /* 0x000fe40004000000 */
[----:B------:R-:W-:Y:S01]  /*12e60*/  LOP3.LUT P2, RZ, R63, 0x4, RZ, 0xc0, !PT ;  /* 0x000000043fff7812 */ /* 0x000fe2000784c0ff */
[----:B------:R-:W2:Y:S01]  /*12e70*/  LDSM.16.M88.4 R20, [R179+UR5+0x6800] ;  /* 0x00680005b314783b */ /* 0x000ea20008000200 */
[-C--:B------:R-:W-:Y:S02]  /*12e80*/  IADD3 R48, PT, PT, R65, R8.reuse, RZ ;  /* 0x0000000841307210 */ /* 0x080fe40007ffe0ff */
[----:B------:R-:W-:Y:S01]  /*12e90*/  IADD3 R2, PT, PT, R15, R8, RZ ;  /* 0x000000080f027210 */ /* 0x000fe20007ffe0ff */
[----:B------:R-:W4:Y:S01]  /*12ea0*/  LDSM.16.M88.4 R76, [R179+UR5+0x7000] ;  /* 0x00700005b34c783b */ /* 0x000f220008000200 */
[----:B------:R-:W-:-:S02]  /*12eb0*/  MOV R168, 0x40 ;  /* 0x0000004000a87802 */ /* 0x000fc40000000f00 */
[----:B------:R-:W-:Y:S01]  /*12ec0*/  ISETP.GT.AND P1, PT, R64, R195, PT ;  /* 0x000000c34000720c */ /* 0x000fe20003f24270 */
[----:B------:R-:W4:Y:S01]  /*12ed0*/  LDSM.16.M88.4 R36, [R179+UR5+0x7800] ;  /* 0x00780005b324783b */ /* 0x000f220008000200 */
[----:B------:R-:W-:Y:S02]  /*12ee0*/  SEL R168, R168, 0xffffffc0, !P2 ;  /* 0xffffffc0a8a87807 */ /* 0x000fe40005000000 */
[----:B------:R-:W-:Y:S01]  /*12ef0*/  IADD3 R0, PT, PT, R0, R3, R66 ;  /* 0x0000000300007210 */ /* 0x000fe20007ffe042 */
[----:B------:R-:W-:Y:S01]  /*12f00*/  LDSM.16.M88.4 R68, [R48] ;  /* 0x000000003044783b */ /* 0x000fe20000000200 */
[-C--:B------:R-:W-:Y:S02]  /*12f10*/  IADD3 R51, PT, PT, R65, R168.reuse, RZ ;  /* 0x000000a841337210 */ /* 0x080fe40007ffe0ff */
[----:B------:R-:W-:Y:S01]  /*12f20*/  IADD3 R15, PT, PT, R15, R168, RZ ;  /* 0x000000a80f0f7210 */ /* 0x000fe20007ffe0ff */
[----:B------:R-:W4:Y:S01]  /*12f30*/  LDSM.16.M88.4 R40, [R2+0x6000] ;  /* 0x006000000228783b */ /* 0x000f220000000200 */
[----:B------:R-:W-:-:S02]  /*12f40*/  IADD3 R14, PT, PT, R8, R51, RZ ;  /* 0x00000033080e7210 */ /* 0x000fc40007ffe0ff */
[----:B------:R-:W-:Y:S01]  /*12f50*/  IADD3 R11, PT, PT, R8, R15, RZ ;  /* 0x0000000f080b7210 */ /* 0x000fe20007ffe0ff */
[----:B------:R-:W4:Y:S01]  /*12f60*/  LDSM.16.M88.4 R16, [R2+0x6800] ;  /* 0x006800000210783b */ /* 0x000f220000000200 */
[----:B---3--:R-:W-:Y:S02]  /*12f70*/  IADD3 R3, PT, PT, R62, UR8, -R201 ;  /* 0x000000083e037c10 */ /* 0x008fe4000fffe8c9 */
[C---:B------:R-:W-:Y:S01]  /*12f80*/  IADD3 R206, PT, PT, R0.reuse, R62, -R61 ;  /* 0x0000003e00ce7210 */ /* 0x040fe20007ffe83d */
[----:B------:R-:W3:Y:S01]  /*12f90*/  LDSM.16.M88.4 R4, [R2+0x7000] ;  /* 0x007000000204783b */ /* 0x000ee20000000200 */
[----:B------:R-:W-:-:S03]  /*12fa0*/  IADD3 R3, PT, PT, R0, R3, RZ ;  /* 0x0000000300037210 */ /* 0x000fc60007ffe0ff */
[----:B------:R-:W3:Y:S01]  /*12fb0*/  LDSM.16.M88.4 R88, [R2+0x7800] ;  /* 0x007800000258783b */ /* 0x000ee20000000200 */
[C-C-:B------:R-:W-:Y:S02]  /*12fc0*/  VIADDMNMX R205, R3.reuse, 0x1, R62.reuse, PT ;  /* 0x0000000103cd7846 */ /* 0x140fe4000380013e */
[----:B------:R-:W-:Y:S01]  /*12fd0*/  VIADDMNMX R204, R3, 0x9, R62, PT ;  /* 0x0000000903cc7846 */ /* 0x000fe2000380013e */
[----:B------:R-:W-:Y:S01]  /*12fe0*/  LDSM.16.M88.4 R56, [R15+0x6000] ;  /* 0x006000000f38783b */ /* 0x000fe20000000200 */
[C---:B-1----:R-:W-:Y:S03]  /*12ff0*/  HMMA.16816.F32.BF16 R32, R84.reuse, R28, RZ ;  /* 0x0000001c5420723c */ /* 0x042fe600000418ff */
[----:B------:R-:W-:Y:S04]  /*13000*/  LDSM.16.M88.4 R52, [R15+0x6800] ;  /* 0x006800000f34783b */ /* 0x000fe80000000200 */
[----:B------:R-:W-:Y:S01]  /*13010*/  LDSM.16.M88.4 R92, [R14] ;  /* 0x000000000e5c783b */ /* 0x000fe20000000200 */
[C---:B--2---:R-:W-:Y:S03]  /*13020*/  HMMA.16816.F32.BF16 R24, R84.reuse, R20, RZ ;  /* 0x000000145418723c */ /* 0x044fe600000418ff */
[----:B------:R-:W-:Y:S05]  /*13030*/  LDSM.16.M88.4 R44, [R15+0x7000] ;  /* 0x007000000f2c783b */ /* 0x000fea0000000200 */
[C---:B----4-:R-:W-:Y:S08]  /*13040*/  HMMA.16816.F32.BF16 R80, R84.reuse, R76, RZ ;  /* 0x0000004c5450723c */ /* 0x050ff000000418ff */
[C---:B------:R-:W-:Y:S08]  /*13050*/  HMMA.16816.F32.BF16 R28, R84.reuse, R30, RZ ;  /* 0x0000001e541c723c */ /* 0x040ff000000418ff */
[C---:B------:R-:W-:Y:S08]  /*13060*/  HMMA.16816.F32.BF16 R20, R84.reuse, R22, RZ ;  /* 0x000000165414723c */ /* 0x040ff000000418ff */
[C---:B------:R-:W-:Y:S08]  /*13070*/  HMMA.16816.F32.BF16 R76, R84.reuse, R78, RZ ;  /* 0x0000004e544c723c */ /* 0x040ff000000418ff */
[C---:B------:R-:W-:Y:S08]  /*13080*/  HMMA.16816.F32.BF16 R72, R84.reuse, R36, RZ ;  /* 0x000000245448723c */ /* 0x040ff000000418ff */
[----:B------:R-:W-:Y:S01]  /*13090*/  HMMA.16816.F32.BF16 R84, R84, R38, RZ ;  /* 0x000000265454723c */ /* 0x000fe200000418ff */
[----:B------:R-:W1:Y:S07]  /*130a0*/  LDSM.16.M88.4 R36, [R51] ;  /* 0x000000003324783b */ /* 0x000e6e0000000200 */
[C---:B------:R-:W-:Y:S08]  /*130b0*/  HMMA.16816.F32.BF16 R32, R68.reuse, R40, R32 ;  /* 0x000000284420723c */ /* 0x040ff00000041820 */
        /* <DEDUP_REMOVED lines=9> */
[----:B------:R-:W-:Y:S01]  /*13150*/  HMMA.16816.F32.BF16 R68, R68, R90, R84 ;  /* 0x0000005a4444723c */ /* 0x000fe20000041854 */
[----:B------:R-:W3:Y:S04]  /*13160*/  LDSM.16.M88.4 R84, [R11+0x7800] ;  /* 0x007800000b54783b */ /* 0x000ee80000000200 */
[----:B------:R-:W3:Y:S03]  /*13170*/  LDSM.16.M88.4 R88, [R11+0x7000] ;  /* 0x007000000b58783b */ /* 0x000ee60000000200 */
[C---:B-1----:R-:W-:Y:S08]  /*13180*/  HMMA.16816.F32.BF16 R32, R36.reuse, R56, R32 ;  /* 0x000000382420723c */ /* 0x042ff00000041820 */
[C---:B------:R-:W-:Y:S01]  /*13190*/  HMMA.16816.F32.BF16 R28, R36.reuse, R58, R28 ;  /* 0x0000003a241c723c */ /* 0x040fe2000004181c */
[----:B------:R-:W-:Y:S07]  /*131a0*/  LDSM.16.M88.4 R56, [R65+0x2000] ;  /* 0x002000004138783b */ /* 0x000fee0000000200 */
[C---:B------:R-:W-:Y:S08]  /*131b0*/  HMMA.16816.F32.BF16 R24, R36.reuse, R52, R24 ;  /* 0x000000342418723c */ /* 0x040ff00000041818 */
[C---:B------:R-:W-:Y:S01]  /*131c0*/  HMMA.16816.F32.BF16 R20, R36.reuse, R54, R20 ;  /* 0x000000362414723c */ /* 0x040fe20000041814 */
[----:B------:R-:W1:Y:S07]  /*131d0*/  LDSM.16.M88.4 R52, [R179+UR5+0x8000] ;  /* 0x00800005b334783b */ /* 0x000e6e0008000200 */
[C---:B--2---:R-:W-:Y:S08]  /*131e0*/  HMMA.16816.F32.BF16 R72, R36.reuse, R40, R72 ;  /* 0x000000282448723c */ /* 0x044ff00000041848 */
[----:B------:R-:W-:Y:S01]  /*131f0*/  HMMA.16816.F32.BF16 R68, R36, R42, R68 ;  /* 0x0000002a2444723c */ /* 0x000fe20000041844 */
[----:B------:R-:W2:Y:S07]  /*13200*/  LDSM.16.M88.4 R40, [R179+UR5+0x9000] ;  /* 0x00900005b328783b */ /* 0x000eae0008000200 */
[C---:B----4-:R-:W-:Y:S08]  /*13210*/  HMMA.16816.F32.BF16 R32, R92.reuse, R16, R32 ;  /* 0x000000105c20723c */ /* 0x050ff00000041820 */
[C---:B------:R-:W-:Y:S01]  /*13220*/  HMMA.16816.F32.BF16 R28, R92.reuse, R18, R28 ;  /* 0x000000125c1c723c */ /* 0x040fe2000004181c */
[----:B------:R-:W-:Y:S07]  /*13230*/  LDSM.16.M88.4 R16, [R48+0x2000] ;  /* 0x002000003010783b */ /* 0x000fee0000000200 */
[C---:B---3--:R-:W-:Y:S08]  /*13240*/  HMMA.16816.F32.BF16 R24, R92.reuse, R4, R24 ;  /* 0x000000045c18723c */ /* 0x048ff00000041818 */
[----:B------:R-:W-:Y:S01]  /*13250*/  HMMA.16816.F32.BF16 R20, R92, R6, R20 ;  /* 0x000000065c14723c */ /* 0x000fe20000041814 */
[----:B------:R-:W3:Y:S07]  /*13260*/  LDSM.16.M88.4 R4, [R2+0x8000] ;  /* 0x008000000204783b */ /* 0x000eee0000000200 */
[C---:B------:R-:W-:Y:S08]  /*13270*/  HMMA.16816.F32.BF16 R80, R36.reuse, R44, R80 ;  /* 0x0000002c2450723c */ /* 0x040ff00000041850 */
[----:B------:R-:W-:Y:S01]  /*13280*/  HMMA.16816.F32.BF16 R76, R36, R46, R76 ;  /* 0x0000002e244c723c */ /* 0x000fe2000004184c */
[----:B------:R-:W4:Y:S04]  /*13290*/  LDSM.16.M88.4 R44, [R179+UR5+0x8800] ;  /* 0x00880005b32c783b */ /* 0x000f280008000200 */
[----:B------:R-:W4:Y:S03]  /*132a0*/  LDSM.16.M88.4 R36, [R179+UR5+0x9800] ;  /* 0x00980005b324783b */ /* 0x000f260008000200 */
[C---:B------:R-:W-:Y:S08]  /*132b0*/  HMMA.16816.F32.BF16 R72, R92.reuse, R84, R72 ;  /* 0x000000545c48723c */ /* 0x040ff00000041848 */
[C---:B------:R-:W-:Y:S08]  /*132c0*/  HMMA.16816.F32.BF16 R80, R92.reuse, R88, R80 ;  /* 0x000000585c50723c */ /* 0x040ff00000041850 */
[C---:B------:R-:W-:Y:S01]  /*132d0*/  HMMA.16816.F32.BF16 R76, R92.reuse, R90, R76 ;  /* 0x0000005a5c4c723c */ /* 0x040fe2000004184c */
[----:B------:R-:W-:Y:S07]  /*132e0*/  LDSM.16.M88.4 R88, [R2+0x9000] ;  /* 0x009000000258783b */ /* 0x000fee0000000200 */
[----:B------:R-:W-:Y:S01]  /*132f0*/  HMMA.16816.F32.BF16 R84, R92, R86, R68 ;  /* 0x000000565c54723c */ /* 0x000fe20000041844 */
[----:B------:R-:W4:Y:S07]  /*13300*/  LDSM.16.M88.4 R68, [R2+0x8800] ;  /* 0x008800000244783b */ /* 0x000f2e0000000200 */
[C---:B-1----:R-:W-:Y:S08]  /*13310*/  HMMA.16816.F32.BF16 R32, R56.reuse, R52, R32 ;  /* 0x000000343820723c */ /* 0x042ff00000041820 */
[C---:B------:R-:W-:Y:S01]  /*13320*/  HMMA.16816.F32.BF16 R28, R56.reuse, R54, R28 ;  /* 0x00000036381c723c */ /* 0x040fe2000004181c */
[----:B------:R-:W1:Y:S07]  /*13330*/  LDSM.16.M88.4 R52, [R2+0x9800] ;  /* 0x009800000234783b */ /* 0x000e6e0000000200 */
[C---:B--2---:R-:W-:Y:S08]  /*13340*/  HMMA.16816.F32.BF16 R80, R56.reuse, R40, R80 ;  /* 0x000000283850723c */ /* 0x044ff00000041850 */
[----:B------:R-:W-:Y:S01]  /*13350*/  HMMA.16816.F32.BF16 R76, R56, R42, R76 ;  /* 0x0000002a384c723c */ /* 0x000fe2000004184c */
[----:B------:R-:W-:Y:S07]  /*13360*/  LDSM.16.M88.4 R40, [R51+0x2000] ;  /* 0x002000003328783b */ /* 0x000fee0000000200 */
[C---:B---3--:R-:W-:Y:S08]  /*13370*/  HMMA.16816.F32.BF16 R32, R16.reuse, R4, R32 ;  /* 0x000000041020723c */ /* 0x048ff00000041820 */
        /* <DEDUP_REMOVED lines=9> */
[C---:B------:R-:W-:Y:S08]  /*13410*/  HMMA.16816.F32.BF16 R24, R16.reuse, R68, R24 ;  /* 0x000000441018723c */ /* 0x040ff00000041818 */
        /* <DEDUP_REMOVED lines=15> */
[----:B------:R-:W3:Y:S07]  /*13510*/  LDSM.16.M88.4 R80, [R65+0x4000] ;  /* 0x004000004150783b */ /* 0x000eee0000000200 */
        /* <DEDUP_REMOVED lines=15> */
[C---:B------:R-:W-:Y:S01]  /*13610*/  HMMA.16816.F32.BF16 R92, R80.reuse, R68, R56 ;  /* 0x00000044505c723c */ /* 0x040fe20000041838 */
[----:B------:R-:W3:Y:S07]  /*13620*/  LDSM.16.M88.4 R56, [R51+0x4000] ;  /* 0x004000003338783b */ /* 0x000eee0000000200 */
[----:B------:R-:W-:Y:S01]  /*13630*/  HMMA.16816.F32.BF16 R28, R80, R70, R28 ;  /* 0x00000046501c723c */ /* 0x000fe2000004181c */
[----:B------:R-:W3:Y:S07]  /*13640*/  LDSM.16.M88.4 R68, [R2+0xa800] ;  /* 0x00a800000244783b */ /* 0x000eee0000000200 */
        /* <DEDUP_REMOVED lines=15> */
[C---:B------:R-:W-:Y:S01]  /*13740*/  HMMA.16816.F32.BF16 R36, R44.reuse, R68, R24 ;  /* 0x000000442c24723c */ /* 0x040fe20000041818 */
[----:B------:R-:W3:Y:S07]  /*13750*/  LDSM.16.M88.4 R24, [R11+0xa800] ;  /* 0x00a800000b18783b */ /* 0x000eee0000000200 */
[----:B------:R-:W-:Y:S01]  /*13760*/  HMMA.16816.F32.BF16 R20, R44, R70, R20 ;  /* 0x000000462c14723c */ /* 0x000fe20000041814 */
[----:B------:R-:W3:Y:S07]  /*13770*/  LDSM.16.M88.4 R68, [R2+0xb800] ;  /* 0x00b800000244783b */ /* 0x000eee0000000200 */
[C---:B-1----:R-:W-:Y:S08]  /*13780*/  HMMA.16816.F32.BF16 R92, R52.reuse, R40, R92 ;  /* 0x00000028345c723c */ /* 0x042ff0000004185c */
[----:B------:R-:W-:Y:S01]  /*13790*/  HMMA.16816.F32.BF16 R28, R52, R42, R28 ;  /* 0x0000002a341c723c */ /* 0x000fe2000004181c */
[----:B------:R-:W1:Y:S07]  /*137a0*/  LDSM.16.M88.4 R40, [R15+0xb000] ;  /* 0x00b000000f28783b */ /* 0x000e6e0000000200 */
[----:B----4-:R-:W-:Y:S03]  /*137b0*/  HMMA.16816.F32.BF16 R36, R56, R16, R36 ;  /* 0x000000103824723c */ /* 0x010fe60000041824 */
[----:B------:R-:W-:Y:S01]  /*137c0*/  FMUL.FTZ R14, R92, UR9 ;  /* 0x000000095c0e7c20 */ /* 0x000fe20008410000 */
[----:B-----5:R-:W-:Y:S01]  /*137d0*/  FMUL.FTZ R50, R93, UR9 ;  /* 0x000000095d327c20 */ /* 0x020fe20008410000 */
[----:B------:R-:W-:Y:S01]  /*137e0*/  FMUL.FTZ R48, R94, UR9 ;  /* 0x000000095e307c20 */ /* 0x000fe20008410000 */
[----:B------:R-:W-:-:S02]  /*137f0*/  FMUL.FTZ R51, R95, UR9 ;  /* 0x000000095f337c20 */ /* 0x000fc40008410000 */
[----:B------:R-:W-:Y:S01]  /*13800*/  HMMA.16816.F32.BF16 R20, R56, R18, R20 ;  /* 0x000000123814723c */ /* 0x000fe20000041814 */
[----:B------:R-:W-:Y:S01]  /*13810*/  LDSM.16.M88.4 R16, [R11+0xb000] ;  /* 0x00b000000b10783b */ /* 0x000fe20000000200 */
[----:B------:R-:W4:Y:S01]  /*13820*/  MUFU.TANH R14, R14 ;  /* 0x0000000e000e7308 */ /* 0x000f220000002400 */
[----:B------:R-:W-:-:S05]  /*13830*/  FMUL.FTZ R28, R28, UR9 ;  /* 0x000000091c1c7c20 */ /* 0x000fca0008410000 */
[C---:B--2---:R-:W-:Y:S02]  /*13840*/  HMMA.16816.F32.BF16 R88, R44.reuse, R4, R88 ;  /* 0x000000042c58723c */ /* 0x044fe40000041858 */
[----:B------:R-:W2:Y:S06]  /*13850*/  MUFU.TANH R50, R50 ;  /* 0x0000003200327308 */ /* 0x000eac0000002400 */
[----:B------:R-:W-:Y:S01]  /*13860*/  HMMA.16816.F32.BF16 R76, R44, R6, R76 ;  /* 0x000000062c4c723c */ /* 0x000fe2000004184c */
[----:B------:R-:W4:Y:S01]  /*13870*/  LDSM.16.M88.4 R4, [R15+0xb800] ;  /* 0x00b800000f04783b */ /* 0x000f220000000200 */
[----:B------:R-:W1:Y:S06]  /*13880*/  MUFU.TANH R48, R48 ;  /* 0x0000003000307308 */ /* 0x000e6c0000002400 */
[C---:B------:R-:W-:Y:S01]  /*13890*/  HMMA.16816.F32.BF16 R72, R80.reuse, R32, R72 ;  /* 0x000000205048723c */ /* 0x040fe20000041848 */
[----:B------:R-:W-:Y:S01]  /*138a0*/  FMUL.FTZ R32, R29, UR9 ;  /* 0x000000091d207c20 */ /* 0x000fe20008410000 */
[----:B------:R-:W-:Y:S01]  /*138b0*/  FMUL.FTZ R29, R30, UR9 ;  /* 0x000000091e1d7c20 */ /* 0x000fe20008410000 */
[----:B------:R-:W-:Y:S01]  /*138c0*/  FMUL.FTZ R30, R31, UR9 ;  /* 0x000000091f1e7c20 */ /* 0x000fe20008410000 */
[----:B------:R-:W1:Y:S04]  /*138d0*/  MUFU.TANH R51, R51 ;  /* 0x0000003300337308 */ /* 0x000e680000002400 */
[----:B------:R-:W-:Y:S04]  /*138e0*/  HMMA.16816.F32.BF16 R84, R80, R34, R84 ;  /* 0x000000225054723c */ /* 0x000fe80000041854 */
[----:B------:R-:W1:Y:S04]  /*138f0*/  MUFU.TANH R28, R28 ;  /* 0x0000001c001c7308 */ /* 0x000e680000002400 */
[C---:B---3--:R-:W-:Y:S04]  /*13900*/  HMMA.16816.F32.BF16 R36, R52.reuse, R24, R36 ;  /* 0x000000183424723c */ /* 0x048fe80000041824 */
[----:B------:R-:W3:Y:S04]  /*13910*/  MUFU.TANH R32, R32 ;  /* 0x0000002000207308 */ /* 0x000ee80000002400 */
[----:B------:R-:W-:Y:S01]  /*13920*/  HMMA.16816.F32.BF16 R20, R52, R26, R20 ;  /* 0x0000001a3414723c */ /* 0x000fe20000041814 */
[----:B------:R-:W2:Y:S01]  /*13930*/  LDSM.16.M88.4 R24, [R11+0xb800] ;  /* 0x00b800000b18783b */ /* 0x000ea20000000200 */
[----:B------:R-:W-:-:S04]  /*13940*/  DEPBAR.LE SB0, 0x0 ;  /* 0x000080000000791a */ /* 0x000fc80000000000 */
[----:B------:R-:W1:Y:S02]  /*13950*/  MUFU.TANH R29, R29 ;  /* 0x0000001d001d7308 */ /* 0x000e640000002400 */
[C---:B------:R-:W-:Y:S03]  /*13960*/  HMMA.16816.F32.BF16 R72, R44.reuse, R68, R72 ;  /* 0x000000442c48723c */ /* 0x040fe60000041848 */
[----:B------:R-:W-:Y:S01]  /*13970*/  FMUL.FTZ R31, R36, UR9 ;  /* 0x00000009241f7c20 */ /* 0x000fe20008410000 */
[----:B------:R-:W-:Y:S01]  /*13980*/  FMUL.FTZ R36, R37, UR9 ;  /* 0x0000000925247c20 */ /* 0x000fe20008410000 */
[----:B------:R-:W-:Y:S01]  /*13990*/  FMUL.FTZ R33, R38, UR9 ;  /* 0x0000000926217c20 */ /* 0x000fe20008410000 */
[----:B------:R-:W-:Y:S01]  /*139a0*/  FMUL.FTZ R37, R39, UR9 ;  /* 0x0000000927257c20 */ /* 0x000fe20008410000 */
[----:B------:R-:W2:Y:S01]  /*139b0*/  MUFU.TANH R30, R30 ;  /* 0x0000001e001e7308 */ /* 0x000ea20000002400 */
[----:B------:R-:W-:Y:S03]  /*139c0*/  HMMA.16816.F32.BF16 R84, R44, R70, R84 ;  /* 0x000000462c54723c */ /* 0x000fe60000041854 */
[----:B------:R-:W-:Y:S01]  /*139d0*/  FMUL.FTZ R2, R20, UR9 ;  /* 0x0000000914027c20 */ /* 0x000fe20008410000 */
[----:B------:R-:W-:-:S03]  /*139e0*/  FMUL.FTZ R20, R21, UR9 ;  /* 0x0000000915147c20 */ /* 0x000fc60008410000 */
[----:B------:R-:W2:Y:S01]  /*139f0*/  MUFU.TANH R31, R31 ;  /* 0x0000001f001f7308 */ /* 0x000ea20000002400 */
[C---:B-1----:R-:W-:Y:S07]  /*13a00*/  HMMA.16816.F32.BF16 R88, R56.reuse, R40, R88 ;  /* 0x000000283858723c */ /* 0x042fee0000041858 */
[----:B------:R-:W1:Y:S01]  /*13a10*/  MUFU.TANH R36, R36 ;  /* 0x0000002400247308 */ /* 0x000e620000002400 */
[C---:B------:R-:W-:Y:S07]  /*13a20*/  HMMA.16816.F32.BF16 R76, R56.reuse, R42, R76 ;  /* 0x0000002a384c723c */ /* 0x040fee000004184c */
[----:B------:R-:W1:Y:S01]  /*13a30*/  MUFU.TANH R33, R33 ;  /* 0x0000002100217308 */ /* 0x000e620000002400 */
[----:B----4-:R-:W-:Y:S01]  /*13a40*/  HMMA.16816.F32.BF16 R72, R56, R4, R72 ;  /* 0x000000043848723c */ /* 0x010fe20000041848 */
[----:B------:R-:W-:-:S06]  /*13a50*/  FMUL.FTZ R4, R23, UR9 ;  /* 0x0000000917047c20 */ /* 0x000fcc0008410000 */
[----:B------:R-:W4:Y:S01]  /*13a60*/  MUFU.TANH R37, R37 ;  /* 0x0000002500257308 */ /* 0x000f220000002400 */
[----:B------:R-:W-:Y:S07]  /*13a70*/  HMMA.16816.F32.BF16 R84, R56, R6, R84 ;  /* 0x000000063854723c */ /* 0x000fee0000041854 */
[----:B------:R1:W1:Y:S01]  /*13a80*/  MUFU.TANH R15, R2 ;  /* 0x00000002000f7308 */ /* 0x0002620000002400 */
[----:B------:R-:W-:Y:S01]  /*13a90*/  HMMA.16816.F32.BF16 R88, R52, R16, R88 ;  /* 0x000000103458723c */ /* 0x000fe20000041858 */
[----:B------:R-:W-:-:S06]  /*13aa0*/  FMUL.FTZ R16, R22, UR9 ;  /* 0x0000000916107c20 */ /* 0x000fcc0008410000 */
[----:B------:R-:W1:Y:S01]  /*13ab0*/  MUFU.TANH R20, R20 ;  /* 0x0000001400147308 */ /* 0x000e620000002400 */
[C---:B------:R-:W-:Y:S07]  /*13ac0*/  HMMA.16816.F32.BF16 R76, R52.reuse, R18, R76 ;  /* 0x00000012344c723c */ /* 0x040fee000004184c */
[----:B------:R-:W1:Y:S01]  /*13ad0*/  MUFU.TANH R16, R16 ;  /* 0x0000001000107308 */ /* 0x000e620000002400 */
        /* <DEDUP_REMOVED lines=40> */
[----:B------:R-:W2:Y:S01]  /*13d60*/  LDCU UR10, c[0x0][0x3b8] ;  /* 0x00007700ff0a77ac */ /* 0x000ea20008000800 */
[----:B------:R-:W-:Y:S02]  /*13d70*/  UMOV UR8, URZ ;  /* 0x000000ff00087c82 */ /* 0x000fe40008000000 */
[----:B------:R-:W-:Y:S01]  /*13d80*/  IADD3 R3, P1, PT, RZ, -UR8, RZ ;  /* 0x80000008ff037c10 */ /* 0x000fe2000ff3e0ff */
[----:B--2---:R-:W-:-:S06]  /*13d90*/  USHF.L.U32 UR4, UR10, 0x6, URZ ;  /* 0x000000060a047899 */ /* 0x004fcc00080006ff */
[----:B------:R-:W-:-:S05]  /*13da0*/  IMAD.X R0, RZ, RZ, ~UR4, P1 ;  /* 0x80000004ff007e24 */ /* 0x000fca00088e06ff */
[----:B------:R-:W-:-:S04]  /*13db0*/  SHF.R.S64 R3, R3, 0x1f, R0 ;  /* 0x0000001f03037819 */ /* 0x000fc80000001000 */
[----:B------:R-:W-:-:S04]  /*13dc0*/  IADD3 R196, P1, PT, R3, R196, RZ ;  /* 0x000000c403c47210 */ /* 0x000fc80007f3e0ff */
[----:B------:R-:W-:Y:S01]  /*13dd0*/  LEA.HI.X.SX32 R197, R0, R197, 0x1, P1 ;  /* 0x000000c500c57211 */ /* 0x000fe200008f0eff */
[----:B------:R-:W-:Y:S08]  /*13de0*/  BRA `(.L_x_2323) ;  /* 0x0000000000f07947 */ /* 0x000ff00003800000 */
.L_x_2322:
[----:B-1----:R-:W1:Y:S01]  /*13df0*/  LDC R2, c[0x0][0x4f0] ;  /* 0x00013c00ff027b82 */ /* 0x002e620000000800 */
        /* <DEDUP_REMOVED lines=45> */
[----:B------:R-:W-:-:S04]  /*140d0*/  IMAD R3, R3, R2, -0x40 ;  /* 0xffffffc003037424 */ /* 0x000fc800078e0202 */
[----:B--2---:R-:W-:Y:S01]  /*140e0*/  IMAD.WIDE.U32 R46, R3, UR10, RZ ;  /* 0x0000000a032e7c25 */ /* 0x004fe2000f8e00ff */
[----:B------:R-:W-:-:S05]  /*140f0*/  SHF.R.S32.HI R2, RZ, 0x1f, R3 ;  /* 0x0000001fff027819 */ /* 0x000fca0000011403 */
[----:B------:R-:W-:-:S04]  /*14100*/  IMAD R2, R2, UR10, RZ ;  /* 0x0000000a02027c24 */ /* 0x000fc8000f8e02ff */
[----:B------:R-:W-:-:S04]  /*14110*/  IMAD R2, R3, UR11, R2 ;  /* 0x0000000b03027c24 */ /* 0x000fc8000f8e0202 */
        /* <DEDUP_REMOVED lines=8> */
[----:B------:R-:W-:-:S07]  /*141a0*/  LEA.HI.X R197, R46, R197, R3, 0x1, P1 ;  /* 0x000000c52ec57211 */ /* 0x000fce00008f0c03 */
.L_x_2323:
[----:B------:R-:W2:Y:S01]  /*141b0*/  LDCU UR8, c[0x0][0x440] ;  /* 0x00008800ff0877ac */ /* 0x000ea20008000800 */
[C---:B-1----:R-:W-:Y:S01]  /*141c0*/  LEA R2, P1, R49.reuse, R196, 0x1 ;  /* 0x000000c431027211 */ /* 0x042fe200078208ff */
[----:B------:R-:W1:Y:S03]  /*141d0*/  LDCU UR4, c[0x0][0x3bc] ;  /* 0x00007780ff0477ac */ /* 0x000e660008000800 */
[----:B------:R-:W-:Y:S01]  /*141e0*/  LEA.HI.X R3, R49, R197, R60, 0x1, P1 ;  /* 0x000000c531037211 */ /* 0x000fe200008f0c3c */
[----:B------:R-:W-:-:S06]  /*141f0*/  USHF.L.U32 UR9, UR10, 0x5, URZ ;  /* 0x000000050a097899 */ /* 0x000fcc00080006ff */
[----:B------:R-:W-:Y:S02]  /*14200*/  IADD3 R46, P1, PT, R2, UR9, RZ ;  /* 0x00000009022e7c10 */ /* 0x000fe4000ff3e0ff */
[----:B--2---:R-:W-:Y:S02]  /*14210*/  ISETP.GE.AND P5, PT, R12, UR8, PT ;  /* 0x000000080c007c0c */ /* 0x004fe4000bfa6270 */
[----:B------:R-:W-:Y:S02]  /*14220*/  ISETP.GE.AND P4, PT, R10, UR8, PT ;  /* 0x000000080a007c0c */ /* 0x000fe4000bf86270 */
[----:B------:R-:W-:Y:S01]  /*14230*/  ISETP.GE.AND P3, PT, R9, UR8, PT ;  /* 0x0000000809007c0c */ /* 0x000fe2000bf66270 */
[----:B-1----:R-:W-:-:S06]  /*14240*/  USHF.L.U64.HI UR4, UR10, 0x5, UR4 ;  /* 0x000000050a047899 */ /* 0x002fcc0008010204 */
        /* <DEDUP_REMOVED lines=64> */
.L_x_2321:
[----:B------:R-:W3:Y:S01]  /*14650*/  S2R R185, SR_TID.X ;  /* 0x0000000000b97919 */ /* 0x000ee20000002100 */
[----:B------:R-:W-:Y:S01]  /*14660*/  VIADD R150, R134, 0xffffffff ;  /* 0xffffffff86967836 */ /* 0x000fe20000000000 */
[----:B------:R-:W4:Y:S01]  /*14670*/  LDCU UR4, c[0x0][0x45c] ;  /* 0x00008b80ff0477ac */ /* 0x000f220008000800 */
[----:B-12---:R-:W-:Y:S02]  /*14680*/  VIADD R2, R206, 0x8 ;  /* 0x00000008ce027836 */ /* 0x006fe40000000000 */
[C---:B---3--:R-:W-:Y:S01]  /*14690*/  IMAD.SHL.U32 R135, R185.reuse, 0x2, RZ ;  /* 0x00000002b9877824 */ /* 0x048fe200078e00ff */
        /* <DEDUP_REMOVED lines=16> */
[C---:B------:R-:W-:Y:S01]  /*147a0*/  VIADD R53, R71.reuse, 0x18 ;  /* 0x0000001847357836 */ /* 0x040fe20000000000 */
        /* <DEDUP_REMOVED lines=14> */
[----:B------:R-:W-:Y:S01]  /*14890*/  ISETP.GT.AND P4, PT, R206, R61, PT ;  /* 0x0000003dce00720c */ /* 0x000fe20003f84270 */
[----:B------:R-:W-:Y:S01]  /*148a0*/  VIADD R63, R71, 0x38 ;  /* 0x00000038473f7836 */ /* 0x000fe20000000000 */
[----:B------:R-:W-:-:S02]  /*148b0*/  FSEL R25, R25, -INF , !P1 ;  /* 0xff80000019197808 */ /* 0x000fc40004800000 */
[----:B------:R-:W-:Y:S02]  /*148c0*/  ISETP.GT.AND P1, PT, R206, R57, PT ;  /* 0x00000039ce00720c */ /* 0x000fe40003f24270 */
[----:B------:R-:W-:Y:S02]  /*148d0*/  FSEL R19, R31, -INF , !P4 ;  /* 0xff8000001f137808 */ /* 0x000fe40006000000 */
[----:B------:R-:W-:Y:S02]  /*148e0*/  ISETP.GE.AND P4, PT, R57, R205, PT ;  /* 0x000000cd3900720c */ /* 0x000fe40003f86270 */
[----:B------:R-:W-:Y:S02]  /*148f0*/  FSEL R17, R36, -INF , !P1 ;  /* 0xff80000024117808 */ /* 0x000fe40004800000 */
[----:B------:R-:W-:Y:S02]  /*14900*/  ISETP.GT.AND P1, PT, R206, R53, PT ;  /* 0x00000035ce00720c */ /* 0x000fe40003f24270 */
[----:B------:R-:W-:-:S02]  /*14910*/  FSEL R17, R17, -INF , !P4 ;  /* 0xff80000011117808 */ /* 0x000fc40006000000 */
[----:B------:R-:W-:Y:S02]  /*14920*/  ISETP.GT.AND P4, PT, R206, R13, PT ;  /* 0x0000000dce00720c */ /* 0x000fe40003f84270 */
[----:B------:R-:W-:Y:S02]  /*14930*/  FSEL R15, R15, -INF , !P1 ;  /* 0xff8000000f0f7808 */ /* 0x000fe40004800000 */
[----:B------:R-:W-:Y:S02]  /*14940*/  ISETP.GE.AND P1, PT, R13, R205, PT ;  /* 0x000000cd0d00720c */ /* 0x000fe40003f26270 */
[----:B------:R-:W-:Y:S02]  /*14950*/  FSEL R20, R20, -INF , !P4 ;  /* 0xff80000014147808 */ /* 0x000fe40006000000 */
[----:B------:R-:W-:Y:S02]  /*14960*/  ISETP.GT.AND P4, PT, R206, R9, PT ;  /* 0x00000009ce00720c */ /* 0x000fe40003f84270 */
[----:B------:R-:W-:-:S02]  /*14970*/  FSEL R21, R20, -INF , !P1 ;  /* 0xff80000014157808 */ /* 0x000fc40004800000 */
[----:B------:R-:W-:Y:S02]  /*14980*/  FSEL R43, R14, -INF , !P6 ;  /* 0xff8000000e2b7808 */ /* 0x000fe40007000000 */
[----:B------:R-:W-:Y:S02]  /*14990*/  ISETP.GT.AND P1, PT, R206, R3, PT ;  /* 0x00000003ce00720c */ /* 0x000fe40003f24270 */
[-C--:B------:R-:W-:Y:S02]  /*149a0*/  ISETP.GE.AND P6, PT, R67, R205.reuse, PT ;  /* 0x000000cd4300720c */ /* 0x080fe40003fc6270 */
[----:B------:R-:W-:Y:S02]  /*149b0*/  FSEL R5, R5, -INF , !P4 ;  /* 0xff80000005057808 */ /* 0x000fe40006000000 */
[----:B------:R-:W-:Y:S02]  /*149c0*/  ISETP.GE.AND P4, PT, R3, R205, PT ;  /* 0x000000cd0300720c */ /* 0x000fe40003f86270 */
[----:B------:R-:W-:-:S02]  /*149d0*/  FSEL R11, R11, -INF , !P1 ;  /* 0xff8000000b0b7808 */ /* 0x000fc40004800000 */
[----:B------:R-:W-:Y:S02]  /*149e0*/  FSEL R41, R28, -INF , !P6 ;  /* 0xff8000001c297808 */ /* 0x000fe40007000000 */
[----:B------:R-:W-:Y:S02]  /*149f0*/  ISETP.GE.AND P6, PT, R61, R205, PT ;  /* 0x000000cd3d00720c */ /* 0x000fe40003fc6270 */
[C---:B------:R-:W-:Y:S02]  /*14a00*/  ISETP.GT.AND P1, PT, R206.reuse, R47, PT ;  /* 0x0000002fce00720c */ /* 0x040fe40003f24270 */
[----:B------:R-:W-:Y:S02]  /*14a10*/  FSEL R221, R11, -INF , !P4 ;  /* 0xff8000000bdd7808 */ /* 0x000fe40006000000 */
[----:B------:R-:W-:Y:S02]  /*14a20*/  ISETP.GT.AND P4, PT, R206, R49, PT ;  /* 0x00000031ce00720c */ /* 0x000fe40003f84270 */
[----:B------:R-:W-:-:S02]  /*14a30*/  FSEL R19, R19, -INF , !P6 ;  /* 0xff80000013137808 */ /* 0x000fc40007000000 */
[-C--:B------:R-:W-:Y:S02]  /*14a40*/  ISETP.GE.AND P6, PT, R53, R205.reuse, PT ;  /* 0x000000cd3500720c */ /* 0x080fe40003fc6270 */
[----:B------:R-:W-:Y:S02]  /*14a50*/  FSEL R24, R24, -INF , !P1 ;  /* 0xff80000018187808 */ /* 0x000fe40004800000 */
[-C--:B------:R-:W-:Y:S02]  /*14a60*/  ISETP.GE.AND P1, PT, R49, R205.reuse, PT ;  /* 0x000000cd3100720c */ /* 0x080fe40003f26270 */
[----:B------:R-:W-:Y:S02]  /*14a70*/  FSEL R34, R34, -INF , !P4 ;  /* 0xff80000022227808 */ /* 0x000fe40006000000 */
[----:B------:R-:W-:Y:S02]  /*14a80*/  FSEL R23, R15, -INF , !P6 ;  /* 0xff8000000f177808 */ /* 0x000fe40007000000 */
[----:B------:R-:W-:-:S02]  /*14a90*/  ISETP.GE.AND P6, PT, R9, R205, PT ;  /* 0x000000cd0900720c */ /* 0x000fc40003fc6270 */
[----:B------:R-:W-:Y:S02]  /*14aa0*/  FSEL R189, R34, -INF , !P1 ;  /* 0xff80000022bd7808 */ /* 0x000fe40004800000 */
[C---:B------:R-:W-:Y:S02]  /*14ab0*/  ISETP.GT.AND P1, PT, R206.reuse, R59, PT ;  /* 0x0000003bce00720c */ /* 0x040fe40003f24270 */
[----:B------:R-:W-:Y:S02]  /*14ac0*/  FSEL R223, R5, -INF , !P6 ;  /* 0xff80000005df7808 */ /* 0x000fe40007000000 */
[----:B------:R-:W-:Y:S02]  /*14ad0*/  ISETP.GE.AND P6, PT, R47, R205, PT ;  /* 0x000000cd2f00720c */ /* 0x000fe40003fc6270 */
[----:B------:R-:W-:Y:S02]  /*14ae0*/  ISETP.GT.AND P4, PT, R206, R55, PT ;  /* 0x00000037ce00720c */ /* 0x000fe40003f84270 */
[----:B------:R-:W-:-:S02]  /*14af0*/  FSEL R42, R42, -INF , !P1 ;  /* 0xff8000002a2a7808 */ /* 0x000fc40004800000 */
[----:B------:R-:W-:Y:S02]  /*14b00*/  ISETP.GT.AND P1, PT, R206, R63, PT ;  /* 0x0000003fce00720c */ /* 0x000fe40003f24270 */
[----:B------:R-:W-:Y:S02]  /*14b10*/  FSEL R209, R24, -INF , !P6 ;  /* 0xff80000018d17808 */ /* 0x000fe40007000000 */
[----:B------:R-:W-:Y:S01]  /*14b20*/  FSEL R207, R35, -INF , !P4 ;  /* 0xff80000023cf7808 */ /* 0x000fe20006000000 */
[----:B------:R-:W-:Y:S01]  /*14b30*/  VIADD R35, R71, 0x39 ;  /* 0x0000003947237836 */ /* 0x000fe20000000000 */
[----:B------:R-:W-:Y:S02]  /*14b40*/  ISETP.GE.AND P6, PT, R55, R205, PT ;  /* 0x000000cd3700720c */ /* 0x000fe40003fc6270 */
[----:B------:R-:W-:Y:S02]  /*14b50*/  ISETP.GT.AND P3, PT, R2, R71, PT ;  /* 0x000000470200720c */ /* 0x000fe40003f64270 */
[----:B------:R-:W-:-:S02]  /*14b60*/  FSEL R44, R44, -INF , !P1 ;  /* 0xff8000002c2c7808 */ /* 0x000fc40004800000 */
[----:B------:R-:W-:Y:S02]  /*14b70*/  ISETP.GT.AND P1, PT, R2, R69, PT ;  /* 0x000000450200720c */ /* 0x000fe40003f24270 */
[----:B------:R-:W-:Y:S02]  /*14b80*/  FSEL R207, R207, -INF , !P6 ;  /* 0xff800000cfcf7808 */ /* 0x000fe40007000000 */
[----:B------:R-:W-:Y:S02]  /*14b90*/  ISETP.GT.AND P6, PT, R206, R35, PT ;  /* 0x00000023ce00720c */ /* 0x000fe40003fc4270 */
[----:B------:R-:W-:Y:S02]  /*14ba0*/  FSEL R31, R48, -INF , !P3 ;  /* 0xff800000301f7808 */ /* 0x000fe40005800000 */
[----:B------:R-:W-:Y:S02]  /*14bb0*/  ISETP.GE.AND P4, PT, R59, R205, PT ;  /* 0x000000cd3b00720c */ /* 0x000fe40003f86270 */
[----:B------:R-:W-:-:S02]  /*14bc0*/  ISETP.GT.AND P3, PT, R2, R67, PT ;  /* 0x000000430200720c */ /* 0x000fc40003f64270 */
[----:B------:R-:W-:Y:S02]  /*14bd0*/  FSEL R51, R51, -INF , !P1 ;  /* 0xff80000033337808 */ /* 0x000fe40004800000 */
[-C--:B------:R-:W-:Y:S02]  /*14be0*/  ISETP.GE.AND P5, PT, R71, R204.reuse, PT ;  /* 0x000000cc4700720c */ /* 0x080fe40003fa6270 */
[----:B------:R-:W-:Y:S02]  /*14bf0*/  ISETP.GT.AND P1, PT, R2, R65, PT ;  /* 0x000000410200720c */ /* 0x000fe40003f24270 */
[----:B------:R-:W-:Y:S02]  /*14c00*/  FSEL R45, R45, -INF , !P6 ;  /* 0xff8000002d2d7808 */ /* 0x000fe40007000000 */
[----:B------:R-:W-:Y:S02]  /*14c10*/  FSEL R193, R42, -INF , !P4 ;  /* 0xff8000002ac17808 */ /* 0x000fe40006000000 */
[----:B------:R-:W-:-:S02]  /*14c20*/  ISETP.GE.AND P6, PT, R69, R204, PT ;  /* 0x000000cc4500720c */ /* 0x000fc40003fc6270 */
[----:B------:R-:W-:Y:S02]  /*14c30*/  FSEL R5, R29, -INF , !P3 ;  /* 0xff8000001d057808 */ /* 0x000fe40005800000 */
[----:B------:R-:W-:Y:S02]  /*14c40*/  ISETP.GE.AND P4, PT, R63, R205, PT ;  /* 0x000000cd3f00720c */ /* 0x000fe40003f86270 */
[----:B------:R-:W-:Y:S02]  /*14c50*/  FSEL R31, R31, -INF , !P5 ;  /* 0xff8000001f1f7808 */ /* 0x000fe40006800000 */
[----:B------:R-:W-:Y:S02]  /*14c60*/  ISETP.GT.AND P3, PT, R2, R61, PT ;  /* 0x0000003d0200720c */ /* 0x000fe40003f64270 */
[----:B------:R-:W-:Y:S02]  /*14c70*/  FSEL R30, R30, -INF , !P1 ;  /* 0xff8000001e1e7808 */ /* 0x000fe40004800000 */
[----:B------:R-:W-:-:S02]  /*14c80*/  ISETP.GE.AND P5, PT, R67, R204, PT ;  /* 0x000000cc4300720c */ /* 0x000fc40003fa6270 */
[----:B------:R-:W-:Y:S02]  /*14c90*/  ISETP.GT.AND P1, PT, R2, R57, PT ;  /* 0x000000390200720c */ /* 0x000fe40003f24270 */
[----:B------:R-:W-:Y:S02]  /*14ca0*/  FSEL R29, R51, -INF , !P6 ;  /* 0xff800000331d7808 */ /* 0x000fe40007000000 */
[----:B------:R-:W-:Y:S02]  /*14cb0*/  FSEL R191, R44, -INF , !P4 ;  /* 0xff8000002cbf7808 */ /* 0x000fe40006000000 */
[----:B------:R-:W-:Y:S02]  /*14cc0*/  ISETP.GE.AND P6, PT, R61, R204, PT ;  /* 0x000000cc3d00720c */ /* 0x000fe40003fc6270 */
[----:B------:R-:W-:Y:S02]  /*14cd0*/  FSEL R15, R33, -INF , !P3 ;  /* 0xff800000210f7808 */ /* 0x000fe40005800000 */
[----:B------:R-:W-:-:S02]  /*14ce0*/  FMNMX3.FTZ R0, R43, R39, R41, !PT ;  /* 0x000000272b007276 */ /* 0x000fc40007810029 */
[----:B------:R-:W-:Y:S02]  /*14cf0*/  ISETP.GE.AND P4, PT, R35, R205, PT ;  /* 0x000000cd2300720c */ /* 0x000fe40003f86270 */
[----:B------:R-:W-:Y:S02]  /*14d00*/  FSEL R5, R5, -INF , !P5 ;  /* 0xff80000005057808 */ /* 0x000fe40006800000 */
[----:B------:R-:W-:Y:S02]  /*14d10*/  FSEL R37, R37, -INF , !P1 ;  /* 0xff80000025257808 */ /* 0x000fe40004800000 */
[----:B------:R-:W-:Y:S02]  /*14d20*/  ISETP.GE.AND P5, PT, R57, R204, PT ;  /* 0x000000cc3900720c */ /* 0x000fe40003fa6270 */
[C---:B------:R-:W-:Y:S02]  /*14d30*/  ISETP.GT.AND P1, PT, R2.reuse, R13, PT ;  /* 0x0000000d0200720c */ /* 0x040fe40003f24270 */
[----:B------:R-:W-:-:S02]  /*14d40*/  ISETP.GT.AND P3, PT, R2, R53, PT ;  /* 0x000000350200720c */ /* 0x000fc40003f64270 */
[----:B------:R-:W-:Y:S02]  /*14d50*/  FSEL R15, R15, -INF , !P6 ;  /* 0xff8000000f0f7808 */ /* 0x000fe40007000000 */
[----:B------:R-:W-:Y:S02]  /*14d60*/  FMNMX3.FTZ R0, R0, R25, R19, !PT ;  /* 0x0000001900007276 */ /* 0x000fe40007810013 */
[----:B------:R-:W-:Y:S02]  /*14d70*/  FSEL R187, R45, -INF , !P4 ;  /* 0xff8000002dbb7808 */ /* 0x000fe40006000000 */
[-C--:B------:R-:W-:Y:S02]  /*14d80*/  ISETP.GE.AND P6, PT, R13, R204.reuse, PT ;  /* 0x000000cc0d00720c */ /* 0x080fe40003fc6270 */
[----:B------:R-:W-:Y:S02]  /*14d90*/  ISETP.GE.AND P4, PT, R65, R204, PT ;  /* 0x000000cc4100720c */ /* 0x000fe40003f86270 */
[----:B------:R-:W-:-:S02]  /*14da0*/  FSEL R13, R37, -INF , !P5 ;  /* 0xff800000250d7808 */ /* 0x000fc40006800000 */
[----:B------:R-:W-:Y:S02]  /*14db0*/  FSEL R4, R4, -INF , !P1 ;  /* 0xff80000004047808 */ /* 0x000fe40004800000 */
[----:B------:R-:W-:Y:S02]  /*14dc0*/  ISETP.GT.AND P5, PT, R2, R9, PT ;  /* 0x000000090200720c */ /* 0x000fe40003fa4270 */
[----:B------:R-:W-:Y:S02]  /*14dd0*/  FSEL R11, R16, -INF , !P3 ;  /* 0xff800000100b7808 */ /* 0x000fe40005800000 */
[----:B------:R-:W-:Y:S02]  /*14de0*/  FMNMX3.FTZ R0, R0, R17, R23, !PT ;  /* 0x0000001100007276 */ /* 0x000fe40007810017 */
[----:B------:R-:W-:Y:S02]  /*14df0*/  ISETP.GE.AND P3, PT, R9, R204, PT ;  /* 0x000000cc0900720c */ /* 0x000fe40003f66270 */
[----:B------:R-:W-:-:S02]  /*14e00*/  FSEL R159, R30, -INF , !P4 ;  /* 0xff8000001e9f7808 */ /* 0x000fc40006000000 */
[----:B------:R-:W-:Y:S02]  /*14e10*/  FSEL R9, R4, -INF , !P6 ;  /* 0xff80000004097808 */ /* 0x000fe40007000000 */
[----:B------:R-:W-:Y:S02]  /*14e20*/  ISETP.GE.AND P4, PT, R53, R204, PT ;  /* 0x000000cc3500720c */ /* 0x000fe40003f86270 */
[----:B------:R-:W-:Y:S02]  /*14e30*/  FSEL R22, R22, -INF , !P5 ;  /* 0xff80000016167808 */ /* 0x000fe40006800000 */
[C---:B------:R-:W-:Y:S02]  /*14e40*/  ISETP.GT.AND P6, PT, R2.reuse, R47, PT ;  /* 0x0000002f0200720c */ /* 0x040fe40003fc4270 */
[----:B------:R-:W-:Y:S02]  /*14e50*/  ISETP.GT.AND P1, PT, R2, R3, PT ;  /* 0x000000030200720c */ /* 0x000fe40003f24270 */
[----:B------:R-:W-:-:S02]  /*14e60*/  FMNMX3.FTZ R4, R0, R21, R223, !PT ;  /* 0x0000001500047276 */ /* 0x000fc400078100df */
[----:B------:R-:W-:Y:S02]  /*14e70*/  FMNMX3.FTZ R0, R31, R29, R5, !PT ;  /* 0x0000001d1f007276 */ /* 0x000fe40007810005 */
[----:B------:R-:W-:Y:S02]  /*14e80*/  FSEL R11, R11, -INF , !P4 ;  /* 0xff8000000b0b7808 */ /* 0x000fe40006000000 */
[-C--:B------:R-:W-:Y:S02]  /*14e90*/  ISETP.GE.AND P5, PT, R47, R204.reuse, PT ;  /* 0x000000cc2f00720c */ /* 0x080fe40003fa6270 */
[----:B------:R-:W-:Y:S02]  /*14ea0*/  FSEL R219, R22, -INF , !P3 ;  /* 0xff80000016db7808 */ /* 0x000fe40005800000 */
[----:B------:R-:W-:Y:S02]  /*14eb0*/  FSEL R6, R6, -INF , !P6 ;  /* 0xff80000006067808 */ /* 0x000fe40007000000 */
[----:B------:R-:W-:-:S02]  /*14ec0*/  ISETP.GE.AND P4, PT, R3, R204, PT ;  /* 0x000000cc0300720c */ /* 0x000fc40003f86270 */
[----:B------:R-:W-:Y:S02]  /*14ed0*/  FSEL R18, R18, -INF , !P1 ;  /* 0xff80000012127808 */ /* 0x000fe40004800000 */
[----:B------:R-:W-:Y:S02]  /*14ee0*/  ISETP.GT.AND P3, PT, R2, R49, PT ;  /* 0x000000310200720c */ /* 0x000fe40003f64270 */
[----:B------:R-:W-:Y:S02]  /*14ef0*/  FMNMX3.FTZ R4, R4, R221, R209, !PT ;  /* 0x000000dd04047276 */ /* 0x000fe400078100d1 */
[----:B------:R-:W-:Y:S02]  /*14f00*/  FMNMX3.FTZ R0, R0, R159, R15, !PT ;  /* 0x0000009f00007276 */ /* 0x000fe4000781000f */
[----:B------:R-:W-:Y:S02]  /*14f10*/  FSEL R217, R6, -INF , !P5 ;  /* 0xff80000006d97808 */ /* 0x000fe40006800000 */
[----:B------:R-:W-:-:S02]  /*14f20*/  ISETP.GE.AND P1, PT, R49, R204, PT ;  /* 0x000000cc3100720c */ /* 0x000fc40003f26270 */
[----:B------:R-:W-:Y:S02]  /*14f30*/  FSEL R211, R18, -INF , !P4 ;  /* 0xff80000012d37808 */ /* 0x000fe40006000000 */
[----:B------:R-:W-:Y:S02]  /*14f40*/  FSEL R7, R7, -INF , !P3 ;  /* 0xff80000007077808 */ /* 0x000fe40005800000 */
[----:B------:R-:W-:Y:S02]  /*14f50*/  FMNMX3.FTZ R6, R4, R189, R207, !PT ;  /* 0x000000bd04067276 */ /* 0x000fe400078100cf */
[----:B------:R-:W-:Y:S02]  /*14f60*/  ISETP.GT.AND P4, PT, R2, R55, PT ;  /* 0x000000370200720c */ /* 0x000fe40003f84270 */
[----:B------:R-:W-:Y:S02]  /*14f70*/  FMNMX3.FTZ R4, R0, R13, R11, !PT ;  /* 0x0000000d00047276 */ /* 0x000fe4000781000b */
[----:B------:R-:W-:-:S02]  /*14f80*/  ISETP.GT.AND P3, PT, R2, R59, PT ;  /* 0x0000003b0200720c */ /* 0x000fc40003f64270 */
[----:B------:R-:W-:Y:S02]  /*14f90*/  FSEL R215, R7, -INF , !P1 ;  /* 0xff80000007d77808 */ /* 0x000fe40004800000 */
[----:B------:R-:W-:Y:S02]  /*14fa0*/  ISETP.GE.AND P6, PT, R55, R204, PT ;  /* 0x000000cc3700720c */ /* 0x000fe40003fc6270 */
[----:B------:R-:W-:Y:S02]  /*14fb0*/  ISETP.GT.AND P1, PT, R2, R63, PT ;  /* 0x0000003f0200720c */ /* 0x000fe40003f24270 */
[----:B------:R-:W-:Y:S02]  /*14fc0*/  FSEL R26, R26, -INF , !P4 ;  /* 0xff8000001a1a7808 */ /* 0x000fe40006000000 */
[----:B------:R-:W-:Y:S02]  /*14fd0*/  FMNMX3.FTZ R4, R4, R9, R219, !PT ;  /* 0x0000000904047276 */ /* 0x000fe400078100db */
[----:B------:R-:W-:-:S02]  /*14fe0*/  FSEL R27, R27, -INF , !P3 ;  /* 0xff8000001b1b7808 */ /* 0x000fc40005800000 */
[-C--:B------:R-:W-:Y:S02]  /*14ff0*/  ISETP.GE.AND P5, PT, R59, R204.reuse, PT ;  /* 0x000000cc3b00720c */ /* 0x080fe40003fa6270 */
[----:B------:R-:W-:Y:S02]  /*15000*/  ISETP.GE.AND P4, PT, R63, R204, PT ;  /* 0x000000cc3f00720c */ /* 0x000fe40003f86270 */
[----:B------:R-:W-:Y:S02]  /*15010*/  ISETP.GT.AND P3, PT, R2, R35, PT ;  /* 0x000000230200720c */ /* 0x000fe40003f64270 */
[----:B------:R-:W-:Y:S02]  /*15020*/  FSEL R38, R38, -INF , !P1 ;  /* 0xff80000026267808 */ /* 0x000fe40004800000 */
[----:B------:R-:W-:Y:S02]  /*15030*/  FSEL R177, R26, -INF , !P6 ;  /* 0xff8000001ab17808 */ /* 0x000fe40007000000 */
[----:B------:R-:W-:-:S02]  /*15040*/  FMNMX3.FTZ R4, R4, R211, R217, !PT ;  /* 0x000000d304047276 */ /* 0x000fc400078100d9 */
[----:B------:R-:W-:Y:S02]  /*15050*/  FMNMX3.FTZ R0, R6, R193, R191, !PT ;  /* 0x000000c106007276 */ /* 0x000fe400078100bf */
[----:B------:R-:W-:Y:S02]  /*15060*/  ISETP.GE.AND P1, PT, R35, R204, PT ;  /* 0x000000cc2300720c */ /* 0x000fe40003f26270 */
[----:B------:R-:W-:Y:S02]  /*15070*/  FSEL R40, R40, -INF , !P3 ;  /* 0xff80000028287808 */ /* 0x000fe40005800000 */
[----:B------:R-:W-:Y:S02]  /*15080*/  FSEL R175, R27, -INF , !P5 ;  /* 0xff8000001baf7808 */ /* 0x000fe40006800000 */
[----:B------:R-:W-:Y:S02]  /*15090*/  FSEL R173, R38, -INF , !P4 ;  /* 0xff80000026ad7808 */ /* 0x000fe40006000000 */
[----:B------:R-:W-:-:S02]  /*150a0*/  FMNMX3.FTZ R4, R4, R215, R177, !PT ;  /* 0x000000d704047276 */ /* 0x000fc400078100b1 */
        /* <DEDUP_REMOVED lines=17> */
[----:B------:R-:W3:Y:S01]  /*151c0*/  LDSM.16.MT88.4 R116, [R172+0xc000] ;  /* 0x00c00000ac74783b */ /* 0x000ee20000004200 */
[----:B-1----:R-:W-:-:S03]  /*151d0*/  FMNMX.FTZ R132, R7, R132, !PT ;  /* 0x0000008407847209 */ /* 0x002fc60007810000 */
[----:B------:R-:W1:Y:S01]  /*151e0*/  LDSM.16.MT88.4 R48, [R172+0xe000] ;  /* 0x00e00000ac30783b */ /* 0x000e620000004200 */
[C---:B------:R-:W-:Y:S01]  /*151f0*/  FSETP.NEU.FTZ.AND P1, PT, R132.reuse, -INF , PT ;  /* 0xff8000008400780b */ /* 0x040fe20003f3d000 */
[----:B----4-:R-:W-:Y:S02]  /*15200*/  FMUL.FTZ R174, R132, UR4 ;  /* 0x0000000484ae7c20 */ /* 0x010fe40008410000 */
[----:B------:R-:W4:Y:S01]  /*15210*/  LDSM.16.MT88.4 R80, [R172+0x10000] ;  /* 0x01000000ac50783b */ /* 0x000f220000004200 */
        /* <DEDUP_REMOVED lines=8> */
[--C-:B------:R-:W-:Y:S01]  /*152a0*/  FFMA.FTZ R162, R41, UR4, -R174.reuse ;  /* 0x0000000429a27c23 */ /* 0x100fe200080108ae */
[--C-:B------:R-:W-:Y:S01]  /*152b0*/  FFMA.FTZ R165, R39, UR4, -R174.reuse ;  /* 0x0000000427a57c23 */ /* 0x100fe200080108ae */
[----:B------:R-:W-:Y:S01]  /*152c0*/  FSEL R170, R170, RZ, P1 ;  /* 0x000000ffaaaa7208 */ /* 0x000fe20000800000 */
[----:B------:R-:W-:Y:S01]  /*152d0*/  IMAD.IADD R167, R8, 0x1, R169 ;  /* 0x0000000108a77824 */ /* 0x000fe200078e02a9 */
[----:B------:R-:W2:Y:S01]  /*152e0*/  LDSM.16.MT88.4 R108, [R169] ;  /* 0x00000000a96c783b */ /* 0x000ea20000004200 */
[----:B------:R-:W-:Y:S01]  /*152f0*/  FFMA.FTZ R161, R25, UR4, -R174 ;  /* 0x0000000419a17c23 */ /* 0x000fe200080108ae */
[----:B------:R-:W-:Y:S01]  /*15300*/  MUFU.EX2 R166, R166 ;  /* 0x000000a600a67308 */ /* 0x000fe20000000800 */
[--C-:B------:R-:W-:Y:S01]  /*15310*/  FFMA.FTZ R160, R5, UR4, -R170.reuse ;  /* 0x0000000405a07c23 */ /* 0x100fe200080108aa */
[----:B------:R-:W5:Y:S01]  /*15320*/  LDSM.16.MT88.4 R100, [R167] ;  /* 0x00000000a764783b */ /* 0x000f620000004200 */
[--C-:B------:R-:W-:Y:S01]  /*15330*/  FFMA.FTZ R164, R31, UR4, -R170.reuse ;  /* 0x000000041fa47c23 */ /* 0x100fe200080108aa */
[--C-:B------:R-:W-:Y:S01]  /*15340*/  FFMA.FTZ R163, R29, UR4, -R170.reuse ;  /* 0x000000041da37c23 */ /* 0x100fe200080108aa */
[----:B------:R-:W-:Y:S01]  /*15350*/  FFMA.FTZ R159, R159, UR4, -R170 ;  /* 0x000000049f9f7c23 */ /* 0x000fe200080108aa */
[----:B------:R-:W5:Y:S01]  /*15360*/  LDSM.16.MT88.4 R40, [R186+0xe000] ;  /* 0x00e00000ba28783b */ /* 0x000f620000004200 */
[----:B------:R-:W3:Y:S01]  /*15370*/  MUFU.EX2 R165, R165 ;  /* 0x000000a500a57308 */ /* 0x000ee20000000800 */
[--C-:B------:R-:W-:Y:S01]  /*15380*/  FFMA.FTZ R158, R19, UR4, -R174.reuse ;  /* 0x00000004139e7c23 */ /* 0x100fe200080108ae */
[--C-:B------:R-:W-:Y:S01]  /*15390*/  FFMA.FTZ R157, R17, UR4, -R174.reuse ;  /* 0x00000004119d7c23 */ /* 0x100fe200080108ae */
[----:B------:R-:W5:Y:S01]  /*153a0*/  LDSM.16.MT88.4 R56, [R169+0x2000] ;  /* 0x00200000a938783b */ /* 0x000f620000004200 */
[----:B------:R-:W-:Y:S01]  /*153b0*/  MUFU.EX2 R162, R162 ;  /* 0x000000a200a27308 */ /* 0x000fe20000000800 */
[--C-:B------:R-:W-:Y:S01]  /*153c0*/  FFMA.FTZ R154, R23, UR4, -R174.reuse ;  /* 0x00000004179a7c23 */ /* 0x100fe200080108ae */
[----:B------:R-:W-:Y:S01]  /*153d0*/  FFMA.FTZ R153, R21, UR4, -R174 ;  /* 0x0000000415997c23 */ /* 0x000fe200080108ae */
[----:B------:R-:W5:Y:S01]  /*153e0*/  LDSM.16.MT88.4 R64, [R167+0x2000] ;  /* 0x00200000a740783b */ /* 0x000f620000004200 */
[----:B------:R-:W1:Y:S01]  /*153f0*/  MUFU.EX2 R161, R161 ;  /* 0x000000a100a17308 */ /* 0x000e620000000800 */
[--C-:B------:R-:W-:Y:S01]  /*15400*/  FFMA.FTZ R156, R15, UR4, -R170.reuse ;  /* 0x000000040f9c7c23 */ /* 0x100fe200080108aa */
[--C-:B------:R-:W-:Y:S01]  /*15410*/  FFMA.FTZ R155, R13, UR4, -R170.reuse ;  /* 0x000000040d9b7c23 */ /* 0x100fe200080108aa */
[----:B------:R-:W5:Y:S01]  /*15420*/  LDSM.16.MT88.4 R88, [R169+0x4000] ;  /* 0x00400000a958783b */ /* 0x000f620000004200 */
[----:B------:R-:W-:Y:S01]  /*15430*/  MUFU.EX2 R164, R164 ;  /* 0x000000a400a47308 */ /* 0x000fe20000000800 */
[--C-:B------:R-:W-:Y:S01]  /*15440*/  FFMA.FTZ R152, R11, UR4, -R170.reuse ;  /* 0x000000040b987c23 */ /* 0x100fe200080108aa */
[----:B---3--:R-:W-:Y:S01]  /*15450*/  F2FP.BF16.F32.PACK_AB R96, R165, R166 ;  /* 0x000000a6a560723e */ /* 0x008fe200000010ff */
[----:B------:R-:W3:Y:S01]  /*15460*/  LDSM.16.MT88.4 R4, [R167+0x4000] ;  /* 0x00400000a704783b */ /* 0x000ee20000004200 */
[----:B------:R-:W4:Y:S01]  /*15470*/  MUFU.EX2 R163, R163 ;  /* 0x000000a300a37308 */ /* 0x000f220000000800 */
[----:B------:R-:W-:Y:S01]  /*15480*/  FFMA.FTZ R151, R9, UR4, -R170 ;  /* 0x0000000409977c23 */ /* 0x000fe200080108aa */
[--C-:B------:R-:W-:Y:S01]  /*15490*/  FFMA.FTZ R176, R223, UR4, -R174.reuse ;  /* 0x00000004dfb07c23 */ /* 0x100fe200080108ae */
[----:B------:R-:W3:Y:S01]  /*154a0*/  LDSM.16.MT88.4 R16, [R172+0xc800] ;  /* 0x00c80000ac10783b */ /* 0x000ee20000004200 */
[----:B------:R-:W-:Y:S01]  /*154b0*/  MUFU.EX2 R160, R160 ;  /* 0x000000a000a07308 */ /* 0x000fe20000000800 */
[----:B------:R-:W-:Y:S01]  /*154c0*/  FFMA.FTZ R178, R189, UR4, -R174 ;  /* 0x00000004bdb27c23 */ /* 0x000fe200080108ae */
[----:B-1----:R-:W-:Y:S01]  /*154d0*/  F2FP.BF16.F32.PACK_AB R98, R161, R162 ;  /* 0x000000a2a162723e */ /* 0x002fe200000010ff */
[----:B------:R-:W1:Y:S01]  /*154e0*/  LDSM.16.MT88.4 R12, [R169+0x800] ;  /* 0x00080000a90c783b */ /* 0x000e620000004200 */
[----:B------:R-:W2:Y:S01]  /*154f0*/  MUFU.EX2 R159, R159 ;  /* 0x0000009f009f7308 */ /* 0x000ea20000000800 */
[--C-:B------:R-:W-:Y:S01]  /*15500*/  FFMA.FTZ R188, R211, UR4, -R170.reuse ;  /* 0x00000004d3bc7c23 */ /* 0x100fe200080108aa */
[--C-:B------:R-:W-:Y:S01]  /*15510*/  FFMA.FTZ R182, R217, UR4, -R170.reuse ;  /* 0x00000004d9b67c23 */ /* 0x100fe200080108aa */
[----:B------:R-:W1:Y:S01]  /*15520*/  LDSM.16.MT88.4 R8, [R186+0x10800] ;  /* 0x01080000ba08783b */ /* 0x000e620000004200 */
[----:B------:R-:W-:Y:S01]  /*15530*/  MUFU.EX2 R158, R158 ;  /* 0x0000009e009e7308 */ /* 0x000fe20000000800 */
[----:B------:R-:W-:Y:S01]  /*15540*/  FFMA.FTZ R215, R215, UR4, -R170 ;  /* 0x00000004d7d77c23 */ /* 0x000fe200080108aa */
[----:B----4-:R-:W-:Y:S01]  /*15550*/  F2FP.BF16.F32.PACK_AB R97, R163, R164 ;  /* 0x000000a4a361723e */ /* 0x010fe200000010ff */
[----:B------:R-:W4:Y:S01]  /*15560*/  LDSM.16.MT88.4 R144, [R172+0xe800] ;  /* 0x00e80000ac90783b */ /* 0x000f220000004200 */
[----:B------:R-:W3:Y:S01]  /*15570*/  MUFU.EX2 R157, R157 ;  /* 0x0000009d009d7308 */ /* 0x000ee20000000800 */
[----:B------:R-:W-:Y:S01]  /*15580*/  FFMA.FTZ R221, R221, UR4, -R174 ;  /* 0x00000004dddd7c23 */ /* 0x000fe200080108ae */
[----:B------:R-:W-:Y:S01]  /*15590*/  FFMA.FTZ R219, R219, UR4, -R170 ;  /* 0x00000004dbdb7c23 */ /* 0x000fe200080108aa */
[----:B------:R-:W-:Y:S01]  /*155a0*/  LDSM.16.MT88.4 R140, [R172+0x10800] ;  /* 0x01080000ac8c783b */ /* 0x000fe20000004200 */
[----:B------:R-:W-:Y:S01]  /*155b0*/  MUFU.EX2 R154, R154 ;  /* 0x0000009a009a7308 */ /* 0x000fe20000000800 */
[----:B------:R-:W-:Y:S01]  /*155c0*/  FFMA.FTZ R217, R187, UR4, -R174 ;  /* 0x00000004bbd97c23 */ /* 0x000fe200080108ae */
[----:B--2---:R-:W-:Y:S01]  /*155d0*/  F2FP.BF16.F32.PACK_AB R99, R159, R160 ;  /* 0x000000a09f63723e */ /* 0x004fe200000010ff */
[----:B------:R-:W-:Y:S01]  /*155e0*/  LDSM.16.MT88.4 R136, [R186+0xc800] ;  /* 0x00c80000ba88783b */ /* 0x000fe20000004200 */
[----:B------:R-:W-:Y:S01]  /*155f0*/  MUFU.EX2 R153, R153 ;  /* 0x0000009900997308 */ /* 0x000fe20000000800 */
[--C-:B------:R-:W-:Y:S01]  /*15600*/  FFMA.FTZ R171, R171, UR4, -R170.reuse ;  /* 0x00000004abab7c23 */ /* 0x100fe200080108aa */
[----:B------:R-:W-:Y:S01]  /*15610*/  FFMA.FTZ R173, R173, UR4, -R170 ;  /* 0x00000004adad7c23 */ /* 0x000fe200080108aa */
[----:B------:R-:W-:Y:S01]  /*15620*/  LDSM.16.MT88.4 R32, [R167+0x800] ;  /* 0x00080000a720783b */ /* 0x000fe20000004200 */
[----:B------:R-:W-:Y:S01]  /*15630*/  MUFU.EX2 R156, R156 ;  /* 0x0000009c009c7308 */ /* 0x000fe20000000800 */
[C---:B------:R-:W-:Y:S01]  /*15640*/  HMMA.16816.F32.BF16 R120, R96.reuse, R116, RZ ;  /* 0x000000746078723c */ /* 0x040fe200000418ff */
[----:B------:R-:W-:Y:S01]  /*15650*/  FADD.FTZ R165, R166, R165 ;  /* 0x000000a5a6a57221 */ /* 0x000fe20000010000 */
[----:B------:R-:W-:Y:S01]  /*15660*/  LDSM.16.MT88.4 R28, [R186+0xe800] ;  /* 0x00e80000ba1c783b */ /* 0x000fe20000004200 */
[----:B------:R-:W2:Y:S01]  /*15670*/  MUFU.EX2 R155, R155 ;  /* 0x0000009b009b7308 */ /* 0x000ea20000000800 */
[----:B------:R-:W-:Y:S01]  /*15680*/  FADD.FTZ R163, R164, R163 ;  /* 0x000000a3a4a37221 */ /* 0x000fe20000010000 */
[----:B------:R-:W-:Y:S01]  /*15690*/  FADD.FTZ R162, R162, R165 ;  /* 0x000000a5a2a27221 */ /* 0x000fe20000010000 */
[----:B------:R-:W-:Y:S01]  /*156a0*/  LDSM.16.MT88.4 R24, [R169+0x2800] ;  /* 0x00280000a918783b */ /* 0x000fe20000004200 */
[----:B------:R-:W-:Y:S01]  /*156b0*/  MUFU.EX2 R152, R152 ;  /* 0x0000009800987308 */ /* 0x000fe20000000800 */
[C---:B------:R-:W-:Y:S01]  /*156c0*/  HMMA.16816.F32.BF16 R116, R96.reuse, R118, RZ ;  /* 0x000000766074723c */ /* 0x040fe200000418ff */
[----:B------:R-:W-:Y:S01]  /*156d0*/  FADD.FTZ R160, R160, R163 ;  /* 0x000000a3a0a07221 */ /* 0x000fe20000010000 */
[----:B------:R-:W-:Y:S01]  /*156e0*/  LDSM.16.MT88.4 R20, [R167+0x2800] ;  /* 0x00280000a714783b */ /* 0x000fe20000004200 */
[----:B------:R-:W1:Y:S01]  /*156f0*/  MUFU.EX2 R151, R151 ;  /* 0x0000009700977308 */ /* 0x000e620000000800 */
[----:B------:R-:W-:Y:S01]  /*15700*/  FADD.FTZ R161, R161, R162 ;  /* 0x000000a2a1a17221 */ /* 0x000fe20000010000 */
[----:B------:R-:W-:Y:S01]  /*15710*/  FADD.FTZ R159, R159, R160 ;  /* 0x000000a09f9f7221 */ /* 0x000fe20000010000 */
[----:B------:R-:W-:Y:S01]  /*15720*/  ISETP.GT.AND P1, PT, R150, R195, PT ;  /* 0x000000c39600720c */ /* 0x000fe20003f24270 */
        /* <DEDUP_REMOVED lines=31> */
[----:B--2---:R-:W-:Y:S01]  /*15920*/  F2FP.BF16.F32.PACK_AB R5, R155, R156 ;  /* 0x0000009c9b05723e */ /* 0x004fe200000010ff */
        /* <DEDUP_REMOVED lines=17> */
[C---:B----4-:R-:W-:Y:S08]  /*15a40*/  HMMA.16816.F32.BF16 R44, R4.reuse, R144, R44 ;  /* 0x00000090042c723c */ /* 0x050ff0000004182c */
        /* <DEDUP_REMOVED lines=198> */
.L_x_2325:
        /* <DEDUP_REMOVED lines=8> */
.L_x_2326:
[----:B------:R-:W1:Y:S01]  /*16730*/  LDCU UR4, c[0x0][0x440] ;  /* 0x00008800ff0477ac */ /* 0x000e620008000800 */
[----:B------:R-:W2:Y:S01]  /*16740*/  LDC R6, c[0x0][0x3c4] ;  /* 0x0000f100ff067b82 */ /* 0x000ea20000000800 */
[----:B------:R-:W-:Y:S02]  /*16750*/  LOP3.LUT R4, R184, 0x40, RZ, 0xfc, !PT ;  /* 0x00000040b8047812 */ /* 0x000fe400078efcff */
[C---:B------:R-:W-:Y:S02]  /*16760*/  LEA R8, P5, R5.reuse, R198, 0x5 ;  /* 0x000000c605087211 */ /* 0x040fe400078a28ff */
[----:B------:R-:W-:Y:S02]  /*16770*/  SHF.L.U32 R7, R5, 0x5, RZ ;  /* 0x0000000505077819 */ /* 0x000fe400000006ff */
[----:B------:R-:W-:Y:S02]  /*16780*/  SHF.L.U32 R181, R185, 0x5, RZ ;  /* 0x00000005b9b57819 */ /* 0x000fe400000006ff */
[----:B------:R-:W-:-:S02]  /*16790*/  SHF.R.U32.HI R183, RZ, 0x1, R185 ;  /* 0x00000001ffb77819 */ /* 0x000fc400000116b9 */
[----:B------:R-:W-:Y:S02]  /*167a0*/  LOP3.LUT R181, R181, 0x7c00, RZ, 0xc0, !PT ;  /* 0x00007c00b5b57812 */ /* 0x000fe400078ec0ff */
[----:B------:R-:W-:Y:S02]  /*167b0*/  MOV R177, 0x20 ;  /* 0x0000002000b17802 */ /* 0x000fe40000000f00 */
[----:B------:R-:W-:Y:S02]  /*167c0*/  LOP3.LUT R148, R181, 0x200, R148, 0xf8, !PT ;  /* 0x00000200b5947812 */ /* 0x000fe400078ef894 */
[----:B-1----:R-:W-:Y:S02]  /*167d0*/  ISETP.GE.AND P3, PT, R4, UR4, PT ;  /* 0x0000000404007c0c */ /* 0x002fe4000bf66270 */
[C---:B------:R-:W-:Y:S02]  /*167e0*/  ISETP.GE.AND P4, PT, R184.reuse, UR4, PT ;  /* 0x00000004b8007c0c */ /* 0x040fe4000bf86270 */
[----:B------:R-:W-:-:S02]  /*167f0*/  LOP3.LUT R4, R184, 0x80, RZ, 0xfc, !PT ;  /* 0x00000080b8047812 */ /* 0x000fc400078efcff */
[----:B------:R-:W-:Y:S02]  /*16800*/  SEL R177, R177, 0xffffffe0, !P0 ;  /* 0xffffffe0b1b17807 */ /* 0x000fe40004000000 */
[----:B------:R-:W-:Y:S01]  /*16810*/  ISETP.GE.AND P1, PT, R4, UR4, PT ;  /* 0x0000000404007c0c */ /* 0x000fe2000bf26270 */
[----:B------:R-:W1:Y:S01]  /*16820*/  LDCU UR4, c[0x0][0x50c] ;  /* 0x0000a180ff0477ac */ /* 0x000e620008000800 */
[C-C-:B--2---:R-:W-:Y:S02]  /*16830*/  SHF.L.U64.HI R11, R5.reuse, 0x5, R6.reuse ;  /* 0x00000005050b7819 */ /* 0x144fe40000010206 */
[----:B------:R-:W-:Y:S02]  /*16840*/  LEA.HI.X R9, R5, R199, R6, 0x5, P5 ;  /* 0x000000c705097211 */ /* 0x000fe400028f2c06 */
[----:B------:R-:W-:Y:S01]  /*16850*/  IADD3 R6, P6, PT, R7, R8, RZ ;  /* 0x0000000807067210 */ /* 0x000fe20007fde0ff */
[----:B------:R-:W-:Y:S01]  /*16860*/  @!PT LDS RZ, [RZ] ;  /* 0x00000000fffff984 */ /* 0x000fe20000000800 */
[----:B------:R-:W-:Y:S01]  /*16870*/  @!PT LDS RZ, [RZ] ;  /* 0x00000000fffff984 */ /* 0x000fe20000000800 */
[----:B------:R-:W-:Y:S01]  /*16880*/  @!PT LDS RZ, [RZ] ;  /* 0x00000000fffff984 */ /* 0x000fe20000000800 */
[----:B------:R-:W-:Y:S01]  /*16890*/  @!P4 LDGSTS.E.BYPASS.LTC128B.128 [R213+0xc000], desc[UR6][R198.64] ;  /* 0x0c000000c6d5cfae */ /* 0x000fe2000b981a06 */
[----:B------:R-:W-:-:S02]  /*168a0*/  LOP3.LUT R4, R183, 0x8, RZ, 0xc0, !PT ;  /* 0x00000008b7047812 */ /* 0x000fc400078ec0ff */
[----:B------:R-:W-:Y:S01]  /*168b0*/  IADD3 R10, P5, PT, R7, R6, RZ ;  /* 0x00000006070a7210 */ /* 0x000fe20007fbe0ff */
[----:B------:R-:W-:Y:S01]  /*168c0*/  @P4 STS.128 [R213+0xc000], RZ ;  /* 0x00c000ffd5004388 */ /* 0x000fe20000000c00 */
[C---:B------:R-:W-:Y:S02]  /*168d0*/  IADD3.X R7, PT, PT, R11.reuse, R9, RZ, P6, !PT ;  /* 0x000000090b077210 */ /* 0x040fe400037fe4ff */
[----:B------:R-:W-:Y:S01]  /*168e0*/  LOP3.LUT R4, R148, R149, R4, 0xf6, !PT ;  /* 0x0000009594047212 */ /* 0x000fe200078ef604 */
[----:B------:R-:W-:Y:S01]  /*168f0*/  @!PT LDS RZ, [RZ] ;  /* 0x00000000fffff984 */ /* 0x000fe20000000800 */
[----:B------:R-:W-:Y:S01]  /*16900*/  @!PT LDS RZ, [RZ] ;  /* 0x00000000fffff984 */ /* 0x000fe20000000800 */
[----:B------:R-:W-:Y:S01]  /*16910*/  @!PT LDS RZ, [RZ] ;  /* 0x00000000fffff984 */ /* 0x000fe20000000800 */
[----:B------:R-:W-:Y:S01]  /*16920*/  @!P3 LDGSTS.E.BYPASS.LTC128B.128 [R213+0xe000], desc[UR6][R198.64+0x80] ;  /* 0x0e000080c6d5bfae */ /* 0x000fe2000b981a06 */
[----:B------:R-:W-:Y:S02]  /*16930*/  IADD3.X R11, PT, PT, R11, R7, RZ, P5, !PT ;  /* 0x000000070b0b7210 */ /* 0x000fe40002ffe4ff */
[----:B------:R-:W-:Y:S01]  /*16940*/  LEA R189, R4, UR5, 0x1 ;  /* 0x0000000504bd7c11 */ /* 0x000fe2000f8e08ff */
[----:B------:R-:W-:Y:S01]  /*16950*/  @P3 STS.128 [R213+0xe000], RZ ;  /* 0x00e000ffd5003388 */ /* 0x000fe20000000c00 */
[----:B------:R-:W-:-:S02]  /*16960*/  IADD3 R176, PT, PT, R179, UR5, RZ ;  /* 0x00000005b3b07c10 */ /* 0x000fc4000fffe0ff */
[----:B------:R-:W-:Y:S01]  /*16970*/  IADD3 R187, PT, PT, R177, R189, RZ ;  /* 0x000000bdb1bb7210 */ /* 0x000fe20007ffe0ff */
[----:B------:R-:W-:Y:S01]  /*16980*/  @!PT LDS RZ, [RZ] ;  /* 0x00000000fffff984 */ /* 0x000fe20000000800 */
[----:B------:R-:W-:Y:S01]  /*16990*/  @!PT LDS RZ, [RZ] ;  /* 0x00000000fffff984 */ /* 0x000fe20000000800 */
[----:B------:R-:W-:Y:S01]  /*169a0*/  @!PT LDS RZ, [RZ] ;  /* 0x00000000fffff984 */ /* 0x000fe20000000800 */
[----:B------:R-:W-:Y:S01]  /*169b0*/  @!P1 LDGSTS.E.BYPASS.LTC128B.128 [R213+0x10000], desc[UR6][R198.64+0x100] ;  /* 0x10000100c6d59fae */ /* 0x000fe2000b981a06 */
[C---:B------:R-:W-:Y:S02]  /*169c0*/  IADD3 R178, PT, PT, R176.reuse, R177, RZ ;  /* 0x000000b1b0b27210 */ /* 0x040fe40007ffe0ff */
[----:B------:R-:W-:Y:S01]  /*169d0*/  IADD3 R176, PT, PT, R176, R168, RZ ;  /* 0x000000a8b0b07210 */ /* 0x000fe20007ffe0ff */
[----:B------:R-:W-:Y:S01]  /*169e0*/  @P1 STS.128 [R213+0x10000], RZ ;  /* 0x010000ffd5001388 */ /* 0x000fe20000000c00 */
[----:B------:R-:W-:-:S03]  /*169f0*/  IADD3 R182, PT, PT, R168, R189, RZ ;  /* 0x000000bda8b67210 */ /* 0x000fc60007ffe0ff */
[----:B------:R-:W-:Y:S01]  /*16a00*/  @!PT LDS RZ, [RZ] ;  /* 0x00000000fffff984 */ /* 0x000fe20000000800 */
[----:B------:R-:W-:Y:S01]  /*16a10*/  @!PT LDS RZ, [RZ] ;  /* 0x00000000fffff984 */ /* 0x000fe20000000800 */
[----:B------:R-:W-:Y:S01]  /*16a20*/  @!PT LDS RZ, [RZ] ;  /* 0x00000000fffff984 */ /* 0x000fe20000000800 */
[----:B------:R-:W-:Y:S01]  /*16a30*/  @!P4 LDGSTS.E.BYPASS.LTC128B.128 [R213+0xc800], desc[UR6][R8.64] ;  /* 0x0c80000008d5cfae */ /* 0x000fe2000b981a06 */
[C---:B------:R-:W-:Y:S02]  /*16a40*/  IADD3 R186, PT, PT, R177.reuse, R182, RZ ;  /* 0x000000b6b1ba7210 */ /* 0x040fe40007ffe0ff */
[----:B------:R-:W-:Y:S01]  /*16a50*/  IADD3 R177, PT, PT, R177, R176, RZ ;  /* 0x000000b0b1b17210 */ /* 0x000fe20007ffe0ff */
        /* <DEDUP_REMOVED lines=42> */
[----:B------:R-:W3:Y:S04]  /*16d00*/  LDSM.16.M88.4 R20, [R179+UR5+0x6000] ;  /* 0x00600005b314783b */ /* 0x000ee80008000200 */
[----:B------:R-:W4:Y:S04]  /*16d10*/  LDSM.16.M88.4 R12, [R179+UR5+0x6800] ;  /* 0x00680005b30c783b */ /* 0x000f280008000200 */
        /* <DEDUP_REMOVED lines=8> */
[C---:B---3--:R-:W-:Y:S03]  /*16da0*/  HMMA.16816.F32.BF16 R24, R148.reuse, R20, RZ ;  /* 0x000000149418723c */ /* 0x048fe600000418ff */
[----:B------:R-:W-:Y:S04]  /*16db0*/  LDSM.16.M88.4 R140, [R176+0x6800] ;  /* 0x00680000b08c783b */ /* 0x000fe80000000200 */
[----:B------:R-:W-:Y:S01]  /*16dc0*/  LDSM.16.M88.4 R172, [R186] ;  /* 0x00000000baac783b */ /* 0x000fe20000000200 */
[C---:B----4-:R-:W-:Y:S03]  /*16dd0*/  HMMA.16816.F32.BF16 R16, R148.reuse, R12, RZ ;  /* 0x0000000c9410723c */ /* 0x050fe600000418ff */
        /* <DEDUP_REMOVED lines=148> */
[C---:B-----5:R-:W-:Y:S01]  /*17720*/  HMMA.16816.F32.BF16 R152, R136.reuse, R148, R152 ;  /* 0x000000948898723c */ /* 0x060fe20000041898 */
[----:B------:R-:W-:Y:S01]  /*17730*/  IADD3 R148, PT, PT, R134, -0x2, RZ ;  /* 0xfffffffe86947810 */ /* 0x000fe20007ffe0ff */
[----:B------:R-:W2:Y:S01]  /*17740*/  MUFU.TANH R23, R23 ;  /* 0x0000001700177308 */ /* 0x000ea20000002400 */
[----:B------:R-:W-:Y:S01]  /*17750*/  FMUL.FTZ R24, R28, UR4 ;  /* 0x000000041c187c20 */ /* 0x000fe20008410000 */
[----:B------:R-:W-:Y:S01]  /*17760*/  FMUL.FTZ R25, R29, UR4 ;  /* 0x000000041d197c20 */ /* 0x000fe20008410000 */
[----:B------:R-:W-:Y:S01]  /*17770*/  FMUL.FTZ R28, R30, UR4 ;  /* 0x000000041e1c7c20 */ /* 0x000fe20008410000 */
[----:B------:R-:W-:Y:S01]  /*17780*/  FMUL.FTZ R29, R31, UR4 ;  /* 0x000000041f1d7c20 */ /* 0x000fe20008410000 */
[----:B------:R-:W-:Y:S01]  /*17790*/  ISETP.GT.AND P5, PT, R148, R195, PT ;  /* 0x000000c39400720c */ /* 0x000fe20003fa4270 */
        /* <DEDUP_REMOVED lines=55> */
[----:B------:R-:W-:Y:S05]  /*17b10*/  BRA.U !UP0, `(.L_x_2328) ;  /* 0x0000000108fc7547 */ /* 0x000fea000b800000 */
[----:B------:R-:W2:Y:S01]  /*17b20*/  LDC R19, c[0x0][0x4f0] ;  /* 0x00013c00ff137b82 */ /* 0x000ea20000000800 */
[----:B------:R-:W-:Y:S01]  /*17b30*/  IMAD.MOV.U32 R138, RZ, RZ, RZ ;  /* 0x000000ffff8a7224 */ /* 0x000fe200078e00ff */
[----:B------:R-:W-:Y:S01]  /*17b40*/  SHF.L.U32 R136, R148, 0x6, RZ ;  /* 0x0000000694887819 */ /* 0x000fe200000006ff */
[----:B------:R-:W3:Y:S03]  /*17b50*/  LDCU.64 UR4, c[0x0][0x3b8] ;  /* 0x00007700ff0477ac */ /* 0x000ee60008000a00 */
[----:B------:R-:W-:Y:S01]  /*17b60*/  IABS R26, R136 ;  /* 0x00000088001a7213 */ /* 0x000fe20000000000 */
[----:B------:R-:W4:Y:S01]  /*17b70*/  LDCU.64 UR8, c[0x0][0x3a0] ;  /* 0x00007400ff0877ac */ /* 0x000f220008000a00 */
[-C--:B--2---:R-:W-:Y:S02]  /*17b80*/  IABS R18, R19.reuse ;  /* 0x0000001300127213 */ /* 0x084fe40000000000 */
[----:B------:R-:W-:-:S02]  /*17b90*/  LOP3.LUT R136, R136, R19, RZ, 0x3c, !PT ;  /* 0x0000001388887212 */ /* 0x000fc400078e3cff */
[----:B------:R-:W2:Y:S08]  /*17ba0*/  I2F.RP R27, R18 ;  /* 0x00000012001b7306 */ /* 0x000eb00000209400 */
[----:B--2---:R-:W2:Y:S02]  /*17bb0*/  MUFU.RCP R139, R27 ;  /* 0x0000001b008b7308 */ /* 0x004ea40000001000 */
[----:B--2---:R-:W-:-:S06]  /*17bc0*/  VIADD R139, R139, 0xffffffe ;  /* 0x0ffffffe8b8b7836 */ /* 0x004fcc0000000000 */
[----:B------:R-:W2:Y:S02]  /*17bd0*/  F2I.FTZ.U32.TRUNC.NTZ R139, R139 ;  /* 0x0000008b008b7305 */ /* 0x000ea4000021f000 */
[----:B--2---:R-:W-:-:S04]  /*17be0*/  IMAD.MOV R17, RZ, RZ, -R139 ;  /* 0x000000ffff117224 */ /* 0x004fc800078e0a8b */
[----:B------:R-:W-:-:S04]  /*17bf0*/  IMAD R17, R17, R18, RZ ;  /* 0x0000001211117224 */ /* 0x000fc800078e02ff */
[----:B------:R-:W-:-:S04]  /*17c00*/  IMAD.HI.U32 R17, R139, R17, R138 ;  /* 0x000000118b117227 */ /* 0x000fc800078e008a */
[----:B------:R-:W-:Y:S02]  /*17c10*/  VIADD R138, R133, 0xffffff80 ;  /* 0xffffff80858a7836 */ /* 0x000fe40000000000 */
[----:B------:R-:W-:-:S03]  /*17c20*/  IMAD.HI.U32 R137, R17, R26, RZ ;  /* 0x0000001a11897227 */ /* 0x000fc600078e00ff */
[----:B------:R-:W-:Y:S02]  /*17c30*/  IABS R27, R138 ;  /* 0x0000008a001b7213 */ /* 0x000fe40000000000 */
[----:B------:R-:W-:Y:S02]  /*17c40*/  IADD3 R133, PT, PT, -R137, RZ, RZ ;  /* 0x000000ff89857210 */ /* 0x000fe40007ffe1ff */
[----:B------:R-:W-:-:S03]  /*17c50*/  LOP3.LUT R138, R138, R19, RZ, 0x3c, !PT ;  /* 0x000000138a8a7212 */ /* 0x000fc600078e3cff */
        /* <DEDUP_REMOVED lines=18> */
[----:B------:R-:W-:-:S04]  /*17d80*/  ISETP.NE.AND P5, PT, R19, RZ, PT ;  /* 0x000000ff1300720c */ /* 0x000fc80003fa5270 */
[----:B------:R-:W-:-:S05]  /*17d90*/  SEL R27, R18, R137, !P5 ;  /* 0x00000089121b7207 */ /* 0x000fca0006800000 */
[----:B------:R-:W-:Y:S02]  /*17da0*/  @!P6 IMAD.MOV R26, RZ, RZ, -R26 ;  /* 0x000000ffff1ae224 */ /* 0x000fe400078e0a1a */
[----:B------:R-:W-:-:S03]  /*17db0*/  IMAD.WIDE R138, R27, 0x4, R202 ;  /* 0x000000041b8a7825 */ /* 0x000fc600078e02ca */
[----:B------:R-:W-:Y:S02]  /*17dc0*/  SEL R26, R18, R26, !P5 ;  /* 0x0000001a121a7207 */ /* 0x000fe40006800000 */
[----:B------:R-:W2:Y:S03]  /*17dd0*/  LDG.E R17, desc[UR6][R138.64] ;  /* 0x000000068a117981 */ /* 0x000ea6000c1e1900 */
[----:B------:R-:W-:-:S05]  /*17de0*/  IMAD.WIDE R136, R26, 0x4, R202 ;  /* 0x000000041a887825 */ /* 0x000fca00078e02ca */
[----:B------:R5:W2:Y:S01]  /*17df0*/  LDG.E R18, desc[UR6][R136.64] ;  /* 0x0000000688127981 */ /* 0x000aa2000c1e1900 */
[----:B------:R-:W-:-:S05]  /*17e00*/  IADD3 R26, PT, PT, R27, -R26, RZ ;  /* 0x8000001a1b1a7210 */ /* 0x000fca0007ffe0ff */
[----:B------:R-:W-:Y:S02]  /*17e10*/  IMAD R27, R26, R19, -0x40 ;  /* 0xffffffc01a1b7424 */ /* 0x000fe400078e0213 */
[----:B---3--:R-:W-:-:S03]  /*17e20*/  IMAD.U32 R19, RZ, RZ, UR4 ;  /* 0x00000004ff137e24 */ /* 0x008fc6000f8e00ff */
[----:B------:R-:W-:-:S05]  /*17e30*/  SHF.R.S32.HI R26, RZ, 0x1f, R27 ;  /* 0x0000001fff1a7819 */ /* 0x000fca000001141b */
[----:B------:R-:W-:-:S04]  /*17e40*/  IMAD R26, R26, R19, RZ ;  /* 0x000000131a1a7224 */ /* 0x000fc800078e02ff */
[C---:B------:R-:W-:Y:S02]  /*17e50*/  IMAD R26, R27.reuse, UR5, R26 ;  /* 0x000000051b1a7c24 */ /* 0x040fe4000f8e021a */
[----:B-----5:R-:W-:-:S04]  /*17e60*/  IMAD.WIDE.U32 R136, R27, R19, RZ ;  /* 0x000000131b887225 */ /* 0x020fc800078e00ff */
[----:B------:R-:W-:Y:S01]  /*17e70*/  IMAD.IADD R137, R137, 0x1, R26 ;  /* 0x0000000189897824 */ /* 0x000fe200078e021a */
[----:B--2---:R-:W-:-:S04]  /*17e80*/  IADD3 R17, PT, PT, R18, -R17, RZ ;  /* 0x8000001112117210 */ /* 0x004fc80007ffe0ff */
[----:B------:R-:W-:Y:S01]  /*17e90*/  SHF.R.S32.HI R18, RZ, 0x1f, R17 ;  /* 0x0000001fff127819 */ /* 0x000fe20000011411 */
[----:B----4-:R-:W-:-:S04]  /*17ea0*/  IMAD.WIDE.U32 R136, R17, UR8, R136 ;  /* 0x0000000811887c25 */ /* 0x010fc8000f8e0088 */
[----:B------:R-:W-:-:S04]  /*17eb0*/  IMAD R18, R18, UR8, RZ ;  /* 0x0000000812127c24 */ /* 0x000fc8000f8e02ff */
[----:B------:R-:W-:Y:S01]  /*17ec0*/  IMAD R18, R17, UR9, R18 ;  /* 0x0000000911127c24 */ /* 0x000fe2000f8e0212 */
[----:B------:R-:W-:-:S04]  /*17ed0*/  LEA R196, P5, R136, R196, 0x1 ;  /* 0x000000c488c47211 */ /* 0x000fc800078a08ff */
[----:B------:R-:W-:-:S04]  /*17ee0*/  IADD3 R18, PT, PT, R137, R18, RZ ;  /* 0x0000001289127210 */ /* 0x000fc80007ffe0ff */
[----:B------:R-:W-:Y:S01]  /*17ef0*/  LEA.HI.X R197, R136, R197, R18, 0x1, P5 ;  /* 0x000000c588c57211 */ /* 0x000fe200028f0c12 */
[----:B------:R-:W-:Y:S06]  /*17f00*/  BRA `(.L_x_2329) ;  /* 0x0000000000207947 */ /* 0x000fec0003800000 */
.L_x_2328:
[----:B------:R-:W2:Y:S01]  /*17f10*/  LDC R19, c[0x0][0x3b8] ;  /* 0x0000ee00ff137b82 */ /* 0x000ea20000000800 */
[----:B------:R-:W-:Y:S02]  /*17f20*/  UMOV UR4, URZ ;  /* 0x000000ff00047c82 */ /* 0x000fe40008000000 */
[----:B------:R-:W-:Y:S01]  /*17f30*/  IADD3 R18, P5, PT, RZ, -UR4, RZ ;  /* 0x80000004ff127c10 */ /* 0x000fe2000ffbe0ff */
[----:B--2---:R-:W-:-:S04]  /*17f40*/  IMAD.SHL.U32 R17, R19, 0x40, RZ ;  /* 0x0000004013117824 */ /* 0x004fc800078e00ff */
[----:B------:R-:W-:-:S05]  /*17f50*/  IMAD.X R17, RZ, RZ, ~R17, P5 ;  /* 0x000000ffff117224 */ /* 0x000fca00028e0e11 */
[----:B------:R-:W-:-:S04]  /*17f60*/  SHF.R.S64 R27, R18, 0x1f, R17 ;  /* 0x0000001f121b7819 */ /* 0x000fc80000001011 */
[----:B------:R-:W-:-:S04]  /*17f70*/  IADD3 R196, P5, PT, R27, R196, RZ ;  /* 0x000000c41bc47210 */ /* 0x000fc80007fbe0ff */
[----:B------:R-:W-:-:S09]  /*17f80*/  LEA.HI.X.SX32 R197, R17, R197, 0x1, P5 ;  /* 0x000000c511c57211 */ /* 0x000fd200028f0eff */
.L_x_2329:
[----:B------:R-:W2:Y:S01]  /*17f90*/  LDC R26, c[0x0][0x3bc] ;  /* 0x0000ef00ff1a7b82 */ /* 0x000ea20000000800 */
[C---:B------:R-:W-:Y:S01]  /*17fa0*/  LEA R136, P5, R19.reuse, R196, 0x5 ;  /* 0x000000c413887211 */ /* 0x040fe200078a28ff */
[C---:B------:R-:W-:Y:S01]  /*17fb0*/  IMAD.SHL.U32 R17, R19.reuse, 0x20, RZ ;  /* 0x0000002013117824 */ /* 0x040fe200078e00ff */
        /* <DEDUP_REMOVED lines=15> */
[----:B--2---:R-:W-:-:S02]  /*180b0*/  SHF.L.U64.HI R18, R19, 0x5, R26 ;  /* 0x0000000513127819 */ /* 0x004fc4000001021a */
[----:B------:R-:W-:Y:S02]  /*180c0*/  LEA.HI.X R137, R19, R197, R26, 0x5, P5 ;  /* 0x000000c513897211 */ /* 0x000fe400028f2c1a */
        /* <DEDUP_REMOVED lines=50> */
.L_x_2327:
[----:B------:R-:W-:Y:S01]  /*183f0*/  IMAD R133, R134, 0x40, R135 ;  /* 0x0000004086857824 */ /* 0x000fe200078e0287 */
[----:B------:R-:W2:Y:S01]  /*18400*/  S2UR UR5, SR_CgaCtaId ;  /* 0x00000000000579c3 */ /* 0x000ea20000008800 */
[----:B------:R-:W-:Y:S01]  /*18410*/  UMOV UR8, 0x400 ;  /* 0x0000040000087882 */ /* 0x000fe20000000000 */
[----:B------:R-:W4:Y:S01]  /*18420*/  LDCU UR4, c[0x0][0x45c] ;  /* 0x00008b80ff0477ac */ /* 0x000f220008000800 */
[C---:B------:R-:W-:Y:S01]  /*18430*/  VIADD R17, R133.reuse, 0xffffff80 ;  /* 0xffffff8085117836 */ /* 0x040fe20000000000 */
[C---:B------:R-:W-:Y:S02]  /*18440*/  IADD3 R19, PT, PT, R133.reuse, -0x7f, RZ ;  /* 0xffffff8185137810 */ /* 0x040fe40007ffe0ff */
[----:B---3--:R-:W-:Y:S02]  /*18450*/  IADD3 R137, PT, PT, R133, -0x70, RZ ;  /* 0xffffff9085897810 */ /* 0x008fe40007ffe0ff */
[----:B------:R-:W-:Y:S02]  /*18460*/  ISETP.GT.AND P4, PT, R206, R17, PT ;  /* 0x00000011ce00720c */ /* 0x000fe40003f84270 */
[----:B------:R-:W-:-:S02]  /*18470*/  ISETP.GE.AND P3, PT, R17, R205, PT ;  /* 0x000000cd1100720c */ /* 0x000fc40003f66270 */
[----:B------:R-:W-:Y:S02]  /*18480*/  ISETP.GT.AND P1, PT, R2, R17, PT ;  /* 0x000000110200720c */ /* 0x000fe40003f24270 */
[----:B------:R-:W-:Y:S01]  /*18490*/  ISETP.GE.AND P5, PT, R17, R204, PT ;  /* 0x000000cc1100720c */ /* 0x000fe20003fa6270 */
[----:B------:R-:W-:Y:S01]  /*184a0*/  VIADD R17, R133, 0xffffff88 ;  /* 0xffffff8885117836 */ /* 0x000fe20000000000 */
[----:B------:R-:W-:Y:S02]  /*184b0*/  FSEL R18, R172, -INF , !P4 ;  /* 0xff800000ac127808 */ /* 0x000fe40006000000 */
[----:B------:R-:W-:Y:S02]  /*184c0*/  ISETP.GT.AND P6, PT, R206, R19, PT ;  /* 0x00000013ce00720c */ /* 0x000fe40003fc4270 */
[----:B------:R-:W-:Y:S02]  /*184d0*/  ISETP.GE.AND P4, PT, R19, R205, PT ;  /* 0x000000cd1300720c */ /* 0x000fe40003f86270 */
[----:B------:R-:W-:-:S02]  /*184e0*/  FSEL R27, R174, -INF , !P1 ;  /* 0xff800000ae1b7808 */ /* 0x000fc40004800000 */
[----:B------:R-:W-:Y:S01]  /*184f0*/  FSEL R18, R18, -INF , !P3 ;  /* 0xff80000012127808 */ /* 0x000fe20005800000 */
[----:B--2---:R-:W-:Y:S01]  /*18500*/  ULEA UR5, UR5, UR8, 0x18 ;  /* 0x0000000805057291 */ /* 0x004fe2000f8ec0ff */
[----:B------:R-:W-:Y:S02]  /*18510*/  FSEL R26, R173, -INF , !P6 ;  /* 0xff800000ad1a7808 */ /* 0x000fe40007000000 */
[----:B------:R-:W-:Y:S02]  /*18520*/  ISETP.GT.AND P3, PT, R2, R19, PT ;  /* 0x000000130200720c */ /* 0x000fe40003f64270 */
[----:B------:R-:W-:Y:S01]  /*18530*/  ISETP.GE.AND P1, PT, R19, R204, PT ;  /* 0x000000cc1300720c */ /* 0x000fe20003f26270 */
[----:B------:R-:W-:Y:S01]  /*18540*/  VIADD R19, R133, 0xffffff89 ;  /* 0xffffff8985137836 */ /* 0x000fe20000000000 */
[----:B------:R-:W-:Y:S02]  /*18550*/  ISETP.GT.AND P6, PT, R206, R17, PT ;  /* 0x00000011ce00720c */ /* 0x000fe40003fc4270 */
[----:B------:R-:W-:-:S02]  /*18560*/  FSEL R26, R26, -INF , !P4 ;  /* 0xff8000001a1a7808 */ /* 0x000fc40006000000 */
[----:B------:R-:W-:Y:S02]  /*18570*/  FSEL R27, R27, -INF , !P5 ;  /* 0xff8000001b1b7808 */ /* 0x000fe40006800000 */
[----:B------:R-:W-:Y:S02]  /*18580*/  ISETP.GT.AND P4, PT, R2, R17, PT ;  /* 0x000000110200720c */ /* 0x000fe40003f84270 */
[----:B------:R-:W-:Y:S02]  /*18590*/  ISETP.GE.AND P5, PT, R17, R205, PT ;  /* 0x000000cd1100720c */ /* 0x000fe40003fa6270 */
        /* <DEDUP_REMOVED lines=10> */
[----:B------:R-:W-:Y:S02]  /*18640*/  ISETP.GE.AND P4, PT, R19, R204, PT ;  /* 0x000000cc1300720c */ /* 0x000fe40003f86270 */
[----:B------:R-:W-:Y:S02]  /*18650*/  FSEL R19, R136, -INF , !P3 ;  /* 0xff80000088137808 */ /* 0x000fe40005800000 */
[----:B------:R-:W-:Y:S02]  /*18660*/  FSEL R20, R20, -INF , !P1 ;  /* 0xff80000014147808 */ /* 0x000fe40004800000 */
[----:B------:R-:W-:Y:S01]  /*18670*/  FSEL R21, R23, -INF , !P5 ;  /* 0xff80000017157808 */ /* 0x000fe20006800000 */
[----:B------:R-:W-:Y:S01]  /*18680*/  VIADD R23, R133, 0xffffff98 ;  /* 0xffffff9885177836 */ /* 0x000fe20000000000 */
[----:B------:R-:W-:-:S02]  /*18690*/  ISETP.GT.AND P6, PT, R206, R137, PT ;  /* 0x00000089ce00720c */ /* 0x000fc40003fc4270 */
[C---:B------:R-:W-:Y:S02]  /*186a0*/  ISETP.GE.AND P3, PT, R137.reuse, R205, PT ;  /* 0x000000cd8900720c */ /* 0x040fe40003f66270 */
[----:B------:R-:W-:Y:S02]  /*186b0*/  ISETP.GT.AND P1, PT, R2, R137, PT ;  /* 0x000000890200720c */ /* 0x000fe40003f24270 */
[----:B------:R-:W-:Y:S01]  /*186c0*/  ISETP.GE.AND P5, PT, R137, R204, PT ;  /* 0x000000cc8900720c */ /* 0x000fe20003fa6270 */
[----:B------:R-:W-:Y:S01]  /*186d0*/  VIADD R137, R133, 0xffffff91 ;  /* 0xffffff9185897836 */ /* 0x000fe20000000000 */
[----:B------:R-:W-:Y:S02]  /*186e0*/  FSEL R24, R24, -INF , !P6 ;  /* 0xff80000018187808 */ /* 0x000fe40007000000 */
[----:B------:R-:W-:Y:S02]  /*186f0*/  FSEL R21, R21, -INF , !P4 ;  /* 0xff80000015157808 */ /* 0x000fe40006000000 */
[----:B------:R-:W-:-:S02]  /*18700*/  ISETP.GT.AND P6, PT, R206, R137, PT ;  /* 0x00000089ce00720c */ /* 0x000fc40003fc4270 */
[----:B------:R-:W-:Y:S02]  /*18710*/  ISETP.GE.AND P4, PT, R137, R205, PT ;  /* 0x000000cd8900720c */ /* 0x000fe40003f86270 */
[----:B-1----:R-:W-:Y:S02]  /*18720*/  FSEL R25, R25, -INF , !P6 ;  /* 0xff80000019197808 */ /* 0x002fe40007000000 */
[----:B------:R-:W-:Y:S02]  /*18730*/  FSEL R28, R28, -INF , !P1 ;  /* 0xff8000001c1c7808 */ /* 0x000fe40004800000 */
[----:B------:R-:W-:Y:S02]  /*18740*/  FSEL R142, R24, -INF , !P3 ;  /* 0xff800000188e7808 */ /* 0x000fe40005800000 */
[----:B------:R-:W-:Y:S02]  /*18750*/  ISETP.GT.AND P3, PT, R2, R137, PT ;  /* 0x000000890200720c */ /* 0x000fe40003f64270 */
[----:B------:R-:W-:-:S02]  /*18760*/  ISETP.GT.AND P6, PT, R206, R23, PT ;  /* 0x00000017ce00720c */ /* 0x000fc40003fc4270 */
[----:B------:R-:W-:Y:S02]  /*18770*/  FSEL R140, R25, -INF , !P4 ;  /* 0xff800000198c7808 */ /* 0x000fe40006000000 */
[----:B------:R-:W-:Y:S02]  /*18780*/  IADD3 R25, PT, PT, R133, -0x67, RZ ;  /* 0xffffff9985197810 */ /* 0x000fe40007ffe0ff */
[----:B------:R-:W-:Y:S02]  /*18790*/  FSEL R143, R28, -INF , !P5 ;  /* 0xff8000001c8f7808 */ /* 0x000fe40006800000 */
[----:B------:R-:W-:Y:S02]  /*187a0*/  ISETP.GE.AND P1, PT, R137, R204, PT ;  /* 0x000000cc8900720c */ /* 0x000fe40003f26270 */
[----:B------:R-:W-:Y:S02]  /*187b0*/  ISETP.GE.AND P5, PT, R23, R205, PT ;  /* 0x000000cd1700720c */ /* 0x000fe40003fa6270 */
[----:B------:R-:W-:-:S02]  /*187c0*/  FSEL R29, R29, -INF , !P3 ;  /* 0xff8000001d1d7808 */ /* 0x000fc40005800000 */
[----:B------:R-:W-:Y:S02]  /*187d0*/  FSEL R12, R12, -INF , !P6 ;  /* 0xff8000000c0c7808 */ /* 0x000fe40007000000 */
[----:B------:R-:W-:Y:S02]  /*187e0*/  ISETP.GT.AND P4, PT, R2, R23, PT ;  /* 0x000000170200720c */ /* 0x000fe40003f84270 */
[----:B------:R-:W-:Y:S02]  /*187f0*/  ISETP.GT.AND P6, PT, R206, R25, PT ;  /* 0x00000019ce00720c */ /* 0x000fe40003fc4270 */
[----:B------:R-:W-:Y:S01]  /*18800*/  ISETP.GE.AND P3, PT, R23, R204, PT ;  /* 0x000000cc1700720c */ /* 0x000fe20003f66270 */
[----:B------:R-:W-:Y:S01]  /*18810*/  VIADD R23, R133, 0xffffffa0 ;  /* 0xffffffa085177836 */ /* 0x000fe20000000000 */
[----:B------:R-:W-:Y:S02]  /*18820*/  FSEL R141, R29, -INF , !P1 ;  /* 0xff8000001d8d7808 */ /* 0x000fe40004800000 */
[----:B------:R-:W-:-:S02]  /*18830*/  FSEL R138, R12, -INF , !P5 ;  /* 0xff8000000c8a7808 */ /* 0x000fc40006800000 */
[----:B------:R-:W-:Y:S02]  /*18840*/  ISETP.GE.AND P1, PT, R25, R205, PT ;  /* 0x000000cd1900720c */ /* 0x000fe40003f26270 */
[----:B------:R-:W-:Y:S02]  /*18850*/  FSEL R9, R9, -INF , !P4 ;  /* 0xff80000009097808 */ /* 0x000fe40006000000 */
[----:B------:R-:W-:Y:S02]  /*18860*/  ISETP.GT.AND P5, PT, R2, R25, PT ;  /* 0x000000190200720c */ /* 0x000fe40003fa4270 */
[----:B------:R-:W-:Y:S02]  /*18870*/  FSEL R8, R8, -INF , !P6 ;  /* 0xff80000008087808 */ /* 0x000fe40007000000 */
[----:B------:R-:W-:Y:S02]  /*18880*/  FSEL R139, R9, -INF , !P3 ;  /* 0xff800000098b7808 */ /* 0x000fe40005800000 */
[----:B------:R-:W-:-:S02]  /*18890*/  FSEL R136, R8, -INF , !P1 ;  /* 0xff80000008887808 */ /* 0x000fc40004800000 */
[----:B------:R-:W-:Y:S02]  /*188a0*/  FSEL R4, R4, -INF , !P5 ;  /* 0xff80000004047808 */ /* 0x000fe40006800000 */
[----:B------:R-:W-:Y:S02]  /*188b0*/  ISETP.GT.AND P6, PT, R206, R23, PT ;  /* 0x00000017ce00720c */ /* 0x000fe40003fc4270 */
[C---:B------:R-:W-:Y:S02]  /*188c0*/  ISETP.GE.AND P3, PT, R23.reuse, R205, PT ;  /* 0x000000cd1700720c */ /* 0x040fe40003f66270 */
[----:B------:R-:W-:Y:S02]  /*188d0*/  ISETP.GT.AND P1, PT, R2, R23, PT ;  /* 0x000000170200720c */ /* 0x000fe40003f24270 */
[-C--:B------:R-:W-:Y:S01]  /*188e0*/  ISETP.GE.AND P5, PT, R23, R204.reuse, PT ;  /* 0x000000cc1700720c */ /* 0x080fe20003fa6270 */
[----:B------:R-:W-:Y:S01]  /*188f0*/  VIADD R23, R133, 0xffffffa1 ;  /* 0xffffffa185177836 */ /* 0x000fe20000000000 */
[----:B------:R-:W-:-:S02]  /*18900*/  ISETP.GE.AND P4, PT, R25, R204, PT ;  /* 0x000000cc1900720c */ /* 0x000fc40003f86270 */
[----:B------:R-:W-:Y:S02]  /*18910*/  FSEL R5, R5, -INF , !P6 ;  /* 0xff80000005057808 */ /* 0x000fe40007000000 */
[----:B------:R-:W-:Y:S02]  /*18920*/  ISETP.GT.AND P6, PT, R206, R23, PT ;  /* 0x00000017ce00720c */ /* 0x000fe40003fc4270 */
[----:B------:R-:W-:Y:S02]  /*18930*/  IADD3 R9, PT, PT, R133, -0x58, RZ ;  /* 0xffffffa885097810 */ /* 0x000fe40007ffe0ff */
[----:B------:R-:W-:Y:S02]  /*18940*/  FSEL R137, R4, -INF , !P4 ;  /* 0xff80000004897808 */ /* 0x000fe40006000000 */
[----:B------:R-:W-:Y:S02]  /*18950*/  FSEL R182, R5, -INF , !P3 ;  /* 0xff80000005b67808 */ /* 0x000fe40005800000 */
[----:B------:R-:W-:-:S02]  /*18960*/  ISETP.GE.AND P4, PT, R23, R205, PT ;  /* 0x000000cd1700720c */ /* 0x000fc40003f86270 */
[----:B------:R-:W-:Y:S02]  /*18970*/  FSEL R13, R13, -INF , !P1 ;  /* 0xff8000000d0d7808 */ /* 0x000fe40004800000 */
[----:B------:R-:W-:Y:S02]  /*18980*/  ISETP.GT.AND P3, PT, R2, R23, PT ;  /* 0x000000170200720c */ /* 0x000fe40003f64270 */
        /* <DEDUP_REMOVED lines=12> */
[-C--:B------:R-:W-:Y:S02]  /*18a50*/  ISETP.GT.AND P5, PT, R2, R9.reuse, PT ;  /* 0x000000090200720c */ /* 0x080fe40003fa4270 */
[----:B------:R-:W-:Y:S02]  /*18a60*/  ISETP.GT.AND P6, PT, R206, R9, PT ;  /* 0x00000009ce00720c */ /* 0x000fe40003fc4270 */
[----:B------:R-:W-:Y:S02]  /*18a70*/  FSEL R16, R16, -INF , !P4 ;  /* 0xff80000010107808 */ /* 0x000fe40006000000 */
[----:B------:R-:W-:Y:S01]  /*18a80*/  FSEL R147, R7, -INF , !P5 ;  /* 0xff80000007937808 */ /* 0x000fe20006800000 */
[C---:B------:R-:W-:Y:S01]  /*18a90*/  VIADD R7, R133.reuse, 0xffffffb1 ;  /* 0xffffffb185077836 */ /* 0x040fe20000000000 */
[----:B------:R-:W-:-:S02]  /*18aa0*/  IADD3 R5, PT, PT, R133, -0x50, RZ ;  /* 0xffffffb085057810 */ /* 0x000fc40007ffe0ff */
[C---:B------:R-:W-:Y:S02]  /*18ab0*/  ISETP.GE.AND P4, PT, R9.reuse, R204, PT ;  /* 0x000000cc0900720c */ /* 0x040fe40003f86270 */
[----:B------:R-:W-:Y:S02]  /*18ac0*/  FSEL R177, R10, -INF , !P1 ;  /* 0xff8000000ab17808 */ /* 0x000fe40004800000 */
[----:B------:R-:W-:Y:S02]  /*18ad0*/  ISETP.GE.AND P1, PT, R9, R205, PT ;  /* 0x000000cd0900720c */ /* 0x000fe40003f26270 */
[----:B------:R-:W-:Y:S02]  /*18ae0*/  FSEL R15, R15, -INF , !P6 ;  /* 0xff8000000f0f7808 */ /* 0x000fe40007000000 */
[----:B------:R-:W-:Y:S02]  /*18af0*/  FSEL R175, R16, -INF , !P3 ;  /* 0xff80000010af7808 */ /* 0x000fe40005800000 */
[----:B------:R-:W-:-:S02]  /*18b00*/  ISETP.GT.AND P3, PT, R206, R5, PT ;  /* 0x00000005ce00720c */ /* 0x000fc40003f64270 */
[----:B------:R-:W-:Y:S02]  /*18b10*/  FSEL R147, R147, -INF , !P4 ;  /* 0xff80000093937808 */ /* 0x000fe40006000000 */
[----:B------:R-:W-:Y:S02]  /*18b20*/  ISETP.GT.AND P4, PT, R206, R7, PT ;  /* 0x00000007ce00720c */ /* 0x000fe40003f84270 */
[----:B------:R-:W-:Y:S02]  /*18b30*/  FSEL R174, R15, -INF , !P1 ;  /* 0xff8000000fae7808 */ /* 0x000fe40004800000 */
[C---:B------:R-:W-:Y:S02]  /*18b40*/  ISETP.GE.AND P6, PT, R5.reuse, R205, PT ;  /* 0x000000cd0500720c */ /* 0x040fe40003fc6270 */
[----:B------:R-:W-:Y:S02]  /*18b50*/  ISETP.GT.AND P1, PT, R2, R5, PT ;  /* 0x000000050200720c */ /* 0x000fe40003f24270 */
[----:B------:R-:W-:-:S02]  /*18b60*/  ISETP.GE.AND P5, PT, R5, R204, PT ;  /* 0x000000cc0500720c */ /* 0x000fc40003fa6270 */
[C---:B------:R-:W-:Y:S01]  /*18b70*/  IADD3 R5, PT, PT, R133.reuse, -0x48, RZ ;  /* 0xffffffb885057810 */ /* 0x040fe20007ffe0ff */
[----:B------:R-:W-:Y:S01]  /*18b80*/  VIADD R133, R133, 0xffffffb9 ;  /* 0xffffffb985857836 */ /* 0x000fe20000000000 */
[----:B------:R-:W-:Y:S02]  /*18b90*/  FSEL R6, R6, -INF , !P3 ;  /* 0xff80000006067808 */ /* 0x000fe40005800000 */
[----:B------:R-:W-:Y:S02]  /*18ba0*/  ISETP.GE.AND P3, PT, R7, R205, PT ;  /* 0x000000cd0700720c */ /* 0x000fe40003f66270 */
[----:B------:R-:W-:Y:S02]  /*18bb0*/  FSEL R31, R31, -INF , !P4 ;  /* 0xff8000001f1f7808 */ /* 0x000fe40006000000 */
[----:B------:R-:W-:Y:S02]  /*18bc0*/  FSEL R34, R34, -INF , !P1 ;  /* 0xff80000022227808 */ /* 0x000fe40004800000 */
[----:B------:R-:W-:-:S02]  /*18bd0*/  FSEL R164, R6, -INF , !P6 ;  /* 0xff80000006a47808 */ /* 0x000fc40007000000 */
[----:B------:R-:W-:Y:S02]  /*18be0*/  FSEL R144, R31, -INF , !P3 ;  /* 0xff8000001f907808 */ /* 0x000fe40005800000 */
[C---:B------:R-:W-:Y:S02]  /*18bf0*/  ISETP.GT.AND P1, PT, R2.reuse, R7, PT ;  /* 0x000000070200720c */ /* 0x040fe40003f24270 */
[----:B------:R-:W-:Y:S02]  /*18c00*/  ISETP.GE.AND P4, PT, R7, R204, PT ;  /* 0x000000cc0700720c */ /* 0x000fe40003f86270 */
[C---:B------:R-:W-:Y:S02]  /*18c10*/  ISETP.GT.AND P6, PT, R2.reuse, R5, PT ;  /* 0x000000050200720c */ /* 0x040fe40003fc4270 */
[----:B------:R-:W-:Y:S02]  /*18c20*/  ISETP.GT.AND P3, PT, R2, R133, PT ;  /* 0x000000850200720c */ /* 0x000fe40003f64270 */
[----:B------:R-:W-:-:S02]  /*18c30*/  FMNMX3.FTZ R7, R132, R18, R26, !PT ;  /* 0x0000001284077276 */ /* 0x000fc4000781001a */
[----:B------:R-:W-:Y:S02]  /*18c40*/  FMNMX3.FTZ R2, R3, R27, R17, !PT ;  /* 0x0000001b03027276 */ /* 0x000fe40007810011 */
[----:B------:R-:W-:Y:S02]  /*18c50*/  FMNMX3.FTZ R7, R7, R22, R20, !PT ;  /* 0x0000001607077276 */ /* 0x000fe40007810014 */
[----:B------:R-:W-:Y:S02]  /*18c60*/  FMNMX3.FTZ R2, R2, R19, R21, !PT ;  /* 0x0000001302027276 */ /* 0x000fe40007810015 */
[----:B------:R-:W-:Y:S02]  /*18c70*/  FMNMX3.FTZ R7, R7, R142, R140, !PT ;  /* 0x0000008e07077276 */ /* 0x000fe4000781008c */
[----:B------:R-:W-:Y:S02]  /*18c80*/  FMNMX3.FTZ R2, R2, R143, R141, !PT ;  /* 0x0000008f02027276 */ /* 0x000fe4000781008d */
[----:B------:R-:W-:-:S02]  /*18c90*/  FSEL R30, R30, -INF , !P1 ;  /* 0xff8000001e1e7808 */ /* 0x000fc40004800000 */
[----:B------:R-:W-:Y:S02]  /*18ca0*/  ISETP.GT.AND P1, PT, R206, R5, PT ;  /* 0x00000005ce00720c */ /* 0x000fe40003f24270 */
[----:B------:R-:W-:Y:S02]  /*18cb0*/  FMNMX3.FTZ R7, R7, R138, R136, !PT ;  /* 0x0000008a07077276 */ /* 0x000fe40007810088 */
[----:B------:R-:W-:Y:S02]  /*18cc0*/  FMNMX3.FTZ R2, R2, R139, R137, !PT ;  /* 0x0000008b02027276 */ /* 0x000fe40007810089 */
[----:B------:R-:W-:Y:S02]  /*18cd0*/  FSEL R35, R35, -INF , !P6 ;  /* 0xff80000023237808 */ /* 0x000fe40007000000 */
[----:B------:R-:W-:Y:S02]  /*18ce0*/  FSEL R33, R33, -INF , !P1 ;  /* 0xff80000021217808 */ /* 0x000fe40004800000 */
[----:B------:R-:W-:-:S02]  /*18cf0*/  ISETP.GE.AND P6, PT, R5, R205, PT ;  /* 0x000000cd0500720c */ /* 0x000fc40003fc6270 */
[----:B------:R-:W-:Y:S02]  /*18d00*/  ISETP.GT.AND P1, PT, R206, R133, PT ;  /* 0x00000085ce00720c */ /* 0x000fe40003f24270 */
[----:B------:R-:W-:Y:S02]  /*18d10*/  FMNMX3.FTZ R7, R7, R182, R178, !PT ;  /* 0x000000b607077276 */ /* 0x000fe400078100b2 */
[----:B------:R-:W-:Y:S02]  /*18d20*/  FMNMX3.FTZ R2, R2, R179, R177, !PT ;  /* 0x000000b302027276 */ /* 0x000fe400078100b1 */
[----:B------:R-:W-:Y:S02]  /*18d30*/  FSEL R145, R145, -INF , !P3 ;  /* 0xff80000091917808 */ /* 0x000fe40005800000 */
[----:B------:R-:W-:Y:S02]  /*18d40*/  FSEL R162, R33, -INF , !P6 ;  /* 0xff80000021a27808 */ /* 0x000fe40007000000 */
[----:B------:R-:W-:-:S02]  /*18d50*/  FSEL R32, R32, -INF , !P1 ;  /* 0xff80000020207808 */ /* 0x000fc40004800000 */
[----:B------:R-:W-:Y:S02]  /*18d60*/  ISETP.GE.AND P3, PT, R5, R204, PT ;  /* 0x000000cc0500720c */ /* 0x000fe40003f66270 */
        /* <DEDUP_REMOVED lines=14> */
[----:B------:R-:W1:Y:S01]  /*18e50*/  SHFL.BFLY PT, R4, R7, 0x2, 0x1f ;  /* 0x0c401f0007047f89 */ /* 0x000e6200000e0000 */
[----:B------:R-:W-:Y:S02]  /*18e60*/  SEL R156, R180, 0xffffffe0, !P0 ;  /* 0xffffffe0b49c7807 */ /* 0x000fe40004000000 */
[C---:B------:R-:W-:Y:S01]  /*18e70*/  IADD3 R157, PT, PT, R186.reuse, 0xc040, RZ ;  /* 0x0000c040ba9d7810 */ /* 0x040fe20007ffe0ff */
[----:B------:R-:W2:Y:S01]  /*18e80*/  SHFL.BFLY PT, R5, R6, 0x2, 0x1f ;  /* 0x0c401f0006057f89 */ /* 0x000ea200000e0000 */
[----:B------:R-:W-:Y:S01]  /*18e90*/  VIADD R16, R186, 0xc000 ;  /* 0x0000c000ba107836 */ /* 0x000fe20000000000 */
[----:B------:R-:W-:-:S02]  /*18ea0*/  IADD3 R160, PT, PT, R156, R186, RZ ;  /* 0x000000ba9ca07210 */ /* 0x000fc40007ffe0ff */
[----:B------:R-:W-:Y:S01]  /*18eb0*/  LDSM.16.MT88.4 R12, [R186+0xc000] ;  /* 0x00c00000ba0c783b */ /* 0x000fe20000004200 */
[----:B------:R-:W-:-:S05]  /*18ec0*/  @P2 VIADD R157, R16, 0xffffffc0 ;  /* 0xffffffc0109d2836 */ /* 0x000fca0000000000 */
[----:B------:R-:W-:Y:S01]  /*18ed0*/  LDSM.16.MT88.4 R28, [R157] ;  /* 0x000000009d1c783b */ /* 0x000fe20000004200 */
[----:B------:R-:W-:Y:S02]  /*18ee0*/  IADD3 R156, PT, PT, R156, R157, RZ ;  /* 0x0000009d9c9c7210 */ /* 0x000fe40007ffe0ff */
[----:B-1----:R-:W-:Y:S02]  /*18ef0*/  FMNMX.FTZ R4, R7, R4, !PT ;  /* 0x0000000407047209 */ /* 0x002fe40007810000 */
[----:B--2---:R-:W-:-:S03]  /*18f00*/  FMNMX.FTZ R5, R6, R5, !PT ;  /* 0x0000000506057209 */ /* 0x004fc60007810000 */
[----:B------:R-:W1:Y:S04]  /*18f10*/  SHFL.BFLY PT, R133, R4, 0x1, 0x1f ;  /* 0x0c201f0004857f89 */ /* 0x000e6800000e0000 */
[----:B------:R-:W2:Y:S01]  /*18f20*/  SHFL.BFLY PT, R2, R5, 0x1, 0x1f ;  /* 0x0c201f0005027f89 */ /* 0x000ea200000e0000 */
[----:B-1----:R-:W-:Y:S02]  /*18f30*/  FMNMX.FTZ R133, R4, R133, !PT ;  /* 0x0000008504857209 */ /* 0x002fe40007810000 */
[----:B--2---:R-:W-:-:S03]  /*18f40*/  FMNMX.FTZ R2, R5, R2, !PT ;  /* 0x0000000205027209 */ /* 0x004fc60007810000 */
[C---:B----4-:R-:W-:Y:S01]  /*18f50*/  FMUL.FTZ R145, R133.reuse, UR4 ;  /* 0x0000000485917c20 */ /* 0x050fe20008410000 */
[C---:B------:R-:W-:Y:S02]  /*18f60*/  FSETP.NEU.FTZ.AND P3, PT, R133.reuse, -INF , PT ;  /* 0xff8000008500780b */ /* 0x040fe40003f7d000 */
[C---:B------:R-:W-:Y:S01]  /*18f70*/  FSETP.NEU.FTZ.AND P1, PT, R2.reuse, -INF , PT ;  /* 0xff8000000200780b */ /* 0x040fe20003f3d000 */
[C---:B------:R-:W-:Y:S01]  /*18f80*/  FMUL.FTZ R158, R2.reuse, UR4 ;  /* 0x00000004029e7c20 */ /* 0x040fe20008410000 */
[----:B------:R-:W-:Y:S02]  /*18f90*/  FSEL R5, R133, RZ, P3 ;  /* 0x000000ff85057208 */ /* 0x000fe40001800000 */
[----:B------:R-:W-:Y:S02]  /*18fa0*/  FSEL R4, R2, RZ, P1 ;  /* 0x000000ff02047208 */ /* 0x000fe40000800000 */
[----:B------:R-:W-:Y:S01]  /*18fb0*/  FSEL R145, R145, RZ, P3 ;  /* 0x000000ff91917208 */ /* 0x000fe20001800000 */
[----:B------:R-:W-:Y:S01]  /*18fc0*/  FADD.FTZ R5, R132, -R5 ;  /* 0x8000000584057221 */ /* 0x000fe20000010000 */
[----:B------:R-:W-:Y:S01]  /*18fd0*/  FSEL R158, R158, RZ, P1 ;  /* 0x000000ff9e9e7208 */ /* 0x000fe20000800000 */
[----:B------:R-:W-:Y:S01]  /*18fe0*/  FADD.FTZ R4, R3, -R4 ;  /* 0x8000000403047221 */ /* 0x000fe20000010000 */
[----:B------:R-:W-:Y:S01]  /*18ff0*/  ISETP.GT.AND P1, PT, R148, R195, PT ;  /* 0x000000c39400720c */ /* 0x000fe20003f24270 */
[----:B------:R-:W-:Y:S01]  /*19000*/  FMUL.FTZ R155, R5, UR4 ;  /* 0x00000004059b7c20 */ /* 0x000fe20008410000 */
[--C-:B------:R-:W-:Y:S01]  /*19010*/  FFMA.FTZ R152, R18, UR4, -R145.reuse ;  /* 0x0000000412987c23 */ /* 0x100fe20008010891 */
[----:B------:R-:W-:Y:S01]  /*19020*/  FMUL.FTZ R153, R4, UR4 ;  /* 0x0000000404997c20 */ /* 0x000fe20008410000 */
        /* <DEDUP_REMOVED lines=8> */
[--C-:B------:R-:W-:Y:S01]  /*190b0*/  FFMA.FTZ R167, R142, UR4, -R145.reuse ;  /* 0x000000048ea77c23 */ /* 0x100fe20008010891 */
[----:B------:R-:W2:Y:S01]  /*190c0*/  MUFU.EX2 R153, R153 ;  /* 0x0000009900997308 */ /* 0x000ea20000000800 */
[----:B------:R-:W-:Y:S01]  /*190d0*/  LDSM.16.MT88.4 R20, [R160+0xc000] ;  /* 0x00c00000a014783b */ /* 0x000fe20000004200 */
[--C-:B------:R-:W-:Y:S01]  /*190e0*/  FFMA.FTZ R168, R140, UR4, -R145.reuse ;  /* 0x000000048ca87c23 */ /* 0x100fe20008010891 */
[--C-:B------:R-:W-:Y:S01]  /*190f0*/  FFMA.FTZ R169, R138, UR4, -R145.reuse ;  /* 0x000000048aa97c23 */ /* 0x100fe20008010891 */
[----:B------:R-:W-:Y:S01]  /*19100*/  MUFU.EX2 R152, R152 ;  /* 0x0000009800987308 */ /* 0x000fe20000000800 */
[--C-:B------:R-:W-:Y:S01]  /*19110*/  FFMA.FTZ R166, R136, UR4, -R145.reuse ;  /* 0x0000000488a67c23 */ /* 0x100fe20008010891 */
[--C-:B------:R-:W-:Y:S01]  /*19120*/  FFMA.FTZ R172, R143, UR4, -R158.reuse ;  /* 0x000000048fac7c23 */ /* 0x100fe2000801089e */
[--C-:B------:R-:W-:Y:S01]  /*19130*/  FFMA.FTZ R171, R141, UR4, -R158.reuse ;  /* 0x000000048dab7c23 */ /* 0x100fe2000801089e */
[----:B------:R-:W3:Y:S01]  /*19140*/  MUFU.EX2 R149, R149 ;  /* 0x0000009500957308 */ /* 0x000ee20000000800 */
[--C-:B------:R-:W-:Y:S01]  /*19150*/  FFMA.FTZ R170, R139, UR4, -R158.reuse ;  /* 0x000000048baa7c23 */ /* 0x100fe2000801089e */
[-C--:B-1----:R-:W-:Y:S01]  /*19160*/  FMUL.FTZ R32, R104, R155.reuse ;  /* 0x0000009b68207220 */ /* 0x082fe20000410000 */
[-C--:B------:R-:W-:Y:S01]  /*19170*/  FMUL.FTZ R33, R105, R155.reuse ;  /* 0x0000009b69217220 */ /* 0x080fe20000410000 */
[----:B------:R-:W-:Y:S01]  /*19180*/  MUFU.EX2 R151, R151 ;  /* 0x0000009700977308 */ /* 0x000fe20000000800 */
[----:B------:R-:W-:Y:S01]  /*19190*/  FMUL.FTZ R24, R112, R155 ;  /* 0x0000009b70187220 */ /* 0x000fe20000410000 */
[-C--:B--2---:R-:W-:Y:S01]  /*191a0*/  FMUL.FTZ R34, R106, R153.reuse ;  /* 0x000000996a227220 */ /* 0x084fe20000410000 */
[----:B------:R-:W-:Y:S01]  /*191b0*/  FMUL.FTZ R35, R107, R153 ;  /* 0x000000996b237220 */ /* 0x000fe20000410000 */
[----:B------:R-:W1:Y:S01]  /*191c0*/  MUFU.EX2 R150, R150 ;  /* 0x0000009600967308 */ /* 0x000e620000000800 */
[----:B------:R-:W2:Y:S01]  /*191d0*/  LDSM.16.MT88.4 R104, [R160+0xe000] ;  /* 0x00e00000a068783b */ /* 0x000ea20000004200 */
[----:B------:R-:W-:Y:S01]  /*191e0*/  FMUL.FTZ R25, R113, R155 ;  /* 0x0000009b71197220 */ /* 0x000fe20000410000 */
[-C--:B------:R-:W-:Y:S01]  /*191f0*/  FMUL.FTZ R26, R114, R153.reuse ;  /* 0x00000099721a7220 */ /* 0x080fe20000410000 */
[----:B------:R-:W-:Y:S01]  /*19200*/  MUFU.EX2 R154, R154 ;  /* 0x0000009a009a7308 */ /* 0x000fe20000000800 */
[----:B------:R-:W-:Y:S01]  /*19210*/  FMUL.FTZ R27, R115, R153 ;  /* 0x00000099731b7220 */ /* 0x000fe20000410000 */
[----:B---3--:R-:W-:Y:S01]  /*19220*/  F2FP.BF16.F32.PACK_AB R4, R149, R152 ;  /* 0x000000989504723e */ /* 0x008fe200000010ff */
[-C--:B------:R-:W-:Y:S01]  /*19230*/  FMUL.FTZ R108, R108, R155.reuse ;  /* 0x0000009b6c6c7220 */ /* 0x080fe20000410000 */
[----:B------:R-:W3:Y:S01]  /*19240*/  MUFU.EX2 R0, R0 ;  /* 0x0000000000007308 */ /* 0x000ee20000000800 */
[----:B------:R-:W-:Y:S01]  /*19250*/  FMUL.FTZ R109, R109, R155 ;  /* 0x0000009b6d6d7220 */ /* 0x000fe20000410000 */
[-C--:B------:R-:W-:Y:S01]  /*19260*/  FMUL.FTZ R110, R110, R153.reuse ;  /* 0x000000996e6e7220 */ /* 0x080fe20000410000 */
[----:B------:R-:W-:Y:S01]  /*19270*/  FMUL.FTZ R111, R111, R153 ;  /* 0x000000996f6f7220 */ /* 0x000fe20000410000 */
[----:B------:R-:W-:Y:S01]  /*19280*/  MUFU.EX2 R132, R19 ;  /* 0x0000001300847308 */ /* 0x000fe20000000800 */
[----:B------:R-:W4:Y:S01]  /*19290*/  LDSM.16.MT88.4 R112, [R157+0x2000] ;  /* 0x002000009d70783b */ /* 0x000f220000004200 */
[----:B-1----:R-:W-:Y:S01]  /*192a0*/  F2FP.BF16.F32.PACK_AB R6, R150, R151 ;  /* 0x000000979606723e */ /* 0x002fe200000010ff */
[-C--:B------:R-:W-:Y:S01]  /*192b0*/  FMUL.FTZ R44, R44, R155.reuse ;  /* 0x0000009b2c2c7220 */ /* 0x080fe20000410000 */
[----:B------:R-:W1:Y:S01]  /*192c0*/  MUFU.EX2 R3, R8 ;  /* 0x0000000800037308 */ /* 0x000e620000000800 */
[----:B------:R-:W-:Y:S01]  /*192d0*/  FMUL.FTZ R45, R45, R155 ;  /* 0x0000009b2d2d7220 */ /* 0x000fe20000410000 */
[-C--:B------:R-:W-:Y:S01]  /*192e0*/  FMUL.FTZ R46, R46, R153.reuse ;  /* 0x000000992e2e7220 */ /* 0x080fe20000410000 */
[----:B------:R-:W-:Y:S01]  /*192f0*/  FMUL.FTZ R47, R47, R153 ;  /* 0x000000992f2f7220 */ /* 0x000fe20000410000 */
[-C--:B------:R-:W-:Y:S01]  /*19300*/  FMUL.FTZ R48, R48, R155.reuse ;  /* 0x0000009b30307220 */ /* 0x080fe20000410000 */
[----:B------:R-:W-:Y:S01]  /*19310*/  FMUL.FTZ R49, R49, R155 ;  /* 0x0000009b31317220 */ /* 0x000fe20000410000 */
[----:B---3--:R-:W-:Y:S01]  /*19320*/  F2FP.BF16.F32.PACK_AB R5, R0, R154 ;  /* 0x0000009a0005723e */ /* 0x008fe200000010ff */
[-C--:B------:R-:W-:Y:S01]  /*19330*/  FMUL.FTZ R50, R50, R153.reuse ;  /* 0x0000009932327220 */ /* 0x080fe20000410000 */
[----:B------:R-:W-:Y:S01]  /*19340*/  FMUL.FTZ R51, R51, R153 ;  /* 0x0000009933337220 */ /* 0x000fe20000410000 */
[-C--:B------:R-:W-:Y:S01]  /*19350*/  FMUL.FTZ R60, R60, R155.reuse ;  /* 0x0000009b3c3c7220 */ /* 0x080fe20000410000 */
[----:B------:R-:W-:Y:S01]  /*19360*/  FMUL.FTZ R61, R61, R155 ;  /* 0x0000009b3d3d7220 */ /* 0x000fe20000410000 */
[-C--:B------:R-:W-:Y:S01]  /*19370*/  FMUL.FTZ R62, R62, R153.reuse ;  /* 0x000000993e3e7220 */ /* 0x080fe20000410000 */
[----:B------:R-:W-:Y:S01]  /*19380*/  FMUL.FTZ R63, R63, R153 ;  /* 0x000000993f3f7220 */ /* 0x000fe20000410000 */
[-C--:B------:R-:W-:Y:S01]  /*19390*/  FMUL.FTZ R64, R64, R155.reuse ;  /* 0x0000009b40407220 */ /* 0x080fe20000410000 */
[----:B-1----:R-:W-:Y:S01]  /*193a0*/  F2FP.BF16.F32.PACK_AB R7, R3, R132 ;  /* 0x000000840307723e */ /* 0x002fe200000010ff */
        /* <DEDUP_REMOVED lines=22> */
[C---:B--2---:R-:W-:Y:S01]  /*19510*/  HMMA.16816.F32.BF16 R44, R4.reuse, R104, R44 ;  /* 0x00000068042c723c */ /* 0x044fe2000004182c */
        /* <DEDUP_REMOVED lines=15> */
[C---:B----4-:R-:W-:Y:S01]  /*19610*/  HMMA.16816.F32.BF16 R52, R4.reuse, R112, R52 ;  /* 0x000000700434723c */ /* 0x050fe20000041834 */
        /* <DEDUP_REMOVED lines=28> */
[--C-:B------:R-:W-:Y:S01]  /*197e0*/  FFMA.FTZ R173, R137, UR4, -R158.reuse ;  /* 0x0000000489ad7c23 */ /* 0x100fe2000801089e */
        /* <DEDUP_REMOVED lines=12> */
[----:B------:R-:W-:Y:S01]  /*198b0*/  MUFU.EX2 R167, R167 ;  /* 0x000000a700a77308 */ /* 0x000fe20000000800 */
[-C--:B------:R-:W-:Y:S01]  /*198c0*/  FMUL.FTZ R92, R92, R155.reuse ;  /* 0x0000009b5c5c7220 */ /* 0x080fe20000410000 */
[----:B------:R-:W-:Y:S01]  /*198d0*/  FMUL.FTZ R93, R93, R155 ;  /* 0x0000009b5d5d7220 */ /* 0x000fe20000410000 */
[-C--:B------:R-:W-:Y:S01]  /*198e0*/  FMUL.FTZ R94, R94, R153.reuse ;  /* 0x000000995e5e7220 */ /* 0x080fe20000410000 */
[----:B------:R-:W4:Y:S01]  /*198f0*/  MUFU.EX2 R168, R168 ;  /* 0x000000a800a87308 */ /* 0x000f220000000800 */
[----:B------:R-:W-:Y:S01]  /*19900*/  FMUL.FTZ R95, R95, R153 ;  /* 0x000000995f5f7220 */ /* 0x000fe20000410000 */
[C---:B--2---:R-:W-:Y:S01]  /*19910*/  HMMA.16816.F32.BF16 R68, R4.reuse, R104, R68 ;  /* 0x000000680444723c */ /* 0x044fe20000041844 */
[-C--:B------:R-:W-:Y:S01]  /*19920*/  FMUL.FTZ R96, R96, R155.reuse ;  /* 0x0000009b60607220 */ /* 0x080fe20000410000 */
[----:B------:R-:W-:Y:S01]  /*19930*/  MUFU.EX2 R169, R169 ;  /* 0x000000a900a97308 */ /* 0x000fe20000000800 */
[----:B------:R-:W-:Y:S01]  /*19940*/  FMUL.FTZ R97, R97, R155 ;  /* 0x0000009b61617220 */ /* 0x000fe20000410000 */
[-C--:B------:R-:W-:Y:S01]  /*19950*/  FMUL.FTZ R98, R98, R153.reuse ;  /* 0x0000009962627220 */ /* 0x080fe20000410000 */
[----:B------:R-:W-:Y:S01]  /*19960*/  FMUL.FTZ R99, R99, R153 ;  /* 0x0000009963637220 */ /* 0x000fe20000410000 */
[----:B------:R-:W-:Y:S01]  /*19970*/  MUFU.EX2 R166, R166 ;  /* 0x000000a600a67308 */ /* 0x000fe20000000800 */
[----:B------:R-:W-:Y:S01]  /*19980*/  LDSM.16.MT88.4 R140, [R157+0x800] ;  /* 0x000800009d8c783b */ /* 0x000fe20000004200 */
[C---:B------:R-:W-:Y:S01]  /*19990*/  HMMA.16816.F32.BF16 R72, R4.reuse, R106, R72 ;  /* 0x0000006a0448723c */ /* 0x040fe20000041848 */
[--C-:B------:R-:W-:Y:S01]  /*199a0*/  FFMA.FTZ R187, R182, UR4, -R145.reuse ;  /* 0x00000004b6bb7c23 */ /* 0x100fe20008010891 */
[----:B------:R-:W-:Y:S01]  /*199b0*/  MUFU.EX2 R172, R172 ;  /* 0x000000ac00ac7308 */ /* 0x000fe20000000800 */
[----:B------:R-:W2:Y:S01]  /*199c0*/  LDSM.16.MT88.4 R104, [R156+0x4000] ;  /* 0x004000009c68783b */ /* 0x000ea20000004200 */
[--C-:B------:R-:W-:Y:S01]  /*199d0*/  FFMA.FTZ R189, R176, UR4, -R145.reuse ;  /* 0x00000004b0bd7c23 */ /* 0x100fe20008010891 */
[----:B------:R-:W-:Y:S01]  /*199e0*/  FFMA.FTZ R174, R174, UR4, -R145 ;  /* 0x00000004aeae7c23 */ /* 0x000fe20008010891 */
[----:B------:R-:W5:Y:S01]  /*199f0*/  MUFU.EX2 R171, R171 ;  /* 0x000000ab00ab7308 */ /* 0x000f620000000800 */
[----:B------:R-:W-:Y:S01]  /*19a00*/  LDSM.16.MT88.4 R136, [R156+0x800] ;  /* 0x000800009c88783b */ /* 0x000fe20000004200 */
[C---:B------:R-:W-:Y:S01]  /*19a10*/  HMMA.16816.F32.BF16 R32, R4.reuse, R120, R32 ;  /* 0x000000780420723c */ /* 0x040fe20000041820 */
[--C-:B------:R-:W-:Y:S01]  /*19a20*/  FFMA.FTZ R175, R175, UR4, -R158.reuse ;  /* 0x00000004afaf7c23 */ /* 0x100fe2000801089e */
[----:B------:R-:W-:Y:S01]  /*19a30*/  MUFU.EX2 R170, R170 ;  /* 0x000000aa00aa7308 */ /* 0x000fe20000000800 */
[----:B------:R-:W-:Y:S01]  /*19a40*/  LDSM.16.MT88.4 R128, [R160+0xe800] ;  /* 0x00e80000a080783b */ /* 0x000fe20000004200 */
[--C-:B------:R-:W-:Y:S01]  /*19a50*/  FFMA.FTZ R182, R147, UR4, -R158.reuse ;  /* 0x0000000493b67c23 */ /* 0x100fe2000801089e */
[--C-:B------:R-:W-:Y:S01]  /*19a60*/  FFMA.FTZ R179, R179, UR4, -R158.reuse ;  /* 0x00000004b3b37c23 */ /* 0x100fe2000801089e */
[----:B------:R-:W5:Y:S01]  /*19a70*/  MUFU.EX2 R173, R173 ;  /* 0x000000ad00ad7308 */ /* 0x000f620000000800 */
[--C-:B------:R-:W-:Y:S01]  /*19a80*/  FFMA.FTZ R188, R163, UR4, -R158.reuse ;  /* 0x00000004a3bc7c23 */ /* 0x100fe2000801089e */
[C---:B------:R-:W-:Y:S01]  /*19a90*/  HMMA.16816.F32.BF16 R100, R4.reuse, R122, R100 ;  /* 0x0000007a0464723c */ /* 0x040fe20000041864 */
[----:B------:R-:W-:Y:S01]  /*19aa0*/  LDSM.16.MT88.4 R120, [R186+0xe800] ;  /* 0x00e80000ba78783b */ /* 0x000fe20000004200 */
[----:B------:R-:W-:Y:S01]  /*19ab0*/  MUFU.EX2 R187, R187 ;  /* 0x000000bb00bb7308 */ /* 0x000fe20000000800 */
[--C-:B------:R-:W-:Y:S01]  /*19ac0*/  FFMA.FTZ R159, R159, UR4, -R158.reuse ;  /* 0x000000049f9f7c23 */ /* 0x100fe2000801089e */
[----:B------:R-:W-:Y:S01]  /*19ad0*/  FFMA.FTZ R161, R161, UR4, -R158 ;  /* 0x00000004a1a17c23 */ /* 0x000fe2000801089e */
[----:B------:R-:W-:Y:S01]  /*19ae0*/  FFMA.FTZ R152, R217, R155, R152 ;  /* 0x0000009bd9987223 */ /* 0x000fe20000010098 */
[----:B------:R-:W-:Y:S01]  /*19af0*/  MUFU.EX2 R189, R189 ;  /* 0x000000bd00bd7308 */ /* 0x000fe20000000800 */
[----:B------:R-:W-:Y:S01]  /*19b00*/  FFMA.FTZ R153, R215, R153, R154 ;  /* 0x00000099d7997223 */ /* 0x000fe2000001009a */
[C---:B-1----:R-:W-:Y:S01]  /*19b10*/  HMMA.16816.F32.BF16 R84, R4.reuse, R108, R84 ;  /* 0x0000006c0454723c */ /* 0x042fe20000041854 */
[----:B------:R-:W-:Y:S01]  /*19b20*/  FADD.FTZ R152, R149, R152 ;  /* 0x0000009895987221 */ /* 0x000fe20000010000 */
[----:B------:R-:W-:Y:S01]  /*19b30*/  MUFU.EX2 R174, R174 ;  /* 0x000000ae00ae7308 */ /* 0x000fe20000000800 */
[----:B------:R-:W-:Y:S01]  /*19b40*/  FADD.FTZ R153, R0, R153 ;  /* 0x0000009900997221 */ /* 0x000fe20000010000 */
[----:B------:R-:W-:Y:S01]  /*19b50*/  @P1 IADD3 R134, PT, PT, R134, -0x3, RZ ;  /* 0xfffffffd86861810 */ /* 0x000fe20007ffe0ff */
        /* <DEDUP_REMOVED lines=8> */
[-C--:B------:R-:W-:Y:S01]  /*19be0*/  MOV R132, R133.reuse ;  /* 0x0000008500847202 */ /* 0x080fe20000000f00 */
[----:B------:R-:W-:Y:S01]  /*19bf0*/  MUFU.EX2 R188, R188 ;  /* 0x000000bc00bc7308 */ /* 0x000fe20000000800 */
[----:B------:R-:W-:Y:S01]  /*19c00*/  @P1 MOV R132, R133 ;  /* 0x0000008500841202 */ /* 0x000fe20000000f00 */
[C---:B------:R-:W-:Y:S02]  /*19c10*/  HMMA.16816.F32.BF16 R76, R4.reuse, R112, R76 ;  /* 0x00000070044c723c */ /* 0x040fe4000004184c */
[----:B------:R-:W-:Y:S06]  /*19c20*/  MUFU.EX2 R159, R159 ;  /* 0x0000009f009f7308 */ /* 0x000fec0000000800 */
        /* <DEDUP_REMOVED lines=18> */
[----:B------:R-:W-:Y:S01]  /*19d50*/  FADD.FTZ R171, R171, R172 ;  /* 0x000000acabab7221 */ /* 0x000fe20000010000 */
[----:B------:R-:W-:-:S02]  /*19d60*/  IMAD.MOV.U32 R3, RZ, RZ, R2 ;  /* 0x000000ffff037224 */ /* 0x000fc400078e0002 */
[----:B------:R-:W-:Y:S01]  /*19d70*/  FADD.FTZ R169, R169, R168 ;  /* 0x000000a8a9a97221 */ /* 0x000fe20000010000 */
[----:B------:R-:W-:Y:S02]  /*19d80*/  @P1 IMAD.MOV.U32 R3, RZ, RZ, R2 ;  /* 0x000000ffff031224 */ /* 0x000fe400078e0002 */
[----:B------:R-:W-:Y:S01]  /*19d90*/  FADD.FTZ R170, R170, R171 ;  /* 0x000000abaaaa7221 */ /* 0x000fe20000010000 */
[----:B------:R-:W-:Y:S01]  /*19da0*/  IMAD.MOV.U32 R150, RZ, RZ, R148 ;  /* 0x000000ffff967224 */ /* 0x000fe200078e0094 */
        /* <DEDUP_REMOVED lines=14> */
[----:B-1----:R-:W-:Y:S01]  /*19e90*/  HMMA.16816.F32.BF16 R76, R96, R108, R76 ;  /* 0x0000006c604c723c */ /* 0x002fe2000004184c */
[----:B------:R-:W-:Y:S01]  /*19ea0*/  FFMA.FTZ R108, R178, UR4, -R145 ;  /* 0x00000004b26c7c23 */ /* 0x000fe20008010891 */
[----:B------:R-:W-:-:S02]  /*19eb0*/  FFMA.FTZ R178, R177, UR4, -R158 ;  /* 0x00000004b1b27c23 */ /* 0x000fc4000801089e */
[----:B------:R1:W-:Y:S04]  /*19ec0*/  MUFU.EX2 R177, R179 ;  /* 0x000000b300b17308 */ /* 0x0003e80000000800 */
[C---:B------:R-:W-:Y:S01]  /*19ed0*/  HMMA.16816.F32.BF16 R24, R96.reuse, R140, R24 ;  /* 0x0000008c6018723c */ /* 0x040fe20000041818 */
[----:B------:R5:W2:Y:S04]  /*19ee0*/  MUFU.EX2 R176, R108 ;  /* 0x0000006c00b07308 */ /* 0x000aa80000000800 */
[----:B------:R-:W2:Y:S03]  /*19ef0*/  MUFU.EX2 R178, R178 ;  /* 0x000000b200b27308 */ /* 0x000ea60000000800 */
[----:B------:R-:W-:Y:S01]  /*19f00*/  HMMA.16816.F32.BF16 R28, R96, R142, R28 ;  /* 0x0000008e601c723c */ /* 0x000fe2000004181c */
[----:B------:R-:W-:Y:S01]  /*19f10*/  LDSM.16.MT88.4 R140, [R156+0x1000] ;  /* 0x001000009c8c783b */ /* 0x000fe20000004200 */
[--C-:B-1----:R-:W-:Y:S01]  /*19f20*/  FFMA.FTZ R179, R164, UR4, -R145.reuse ;  /* 0x00000004a4b37c23 */ /* 0x102fe20008010891 */
[----:B------:R-:W-:-:S05]  /*19f30*/  FFMA.FTZ R164, R162, UR4, -R145 ;  /* 0x00000004a2a47c23 */ /* 0x000fca0008010891 */
[C---:B------:R-:W-:Y:S01]  /*19f40*/  HMMA.16816.F32.BF16 R32, R96.reuse, R136, R32 ;  /* 0x000000886020723c */ /* 0x040fe20000041820 */
[----:B------:R-:W-:Y:S04]  /*19f50*/  MUFU.EX2 R179, R179 ;  /* 0x000000b300b37308 */ /* 0x000fe80000000800 */
[----:B------:R-:W-:Y:S03]  /*19f60*/  MUFU.EX2 R164, R164 ;  /* 0x000000a400a47308 */ /* 0x000fe60000000800 */
        /* <DEDUP_REMOVED lines=15> */
[----:B------:R-:W1:Y:S07]  /*1a060*/  LDSM.16.MT88.4 R112, [R160+0xd000] ;  /* 0x00d00000a070783b */ /* 0x000e6e0000004200 */
        /* <DEDUP_REMOVED lines=14> */
[----:B------:R-:W-:Y:S01]  /*1a150*/  FADD.FTZ R174, R174, R189 ;  /* 0x000000bdaeae7221 */ /* 0x000fe20000010000 */
[----:B------:R-:W-:-:S06]  /*1a160*/  FADD.FTZ R182, R182, R175 ;  /* 0x000000afb6b67221 */ /* 0x000fcc0000010000 */
[C---:B------:R-:W-:Y:S01]  /*1a170*/  HMMA.16816.F32.BF16 R12, R4.reuse, R106, R12 ;  /* 0x0000006a040c723c */ /* 0x040fe2000004180c */
[----:B------:R-:W2:Y:S07]  /*1a180*/  LDSM.16.MT88.4 R104, [R160+0x11000] ;  /* 0x01100000a068783b */ /* 0x000eae0000004200 */
[C---:B-1----:R-:W-:Y:S08]  /*1a190*/  HMMA.16816.F32.BF16 R16, R4.reuse, R112, R16 ;  /* 0x000000700410723c */ /* 0x042ff00000041810 */
[C---:B------:R-:W-:Y:S01]  /*1a1a0*/  HMMA.16816.F32.BF16 R20, R4.reuse, R114, R20 ;  /* 0x000000720414723c */ /* 0x040fe20000041814 */
[----:B------:R-:W1:Y:S07]  /*1a1b0*/  LDSM.16.MT88.4 R112, [R157+0x5000] ;  /* 0x005000009d70783b */ /* 0x000e6e0000004200 */
[C---:B---3--:R-:W-:Y:S08]  /*1a1c0*/  HMMA.16816.F32.BF16 R44, R4.reuse, R120, R44 ;  /* 0x00000078042c723c */ /* 0x048ff0000004182c */
[C---:B------:R-:W-:Y:S01]  /*1a1d0*/  HMMA.16816.F32.BF16 R48, R4.reuse, R122, R48 ;  /* 0x0000007a0430723c */ /* 0x040fe20000041830 */
[----:B------:R-:W3:Y:S07]  /*1a1e0*/  LDSM.16.MT88.4 R120, [R156+0x5000] ;  /* 0x005000009c78783b */ /* 0x000eee0000004200 */
        /* <DEDUP_REMOVED lines=12> */
[----:B--2---:R-:W-:Y:S01]  /*1a2b0*/  HMMA.16816.F32.BF16 R76, R4, R104, R76 ;  /* 0x00000068044c723c */ /* 0x004fe2000004184c */
[--C-:B------:R-:W-:Y:S01]  /*1a2c0*/  FFMA.FTZ R105, R144, UR4, -R145.reuse ;  /* 0x0000000490697c23 */ /* 0x100fe20008010891 */
[----:B------:R-:W-:-:S02]  /*1a2d0*/  FFMA.FTZ R104, R146, UR4, -R145 ;  /* 0x0000000492687c23 */ /* 0x000fc40008010891 */
[----:B------:R-:W-:Y:S01]  /*1a2e0*/  LDSM.16.MT88.4 R144, [R160+0xf800] ;  /* 0x00f80000a090783b */ /* 0x000fe20000004200 */
[----:B------:R-:W2:Y:S03]  /*1a2f0*/  MUFU.EX2 R162, R105 ;  /* 0x0000006900a27308 */ /* 0x000ea60000000800 */
        /* <DEDUP_REMOVED lines=17> */
[----:B--2---:R-:W-:Y:S01]  /*1a410*/  F2FP.BF16.F32.PACK_AB R4, R162, R179 ;  /* 0x000000b3a204723e */ /* 0x004fe200000010ff */
        /* <DEDUP_REMOVED lines=40> */
.L_x_2324:
[----:B------:R-:W-:-:S07]  /*1a6a0*/  IADD3 R134, PT, PT, R150, -0x1, RZ ;  /* 0xffffffff96867810 */ /* 0x000fce0007ffe0ff */
.L_x_2330:
        /* <DEDUP_REMOVED lines=21> */
[----:B------:R-:W4:Y:S01]  /*1a800*/  LDCU UR13, c[0x0][0x50c] ;  /* 0x0000a180ff0d77ac */ /* 0x000f220008000800 */
[----:B------:R-:W2:Y:S01]  /*1a810*/  LDCU.64 UR8, c[0x0][0x3a0] ;  /* 0x00007400ff0877ac */ /* 0x000ea20008000a00 */
[----:B------:R-:W2:Y:S01]  /*1a820*/  LDCU.64 UR10, c[0x0][0x3a8] ;  /* 0x00007500ff0a77ac */ /* 0x000ea20008000a00 */
[----:B-1----:R-:W-:-:S12]  /*1a830*/  ULEA UR5, UR5, UR14, 0x18 ;  /* 0x0000000e05057291 */ /* 0x002fd8000f8ec0ff */
.L_x_2335:
        /* <DEDUP_REMOVED lines=76> */
[-C--:B------:R-:W-:Y:S01]  /*1ad00*/  LEA.HI.X.SX32 R17, R13, R203.reuse, 0x2, P2 ;  /* 0x000000cb0d117211 */ /* 0x080fe200010f16ff */
[----:B------:R-:W2:Y:S01]  /*1ad10*/  LDC.64 R6, c[0x0][0x3c0] ;  /* 0x0000f000ff067b82 */ /* 0x000ea20000000a00 */
        /* <DEDUP_REMOVED lines=19> */
.L_x_2332:
        /* <DEDUP_REMOVED lines=14> */
[----:B------:R-:W-:Y:S02]  /*1af30*/  IADD3 R6, P2, PT, R3, R8, RZ ;  /* 0x0000000803067210 */ /* 0x000fe40007f5e0ff */
        /* <DEDUP_REMOVED lines=8> */
[----:B------:R-:W-:Y:S02]  /*1afc0*/  MOV R3, 0x40 ;  /* 0x0000004000037802 */ /* 0x000fe40000000f00 */
[----:B------:R-:W-:Y:S01]  /*1afd0*/  @P1 STS.128 [R213+0x10000], RZ ;  /* 0x010000ffd5001388 */ /* 0x000fe20000000c00 */
[----:B------:R-:W-:Y:S02]  /*1afe0*/  IADD3.X R11, PT, PT, R4, R7, RZ, P0, !PT ;  /* 0x00000007040b7210 */ /* 0x000fe400007fe4ff */
[C---:B------:R-:W-:Y:S02]  /*1aff0*/  LOP3.LUT P0, RZ, R185.reuse, 0x2, RZ, 0xc0, !PT ;  /* 0x00000002b9ff7812 */ /* 0x040fe4000780c0ff */
[----:B------:R-:W-:Y:S01]  /*1b000*/  @!PT LDS RZ, [RZ] ;  /* 0x00000000fffff984 */ /* 0x000fe20000000800 */
[----:B------:R-:W-:Y:S01]  /*1b010*/  @!PT LDS RZ, [RZ] ;  /* 0x00000000fffff984 */ /* 0x000fe20000000800 */
[----:B------:R-:W-:Y:S01]  /*1b020*/  @!PT LDS RZ, [RZ] ;  /* 0x00000000fffff984 */ /* 0x000fe20000000800 */
[----:B------:R-:W-:Y:S01]  /*1b030*/  @!P5 LDGSTS.E.BYPASS.LTC128B.128 [R213+0xc800], desc[UR6][R8.64] ;  /* 0x0c80000008d5dfae */ /* 0x000fe2000b981a06 */
[----:B------:R-:W-:Y:S02]  /*1b040*/  LOP3.LUT P2, RZ, R185, 0x4, RZ, 0xc0, !PT ;  /* 0x00000004b9ff7812 */ /* 0x000fe4000784c0ff */
[----:B------:R-:W-:Y:S02]  /*1b050*/  SEL R187, R180, 0xffffffe0, !P0 ;  /* 0xffffffe0b4bb7807 */ /* 0x000fe40004000000 */
[----:B------:R-:W-:Y:S01]  /*1b060*/  @P5 STS.128 [R213+0xc800], RZ ;  /* 0x00c800ffd5005388 */ /* 0x000fe20000000c00 */
[----:B------:R-:W-:Y:S02]  /*1b070*/  SEL R3, R3, 0xffffffc0, !P2 ;  /* 0xffffffc003037807 */ /* 0x000fe40005000000 */
[-C--:B------:R-:W-:Y:S02]  /*1b080*/  IADD3 R192, PT, PT, R187, R194.reuse, RZ ;  /* 0x000000c2bbc07210 */ /* 0x080fe40007ffe0ff */
[----:B------:R-:W-:Y:S01]  /*1b090*/  @!PT LDS RZ, [RZ] ;  /* 0x00000000fffff984 */ /* 0x000fe20000000800 */
[----:B------:R-:W-:Y:S01]  /*1b0a0*/  @!PT LDS RZ, [RZ] ;  /* 0x00000000fffff984 */ /* 0x000fe20000000800 */
[----:B------:R-:W-:Y:S01]  /*1b0b0*/  @!PT LDS RZ, [RZ] ;  /* 0x00000000fffff984 */ /* 0x000fe20000000800 */
[----:B------:R-:W-:Y:S01]  /*1b0c0*/  @!P4 LDGSTS.E.BYPASS.LTC128B.128 [R213+0xe800], desc[UR6][R8.64+0x80] ;  /* 0x0e80008008d5cfae */ /* 0x000fe2000b981a06 */
[C---:B------:R-:W-:Y:S02]  /*1b0d0*/  IADD3 R191, PT, PT, R188.reuse, R187, RZ ;  /* 0x000000bbbcbf7210 */ /* 0x040fe40007ffe0ff */
[----:B------:R-:W-:Y:S02]  /*1b0e0*/  IADD3 R190, PT, PT, R3, R194, RZ ;  /* 0x000000c203be7210 */ /* 0x000fe40007ffe0ff */
[----:B------:R-:W-:Y:S01]  /*1b0f0*/  @P4 STS.128 [R213+0xe800], RZ ;  /* 0x00e800ffd5004388 */ /* 0x000fe20000000c00 */
[----:B------:R-:W-:Y:S02]  /*1b100*/  IADD3 R188, PT, PT, R188, R3, RZ ;  /* 0x00000003bcbc7210 */ /* 0x000fe40007ffe0ff */
[C---:B------:R-:W-:Y:S02]  /*1b110*/  IADD3 R189, PT, PT, R187.reuse, R190, RZ ;  /* 0x000000bebbbd7210 */ /* 0x040fe40007ffe0ff */
[----:B------:R-:W-:Y:S01]  /*1b120*/  @!PT LDS RZ, [RZ] ;  /* 0x00000000fffff984 */ /* 0x000fe20000000800 */
[----:B------:R-:W-:Y:S01]  /*1b130*/  @!PT LDS RZ, [RZ] ;  /* 0x00000000fffff984 */ /* 0x000fe20000000800 */
[----:B------:R-:W-:Y:S01]  /*1b140*/  @!PT LDS RZ, [RZ] ;  /* 0x00000000fffff984 */ /* 0x000fe20000000800 */
[----:B------:R-:W-:Y:S01]  /*1b150*/  @!P1 LDGSTS.E.BYPASS.LTC128B.128 [R213+0x10800], desc[UR6][R8.64+0x100] ;  /* 0x1080010008d59fae */ /* 0x000fe2000b981a06 */
[----:B------:R-:W-:Y:S02]  /*1b160*/  IADD3 R3, PT, PT, R187, R188, RZ ;  /* 0x000000bcbb037210 */ /* 0x000fe40007ffe0ff */
[----:B------:R-:W-:Y:S02]  /*1b170*/  IADD3 R212, PT, PT, R212, -0x1, RZ ;  /* 0xffffffffd4d47810 */ /* 0x000fe40007ffe0ff */
[----:B------:R-:W-:Y:S02]  /*1b180*/  @P1 STS.128 [R213+0x10800], RZ ;  /* 0x010800ffd5001388 */ /* 0x000fe40000000c00 */
[----:B------:R-:W-:Y:S03]  /*1b190*/  ISETP.GT.AND P0, PT, R212, R195, PT ;  /* 0x000000c3d400720c */ /* 0x000fe60003f04270 */
        /* <DEDUP_REMOVED lines=40> */
[C---:B-1----:R-:W-:Y:S04]  /*1b420*/  HMMA.16816.F32.BF16 R4, R132.reuse, R136, RZ ;  /* 0x000000888404723c */ /* 0x042fe800000418ff */
[----:B------:R-:W-:Y:S04]  /*1b430*/  LDSM.16.M88.4 R164, [R190] ;  /* 0x00000000bea4783b */ /* 0x000fe80000000200 */
[C---:B--2---:R-:W-:Y:S01]  /*1b440*/  HMMA.16816.F32.BF16 R8, R132.reuse, R138, RZ ;  /* 0x0000008a8408723c */ /* 0x044fe200000418ff */
[----:B------:R-:W1:Y:S05]  /*1b450*/  LDSM.16.M88.4 R136, [R191+0x7800] ;  /* 0x00780000bf88783b */ /* 0x000e6a0000000200 */
[----:B------:R-:W2:Y:S02]  /*1b460*/  LDSM.16.M88.4 R168, [R188+0x6000] ;  /* 0x00600000bca8783b */ /* 0x000ea40000000200 */
[C---:B-----5:R-:W-:Y:S03]  /*1b470*/  HMMA.16816.F32.BF16 R12, R132.reuse, R140, RZ ;  /* 0x0000008c840c723c */ /* 0x060fe600000418ff */
[----:B------:R-:W-:Y:S05]  /*1b480*/  LDSM.16.M88.4 R172, [R3+0x6000] ;  /* 0x0060000003ac783b */ /* 0x000fea0000000200 */
[C---:B------:R-:W-:Y:S01]  /*1b490*/  HMMA.16816.F32.BF16 R16, R132.reuse, R142, RZ ;  /* 0x0000008e8410723c */ /* 0x040fe200000418ff */
[----:B------:R-:W-:Y:S05]  /*1b4a0*/  LDSM.16.M88.4 R140, [R188+0x7000] ;  /* 0x00700000bc8c783b */ /* 0x000fea0000000200 */
[----:B------:R-:W-:Y:S02]  /*1b4b0*/  LDSM.16.M88.4 R176, [R191+0x8000] ;  /* 0x00800000bfb0783b */ /* 0x000fe40000000200 */
[C---:B---3--:R-:W-:Y:S08]  /*1b4c0*/  HMMA.16816.F32.BF16 R20, R132.reuse, R144, RZ ;  /* 0x000000908414723c */ /* 0x048ff000000418ff */
[C---:B------:R-:W-:Y:S01]  /*1b4d0*/  HMMA.16816.F32.BF16 R24, R132.reuse, R146, RZ ;  /* 0x000000928418723c */ /* 0x040fe200000418ff */
[----:B------:R-:W-:Y:S07]  /*1b4e0*/  LDSM.16.M88.4 R144, [R188+0x7800] ;  /* 0x00780000bc90783b */ /* 0x000fee0000000200 */
[C---:B----4-:R-:W-:Y:S08]  /*1b4f0*/  HMMA.16816.F32.BF16 R28, R132.reuse, R32, RZ ;  /* 0x00000020841c723c */ /* 0x050ff000000418ff */
[----:B------:R-:W-:Y:S01]  /*1b500*/  HMMA.16816.F32.BF16 R32, R132, R34, RZ ;  /* 0x000000228420723c */ /* 0x000fe200000418ff */
[----:B------:R-:W3:Y:S07]  /*1b510*/  LDSM.16.M88.4 R132, [R188+0x6800] ;  /* 0x00680000bc84783b */ /* 0x000eee0000000200 */
[C---:B------:R-:W-:Y:S08]  /*1b520*/  HMMA.16816.F32.BF16 R4, R148.reuse, R152, R4 ;  /* 0x000000989404723c */ /* 0x040ff00000041804 */
[C---:B------:R-:W-:Y:S01]  /*1b530*/  HMMA.16816.F32.BF16 R8, R148.reuse, R154, R8 ;  /* 0x0000009a9408723c */ /* 0x040fe20000041808 */
[----:B------:R-:W4:Y:S07]  /*1b540*/  LDSM.16.M88.4 R152, [R189] ;  /* 0x00000000bd98783b */ /* 0x000f2e0000000200 */
        /* <DEDUP_REMOVED lines=9> */
[----:B------:R-:W5:Y:S02]  /*1b5e0*/  LDSM.16.M88.4 R148, [R3+0x7000] ;  /* 0x007000000394783b */ /* 0x000f640000000200 */
[C---:B--2---:R-:W-:Y:S08]  /*1b5f0*/  HMMA.16816.F32.BF16 R4, R164.reuse, R168, R4 ;  /* 0x000000a8a404723c */ /* 0x044ff00000041804 */
[C---:B------:R-:W-:Y:S01]  /*1b600*/  HMMA.16816.F32.BF16 R8, R164.reuse, R170, R8 ;  /* 0x000000aaa408723c */ /* 0x040fe20000041808 */
[----:B------:R-:W2:Y:S07]  /*1b610*/  LDSM.16.M88.4 R168, [R193+UR5+0x8000] ;  /* 0x00800005c1a8783b */ /* 0x000eae0008000200 */
[C---:B---3--:R-:W-:Y:S08]  /*1b620*/  HMMA.16816.F32.BF16 R12, R164.reuse, R132, R12 ;  /* 0x00000084a40c723c */ /* 0x048ff0000004180c */
[C---:B------:R-:W-:Y:S01]  /*1b630*/  HMMA.16816.F32.BF16 R16, R164.reuse, R134, R16 ;  /* 0x00000086a410723c */ /* 0x040fe20000041810 */
[----:B------:R-:W3:Y:S07]  /*1b640*/  LDSM.16.M88.4 R132, [R193+UR5+0x8800] ;  /* 0x00880005c184783b */ /* 0x000eee0008000200 */
[C---:B------:R-:W-:Y:S08]  /*1b650*/  HMMA.16816.F32.BF16 R20, R164.reuse, R140, R20 ;  /* 0x0000008ca414723c */ /* 0x040ff00000041814 */
[C---:B------:R-:W-:Y:S01]  /*1b660*/  HMMA.16816.F32.BF16 R24, R164.reuse, R142, R24 ;  /* 0x0000008ea418723c */ /* 0x040fe20000041818 */
[----:B------:R-:W3:Y:S07]  /*1b670*/  LDSM.16.M88.4 R140, [R193+UR5+0x9000] ;  /* 0x00900005c18c783b */ /* 0x000eee0008000200 */
[C---:B------:R-:W-:Y:S08]  /*1b680*/  HMMA.16816.F32.BF16 R28, R164.reuse, R144, R28 ;  /* 0x00000090a41c723c */ /* 0x040ff0000004181c */
[----:B------:R-:W-:Y:S01]  /*1b690*/  HMMA.16816.F32.BF16 R32, R164, R146, R32 ;  /* 0x00000092a420723c */ /* 0x000fe20000041820 */
[----:B------:R-:W3:Y:S05]  /*1b6a0*/  LDSM.16.M88.4 R144, [R193+UR5+0x9800] ;  /* 0x00980005c190783b */ /* 0x000eea0008000200 */
[----:B------:R-:W3:Y:S02]  /*1b6b0*/  LDSM.16.M88.4 R164, [R192+0x2000] ;  /* 0x00200000c0a4783b */ /* 0x000ee40000000200 */
[C---:B----4-:R-:W-:Y:S08]  /*1b6c0*/  HMMA.16816.F32.BF16 R4, R152.reuse, R172, R4 ;  /* 0x000000ac9804723c */ /* 0x050ff00000041804 */
[C---:B------:R-:W-:Y:S01]  /*1b6d0*/  HMMA.16816.F32.BF16 R8, R152.reuse, R174, R8 ;  /* 0x000000ae9808723c */ /* 0x040fe20000041808 */
[----:B------:R-:W-:Y:S07]  /*1b6e0*/  LDSM.16.M88.4 R172, [R188+0x8000] ;  /* 0x00800000bcac783b */ /* 0x000fee0000000200 */
[C---:B-1----:R-:W-:Y:S08]  /*1b6f0*/  HMMA.16816.F32.BF16 R12, R152.reuse, R136, R12 ;  /* 0x00000088980c723c */ /* 0x042ff0000004180c */
[C---:B------:R-:W-:Y:S01]  /*1b700*/  HMMA.16816.F32.BF16 R16, R152.reuse, R138, R16 ;  /* 0x0000008a9810723c */ /* 0x040fe20000041810 */
[----:B------:R-:W1:Y:S07]  /*1b710*/  LDSM.16.M88.4 R136, [R191+0x8800] ;  /* 0x00880000bf88783b */ /* 0x000e6e0000000200 */
[C---:B-----5:R-:W-:Y:S08]  /*1b720*/  HMMA.16816.F32.BF16 R20, R152.reuse, R148, R20 ;  /* 0x000000949814723c */ /* 0x060ff00000041814 */
[C---:B------:R-:W-:Y:S01]  /*1b730*/  HMMA.16816.F32.BF16 R24, R152.reuse, R150, R24 ;  /* 0x000000969818723c */ /* 0x040fe20000041818 */
[----:B------:R-:W4:Y:S07]  /*1b740*/  LDSM.16.M88.4 R148, [R191+0x9000] ;  /* 0x00900000bf94783b */ /* 0x000f2e0000000200 */
[C---:B------:R-:W-:Y:S08]  /*1b750*/  HMMA.16816.F32.BF16 R28, R152.reuse, R156, R28 ;  /* 0x0000009c981c723c */ /* 0x040ff0000004181c */
[----:B------:R-:W-:Y:S01]  /*1b760*/  HMMA.16816.F32.BF16 R32, R152, R158, R32 ;  /* 0x0000009e9820723c */ /* 0x000fe20000041820 */
[----:B------:R-:W5:Y:S05]  /*1b770*/  LDSM.16.M88.4 R152, [R191+0x9800] ;  /* 0x00980000bf98783b */ /* 0x000f6a0000000200 */
[----:B------:R-:W5:Y:S02]  /*1b780*/  LDSM.16.M88.4 R156, [R190+0x2000] ;  /* 0x00200000be9c783b */ /* 0x000f640000000200 */
[C---:B--2---:R-:W-:Y:S08]  /*1b790*/  HMMA.16816.F32.BF16 R4, R160.reuse, R168, R4 ;  /* 0x000000a8a004723c */ /* 0x044ff00000041804 */
[C---:B------:R-:W-:Y:S01]  /*1b7a0*/  HMMA.16816.F32.BF16 R8, R160.reuse, R170, R8 ;  /* 0x000000aaa008723c */ /* 0x040fe20000041808 */
[----:B------:R-:W-:Y:S07]  /*1b7b0*/  LDSM.16.M88.4 R168, [R3+0x8000] ;  /* 0x0080000003a8783b */ /* 0x000fee0000000200 */
[C---:B---3--:R-:W-:Y:S08]  /*1b7c0*/  HMMA.16816.F32.BF16 R12, R160.reuse, R132, R12 ;  /* 0x00000084a00c723c */ /* 0x048ff0000004180c */
[C---:B------:R-:W-:Y:S01]  /*1b7d0*/  HMMA.16816.F32.BF16 R16, R160.reuse, R134, R16 ;  /* 0x00000086a010723c */ /* 0x040fe20000041810 */
[----:B------:R-:W2:Y:S07]  /*1b7e0*/  LDSM.16.M88.4 R132, [R188+0x8800] ;  /* 0x00880000bc84783b */ /* 0x000eae0000000200 */
[C---:B------:R-:W-:Y:S08]  /*1b7f0*/  HMMA.16816.F32.BF16 R20, R160.reuse, R140, R20 ;  /* 0x0000008ca014723c */ /* 0x040ff00000041814 */
[C---:B------:R-:W-:Y:S01]  /*1b800*/  HMMA.16816.F32.BF16 R24, R160.reuse, R142, R24 ;  /* 0x0000008ea018723c */ /* 0x040fe20000041818 */
[----:B------:R-:W3:Y:S07]  /*1b810*/  LDSM.16.M88.4 R140, [R188+0x9000] ;  /* 0x00900000bc8c783b */ /* 0x000eee0000000200 */
[C---:B------:R-:W-:Y:S08]  /*1b820*/  HMMA.16816.F32.BF16 R28, R160.reuse, R144, R28 ;  /* 0x00000090a01c723c */ /* 0x040ff0000004181c */
[----:B------:R-:W-:Y:S01]  /*1b830*/  HMMA.16816.F32.BF16 R32, R160, R146, R32 ;  /* 0x00000092a020723c */ /* 0x000fe20000041820 */
[----:B------:R-:W3:Y:S05]  /*1b840*/  LDSM.16.M88.4 R144, [R188+0x9800] ;  /* 0x00980000bc90783b */ /* 0x000eea0000000200 */
[----:B------:R-:W3:Y:S02]  /*1b850*/  LDSM.16.M88.4 R160, [R189+0x2000] ;  /* 0x00200000bda0783b */ /* 0x000ee40000000200 */
[C---:B------:R-:W-:Y:S08]  /*1b860*/  HMMA.16816.F32.BF16 R4, R164.reuse, R176, R4 ;  /* 0x000000b0a404723c */ /* 0x040ff00000041804 */
[C---:B------:R-:W-:Y:S01]  /*1b870*/  HMMA.16816.F32.BF16 R8, R164.reuse, R178, R8 ;  /* 0x000000b2a408723c */ /* 0x040fe20000041808 */
[----:B------:R-:W-:Y:S07]  /*1b880*/  LDSM.16.M88.4 R176, [R3+0xa000] ;  /* 0x00a0000003b0783b */ /* 0x000fee0000000200 */
[C---:B-1----:R-:W-:Y:S08]  /*1b890*/  HMMA.16816.F32.BF16 R12, R164.reuse, R136, R12 ;  /* 0x00000088a40c723c */ /* 0x042ff0000004180c */
[C---:B------:R-:W-:Y:S01]  /*1b8a0*/  HMMA.16816.F32.BF16 R16, R164.reuse, R138, R16 ;  /* 0x0000008aa410723c */ /* 0x040fe20000041810 */
[----:B------:R-:W1:Y:S07]  /*1b8b0*/  LDSM.16.M88.4 R136, [R3+0x8800] ;  /* 0x008800000388783b */ /* 0x000e6e0000000200 */
[C---:B----4-:R-:W-:Y:S08]  /*1b8c0*/  HMMA.16816.F32.BF16 R20, R164.reuse, R148, R20 ;  /* 0x00000094a414723c */ /* 0x050ff00000041814 */
[C---:B------:R-:W-:Y:S01]  /*1b8d0*/  HMMA.16816.F32.BF16 R24, R164.reuse, R150, R24 ;  /* 0x00000096a418723c */ /* 0x040fe20000041818 */
[----:B------:R-:W4:Y:S07]  /*1b8e0*/  LDSM.16.M88.4 R148, [R3+0x9000] ;  /* 0x009000000394783b */ /* 0x000f2e0000000200 */
[C---:B-----5:R-:W-:Y:S08]  /*1b8f0*/  HMMA.16816.F32.BF16 R28, R164.reuse, R152, R28 ;  /* 0x00000098a41c723c */ /* 0x060ff0000004181c */
[----:B------:R-:W-:Y:S01]  /*1b900*/  HMMA.16816.F32.BF16 R32, R164, R154, R32 ;  /* 0x0000009aa420723c */ /* 0x000fe20000041820 */
[----:B------:R-:W5:Y:S05]  /*1b910*/  LDSM.16.M88.4 R152, [R3+0x9800] ;  /* 0x009800000398783b */ /* 0x000f6a0000000200 */
[----:B------:R-:W-:Y:S02]  /*1b920*/  LDSM.16.M88.4 R164, [R194+0x4000] ;  /* 0x00400000c2a4783b */ /* 0x000fe40000000200 */
[C---:B------:R-:W-:Y:S08]  /*1b930*/  HMMA.16816.F32.BF16 R4, R156.reuse, R172, R4 ;  /* 0x000000ac9c04723c */ /* 0x040ff00000041804 */
[C---:B------:R-:W-:Y:S01]  /*1b940*/  HMMA.16816.F32.BF16 R8, R156.reuse, R174, R8 ;  /* 0x000000ae9c08723c */ /* 0x040fe20000041808 */
[----:B------:R-:W5:Y:S07]  /*1b950*/  LDSM.16.M88.4 R172, [R193+UR5+0xa000] ;  /* 0x00a00005c1ac783b */ /* 0x000f6e0008000200 */
[C---:B--2---:R-:W-:Y:S08]  /*1b960*/  HMMA.16816.F32.BF16 R12, R156.reuse, R132, R12 ;  /* 0x000000849c0c723c */ /* 0x044ff0000004180c */
[C---:B------:R-:W-:Y:S01]  /*1b970*/  HMMA.16816.F32.BF16 R16, R156.reuse, R134, R16 ;  /* 0x000000869c10723c */ /* 0x040fe20000041810 */
[----:B------:R-:W2:Y:S07]  /*1b980*/  LDSM.16.M88.4 R132, [R193+UR5+0xa800] ;  /* 0x00a80005c184783b */ /* 0x000eae0008000200 */
[C---:B---3--:R-:W-:Y:S08]  /*1b990*/  HMMA.16816.F32.BF16 R20, R156.reuse, R140, R20 ;  /* 0x0000008c9c14723c */ /* 0x048ff00000041814 */
[C---:B------:R-:W-:Y:S01]  /*1b9a0*/  HMMA.16816.F32.BF16 R24, R156.reuse, R142, R24 ;  /* 0x0000008e9c18723c */ /* 0x040fe20000041818 */
[----:B------:R-:W3:Y:S07]  /*1b9b0*/  LDSM.16.M88.4 R140, [R193+UR5+0xb000] ;  /* 0x00b00005c18c783b */ /* 0x000eee0008000200 */
[C---:B------:R-:W-:Y:S08]  /*1b9c0*/  HMMA.16816.F32.BF16 R28, R156.reuse, R144, R28 ;  /* 0x000000909c1c723c */ /* 0x040ff0000004181c */
[----:B------:R-:W-:Y:S01]  /*1b9d0*/  HMMA.16816.F32.BF16 R32, R156, R146, R32 ;  /* 0x000000929c20723c */ /* 0x000fe20000041820 */
[----:B------:R-:W3:Y:S05]  /*1b9e0*/  LDSM.16.M88.4 R144, [R193+UR5+0xb800] ;  /* 0x00b80005c190783b */ /* 0x000eea0008000200 */
[----:B------:R-:W-:Y:S02]  /*1b9f0*/  LDSM.16.M88.4 R156, [R192+0x4000] ;  /* 0x00400000c09c783b */ /* 0x000fe40000000200 */
[C---:B------:R-:W-:Y:S08]  /*1ba00*/  HMMA.16816.F32.BF16 R4, R160.reuse, R168, R4 ;  /* 0x000000a8a004723c */ /* 0x040ff00000041804 */
[C---:B------:R-:W-:Y:S01]  /*1ba10*/  HMMA.16816.F32.BF16 R8, R160.reuse, R170, R8 ;  /* 0x000000aaa008723c */ /* 0x040fe20000041808 */
[----:B------:R-:W3:Y:S07]  /*1ba20*/  LDSM.16.M88.4 R168, [R191+0xa000] ;  /* 0x00a00000bfa8783b */ /* 0x000eee0000000200 */
        /* <DEDUP_REMOVED lines=22> */
[----:B------:R-:W3:Y:S02]  /*1bb90*/  LDSM.16.M88.4 R164, [R189+0x4000] ;  /* 0x00400000bda4783b */ /* 0x000ee40000000200 */
[C---:B------:R-:W-:Y:S08]  /*1bba0*/  HMMA.16816.F32.BF16 R4, R156.reuse, R168, R4 ;  /* 0x000000a89c04723c */ /* 0x040ff00000041804 */
[C---:B------:R-:W-:Y:S08]  /*1bbb0*/  HMMA.16816.F32.BF16 R8, R156.reuse, R170, R8 ;  /* 0x000000aa9c08723c */ /* 0x040ff00000041808 */
[C---:B-1----:R-:W-:Y:S08]  /*1bbc0*/  HMMA.16816.F32.BF16 R12, R156.reuse, R136, R12 ;  /* 0x000000889c0c723c */ /* 0x042ff0000004180c */
[C---:B------:R-:W-:Y:S08]  /*1bbd0*/  HMMA.16816.F32.BF16 R16, R156.reuse, R138, R16 ;  /* 0x0000008a9c10723c */ /* 0x040ff00000041810 */
[C---:B----4-:R-:W-:Y:S08]  /*1bbe0*/  HMMA.16816.F32.BF16 R20, R156.reuse, R148, R20 ;  /* 0x000000949c14723c */ /* 0x050ff00000041814 */
[C---:B------:R-:W-:Y:S08]  /*1bbf0*/  HMMA.16816.F32.BF16 R24, R156.reuse, R150, R24 ;  /* 0x000000969c18723c */ /* 0x040ff00000041818 */
[C---:B-----5:R-:W-:Y:S08]  /*1bc00*/  HMMA.16816.F32.BF16 R28, R156.reuse, R152, R28 ;  /* 0x000000989c1c723c */ /* 0x060ff0000004181c */
[----:B------:R-:W-:Y:S08]  /*1bc10*/  HMMA.16816.F32.BF16 R32, R156, R154, R32 ;  /* 0x0000009a9c20723c */ /* 0x000ff00000041820 */
[C---:B------:R-:W-:Y:S08]  /*1bc20*/  HMMA.16816.F32.BF16 R4, R160.reuse, R172, R4 ;  /* 0x000000aca004723c */ /* 0x040ff00000041804 */
[C---:B------:R-:W-:Y:S08]  /*1bc30*/  HMMA.16816.F32.BF16 R8, R160.reuse, R174, R8 ;  /* 0x000000aea008723c */ /* 0x040ff00000041808 */
[C---:B--2---:R-:W-:Y:S08]  /*1bc40*/  HMMA.16816.F32.BF16 R12, R160.reuse, R132, R12 ;  /* 0x00000084a00c723c */ /* 0x044ff0000004180c */
[C---:B------:R-:W-:Y:S01]  /*1bc50*/  HMMA.16816.F32.BF16 R16, R160.reuse, R134, R16 ;  /* 0x00000086a010723c */ /* 0x040fe20000041810 */
[----:B------:R-:W1:Y:S07]  /*1bc60*/  LDSM.16.M88.4 R132, [R3+0xa800] ;  /* 0x00a800000384783b */ /* 0x000e6e0000000200 */
[C---:B---3--:R-:W-:Y:S08]  /*1bc70*/  HMMA.16816.F32.BF16 R20, R160.reuse, R140, R20 ;  /* 0x0000008ca014723c */ /* 0x048ff00000041814 */
        /* <DEDUP_REMOVED lines=25> */
[----:B------:R-:W-:Y:S07]  /*1be10*/  FMUL.FTZ R19, R19, UR13 ;  /* 0x0000000d13137c20 */ /* 0x000fee0008410000 */
[----:B------:R5:W2:Y:S10]  /*1be20*/  MUFU.TANH R155, R11 ;  /* 0x0000000b009b7308 */ /* 0x000ab40000002400 */
[----:B------:R-:W2:Y:S01]  /*1be30*/  MUFU.TANH R149, R149 ;  /* 0x0000009500957308 */ /* 0x000ea20000002400 */
[C---:B-1----:R-:W-:Y:S09]  /*1be40*/  HMMA.16816.F32.BF16 R20, R164.reuse, R4, R20 ;  /* 0x00000004a414723c */ /* 0x042ff20000041814 */
[----:B------:R-:W1:Y:S01]  /*1be50*/  MUFU.TANH R150, R150 ;  /* 0x0000009600967308 */ /* 0x000e620000002400 */
[----:B-----5:R5:W3:Y:S01]  /*1be60*/  LDSM.16.M88.4 R8, [R3+0xb800] ;  /* 0x00b800000308783b */ /* 0x020ae20000000200 */
[----:B------:R-:W-:Y:S08]  /*1be70*/  DEPBAR.LE SB0, 0x0 ;  /* 0x000080000000791a */ /* 0x000ff00000000000 */
[----:B------:R-:W1:Y:S01]  /*1be80*/  MUFU.TANH R151, R151 ;  /* 0x0000009700977308 */ /* 0x000e620000002400 */
[----:B------:R-:W-:Y:S01]  /*1be90*/  BAR.SYNC.DEFER_BLOCKING 0x0 ;  /* 0x0000000000007b1d */ /* 0x000fe20000010000 */
[C---:B------:R-:W-:Y:S05]  /*1bea0*/  HMMA.16816.F32.BF16 R24, R164.reuse, R6, R24 ;  /* 0x00000006a418723c */ /* 0x040fea0000041818 */
[----:B------:R-:W-:Y:S03]  /*1beb0*/  FMUL.FTZ R4, R16, UR13 ;  /* 0x0000000d10047c20 */ /* 0x000fe60008410000 */
[----:B------:R-:W1:Y:S01]  /*1bec0*/  MUFU.TANH R152, R152 ;  /* 0x0000009800987308 */ /* 0x000e620000002400 */
[----:B------:R-:W-:Y:S01]  /*1bed0*/  FMUL.FTZ R20, R20, UR13 ;  /* 0x0000000d14147c20 */ /* 0x000fe20008410000 */
[----:B------:R-:W-:Y:S01]  /*1bee0*/  FMUL.FTZ R6, R22, UR13 ;  /* 0x0000000d16067c20 */ /* 0x000fe20008410000 */
[----:B------:R-:W-:Y:S07]  /*1bef0*/  FMUL.FTZ R7, R23, UR13 ;  /* 0x0000000d17077c20 */ /* 0x000fee0008410000 */
[----:B------:R4:W1:Y:S01]  /*1bf00*/  MUFU.TANH R162, R20 ;  /* 0x0000001400a27308 */ /* 0x0008620000002400 */
[----:B-----5:R-:W-:Y:S01]  /*1bf10*/  FMUL.FTZ R3, R21, UR13 ;  /* 0x0000000d15037c20 */ /* 0x020fe20008410000 */
[----:B------:R-:W-:Y:S08]  /*1bf20*/  FMUL.FTZ R21, R27, UR13 ;  /* 0x0000000d1b157c20 */ /* 0x000ff00008410000 */
[----:B------:R5:W1:Y:S10]  /*1bf30*/  MUFU.TANH R16, R4 ;  /* 0x0000000400107308 */ /* 0x000a740000002400 */
[----:B------:R1:W1:Y:S01]  /*1bf40*/  MUFU.TANH R12, R156 ;  /* 0x0000009c000c7308 */ /* 0x0002620000002400 */
[C---:B---3--:R-:W-:Y:S03]  /*1bf50*/  HMMA.16816.F32.BF16 R28, R164.reuse, R8, R28 ;  /* 0x00000008a41c723c */ /* 0x048fe6000004181c */
[----:B------:R-:W-:Y:S01]  /*1bf60*/  FMUL.FTZ R9, R25, UR13 ;  /* 0x0000000d19097c20 */ /* 0x000fe20008410000 */
[----:B----4-:R-:W-:Y:S05]  /*1bf70*/  FMUL.FTZ R20, R26, UR13 ;  /* 0x0000000d1a147c20 */ /* 0x010fea0008410000 */
[----:B------:R-:W3:Y:S01]  /*1bf80*/  MUFU.TANH R13, R13 ;  /* 0x0000000d000d7308 */ /* 0x000ee20000002400 */
[----:B------:R-:W-:Y:S03]  /*1bf90*/  HMMA.16816.F32.BF16 R32, R164, R10, R32 ;  /* 0x0000000aa420723c */ /* 0x000fe60000041820 */
[----:B-----5:R-:W-:Y:S06]  /*1bfa0*/  FMUL.FTZ R4, R24, UR13 ;  /* 0x0000000d18047c20 */ /* 0x020fec0008410000 */
[----:B------:R-:W4:Y:S01]  /*1bfb0*/  MUFU.TANH R14, R14 ;  /* 0x0000000e000e7308 */ /* 0x000f220000002400 */
[----:B------:R-:W-:Y:S01]  /*1bfc0*/  FMUL.FTZ R10, R29, UR13 ;  /* 0x0000000d1d0a7c20 */ /* 0x000fe20008410000 */
[----:B------:R-:W-:Y:S01]  /*1bfd0*/  FMUL.FTZ R29, R31, UR13 ;  /* 0x0000000d1f1d7c20 */ /* 0x000fe20008410000 */
[----:B------:R-:W-:Y:S07]  /*1bfe0*/  FMUL.FTZ R22, R28, UR13 ;  /* 0x0000000d1c167c20 */ /* 0x000fee0008410000 */
        /* <DEDUP_REMOVED lines=12> */
[----:B------:R1:W1:Y:S10]  /*1c0b0*/  MUFU.TANH R8, R4 ;  /* 0x0000000400087308 */ /* 0x0002740000002400 */
        /* <DEDUP_REMOVED lines=12> */
[----:B-1----:R-:W1:Y:S08]  /*1c180*/  LDC.64 R4, c[0x0][0x4e0] ;  /* 0x00013800ff047b82 */ /* 0x002e700000000a00 */
        /* <DEDUP_REMOVED lines=61> */
[----:B------:R-:W2:Y:S03]  /*1c560*/  LDG.E R25, desc[UR6][R134.64] ;  /* 0x0000000686197981 */ /* 0x000ea6000c1e1900 */
[-C--:B-1----:R-:W-:Y:S01]  /*1c570*/  IMAD.WIDE.U32 R132, R27, R4.reuse, RZ ;  /* 0x000000041b847225 */ /* 0x082fe200078e00ff */
[----:B------:R-:W-:Y:S05]  /*1c580*/  SHF.R.S32.HI R35, RZ, 0x1f, R27 ;  /* 0x0000001fff237819 */ /* 0x000fea000001141b */
[----:B------:R-:W-:Y:S04]  /*1c590*/  IMAD R24, R35, R4, RZ ;  /* 0x0000000423187224 */ /* 0x000fe800078e02ff */
        /* <DEDUP_REMOVED lines=10> */
.L_x_2334:
        /* <DEDUP_REMOVED lines=69> */
.L_x_2333:
[-C--:B------:R-:W-:Y:S01]  /*1ca90*/  ISETP.GT.AND P5, PT, R206, R210.reuse, PT ;  /* 0x000000d2ce00720c */ /* 0x080fe20003fa4270 */
[C---:B--2---:R-:W-:Y:S01]  /*1caa0*/  VIADD R133, R210.reuse, 0xffffffe1 ;  /* 0xffffffe1d2857836 */ /* 0x044fe20000000000 */
[C---:B------:R-:W-:Y:S01]  /*1cab0*/  IADD3 R132, PT, PT, R210.reuse, -0x18, RZ ;  /* 0xffffffe8d2847810 */ /* 0x040fe20007ffe0ff */
[----:B-1----:R-:W-:Y:S01]  /*1cac0*/  VIADD R4, R210, 0xffffffe0 ;  /* 0xffffffe0d2047836 */ /* 0x002fe20000000000 */
[----:B------:R-:W-:Y:S01]  /*1cad0*/  FSEL R162, R162, -INF , !P5 ;  /* 0xff800000a2a27808 */ /* 0x000fe20006800000 */
[C---:B------:R-:W-:Y:S01]  /*1cae0*/  VIADD R35, R210.reuse, 0xffffffe9 ;  /* 0xffffffe9d2237836 */ /* 0x040fe20000000000 */
[----:B------:R-:W-:Y:S01]  /*1caf0*/  ISETP.GT.AND P5, PT, R207, R210, PT ;  /* 0x000000d2cf00720c */ /* 0x000fe20003fa4270 */
[----:B------:R-:W-:Y:S01]  /*1cb00*/  VIADD R32, R210, 0xfffffff0 ;  /* 0xfffffff0d2207836 */ /* 0x000fe20000000000 */
[----:B------:R-:W-:Y:S01]  /*1cb10*/  ISETP.GT.AND P1, PT, R206, R4, PT ;  /* 0x00000004ce00720c */ /* 0x000fe20003f24270 */
[----:B------:R-:W-:Y:S01]  /*1cb20*/  VIADD R25, R210, 0x1 ;  /* 0x00000001d2197836 */ /* 0x000fe20000000000 */
[----:B------:R-:W-:Y:S01]  /*1cb30*/  FSEL R163, R6, -INF , !P5 ;  /* 0xff80000006a37808 */ /* 0x000fe20006800000 */
[----:B------:R-:W-:Y:S01]  /*1cb40*/  VIADD R27, R210, 0xfffffff8 ;  /* 0xfffffff8d21b7836 */ /* 0x000fe20000000000 */
[----:B------:R-:W-:Y:S01]  /*1cb50*/  ISETP.GT.AND P5, PT, R206, R133, PT ;  /* 0x00000085ce00720c */ /* 0x000fe20003fa4270 */
[----:B------:R-:W-:Y:S01]  /*1cb60*/  VIADD R23, R210, 0x9 ;  /* 0x00000009d2177836 */ /* 0x000fe20000000000 */
[----:B------:R-:W-:Y:S01]  /*1cb70*/  FSEL R135, R148, -INF , !P1 ;  /* 0xff80000094877808 */ /* 0x000fe20004800000 */
[----:B------:R-:W-:Y:S01]  /*1cb80*/  VIADD R211, R211, 0xffffffc0 ;  /* 0xffffffc0d3d37836 */ /* 0x000fe20000000000 */
[----:B------:R-:W-:Y:S02]  /*1cb90*/  FSEL R149, R149, -INF , !P5 ;  /* 0xff80000095957808 */ /* 0x000fe40006800000 */
[----:B------:R-:W-:Y:S02]  /*1cba0*/  ISETP.GT.AND P5, PT, R206, R132, PT ;  /* 0x00000084ce00720c */ /* 0x000fe40003fa4270 */
[C---:B------:R-:W-:Y:S02]  /*1cbb0*/  ISETP.GT.AND P0, PT, R207.reuse, R4, PT ;  /* 0x00000004cf00720c */ /* 0x040fe40003f04270 */
[----:B------:R-:W-:Y:S02]  /*1cbc0*/  FSEL R152, R152, -INF , !P5 ;  /* 0xff80000098987808 */ /* 0x000fe40006800000 */
[C---:B------:R-:W-:Y:S02]  /*1cbd0*/  ISETP.GT.AND P5, PT, R207.reuse, R35, PT ;  /* 0x00000023cf00720c */ /* 0x040fe40003fa4270 */
[----:B------:R-:W-:Y:S02]  /*1cbe0*/  ISETP.GT.AND P1, PT, R207, R133, PT ;  /* 0x00000085cf00720c */ /* 0x000fe40003f24270 */
[----:B------:R-:W-:Y:S02]  /*1cbf0*/  FSEL R155, R155, -INF , !P5 ;  /* 0xff8000009b9b7808 */ /* 0x000fe40006800000 */
[----:B------:R-:W-:Y:S02]  /*1cc00*/  FSEL R150, R150, -INF , !P0 ;  /* 0xff80000096967808 */ /* 0x000fe40004000000 */
[----:B------:R-:W-:Y:S02]  /*1cc10*/  FSEL R151, R151, -INF , !P1 ;  /* 0xff80000097977808 */ /* 0x000fe40004800000 */
[C---:B------:R-:W-:Y:S02]  /*1cc20*/  ISETP.GT.AND P5, PT, R207.reuse, R32, PT ;  /* 0x00000020cf00720c */ /* 0x040fe40003fa4270 */
[----:B------:R-:W-:Y:S02]  /*1cc30*/  IADD3 R26, PT, PT, R210, -0x7, RZ ;  /* 0xfffffff9d21a7810 */ /* 0x000fe40007ffe0ff */
[----:B------:R-:W-:Y:S02]  /*1cc40*/  ISETP.GT.AND P0, PT, R206, R35, PT ;  /* 0x00000023ce00720c */ /* 0x000fe40003f04270 */
[----:B------:R-:W-:Y:S02]  /*1cc50*/  ISETP.GT.AND P1, PT, R207, R132, PT ;  /* 0x00000084cf00720c */ /* 0x000fe40003f24270 */
[----:B------:R-:W-:Y:S02]  /*1cc60*/  IADD3 R28, PT, PT, R210, -0xf, RZ ;  /* 0xfffffff1d21c7810 */ /* 0x000fe40007ffe0ff */
[----:B------:R-:W-:Y:S02]  /*1cc70*/  FSEL R147, R14, -INF , !P5 ;  /* 0xff8000000e937808 */ /* 0x000fe40006800000 */
[----:B------:R-:W-:Y:S02]  /*1cc80*/  FSEL R154, R154, -INF , !P1 ;  /* 0xff8000009a9a7808 */ /* 0x000fe40004800000 */
        /* <DEDUP_REMOVED lines=8> */
[----:B------:R-:W-:Y:S02]  /*1cd10*/  ISETP.GT.AND P0, PT, R207, R28, PT ;  /* 0x0000001ccf00720c */ /* 0x000fe40003f04270 */
[----:B------:R-:W-:Y:S02]  /*1cd20*/  ISETP.GT.AND P1, PT, R206, R27, PT ;  /* 0x0000001bce00720c */ /* 0x000fe40003f24270 */
[----:B------:R-:W-:Y:S01]  /*1cd30*/  FSEL R160, R3, -INF , !P5 ;  /* 0xff80000003a07808 */ /* 0x000fe20006800000 */
[----:B------:R-:W-:Y:S01]  /*1cd40*/  VIADD R3, R210, 0x18 ;  /* 0x00000018d2037836 */ /* 0x000fe20000000000 */
[----:B------:R-:W-:Y:S02]  /*1cd50*/  ISETP.GT.AND P5, PT, R206, R23, PT ;  /* 0x00000017ce00720c */ /* 0x000fe40003fa4270 */
[----:B------:R-:W-:Y:S02]  /*1cd60*/  FSEL R15, R15, -INF , !P0 ;  /* 0xff8000000f0f7808 */ /* 0x000fe40004000000 */
[----:B------:R-:W-:Y:S02]  /*1cd70*/  FSEL R142, R16, -INF , !P1 ;  /* 0xff800000108e7808 */ /* 0x000fe40004800000 */
[C---:B------:R-:W-:Y:S02]  /*1cd80*/  IADD3 R5, PT, PT, R210.reuse, 0x10, RZ ;  /* 0x00000010d2057810 */ /* 0x040fe40007ffe0ff */
[C---:B------:R-:W-:Y:S02]  /*1cd90*/  ISETP.GT.AND P0, PT, R207.reuse, R27, PT ;  /* 0x0000001bcf00720c */ /* 0x040fe40003f04270 */
        /* <DEDUP_REMOVED lines=9> */
[C---:B------:R-:W-:Y:S02]  /*1ce30*/  ISETP.GE.AND P6, PT, R4.reuse, R205, PT ;  /* 0x000000cd0400720c */ /* 0x040fe40003fc6270 */
[----:B------:R-:W-:Y:S01]  /*1ce40*/  ISETP.GE.AND P4, PT, R4, R204, PT ;  /* 0x000000cc0400720c */ /* 0x000fe20003f86270 */
[----:B------:R-:W-:Y:S01]  /*1ce50*/  VIADD R4, R210, 0x11 ;  /* 0x00000011d2047836 */ /* 0x000fe20000000000 */
[----:B------:R-:W-:Y:S02]  /*1ce60*/  FSEL R161, R7, -INF , !P0 ;  /* 0xff80000007a17808 */ /* 0x000fe40004000000 */
[----:B------:R-:W-:Y:S02]  /*1ce70*/  FSEL R6, R8, -INF , !P1 ;  /* 0xff80000008067808 */ /* 0x000fe40004800000 */
[C---:B------:R-:W-:Y:S02]  /*1ce80*/  ISETP.GT.AND P5, PT, R207.reuse, R5, PT ;  /* 0x00000005cf00720c */ /* 0x040fe40003fa4270 */
[C---:B------:R-:W-:Y:S02]  /*1ce90*/  ISETP.GT.AND P1, PT, R207.reuse, R23, PT ;  /* 0x00000017cf00720c */ /* 0x040fe40003f24270 */
[----:B------:R-:W-:Y:S02]  /*1cea0*/  ISETP.GT.AND P0, PT, R207, R24, PT ;  /* 0x00000018cf00720c */ /* 0x000fe40003f04270 */
[----:B------:R-:W-:Y:S02]  /*1ceb0*/  FSEL R30, R30, -INF , !P5 ;  /* 0xff8000001e1e7808 */ /* 0x000fe40006800000 */
[----:B------:R-:W-:Y:S02]  /*1cec0*/  FSEL R20, R20, -INF , !P0 ;  /* 0xff80000014147808 */ /* 0x000fe40004000000 */
[----:B------:R-:W-:Y:S02]  /*1ced0*/  FSEL R21, R21, -INF , !P1 ;  /* 0xff80000015157808 */ /* 0x000fe40004800000 */
[-C--:B------:R-:W-:Y:S02]  /*1cee0*/  ISETP.GT.AND P5, PT, R207, R4.reuse, PT ;  /* 0x00000004cf00720c */ /* 0x080fe40003fa4270 */
[----:B------:R-:W-:Y:S02]  /*1cef0*/  ISETP.GT.AND P0, PT, R206, R4, PT ;  /* 0x00000004ce00720c */ /* 0x000fe40003f04270 */
[C---:B------:R-:W-:Y:S02]  /*1cf00*/  ISETP.GE.AND P1, PT, R210.reuse, R205, PT ;  /* 0x000000cdd200720c */ /* 0x040fe40003f26270 */
[----:B------:R-:W-:Y:S02]  /*1cf10*/  IADD3 R16, PT, PT, R210, 0x19, RZ ;  /* 0x00000019d2107810 */ /* 0x000fe40007ffe0ff */
[----:B------:R-:W-:Y:S02]  /*1cf20*/  FSEL R29, R29, -INF , !P5 ;  /* 0xff8000001d1d7808 */ /* 0x000fe40006800000 */
[----:B------:R-:W-:Y:S02]  /*1cf30*/  FSEL R162, R162, -INF , !P1 ;  /* 0xff800000a2a27808 */ /* 0x000fe40004800000 */
[----:B------:R-:W-:Y:S02]  /*1cf40*/  FSEL R156, R10, -INF , !P0 ;  /* 0xff8000000a9c7808 */ /* 0x000fe40004000000 */
[----:B------:R-:W-:Y:S02]  /*1cf50*/  ISETP.GT.AND P5, PT, R206, R3, PT ;  /* 0x00000003ce00720c */ /* 0x000fe40003fa4270 */
[----:B------:R-:W-:Y:S02]  /*1cf60*/  ISETP.GE.AND P0, PT, R210, R204, PT ;  /* 0x000000ccd200720c */ /* 0x000fe40003f06270 */
[-C--:B------:R-:W-:Y:S02]  /*1cf70*/  ISETP.GT.AND P1, PT, R206, R16.reuse, PT ;  /* 0x00000010ce00720c */ /* 0x080fe40003f24270 */
[----:B------:R-:W-:Y:S02]  /*1cf80*/  FSEL R153, R11, -INF , !P5 ;  /* 0xff8000000b997808 */ /* 0x000fe40006800000 */
[----:B------:R-:W-:Y:S02]  /*1cf90*/  FSEL R163, R163, -INF , !P0 ;  /* 0xff800000a3a37808 */ /* 0x000fe40004000000 */
[----:B------:R-:W-:Y:S02]  /*1cfa0*/  FSEL R31, R31, -INF , !P1 ;  /* 0xff8000001f1f7808 */ /* 0x000fe40004800000 */
[----:B------:R-:W-:Y:S02]  /*1cfb0*/  ISETP.GE.AND P5, PT, R133, R205, PT ;  /* 0x000000cd8500720c */ /* 0x000fe40003fa6270 */
[C---:B------:R-:W-:Y:S02]  /*1cfc0*/  ISETP.GT.AND P0, PT, R207.reuse, R16, PT ;  /* 0x00000010cf00720c */ /* 0x040fe40003f04270 */
[----:B------:R-:W-:Y:S02]  /*1cfd0*/  ISETP.GT.AND P1, PT, R207, R3, PT ;  /* 0x00000003cf00720c */ /* 0x000fe40003f24270 */
[----:B------:R-:W-:Y:S02]  /*1cfe0*/  FSEL R12, R149, -INF , !P5 ;  /* 0xff800000950c7808 */ /* 0x000fe40006800000 */
[----:B------:R-:W-:Y:S02]  /*1cff0*/  FSEL R34, R34, -INF , !P0 ;  /* 0xff80000022227808 */ /* 0x000fe40004000000 */
[----:B------:R-:W-:Y:S02]  /*1d000*/  FSEL R33, R33, -INF , !P1 ;  /* 0xff80000021217808 */ /* 0x000fe40004800000 */
[-C--:B------:R-:W-:Y:S02]  /*1d010*/  ISETP.GE.AND P5, PT, R35, R205.reuse, PT ;  /* 0x000000cd2300720c */ /* 0x080fe40003fa6270 */
[-C--:B------:R-:W-:Y:S02]  /*1d020*/  ISETP.GE.AND P0, PT, R133, R204.reuse, PT ;  /* 0x000000cc8500720c */ /* 0x080fe40003f06270 */
[-C--:B------:R-:W-:Y:S02]  /*1d030*/  ISETP.GE.AND P1, PT, R132, R205.reuse, PT ;  /* 0x000000cd8400720c */ /* 0x080fe40003f26270 */
[----:B------:R-:W-:Y:S02]  /*1d040*/  FSEL R13, R150, -INF , !P4 ;  /* 0xff800000960d7808 */ /* 0x000fe40006000000 */
[----:B------:R-:W-:Y:S02]  /*1d050*/  FSEL R8, R134, -INF , !P5 ;  /* 0xff80000086087808 */ /* 0x000fe40006800000 */
[-C--:B------:R-:W-:Y:S02]  /*1d060*/  ISETP.GE.AND P5, PT, R28, R205.reuse, PT ;  /* 0x000000cd1c00720c */ /* 0x080fe40003fa6270 */
[-C--:B------:R-:W-:Y:S02]  /*1d070*/  ISETP.GE.AND P4, PT, R35, R204.reuse, PT ;  /* 0x000000cc2300720c */ /* 0x080fe40003f86270 */
[----:B------:R-:W-:Y:S02]  /*1d080*/  FSEL R7, R151, -INF , !P0 ;  /* 0xff80000097077808 */ /* 0x000fe40004000000 */
[----:B------:R-:W-:Y:S02]  /*1d090*/  FSEL R10, R152, -INF , !P1 ;  /* 0xff800000980a7808 */ /* 0x000fe40004800000 */
[CC--:B------:R-:W-:Y:S02]  /*1d0a0*/  ISETP.GE.AND P0, PT, R32.reuse, R205.reuse, PT ;  /* 0x000000cd2000720c */ /* 0x0c0fe40003f06270 */
[-C--:B------:R-:W-:Y:S02]  /*1d0b0*/  ISETP.GE.AND P1, PT, R32, R204.reuse, PT ;  /* 0x000000cc2000720c */ /* 0x080fe40003f26270 */
[----:B------:R-:W-:Y:S02]  /*1d0c0*/  FSEL R144, R144, -INF , !P5 ;  /* 0xff80000090907808 */ /* 0x000fe40006800000 */
[----:B------:R-:W-:Y:S02]  /*1d0d0*/  FSEL R9, R155, -INF , !P4 ;  /* 0xff8000009b097808 */ /* 0x000fe40006000000 */
[----:B------:R-:W-:Y:S02]  /*1d0e0*/  FSEL R146, R146, -INF , !P0 ;  /* 0xff80000092927808 */ /* 0x000fe40004000000 */
[----:B------:R-:W-:Y:S02]  /*1d0f0*/  FSEL R147, R147, -INF , !P1 ;  /* 0xff80000093937808 */ /* 0x000fe40004800000 */
[CC--:B------:R-:W-:Y:S02]  /*1d100*/  ISETP.GE.AND P4, PT, R27.reuse, R205.reuse, PT ;  /* 0x000000cd1b00720c */ /* 0x0c0fe40003f86270 */
        /* <DEDUP_REMOVED lines=8> */
[----:B------:R-:W-:Y:S02]  /*1d190*/  FSEL R141, R19, -INF , !P1 ;  /* 0xff800000138d7808 */ /* 0x000fe40004800000 */
[-C--:B------:R-:W-:Y:S02]  /*1d1a0*/  ISETP.GE.AND P4, PT, R25, R204.reuse, PT ;  /* 0x000000cc1900720c */ /* 0x080fe40003f86270 */
        /* <DEDUP_REMOVED lines=9> */
[CC--:B------:R-:W-:Y:S02]  /*1d240*/  ISETP.GE.AND P4, PT, R5.reuse, R205.reuse, PT ;  /* 0x000000cd0500720c */ /* 0x0c0fe40003f86270 */
[----:B------:R-:W-:Y:S02]  /*1d250*/  ISETP.GE.AND P5, PT, R5, R204, PT ;  /* 0x000000cc0500720c */ /* 0x000fe40003fa6270 */
[----:B------:R-:W-:Y:S02]  /*1d260*/  FMNMX3.FTZ R5, R0, R14, R12, !PT ;  /* 0x0000000e00057276 */ /* 0x000fe4000781000c */
[C---:B------:R-:W-:Y:S02]  /*1d270*/  ISETP.GE.AND P1, PT, R4.reuse, R205, PT ;  /* 0x000000cd0400720c */ /* 0x040fe40003f26270 */
[----:B------:R-:W-:Y:S02]  /*1d280*/  ISETP.GE.AND P0, PT, R4, R204, PT ;  /* 0x000000cc0400720c */ /* 0x000fe40003f06270 */
[----:B------:R-:W-:Y:S02]  /*1d290*/  FSEL R145, R15, -INF , !P6 ;  /* 0xff8000000f917808 */ /* 0x000fe40007000000 */
[----:B------:R-:W-:Y:S02]  /*1d2a0*/  FMNMX3.FTZ R4, R2, R13, R7, !PT ;  /* 0x0000000d02047276 */ /* 0x000fe40007810007 */
[----:B------:R-:W-:Y:S02]  /*1d2b0*/  ISETP.GE.AND P6, PT, R25, R205, PT ;  /* 0x000000cd1900720c */ /* 0x000fe40003fc6270 */
[----:B------:R-:W-:Y:S02]  /*1d2c0*/  FMNMX3.FTZ R5, R5, R10, R8, !PT ;  /* 0x0000000a05057276 */ /* 0x000fe40007810008 */
[----:B------:R-:W-:Y:S02]  /*1d2d0*/  FMNMX3.FTZ R4, R4, R11, R9, !PT ;  /* 0x0000000b04047276 */ /* 0x000fe40007810009 */
[----:B------:R-:W-:Y:S02]  /*1d2e0*/  FSEL R160, R160, -INF , !P6 ;  /* 0xff800000a0a07808 */ /* 0x000fe40007000000 */
[----:B------:R-:W-:Y:S02]  /*1d2f0*/  ISETP.GE.AND P6, PT, R23, R204, PT ;  /* 0x000000cc1700720c */ /* 0x000fe40003fc6270 */
[----:B------:R-:W-:Y:S02]  /*1d300*/  FMNMX3.FTZ R5, R5, R146, R144, !PT ;  /* 0x0000009205057276 */ /* 0x000fe40007810090 */
[----:B------:R-:W-:Y:S02]  /*1d310*/  FMNMX3.FTZ R4, R4, R147, R145, !PT ;  /* 0x0000009304047276 */ /* 0x000fe40007810091 */
[----:B------:R-:W-:Y:S02]  /*1d320*/  FSEL R149, R21, -INF , !P6 ;  /* 0xff80000015957808 */ /* 0x000fe40007000000 */
[----:B------:R-:W-:Y:S02]  /*1d330*/  FSEL R158, R22, -INF , !P4 ;  /* 0xff800000169e7808 */ /* 0x000fe40006000000 */
[----:B------:R-:W-:Y:S01]  /*1d340*/  FMNMX3.FTZ R5, R5, R142, R140, !PT ;  /* 0x0000008e05057276 */ /* 0x000fe2000781008c */
[----:B------:R-:W-:Y:S01]  /*1d350*/  LDSM.16.MT88.4 R20, [R182+0xc000] ;  /* 0x00c00000b614783b */ /* 0x000fe20000004200 */
[C---:B------:R-:W-:Y:S02]  /*1d360*/  ISETP.GE.AND P6, PT, R16.reuse, R205, PT ;  /* 0x000000cd1000720c */ /* 0x040fe40003fc6270 */
[----:B------:R-:W-:Y:S02]  /*1d370*/  ISETP.GE.AND P4, PT, R16, R204, PT ;  /* 0x000000cc1000720c */ /* 0x000fe40003f86270 */
[----:B------:R-:W-:Y:S02]  /*1d380*/  FMNMX3.FTZ R16, R4, R143, R141, !PT ;  /* 0x0000008f04107276 */ /* 0x000fe4000781008d */
        /* <DEDUP_REMOVED lines=10> */
[----:B------:R-:W-:Y:S02]  /*1d430*/  FSEL R152, R31, -INF , !P6 ;  /* 0xff8000001f987808 */ /* 0x000fe40007000000 */
[----:B------:R-:W-:Y:S02]  /*1d440*/  FSEL R153, R153, -INF , !P1 ;  /* 0xff80000099997808 */ /* 0x000fe40004800000 */
[----:B------:R-:W-:Y:S02]  /*1d450*/  FMNMX3.FTZ R3, R16, R159, R157, !PT ;  /* 0x0000009f10037276 */ /* 0x000fe4000781009d */
[----:B------:R-:W-:Y:S02]  /*1d460*/  FSEL R133, R34, -INF , !P4 ;  /* 0xff80000022857808 */ /* 0x000fe40006000000 */
[----:B------:R-:W-:Y:S02]  /*1d470*/  FSEL R134, R33, -INF , !P5 ;  /* 0xff80000021867808 */ /* 0x000fe40006800000 */
[----:B------:R-:W-:Y:S02]  /*1d480*/  FMNMX3.FTZ R15, R4, R153, R152, !PT ;  /* 0x00000099040f7276 */ /* 0x000fe40007810098 */
[----:B------:R-:W-:Y:S02]  /*1d490*/  FMNMX3.FTZ R6, R3, R134, R133, !PT ;  /* 0x0000008603067276 */ /* 0x000fe40007810085 */
[----:B------:R-:W-:Y:S01]  /*1d4a0*/  IADD3 R164, PT, PT, R186, 0xc040, RZ ;  /* 0x0000c040baa47810 */ /* 0x000fe20007ffe0ff */
[----:B------:R-:W1:Y:S01]  /*1d4b0*/  SHFL.BFLY PT, R16, R15, 0x2, 0x1f ;  /* 0x0c401f000f107f89 */ /* 0x000e6200000e0000 */
[----:B------:R-:W-:Y:S01]  /*1d4c0*/  @P2 VIADD R164, R208, 0xffffffc0 ;  /* 0xffffffc0d0a42836 */ /* 0x000fe20000000000 */
[----:B------:R-:W-:Y:S06]  /*1d4d0*/  IADD3 R210, PT, PT, R210, -0x40, RZ ;  /* 0xffffffc0d2d27810 */ /* 0x000fec0007ffe0ff */
[----:B------:R-:W2:Y:S01]  /*1d4e0*/  SHFL.BFLY PT, R3, R6, 0x2, 0x1f ;  /* 0x0c401f0006037f89 */ /* 0x000ea200000e0000 */
[----:B------:R-:W-:Y:S07]  /*1d4f0*/  IADD3 R187, PT, PT, R187, R164, RZ ;  /* 0x000000a4bbbb7210 */ /* 0x000fee0007ffe0ff */
[----:B------:R-:W-:Y:S01]  /*1d500*/  LDSM.16.MT88.4 R28, [R164] ;  /* 0x00000000a41c783b */ /* 0x000fe20000004200 */
[----:B-1----:R-:W-:Y:S02]  /*1d510*/  FMNMX.FTZ R5, R15, R16, !PT ;  /* 0x000000100f057209 */ /* 0x002fe40007810000 */
[----:B--2---:R-:W-:Y:S05]  /*1d520*/  FMNMX.FTZ R4, R6, R3, !PT ;  /* 0x0000000306047209 */ /* 0x004fea0007810000 */
[----:B------:R-:W1:Y:S08]  /*1d530*/  SHFL.BFLY PT, R132, R5, 0x1, 0x1f ;  /* 0x0c201f0005847f89 */ /* 0x000e7000000e0000 */
[----:B------:R-:W2:Y:S01]  /*1d540*/  SHFL.BFLY PT, R3, R4, 0x1, 0x1f ;  /* 0x0c201f0004037f89 */ /* 0x000ea200000e0000 */
[----:B-1----:R-:W-:Y:S02]  /*1d550*/  FMNMX.FTZ R132, R5, R132, !PT ;  /* 0x0000008405847209 */ /* 0x002fe40007810000 */
[----:B--2---:R-:W-:Y:S03]  /*1d560*/  FMNMX.FTZ R3, R4, R3, !PT ;  /* 0x0000000304037209 */ /* 0x004fe60007810000 */
[C---:B------:R-:W-:Y:S01]  /*1d570*/  FMUL.FTZ R155, R132.reuse, UR4 ;  /* 0x00000004849b7c20 */ /* 0x040fe20008410000 */
[----:B------:R-:W-:Y:S02]  /*1d580*/  FSETP.NEU.FTZ.AND P1, PT, R132, -INF , PT ;  /* 0xff8000008400780b */ /* 0x000fe40003f3d000 */
[C---:B------:R-:W-:Y:S01]  /*1d590*/  FSETP.NEU.FTZ.AND P0, PT, R3.reuse, -INF , PT ;  /* 0xff8000000300780b */ /* 0x040fe20003f1d000 */
[----:B------:R-:W-:Y:S01]  /*1d5a0*/  FMUL.FTZ R154, R3, UR4 ;  /* 0x00000004039a7c20 */ /* 0x000fe20008410000 */
[----:B------:R-:W-:Y:S02]  /*1d5b0*/  FSEL R155, R155, RZ, P1 ;  /* 0x000000ff9b9b7208 */ /* 0x000fe40000800000 */
[----:B------:R-:W-:Y:S02]  /*1d5c0*/  FSEL R5, R3, RZ, P0 ;  /* 0x000000ff03057208 */ /* 0x000fe40000000000 */
[----:B------:R-:W-:Y:S01]  /*1d5d0*/  FSEL R154, R154, RZ, P0 ;  /* 0x000000ff9a9a7208 */ /* 0x000fe20000000000 */
[--C-:B------:R-:W-:Y:S01]  /*1d5e0*/  FFMA.FTZ R171, R14, UR4, -R155.reuse ;  /* 0x000000040eab7c23 */ /* 0x100fe2000801089b */
[--C-:B------:R-:W-:Y:S01]  /*1d5f0*/  FFMA.FTZ R168, R12, UR4, -R155.reuse ;  /* 0x000000040ca87c23 */ /* 0x100fe2000801089b */
[----:B------:R-:W-:Y:S01]  /*1d600*/  FADD.FTZ R2, -R5, R2 ;  /* 0x0000000205027221 */ /* 0x000fe20000010100 */
[--C-:B------:R-:W-:Y:S01]  /*1d610*/  FFMA.FTZ R166, R10, UR4, -R155.reuse ;  /* 0x000000040aa67c23 */ /* 0x100fe2000801089b */
[--C-:B------:R-:W-:Y:S01]  /*1d620*/  FFMA.FTZ R169, R13, UR4, -R154.reuse ;  /* 0x000000040da97c23 */ /* 0x100fe2000801089a */
[--C-:B------:R-:W-:Y:S01]  /*1d630*/  FFMA.FTZ R167, R7, UR4, -R154.reuse ;  /* 0x0000000407a77c23 */ /* 0x100fe2000801089a */
[----:B------:R-:W1:Y:S01]  /*1d640*/  LDSM.16.MT88.4 R12, [R186+0xc000] ;  /* 0x00c00000ba0c783b */ /* 0x000e620000004200 */
[----:B------:R-:W-:Y:S01]  /*1d650*/  FSEL R7, R132, RZ, P1 ;  /* 0x000000ff84077208 */ /* 0x000fe20000800000 */
[--C-:B------:R-:W-:Y:S01]  /*1d660*/  FFMA.FTZ R135, R8, UR4, -R155.reuse ;  /* 0x0000000408877c23 */ /* 0x100fe2000801089b */
[--C-:B------:R-:W-:Y:S01]  /*1d670*/  FFMA.FTZ R165, R11, UR4, -R154.reuse ;  /* 0x000000040ba57c23 */ /* 0x100fe2000801089a */
[----:B------:R-:W-:Y:S01]  /*1d680*/  FFMA.FTZ R170, R9, UR4, -R154 ;  /* 0x0000000409aa7c23 */ /* 0x000fe2000801089a */
[----:B------:R-:W-:Y:S01]  /*1d690*/  FMUL.FTZ R8, R2, UR4 ;  /* 0x0000000402087c20 */ /* 0x000fe20008410000 */
[----:B------:R-:W-:Y:S01]  /*1d6a0*/  FADD.FTZ R0, -R7, R0 ;  /* 0x0000000007007221 */ /* 0x000fe20000010100 */
[----:B------:R-:W-:Y:S01]  /*1d6b0*/  MUFU.EX2 R171, R171 ;  /* 0x000000ab00ab7308 */ /* 0x000fe20000000800 */
[--C-:B------:R-:W-:Y:S01]  /*1d6c0*/  FFMA.FTZ R172, R146, UR4, -R155.reuse ;  /* 0x0000000492ac7c23 */ /* 0x100fe2000801089b */
[--C-:B------:R-:W-:Y:S01]  /*1d6d0*/  FFMA.FTZ R173, R144, UR4, -R155.reuse ;  /* 0x0000000490ad7c23 */ /* 0x100fe2000801089b */
[----:B------:R-:W-:Y:S07]  /*1d6e0*/  FMUL.FTZ R7, R0, UR4 ;  /* 0x0000000400077c20 */ /* 0x000fee0008410000 */
[----:B------:R-:W2:Y:S01]  /*1d6f0*/  MUFU.EX2 R168, R168 ;  /* 0x000000a800a87308 */ /* 0x000ea20000000800 */
[--C-:B------:R-:W-:Y:S01]  /*1d700*/  FFMA.FTZ R175, R147, UR4, -R154.reuse ;  /* 0x0000000493af7c23 */ /* 0x100fe2000801089a */
[--C-:B------:R-:W-:Y:S01]  /*1d710*/  FFMA.FTZ R174, R145, UR4, -R154.reuse ;  /* 0x0000000491ae7c23 */ /* 0x100fe2000801089a */
[--C-:B------:R-:W-:Y:S07]  /*1d720*/  FFMA.FTZ R176, R142, UR4, -R155.reuse ;  /* 0x000000048eb07c23 */ /* 0x100fee000801089b */
[----:B------:R-:W-:Y:S01]  /*1d730*/  MUFU.EX2 R169, R169 ;  /* 0x000000a900a97308 */ /* 0x000fe20000000800 */
[----:B------:R-:W-:Y:S01]  /*1d740*/  LDSM.16.MT88.4 R144, [R164+0x4800] ;  /* 0x00480000a490783b */ /* 0x000fe20000004200 */
[--C-:B------:R-:W-:Y:S01]  /*1d750*/  FFMA.FTZ R179, R140, UR4, -R155.reuse ;  /* 0x000000048cb37c23 */ /* 0x100fe2000801089b */
[--C-:B------:R-:W-:Y:S07]  /*1d760*/  FFMA.FTZ R177, R143, UR4, -R154.reuse ;  /* 0x000000048fb17c23 */ /* 0x100fee000801089a */
[----:B------:R-:W3:Y:S01]  /*1d770*/  MUFU.EX2 R167, R167 ;  /* 0x000000a700a77308 */ /* 0x000ee20000000800 */
[--C-:B------:R-:W-:Y:S01]  /*1d780*/  FFMA.FTZ R178, R141, UR4, -R154.reuse ;  /* 0x000000048db27c23 */ /* 0x100fe2000801089a */
[--C-:B------:R-:W-:Y:S01]  /*1d790*/  FFMA.FTZ R188, R162, UR4, -R155.reuse ;  /* 0x00000004a2bc7c23 */ /* 0x100fe2000801089b */
[--C-:B------:R-:W-:Y:S07]  /*1d7a0*/  FFMA.FTZ R189, R160, UR4, -R155.reuse ;  /* 0x00000004a0bd7c23 */ /* 0x100fee000801089b */
[----:B------:R-:W-:Y:S01]  /*1d7b0*/  MUFU.EX2 R166, R166 ;  /* 0x000000a600a67308 */ /* 0x000fe20000000800 */
[----:B------:R-:W-:Y:S01]  /*1d7c0*/  LDSM.16.MT88.4 R140, [R186+0x10800] ;  /* 0x01080000ba8c783b */ /* 0x000fe20000004200 */
[----:B--2---:R-:W-:Y:S01]  /*1d7d0*/  F2FP.BF16.F32.PACK_AB R136, R168, R171 ;  /* 0x000000aba888723e */ /* 0x004fe200000010ff */
[--C-:B------:R-:W-:Y:S07]  /*1d7e0*/  FFMA.FTZ R191, R163, UR4, -R154.reuse ;  /* 0x00000004a3bf7c23 */ /* 0x100fee000801089a */
[----:B------:R-:W2:Y:S01]  /*1d7f0*/  MUFU.EX2 R135, R135 ;  /* 0x0000008700877308 */ /* 0x000ea20000000800 */
[--C-:B------:R-:W-:Y:S01]  /*1d800*/  FFMA.FTZ R192, R161, UR4, -R154.reuse ;  /* 0x00000004a1c07c23 */ /* 0x100fe2000801089a */
[--C-:B------:R-:W-:Y:S01]  /*1d810*/  FFMA.FTZ R190, R150, UR4, -R155.reuse ;  /* 0x0000000496be7c23 */ /* 0x100fe2000801089b */
[--C-:B------:R-:W-:Y:S07]  /*1d820*/  FFMA.FTZ R193, R148, UR4, -R155.reuse ;  /* 0x0000000494c17c23 */ /* 0x100fee000801089b */
[----:B------:R-:W-:Y:S01]  /*1d830*/  MUFU.EX2 R165, R165 ;  /* 0x000000a500a57308 */ /* 0x000fe20000000800 */
[----:B------:R-:W-:Y:S01]  /*1d840*/  LDSM.16.MT88.4 R160, [R186+0x11800] ;  /* 0x01180000baa0783b */ /* 0x000fe20000004200 */
[----:B---3--:R-:W-:Y:S01]  /*1d850*/  F2FP.BF16.F32.PACK_AB R137, R167, R169 ;  /* 0x000000a9a789723e */ /* 0x008fe200000010ff */
[--C-:B------:R-:W-:Y:S07]  /*1d860*/  FFMA.FTZ R194, R151, UR4, -R154.reuse ;  /* 0x0000000497c27c23 */ /* 0x100fee000801089a */
[----:B------:R-:W3:Y:S01]  /*1d870*/  MUFU.EX2 R170, R170 ;  /* 0x000000aa00aa7308 */ /* 0x000ee20000000800 */
[--C-:B------:R-:W-:Y:S01]  /*1d880*/  FFMA.FTZ R219, R149, UR4, -R154.reuse ;  /* 0x0000000495db7c23 */ /* 0x100fe2000801089a */
[--C-:B------:R-:W-:Y:S01]  /*1d890*/  FFMA.FTZ R214, R158, UR4, -R155.reuse ;  /* 0x000000049ed67c23 */ /* 0x100fe2000801089b */
[--C-:B------:R-:W-:Y:S07]  /*1d8a0*/  FFMA.FTZ R221, R156, UR4, -R155.reuse ;  /* 0x000000049cdd7c23 */ /* 0x100fee000801089b */
[----:B------:R-:W4:Y:S01]  /*1d8b0*/  MUFU.EX2 R2, R7 ;  /* 0x0000000700027308 */ /* 0x000f220000000800 */
[----:B------:R-:W-:Y:S01]  /*1d8c0*/  LDSM.16.MT88.4 R148, [R164+0x5000] ;  /* 0x00500000a494783b */ /* 0x000fe20000004200 */
[----:B--2---:R-:W-:Y:S01]  /*1d8d0*/  F2FP.BF16.F32.PACK_AB R138, R135, R166 ;  /* 0x000000a6878a723e */ /* 0x004fe200000010ff */
[--C-:B------:R-:W-:Y:S07]  /*1d8e0*/  FFMA.FTZ R216, R159, UR4, -R154.reuse ;  /* 0x000000049fd87c23 */ /* 0x100fee000801089a */
[----:B------:R-:W2:Y:S01]  /*1d8f0*/  MUFU.EX2 R0, R8 ;  /* 0x0000000800007308 */ /* 0x000ea20000000800 */
[----:B------:R-:W-:Y:S01]  /*1d900*/  FFMA.FTZ R223, R157, UR4, -R154 ;  /* 0x000000049ddf7c23 */ /* 0x000fe2000801089a */
[--C-:B------:R-:W-:Y:S01]  /*1d910*/  FFMA.FTZ R218, R153, UR4, -R155.reuse ;  /* 0x0000000499da7c23 */ /* 0x100fe2000801089b */
[----:B------:R-:W-:Y:S07]  /*1d920*/  FFMA.FTZ R155, R152, UR4, -R155 ;  /* 0x00000004989b7c23 */ /* 0x000fee000801089b */
[----:B------:R-:W-:Y:S01]  /*1d930*/  MUFU.EX2 R172, R172 ;  /* 0x000000ac00ac7308 */ /* 0x000fe20000000800 */
[----:B------:R-:W-:Y:S01]  /*1d940*/  LDSM.16.MT88.4 R156, [R187+0x3800] ;  /* 0x00380000bb9c783b */ /* 0x000fe20000004200 */
[----:B---3--:R-:W-:Y:S08]  /*1d950*/  F2FP.BF16.F32.PACK_AB R139, R170, R165 ;  /* 0x000000a5aa8b723e */ /* 0x008ff000000010ff */
        /* <DEDUP_REMOVED lines=8> */
[----:B------:R-:W-:Y:S01]  /*1d9e0*/  FMUL.FTZ R8, R2, R124 ;  /* 0x0000007c02087220 */ /* 0x000fe20000410000 */
[----:B------:R-:W-:Y:S01]  /*1d9f0*/  LDSM.16.MT88.4 R128, [R164+0x2800] ;  /* 0x00280000a480783b */ /* 0x000fe20000004200 */
[C---:B------:R-:W-:Y:S01]  /*1da00*/  FMUL.FTZ R10, R0.reuse, R126 ;  /* 0x0000007e000a7220 */ /* 0x040fe20000410000 */
[----:B------:R-:W-:Y:S01]  /*1da10*/  FMUL.FTZ R11, R0, R127 ;  /* 0x0000007f000b7220 */ /* 0x000fe20000410000 */
[----:B------:R-:W-:Y:S01]  /*1da20*/  FMUL.FTZ R17, R2, R117 ;  /* 0x0000007502117220 */ /* 0x000fe20000410000 */
[----:B------:R-:W-:Y:S01]  /*1da30*/  FMUL.FTZ R18, R0, R118 ;  /* 0x0000007600127220 */ /* 0x000fe20000410000 */
[C---:B-1----:R-:W-:Y:S01]  /*1da40*/  HMMA.16816.F32.BF16 R4, R136.reuse, R12, R4 ;  /* 0x0000000c8804723c */ /* 0x042fe20000041804 */
[----:B------:R-:W1:Y:S02]  /*1da50*/  MUFU.EX2 R173, R173 ;  /* 0x000000ad00ad7308 */ /* 0x000e640000000800 */
[----:B------:R-:W-:Y:S02]  /*1da60*/  LDSM.16.MT88.4 R124, [R182+0xe800] ;  /* 0x00e80000b67c783b */ /* 0x000fe40000004200 */
[C---:B------:R-:W-:Y:S01]  /*1da70*/  FMUL.FTZ R12, R2.reuse, R120 ;  /* 0x00000078020c7220 */ /* 0x040fe20000410000 */
[----:B------:R-:W-:Y:S01]  /*1da80*/  FMUL.FTZ R13, R2, R121 ;  /* 0x00000079020d7220 */ /* 0x000fe20000410000 */
[C---:B------:R-:W-:Y:S01]  /*1da90*/  FMUL.FTZ R19, R0.reuse, R119 ;  /* 0x0000007700137220 */ /* 0x040fe20000410000 */
[C---:B------:R-:W-:Y:S03]  /*1daa0*/  HMMA.16816.F32.BF16 R8, R136.reuse, R14, R8 ;  /* 0x0000000e8808723c */ /* 0x040fe60000041808 */
[----:B------:R-:W-:Y:S01]  /*1dab0*/  MUFU.EX2 R175, R175 ;  /* 0x000000af00af7308 */ /* 0x000fe20000000800 */
[C---:B------:R-:W-:Y:S01]  /*1dac0*/  FMUL.FTZ R14, R0.reuse, R122 ;  /* 0x0000007a000e7220 */ /* 0x040fe20000410000 */
[----:B------:R-:W-:Y:S01]  /*1dad0*/  FMUL.FTZ R15, R0, R123 ;  /* 0x0000007b000f7220 */ /* 0x000fe20000410000 */
[----:B------:R-:W-:Y:S01]  /*1dae0*/  LDSM.16.MT88.4 R116, [R164+0x800] ;  /* 0x00080000a474783b */ /* 0x000fe20000004200 */
[C---:B------:R-:W-:Y:S01]  /*1daf0*/  FMUL.FTZ R24, R2.reuse, R108 ;  /* 0x0000006c02187220 */ /* 0x040fe20000410000 */
[----:B------:R-:W-:Y:S01]  /*1db00*/  FMUL.FTZ R25, R2, R109 ;  /* 0x0000006d02197220 */ /* 0x000fe20000410000 */
[C---:B------:R-:W-:Y:S01]  /*1db10*/  FMUL.FTZ R26, R0.reuse, R110 ;  /* 0x0000006e001a7220 */ /* 0x040fe20000410000 */
[----:B------:R-:W-:Y:S01]  /*1db20*/  FMUL.FTZ R27, R0, R111 ;  /* 0x0000006f001b7220 */ /* 0x000fe20000410000 */
[C---:B------:R-:W-:Y:S01]  /*1db30*/  FMUL.FTZ R32, R2.reuse, R100 ;  /* 0x0000006402207220 */ /* 0x040fe20000410000 */
[C---:B------:R-:W-:Y:S01]  /*1db40*/  HMMA.16816.F32.BF16 R12, R136.reuse, R20, R12 ;  /* 0x00000014880c723c */ /* 0x040fe2000004180c */
[----:B------:R-:W2:Y:S01]  /*1db50*/  MUFU.EX2 R174, R174 ;  /* 0x000000ae00ae7308 */ /* 0x000ea20000000800 */
[----:B------:R-:W3:Y:S01]  /*1db60*/  LDSM.16.MT88.4 R120, [R187] ;  /* 0x00000000bb78783b */ /* 0x000ee20000004200 */
[C---:B------:R-:W-:Y:S01]  /*1db70*/  FMUL.FTZ R20, R2.reuse, R112 ;  /* 0x0000007002147220 */ /* 0x040fe20000410000 */
[C---:B------:R-:W-:Y:S01]  /*1db80*/  FMUL.FTZ R21, R2.reuse, R113 ;  /* 0x0000007102157220 */ /* 0x040fe20000410000 */
[----:B------:R-:W-:Y:S01]  /*1db90*/  FMUL.FTZ R33, R2, R101 ;  /* 0x0000006502217220 */ /* 0x000fe20000410000 */
[C---:B------:R-:W-:Y:S01]  /*1dba0*/  FMUL.FTZ R34, R0.reuse, R102 ;  /* 0x0000006600227220 */ /* 0x040fe20000410000 */
        /* <DEDUP_REMOVED lines=11> */
[----:B------:R-:W4:Y:S01]  /*1dc60*/  LDSM.16.MT88.4 R112, [R186+0xe000] ;  /* 0x00e00000ba70783b */ /* 0x000f220000004200 */
[C---:B------:R-:W-:Y:S01]  /*1dc70*/  HMMA.16816.F32.BF16 R20, R136.reuse, R28, R20 ;  /* 0x0000001c8814723c */ /* 0x040fe20000041814 */
[----:B------:R-:W5:Y:S02]  /*1dc80*/  MUFU.EX2 R179, R179 ;  /* 0x000000b300b37308 */ /* 0x000f640000000800 */
        /* <DEDUP_REMOVED lines=11> */
[----:B------:R-:W1:Y:S01]  /*1dd40*/  LDSM.16.MT88.4 R104, [R182+0xe000] ;  /* 0x00e00000b668783b */ /* 0x000e620000004200 */
[----:B------:R-:W-:Y:S01]  /*1dd50*/  FMUL.FTZ R45, R2, R45 ;  /* 0x0000002d022d7220 */ /* 0x000fe20000410000 */
[C---:B------:R-:W-:Y:S01]  /*1dd60*/  FMUL.FTZ R46, R0.reuse, R46 ;  /* 0x0000002e002e7220 */ /* 0x040fe20000410000 */
[----:B------:R-:W-:Y:S01]  /*1dd70*/  FMUL.FTZ R47, R0, R47 ;  /* 0x0000002f002f7220 */ /* 0x000fe20000410000 */
[C---:B------:R-:W-:Y:S01]  /*1dd80*/  FMUL.FTZ R48, R2.reuse, R48 ;  /* 0x0000003002307220 */ /* 0x040fe20000410000 */
[----:B------:R-:W-:Y:S01]  /*1dd90*/  FMUL.FTZ R49, R2, R49 ;  /* 0x0000003102317220 */ /* 0x000fe20000410000 */
[C---:B------:R-:W-:Y:S01]  /*1dda0*/  FMUL.FTZ R50, R0.reuse, R50 ;  /* 0x0000003200327220 */ /* 0x040fe20000410000 */
[----:B------:R-:W-:Y:S01]  /*1ddb0*/  FMUL.FTZ R51, R0, R51 ;  /* 0x0000003300337220 */ /* 0x000fe20000410000 */
[C---:B---3--:R-:W-:Y:S01]  /*1ddc0*/  HMMA.16816.F32.BF16 R28, R136.reuse, R120, R28 ;  /* 0x00000078881c723c */ /* 0x048fe2000004181c */
[----:B------:R-:W3:Y:S02]  /*1ddd0*/  MUFU.EX2 R178, R178 ;  /* 0x000000b200b27308 */ /* 0x000ee40000000800 */
        /* <DEDUP_REMOVED lines=28> */
[C---:B-1----:R-:W-:Y:S04]  /*1dfa0*/  HMMA.16816.F32.BF16 R44, R136.reuse, R104, R44 ;  /* 0x00000068882c723c */ /* 0x042fe8000004182c */
[----:B------:R-:W1:Y:S01]  /*1dfb0*/  MUFU.EX2 R192, R192 ;  /* 0x000000c000c07308 */ /* 0x000e620000000800 */
[C---:B------:R-:W-:Y:S01]  /*1dfc0*/  FMUL.FTZ R72, R2.reuse, R72 ;  /* 0x0000004802487220 */ /* 0x040fe20000410000 */
[----:B------:R-:W-:Y:S01]  /*1dfd0*/  FMUL.FTZ R73, R2, R73 ;  /* 0x0000004902497220 */ /* 0x000fe20000410000 */
[C---:B------:R-:W-:Y:S01]  /*1dfe0*/  FMUL.FTZ R74, R0.reuse, R74 ;  /* 0x0000004a004a7220 */ /* 0x040fe20000410000 */
[----:B------:R-:W-:Y:S01]  /*1dff0*/  FMUL.FTZ R75, R0, R75 ;  /* 0x0000004b004b7220 */ /* 0x000fe20000410000 */
[C---:B------:R-:W-:Y:S01]  /*1e000*/  FMUL.FTZ R76, R2.reuse, R76 ;  /* 0x0000004c024c7220 */ /* 0x040fe20000410000 */
[C---:B------:R-:W-:Y:S01]  /*1e010*/  HMMA.16816.F32.BF16 R48, R136.reuse, R106, R48 ;  /* 0x0000006a8830723c */ /* 0x040fe20000041830 */
[----:B------:R-:W2:Y:S03]  /*1e020*/  LDSM.16.MT88.4 R104, [R186+0x10000] ;  /* 0x01000000ba68783b */ /* 0x000ea60000004200 */
[----:B------:R-:W-:Y:S01]  /*1e030*/  MUFU.EX2 R190, R190 ;  /* 0x000000be00be7308 */ /* 0x000fe20000000800 */
[----:B------:R-:W-:Y:S01]  /*1e040*/  FMUL.FTZ R77, R2, R77 ;  /* 0x0000004d024d7220 */ /* 0x000fe20000410000 */
[C---:B------:R-:W-:Y:S01]  /*1e050*/  FMUL.FTZ R78, R0.reuse, R78 ;  /* 0x0000004e004e7220 */ /* 0x040fe20000410000 */
[----:B------:R-:W-:Y:S01]  /*1e060*/  FMUL.FTZ R79, R0, R79 ;  /* 0x0000004f004f7220 */ /* 0x000fe20000410000 */
[C---:B------:R-:W-:Y:S01]  /*1e070*/  FMUL.FTZ R80, R2.reuse, R80 ;  /* 0x0000005002507220 */ /* 0x040fe20000410000 */
[----:B------:R-:W-:Y:S01]  /*1e080*/  FMUL.FTZ R81, R2, R81 ;  /* 0x0000005102517220 */ /* 0x000fe20000410000 */
[C---:B------:R-:W-:Y:S04]  /*1e090*/  HMMA.16816.F32.BF16 R52, R136.reuse, R100, R52 ;  /* 0x000000648834723c */ /* 0x040fe80000041834 */
[----:B------:R-:W1:Y:S01]  /*1e0a0*/  MUFU.EX2 R193, R193 ;  /* 0x000000c100c17308 */ /* 0x000e620000000800 */
[C---:B------:R-:W-:Y:S01]  /*1e0b0*/  FMUL.FTZ R82, R0.reuse, R82 ;  /* 0x0000005200527220 */ /* 0x040fe20000410000 */
[----:B------:R-:W-:Y:S01]  /*1e0c0*/  FMUL.FTZ R83, R0, R83 ;  /* 0x0000005300537220 */ /* 0x000fe20000410000 */
[C---:B------:R-:W-:Y:S01]  /*1e0d0*/  FMUL.FTZ R84, R2.reuse, R84 ;  /* 0x0000005402547220 */ /* 0x040fe20000410000 */
[----:B------:R-:W-:Y:S01]  /*1e0e0*/  FMUL.FTZ R85, R2, R85 ;  /* 0x0000005502557220 */ /* 0x000fe20000410000 */
[C---:B------:R-:W-:Y:S01]  /*1e0f0*/  FMUL.FTZ R86, R0.reuse, R86 ;  /* 0x0000005600567220 */ /* 0x040fe20000410000 */
[C---:B------:R-:W-:Y:S01]  /*1e100*/  HMMA.16816.F32.BF16 R56, R136.reuse, R102, R56 ;  /* 0x000000668838723c */ /* 0x040fe20000041838 */
[----:B------:R-:W5:Y:S03]  /*1e110*/  LDSM.16.MT88.4 R100, [R182+0x10000] ;  /* 0x01000000b664783b */ /* 0x000f660000004200 */
        /* <DEDUP_REMOVED lines=18> */
[----:B------:R-:W-:Y:S07]  /*1e240*/  FMUL.FTZ R99, R0, R99 ;  /* 0x0000006300637220 */ /* 0x000fee0000410000 */
[----:B------:R-:W1:Y:S01]  /*1e250*/  MUFU.EX2 R221, R221 ;  /* 0x000000dd00dd7308 */ /* 0x000e620000000800 */
[----:B------:R-:W-:Y:S01]  /*1e260*/  FFMA.FTZ R171, R2, R217, R171 ;  /* 0x000000d902ab7223 */ /* 0x000fe200000100ab */
[----:B------:R-:W-:Y:S01]  /*1e270*/  IMAD.MOV.U32 R2, RZ, RZ, R3 ;  /* 0x000000ffff027224 */ /* 0x000fe200078e0003 */
[C---:B--2---:R-:W-:Y:S07]  /*1e280*/  HMMA.16816.F32.BF16 R68, R136.reuse, R104, R68 ;  /* 0x000000688844723c */ /* 0x044fee0000041844 */
[----:B------:R-:W-:Y:S01]  /*1e290*/  MUFU.EX2 R216, R216 ;  /* 0x000000d800d87308 */ /* 0x000fe20000000800 */
[----:B------:R-:W-:Y:S01]  /*1e2a0*/  FFMA.FTZ R169, R0, R215, R169 ;  /* 0x000000d700a97223 */ /* 0x000fe200000100a9 */
[----:B------:R-:W-:Y:S08]  /*1e2b0*/  FADD.FTZ R171, R168, R171 ;  /* 0x000000aba8ab7221 */ /* 0x000ff00000010000 */
[----:B------:R-:W2:Y:S01]  /*1e2c0*/  MUFU.EX2 R223, R223 ;  /* 0x000000df00df7308 */ /* 0x000ea20000000800 */
[----:B------:R-:W-:Y:S01]  /*1e2d0*/  FADD.FTZ R0, R167, R169 ;  /* 0x000000a9a7007221 */ /* 0x000fe20000010000 */
[C---:B------:R-:W-:Y:S01]  /*1e2e0*/  HMMA.16816.F32.BF16 R72, R136.reuse, R106, R72 ;  /* 0x0000006a8848723c */ /* 0x040fe20000041848 */
[----:B------:R-:W1:Y:S07]  /*1e2f0*/  LDSM.16.MT88.4 R104, [R187+0x4000] ;  /* 0x00400000bb68783b */ /* 0x000e6e0000004200 */
[----:B------:R-:W2:Y:S01]  /*1e300*/  MUFU.EX2 R218, R218 ;  /* 0x000000da00da7308 */ /* 0x000ea20000000800 */
[----:B------:R-:W-:Y:S01]  /*1e310*/  FADD.FTZ R166, R166, R171 ;  /* 0x000000aba6a67221 */ /* 0x000fe20000010000 */
[----:B------:R-:W-:Y:S03]  /*1e320*/  FADD.FTZ R165, R165, R0 ;  /* 0x00000000a5a57221 */ /* 0x000fe60000010000 */
[----:B------:R-:W-:Y:S01]  /*1e330*/  FADD.FTZ R135, R135, R166 ;  /* 0x000000a687877221 */ /* 0x000fe20000010000 */
[C---:B-----5:R-:W-:Y:S03]  /*1e340*/  HMMA.16816.F32.BF16 R76, R136.reuse, R100, R76 ;  /* 0x00000064884c723c */ /* 0x060fe6000004184c */
[----:B------:R-:W-:Y:S01]  /*1e350*/  F2FP.BF16.F32.PACK_AB R100, R173, R172 ;  /* 0x000000acad64723e */ /* 0x000fe200000010ff */
[----:B------:R-:W-:Y:S01]  /*1e360*/  FADD.FTZ R170, R170, R165 ;  /* 0x000000a5aaaa7221 */ /* 0x000fe20000010000 */
[----:B------:R-:W-:Y:S01]  /*1e370*/  F2FP.BF16.F32.PACK_AB R101, R174, R175 ;  /* 0x000000afae65723e */ /* 0x000fe200000010ff */
[----:B------:R-:W-:Y:S02]  /*1e380*/  FADD.FTZ R172, R172, R135 ;  /* 0x00000087acac7221 */ /* 0x000fe40000010000 */
[C---:B------:R-:W-:Y:S03]  /*1e390*/  HMMA.16816.F32.BF16 R80, R136.reuse, R102, R80 ;  /* 0x000000668850723c */ /* 0x040fe60000041850 */
[----:B------:R-:W-:Y:S01]  /*1e3a0*/  F2FP.BF16.F32.PACK_AB R102, R179, R176 ;  /* 0x000000b0b366723e */ /* 0x000fe200000010ff */
[----:B------:R-:W-:Y:S01]  /*1e3b0*/  FADD.FTZ R175, R175, R170 ;  /* 0x000000aaafaf7221 */ /* 0x000fe20000010000 */
[----:B---3--:R-:W-:Y:S01]  /*1e3c0*/  F2FP.BF16.F32.PACK_AB R103, R178, R177 ;  /* 0x000000b1b267723e */ /* 0x008fe200000010ff */
[----:B------:R-:W-:Y:S02]  /*1e3d0*/  FADD.FTZ R173, R173, R172 ;  /* 0x000000acadad7221 */ /* 0x000fe40000010000 */
[C---:B----4-:R-:W-:Y:S03]  /*1e3e0*/  HMMA.16816.F32.BF16 R84, R136.reuse, R108, R84 ;  /* 0x0000006c8854723c */ /* 0x050fe60000041854 */
[----:B------:R-:W-:Y:S01]  /*1e3f0*/  FADD.FTZ R174, R174, R175 ;  /* 0x000000afaeae7221 */ /* 0x000fe20000010000 */
[----:B------:R-:W-:Y:S03]  /*1e400*/  FADD.FTZ R176, R176, R173 ;  /* 0x000000adb0b07221 */ /* 0x000fe60000010000 */
[----:B------:R-:W-:Y:S01]  /*1e410*/  FADD.FTZ R177, R177, R174 ;  /* 0x000000aeb1b17221 */ /* 0x000fe20000010000 */
[C---:B------:R-:W-:Y:S01]  /*1e420*/  HMMA.16816.F32.BF16 R88, R136.reuse, R110, R88 ;  /* 0x0000006e8858723c */ /* 0x040fe20000041858 */
[----:B------:R-:W3:Y:S02]  /*1e430*/  LDSM.16.MT88.4 R108, [R182+0xc800] ;  /* 0x00c80000b66c783b */ /* 0x000ee40000004200 */
[----:B------:R-:W-:Y:S01]  /*1e440*/  FADD.FTZ R179, R179, R176 ;  /* 0x000000b0b3b37221 */ /* 0x000fe20000010000 */
[----:B------:R-:W-:Y:S04]  /*1e450*/  FADD.FTZ R178, R178, R177 ;  /* 0x000000b1b2b27221 */ /* 0x000fe80000010000 */
[C---:B-1----:R-:W-:Y:S08]  /*1e460*/  HMMA.16816.F32.BF16 R92, R136.reuse, R104, R92 ;  /* 0x00000068885c723c */ /* 0x042ff0000004185c */
[----:B------:R-:W-:Y:S01]  /*1e470*/  HMMA.16816.F32.BF16 R96, R136, R106, R96 ;  /* 0x0000006a8860723c */ /* 0x000fe20000041860 */
[----:B------:R-:W1:Y:S07]  /*1e480*/  LDSM.16.MT88.4 R104, [R186+0xe800] ;  /* 0x00e80000ba68783b */ /* 0x000e6e0000004200 */
        /* <DEDUP_REMOVED lines=47> */
[----:B------:R-:W4:Y:S07]  /*1e780*/  LDSM.16.MT88.4 R108, [R187+0x5000] ;  /* 0x00500000bb6c783b */ /* 0x000f2e0000004200 */
[C---:B---3--:R-:W-:Y:S03]  /*1e790*/  HMMA.16816.F32.BF16 R12, R100.reuse, R112, R12 ;  /* 0x00000070640c723c */ /* 0x048fe6000004180c */
[--C-:B------:R-:W-:Y:S01]  /*1e7a0*/  FFMA.FTZ R112, R134, UR4, -R154.reuse ;  /* 0x0000000486707c23 */ /* 0x100fe2000801089a */
[----:B------:R-:W-:Y:S03]  /*1e7b0*/  FFMA.FTZ R154, R133, UR4, -R154 ;  /* 0x00000004859a7c23 */ /* 0x000fe6000801089a */
[----:B------:R-:W-:Y:S01]  /*1e7c0*/  MUFU.EX2 R133, R112 ;  /* 0x0000007000857308 */ /* 0x000fe20000000800 */
[C---:B------:R-:W-:Y:S09]  /*1e7d0*/  HMMA.16816.F32.BF16 R16, R100.reuse, R114, R16 ;  /* 0x000000726410723c */ /* 0x040ff20000041810 */
[----:B------:R3:W5:Y:S01]  /*1e7e0*/  MUFU.EX2 R134, R154 ;  /* 0x0000009a00867308 */ /* 0x0007620000000800 */
        /* <DEDUP_REMOVED lines=12> */
[----:B------:R-:W-:Y:S01]  /*1e8b0*/  F2FP.BF16.F32.PACK_AB R136, R221, R214 ;  /* 0x000000d6dd88723e */ /* 0x000fe200000010ff */
[----:B------:R-:W-:Y:S01]  /*1e8c0*/  FADD.FTZ R214, R214, R193 ;  /* 0x000000c1d6d67221 */ /* 0x000fe20000010000 */
[----:B--2---:R-:W-:Y:S03]  /*1e8d0*/  F2FP.BF16.F32.PACK_AB R137, R223, R216 ;  /* 0x000000d8df89723e */ /* 0x004fe600000010ff */
[C---:B------:R-:W-:Y:S03]  /*1e8e0*/  HMMA.16816.F32.BF16 R56, R100.reuse, R138, R56 ;  /* 0x0000008a6438723c */ /* 0x040fe60000041838 */
[----:B------:R-:W-:Y:S01]  /*1e8f0*/  F2FP.BF16.F32.PACK_AB R138, R225, R218 ;  /* 0x000000dae18a723e */ /* 0x000fe200000010ff */
[----:B------:R-:W-:Y:S01]  /*1e900*/  FADD.FTZ R221, R221, R214 ;  /* 0x000000d6dddd7221 */ /* 0x000fe20000010000 */
[----:B-----5:R-:W-:Y:S03]  /*1e910*/  F2FP.BF16.F32.PACK_AB R139, R134, R133 ;  /* 0x00000085868b723e */ /* 0x020fe600000010ff */
[C---:B-1----:R-:W-:Y:S03]  /*1e920*/  HMMA.16816.F32.BF16 R60, R100.reuse, R104, R60 ;  /* 0x00000068643c723c */ /* 0x042fe6000004183c */
[----:B------:R-:W-:Y:S04]  /*1e930*/  FADD.FTZ R218, R218, R221 ;  /* 0x000000dddada7221 */ /* 0x000fe80000010000 */
[----:B------:R-:W-:Y:S01]  /*1e940*/  FADD.FTZ R217, R225, R218 ;  /* 0x000000dae1d97221 */ /* 0x000fe20000010000 */
[C---:B------:R-:W-:Y:S01]  /*1e950*/  HMMA.16816.F32.BF16 R64, R100.reuse, R106, R64 ;  /* 0x0000006a6440723c */ /* 0x040fe20000041840 */
[----:B------:R-:W1:Y:S07]  /*1e960*/  LDSM.16.MT88.4 R104, [R164+0x1800] ;  /* 0x00180000a468783b */ /* 0x000e6e0000004200 */
[C---:B------:R-:W-:Y:S08]  /*1e970*/  HMMA.16816.F32.BF16 R68, R100.reuse, R140, R68 ;  /* 0x0000008c6444723c */ /* 0x040ff00000041844 */
[C---:B------:R-:W-:Y:S01]  /*1e980*/  HMMA.16816.F32.BF16 R72, R100.reuse, R142, R72 ;  /* 0x0000008e6448723c */ /* 0x040fe20000041848 */
[----:B------:R-:W2:Y:S07]  /*1e990*/  LDSM.16.MT88.4 R140, [R187+0x1800] ;  /* 0x00180000bb8c783b */ /* 0x000eae0000004200 */
[C---:B------:R-:W-:Y:S08]  /*1e9a0*/  HMMA.16816.F32.BF16 R76, R100.reuse, R144, R76 ;  /* 0x00000090644c723c */ /* 0x040ff0000004184c */
[C---:B------:R-:W-:Y:S01]  /*1e9b0*/  HMMA.16816.F32.BF16 R80, R100.reuse, R146, R80 ;  /* 0x000000926450723c */ /* 0x040fe20000041850 */
[----:B------:R-:W5:Y:S07]  /*1e9c0*/  LDSM.16.MT88.4 R144, [R186+0xf800] ;  /* 0x00f80000ba90783b */ /* 0x000f6e0000004200 */
[C---:B------:R-:W-:Y:S08]  /*1e9d0*/  HMMA.16816.F32.BF16 R84, R100.reuse, R148, R84 ;  /* 0x000000946454723c */ /* 0x040ff00000041854 */
[C---:B------:R-:W-:Y:S01]  /*1e9e0*/  HMMA.16816.F32.BF16 R88, R100.reuse, R150, R88 ;  /* 0x000000966458723c */ /* 0x040fe20000041858 */
[----:B------:R-:W5:Y:S07]  /*1e9f0*/  LDSM.16.MT88.4 R148, [R182+0xf800] ;  /* 0x00f80000b694783b */ /* 0x000f6e0000004200 */
[C---:B----4-:R-:W-:Y:S08]  /*1ea00*/  HMMA.16816.F32.BF16 R92, R100.reuse, R108, R92 ;  /* 0x0000006c645c723c */ /* 0x050ff0000004185c */
[----:B------:R-:W-:Y:S08]  /*1ea10*/  HMMA.16816.F32.BF16 R96, R100, R110, R96 ;  /* 0x0000006e6460723c */ /* 0x000ff00000041860 */
[C---:B---3--:R-:W-:Y:S01]  /*1ea20*/  HMMA.16816.F32.BF16 R128, R136.reuse, R124, R4 ;  /* 0x0000007c8880723c */ /* 0x048fe20000041804 */
[----:B------:R-:W3:Y:S07]  /*1ea30*/  LDSM.16.MT88.4 R4, [R182+0x11800] ;  /* 0x01180000b604783b */ /* 0x000eee0000004200 */
[C---:B------:R-:W-:Y:S01]  /*1ea40*/  HMMA.16816.F32.BF16 R124, R136.reuse, R126, R8 ;  /* 0x0000007e887c723c */ /* 0x040fe20000041808 */
[----:B------:R-:W4:Y:S07]  /*1ea50*/  LDSM.16.MT88.4 R8, [R164+0x5800] ;  /* 0x00580000a408783b */ /* 0x000f2e0000004200 */
[C---:B------:R-:W-:Y:S01]  /*1ea60*/  HMMA.16816.F32.BF16 R120, R136.reuse, R116, R12 ;  /* 0x000000748878723c */ /* 0x040fe2000004180c */
[----:B------:R-:W4:Y:S07]  /*1ea70*/  LDSM.16.MT88.4 R12, [R187+0x5800] ;  /* 0x00580000bb0c783b */ /* 0x000f2e0000004200 */
[C---:B------:R-:W-:Y:S08]  /*1ea80*/  HMMA.16816.F32.BF16 R116, R136.reuse, R118, R16 ;  /* 0x000000768874723c */ /* 0x040ff00000041810 */
[C---:B-1----:R-:W-:Y:S08]  /*1ea90*/  HMMA.16816.F32.BF16 R112, R136.reuse, R104, R20 ;  /* 0x000000688870723c */ /* 0x042ff00000041814 */
[C---:B------:R-:W-:Y:S08]  /*1eaa0*/  HMMA.16816.F32.BF16 R108, R136.reuse, R106, R24 ;  /* 0x0000006a886c723c */ /* 0x040ff00000041818 */
[C---:B--2---:R-:W-:Y:S08]  /*1eab0*/  HMMA.16816.F32.BF16 R104, R136.reuse, R140, R28 ;  /* 0x0000008c8868723c */ /* 0x044ff0000004181c */
        /* <DEDUP_REMOVED lines=11> */
[C---:B---3--:R-:W-:Y:S03]  /*1eb70*/  HMMA.16816.F32.BF16 R76, R136.reuse, R4, R76 ;  /* 0x00000004884c723c */ /* 0x048fe6000004184c */
        /* <DEDUP_REMOVED lines=16> */
.L_x_2331:
        /* <DEDUP_REMOVED lines=278> */
.L_x_2337:
[----:B------:R-:W-:Y:S05]  /*1fde0*/  BSYNC.RECONVERGENT B0 ;  /* 0x0000000000007941 */ /* 0x000fea0003800200 */
.L_x_2336:
        /* <DEDUP_REMOVED lines=39> */
.L_x_2339:
[----:B------:R-:W-:Y:S05]  /*20060*/  BSYNC.RECONVERGENT B0 ;  /* 0x0000000000007941 */ /* 0x000fea0003800200 */
.L_x_2338:
        /* <DEDUP_REMOVED lines=23> */
.L_x_2341:
[----:B------:R-:W-:Y:S05]  /*201e0*/  BSYNC.RECONVERGENT B0 ;  /* 0x0000000000007941 */ /* 0x000fea0003800200 */
.L_x_2340:
        /* <DEDUP_REMOVED lines=23> */
.L_x_2343:
[----:B------:R-:W-:Y:S05]  /*20360*/  BSYNC.RECONVERGENT B0 ;  /* 0x0000000000007941 */ /* 0x000fea0003800200 */
.L_x_2342:
        /* <DEDUP_REMOVED lines=23> */
.L_x_2344:
        /* <DEDUP_REMOVED lines=10> */
.L_x_6884:


//--------------------- .text._ZN5flash24flash_fwd_splitkv_kernelI23Flash_fwd_kernel_traitsILi192ELi64ELi64ELi4ELb0ELb0EN7cutlass10bfloat16_tE19Flash_kernel_traitsILi192ELi64ELi64ELi4ES3_EELb0ELb1ELb0ELb0ELb0ELb0ELb1ELb0EEEvNS_16Flash_fwd_paramsE --------------------------
	.section	.text._ZN5flash24flash_fwd_splitkv_kernelI23Flash_fwd_kernel_traitsILi192ELi64ELi64ELi4ELb0ELb0EN7cutlass10bfloat16_tE19Flash_kernel_traitsILi192ELi64ELi64ELi4ES3_EELb0ELb1ELb0ELb0ELb0ELb0ELb1ELb0EEEvNS_16Flash_fwd_paramsE,"ax",@progbits
	.align	128
        .global         _ZN5flash24flash_fwd_splitkv_kernelI23Flash_fwd_kernel_traitsILi192ELi64ELi64ELi4ELb0ELb0EN7cutlass10bfloat16_tE19Flash_kernel_traitsILi192ELi64ELi64ELi4ES3_EELb0ELb1ELb0ELb0ELb0ELb0ELb1ELb0EEEvNS_16Flash_fwd_paramsE
        .type           _ZN5flash24flash_fwd_splitkv_kernelI23Flash_fwd_kernel_traitsILi192ELi64ELi64ELi4ELb0ELb0EN7cutlass10bfloat16_tE19Flash_kernel_traitsILi192ELi64ELi64ELi4ES3_EELb0ELb1ELb0ELb0ELb0ELb0ELb1ELb0EEEvNS_16Flash_fwd_paramsE,@function
        .size           _ZN5flash24flash_fwd_splitkv_kernelI23Flash_fwd_kernel_traitsILi192ELi64ELi64ELi4ELb0ELb0EN7cutlass10bfloat16_tE19Flash_kernel_traitsILi192ELi64ELi64ELi4ES3_EELb0ELb1ELb0ELb0ELb0ELb0ELb1ELb0EEEvNS_16Flash_fwd_paramsE,(.L_x_6885 - _ZN5flash24flash_fwd_splitkv_kernelI23Flash_fwd_kernel_traitsILi192ELi64ELi64ELi4ELb0ELb0EN7cutlass10bfloat16_tE19Flash_kernel_traitsILi192ELi64ELi64ELi4ES3_EELb0ELb1ELb0ELb0ELb0ELb0ELb1ELb0EEEvNS_16Flash_fwd_paramsE)
        .other          _ZN5flash24flash_fwd_splitkv_kernelI23Flash_fwd_kernel_traitsILi192ELi64ELi64ELi4ELb0ELb0EN7cutlass10bfloat16_tE19Flash_kernel_traitsILi192ELi64ELi64ELi4ES3_EELb0ELb1ELb0ELb0ELb0ELb0ELb1ELb0EEEvNS_16Flash_fwd_paramsE,@"STO_CUDA_ENTRY STV_DEFAULT"
_ZN5flash24flash_fwd_splitkv_kernelI23Flash_fwd_kernel_traitsILi192ELi64ELi64ELi4ELb0ELb0EN7cutlass10bfloat16_tE19Flash_kernel_traitsILi192ELi64ELi64ELi4ES3_EELb0ELb1ELb0ELb0ELb0ELb0ELb1ELb0EEEvNS_16Flash_fwd_paramsE:
.text._ZN5flash24flash_fwd_splitkv_kernelI23Flash_fwd_kernel_traitsILi192ELi64ELi64ELi4ELb0ELb0EN7cutlass10bfloat16_tE19Flash_kernel_traitsILi192ELi64ELi64ELi4ES3_EELb0ELb1ELb0ELb0ELb0ELb0ELb1ELb0EEEvNS_16Flash_fwd_paramsE:
        /* <DEDUP_REMOVED lines=23> */
[----:B------:R-:W-:Y:S01]  /*0170*/  IMAD.MOV R0, RZ, RZ, -R211 ;  /* 0x000000ffff007224 */ /* 0x000fe200078e0ad3 */
[----:B------:R-:W2:Y:S03]  /*0180*/  LDC.64 R4, c[0x0][0x468] ;  /* 0x00011a00ff047b82 */ /* 0x000ea60000000a00 */
        /* <DEDUP_REMOVED lines=10> */
[----:B-1----:R-:W-:Y:S01]  /*0230*/  IMAD.WIDE.U32 R16, R211, 0x4, R2 ;  /* 0x00000004d3107825 */ /* 0x002fe200078e0002 */
[----:B------:R-:W-:-:S04]  /*0240*/  ISETP.NE.AND.EX P2, PT, RZ, UR5, PT, P2 ;  /* 0x00000005ff007c0c */ /* 0x000fc8000bf45320 */
[----:B------:R-:W3:Y:S04]  /*0250*/  @P0 LDG.E R6, desc[UR14][R16.64] ;  /* 0x0000000e10060981 */ /* 0x000ee8000c1e1900 */
[----:B------:R2:W3:Y:S01]  /*0260*/  @P4 LDG.E R13, desc[UR14][R16.64+0x4] ;  /* 0x0000040e100d4981 */ /* 0x0004e2000c1e1900 */
[----:B------:R-:W-:Y:S01]  /*0270*/  IMAD.SHL.U32 R9, R211, 0x4, RZ ;  /* 0x00000004d3097824 */ /* 0x000fe200078e00ff */
[----:B------:R-:W-:Y:S01]  /*0280*/  SHF.R.U32.HI R2, RZ, 0x1e, R211 ;  /* 0x0000001eff027819 */ /* 0x000fe200000116d3 */
[----:B------:R-:W-:-:S03]  /*0290*/  IMAD.MOV.U32 R8, RZ, RZ, RZ ;  /* 0x000000ffff087224 */ /* 0x000fc600078e00ff */
[C---:B------:R-:W-:Y:S02]  /*02a0*/  @P2 IADD3 R18, P0, PT, R9.reuse, UR4, RZ ;  /* 0x0000000409122c10 */ /* 0x040fe4000ff1e0ff */
[----:B------:R-:W-:Y:S02]  /*02b0*/  @P3 IADD3 R14, P1, PT, R9, UR6, RZ ;  /* 0x00000006090e3c10 */ /* 0x000fe4000ff3e0ff */
[C---:B------:R-:W-:Y:S01]  /*02c0*/  @P2 IADD3.X R19, PT, PT, R2.reuse, UR5, RZ, P0, !PT ;  /* 0x0000000502132c10 */ /* 0x040fe200087fe4ff */
[----:B------:R-:W1:Y:S01]  /*02d0*/  @!P4 LDC R7, c[0x0][0x434] ;  /* 0x00010d00ff07cb82 */ /* 0x000e620000000800 */
[----:B------:R-:W-:-:S03]  /*02e0*/  @P3 IADD3.X R15, PT, PT, R2, UR7, RZ, P1, !PT ;  /* 0x00000007020f3c10 */ /* 0x000fc60008ffe4ff */
[----:B------:R-:W5:Y:S01]  /*02f0*/  @P2 LDG.E R87, desc[UR14][R18.64] ;  /* 0x0000000e12572981 */ /* 0x000f62000c1e1900 */
[----:B------:R-:W4:Y:S03]  /*0300*/  LDCU.U8 UR4, c[0x0][0x532] ;  /* 0x0000a640ff0477ac */ /* 0x000f260008000000 */
[----:B------:R4:W5:Y:S01]  /*0310*/  @P3 LDG.E R8, desc[UR14][R14.64] ;  /* 0x0000000e0e083981 */ /* 0x000962000c1e1900 */
[----:B--2---:R-:W-:-:S05]  /*0320*/  IADD3 R16, P0, PT, R9, R4, RZ ;  /* 0x0000000409107210 */ /* 0x004fca0007f1e0ff */
[----:B------:R-:W-:Y:S01]  /*0330*/  IMAD.X R17, R2, 0x1, R5, P0 ;  /* 0x0000000102117824 */ /* 0x000fe200000e0605 */
[----:B------:R-:W-:-:S04]  /*0340*/  ISETP.NE.U32.AND P0, PT, R4, RZ, PT ;  /* 0x000000ff0400720c */ /* 0x000fc80003f05070 */
[----:B------:R-:W-:Y:S01]  /*0350*/  ISETP.NE.AND.EX P0, PT, R5, RZ, PT, P0 ;  /* 0x000000ff0500720c */ /* 0x000fe20003f05300 */
[----:B----4-:R-:W2:Y:S01]  /*0360*/  S2R R15, SR_CTAID.X ;  /* 0x00000000000f7919 */ /* 0x010ea20000002500 */
[----:B------:R-:W-:Y:S02]  /*0370*/  ISETP.NE.AND P1, PT, RZ, UR4, PT ;  /* 0x00000004ff007c0c */ /* 0x000fe4000bf25270 */
[----:B------:R-:W-:-:S04]  /*0380*/  ISETP.EQ.U32.AND P3, PT, R4, RZ, PT ;  /* 0x000000ff0400720c */ /* 0x000fc80003f62070 */
[----:B------:R-:W-:Y:S01]  /*0390*/  ISETP.EQ.OR.EX P3, PT, R5, RZ, !P1, P3 ;  /* 0x000000ff0500720c */ /* 0x000fe20004f62730 */
[----:B------:R-:W-:-:S12]  /*03a0*/  IMAD.MOV.U32 R3, RZ, RZ, -0x1 ;  /* 0xffffffffff037424 */ /* 0x000fd800078e00ff */
[----:B------:R4:W5:Y:S01]  /*03b0*/  @!P3 LDG.E R3, desc[UR14][R16.64] ;  /* 0x0000000e1003b981 */ /* 0x000962000c1e1900 */
[----:B--2---:R-:W-:Y:S02]  /*03c0*/  IMAD.SHL.U32 R92, R15, 0x40, RZ ;  /* 0x000000400f5c7824 */ /* 0x004fe400078e00ff */
[----:B---3--:R-:W-:Y:S02]  /*03d0*/  @P4 IMAD.IADD R7, R13, 0x1, -R6 ;  /* 0x000000010d074824 */ /* 0x008fe400078e0a06 */
[----:B------:R-:W2:Y:S03]  /*03e0*/  @!P0 LDC R13, c[0x0][0x438] ;  /* 0x00010e00ff0d8b82 */ /* 0x000ea60000000800 */
[----:B-1----:R-:W-:Y:S01]  /*03f0*/  ISETP.GT.AND P3, PT, R7, R92, PT ;  /* 0x0000005c0700720c */ /* 0x002fe20003f64270 */
[----:B----4-:R-:W-:-:S12]  /*0400*/  @!P0 BRA `(.L_x_2345) ;  /* 0x00000000000c8947 */ /* 0x010fd80003800000 */
[----:B------:R-:W2:Y:S02]  /*0410*/  @P1 LDG.E R0, desc[UR14][R16.64+0x4] ;  /* 0x0000040e10001981 */ /* 0x000ea4000c1e1900 */
[----:B--2--5:R-:W-:-:S06]  /*0420*/  @P1 IADD3 R13, PT, PT, R0, -R3, RZ ;  /* 0x80000003000d1210 */ /* 0x024fcc0007ffe0ff */
[----:B------:R1:W5:Y:S02]  /*0430*/  @!P1 LDG.E R13, desc[UR14][R16.64] ;  /* 0x0000000e100d9981 */ /* 0x000364000c1e1900 */
.L_x_2345:
[----:B------:R-:W-:Y:S05]  /*0440*/  @!P3 EXIT ;  /* 0x000000000000b94d */ /* 0x000fea0003800000 */
[----:B------:R-:W3:Y:S01]  /*0450*/  LDC R0, c[0x0][0x374] ;  /* 0x0000dd00ff007b82 */ /* 0x000ee20000000800 */
[----:B------:R-:W4:Y:S01]  /*0460*/  LDCU UR4, c[0x0][0x504] ;  /* 0x0000a080ff0477ac */ /* 0x000f220008000800 */
[----:B-----5:R-:W-:Y:S01]  /*0470*/  @P2 IMAD.IADD R87, R87, 0x1, -R8 ;  /* 0x0000000157572824 */ /* 0x020fe200078e0a08 */
[----:B------:R-:W2:Y:S01]  /*0480*/  S2R R184, SR_TID.X ;  /* 0x0000000000b87919 */ /* 0x000ea20000002100 */
[----:B-1----:R-:W-:-:S04]  /*0490*/  IMAD.MOV R16, RZ, RZ, -R211 ;  /* 0x000000ffff107224 */ /* 0x002fc800078e0ad3 */
[----:B------:R-:W1:Y:S01]  /*04a0*/  LDC R4, c[0x0][0x438] ;  /* 0x00010e00ff047b82 */ /* 0x000e620000000800 */
[----:B------:R-:W-:-:S07]  /*04b0*/  IMAD R16, R11, R16, UR10 ;  /* 0x0000000a0b107e24 */ /* 0x000fce000f8e0210 */
[----:B------:R-:W2:Y:S01]  /*04c0*/  LDC R88, c[0x0][0x508] ;  /* 0x00014200ff587b82 */ /* 0x000ea20000000800 */
[----:B----4-:R-:W-:Y:S01]  /*04d0*/  VIADD R90, R7, UR4 ;  /* 0x00000004075a7c36 */ /* 0x010fe20008000000 */
[----:B---3--:R-:W-:-:S04]  /*04e0*/  IABS R10, R0 ;  /* 0x00000000000a7213 */ /* 0x008fc80000000000 */
[----:B------:R-:W3:Y:S01]  /*04f0*/  I2F.RP R12, R10 ;  /* 0x0000000a000c7306 */ /* 0x000ee20000209400 */
[----:B-1----:R-:W-:-:S05]  /*0500*/  VIADD R4, R4, 0x3f ;  /* 0x0000003f04047836 */ /* 0x002fca0000000000 */
[----:B------:R-:W-:-:S04]  /*0510*/  SHF.R.S32.HI R17, RZ, 0x1f, R4 ;  /* 0x0000001fff117819 */ /* 0x000fc80000011404 */
[----:B------:R-:W-:Y:S01]  /*0520*/  LEA.HI R17, R17, R4, RZ, 0x6 ;  /* 0x0000000411117211 */ /* 0x000fe200078f30ff */
[----:B---3--:R-:W1:Y:S01]  /*0530*/  MUFU.RCP R18, R12 ;  /* 0x0000000c00127308 */ /* 0x008e620000001000 */
        /* <DEDUP_REMOVED lines=14> */
[----:B------:R-:W1:Y:S02]  /*0620*/  @!P2 LDC R12, c[0x0][0x43c] ;  /* 0x00010f00ff0cab82 */ /* 0x000e640000000800 */
[----:B------:R-:W-:-:S05]  /*0630*/  IMAD R21, R19, R4, R5 ;  /* 0x0000000413157224 */ /* 0x000fca00078e0205 */
[----:B------:R-:W-:Y:S01]  /*0640*/  ISETP.GT.U32.AND P1, PT, R10, R21, PT ;  /* 0x000000150a00720c */ /* 0x000fe20003f24070 */
[----:B------:R-:W3:-:S12]  /*0650*/  @!P2 LDC.64 R4, c[0x0][0x488] ;  /* 0x00012200ff04ab82 */ /* 0x000ed80000000a00 */
[----:B------:R-:W-:Y:S02]  /*0660*/  @!P1 IMAD.IADD R21, R21, 0x1, -R10 ;  /* 0x0000000115159824 */ /* 0x000fe400078e0a0a */
[----:B------:R-:W-:Y:S01]  /*0670*/  @!P1 VIADD R19, R19, 0x1 ;  /* 0x0000000113139836 */ /* 0x000fe20000000000 */
[----:B------:R-:W-:Y:S02]  /*0680*/  ISETP.NE.AND P1, PT, R0, RZ, PT ;  /* 0x000000ff0000720c */ /* 0x000fe40003f25270 */
[----:B------:R-:W-:Y:S02]  /*0690*/  ISETP.GE.U32.AND P4, PT, R21, R10, PT ;  /* 0x0000000a1500720c */ /* 0x000fe40003f86070 */
[----:B------:R-:W4:Y:S01]  /*06a0*/  S2R R10, SR_CTAID.Y ;  /* 0x00000000000a7919 */ /* 0x000f220000002600 */
[----:B---3--:R-:W-:-:S04]  /*06b0*/  @!P2 ISETP.NE.U32.AND P3, PT, R4, RZ, PT ;  /* 0x000000ff0400a20c */ /* 0x008fc80003f65070 */
[----:B------:R-:W-:-:S06]  /*06c0*/  @!P2 ISETP.NE.AND.EX P3, PT, R5, RZ, PT, P3 ;  /* 0x000000ff0500a20c */ /* 0x000fcc0003f65330 */
[----:B------:R-:W-:Y:S01]  /*06d0*/  @P4 VIADD R19, R19, 0x1 ;  /* 0x0000000113134836 */ /* 0x000fe20000000000 */
[----:B-1----:R-:W-:-:S03]  /*06e0*/  @!P2 SEL R12, R12, RZ, P3 ;  /* 0x000000ff0c0ca207 */ /* 0x002fc60001800000 */
[----:B------:R-:W-:Y:S01]  /*06f0*/  @!P0 IMAD.MOV R19, RZ, RZ, -R19 ;  /* 0x000000ffff138224 */ /* 0x000fe200078e0a13 */
[----:B------:R-:W-:Y:S02]  /*0700*/  @!P1 LOP3.LUT R19, RZ, R0, RZ, 0x33, !PT ;  /* 0x00000000ff139212 */ /* 0x000fe400078e33ff */
[----:B--2---:R-:W-:-:S04]  /*0710*/  @!P2 IADD3 R87, PT, PT, R12, R13, -R8 ;  /* 0x0000000d0c57a210 */ /* 0x004fc80007ffe808 */
[----:B------:R-:W-:Y:S01]  /*0720*/  IADD3 R13, PT, PT, -R90, R92, R87 ;  /* 0x0000005c5a0d7210 */ /* 0x000fe20007ffe157 */
[----:B------:R-:W-:-:S03]  /*0730*/  VIADD R17, R87, 0x3f ;  /* 0x0000003f57117836 */ /* 0x000fc60000000000 */
[----:B------:R-:W-:Y:S02]  /*0740*/  SHF.R.S32.HI R12, RZ, 0x1f, R13 ;  /* 0x0000001fff0c7819 */ /* 0x000fe4000001140d */
[----:B------:R-:W-:Y:S02]  /*0750*/  IADD3 R5, PT, PT, R17, R92, -R7 ;  /* 0x0000005c11057210 */ /* 0x000fe40007ffe807 */
[----:B------:R-:W-:Y:S02]  /*0760*/  SHF.R.S32.HI R4, RZ, 0x1f, R17 ;  /* 0x0000001fff047819 */ /* 0x000fe40000011411 */
[----:B------:R-:W-:Y:S02]  /*0770*/  IADD3 R5, PT, PT, R5, 0x40, R88 ;  /* 0x0000004005057810 */ /* 0x000fe40007ffe058 */
[----:B------:R-:W-:Y:S01]  /*0780*/  LEA.HI R4, R4, R17, RZ, 0x6 ;  /* 0x0000001104047211 */ /* 0x000fe200078f30ff */
[----:B----4-:R-:W-:Y:S01]  /*0790*/  IMAD R17, R19, R10, RZ ;  /* 0x0000000a13117224 */ /* 0x010fe200078e02ff */
[----:B------:R-:W-:-:S02]  /*07a0*/  SHF.R.S32.HI R0, RZ, 0x1f, R5 ;  /* 0x0000001fff007819 */ /* 0x000fc40000011405 */
[----:B------:R-:W-:Y:S02]  /*07b0*/  SHF.R.S32.HI R4, RZ, 0x6, R4 ;  /* 0x00000006ff047819 */ /* 0x000fe40000011404 */
[----:B------:R-:W-:Y:S02]  /*07c0*/  LEA.HI R12, R12, R13, RZ, 0x6 ;  /* 0x0000000d0c0c7211 */ /* 0x000fe400078f30ff */
[----:B------:R-:W-:Y:S02]  /*07d0*/  LEA.HI R0, R0, R5, RZ, 0x6 ;  /* 0x0000000500007211 */ /* 0x000fe400078f30ff */
[----:B------:R-:W-:Y:S02]  /*07e0*/  VIADDMNMX R4, R17, R19, R4, PT ;  /* 0x0000001311047246 */ /* 0x000fe40003800104 */
[----:B------:R-:W-:Y:S02]  /*07f0*/  SHF.R.S32.HI R12, RZ, 0x6, R12 ;  /* 0x00000006ff0c7819 */ /* 0x000fe4000001140c */
[----:B------:R-:W-:-:S02]  /*0800*/  SHF.R.S32.HI R5, RZ, 0x6, R0 ;  /* 0x00000006ff057819 */ /* 0x000fc40000011400 */
[----:B------:R-:W-:Y:S02]  /*0810*/  VIMNMX R200, PT, PT, R17, R12, !PT ;  /* 0x0000000c11c87248 */ /* 0x000fe40007fe0100 */
[----:B------:R-:W-:-:S04]  /*0820*/  VIMNMX R0, PT, PT, R4, R5, PT ;  /* 0x0000000504007248 */ /* 0x000fc80003fe0100 */
        /* <DEDUP_REMOVED lines=17> */
[----:B------:R-:W-:Y:S01]  /*0940*/  LOP3.LUT R12, R14, 0x40, RZ, 0xfc, !PT ;  /* 0x000000400e0c7812 */ /* 0x000fe200078efcff */
[----:B-1----:R-:W-:Y:S01]  /*0950*/  IMAD R2, R10, R2, R211 ;  /* 0x000000020a027224 */ /* 0x002fe200078e02d3 */
[----:B------:R-:W-:-:S03]  /*0960*/  LOP3.LUT R10, R14, 0x80, RZ, 0xfc, !PT ;  /* 0x000000800e0a7812 */ /* 0x000fc600078efcff */
        /* <DEDUP_REMOVED lines=17> */
.L_x_2348:
[----:B------:R-:W-:Y:S05]  /*0a80*/  BSYNC.RECONVERGENT B0 ;  /* 0x0000000000007941 */ /* 0x000fea0003800200 */
.L_x_2347:
        /* <DEDUP_REMOVED lines=20> */
.L_x_2350:
[----:B------:R-:W-:Y:S05]  /*0bd0*/  BSYNC.RECONVERGENT B0 ;  /* 0x0000000000007941 */ /* 0x000fea0003800200 */
.L_x_2349:
        /* <DEDUP_REMOVED lines=20> */
.L_x_2352:
[----:B------:R-:W-:Y:S05]  /*0d20*/  BSYNC.RECONVERGENT B0 ;  /* 0x0000000000007941 */ /* 0x000fea0003800200 */
.L_x_2351:
        /* <DEDUP_REMOVED lines=20> */
.L_x_2354:
[----:B------:R-:W-:Y:S05]  /*0e70*/  BSYNC.RECONVERGENT B0 ;  /* 0x0000000000007941 */ /* 0x000fea0003800200 */
.L_x_2353:
        /* <DEDUP_REMOVED lines=19> */
.L_x_2356:
[----:B------:R-:W-:Y:S05]  /*0fb0*/  BSYNC.RECONVERGENT B0 ;  /* 0x0000000000007941 */ /* 0x000fea0003800200 */
.L_x_2355:
        /* <DEDUP_REMOVED lines=18> */
.L_x_2358:
[----:B------:R-:W-:Y:S05]  /*10e0*/  BSYNC.RECONVERGENT B0 ;  /* 0x0000000000007941 */ /* 0x000fea0003800200 */
.L_x_2357:
        /* <DEDUP_REMOVED lines=18> */
.L_x_2360:
[----:B------:R-:W-:Y:S05]  /*1210*/  BSYNC.RECONVERGENT B0 ;  /* 0x0000000000007941 */ /* 0x000fea0003800200 */
.L_x_2359:
        /* <DEDUP_REMOVED lines=18> */
.L_x_2362:
[----:B------:R-:W-:Y:S05]  /*1340*/  BSYNC.RECONVERGENT B0 ;  /* 0x0000000000007941 */ /* 0x000fea0003800200 */
.L_x_2361:
        /* <DEDUP_REMOVED lines=32> */
.L_x_2346:
        /* <DEDUP_REMOVED lines=11> */
.L_x_2363:
[----:B------:R-:W-:Y:S05]  /*1600*/  BRA.U !UP1, `(.L_x_2364) ;  /* 0x0000000509807547 */ /* 0x000fea000b800000 */
[----:B------:R-:W1:Y:S01]  /*1610*/  LDC R17, c[0x0][0x4f0] ;  /* 0x00013c00ff117b82 */ /* 0x000e620000000800 */
[----:B------:R-:W-:Y:S01]  /*1620*/  LEA R2, R0, 0xffffffc0, 0x6 ;  /* 0xffffffc000027811 */ /* 0x000fe200078e30ff */
[----:B------:R-:W2:Y:S03]  /*1630*/  LDCU.64 UR4, c[0x0][0x4e8] ;  /* 0x00009d00ff0477ac */ /* 0x000ea60008000a00 */
[----:B------:R-:W-:Y:S01]  /*1640*/  IABS R3, R2 ;  /* 0x0000000200037213 */ /* 0x000fe20000000000 */
[----:B------:R-:W3:Y:S01]  /*1650*/  LDCU.64 UR6, c[0x0][0x3a0] ;  /* 0x00007400ff0677ac */ /* 0x000ee20008000a00 */
        /* <DEDUP_REMOVED lines=11> */
[----:B------:R-:W-:-:S04]  /*1710*/  IMAD.HI.U32 R9, R4, R3, RZ ;  /* 0x0000000304097227 */ /* 0x000fc800078e00ff */
[----:B------:R-:W-:-:S04]  /*1720*/  IMAD.MOV R4, RZ, RZ, -R9 ;  /* 0x000000ffff047224 */ /* 0x000fc800078e0a09 */
[----:B------:R-:W-:Y:S01]  /*1730*/  IMAD R4, R5, R4, R3 ;  /* 0x0000000405047224 */ /* 0x000fe200078e0203 */
[----:B------:R-:W-:-:S04]  /*1740*/  LOP3.LUT R3, R2, R17, RZ, 0x3c, !PT ;  /* 0x0000001102037212 */ /* 0x000fc800078e3cff */
[----:B------:R-:W-:Y:S02]  /*1750*/  ISETP.GT.U32.AND P2, PT, R5, R4, PT ;  /* 0x000000040500720c */ /* 0x000fe40003f44070 */
[----:B------:R-:W-:Y:S02]  /*1760*/  ISETP.GE.AND P1, PT, R3, RZ, PT ;  /* 0x000000ff0300720c */ /* 0x000fe40003f26270 */
[----:B------:R-:W1:Y:S09]  /*1770*/  LDC R3, c[0x0][0x3e8] ;  /* 0x0000fa00ff037b82 */ /* 0x000e720000000800 */
[----:B------:R-:W-:Y:S01]  /*1780*/  @!P2 IADD3 R4, PT, PT, R4, -R5, RZ ;  /* 0x800000050404a210 */ /* 0x000fe20007ffe0ff */
[----:B------:R-:W-:Y:S01]  /*1790*/  @!P2 VIADD R9, R9, 0x1 ;  /* 0x000000010909a836 */ /* 0x000fe20000000000 */
[----:B------:R-:W-:-:S02]  /*17a0*/  ISETP.NE.AND P2, PT, R17, RZ, PT ;  /* 0x000000ff1100720c */ /* 0x000fc40003f45270 */
[----:B------:R-:W-:Y:S01]  /*17b0*/  ISETP.GE.U32.AND P0, PT, R4, R5, PT ;  /* 0x000000050400720c */ /* 0x000fe20003f06070 */
[----:B--2---:R-:W-:-:S04]  /*17c0*/  IMAD.WIDE.U32 R4, R211, UR4, RZ ;  /* 0x00000004d3047c25 */ /* 0x004fc8000f8e00ff */
[----:B------:R-:W-:Y:S01]  /*17d0*/  IMAD R213, R211, UR5, R5 ;  /* 0x00000005d3d57c24 */ /* 0x000fe2000f8e0205 */
[----:B------:R-:W2:Y:S07]  /*17e0*/  LDCU.64 UR4, c[0x0][0x3a8] ;  /* 0x00007500ff0477ac */ /* 0x000eae0008000a00 */
[----:B------:R-:W-:Y:S02]  /*17f0*/  @P0 IADD3 R9, PT, PT, R9, 0x1, RZ ;  /* 0x0000000109090810 */ /* 0x000fe40007ffe0ff */
[----:B------:R-:W-:-:S03]  /*1800*/  LEA R212, P0, R4, UR8, 0x2 ;  /* 0x0000000804d47c11 */ /* 0x000fc6000f8010ff */
[----:B------:R-:W-:Y:S01]  /*1810*/  @!P1 IMAD.MOV R9, RZ, RZ, -R9 ;  /* 0x000000ffff099224 */ /* 0x000fe200078e0a09 */
[----:B------:R-:W-:Y:S02]  /*1820*/  LEA.HI.X R213, R4, UR9, R213, 0x2, P0 ;  /* 0x0000000904d57c11 */ /* 0x000fe400080f14d5 */
[----:B------:R-:W-:-:S05]  /*1830*/  @!P2 LOP3.LUT R9, RZ, R17, RZ, 0x33, !PT ;  /* 0x00000011ff09a212 */ /* 0x000fca00078e33ff */
[----:B------:R-:W-:-:S05]  /*1840*/  IMAD.WIDE R18, R9, 0x4, R212 ;  /* 0x0000000409127825 */ /* 0x000fca00078e02d4 */
[----:B------:R-:W2:Y:S01]  /*1850*/  LDG.E R8, desc[UR14][R18.64] ;  /* 0x0000000e12087981 */ /* 0x000ea2000c1e1900 */
[----:B-1----:R-:W-:Y:S01]  /*1860*/  IABS R4, R3 ;  /* 0x0000000300047213 */ /* 0x002fe20000000000 */
[----:B------:R-:W-:Y:S01]  /*1870*/  IMAD.MOV R9, RZ, RZ, -R9 ;  /* 0x000000ffff097224 */ /* 0x000fe200078e0a09 */
[----:B---3--:R-:W-:Y:S01]  /*1880*/  MOV R144, UR10 ;  /* 0x0000000a00907c02 */ /* 0x008fe20008000f00 */
[----:B----4-:R-:W-:Y:S01]  /*1890*/  IMAD.U32 R134, RZ, RZ, UR12 ;  /* 0x0000000cff867e24 */ /* 0x010fe2000f8e00ff */
[----:B------:R-:W1:Y:S01]  /*18a0*/  I2F.RP R11, R4 ;  /* 0x00000004000b7306 */ /* 0x000e620000209400 */
[----:B------:R-:W-:Y:S01]  /*18b0*/  IMAD R2, R17, R9, R2 ;  /* 0x0000000911027224 */ /* 0x000fe200078e0202 */
[----:B------:R-:W-:Y:S01]  /*18c0*/  MOV R145, UR11 ;  /* 0x0000000b00917c02 */ /* 0x000fe20008000f00 */
[----:B------:R-:W-:-:S05]  /*18d0*/  IMAD.U32 R135, RZ, RZ, UR13 ;  /* 0x0000000dff877e24 */ /* 0x000fca000f8e00ff */
[----:B-1----:R-:W1:Y:S02]  /*18e0*/  MUFU.RCP R12, R11 ;  /* 0x0000000b000c7308 */ /* 0x002e640000001000 */
[----:B-1----:R-:W-:-:S06]  /*18f0*/  IADD3 R12, PT, PT, R12, 0xffffffe, RZ ;  /* 0x0ffffffe0c0c7810 */ /* 0x002fcc0007ffe0ff */
[----:B------:R-:W1:Y:S02]  /*1900*/  F2I.FTZ.U32.TRUNC.NTZ R13, R12 ;  /* 0x0000000c000d7305 */ /* 0x000e64000021f000 */
[----:B-1----:R-:W-:Y:S01]  /*1910*/  IADD3 R5, PT, PT, RZ, -R13, RZ ;  /* 0x8000000dff057210 */ /* 0x002fe20007ffe0ff */
[----:B------:R-:W-:-:S04]  /*1920*/  IMAD.MOV.U32 R12, RZ, RZ, RZ ;  /* 0x000000ffff0c7224 */ /* 0x000fc800078e00ff */
[----:B------:R-:W-:Y:S01]  /*1930*/  IMAD R10, R5, R4, RZ ;  /* 0x00000004050a7224 */ /* 0x000fe200078e02ff */
[----:B------:R-:W-:-:S03]  /*1940*/  IABS R5, R16 ;  /* 0x0000001000057213 */ /* 0x000fc60000000000 */
[----:B------:R-:W-:Y:S01]  /*1950*/  IMAD.HI.U32 R13, R13, R10, R12 ;  /* 0x0000000a0d0d7227 */ /* 0x000fe200078e000c */
[----:B------:R-:W-:-:S05]  /*1960*/  MOV R10, R5 ;  /* 0x00000005000a7202 */ /* 0x000fca0000000f00 */
        /* <DEDUP_REMOVED lines=10> */
[----:B------:R-:W-:-:S06]  /*1a10*/  @P2 IADD3 R5, PT, PT, R5, 0x1, RZ ;  /* 0x0000000105052810 */ /* 0x000fcc0007ffe0ff */
[----:B------:R-:W-:Y:S02]  /*1a20*/  @!P0 IADD3 R5, PT, PT, -R5, RZ, RZ ;  /* 0x000000ff05058210 */ /* 0x000fe40007ffe1ff */
[----:B------:R-:W-:Y:S02]  /*1a30*/  @!P1 LOP3.LUT R5, RZ, R3, RZ, 0x33, !PT ;  /* 0x00000003ff059212 */ /* 0x000fe400078e33ff */
[----:B------:R-:W-:-:S05]  /*1a40*/  SHF.R.S32.HI R3, RZ, 0x1f, R2 ;  /* 0x0000001fff037819 */ /* 0x000fca0000011402 */
[C---:B------:R-:W-:Y:S02]  /*1a50*/  IMAD R4, R3.reuse, R134, RZ ;  /* 0x0000008603047224 */ /* 0x040fe400078e02ff */
[----:B------:R-:W-:Y:S02]  /*1a60*/  IMAD R3, R3, R144, RZ ;  /* 0x0000009003037224 */ /* 0x000fe400078e02ff */
[C---:B------:R-:W-:Y:S02]  /*1a70*/  IMAD R4, R2.reuse, R135, R4 ;  /* 0x0000008702047224 */ /* 0x040fe400078e0204 */
[----:B------:R-:W-:Y:S01]  /*1a80*/  IMAD R3, R2, R145, R3 ;  /* 0x0000009102037224 */ /* 0x000fe200078e0203 */
        /* <DEDUP_REMOVED lines=13> */
[----:B------:R-:W-:Y:S01]  /*1b60*/  IADD3 R11, PT, PT, R11, R4, RZ ;  /* 0x000000040b0b7210 */ /* 0x000fe20007ffe0ff */
[----:B------:R-:W-:Y:S02]  /*1b70*/  IMAD.IADD R9, R9, 0x1, R3 ;  /* 0x0000000109097824 */ /* 0x000fe400078e0203 */
        /* <DEDUP_REMOVED lines=9> */
.L_x_2364:
        /* <DEDUP_REMOVED lines=15> */
.L_x_2366:
[----:B------:R-:W2:Y:S01]  /*1d00*/  LDC.64 R134, c[0x0][0x3b8] ;  /* 0x0000ee00ff867b82 */ /* 0x000ea20000000a00 */
[----:B------:R-:W-:-:S05]  /*1d10*/  IADD3 R10, PT, PT, R8, R3, RZ ;  /* 0x00000003080a7210 */ /* 0x000fca0007ffe0ff */
[C---:B--2---:R-:W-:Y:S02]  /*1d20*/  IMAD R19, R10.reuse, R135, RZ ;  /* 0x000000870a137224 */ /* 0x044fe400078e02ff */
[----:B------:R-:W-:-:S05]  /*1d30*/  IMAD.WIDE.U32 R10, R10, R134, RZ ;  /* 0x000000860a0a7225 */ /* 0x000fca00078e00ff */
[----:B------:R-:W-:Y:S02]  /*1d40*/  IADD3 R19, PT, PT, R11, R19, RZ ;  /* 0x000000130b137210 */ /* 0x000fe40007ffe0ff */
[----:B------:R-:W-:Y:S02]  /*1d50*/  MOV R18, R10 ;  /* 0x0000000a00127202 */ /* 0x000fe40000000f00 */
.L_x_2367:
        /* <DEDUP_REMOVED lines=14> */
.L_x_2368:
[----:B------:R-:W2:Y:S01]  /*1e40*/  LDC.64 R144, c[0x0][0x3c0] ;  /* 0x0000f000ff907b82 */ /* 0x000ea20000000a00 */
[----:B------:R-:W-:-:S05]  /*1e50*/  IADD3 R3, PT, PT, R8, R3, RZ ;  /* 0x0000000308037210 */ /* 0x000fca0007ffe0ff */
[C---:B--2---:R-:W-:Y:S02]  /*1e60*/  IMAD R21, R3.reuse, R145, RZ ;  /* 0x0000009103157224 */ /* 0x044fe400078e02ff */
[----:B------:R-:W-:-:S05]  /*1e70*/  IMAD.WIDE.U32 R2, R3, R144, RZ ;  /* 0x0000009003027225 */ /* 0x000fca00078e00ff */
[----:B------:R-:W-:Y:S02]  /*1e80*/  IADD3 R21, PT, PT, R3, R21, RZ ;  /* 0x0000001503157210 */ /* 0x000fe40007ffe0ff */
[----:B------:R-:W-:-:S07]  /*1e90*/  MOV R20, R2 ;  /* 0x0000000200147202 */ /* 0x000fce0000000f00 */
.L_x_2369:
        /* <DEDUP_REMOVED lines=43> */
[----:B------:R-:W-:-:S04]  /*2150*/  IMAD.WIDE.U32 R22, R12, R2, R18 ;  /* 0x000000020c167225 */ /* 0x000fc800078e0012 */
[----:B------:R-:W-:Y:S01]  /*2160*/  IMAD R3, R12, R3, R9 ;  /* 0x000000030c037224 */ /* 0x000fe200078e0209 */
[----:B------:R-:W-:-:S04]  /*2170*/  IADD3 R9, PT, PT, R11, R5, RZ ;  /* 0x000000050b097210 */ /* 0x000fc80007ffe0ff */
[----:B------:R-:W-:-:S07]  /*2180*/  IADD3 R8, PT, PT, R23, R3, RZ ;  /* 0x0000000317087210 */ /* 0x000fce0007ffe0ff */
.L_x_2365:
[----:B------:R-:W-:Y:S01]  /*2190*/  ISETP.NE.AND P2, PT, R6, -0x1, PT ;  /* 0xffffffff0600780c */ /* 0x000fe20003f45270 */
[C---:B------:R-:W-:Y:S01]  /*21a0*/  IMAD.SHL.U32 R18, R184.reuse, 0x8, RZ ;  /* 0x00000008b8127824 */ /* 0x040fe200078e00ff */
[----:B------:R-:W1:Y:S01]  /*21b0*/  LDCU.64 UR4, c[0x0][0x390] ;  /* 0x00007200ff0477ac */ /* 0x000e620008000a00 */
[----:B------:R-:W-:Y:S01]  /*21c0*/  IMAD.SHL.U32 R160, R184, 0x40, RZ ;  /* 0x00000040b8a07824 */ /* 0x000fe200078e00ff */
[----:B------:R-:W-:Y:S01]  /*21d0*/  SHF.R.U32.HI R12, RZ, 0x3, R184 ;  /* 0x00000003ff0c7819 */ /* 0x000fe200000116b8 */
[----:B------:R-:W2:Y:S01]  /*21e0*/  S2UR UR12, SR_CgaCtaId ;  /* 0x00000000000c79c3 */ /* 0x000ea20000008800 */
[----:B------:R-:W-:Y:S01]  /*21f0*/  LOP3.LUT R159, R18, 0x38, RZ, 0xc0, !PT ;  /* 0x00000038129f7812 */ /* 0x000fe200078ec0ff */
[----:B------:R-:W3:Y:S01]  /*2200*/  LDCU.64 UR6, c[0x0][0x3c8] ;  /* 0x00007900ff0677ac */ /* 0x000ee20008000a00 */
[----:B------:R-:W-:Y:S01]  /*2210*/  LOP3.LUT R11, R160, 0x1c0, RZ, 0xc0, !PT ;  /* 0x000001c0a00b7812 */ /* 0x000fe200078ec0ff */
[----:B------:R-:W-:Y:S01]  /*2220*/  IMAD.IADD R195, R7, 0x1, -R92 ;  /* 0x0000000107c37824 */ /* 0x000fe200078e0a5c */
[C---:B------:R-:W-:Y:S01]  /*2230*/  IADD3 R10, P0, PT, R159.reuse, R10, RZ ;  /* 0x0000000a9f0a7210 */ /* 0x040fe20007f1e0ff */
[----:B------:R-:W4:Y:S01]  /*2240*/  LDCU.64 UR10, c[0x0][0x388] ;  /* 0x00007100ff0a77ac */ /* 0x000f220008000a00 */
[----:B------:R-:W-:Y:S01]  /*2250*/  IADD3 R22, P1, PT, R159, R22, RZ ;  /* 0x000000169f167210 */ /* 0x000fe20007f3e0ff */
[----:B------:R-:W5:Y:S01]  /*2260*/  @!P2 LDC.64 R4, c[0x0][0x398] ;  /* 0x0000e600ff04ab82 */ /* 0x000f620000000a00 */
[----:B------:R-:W-:Y:S01]  /*2270*/  LOP3.LUT R158, R11, 0x38, R18, 0xf8, !PT ;  /* 0x000000380b9e7812 */ /* 0x000fe200078ef812 */
[----:B------:R-:W-:Y:S01]  /*2280*/  IMAD.X R11, RZ, RZ, R9, P0 ;  /* 0x000000ffff0b7224 */ /* 0x000fe200000e0609 */
[----:B------:R-:W-:Y:S01]  /*2290*/  LOP3.LUT R133, R18, 0x1f8, RZ, 0xc0, !PT ;  /* 0x000001f812857812 */ /* 0x000fe200078ec0ff */
[----:B------:R-:W-:Y:S01]  /*22a0*/  IMAD.X R23, RZ, RZ, R8, P1 ;  /* 0x000000ffff177224 */ /* 0x000fe200008e0608 */
[----:B------:R-:W-:Y:S01]  /*22b0*/  SHF.R.U32.HI R186, RZ, 0x1, R184 ;  /* 0x00000001ffba7819 */ /* 0x000fe200000116b8 */
[C---:B------:R-:W-:Y:S01]  /*22c0*/  IMAD.WIDE.U32 R8, R12.reuse, R144, R10 ;  /* 0x000000900c087225 */ /* 0x040fe200078e000a */
[----:B------:R-:W-:Y:S01]  /*22d0*/  LOP3.LUT R133, R133, 0x38, R184, 0x78, !PT ;  /* 0x0000003885857812 */ /* 0x000fe200078e78b8 */
[----:B------:R-:W3:Y:S01]  /*22e0*/  @P2 LDC.64 R2, c[0x0][0x3b0] ;  /* 0x0000ec00ff022b82 */ /* 0x000ee20000000a00 */
[----:B------:R-:W-:Y:S01]  /*22f0*/  BSSY.RECONVERGENT B0, `(.L_x_2370) ;  /* 0x000003f000007945 */ /* 0x000fe20003800200 */
[----:B------:R-:W-:Y:S01]  /*2300*/  IMAD R205, R12, R145, R9 ;  /* 0x000000910ccd7224 */ /* 0x000fe200078e0209 */
[----:B-1----:R-:W-:Y:S01]  /*2310*/  LEA R204, P0, R8, UR4, 0x1 ;  /* 0x0000000408cc7c11 */ /* 0x002fe2000f8008ff */
[----:B------:R-:W-:Y:S01]  /*2320*/  IMAD.MOV.U32 R13, RZ, RZ, RZ ;  /* 0x000000ffff0d7224 */ /* 0x000fe200078e00ff */
[----:B------:R-:W-:Y:S01]  /*2330*/  LOP3.LUT R133, R133, 0x1e00, R18, 0xf8, !PT ;  /* 0x00001e0085857812 */ /* 0x000fe200078ef812 */
[----:B------:R-:W-:Y:S01]  /*2340*/  IMAD.WIDE.U32 R18, R12, R134, R22 ;  /* 0x000000860c127225 */ /* 0x000fe200078e0016 */
[----:B------:R-:W-:Y:S01]  /*2350*/  LEA.HI.X R205, R8, UR5, R205, 0x1, P0 ;  /* 0x0000000508cd7c11 */ /* 0x000fe200080f0ccd */
[----:B------:R-:W-:Y:S01]  /*2360*/  UMOV UR5, 0x400 ;  /* 0x0000040000057882 */ /* 0x000fe20000000000 */
[----:B------:R-:W-:Y:S01]  /*2370*/  LOP3.LUT R157, R159, 0x40, RZ, 0xfc, !PT ;  /* 0x000000409f9d7812 */ /* 0x000fe200078efcff */
[----:B------:R-:W-:Y:S01]  /*2380*/  IMAD R201, R12, R135, R19 ;  /* 0x000000870cc97224 */ /* 0x000fe200078e0213 */
[----:B------:R-:W-:Y:S01]  /*2390*/  SHF.R.S32.HI R19, RZ, 0x1f, R16 ;  /* 0x0000001fff137819 */ /* 0x000fe20000011410 */
[----:B--2---:R-:W-:Y:S01]  /*23a0*/  ULEA UR5, UR12, UR5, 0x18 ;  /* 0x000000050c057291 */ /* 0x004fe2000f8ec0ff */
[----:B----4-:R-:W-:Y:S01]  /*23b0*/  LEA R202, P1, R18, UR10, 0x1 ;  /* 0x0000000a12ca7c11 */ /* 0x010fe2000f8208ff */
[----:B------:R-:W-:Y:S01]  /*23c0*/  IMAD.WIDE.U32 R14, R15, 0x40, R12 ;  /* 0x000000400f0e7825 */ /* 0x000fe200078e000c */
[----:B------:R-:W-:-:S02]  /*23d0*/  LOP3.LUT R147, R159, 0x80, RZ, 0xfc, !PT ;  /* 0x000000809f937812 */ /* 0x000fc400078efcff */
[----:B------:R-:W-:Y:S01]  /*23e0*/  LEA.HI.X R201, R18, UR11, R201, 0x1, P1 ;  /* 0x0000000b12c97c11 */ /* 0x000fe200088f0cc9 */
[----:B-----5:R-:W-:Y:S01]  /*23f0*/  @!P2 IMAD.WIDE.U32 R20, R211, R4, RZ ;  /* 0x00000004d314a225 */ /* 0x020fe200078e00ff */
[----:B------:R-:W-:-:S03]  /*2400*/  LEA R133, R133, UR5, 0x1 ;  /* 0x0000000585857c11 */ /* 0x000fc6000f8e08ff */
[----:B------:R-:W-:Y:S02]  /*2410*/  @!P2 IMAD R5, R211, R5, R21 ;  /* 0x00000005d305a224 */ /* 0x000fe400078e0215 */
[----:B---3--:R-:W-:-:S04]  /*2420*/  @P2 IMAD.WIDE.U32 R10, R6, R2, RZ ;  /* 0x00000002060a2225 */ /* 0x008fc800078e00ff */
[----:B------:R-:W-:Y:S02]  /*2430*/  @!P2 IMAD.MOV.U32 R2, RZ, RZ, R20 ;  /* 0x000000ffff02a224 */ /* 0x000fe400078e0014 */
[----:B------:R-:W-:Y:S02]  /*2440*/  @P2 IMAD.MOV.U32 R2, RZ, RZ, R10 ;  /* 0x000000ffff022224 */ /* 0x000fe400078e000a */
[----:B------:R-:W-:Y:S01]  /*2450*/  @P2 IMAD R5, R6, R3, R11 ;  /* 0x0000000306052224 */ /* 0x000fe200078e020b */
[----:B------:R-:W-:Y:S01]  /*2460*/  LOP3.LUT R3, R186, 0x8, RZ, 0xc0, !PT ;  /* 0x00000008ba037812 */ /* 0x000fe200078ec0ff */
[----:B------:R-:W-:Y:S01]  /*2470*/  IMAD R19, R19, UR6, RZ ;  /* 0x0000000613137c24 */ /* 0x000fe2000f8e02ff */
[----:B------:R-:W-:Y:S02]  /*2480*/  IADD3 R4, P0, PT, R159, R2, RZ ;  /* 0x000000029f047210 */ /* 0x000fe40007f1e0ff */
[----:B------:R-:W-:Y:S01]  /*2490*/  LOP3.LUT R3, R158, R3, RZ, 0x3c, !PT ;  /* 0x000000039e037212 */ /* 0x000fe200078e3cff */
[----:B------:R-:W-:-:S02]  /*24a0*/  IMAD R19, R16, UR7, R19 ;  /* 0x0000000710137c24 */ /* 0x000fc4000f8e0213 */
        /* <DEDUP_REMOVED lines=34> */
.L_x_2372:
[----:B------:R3:W-:Y:S02]  /*26d0*/  STS.128 [R133+0x4000], RZ ;  /* 0x004000ff85007388 */ /* 0x0007e40000000c00 */
.L_x_2371:
[----:B------:R-:W-:Y:S05]  /*26e0*/  BSYNC.RECONVERGENT B0 ;  /* 0x0000000000007941 */ /* 0x000fea0003800200 */
.L_x_2370:
[----:B------:R-:W-:Y:S01]  /*26f0*/  IADD3 R11, PT, PT, R12, 0x10, RZ ;  /* 0x000000100c0b7810 */ /* 0x000fe20007ffe0ff */
[----:B------:R-:W-:Y:S03]  /*2700*/  BSSY.RECONVERGENT B0, `(.L_x_2373) ;  /* 0x0000024000007945 */ /* 0x000fe60003800200 */
[----:B------:R-:W-:-:S13]  /*2710*/  ISETP.GE.AND P0, PT, R11, R195, PT ;  /* 0x000000c30b00720c */ /* 0x000fda0003f06270 */
[----:B------:R-:W-:Y:S05]  /*2720*/  @P0 BRA `(.L_x_2374) ;  /* 0x0000000000840947 */ /* 0x000fea0003800000 */
[----:B------:R-:W4:Y:S01]  /*2730*/  LDCU.64 UR10, c[0x0][0x3b0] ;  /* 0x00007600ff0a77ac */ /* 0x000f220008000a00 */
[----:B-12---:R-:W-:Y:S01]  /*2740*/  IADD3 R5, P0, PT, R14, 0x10, RZ ;  /* 0x000000100e057810 */ /* 0x006fe20007f1e0ff */
[----:B------:R-:W-:Y:S01]  /*2750*/  IMAD.MOV.U32 R8, RZ, RZ, R16 ;  /* 0x000000ffff087224 */ /* 0x000fe200078e0010 */
[----:B------:R-:W-:Y:S01]  /*2760*/  MOV R9, R19 ;  /* 0x0000001300097202 */ /* 0x000fe20000000f00 */
[----:B------:R-:W1:Y:S02]  /*2770*/  LDCU UR4, c[0x0][0x440] ;  /* 0x00008800ff0477ac */ /* 0x000e640008000800 */
[----:B------:R-:W-:Y:S01]  /*2780*/  IMAD.X R2, RZ, RZ, R15, P0 ;  /* 0x000000ffff027224 */ /* 0x000fe200000e060f */
[----:B------:R-:W2:Y:S03]  /*2790*/  LDCU.64 UR6, c[0x0][0x380] ;  /* 0x00007000ff0677ac */ /* 0x000ea60008000a00 */
[----:B----4-:R-:W-:-:S02]  /*27a0*/  IMAD R2, R2, UR10, RZ ;  /* 0x0000000a02027c24 */ /* 0x010fc4000f8e02ff */
        /* <DEDUP_REMOVED lines=24> */
.L_x_2375:
[----:B------:R2:W-:Y:S02]  /*2930*/  STS.128 [R133+0x4800], RZ ;  /* 0x004800ff85007388 */ /* 0x0005e40000000c00 */
.L_x_2374:
[----:B------:R-:W-:Y:S05]  /*2940*/  BSYNC.RECONVERGENT B0 ;  /* 0x0000000000007941 */ /* 0x000fea0003800200 */
.L_x_2373:
        /* <DEDUP_REMOVED lines=36> */
.L_x_2378:
[----:B------:R2:W-:Y:S02]  /*2b90*/  STS.128 [R133+0x5000], RZ ;  /* 0x005000ff85007388 */ /* 0x0005e40000000c00 */
.L_x_2377:
[----:B------:R-:W-:Y:S05]  /*2ba0*/  BSYNC.RECONVERGENT B0 ;  /* 0x0000000000007941 */ /* 0x000fea0003800200 */
.L_x_2376:
[----:B-12-4-:R-:W-:Y:S01]  /*2bb0*/  IADD3 R5, PT, PT, R12, 0x30, RZ ;  /* 0x000000300c057810 */ /* 0x016fe20007ffe0ff */
[----:B------:R-:W-:Y:S03]  /*2bc0*/  BSSY.RECONVERGENT B0, `(.L_x_2379) ;  /* 0x0000023000007945 */ /* 0x000fe60003800200 */
[----:B------:R-:W-:-:S13]  /*2bd0*/  ISETP.GE.AND P0, PT, R5, R195, PT ;  /* 0x000000c30500720c */ /* 0x000fda0003f06270 */
[----:B------:R-:W-:Y:S05]  /*2be0*/  @P0 BRA `(.L_x_2380) ;  /* 0x0000000000800947 */ /* 0x000fea0003800000 */
[----:B------:R-:W1:Y:S01]  /*2bf0*/  LDCU.64 UR10, c[0x0][0x3b0] ;  /* 0x00007600ff0a77ac */ /* 0x000e620008000a00 */
[----:B------:R-:W-:Y:S01]  /*2c00*/  IADD3 R2, P0, PT, R14, 0x30, RZ ;  /* 0x000000300e027810 */ /* 0x000fe20007f1e0ff */
[----:B------:R-:W-:Y:S01]  /*2c10*/  IMAD.MOV.U32 R17, RZ, RZ, R19 ;  /* 0x000000ffff117224 */ /* 0x000fe200078e0013 */
[----:B------:R-:W2:Y:S03]  /*2c20*/  LDCU UR4, c[0x0][0x440] ;  /* 0x00008800ff0477ac */ /* 0x000ea60008000800 */
        /* <DEDUP_REMOVED lines=27> */
.L_x_2381:
[----:B------:R4:W-:Y:S02]  /*2de0*/  STS.128 [R133+0x5800], RZ ;  /* 0x005800ff85007388 */ /* 0x0009e40000000c00 */
.L_x_2380:
[----:B------:R-:W-:Y:S05]  /*2df0*/  BSYNC.RECONVERGENT B0 ;  /* 0x0000000000007941 */ /* 0x000fea0003800200 */
.L_x_2379:
        /* <DEDUP_REMOVED lines=30> */
.L_x_2384:
[----:B------:R1:W-:Y:S02]  /*2fe0*/  STS.128 [R133+0xa000], RZ ;  /* 0x00a000ff85007388 */ /* 0x0003e40000000c00 */
.L_x_2383:
[----:B------:R-:W-:Y:S05]  /*2ff0*/  BSYNC.RECONVERGENT B0 ;  /* 0x0000000000007941 */ /* 0x000fea0003800200 */
.L_x_2382:
        /* <DEDUP_REMOVED lines=27> */
.L_x_2387:
[----:B------:R1:W-:Y:S02]  /*31b0*/  STS.128 [R133+0xa800], RZ ;  /* 0x00a800ff85007388 */ /* 0x0003e40000000c00 */
.L_x_2386:
[----:B------:R-:W-:Y:S05]  /*31c0*/  BSYNC.RECONVERGENT B0 ;  /* 0x0000000000007941 */ /* 0x000fea0003800200 */
.L_x_2385:
        /* <DEDUP_REMOVED lines=25> */
.L_x_2390:
[----:B------:R1:W-:Y:S02]  /*3360*/  STS.128 [R133+0xb000], RZ ;  /* 0x00b000ff85007388 */ /* 0x0003e40000000c00 */
.L_x_2389:
[----:B------:R-:W-:Y:S05]  /*3370*/  BSYNC.RECONVERGENT B0 ;  /* 0x0000000000007941 */ /* 0x000fea0003800200 */
.L_x_2388:
        /* <DEDUP_REMOVED lines=30> */
.L_x_2393:
[----:B------:R1:W-:Y:S02]  /*3560*/  STS.128 [R133+0xb800], RZ ;  /* 0x00b800ff85007388 */ /* 0x0003e40000000c00 */
.L_x_2392:
[----:B------:R-:W-:Y:S05]  /*3570*/  BSYNC.RECONVERGENT B0 ;  /* 0x0000000000007941 */ /* 0x000fea0003800200 */
.L_x_2391:
[----:B------:R-:W0:Y:S01]  /*3580*/  LDGDEPBAR ;  /* 0x00000000000079af */ /* 0x000e220000000000 */
[----:B------:R-:W-:Y:S01]  /*3590*/  BSSY.RECONVERGENT B0, `(.L_x_2394) ;  /* 0x0000020000007945 */ /* 0x000fe20003800200 */
[----:B------:R-:W-:Y:S01]  /*35a0*/  IADD3 R88, PT, PT, R87, R88, -R7 ;  /* 0x0000005857587210 */ /* 0x000fe20007ffe807 */
        /* <DEDUP_REMOVED lines=25> */
.L_x_2396:
[----:B------:R1:W-:Y:S01]  /*3740*/  STS.128 [R133+0x10000], RZ ;  /* 0x010000ff85007388 */ /* 0x0003e20000000c00 */
[----:B------:R-:W-:Y:S05]  /*3750*/  BRA `(.L_x_2397) ;  /* 0x00000000000c7947 */ /* 0x000fea0003800000 */
.L_x_2395:
[----:B------:R1:W-:Y:S04]  /*3760*/  STS.128 [R133+0xc000], RZ ;  /* 0x00c000ff85007388 */ /* 0x0003e80000000c00 */
[----:B------:R1:W-:Y:S04]  /*3770*/  STS.128 [R133+0xe000], RZ ;  /* 0x00e000ff85007388 */ /* 0x0003e80000000c00 */
[----:B------:R1:W-:Y:S02]  /*3780*/  STS.128 [R133+0x10000], RZ ;  /* 0x010000ff85007388 */ /* 0x0003e40000000c00 */
.L_x_2397:
[----:B------:R-:W-:Y:S05]  /*3790*/  BSYNC.RECONVERGENT B0 ;  /* 0x0000000000007941 */ /* 0x000fea0003800200 */
.L_x_2394:
        /* <DEDUP_REMOVED lines=30> */
.L_x_2400:
[----:B------:R1:W-:Y:S02]  /*3980*/  STS.128 [R133+0x10800], RZ ;  /* 0x010800ff85007388 */ /* 0x0003e40000000c00 */
.L_x_2399:
[----:B------:R-:W-:Y:S05]  /*3990*/  BSYNC.RECONVERGENT B0 ;  /* 0x0000000000007941 */ /* 0x000fea0003800200 */
.L_x_2398:
        /* <DEDUP_REMOVED lines=28> */
.L_x_2403:
[----:B------:R1:W-:Y:S02]  /*3b60*/  STS.128 [R133+0x11000], RZ ;  /* 0x011000ff85007388 */ /* 0x0003e40000000c00 */
.L_x_2402:
[----:B------:R-:W-:Y:S05]  /*3b70*/  BSYNC.RECONVERGENT B0 ;  /* 0x0000000000007941 */ /* 0x000fea0003800200 */
.L_x_2401:
[----:B------:R-:W-:Y:S01]  /*3b80*/  ISETP.GE.AND P0, PT, R5, R4, PT ;  /* 0x000000040500720c */ /* 0x000fe20003f06270 */
[----:B------:R-:W-:Y:S01]  /*3b90*/  BSSY.RECONVERGENT B0, `(.L_x_2404) ;  /* 0x0000022000007945 */ /* 0x000fe20003800200 */
[----:B------:R-:W-:Y:S01]  /*3ba0*/  SHF.R.U32.HI R89, RZ, 0x2, R184 ;  /* 0x00000002ff597819 */ /* 0x000fe200000116b8 */
[----:B------:R-:W-:Y:S01]  /*3bb0*/  IMAD.IADD R6, R3, 0x1, R6 ;  /* 0x0000000103067824 */ /* 0x000fe200078e0206 */
[----:B------:R-:W-:Y:S02]  /*3bc0*/  SHF.R.U32.HI R4, RZ, 0x4, R184 ;  /* 0x00000004ff047819 */ /* 0x000fe400000116b8 */
[----:B------:R-:W-:Y:S02]  /*3bd0*/  LOP3.LUT R7, R184, 0x8, RZ, 0xc0, !PT ;  /* 0x00000008b8077812 */ /* 0x000fe400078ec0ff */
[----:B------:R-:W-:-:S05]  /*3be0*/  LOP3.LUT R89, R89, 0x7, RZ, 0xc0, !PT ;  /* 0x0000000759597812 */ /* 0x000fca00078ec0ff */
        /* <DEDUP_REMOVED lines=27> */
.L_x_2406:
[----:B------:R1:W-:Y:S02]  /*3da0*/  STS.128 [R133+0x11800], RZ ;  /* 0x011800ff85007388 */ /* 0x0003e40000000c00 */
.L_x_2405:
[----:B------:R-:W-:Y:S05]  /*3db0*/  BSYNC.RECONVERGENT B0 ;  /* 0x0000000000007941 */ /* 0x000fea0003800200 */
.L_x_2404:
[----:B------:R-:W-:Y:S01]  /*3dc0*/  IMAD.SHL.U32 R4, R4, 0x400, RZ ;  /* 0x0000040004047824 */ /* 0x000fe200078e00ff */
[----:B------:R-:W-:Y:S01]  /*3dd0*/  LOP3.LUT R146, R158, R7, RZ, 0x3c, !PT ;  /* 0x000000079e927212 */ /* 0x000fe200078e3cff */
[----:B------:R-:W-:Y:S01]  /*3de0*/  IMAD.MOV.U32 R182, RZ, RZ, 0x20 ;  /* 0x00000020ffb67424 */ /* 0x000fe200078e00ff */
[----:B------:R-:W-:Y:S01]  /*3df0*/  LEA R99, R6, UR5, 0x1 ;  /* 0x0000000506637c11 */ /* 0x000fe2000f8e08ff */
[----:B------:R-:W-:Y:S01]  /*3e00*/  IMAD.MOV.U32 R156, RZ, RZ, 0x40 ;  /* 0x00000040ff9c7424 */ /* 0x000fe200078e00ff */
[----:B------:R-:W-:Y:S01]  /*3e10*/  LOP3.LUT R5, R4, 0x400, RZ, 0xc0, !PT ;  /* 0x0000040004057812 */ /* 0x000fe200078ec0ff */
[----:B------:R-:W0:Y:S01]  /*3e20*/  LDGDEPBAR ;  /* 0x00000000000079af */ /* 0x000e220000000000 */
[C---:B------:R-:W-:Y:S02]  /*3e30*/  LOP3.LUT P0, RZ, R184.reuse, 0x2, RZ, 0xc0, !PT ;  /* 0x00000002b8ff7812 */ /* 0x040fe4000780c0ff */
[----:B------:R-:W-:Y:S01]  /*3e40*/  LOP3.LUT P2, RZ, R184, 0x4, RZ, 0xc0, !PT ;  /* 0x00000004b8ff7812 */ /* 0x000fe2000784c0ff */
[----:B------:R-:W-:Y:S01]  /*3e50*/  IMAD R98, R146, 0x2, R5 ;  /* 0x0000000292627824 */ /* 0x000fe200078e0205 */
[----:B------:R-:W-:Y:S01]  /*3e60*/  LDSM.16.M88.4 R72, [R99] ;  /* 0x000000006348783b */ /* 0x000fe20000000200 */
[----:B------:R-:W-:-:S02]  /*3e70*/  SEL R84, R182, 0xffffffe0, !P0 ;  /* 0xffffffe0b6547807 */ /* 0x000fc40004000000 */
[----:B------:R-:W-:Y:S01]  /*3e80*/  VIADD R95, R98, UR5 ;  /* 0x00000005625f7c36 */ /* 0x000fe20008000000 */
[----:B------:R-:W5:Y:S01]  /*3e90*/  LDSM.16.M88.4 R44, [R98+UR5+0x6000] ;  /* 0x00600005622c783b */ /* 0x000f620008000200 */
[----:B------:R-:W-:Y:S01]  /*3ea0*/  SEL R156, R156, 0xffffffc0, !P2 ;  /* 0xffffffc09c9c7807 */ /* 0x000fe20005000000 */
[--C-:B------:R-:W-:Y:S01]  /*3eb0*/  IMAD.IADD R96, R99, 0x1, R84.reuse ;  /* 0x0000000163607824 */ /* 0x100fe200078e0254 */
[----:B------:R-:W-:Y:S01]  /*3ec0*/  ISETP.GT.AND P1, PT, R161, R200, PT ;  /* 0x000000c8a100720c */ /* 0x000fe20003f24270 */
[----:B------:R-:W-:Y:S01]  /*3ed0*/  IMAD.IADD R94, R95, 0x1, R84 ;  /* 0x000000015f5e7824 */ /* 0x000fe200078e0254 */
[----:B------:R-:W3:Y:S01]  /*3ee0*/  LDSM.16.M88.4 R36, [R98+UR5+0x6800] ;  /* 0x006800056224783b */ /* 0x000ee20008000200 */
[--C-:B------:R-:W-:Y:S02]  /*3ef0*/  IMAD.IADD R97, R99, 0x1, R156.reuse ;  /* 0x0000000163617824 */ /* 0x100fe400078e029c */
[----:B------:R-:W-:Y:S01]  /*3f00*/  IMAD.IADD R95, R95, 0x1, R156 ;  /* 0x000000015f5f7824 */ /* 0x000fe200078e029c */
[----:B------:R-:W4:Y:S01]  /*3f10*/  LDSM.16.M88.4 R28, [R98+UR5+0x7000] ;  /* 0x00700005621c783b */ /* 0x000f220008000200 */
[----:B------:R-:W-:-:S02]  /*3f20*/  IMAD.IADD R93, R84, 0x1, R97 ;  /* 0x00000001545d7824 */ /* 0x000fc400078e0261 */
[----:B------:R-:W-:Y:S01]  /*3f30*/  IMAD.IADD R91, R84, 0x1, R95 ;  /* 0x00000001545b7824 */ /* 0x000fe200078e025f */
[----:B------:R-:W4:Y:S04]  /*3f40*/  LDSM.16.M88.4 R20, [R98+UR5+0x7800] ;  /* 0x007800056214783b */ /* 0x000f280008000200 */
[----:B-1----:R-:W-:Y:S04]  /*3f50*/  LDSM.16.M88.4 R8, [R96] ;  /* 0x000000006008783b */ /* 0x002fe80000000200 */
[----:B------:R-:W1:Y:S04]  /*3f60*/  LDSM.16.M88.4 R16, [R94+0x6000] ;  /* 0x006000005e10783b */ /* 0x000e680000000200 */
[----:B--2---:R-:W2:Y:S04]  /*3f70*/  LDSM.16.M88.4 R12, [R94+0x6800] ;  /* 0x006800005e0c783b */ /* 0x004ea80000000200 */
[----:B------:R-:W2:Y:S04]  /*3f80*/  LDSM.16.M88.4 R4, [R94+0x7000] ;  /* 0x007000005e04783b */ /* 0x000ea80000000200 */
[----:B------:R-:W2:Y:S04]  /*3f90*/  LDSM.16.M88.4 R64, [R94+0x7800] ;  /* 0x007800005e40783b */ /* 0x000ea80000000200 */
[----:B------:R-:W-:Y:S01]  /*3fa0*/  LDSM.16.M88.4 R60, [R95+0x6000] ;  /* 0x006000005f3c783b */ /* 0x000fe20000000200 */
[C---:B-----5:R-:W-:Y:S03]  /*3fb0*/  HMMA.16816.F32.BF16 R48, R72.reuse, R44, RZ ;  /* 0x0000002c4830723c */ /* 0x060fe600000418ff */
[----:B------:R-:W-:Y:S04]  /*3fc0*/  LDSM.16.M88.4 R56, [R95+0x6800] ;  /* 0x006800005f38783b */ /* 0x000fe80000000200 */
[----:B------:R-:W-:Y:S01]  /*3fd0*/  LDSM.16.M88.4 R52, [R95+0x7000] ;  /* 0x007000005f34783b */ /* 0x000fe20000000200 */
[C---:B------:R-:W-:Y:S03]  /*3fe0*/  HMMA.16816.F32.BF16 R44, R72.reuse, R46, RZ ;  /* 0x0000002e482c723c */ /* 0x040fe600000418ff */
[----:B------:R-:W-:Y:S04]  /*3ff0*/  LDSM.16.M88.4 R68, [R91+0x7000] ;  /* 0x007000005b44783b */ /* 0x000fe80000000200 */
[----:B------:R-:W-:Y:S01]  /*4000*/  LDSM.16.M88.4 R80, [R95+0x8000] ;  /* 0x008000005f50783b */ /* 0x000fe20000000200 */
[C---:B---3--:R-:W-:Y:S03]  /*4010*/  HMMA.16816.F32.BF16 R40, R72.reuse, R36, RZ ;  /* 0x000000244828723c */ /* 0x048fe600000418ff */
        /* <DEDUP_REMOVED lines=10> */
[C---:B--2---:R-:W-:Y:S08]  /*40c0*/  HMMA.16816.F32.BF16 R40, R8.reuse, R12, R40 ;  /* 0x0000000c0828723c */ /* 0x044ff00000041828 */
        /* <DEDUP_REMOVED lines=69> */
[----:B------:R-:W-:Y:S07]  /*4520*/  LDSM.16.M88.4 R56, [R98+UR5+0xa800] ;  /* 0x00a800056238783b */ /* 0x000fee0008000200 */
[C---:B---3--:R-:W-:Y:S08]  /*4530*/  HMMA.16816.F32.BF16 R24, R20.reuse, R52, R24 ;  /* 0x000000341418723c */ /* 0x048ff00000041818 */
[----:B------:R-:W-:Y:S01]  /*4540*/  HMMA.16816.F32.BF16 R72, R20, R54, R72 ;  /* 0x000000361448723c */ /* 0x000fe20000041848 */
[----:B------:R-:W3:Y:S04]  /*4550*/  LDSM.16.M88.4 R52, [R98+UR5+0xb000] ;  /* 0x00b000056234783b */ /* 0x000ee80008000200 */
[----:B------:R-:W5:Y:S03]  /*4560*/  LDSM.16.M88.4 R20, [R98+UR5+0xb800] ;  /* 0x00b800056214783b */ /* 0x000f660008000200 */
        /* <DEDUP_REMOVED lines=8> */
[----:B------:R-:W-:Y:S07]  /*45f0*/  LDSM.16.M88.4 R12, [R94+0xa000] ;  /* 0x00a000005e0c783b */ /* 0x000fee0000000200 */
[C---:B----4-:R-:W-:Y:S08]  /*4600*/  HMMA.16816.F32.BF16 R24, R4.reuse, R8, R24 ;  /* 0x000000080418723c */ /* 0x050ff00000041818 */
[----:B------:R-:W-:Y:S01]  /*4610*/  HMMA.16816.F32.BF16 R72, R4, R10, R72 ;  /* 0x0000000a0448723c */ /* 0x000fe20000041848 */
[----:B------:R-:W1:Y:S04]  /*4620*/  LDSM.16.M88.4 R4, [R94+0xb000] ;  /* 0x00b000005e04783b */ /* 0x000e680000000200 */
[----:B------:R-:W2:Y:S03]  /*4630*/  LDSM.16.M88.4 R8, [R94+0xa800] ;  /* 0x00a800005e08783b */ /* 0x000ea60000000200 */
[C---:B---3--:R-:W-:Y:S08]  /*4640*/  HMMA.16816.F32.BF16 R32, R16.reuse, R52, R32 ;  /* 0x000000341020723c */ /* 0x048ff00000041820 */
[C---:B------:R-:W-:Y:S01]  /*4650*/  HMMA.16816.F32.BF16 R28, R16.reuse, R54, R28 ;  /* 0x00000036101c723c */ /* 0x040fe2000004181c */
[----:B------:R-:W3:Y:S07]  /*4660*/  LDSM.16.M88.4 R52, [R95+0xb800] ;  /* 0x00b800005f34783b */ /* 0x000eee0000000200 */
[C---:B-----5:R-:W-:Y:S08]  /*4670*/  HMMA.16816.F32.BF16 R24, R16.reuse, R20, R24 ;  /* 0x000000141018723c */ /* 0x060ff00000041818 */
[C---:B------:R-:W-:Y:S08]  /*4680*/  HMMA.16816.F32.BF16 R48, R16.reuse, R60, R48 ;  /* 0x0000003c1030723c */ /* 0x040ff00000041830 */
[C---:B------:R-:W-:Y:S01]  /*4690*/  HMMA.16816.F32.BF16 R44, R16.reuse, R62, R44 ;  /* 0x0000003e102c723c */ /* 0x040fe2000004182c */
[----:B------:R-:W4:Y:S07]  /*46a0*/  LDSM.16.M88.4 R60, [R95+0xa800] ;  /* 0x00a800005f3c783b */ /* 0x000f2e0000000200 */
[C---:B------:R-:W-:Y:S08]  /*46b0*/  HMMA.16816.F32.BF16 R40, R16.reuse, R56, R40 ;  /* 0x000000381028723c */ /* 0x040ff00000041828 */
[C---:B------:R-:W-:Y:S01]  /*46c0*/  HMMA.16816.F32.BF16 R36, R16.reuse, R58, R36 ;  /* 0x0000003a1024723c */ /* 0x040fe20000041824 */
[----:B------:R-:W5:Y:S07]  /*46d0*/  LDSM.16.M88.4 R56, [R95+0xb000] ;  /* 0x00b000005f38783b */ /* 0x000f6e0000000200 */
[----:B------:R-:W-:Y:S01]  /*46e0*/  HMMA.16816.F32.BF16 R72, R16, R22, R72 ;  /* 0x000000161048723c */ /* 0x000fe20000041848 */
[----:B------:R-:W-:Y:S04]  /*46f0*/  LDSM.16.M88.4 R20, [R93+0x4000] ;  /* 0x004000005d14783b */ /* 0x000fe80000000200 */
[----:B------:R-:W-:Y:S03]  /*4700*/  LDSM.16.M88.4 R16, [R91+0xa000] ;  /* 0x00a000005b10783b */ /* 0x000fe60000000200 */
[C---:B-1----:R-:W-:Y:S08]  /*4710*/  HMMA.16816.F32.BF16 R32, R76.reuse, R4, R32 ;  /* 0x000000044c20723c */ /* 0x042ff00000041820 */
[C---:B------:R-:W-:Y:S01]  /*4720*/  HMMA.16816.F32.BF16 R28, R76.reuse, R6, R28 ;  /* 0x000000064c1c723c */ /* 0x040fe2000004181c */
[----:B------:R-:W1:Y:S07]  /*4730*/  LDSM.16.M88.4 R4, [R91+0xb800] ;  /* 0x00b800005b04783b */ /* 0x000e6e0000000200 */
[C---:B------:R-:W-:Y:S08]  /*4740*/  HMMA.16816.F32.BF16 R24, R76.reuse, R80, R24 ;  /* 0x000000504c18723c */ /* 0x040ff00000041818 */
[C---:B------:R-:W-:Y:S08]  /*4750*/  HMMA.16816.F32.BF16 R48, R76.reuse, R12, R48 ;  /* 0x0000000c4c30723c */ /* 0x040ff00000041830 */
[C---:B------:R-:W-:Y:S01]  /*4760*/  HMMA.16816.F32.BF16 R44, R76.reuse, R14, R44 ;  /* 0x0000000e4c2c723c */ /* 0x040fe2000004182c */
[----:B------:R-:W1:Y:S07]  /*4770*/  LDSM.16.M88.4 R12, [R91+0xa800] ;  /* 0x00a800005b0c783b */ /* 0x000e6e0000000200 */
[C---:B--2---:R-:W-:Y:S08]  /*4780*/  HMMA.16816.F32.BF16 R40, R76.reuse, R8, R40 ;  /* 0x000000084c28723c */ /* 0x044ff00000041828 */
[----:B------:R-:W-:Y:S01]  /*4790*/  HMMA.16816.F32.BF16 R36, R76, R10, R36 ;  /* 0x0000000a4c24723c */ /* 0x000fe20000041824 */
[----:B------:R-:W2:Y:S01]  /*47a0*/  LDSM.16.M88.4 R8, [R91+0xb000] ;  /* 0x00b000005b08783b */ /* 0x000ea20000000200 */
[----:B------:R-:W-:-:S06]  /*47b0*/  DEPBAR.LE SB0, 0x0 ;  /* 0x000080000000791a */ /* 0x000fcc0000000000 */
[----:B------:R-:W-:Y:S08]  /*47c0*/  HMMA.16816.F32.BF16 R72, R76, R82, R72 ;  /* 0x000000524c48723c */ /* 0x000ff00000041848 */
[C---:B---3--:R-:W-:Y:S08]  /*47d0*/  HMMA.16816.F32.BF16 R24, R68.reuse, R52, R24 ;  /* 0x000000344418723c */ /* 0x048ff00000041818 */
[C---:B------:R-:W-:Y:S08]  /*47e0*/  HMMA.16816.F32.BF16 R48, R68.reuse, R64, R48 ;  /* 0x000000404430723c */ /* 0x040ff00000041830 */
[C---:B------:R-:W-:Y:S08]  /*47f0*/  HMMA.16816.F32.BF16 R44, R68.reuse, R66, R44 ;  /* 0x00000042442c723c */ /* 0x040ff0000004182c */
[C---:B----4-:R-:W-:Y:S08]  /*4800*/  HMMA.16816.F32.BF16 R40, R68.reuse, R60, R40 ;  /* 0x0000003c4428723c */ /* 0x050ff00000041828 */
[C---:B------:R-:W-:Y:S08]  /*4810*/  HMMA.16816.F32.BF16 R36, R68.reuse, R62, R36 ;  /* 0x0000003e4424723c */ /* 0x040ff00000041824 */
[C---:B-----5:R-:W-:Y:S08]  /*4820*/  HMMA.16816.F32.BF16 R32, R68.reuse, R56, R32 ;  /* 0x000000384420723c */ /* 0x060ff00000041820 */
[C---:B------:R-:W-:Y:S08]  /*4830*/  HMMA.16816.F32.BF16 R28, R68.reuse, R58, R28 ;  /* 0x0000003a441c723c */ /* 0x040ff0000004181c */
[----:B------:R-:W-:Y:S08]  /*4840*/  HMMA.16816.F32.BF16 R72, R68, R54, R72 ;  /* 0x000000364448723c */ /* 0x000ff00000041848 */
[----:B-1----:R-:W-:Y:S01]  /*4850*/  HMMA.16816.F32.BF16 R24, R20, R4, R24 ;  /* 0x000000041418723c */ /* 0x002fe20000041818 */
[----:B------:R-:W-:-:S04]  /*4860*/  LOP3.LUT R4, R186, 0x1f0, RZ, 0xc0, !PT ;  /* 0x000001f0ba047812 */ /* 0x000fc800078ec0ff */
[----:B------:R-:W-:-:S03]  /*4870*/  IADD3 R89, PT, PT, R89, R4, R92 ;  /* 0x0000000459597210 */ /* 0x000fc60007ffe05c */
[C---:B------:R-:W-:Y:S01]  /*4880*/  HMMA.16816.F32.BF16 R48, R20.reuse, R16, R48 ;  /* 0x000000101430723c */ /* 0x040fe20000041830 */
[C---:B------:R-:W-:Y:S02]  /*4890*/  IADD3 R88, PT, PT, R89.reuse, 0x1, R88 ;  /* 0x0000000159587810 */ /* 0x040fe40007ffe058 */
[-C--:B------:R-:W-:Y:S02]  /*48a0*/  IADD3 R90, PT, PT, R89, R87.reuse, -R90 ;  /* 0x00000057595a7210 */ /* 0x080fe40007ffe85a */
[C---:B------:R-:W-:Y:S02]  /*48b0*/  VIMNMX R198, PT, PT, R88.reuse, R87, PT ;  /* 0x0000005758c67248 */ /* 0x040fe40003fe0100 */
[----:B------:R-:W-:Y:S01]  /*48c0*/  VIADDMNMX R196, R88, 0x8, R87, PT ;  /* 0x0000000858c47846 */ /* 0x000fe20003800157 */
[----:B------:R-:W-:Y:S01]  /*48d0*/  HMMA.16816.F32.BF16 R44, R20, R18, R44 ;  /* 0x00000012142c723c */ /* 0x000fe2000004182c */
[----:B------:R-:W-:Y:S02]  /*48e0*/  VIMNMX R199, PT, PT, RZ, R90, !PT ;  /* 0x0000005affc77248 */ /* 0x000fe40007fe0100 */
[----:B------:R-:W-:-:S05]  /*48f0*/  VIADDMNMX R197, R90, 0x8, RZ, !PT ;  /* 0x000000085ac57846 */ /* 0x000fca00078001ff */
[C---:B------:R-:W-:Y:S08]  /*4900*/  HMMA.16816.F32.BF16 R40, R20.reuse, R12, R40 ;  /* 0x0000000c1428723c */ /* 0x040ff00000041828 */
[C---:B------:R-:W-:Y:S08]  /*4910*/  HMMA.16816.F32.BF16 R36, R20.reuse, R14, R36 ;  /* 0x0000000e1424723c */ /* 0x040ff00000041824 */
[C---:B--2---:R-:W-:Y:S08]  /*4920*/  HMMA.16816.F32.BF16 R32, R20.reuse, R8, R32 ;  /* 0x000000081420723c */ /* 0x044ff00000041820 */
[C---:B------:R-:W-:Y:S08]  /*4930*/  HMMA.16816.F32.BF16 R28, R20.reuse, R10, R28 ;  /* 0x0000000a141c723c */ /* 0x040ff0000004181c */
        /* <DEDUP_REMOVED lines=14> */
.L_x_2408:
        /* <DEDUP_REMOVED lines=59> */
.L_x_2409:
        /* <DEDUP_REMOVED lines=76> */
.L_x_2407:
[----:B------:R-:W-:Y:S01]  /*5290*/  IMAD.SHL.U32 R181, R184, 0x2, RZ ;  /* 0x00000002b8b57824 */ /* 0x000fe200078e00ff */
[----:B------:R-:W1:Y:S04]  /*52a0*/  LDCU UR4, c[0x0][0x45c] ;  /* 0x00008b80ff0477ac */ /* 0x000e680008000800 */
[----:B------:R-:W-:-:S04]  /*52b0*/  LOP3.LUT R181, R181, 0x6, RZ, 0xc0, !PT ;  /* 0x00000006b5b57812 */ /* 0x000fc800078ec0ff */
[----:B------:R-:W-:-:S04]  /*52c0*/  LOP3.LUT R21, R2, R181, RZ, 0xfc, !PT ;  /* 0x000000b502157212 */ /* 0x000fc800078efcff */
[CC--:B------:R-:W-:Y:S01]  /*52d0*/  ISETP.GE.AND P4, PT, R21.reuse, R199.reuse, PT ;  /* 0x000000c71500720c */ /* 0x0c0fe20003f86270 */
[C---:B------:R-:W-:Y:S01]  /*52e0*/  VIADD R22, R21.reuse, 0x1 ;  /* 0x0000000115167836 */ /* 0x040fe20000000000 */
[CC--:B------:R-:W-:Y:S01]  /*52f0*/  ISETP.GE.AND P6, PT, R21.reuse, R198.reuse, PT ;  /* 0x000000c61500720c */ /* 0x0c0fe20003fc6270 */
[C---:B------:R-:W-:Y:S01]  /*5300*/  VIADD R19, R21.reuse, 0x8 ;  /* 0x0000000815137836 */ /* 0x040fe20000000000 */
[----:B------:R-:W-:Y:S01]  /*5310*/  FSEL R52, R48, -INF , P4 ;  /* 0xff80000030347808 */ /* 0x000fe20002000000 */
[C---:B------:R-:W-:Y:S01]  /*5320*/  VIADD R18, R21.reuse, 0x9 ;  /* 0x0000000915127836 */ /* 0x040fe20000000000 */
[CC--:B------:R-:W-:Y:S01]  /*5330*/  ISETP.GE.AND P1, PT, R22.reuse, R199.reuse, PT ;  /* 0x000000c71600720c */ /* 0x0c0fe20003f26270 */
[C---:B------:R-:W-:Y:S01]  /*5340*/  VIADD R12, R21.reuse, 0x10 ;  /* 0x00000010150c7836 */ /* 0x040fe20000000000 */
[-C--:B------:R-:W-:Y:S01]  /*5350*/  ISETP.GE.AND P4, PT, R22, R198.reuse, PT ;  /* 0x000000c61600720c */ /* 0x080fe20003f86270 */
[----:B--2---:R-:W-:Y:S01]  /*5360*/  VIADD R4, R21, 0x11 ;  /* 0x0000001115047836 */ /* 0x004fe20000000000 */
[----:B------:R-:W-:Y:S01]  /*5370*/  FSEL R48, R49, -INF , P1 ;  /* 0xff80000031307808 */ /* 0x000fe20000800000 */
[----:B------:R-:W-:Y:S01]  /*5380*/  VIADD R11, R21, 0x18 ;  /* 0x00000018150b7836 */ /* 0x000fe20000000000 */
[-C--:B------:R-:W-:Y:S01]  /*5390*/  ISETP.GE.AND P1, PT, R19, R199.reuse, PT ;  /* 0x000000c71300720c */ /* 0x080fe20003f26270 */
[C---:B------:R-:W-:Y:S01]  /*53a0*/  VIADD R8, R21.reuse, 0x19 ;  /* 0x0000001915087836 */ /* 0x040fe20000000000 */
[----:B------:R-:W-:Y:S01]  /*53b0*/  FSEL R48, R48, -INF , !P4 ;  /* 0xff80000030307808 */ /* 0x000fe20006000000 */
[C---:B------:R-:W-:Y:S01]  /*53c0*/  VIADD R5, R21.reuse, 0x20 ;  /* 0x0000002015057836 */ /* 0x040fe20000000000 */
[-C--:B------:R-:W-:Y:S01]  /*53d0*/  ISETP.GE.AND P4, PT, R18, R199.reuse, PT ;  /* 0x000000c71200720c */ /* 0x080fe20003f86270 */
[C---:B------:R-:W-:Y:S01]  /*53e0*/  VIADD R2, R21.reuse, 0x21 ;  /* 0x0000002115027836 */ /* 0x040fe20000000000 */
[----:B------:R-:W-:Y:S01]  /*53f0*/  FSEL R44, R44, -INF , P1 ;  /* 0xff8000002c2c7808 */ /* 0x000fe20000800000 */
[C---:B------:R-:W-:Y:S01]  /*5400*/  VIADD R7, R21.reuse, 0x28 ;  /* 0x0000002815077836 */ /* 0x040fe20000000000 */
[----:B------:R-:W-:Y:S01]  /*5410*/  ISETP.GE.AND P1, PT, R18, R198, PT ;  /* 0x000000c61200720c */ /* 0x000fe20003f26270 */
[----:B------:R-:W-:Y:S01]  /*5420*/  VIADD R9, R21, 0x29 ;  /* 0x0000002915097836 */ /* 0x000fe20000000000 */
[----:B------:R-:W-:Y:S01]  /*5430*/  FSEL R6, R45, -INF , P4 ;  /* 0xff8000002d067808 */ /* 0x000fe20002000000 */
[C---:B------:R-:W-:Y:S01]  /*5440*/  VIADD R15, R21.reuse, 0x31 ;  /* 0x00000031150f7836 */ /* 0x040fe20000000000 */
[-C--:B------:R-:W-:Y:S01]  /*5450*/  ISETP.GE.AND P4, PT, R12, R199.reuse, PT ;  /* 0x000000c70c00720c */ /* 0x080fe20003f86270 */
[C---:B------:R-:W-:Y:S01]  /*5460*/  VIADD R13, R21.reuse, 0x30 ;  /* 0x00000030150d7836 */ /* 0x040fe20000000000 */
[----:B------:R-:W-:Y:S01]  /*5470*/  FSEL R6, R6, -INF , !P1 ;  /* 0xff80000006067808 */ /* 0x000fe20004800000 */
[----:B------:R-:W-:Y:S01]  /*5480*/  VIADD R17, R21, 0x38 ;  /* 0x0000003815117836 */ /* 0x000fe20000000000 */
[----:B------:R-:W-:-:S02]  /*5490*/  ISETP.GE.AND P1, PT, R4, R199, PT ;  /* 0x000000c70400720c */ /* 0x000fc40003f26270 */
[----:B------:R-:W-:Y:S02]  /*54a0*/  FSEL R16, R40, -INF , P4 ;  /* 0xff80000028107808 */ /* 0x000fe40002000000 */
[----:B------:R-:W-:Y:S02]  /*54b0*/  ISETP.GE.AND P4, PT, R4, R198, PT ;  /* 0x000000c60400720c */ /* 0x000fe40003f86270 */
[----:B------:R-:W-:Y:S02]  /*54c0*/  FSEL R14, R41, -INF , P1 ;  /* 0xff800000290e7808 */ /* 0x000fe40000800000 */
[-C--:B------:R-:W-:Y:S02]  /*54d0*/  ISETP.GE.AND P1, PT, R11, R199.reuse, PT ;  /* 0x000000c70b00720c */ /* 0x080fe40003f26270 */
[----:B------:R-:W-:Y:S02]  /*54e0*/  FSEL R14, R14, -INF , !P4 ;  /* 0xff8000000e0e7808 */ /* 0x000fe40006000000 */
[----:B------:R-:W-:-:S02]  /*54f0*/  ISETP.GE.AND P4, PT, R8, R199, PT ;  /* 0x000000c70800720c */ /* 0x000fc40003f86270 */
[----:B------:R-:W-:Y:S02]  /*5500*/  FSEL R20, R36, -INF , P1 ;  /* 0xff80000024147808 */ /* 0x000fe40000800000 */
[----:B------:R-:W-:Y:S02]  /*5510*/  ISETP.GE.AND P1, PT, R8, R198, PT ;  /* 0x000000c60800720c */ /* 0x000fe40003f26270 */
[----:B------:R-:W-:Y:S02]  /*5520*/  FSEL R10, R37, -INF , P4 ;  /* 0xff800000250a7808 */ /* 0x000fe40002000000 */
[-C--:B------:R-:W-:Y:S02]  /*5530*/  ISETP.GE.AND P4, PT, R5, R199.reuse, PT ;  /* 0x000000c70500720c */ /* 0x080fe40003f86270 */
[----:B------:R-:W-:Y:S02]  /*5540*/  FSEL R10, R10, -INF , !P1 ;  /* 0xff8000000a0a7808 */ /* 0x000fe40004800000 */
[----:B------:R-:W-:-:S02]  /*5550*/  ISETP.GE.AND P1, PT, R2, R199, PT ;  /* 0x000000c70200720c */ /* 0x000fc40003f26270 */
[----:B------:R-:W-:Y:S02]  /*5560*/  FSEL R52, R52, -INF , !P6 ;  /* 0xff80000034347808 */ /* 0x000fe40007000000 */
[-C--:B------:R-:W-:Y:S02]  /*5570*/  ISETP.GE.AND P6, PT, R19, R198.reuse, PT ;  /* 0x000000c61300720c */ /* 0x080fe40003fc6270 */
[----:B------:R-:W-:Y:S02]  /*5580*/  FSEL R32, R32, -INF , P4 ;  /* 0xff80000020207808 */ /* 0x000fe40002000000 */
[----:B------:R-:W-:Y:S02]  /*5590*/  ISETP.GE.AND P4, PT, R2, R198, PT ;  /* 0x000000c60200720c */ /* 0x000fe40003f86270 */
[----:B------:R-:W-:Y:S02]  /*55a0*/  FSEL R33, R33, -INF , P1 ;  /* 0xff80000021217808 */ /* 0x000fe40000800000 */
[----:B------:R-:W-:-:S02]  /*55b0*/  FSEL R44, R44, -INF , !P6 ;  /* 0xff8000002c2c7808 */ /* 0x000fc40007000000 */
[-C--:B------:R-:W-:Y:S02]  /*55c0*/  ISETP.GE.AND P6, PT, R12, R198.reuse, PT ;  /* 0x000000c60c00720c */ /* 0x080fe40003fc6270 */
[-C--:B------:R-:W-:Y:S02]  /*55d0*/  ISETP.GE.AND P1, PT, R7, R199.reuse, PT ;  /* 0x000000c70700720c */ /* 0x080fe40003f26270 */
[----:B------:R-:W-:Y:S02]  /*55e0*/  FSEL R226, R33, -INF , !P4 ;  /* 0xff80000021e27808 */ /* 0x000fe40006000000 */
[----:B------:R-:W-:Y:S02]  /*55f0*/  ISETP.GE.AND P4, PT, R9, R199, PT ;  /* 0x000000c70900720c */ /* 0x000fe40003f86270 */
[----:B------:R-:W-:Y:S02]  /*5600*/  FSEL R16, R16, -INF , !P6 ;  /* 0xff80000010107808 */ /* 0x000fe40007000000 */
[----:B------:R-:W-:-:S02]  /*5610*/  ISETP.GE.AND P6, PT, R11, R198, PT ;  /* 0x000000c60b00720c */ /* 0x000fc40003fc6270 */
[----:B------:R-:W-:Y:S02]  /*5620*/  FSEL R28, R28, -INF , P1 ;  /* 0xff8000001c1c7808 */ /* 0x000fe40000800000 */
[-C--:B------:R-:W-:Y:S02]  /*5630*/  ISETP.GE.AND P1, PT, R9, R198.reuse, PT ;  /* 0x000000c60900720c */ /* 0x080fe40003f26270 */
[----:B------:R-:W-:Y:S02]  /*5640*/  FSEL R29, R29, -INF , P4 ;  /* 0xff8000001d1d7808 */ /* 0x000fe40002000000 */
[----:B------:R-:W-:Y:S02]  /*5650*/  FSEL R20, R20, -INF , !P6 ;  /* 0xff80000014147808 */ /* 0x000fe40007000000 */
[----:B------:R-:W-:Y:S02]  /*5660*/  ISETP.GE.AND P6, PT, R5, R198, PT ;  /* 0x000000c60500720c */ /* 0x000fe40003fc6270 */
[----:B------:R-:W-:-:S02]  /*5670*/  FSEL R222, R29, -INF , !P1 ;  /* 0xff8000001dde7808 */ /* 0x000fc40004800000 */
[-C--:B------:R-:W-:Y:S02]  /*5680*/  ISETP.GE.AND P1, PT, R15, R199.reuse, PT ;  /* 0x000000c70f00720c */ /* 0x080fe40003f26270 */
[----:B------:R-:W-:Y:S02]  /*5690*/  FSEL R228, R32, -INF , !P6 ;  /* 0xff80000020e47808 */ /* 0x000fe40007000000 */
[-C--:B------:R-:W-:Y:S02]  /*56a0*/  ISETP.GE.AND P4, PT, R13, R199.reuse, PT ;  /* 0x000000c70d00720c */ /* 0x080fe40003f86270 */
[----:B------:R-:W-:Y:S02]  /*56b0*/  ISETP.GE.AND P6, PT, R7, R198, PT ;  /* 0x000000c60700720c */ /* 0x000fe40003fc6270 */
[----:B------:R-:W-:Y:S02]  /*56c0*/  FSEL R25, R25, -INF , P1 ;  /* 0xff80000019197808 */ /* 0x000fe40000800000 */
[----:B------:R-:W-:-:S02]  /*56d0*/  ISETP.GE.AND P1, PT, R17, R199, PT ;  /* 0x000000c71100720c */ /* 0x000fc40003f26270 */
[----:B------:R-:W-:Y:S02]  /*56e0*/  FSEL R24, R24, -INF , P4 ;  /* 0xff80000018187808 */ /* 0x000fe40002000000 */
[C---:B------:R-:W-:Y:S02]  /*56f0*/  ISETP.GE.AND P3, PT, R21.reuse, R197, PT ;  /* 0x000000c51500720c */ /* 0x040fe40003f66270 */
[C---:B------:R-:W-:Y:S01]  /*5700*/  ISETP.GE.AND P5, PT, R21.reuse, R196, PT ;  /* 0x000000c41500720c */ /* 0x040fe20003fa6270 */
[----:B------:R-:W-:Y:S01]  /*5710*/  VIADD R21, R21, 0x39 ;  /* 0x0000003915157836 */ /* 0x000fe20000000000 */
[----:B------:R-:W-:Y:S02]  /*5720*/  FSEL R224, R28, -INF , !P6 ;  /* 0xff8000001ce07808 */ /* 0x000fe40007000000 */
[-C--:B------:R-:W-:Y:S02]  /*5730*/  ISETP.GE.AND P4, PT, R15, R198.reuse, PT ;  /* 0x000000c60f00720c */ /* 0x080fe40003f86270 */
[----:B------:R-:W-:-:S02]  /*5740*/  ISETP.GE.AND P6, PT, R13, R198, PT ;  /* 0x000000c60d00720c */ /* 0x000fc40003fc6270 */
[----:B------:R-:W-:Y:S02]  /*5750*/  FSEL R72, R72, -INF , P1 ;  /* 0xff80000048487808 */ /* 0x000fe40000800000 */
[----:B------:R-:W-:Y:S02]  /*5760*/  ISETP.GE.AND P1, PT, R22, R197, PT ;  /* 0x000000c51600720c */ /* 0x000fe40003f26270 */
[----:B------:R-:W-:Y:S02]  /*5770*/  FSEL R208, R25, -INF , !P4 ;  /* 0xff80000019d07808 */ /* 0x000fe40006000000 */
[----:B------:R-:W-:Y:S02]  /*5780*/  FSEL R210, R24, -INF , !P6 ;  /* 0xff80000018d27808 */ /* 0x000fe40007000000 */
[----:B------:R-:W-:Y:S02]  /*5790*/  ISETP.GE.AND P4, PT, R17, R198, PT ;  /* 0x000000c61100720c */ /* 0x000fe40003f86270 */
[----:B------:R-:W-:-:S02]  /*57a0*/  FSEL R32, R50, -INF , P3 ;  /* 0xff80000032207808 */ /* 0x000fc40001800000 */
[----:B------:R-:W-:Y:S02]  /*57b0*/  ISETP.GE.AND P6, PT, R21, R199, PT ;  /* 0x000000c71500720c */ /* 0x000fe40003fc6270 */
[-C--:B------:R-:W-:Y:S02]  /*57c0*/  ISETP.GE.AND P3, PT, R19, R197.reuse, PT ;  /* 0x000000c51300720c */ /* 0x080fe40003f66270 */
[----:B------:R-:W-:Y:S02]  /*57d0*/  FSEL R28, R51, -INF , P1 ;  /* 0xff800000331c7808 */ /* 0x000fe40000800000 */
[----:B------:R-:W-:Y:S02]  /*57e0*/  ISETP.GE.AND P1, PT, R18, R197, PT ;  /* 0x000000c51200720c */ /* 0x000fe40003f26270 */
[----:B------:R-:W-:Y:S02]  /*57f0*/  FSEL R206, R72, -INF , !P4 ;  /* 0xff80000048ce7808 */ /* 0x000fe40006000000 */
[----:B------:R-:W-:-:S02]  /*5800*/  FSEL R73, R73, -INF , P6 ;  /* 0xff80000049497808 */ /* 0x000fc40003000000 */
[----:B------:R-:W-:Y:S02]  /*5810*/  ISETP.GE.AND P4, PT, R21, R198, PT ;  /* 0x000000c61500720c */ /* 0x000fe40003f86270 */
[----:B------:R-:W-:Y:S02]  /*5820*/  FSEL R32, R32, -INF , !P5 ;  /* 0xff80000020207808 */ /* 0x000fe40006800000 */
[----:B------:R-:W-:Y:S02]  /*5830*/  FSEL R24, R46, -INF , P3 ;  /* 0xff8000002e187808 */ /* 0x000fe40001800000 */
[----:B------:R-:W-:Y:S02]  /*5840*/  ISETP.GE.AND P5, PT, R19, R196, PT ;  /* 0x000000c41300720c */ /* 0x000fe40003fa6270 */
[----:B------:R-:W-:Y:S02]  /*5850*/  ISETP.GE.AND P3, PT, R12, R197, PT ;  /* 0x000000c50c00720c */ /* 0x000fe40003f66270 */
[----:B------:R-:W-:-:S02]  /*5860*/  FSEL R47, R47, -INF , P1 ;  /* 0xff8000002f2f7808 */ /* 0x000fc40000800000 */
[----:B------:R-:W-:Y:S02]  /*5870*/  ISETP.GE.AND P1, PT, R4, R197, PT ;  /* 0x000000c50400720c */ /* 0x000fe40003f26270 */
[-C--:B------:R-:W-:Y:S02]  /*5880*/  ISETP.GE.AND P6, PT, R22, R196.reuse, PT ;  /* 0x000000c41600720c */ /* 0x080fe40003fc6270 */
[----:B------:R-:W-:Y:S02]  /*5890*/  FSEL R194, R73, -INF , !P4 ;  /* 0xff80000049c27808 */ /* 0x000fe40006000000 */
[----:B------:R-:W-:Y:S02]  /*58a0*/  ISETP.GE.AND P4, PT, R18, R196, PT ;  /* 0x000000c41200720c */ /* 0x000fe40003f86270 */
[----:B------:R-:W-:Y:S02]  /*58b0*/  FSEL R24, R24, -INF , !P5 ;  /* 0xff80000018187808 */ /* 0x000fe40006800000 */
[----:B------:R-:W-:-:S02]  /*58c0*/  FSEL R22, R42, -INF , P3 ;  /* 0xff8000002a167808 */ /* 0x000fc40001800000 */
[-C--:B------:R-:W-:Y:S02]  /*58d0*/  ISETP.GE.AND P5, PT, R4, R196.reuse, PT ;  /* 0x000000c40400720c */ /* 0x080fe40003fa6270 */
[----:B------:R-:W-:Y:S02]  /*58e0*/  ISETP.GE.AND P3, PT, R11, R197, PT ;  /* 0x000000c50b00720c */ /* 0x000fe40003f66270 */
[----:B------:R-:W-:Y:S02]  /*58f0*/  FSEL R18, R43, -INF , P1 ;  /* 0xff8000002b127808 */ /* 0x000fe40000800000 */
[----:B------:R-:W-:Y:S02]  /*5900*/  FSEL R28, R28, -INF , !P6 ;  /* 0xff8000001c1c7808 */ /* 0x000fe40007000000 */
[----:B------:R-:W-:Y:S02]  /*5910*/  ISETP.GE.AND P6, PT, R12, R196, PT ;  /* 0x000000c40c00720c */ /* 0x000fe40003fc6270 */
[----:B------:R-:W-:-:S02]  /*5920*/  FSEL R12, R38, -INF , P3 ;  /* 0xff800000260c7808 */ /* 0x000fc40001800000 */
[----:B------:R-:W-:Y:S02]  /*5930*/  FSEL R18, R18, -INF , !P5 ;  /* 0xff80000012127808 */ /* 0x000fe40006800000 */
[CC--:B------:R-:W-:Y:S02]  /*5940*/  ISETP.GE.AND P5, PT, R5.reuse, R197.reuse, PT ;  /* 0x000000c50500720c */ /* 0x0c0fe40003fa6270 */
[----:B------:R-:W-:Y:S02]  /*5950*/  ISETP.GE.AND P3, PT, R5, R196, PT ;  /* 0x000000c40500720c */ /* 0x000fe40003f66270 */
[----:B------:R-:W-:Y:S02]  /*5960*/  FMNMX3.FTZ R5, R52, R48, R44, !PT ;  /* 0x0000003034057276 */ /* 0x000fe4000781002c */
[----:B------:R-:W-:Y:S02]  /*5970*/  ISETP.GE.AND P1, PT, R8, R197, PT ;  /* 0x000000c50800720c */ /* 0x000fe40003f26270 */
[----:B------:R-:W-:-:S02]  /*5980*/  FSEL R22, R22, -INF , !P6 ;  /* 0xff80000016167808 */ /* 0x000fc40007000000 */
[----:B------:R-:W-:Y:S02]  /*5990*/  FMNMX3.FTZ R5, R5, R6, R16, !PT ;  /* 0x0000000605057276 */ /* 0x000fe40007810010 */
[----:B------:R-:W-:Y:S02]  /*59a0*/  ISETP.GE.AND P6, PT, R8, R196, PT ;  /* 0x000000c40800720c */ /* 0x000fe40003fc6270 */
[----:B------:R-:W-:Y:S02]  /*59b0*/  FSEL R8, R39, -INF , P1 ;  /* 0xff80000027087808 */ /* 0x000fe40000800000 */
[----:B------:R-:W-:Y:S02]  /*59c0*/  FMNMX3.FTZ R5, R5, R14, R20, !PT ;  /* 0x0000000e05057276 */ /* 0x000fe40007810014 */
[----:B------:R-:W-:Y:S02]  /*59d0*/  FSEL R4, R47, -INF , !P4 ;  /* 0xff8000002f047808 */ /* 0x000fe40006000000 */
[----:B------:R-:W-:-:S02]  /*59e0*/  FSEL R34, R34, -INF , P5 ;  /* 0xff80000022227808 */ /* 0x000fc40002800000 */
[----:B------:R-:W-:Y:S02]  /*59f0*/  FSEL R8, R8, -INF , !P6 ;  /* 0xff80000008087808 */ /* 0x000fe40007000000 */
[-C--:B------:R-:W-:Y:S02]  /*5a00*/  ISETP.GE.AND P4, PT, R11, R196.reuse, PT ;  /* 0x000000c40b00720c */ /* 0x080fe40003f86270 */
[-C--:B------:R-:W-:Y:S02]  /*5a10*/  ISETP.GE.AND P1, PT, R2, R197.reuse, PT ;  /* 0x000000c50200720c */ /* 0x080fe40003f26270 */
[C---:B------:R-:W-:Y:S02]  /*5a20*/  ISETP.GE.AND P6, PT, R7.reuse, R197, PT ;  /* 0x000000c50700720c */ /* 0x040fe40003fc6270 */
[----:B------:R-:W-:Y:S02]  /*5a30*/  ISETP.GE.AND P5, PT, R7, R196, PT ;  /* 0x000000c40700720c */ /* 0x000fe40003fa6270 */
[----:B------:R-:W-:-:S02]  /*5a40*/  FMNMX3.FTZ R7, R5, R10, R228, !PT ;  /* 0x0000000a05077276 */ /* 0x000fc400078100e4 */
[----:B------:R-:W-:Y:S02]  /*5a50*/  FMNMX3.FTZ R5, R32, R28, R24, !PT ;  /* 0x0000001c20057276 */ /* 0x000fe40007810018 */
[----:B------:R-:W-:Y:S02]  /*5a60*/  FSEL R12, R12, -INF , !P4 ;  /* 0xff8000000c0c7808 */ /* 0x000fe40006000000 */
[----:B------:R-:W-:Y:S02]  /*5a70*/  FSEL R35, R35, -INF , P1 ;  /* 0xff80000023237808 */ /* 0x000fe40000800000 */
[----:B------:R-:W-:Y:S02]  /*5a80*/  ISETP.GE.AND P4, PT, R2, R196, PT ;  /* 0x000000c40200720c */ /* 0x000fe40003f86270 */
[----:B------:R-:W-:Y:S02]  /*5a90*/  ISETP.GE.AND P1, PT, R9, R197, PT ;  /* 0x000000c50900720c */ /* 0x000fe40003f26270 */
[----:B------:R-:W-:-:S02]  /*5aa0*/  FMNMX3.FTZ R5, R5, R4, R22, !PT ;  /* 0x0000000405057276 */ /* 0x000fc40007810016 */
[----:B------:R-:W-:Y:S02]  /*5ab0*/  FSEL R220, R34, -INF , !P3 ;  /* 0xff80000022dc7808 */ /* 0x000fe40005800000 */
[----:B------:R-:W-:Y:S02]  /*5ac0*/  ISETP.GE.AND P3, PT, R9, R196, PT ;  /* 0x000000c40900720c */ /* 0x000fe40003f66270 */
[----:B------:R-:W-:Y:S02]  /*5ad0*/  FSEL R218, R35, -INF , !P4 ;  /* 0xff80000023da7808 */ /* 0x000fe40006000000 */
[----:B------:R-:W-:Y:S02]  /*5ae0*/  FSEL R31, R31, -INF , P1 ;  /* 0xff8000001f1f7808 */ /* 0x000fe40000800000 */
[----:B------:R-:W-:Y:S02]  /*5af0*/  ISETP.GE.AND P4, PT, R13, R197, PT ;  /* 0x000000c50d00720c */ /* 0x000fe40003f86270 */
[----:B------:R-:W-:-:S02]  /*5b00*/  FSEL R30, R30, -INF , P6 ;  /* 0xff8000001e1e7808 */ /* 0x000fc40003000000 */
[----:B------:R-:W-:Y:S02]  /*5b10*/  FMNMX3.FTZ R5, R5, R18, R12, !PT ;  /* 0x0000001205057276 */ /* 0x000fe4000781000c */
[----:B------:R-:W-:Y:S02]  /*5b20*/  ISETP.GE.AND P1, PT, R15, R197, PT ;  /* 0x000000c50f00720c */ /* 0x000fe40003f26270 */
[----:B------:R-:W-:Y:S02]  /*5b30*/  FSEL R214, R31, -INF , !P3 ;  /* 0xff8000001fd67808 */ /* 0x000fe40005800000 */
[----:B------:R-:W-:Y:S02]  /*5b40*/  FMNMX3.FTZ R7, R7, R226, R224, !PT ;  /* 0x000000e207077276 */ /* 0x000fe400078100e0 */
[----:B------:R-:W-:Y:S02]  /*5b50*/  ISETP.GE.AND P6, PT, R13, R196, PT ;  /* 0x000000c40d00720c */ /* 0x000fe40003fc6270 */
[----:B------:R-:W-:-:S02]  /*5b60*/  FSEL R216, R30, -INF , !P5 ;  /* 0xff8000001ed87808 */ /* 0x000fc40006800000 */
[----:B------:R-:W-:Y:S02]  /*5b70*/  ISETP.GE.AND P3, PT, R17, R197, PT ;  /* 0x000000c51100720c */ /* 0x000fe40003f66270 */
[----:B------:R-:W-:Y:S02]  /*5b80*/  FSEL R26, R26, -INF , P4 ;  /* 0xff8000001a1a7808 */ /* 0x000fe40002000000 */
[----:B------:R-:W-:Y:S02]  /*5b90*/  FMNMX3.FTZ R5, R5, R8, R220, !PT ;  /* 0x0000000805057276 */ /* 0x000fe400078100dc */
[----:B------:R-:W-:Y:S02]  /*5ba0*/  FSEL R27, R27, -INF , P1 ;  /* 0xff8000001b1b7808 */ /* 0x000fe40000800000 */
[----:B------:R-:W-:Y:S02]  /*5bb0*/  FMNMX3.FTZ R7, R7, R222, R210, !PT ;  /* 0x000000de07077276 */ /* 0x000fe400078100d2 */
[----:B------:R-:W-:-:S02]  /*5bc0*/  ISETP.GE.AND P5, PT, R15, R196, PT ;  /* 0x000000c40f00720c */ /* 0x000fc40003fa6270 */
[----:B------:R-:W-:Y:S02]  /*5bd0*/  ISETP.GE.AND P4, PT, R17, R196, PT ;  /* 0x000000c41100720c */ /* 0x000fe40003f86270 */
[----:B------:R-:W-:Y:S02]  /*5be0*/  ISETP.GE.AND P1, PT, R21, R197, PT ;  /* 0x000000c51500720c */ /* 0x000fe40003f26270 */
[----:B------:R-:W-:Y:S02]  /*5bf0*/  FSEL R74, R74, -INF , P3 ;  /* 0xff8000004a4a7808 */ /* 0x000fe40001800000 */
[----:B------:R-:W-:Y:S02]  /*5c00*/  FSEL R192, R26, -INF , !P6 ;  /* 0xff8000001ac07808 */ /* 0x000fe40007000000 */
[----:B------:R-:W-:Y:S02]  /*5c10*/  FMNMX3.FTZ R5, R5, R218, R216, !PT ;  /* 0x000000da05057276 */ /* 0x000fe400078100d8 */
[----:B------:R-:W-:-:S02]  /*5c20*/  FMNMX3.FTZ R7, R7, R208, R206, !PT ;  /* 0x000000d007077276 */ /* 0x000fc400078100ce */
[----:B------:R-:W-:Y:S02]  /*5c30*/  ISETP.GE.AND P3, PT, R21, R196, PT ;  /* 0x000000c41500720c */ /* 0x000fe40003f66270 */
[----:B------:R-:W-:Y:S02]  /*5c40*/  FSEL R75, R75, -INF , P1 ;  /* 0xff8000004b4b7808 */ /* 0x000fe40000800000 */
[----:B------:R-:W-:Y:S02]  /*5c50*/  FSEL R190, R27, -INF , !P5 ;  /* 0xff8000001bbe7808 */ /* 0x000fe40006800000 */
[----:B------:R-:W-:Y:S02]  /*5c60*/  FSEL R188, R74, -INF , !P4 ;  /* 0xff8000004abc7808 */ /* 0x000fe40006000000 */
[----:B------:R-:W-:Y:S02]  /*5c70*/  FMNMX3.FTZ R5, R5, R214, R192, !PT ;  /* 0x000000d605057276 */ /* 0x000fe400078100c0 */
[----:B------:R-:W-:-:S02]  /*5c80*/  FMNMX.FTZ R2, R194, R7, !PT ;  /* 0x00000007c2027209 */ /* 0x000fc40007810000 */
        /* <DEDUP_REMOVED lines=12> */
[C---:B------:R-:W-:Y:S02]  /*5d50*/  IMAD.IADD R187, R84.reuse, 0x1, R185 ;  /* 0x0000000154bb7824 */ /* 0x040fe400078e02b9 */
[----:B------:R-:W-:Y:S01]  /*5d60*/  IMAD.IADD R191, R84, 0x1, R178 ;  /* 0x0000000154bf7824 */ /* 0x000fe200078e02b2 */
[----:B------:R-:W3:Y:S04]  /*5d70*/  SHFL.BFLY PT, R5, R26, 0x1, 0x1f ;  /* 0x0c201f001a057f89 */ /* 0x000ee800000e0000 */
[----:B------:R-:W4:Y:S04]  /*5d80*/  LDSM.16.MT88.4 R56, [R178+0xe000] ;  /* 0x00e00000b238783b */ /* 0x000f280000004200 */
[----:B------:R-:W5:Y:S04]  /*5d90*/  LDSM.16.MT88.4 R116, [R187+0xc000] ;  /* 0x00c00000bb74783b */ /* 0x000f680000004200 */
[----:B------:R-:W-:Y:S01]  /*5da0*/  LDSM.16.MT88.4 R124, [R185+0xc000] ;  /* 0x00c00000b97c783b */ /* 0x000fe20000004200 */
[----:B--2---:R-:W-:-:S03]  /*5db0*/  FMNMX.FTZ R132, R7, R132, !PT ;  /* 0x0000008407847209 */ /* 0x004fc60007810000 */
[----:B------:R-:W-:Y:S01]  /*5dc0*/  LDSM.16.MT88.4 R80, [R187+0x10000] ;  /* 0x01000000bb50783b */ /* 0x000fe20000004200 */
[C---:B------:R-:W-:Y:S01]  /*5dd0*/  FSETP.NEU.FTZ.AND P1, PT, R132.reuse, -INF , PT ;  /* 0xff8000008400780b */ /* 0x040fe20003f3d000 */
[----:B-1----:R-:W-:Y:S02]  /*5de0*/  FMUL.FTZ R189, R132, UR4 ;  /* 0x0000000484bd7c20 */ /* 0x002fe40008410000 */
[----:B------:R-:W-:Y:S03]  /*5df0*/  LDSM.16.MT88.4 R108, [R178+0xc000] ;  /* 0x00c00000b26c783b */ /* 0x000fe60000004200 */
[----:B------:R-:W-:Y:S01]  /*5e00*/  FSEL R189, R189, RZ, P1 ;  /* 0x000000ffbdbd7208 */ /* 0x000fe20000800000 */
[----:B------:R-:W-:Y:S01]  /*5e10*/  LDSM.16.MT88.4 R100, [R191+0xc000] ;  /* 0x00c00000bf64783b */ /* 0x000fe20000004200 */
[----:B---3--:R-:W-:-:S03]  /*5e20*/  FMNMX.FTZ R3, R26, R5, !PT ;  /* 0x000000051a037209 */ /* 0x008fc60007810000 */
[--C-:B------:R-:W-:Y:S01]  /*5e30*/  FFMA.FTZ R176, R48, UR4, -R189.reuse ;  /* 0x0000000430b07c23 */ /* 0x100fe200080108bd */
[C---:B------:R-:W-:Y:S01]  /*5e40*/  FSETP.NEU.FTZ.AND P1, PT, R3.reuse, -INF , PT ;  /* 0xff8000000300780b */ /* 0x040fe20003f3d000 */
[----:B------:R-:W-:Y:S01]  /*5e50*/  FMUL.FTZ R179, R3, UR4 ;  /* 0x0000000403b37c20 */ /* 0x000fe20008410000 */
[----:B------:R-:W1:Y:S01]  /*5e60*/  LDSM.16.MT88.4 R48, [R187+0xe000] ;  /* 0x00e00000bb30783b */ /* 0x000e620000004200 */
        /* <DEDUP_REMOVED lines=9> */
[----:B------:R-:W3:Y:S01]  /*5f00*/  LDSM.16.MT88.4 R64, [R191+0xe000] ;  /* 0x00e00000bf40783b */ /* 0x000ee20000004200 */
[--C-:B------:R-:W-:Y:S01]  /*5f10*/  FFMA.FTZ R175, R32, UR4, -R179.reuse ;  /* 0x0000000420af7c23 */ /* 0x100fe200080108b3 */
[--C-:B------:R-:W-:Y:S01]  /*5f20*/  FFMA.FTZ R174, R28, UR4, -R179.reuse ;  /* 0x000000041cae7c23 */ /* 0x100fe200080108b3 */
[--C-:B------:R-:W-:Y:S01]  /*5f30*/  FFMA.FTZ R171, R24, UR4, -R179.reuse ;  /* 0x0000000418ab7c23 */ /* 0x100fe200080108b3 */
[----:B------:R-:W3:Y:S01]  /*5f40*/  LDSM.16.MT88.4 R88, [R178+0x10000] ;  /* 0x01000000b258783b */ /* 0x000ee20000004200 */
[----:B------:R-:W4:Y:S01]  /*5f50*/  MUFU.EX2 R177, R177 ;  /* 0x000000b100b17308 */ /* 0x000f220000000800 */
[--C-:B------:R-:W-:Y:S01]  /*5f60*/  FFMA.FTZ R168, R18, UR4, -R179.reuse ;  /* 0x0000000412a87c23 */ /* 0x100fe200080108b3 */
[----:B------:R-:W-:Y:S01]  /*5f70*/  FFMA.FTZ R162, R8, UR4, -R179 ;  /* 0x0000000408a27c23 */ /* 0x000fe200080108b3 */
[----:B------:R-:W3:Y:S01]  /*5f80*/  LDSM.16.MT88.4 R4, [R191+0x10000] ;  /* 0x01000000bf04783b */ /* 0x000ee20000004200 */
        /* <DEDUP_REMOVED lines=9> */
[----:B------:R-:W-:Y:S01]  /*6020*/  FFMA.FTZ R193, R210, UR4, -R189 ;  /* 0x00000004d2c17c23 */ /* 0x000fe200080108bd */
[----:B----4-:R-:W-:Y:S01]  /*6030*/  F2FP.BF16.F32.PACK_AB R96, R176, R177 ;  /* 0x000000b1b060723e */ /* 0x010fe200000010ff */
[----:B------:R-:W4:Y:S01]  /*6040*/  LDSM.16.MT88.4 R152, [R187+0xc800] ;  /* 0x00c80000bb98783b */ /* 0x000f220000004200 */
[----:B------:R-:W1:Y:S01]  /*6050*/  MUFU.EX2 R174, R174 ;  /* 0x000000ae00ae7308 */ /* 0x000e620000000800 */
[--C-:B------:R-:W-:Y:S01]  /*6060*/  FFMA.FTZ R203, R190, UR4, -R179.reuse ;  /* 0x00000004becb7c23 */ /* 0x100fe200080108b3 */
[----:B------:R-:W-:Y:S01]  /*6070*/  FFMA.FTZ R180, R180, UR4, -R179 ;  /* 0x00000004b4b47c23 */ /* 0x000fe200080108b3 */
[----:B------:R-:W4:Y:S01]  /*6080*/  LDSM.16.MT88.4 R148, [R187+0xe800] ;  /* 0x00e80000bb94783b */ /* 0x000f220000004200 */
[----:B------:R-:W-:Y:S01]  /*6090*/  MUFU.EX2 R171, R171 ;  /* 0x000000ab00ab7308 */ /* 0x000fe20000000800 */
[--C-:B------:R-:W-:Y:S01]  /*60a0*/  FFMA.FTZ R208, R208, UR4, -R189.reuse ;  /* 0x00000004d0d07c23 */ /* 0x100fe200080108bd */
[----:B-----5:R-:W-:Y:S01]  /*60b0*/  F2FP.BF16.F32.PACK_AB R98, R172, R173 ;  /* 0x000000adac62723e */ /* 0x020fe200000010ff */
[----:B------:R-:W5:Y:S01]  /*60c0*/  LDSM.16.MT88.4 R20, [R185+0xe800] ;  /* 0x00e80000b914783b */ /* 0x000f620000004200 */
[----:B------:R-:W2:Y:S01]  /*60d0*/  MUFU.EX2 R170, R170 ;  /* 0x000000aa00aa7308 */ /* 0x000ea20000000800 */
[----:B------:R-:W-:Y:S01]  /*60e0*/  FFMA.FTZ R194, R194, UR4, -R189 ;  /* 0x00000004c2c27c23 */ /* 0x000fe200080108bd */
[----:B------:R-:W-:Y:S01]  /*60f0*/  FFMA.FTZ R188, R188, UR4, -R179 ;  /* 0x00000004bcbc7c23 */ /* 0x000fe200080108b3 */
[----:B------:R-:W5:Y:S01]  /*6100*/  LDSM.16.MT88.4 R12, [R191+0xe800] ;  /* 0x00e80000bf0c783b */ /* 0x000f620000004200 */
[----:B------:R-:W-:Y:S01]  /*6110*/  MUFU.EX2 R167, R167 ;  /* 0x000000a700a77308 */ /* 0x000fe20000000800 */
[----:B------:R-:W-:Y:S01]  /*6120*/  FADD.FTZ R176, R177, R176 ;  /* 0x000000b0b1b07221 */ /* 0x000fe20000010000 */
[----:B-1----:R-:W-:Y:S01]  /*6130*/  F2FP.BF16.F32.PACK_AB R97, R174, R175 ;  /* 0x000000afae61723e */ /* 0x002fe200000010ff */
[----:B------:R-:W-:Y:S01]  /*6140*/  LDSM.16.MT88.4 R136, [R185+0xc800] ;  /* 0x00c80000b988783b */ /* 0x000fe20000004200 */
[----:B------:R-:W1:Y:S01]  /*6150*/  MUFU.EX2 R166, R166 ;  /* 0x000000a600a67308 */ /* 0x000e620000000800 */
[----:B------:R-:W-:Y:S01]  /*6160*/  FADD.FTZ R174, R175, R174 ;  /* 0x000000aeafae7221 */ /* 0x000fe20000010000 */
[----:B------:R-:W-:Y:S01]  /*6170*/  FADD.FTZ R173, R173, R176 ;  /* 0x000000b0adad7221 */ /* 0x000fe20000010000 */
[----:B------:R-:W5:Y:S01]  /*6180*/  LDSM.16.MT88.4 R140, [R187+0x10800] ;  /* 0x01080000bb8c783b */ /* 0x000f620000004200 */
[----:B------:R-:W-:Y:S01]  /*6190*/  MUFU.EX2 R165, R165 ;  /* 0x000000a500a57308 */ /* 0x000fe20000000800 */
[----:B------:R-:W-:Y:S01]  /*61a0*/  ISETP.GT.AND P1, PT, R161, R200, PT ;  /* 0x000000c8a100720c */ /* 0x000fe20003f24270 */
[----:B------:R-:W-:Y:S01]  /*61b0*/  FADD.FTZ R172, R172, R173 ;  /* 0x000000adacac7221 */ /* 0x000fe20000010000 */
[----:B--2---:R-:W-:Y:S01]  /*61c0*/  F2FP.BF16.F32.PACK_AB R99, R170, R171 ;  /* 0x000000abaa63723e */ /* 0x004fe200000010ff */
[----:B------:R-:W-:Y:S01]  /*61d0*/  MUFU.EX2 R164, R164 ;  /* 0x000000a400a47308 */ /* 0x000fe20000000800 */
[----:B------:R-:W2:Y:S01]  /*61e0*/  LDSM.16.MT88.4 R32, [R178+0xc800] ;  /* 0x00c80000b220783b */ /* 0x000ea20000004200 */
[----:B------:R-:W-:-:S02]  /*61f0*/  FADD.FTZ R171, R171, R174 ;  /* 0x000000aeabab7221 */ /* 0x000fc40000010000 */
[----:B------:R-:W-:Y:S01]  /*6200*/  MUFU.EX2 R169, R169 ;  /* 0x000000a900a97308 */ /* 0x000fe20000000800 */
[----:B------:R-:W2:Y:S01]  /*6210*/  LDSM.16.MT88.4 R24, [R191+0xc800] ;  /* 0x00c80000bf18783b */ /* 0x000ea20000004200 */
[C---:B------:R-:W-:Y:S01]  /*6220*/  HMMA.16816.F32.BF16 R52, R96.reuse, R56, RZ ;  /* 0x000000386034723c */ /* 0x040fe200000418ff */
[----:B------:R-:W-:Y:S01]  /*6230*/  FADD.FTZ R170, R170, R171 ;  /* 0x000000abaaaa7221 */ /* 0x000fe20000010000 */
[----:B------:R-:W4:Y:S01]  /*6240*/  MUFU.EX2 R168, R168 ;  /* 0x000000a800a87308 */ /* 0x000f220000000800 */
[----:B------:R-:W2:Y:S03]  /*6250*/  LDSM.16.MT88.4 R28, [R178+0x10800] ;  /* 0x01080000b21c783b */ /* 0x000ea60000004200 */
[----:B------:R-:W-:Y:S02]  /*6260*/  MUFU.EX2 R163, R163 ;  /* 0x000000a300a37308 */ /* 0x000fe40000000800 */
[C---:B------:R-:W-:Y:S02]  /*6270*/  HMMA.16816.F32.BF16 R56, R96.reuse, R58, RZ ;  /* 0x0000003a6038723c */ /* 0x040fe400000418ff */
[----:B------:R-:W5:Y:S04]  /*6280*/  MUFU.EX2 R162, R162 ;  /* 0x000000a200a27308 */ /* 0x000f680000000800 */
[----:B------:R-:W-:Y:S02]  /*6290*/  MUFU.EX2 R193, R193 ;  /* 0x000000c100c17308 */ /* 0x000fe40000000800 */
[C---:B------:R-:W-:Y:S02]  /*62a0*/  HMMA.16816.F32.BF16 R68, R96.reuse, R72, RZ ;  /* 0x000000486044723c */ /* 0x040fe400000418ff */
[----:B------:R-:W-:Y:S04]  /*62b0*/  MUFU.EX2 R203, R203 ;  /* 0x000000cb00cb7308 */ /* 0x000fe80000000800 */
[----:B------:R-:W-:Y:S02]  /*62c0*/  MUFU.EX2 R180, R180 ;  /* 0x000000b400b47308 */ /* 0x000fe40000000800 */
        /* <DEDUP_REMOVED lines=20> */
[----:B-1----:R-:W-:Y:S01]  /*6410*/  F2FP.BF16.F32.PACK_AB R4, R166, R167 ;  /* 0x000000a7a604723e */ /* 0x002fe200000010ff */
[----:B------:R-:W-:Y:S01]  /*6420*/  FADD.FTZ R167, R167, R172 ;  /* 0x000000aca7a77221 */ /* 0x000fe20000010000 */
[----:B----4-:R-:W-:Y:S01]  /*6430*/  F2FP.BF16.F32.PACK_AB R5, R168, R169 ;  /* 0x000000a9a805723e */ /* 0x010fe200000010ff */
[----:B------:R-:W-:-:S02]  /*6440*/  FADD.FTZ R169, R169, R170 ;  /* 0x000000aaa9a97221 */ /* 0x000fc40000010000 */
[----:B------:R-:W-:Y:S02]  /*6450*/  FADD.FTZ R166, R166, R167 ;  /* 0x000000a7a6a67221 */ /* 0x000fe40000010000 */
[----:B------:R-:W-:Y:S01]  /*6460*/  HMMA.16816.F32.BF16 R96, R96, R6, RZ ;  /* 0x000000066060723c */ /* 0x000fe200000418ff */
[----:B------:R-:W-:Y:S01]  /*6470*/  F2FP.BF16.F32.PACK_AB R6, R164, R165 ;  /* 0x000000a5a406723e */ /* 0x000fe200000010ff */
[----:B------:R-:W-:Y:S01]  /*6480*/  FADD.FTZ R168, R168, R169 ;  /* 0x000000a9a8a87221 */ /* 0x000fe20000010000 */
[----:B-----5:R-:W-:-:S03]  /*6490*/  F2FP.BF16.F32.PACK_AB R7, R162, R163 ;  /* 0x000000a3a207723e */ /* 0x020fc600000010ff */
        /* <DEDUP_REMOVED lines=8> */
[----:B------:R-:W-:Y:S01]  /*6520*/  HMMA.16816.F32.BF16 R120, R4, R152, R120 ;  /* 0x000000980478723c */ /* 0x000fe20000041878 */
[----:B------:R-:W-:Y:S01]  /*6530*/  FFMA.FTZ R153, R226, UR4, -R189 ;  /* 0x00000004e2997c23 */ /* 0x000fe200080108bd */
[----:B------:R-:W-:-:S05]  /*6540*/  FFMA.FTZ R152, R214, UR4, -R179 ;  /* 0x00000004d6987c23 */ /* 0x000fca00080108b3 */
[----:B------:R-:W-:Y:S01]  /*6550*/  MUFU.EX2 R153, R153 ;  /* 0x0000009900997308 */ /* 0x000fe20000000800 */
[C---:B------:R-:W-:Y:S01]  /*6560*/  HMMA.16816.F32.BF16 R116, R4.reuse, R154, R116 ;  /* 0x0000009a0474723c */ /* 0x040fe20000041874 */
[--C-:B------:R-:W-:Y:S01]  /*6570*/  FFMA.FTZ R154, R218, UR4, -R179.reuse ;  /* 0x00000004da9a7c23 */ /* 0x100fe200080108b3 */
[----:B------:R-:W-:Y:S01]  /*6580*/  FFMA.FTZ R155, R216, UR4, -R179 ;  /* 0x00000004d89b7c23 */ /* 0x000fe200080108b3 */
[----:B------:R-:W-:Y:S04]  /*6590*/  MUFU.EX2 R152, R152 ;  /* 0x0000009800987308 */ /* 0x000fe80000000800 */
[----:B------:R-:W-:Y:S01]  /*65a0*/  MUFU.EX2 R154, R154 ;  /* 0x0000009a009a7308 */ /* 0x000fe20000000800 */
[C---:B------:R-:W-:Y:S01]  /*65b0*/  HMMA.16816.F32.BF16 R44, R4.reuse, R148, R44 ;  /* 0x00000094042c723c */ /* 0x040fe2000004182c */
[--C-:B------:R-:W-:Y:S01]  /*65c0*/  FFMA.FTZ R148, R228, UR4, -R189.reuse ;  /* 0x00000004e4947c23 */ /* 0x100fe200080108bd */
[--C-:B------:R-:W-:Y:S01]  /*65d0*/  FFMA.FTZ R149, R222, UR4, -R189.reuse ;  /* 0x00000004de957c23 */ /* 0x100fe200080108bd */
[----:B------:R-:W-:Y:S04]  /*65e0*/  MUFU.EX2 R155, R155 ;  /* 0x0000009b009b7308 */ /* 0x000fe80000000800 */
[----:B------:R-:W4:Y:S01]  /*65f0*/  MUFU.EX2 R148, R148 ;  /* 0x0000009400947308 */ /* 0x000f220000000800 */
[C---:B------:R-:W-:Y:S01]  /*6600*/  HMMA.16816.F32.BF16 R48, R4.reuse, R150, R48 ;  /* 0x000000960430723c */ /* 0x040fe20000041830 */
[----:B------:R-:W-:Y:S01]  /*6610*/  FFMA.FTZ R150, R224, UR4, -R189 ;  /* 0x00000004e0967c23 */ /* 0x000fe200080108bd */
[----:B------:R-:W-:Y:S01]  /*6620*/  FFMA.FTZ R151, R220, UR4, -R179 ;  /* 0x00000004dc977c23 */ /* 0x000fe200080108b3 */
[----:B------:R-:W-:Y:S04]  /*6630*/  MUFU.EX2 R149, R149 ;  /* 0x0000009500957308 */ /* 0x000fe80000000800 */
[----:B------:R-:W-:Y:S01]  /*6640*/  MUFU.EX2 R150, R150 ;  /* 0x0000009600967308 */ /* 0x000fe20000000800 */
[C---:B------:R-:W-:Y:S03]  /*6650*/  HMMA.16816.F32.BF16 R36, R4.reuse, R20, R36 ;  /* 0x000000140424723c */ /* 0x040fe60000041824 */
[----:B------:R-:W5:Y:S05]  /*6660*/  MUFU.EX2 R151, R151 ;  /* 0x0000009700977308 */ /* 0x000f6a0000000800 */
[C---:B------:R-:W-:Y:S01]  /*6670*/  HMMA.16816.F32.BF16 R40, R4.reuse, R22, R40 ;  /* 0x000000160428723c */ /* 0x040fe20000041828 */
[----:B------:R-:W3:Y:S07]  /*6680*/  LDSM.16.MT88.4 R20, [R187+0x11000] ;  /* 0x01100000bb14783b */ /* 0x000eee0000004200 */
[C---:B------:R-:W-:Y:S08]  /*6690*/  HMMA.16816.F32.BF16 R60, R4.reuse, R12, R60 ;  /* 0x0000000c043c723c */ /* 0x040ff0000004183c */
[C---:B------:R-:W-:Y:S01]  /*66a0*/  HMMA.16816.F32.BF16 R64, R4.reuse, R14, R64 ;  /* 0x0000000e0440723c */ /* 0x040fe20000041840 */
[----:B------:R2:W-:Y:S07]  /*66b0*/  LDSM.16.MT88.4 R12, [R191+0xd000] ;  /* 0x00d00000bf0c783b */ /* 0x0005ee0000004200 */
[C---:B------:R-:W-:Y:S08]  /*66c0*/  HMMA.16816.F32.BF16 R76, R4.reuse, R140, R76 ;  /* 0x0000008c044c723c */ /* 0x040ff0000004184c */
[C---:B------:R-:W-:Y:S01]  /*66d0*/  HMMA.16816.F32.BF16 R80, R4.reuse, R142, R80 ;  /* 0x0000008e0450723c */ /* 0x040fe20000041850 */
[----:B------:R-:W-:Y:S07]  /*66e0*/  LDSM.16.MT88.4 R140, [R187+0xf800] ;  /* 0x00f80000bb8c783b */ /* 0x000fee0000004200 */
[----:B------:R-:W-:Y:S01]  /*66f0*/  HMMA.16816.F32.BF16 R128, R4, R136, R128 ;  /* 0x000000880480723c */ /* 0x000fe20000041880 */
[----:B--2---:R-:W-:-:S05]  /*6700*/  SEL R191, R182, 0xffffffe0, !P0 ;  /* 0xffffffe0b6bf7807 */ /* 0x004fca0004000000 */
[----:B------:R-:W-:Y:S02]  /*6710*/  IMAD.IADD R191, R191, 0x1, R178 ;  /* 0x00000001bfbf7824 */ /* 0x000fe400078e02b2 */
[C---:B------:R-:W-:Y:S01]  /*6720*/  HMMA.16816.F32.BF16 R124, R4.reuse, R138, R124 ;  /* 0x0000008a047c723c */ /* 0x040fe2000004187c */
[----:B------:R-:W-:Y:S07]  /*6730*/  LDSM.16.MT88.4 R136, [R187+0x11800] ;  /* 0x01180000bb88783b */ /* 0x000fee0000004200 */
[C---:B------:R-:W-:Y:S08]  /*6740*/  HMMA.16816.F32.BF16 R112, R4.reuse, R32, R112 ;  /* 0x000000200470723c */ /* 0x040ff00000041870 */
[C---:B------:R-:W-:Y:S01]  /*6750*/  HMMA.16816.F32.BF16 R108, R4.reuse, R34, R108 ;  /* 0x00000022046c723c */ /* 0x040fe2000004186c */
[----:B------:R-:W-:Y:S07]  /*6760*/  LDSM.16.MT88.4 R32, [R187+0xd000] ;  /* 0x00d00000bb20783b */ /* 0x000fee0000004200 */
[C---:B------:R-:W-:Y:S08]  /*6770*/  HMMA.16816.F32.BF16 R104, R4.reuse, R24, R104 ;  /* 0x000000180468723c */ /* 0x040ff00000041868 */
[C---:B------:R-:W-:Y:S01]  /*6780*/  HMMA.16816.F32.BF16 R100, R4.reuse, R26, R100 ;  /* 0x0000001a0464723c */ /* 0x040fe20000041864 */
[----:B------:R-:W2:Y:S07]  /*6790*/  LDSM.16.MT88.4 R24, [R187+0xf000] ;  /* 0x00f00000bb18783b */ /* 0x000eae0000004200 */
[C---:B------:R-:W-:Y:S08]  /*67a0*/  HMMA.16816.F32.BF16 R84, R4.reuse, R28, R84 ;  /* 0x0000001c0454723c */ /* 0x040ff00000041854 */
[C---:B------:R-:W-:Y:S01]  /*67b0*/  HMMA.16816.F32.BF16 R88, R4.reuse, R30, R88 ;  /* 0x0000001e0458723c */ /* 0x040fe20000041858 */
[----:B------:R-:W-:Y:S07]  /*67c0*/  LDSM.16.MT88.4 R28, [R185+0xd000] ;  /* 0x00d00000b91c783b */ /* 0x000fee0000004200 */
[C---:B-1----:R-:W-:Y:S08]  /*67d0*/  HMMA.16816.F32.BF16 R92, R4.reuse, R16, R92 ;  /* 0x00000010045c723c */ /* 0x042ff0000004185c */
[----:B------:R-:W-:Y:S01]  /*67e0*/  HMMA.16816.F32.BF16 R96, R4, R18, R96 ;  /* 0x000000120460723c */ /* 0x000fe20000041860 */
[----:B------:R-:W1:Y:S01]  /*67f0*/  LDSM.16.MT88.4 R16, [R178+0xd000] ;  /* 0x00d00000b210783b */ /* 0x000e620000004200 */
[----:B----4-:R-:W-:-:S02]  /*6800*/  F2FP.BF16.F32.PACK_AB R4, R153, R148 ;  /* 0x000000949904723e */ /* 0x010fc400000010ff */
[----:B-----5:R-:W-:Y:S01]  /*6810*/  F2FP.BF16.F32.PACK_AB R5, R154, R151 ;  /* 0x000000979a05723e */ /* 0x020fe200000010ff */
[----:B------:R-:W-:Y:S01]  /*6820*/  FADD.FTZ R151, R151, R162 ;  /* 0x000000a297977221 */ /* 0x000fe20000010000 */
[----:B------:R-:W-:Y:S02]  /*6830*/  F2FP.BF16.F32.PACK_AB R6, R149, R150 ;  /* 0x000000969506723e */ /* 0x000fe400000010ff */
[----:B------:R-:W-:Y:S01]  /*6840*/  F2FP.BF16.F32.PACK_AB R7, R152, R155 ;  /* 0x0000009b9807723e */ /* 0x000fe200000010ff */
[----:B------:R-:W-:-:S06]  /*6850*/  FADD.FTZ R154, R154, R151 ;  /* 0x000000979a9a7221 */ /* 0x000fcc0000010000 */
[C---:B---3--:R-:W-:Y:S08]  /*6860*/  HMMA.16816.F32.BF16 R60, R4.reuse, R8, R60 ;  /* 0x00000008043c723c */ /* 0x048ff0000004183c */
        /* <DEDUP_REMOVED lines=8> */
[C---:B------:R-:W-:Y:S08]  /*68f0*/  HMMA.16816.F32.BF16 R104, R4.reuse, R12, R104 ;  /* 0x0000000c0468723c */ /* 0x040ff00000041868 */
[C---:B------:R-:W-:Y:S01]  /*6900*/  HMMA.16816.F32.BF16 R100, R4.reuse, R14, R100 ;  /* 0x0000000e0464723c */ /* 0x040fe20000041864 */
[----:B------:R-:W5:Y:S07]  /*6910*/  LDSM.16.MT88.4 R12, [R185+0x11000] ;  /* 0x01100000b90c783b */ /* 0x000f6e0000004200 */
[C---:B-1----:R-:W-:Y:S08]  /*6920*/  HMMA.16816.F32.BF16 R112, R4.reuse, R16, R112 ;  /* 0x000000100470723c */ /* 0x042ff00000041870 */
[C---:B------:R-:W-:Y:S01]  /*6930*/  HMMA.16816.F32.BF16 R108, R4.reuse, R18, R108 ;  /* 0x00000012046c723c */ /* 0x040fe2000004186c */
[----:B------:R-:W1:Y:S07]  /*6940*/  LDSM.16.MT88.4 R16, [R191+0x11000] ;  /* 0x01100000bf10783b */ /* 0x000e6e0000004200 */
[C---:B---3--:R-:W-:Y:S08]  /*6950*/  HMMA.16816.F32.BF16 R84, R4.reuse, R8, R84 ;  /* 0x000000080454723c */ /* 0x048ff00000041854 */
[C---:B------:R-:W-:Y:S01]  /*6960*/  HMMA.16816.F32.BF16 R88, R4.reuse, R10, R88 ;  /* 0x0000000a0458723c */ /* 0x040fe20000041858 */
[----:B------:R-:W3:Y:S07]  /*6970*/  LDSM.16.MT88.4 R8, [R178+0xf800] ;  /* 0x00f80000b208783b */ /* 0x000eee0000004200 */
[C---:B----4-:R-:W-:Y:S01]  /*6980*/  HMMA.16816.F32.BF16 R52, R4.reuse, R20, R52 ;  /* 0x000000140434723c */ /* 0x050fe20000041834 */
[----:B------:R-:W-:Y:S01]  /*6990*/  FFMA.FTZ R20, R206, UR4, -R189 ;  /* 0x00000004ce147c23 */ /* 0x000fe200080108bd */
[----:B------:R-:W-:Y:S01]  /*69a0*/  FFMA.FTZ R21, R192, UR4, -R179 ;  /* 0x00000004c0157c23 */ /* 0x000fe200080108b3 */
[----:B------:R-:W4:Y:S04]  /*69b0*/  MUFU.EX2 R206, R208 ;  /* 0x000000d000ce7308 */ /* 0x000f280000000800 */
[----:B------:R-:W-:Y:S01]  /*69c0*/  MUFU.EX2 R189, R20 ;  /* 0x0000001400bd7308 */ /* 0x000fe20000000800 */
[C---:B------:R-:W-:Y:S03]  /*69d0*/  HMMA.16816.F32.BF16 R56, R4.reuse, R22, R56 ;  /* 0x000000160438723c */ /* 0x040fe60000041838 */
[----:B------:R-:W-:Y:S04]  /*69e0*/  MUFU.EX2 R192, R194 ;  /* 0x000000c200c07308 */ /* 0x000fe80000000800 */
[----:B------:R2:W4:Y:S01]  /*69f0*/  MUFU.EX2 R190, R21 ;  /* 0x0000001500be7308 */ /* 0x0005220000000800 */
[C---:B------:R-:W-:Y:S03]  /*6a00*/  HMMA.16816.F32.BF16 R120, R4.reuse, R32, R120 ;  /* 0x000000200478723c */ /* 0x040fe60000041878 */
[----:B------:R-:W3:Y:S05]  /*6a10*/  MUFU.EX2 R179, R188 ;  /* 0x000000bc00b37308 */ /* 0x000eea0000000800 */
[C---:B------:R-:W-:Y:S01]  /*6a20*/  HMMA.16816.F32.BF16 R116, R4.reuse, R34, R116 ;  /* 0x000000220474723c */ /* 0x040fe20000041874 */
[----:B------:R-:W-:Y:S04]  /*6a30*/  LDSM.16.MT88.4 R32, [R178+0xd800] ;  /* 0x00d80000b220783b */ /* 0x000fe80000004200 */
[----:B--2---:R-:W-:Y:S03]  /*6a40*/  LDSM.16.MT88.4 R20, [R191+0xd800] ;  /* 0x00d80000bf14783b */ /* 0x004fe60000004200 */
        /* <DEDUP_REMOVED lines=8> */
[----:B------:R-:W2:Y:S07]  /*6ad0*/  LDSM.16.MT88.4 R12, [R187+0xd800] ;  /* 0x00d80000bb0c783b */ /* 0x000eae0000004200 */
[C---:B-1----:R-:W-:Y:S08]  /*6ae0*/  HMMA.16816.F32.BF16 R92, R4.reuse, R16, R92 ;  /* 0x00000010045c723c */ /* 0x042ff0000004185c */
[----:B------:R-:W-:Y:S01]  /*6af0*/  HMMA.16816.F32.BF16 R96, R4, R18, R96 ;  /* 0x000000120460723c */ /* 0x000fe20000041860 */
[----:B----4-:R-:W-:Y:S01]  /*6b00*/  F2FP.BF16.F32.PACK_AB R4, R206, R193 ;  /* 0x000000c1ce04723e */ /* 0x010fe200000010ff */
[----:B------:R-:W1:Y:S01]  /*6b10*/  LDSM.16.MT88.4 R16, [R185+0xf800] ;  /* 0x00f80000b910783b */ /* 0x000e620000004200 */
[----:B------:R-:W-:-:S02]  /*6b20*/  F2FP.BF16.F32.PACK_AB R5, R203, R190 ;  /* 0x000000becb05723e */ /* 0x000fc400000010ff */
[----:B------:R-:W-:Y:S02]  /*6b30*/  F2FP.BF16.F32.PACK_AB R6, R192, R189 ;  /* 0x000000bdc006723e */ /* 0x000fe400000010ff */
[----:B---3--:R-:W-:-:S07]  /*6b40*/  F2FP.BF16.F32.PACK_AB R7, R180, R179 ;  /* 0x000000b3b407723e */ /* 0x008fce00000010ff */
[C---:B------:R-:W-:Y:S08]  /*6b50*/  HMMA.16816.F32.BF16 R52, R4.reuse, R8, R52 ;  /* 0x000000080434723c */ /* 0x040ff00000041834 */
[C---:B------:R-:W-:Y:S01]  /*6b60*/  HMMA.16816.F32.BF16 R56, R4.reuse, R10, R56 ;  /* 0x0000000a0438723c */ /* 0x040fe20000041838 */
[----:B------:R-:W3:Y:S07]  /*6b70*/  LDSM.16.MT88.4 R8, [R185+0x11800] ;  /* 0x01180000b908783b */ /* 0x000eee0000004200 */
[C---:B--2---:R-:W-:Y:S08]  /*6b80*/  HMMA.16816.F32.BF16 R120, R4.reuse, R12, R120 ;  /* 0x0000000c0478723c */ /* 0x044ff00000041878 */
[C---:B------:R-:W-:Y:S01]  /*6b90*/  HMMA.16816.F32.BF16 R116, R4.reuse, R14, R116 ;  /* 0x0000000e0474723c */ /* 0x040fe20000041874 */
[----:B------:R-:W2:Y:S07]  /*6ba0*/  LDSM.16.MT88.4 R12, [R191+0xf800] ;  /* 0x00f80000bf0c783b */ /* 0x000eae0000004200 */
[C---:B-1----:R-:W-:Y:S08]  /*6bb0*/  HMMA.16816.F32.BF16 R36, R4.reuse, R16, R36 ;  /* 0x000000100424723c */ /* 0x042ff00000041824 */
[C---:B------:R-:W-:Y:S01]  /*6bc0*/  HMMA.16816.F32.BF16 R40, R4.reuse, R18, R40 ;  /* 0x000000120428723c */ /* 0x040fe20000041828 */
[----:B------:R-:W1:Y:S07]  /*6bd0*/  LDSM.16.MT88.4 R16, [R191+0x11800] ;  /* 0x01180000bf10783b */ /* 0x000e6e0000004200 */
[C---:B------:R-:W-:Y:S08]  /*6be0*/  HMMA.16816.F32.BF16 R44, R4.reuse, R140, R44 ;  /* 0x0000008c042c723c */ /* 0x040ff0000004182c */
[----:B---3--:R-:W-:Y:S01]  /*6bf0*/  HMMA.16816.F32.BF16 R68, R4, R8, R68 ;  /* 0x000000080444723c */ /* 0x008fe20000041844 */
        /* <DEDUP_REMOVED lines=29> */
[C---:B------:R-:W-:Y:S08]  /*6dd0*/  HMMA.16816.F32.BF16 R72, R4.reuse, R10, R72 ;  /* 0x0000000a0448723c */ /* 0x040ff00000041848 */
[C---:B-1----:R-:W-:Y:S08]  /*6de0*/  HMMA.16816.F32.BF16 R92, R4.reuse, R16, R92 ;  /* 0x00000010045c723c */ /* 0x042ff0000004185c */
        /* <DEDUP_REMOVED lines=67> */
[----:B------:R-:W-:Y:S01]  /*7220*/  LEA.HI.X R205, R8, R205, R5, 0x1, P1 ;  /* 0x000000cd08cd7211 */ /* 0x000fe200008f0c05 */
[----:B------:R-:W-:Y:S06]  /*7230*/  BRA `(.L_x_2412) ;  /* 0x00000000001c7947 */ /* 0x000fec0003800000 */
.L_x_2411:
[----:B------:R-:W-:Y:S01]  /*7240*/  UMOV UR4, URZ ;  /* 0x000000ff00047c82 */ /* 0x000fe20008000000 */
[----:B------:R-:W-:Y:S01]  /*7250*/  IMAD.SHL.U32 R4, R144, 0x40, RZ ;  /* 0x0000004090047824 */ /* 0x000fe200078e00ff */
[----:B------:R-:W-:-:S05]  /*7260*/  IADD3 R5, P1, PT, RZ, -UR4, RZ ;  /* 0x80000004ff057c10 */ /* 0x000fca000ff3e0ff */
[----:B------:R-:W-:-:S05]  /*7270*/  IMAD.X R4, RZ, RZ, ~R4, P1 ;  /* 0x000000ffff047224 */ /* 0x000fca00008e0e04 */
[----:B------:R-:W-:-:S04]  /*7280*/  SHF.R.S64 R5, R5, 0x1f, R4 ;  /* 0x0000001f05057819 */ /* 0x000fc80000001004 */
[----:B------:R-:W-:-:S04]  /*7290*/  IADD3 R204, P1, PT, R5, R204, RZ ;  /* 0x000000cc05cc7210 */ /* 0x000fc80007f3e0ff */
[----:B------:R-:W-:-:S09]  /*72a0*/  LEA.HI.X.SX32 R205, R4, R205, 0x1, P1 ;  /* 0x000000cd04cd7211 */ /* 0x000fd200008f0eff */
.L_x_2412:
[----:B------:R-:W1:Y:S01]  /*72b0*/  LDCU UR4, c[0x0][0x440] ;  /* 0x00008800ff0477ac */ /* 0x000e620008000800 */
[----:B------:R-:W-:Y:S01]  /*72c0*/  IMAD.SHL.U32 R183, R184, 0x20, RZ ;  /* 0x00000020b8b77824 */ /* 0x000fe200078e00ff */
[----:B------:R-:W-:Y:S01]  /*72d0*/  LOP3.LUT R5, R160, 0x400, RZ, 0xc0, !PT ;  /* 0x00000400a0057812 */ /* 0x000fe200078ec0ff */
[----:B------:R-:W-:Y:S01]  /*72e0*/  IMAD.SHL.U32 R9, R144, 0x20, RZ ;  /* 0x0000002090097824 */ /* 0x000fe200078e00ff */
[----:B------:R-:W-:Y:S02]  /*72f0*/  SHF.R.U32.HI R186, RZ, 0x1, R184 ;  /* 0x00000001ffba7819 */ /* 0x000fe400000116b8 */
[----:B------:R-:W-:Y:S01]  /*7300*/  LOP3.LUT R183, R183, 0x7c00, RZ, 0xc0, !PT ;  /* 0x00007c00b7b77812 */ /* 0x000fe200078ec0ff */
[----:B------:R-:W-:Y:S01]  /*7310*/  IMAD R206, R146, 0x2, R5 ;  /* 0x0000000292ce7824 */ /* 0x000fe200078e0205 */
[----:B------:R-:W-:Y:S02]  /*7320*/  LOP3.LUT R5, R186, 0x8, RZ, 0xc0, !PT ;  /* 0x00000008ba057812 */ /* 0x000fe400078ec0ff */
[----:B------:R-:W-:Y:S01]  /*7330*/  LOP3.LUT R160, R183, 0x200, R160, 0xf8, !PT ;  /* 0x00000200b7a07812 */ /* 0x000fe200078ef8a0 */
[----:B------:R-:W-:Y:S01]  /*7340*/  VIADD R192, R206, UR5 ;  /* 0x00000005cec07c36 */ /* 0x000fe20008000000 */
[----:B------:R-:W-:-:S02]  /*7350*/  LEA R4, P5, R144, R204, 0x5 ;  /* 0x000000cc90047211 */ /* 0x000fc400078a28ff */
[----:B------:R-:W-:Y:S02]  /*7360*/  LOP3.LUT R160, R160, R158, R5, 0xf6, !PT ;  /* 0x0000009ea0a07212 */ /* 0x000fe400078ef605 */
[C-C-:B------:R-:W-:Y:S02]  /*7370*/  LEA.HI.X R5, R144.reuse, R205, R145.reuse, 0x5, P5 ;  /* 0x000000cd90057211 */ /* 0x140fe400028f2c91 */
[----:B-1----:R-:W-:Y:S02]  /*7380*/  ISETP.GE.AND P4, PT, R159, UR4, PT ;  /* 0x000000049f007c0c */ /* 0x002fe4000bf86270 */
[----:B------:R-:W-:Y:S02]  /*7390*/  ISETP.GE.AND P3, PT, R157, UR4, PT ;  /* 0x000000049d007c0c */ /* 0x000fe4000bf66270 */
[----:B------:R-:W-:Y:S02]  /*73a0*/  ISETP.GE.AND P1, PT, R147, UR4, PT ;  /* 0x0000000493007c0c */ /* 0x000fe4000bf26270 */
[----:B------:R-:W-:-:S02]  /*73b0*/  SHF.L.U64.HI R7, R144, 0x5, R145 ;  /* 0x0000000590077819 */ /* 0x000fc40000010291 */
[----:B------:R-:W-:Y:S02]  /*73c0*/  IADD3 R10, P5, PT, R9, R4, RZ ;  /* 0x00000004090a7210 */ /* 0x000fe40007fbe0ff */
[----:B------:R-:W-:Y:S02]  /*73d0*/  LEA R207, R160, UR5, 0x1 ;  /* 0x00000005a0cf7c11 */ /* 0x000fe4000f8e08ff */
[----:B------:R-:W-:Y:S01]  /*73e0*/  SEL R185, R182, 0xffffffe0, !P0 ;  /* 0xffffffe0b6b97807 */ /* 0x000fe20004000000 */
[----:B------:R-:W-:Y:S01]  /*73f0*/  @!PT LDS RZ, [RZ] ;  /* 0x00000000fffff984 */ /* 0x000fe20000000800 */
[----:B------:R-:W-:Y:S01]  /*7400*/  @!PT LDS RZ, [RZ] ;  /* 0x00000000fffff984 */ /* 0x000fe20000000800 */
[----:B------:R-:W-:Y:S01]  /*7410*/  @!PT LDS RZ, [RZ] ;  /* 0x00000000fffff984 */ /* 0x000fe20000000800 */
[----:B------:R-:W-:Y:S01]  /*7420*/  @!P4 LDGSTS.E.BYPASS.LTC128B.128 [R133+0xc000], desc[UR14][R204.64] ;  /* 0x0c000000cc85cfae */ /* 0x000fe2000b981a0e */
[----:B------:R-:W-:Y:S01]  /*7430*/  IMAD.X R11, R7, 0x1, R5, P5 ;  /* 0x00000001070b7824 */ /* 0x000fe200028e0605 */
[----:B------:R-:W-:Y:S01]  /*7440*/  IADD3 R6, P5, PT, R9, R10, RZ ;  /* 0x0000000a09067210 */ /* 0x000fe20007fbe0ff */
[--C-:B------:R-:W-:Y:S01]  /*7450*/  IMAD.IADD R194, R156, 0x1, R207.reuse ;  /* 0x000000019cc27824 */ /* 0x100fe200078e02cf */
[----:B------:R-:W-:Y:S01]  /*7460*/  @P4 STS.128 [R133+0xc000], RZ ;  /* 0x00c000ff85004388 */ /* 0x000fe20000000c00 */
[----:B------:R-:W-:-:S02]  /*7470*/  IMAD.IADD R203, R185, 0x1, R207 ;  /* 0x00000001b9cb7824 */ /* 0x000fc400078e02cf */
[----:B------:R-:W-:Y:S01]  /*7480*/  IMAD.X R7, R7, 0x1, R11, P5 ;  /* 0x0000000107077824 */ /* 0x000fe200028e060b */
[----:B------:R-:W-:Y:S01]  /*7490*/  @!PT LDS RZ, [RZ] ;  /* 0x00000000fffff984 */ /* 0x000fe20000000800 */
[----:B------:R-:W-:Y:S01]  /*74a0*/  @!PT LDS RZ, [RZ] ;  /* 0x00000000fffff984 */ /* 0x000fe20000000800 */
[----:B------:R-:W-:Y:S01]  /*74b0*/  @!PT LDS RZ, [RZ] ;  /* 0x00000000fffff984 */ /* 0x000fe20000000800 */
[----:B------:R-:W-:Y:S01]  /*74c0*/  @!P3 LDGSTS.E.BYPASS.LTC128B.128 [R133+0xe000], desc[UR14][R204.64+0x80] ;  /* 0x0e000080cc85bfae */ /* 0x000fe2000b981a0e */
[C-C-:B------:R-:W-:Y:S02]  /*74d0*/  IMAD.IADD R193, R185.reuse, 0x1, R192.reuse ;  /* 0x00000001b9c17824 */ /* 0x140fe400078e02c0 */
[----:B------:R-:W-:Y:S01]  /*74e0*/  IMAD.IADD R192, R156, 0x1, R192 ;  /* 0x000000019cc07824 */ /* 0x000fe200078e02c0 */
        /* <DEDUP_REMOVED lines=57> */
[----:B------:R-:W5:Y:S04]  /*7880*/  LDSM.16.M88.4 R20, [R206+UR5+0x7800] ;  /* 0x00780005ce14783b */ /* 0x000f680008000200 */
[----:B-1----:R-:W-:Y:S04]  /*7890*/  LDSM.16.M88.4 R8, [R203] ;  /* 0x00000000cb08783b */ /* 0x002fe80000000200 */
[----:B------:R-:W1:Y:S04]  /*78a0*/  LDSM.16.M88.4 R16, [R193+0x6000] ;  /* 0x00600000c110783b */ /* 0x000e680000000200 */
[----:B------:R-:W1:Y:S04]  /*78b0*/  LDSM.16.M88.4 R12, [R193+0x6800] ;  /* 0x00680000c10c783b */ /* 0x000e680000000200 */
[----:B--2---:R-:W2:Y:S04]  /*78c0*/  LDSM.16.M88.4 R4, [R193+0x7000] ;  /* 0x00700000c104783b */ /* 0x004ea80000000200 */
[----:B------:R-:W2:Y:S04]  /*78d0*/  LDSM.16.M88.4 R164, [R193+0x7800] ;  /* 0x00780000c1a4783b */ /* 0x000ea80000000200 */
[----:B------:R-:W-:Y:S01]  /*78e0*/  LDSM.16.M88.4 R160, [R192+0x6000] ;  /* 0x00600000c0a0783b */ /* 0x000fe20000000200 */
[C---:B---3--:R-:W-:Y:S03]  /*78f0*/  HMMA.16816.F32.BF16 R148, R172.reuse, R144, RZ ;  /* 0x00000090ac94723c */ /* 0x048fe600000418ff */
[----:B------:R-:W-:Y:S04]  /*7900*/  LDSM.16.M88.4 R156, [R192+0x6800] ;  /* 0x00680000c09c783b */ /* 0x000fe80000000200 */
[----:B------:R-:W-:Y:S01]  /*7910*/  LDSM.16.M88.4 R152, [R192+0x7000] ;  /* 0x00700000c098783b */ /* 0x000fe20000000200 */
[C---:B------:R-:W-:Y:S03]  /*7920*/  HMMA.16816.F32.BF16 R144, R172.reuse, R146, RZ ;  /* 0x00000092ac90723c */ /* 0x040fe600000418ff */
[----:B------:R-:W-:Y:S04]  /*7930*/  LDSM.16.M88.4 R168, [R185+0x7000] ;  /* 0x00700000b9a8783b */ /* 0x000fe80000000200 */
[----:B------:R-:W-:Y:S01]  /*7940*/  LDSM.16.M88.4 R188, [R192+0x8000] ;  /* 0x00800000c0bc783b */ /* 0x000fe20000000200 */
[C---:B----4-:R-:W-:Y:S03]  /*7950*/  HMMA.16816.F32.BF16 R140, R172.reuse, R136, RZ ;  /* 0x00000088ac8c723c */ /* 0x050fe600000418ff */
[----:B------:R-:W-:Y:S04]  /*7960*/  LDSM.16.M88.4 R176, [R192+0x8800] ;  /* 0x00880000c0b0783b */ /* 0x000fe80000000200 */
[----:B------:R-:W0:Y:S01]  /*7970*/  LDGDEPBAR ;  /* 0x00000000000079af */ /* 0x000e220000000000 */
[C---:B-----5:R-:W-:Y:S08]  /*7980*/  HMMA.16816.F32.BF16 R32, R172.reuse, R28, RZ ;  /* 0x0000001cac20723c */ /* 0x060ff000000418ff */
        /* <DEDUP_REMOVED lines=11> */
[C---:B--2---:R-:W-:Y:S08]  /*7a40*/  HMMA.16816.F32.BF16 R32, R8.reuse, R4, R32 ;  /* 0x000000040820723c */ /* 0x044ff00000041820 */
        /* <DEDUP_REMOVED lines=132> */
[----:B------:R-:W2:Y:S03]  /*8290*/  LDCU.64 UR4, c[0x0][0x3a0] ;  /* 0x00007400ff0477ac */ /* 0x000ea60008000a00 */
        /* <DEDUP_REMOVED lines=58> */
.L_x_2414:
[----:B------:R-:W-:Y:S01]  /*8640*/  UMOV UR4, URZ ;  /* 0x000000ff00047c82 */ /* 0x000fe20008000000 */
[----:B------:R-:W-:Y:S01]  /*8650*/  IMAD.SHL.U32 R4, R134, 0x40, RZ ;  /* 0x0000004086047824 */ /* 0x000fe200078e00ff */
[----:B------:R-:W-:-:S05]  /*8660*/  IADD3 R5, P5, PT, RZ, -UR4, RZ ;  /* 0x80000004ff057c10 */ /* 0x000fca000ffbe0ff */
[----:B------:R-:W-:-:S05]  /*8670*/  IMAD.X R4, RZ, RZ, ~R4, P5 ;  /* 0x000000ffff047224 */ /* 0x000fca00028e0e04 */
[----:B------:R-:W-:-:S04]  /*8680*/  SHF.R.S64 R5, R5, 0x1f, R4 ;  /* 0x0000001f05057819 */ /* 0x000fc80000001004 */
[----:B------:R-:W-:-:S04]  /*8690*/  IADD3 R202, P5, PT, R5, R202, RZ ;  /* 0x000000ca05ca7210 */ /* 0x000fc80007fbe0ff */
[----:B------:R-:W-:-:S09]  /*86a0*/  LEA.HI.X.SX32 R201, R4, R201, 0x1, P5 ;  /* 0x000000c904c97211 */ /* 0x000fd200028f0eff */
.L_x_2415:
        /* <DEDUP_REMOVED lines=72> */
.L_x_2413:
[----:B--2---:R-:W-:Y:S01]  /*8b30*/  IMAD R5, R0, 0x40, R181 ;  /* 0x0000004000057824 */ /* 0x004fe200078e02b5 */
[----:B------:R-:W1:Y:S01]  /*8b40*/  S2UR UR6, SR_CgaCtaId ;  /* 0x00000000000679c3 */ /* 0x000e620000008800 */
[----:B------:R-:W2:Y:S01]  /*8b50*/  LDCU UR4, c[0x0][0x45c] ;  /* 0x00008b80ff0477ac */ /* 0x000ea20008000800 */
[----:B------:R-:W-:Y:S01]  /*8b60*/  SEL R155, R182, 0xffffffe0, !P0 ;  /* 0xffffffe0b69b7807 */ /* 0x000fe20004000000 */
[C---:B------:R-:W-:Y:S01]  /*8b70*/  VIADD R6, R5.reuse, 0xffffff80 ;  /* 0xffffff8005067836 */ /* 0x040fe20000000000 */
[C---:B------:R-:W-:Y:S01]  /*8b80*/  IADD3 R4, PT, PT, R5.reuse, -0x7f, RZ ;  /* 0xffffff8105047810 */ /* 0x040fe20007ffe0ff */
[C---:B------:R-:W-:Y:S01]  /*8b90*/  VIADD R7, R5.reuse, 0xffffff91 ;  /* 0xffffff9105077836 */ /* 0x040fe20000000000 */
[----:B------:R-:W-:Y:S01]  /*8ba0*/  UMOV UR5, 0x400 ;  /* 0x0000040000057882 */ /* 0x000fe20000000000 */
[----:B------:R-:W-:Y:S01]  /*8bb0*/  VIADD R9, R5, 0xffffff98 ;  /* 0xffffff9805097836 */ /* 0x000fe20000000000 */
[C---:B------:R-:W-:Y:S02]  /*8bc0*/  ISETP.GE.AND P1, PT, R6.reuse, R197, PT ;  /* 0x000000c50600720c */ /* 0x040fe40003f26270 */
[----:B------:R-:W-:-:S02]  /*8bd0*/  ISETP.GE.AND P3, PT, R6, R199, PT ;  /* 0x000000c70600720c */ /* 0x000fc40003f66270 */
[----:B------:R-:W-:Y:S02]  /*8be0*/  ISETP.GE.AND P4, PT, R4, R199, PT ;  /* 0x000000c70400720c */ /* 0x000fe40003f86270 */
[----:B------:R-:W-:Y:S02]  /*8bf0*/  FSEL R10, R150, -INF , P1 ;  /* 0xff800000960a7808 */ /* 0x000fe40000800000 */
[----:B------:R-:W-:Y:S02]  /*8c00*/  FSEL R16, R148, -INF , P3 ;  /* 0xff80000094107808 */ /* 0x000fe40001800000 */
[C---:B------:R-:W-:Y:S02]  /*8c10*/  ISETP.GE.AND P1, PT, R4.reuse, R197, PT ;  /* 0x000000c50400720c */ /* 0x040fe40003f26270 */
[----:B------:R-:W-:Y:S02]  /*8c20*/  FSEL R14, R149, -INF , P4 ;  /* 0xff800000950e7808 */ /* 0x000fe40002000000 */
[----:B------:R-:W-:-:S02]  /*8c30*/  ISETP.GE.AND P3, PT, R4, R198, PT ;  /* 0x000000c60400720c */ /* 0x000fc40003f66270 */
[----:B------:R-:W-:Y:S01]  /*8c40*/  ISETP.GE.AND P4, PT, R4, R196, PT ;  /* 0x000000c40400720c */ /* 0x000fe20003f86270 */
[C---:B------:R-:W-:Y:S01]  /*8c50*/  VIADD R4, R5.reuse, 0xffffff88 ;  /* 0xffffff8805047836 */ /* 0x040fe20000000000 */
[C---:B------:R-:W-:Y:S01]  /*8c60*/  ISETP.GE.AND P6, PT, R6.reuse, R198, PT ;  /* 0x000000c60600720c */ /* 0x040fe20003fc6270 */
[----:B-1----:R-:W-:Y:S01]  /*8c70*/  ULEA UR5, UR6, UR5, 0x18 ;  /* 0x0000000506057291 */ /* 0x002fe2000f8ec0ff */
[----:B------:R-:W-:Y:S01]  /*8c80*/  ISETP.GE.AND P5, PT, R6, R196, PT ;  /* 0x000000c40600720c */ /* 0x000fe20003fa6270 */
[----:B------:R-:W-:Y:S01]  /*8c90*/  VIADD R6, R5, 0xffffff89 ;  /* 0xffffff8905067836 */ /* 0x000fe20000000000 */
[----:B------:R-:W-:Y:S02]  /*8ca0*/  FSEL R151, R151, -INF , P1 ;  /* 0xff80000097977808 */ /* 0x000fe40000800000 */
[----:B------:R-:W-:Y:S02]  /*8cb0*/  FSEL R16, R16, -INF , !P6 ;  /* 0xff80000010107808 */ /* 0x000fe40007000000 */
[----:B------:R-:W-:-:S02]  /*8cc0*/  FSEL R10, R10, -INF , !P5 ;  /* 0xff8000000a0a7808 */ /* 0x000fc40006800000 */
[----:B------:R-:W-:Y:S02]  /*8cd0*/  FSEL R14, R14, -INF , !P3 ;  /* 0xff8000000e0e7808 */ /* 0x000fe40005800000 */
[C---:B------:R-:W-:Y:S02]  /*8ce0*/  ISETP.GE.AND P1, PT, R4.reuse, R199, PT ;  /* 0x000000c70400720c */ /* 0x040fe40003f26270 */
[C---:B------:R-:W-:Y:S02]  /*8cf0*/  ISETP.GE.AND P6, PT, R4.reuse, R198, PT ;  /* 0x000000c60400720c */ /* 0x040fe40003fc6270 */
[C---:B------:R-:W-:Y:S02]  /*8d00*/  ISETP.GE.AND P3, PT, R4.reuse, R197, PT ;  /* 0x000000c50400720c */ /* 0x040fe40003f66270 */
[----:B------:R-:W-:Y:S02]  /*8d10*/  ISETP.GE.AND P5, PT, R4, R196, PT ;  /* 0x000000c40400720c */ /* 0x000fe40003fa6270 */
[----:B------:R-:W-:-:S02]  /*8d20*/  FSEL R4, R151, -INF , !P4 ;  /* 0xff80000097047808 */ /* 0x000fc40006000000 */
[----:B------:R-:W-:Y:S02]  /*8d30*/  ISETP.GE.AND P4, PT, R6, R199, PT ;  /* 0x000000c70600720c */ /* 0x000fe40003f86270 */
[----:B------:R-:W-:Y:S02]  /*8d40*/  FSEL R8, R146, -INF , P3 ;  /* 0xff80000092087808 */ /* 0x000fe40001800000 */
[----:B------:R-:W-:Y:S02]  /*8d50*/  FSEL R18, R144, -INF , P1 ;  /* 0xff80000090127808 */ /* 0x000fe40000800000 */
[C---:B------:R-:W-:Y:S02]  /*8d60*/  ISETP.GE.AND P3, PT, R6.reuse, R197, PT ;  /* 0x000000c50600720c */ /* 0x040fe40003f66270 */
[----:B------:R-:W-:Y:S02]  /*8d70*/  FSEL R12, R145, -INF , P4 ;  /* 0xff800000910c7808 */ /* 0x000fe40002000000 */
[----:B------:R-:W-:-:S02]  /*8d80*/  ISETP.GE.AND P1, PT, R6, R198, PT ;  /* 0x000000c60600720c */ /* 0x000fc40003f26270 */
[----:B------:R-:W-:Y:S02]  /*8d90*/  ISETP.GE.AND P4, PT, R6, R196, PT ;  /* 0x000000c40600720c */ /* 0x000fe40003f86270 */
[----:B------:R-:W-:Y:S02]  /*8da0*/  IADD3 R6, PT, PT, R5, -0x70, RZ ;  /* 0xffffff9005067810 */ /* 0x000fe40007ffe0ff */
[----:B------:R-:W-:Y:S02]  /*8db0*/  FSEL R147, R147, -INF , P3 ;  /* 0xff80000093937808 */ /* 0x000fe40001800000 */
[----:B------:R-:W-:Y:S02]  /*8dc0*/  FSEL R12, R12, -INF , !P1 ;  /* 0xff8000000c0c7808 */ /* 0x000fe40004800000 */
[----:B------:R-:W-:Y:S02]  /*8dd0*/  FSEL R18, R18, -INF , !P6 ;  /* 0xff80000012127808 */ /* 0x000fe40007000000 */
[----:B------:R-:W-:-:S02]  /*8de0*/  FSEL R8, R8, -INF , !P5 ;  /* 0xff80000008087808 */ /* 0x000fc40006800000 */
[C---:B------:R-:W-:Y:S02]  /*8df0*/  ISETP.GE.AND P1, PT, R6.reuse, R197, PT ;  /* 0x000000c50600720c */ /* 0x040fe40003f26270 */
[CC--:B------:R-:W-:Y:S02]  /*8e00*/  ISETP.GE.AND P3, PT, R6.reuse, R199.reuse, PT ;  /* 0x000000c70600720c */ /* 0x0c0fe40003f66270 */
[C---:B------:R-:W-:Y:S02]  /*8e10*/  ISETP.GE.AND P6, PT, R6.reuse, R198, PT ;  /* 0x000000c60600720c */ /* 0x040fe40003fc6270 */
[----:B------:R-:W-:Y:S02]  /*8e20*/  ISETP.GE.AND P5, PT, R6, R196, PT ;  /* 0x000000c40600720c */ /* 0x000fe40003fa6270 */
[----:B------:R-:W-:Y:S02]  /*8e30*/  FSEL R6, R147, -INF , !P4 ;  /* 0xff80000093067808 */ /* 0x000fe40006000000 */
[----:B------:R-:W-:-:S02]  /*8e40*/  ISETP.GE.AND P4, PT, R7, R199, PT ;  /* 0x000000c70700720c */ /* 0x000fc40003f86270 */
[----:B------:R-:W-:Y:S02]  /*8e50*/  FSEL R142, R142, -INF , P1 ;  /* 0xff8000008e8e7808 */ /* 0x000fe40000800000 */
[C---:B------:R-:W-:Y:S02]  /*8e60*/  ISETP.GE.AND P1, PT, R7.reuse, R197, PT ;  /* 0x000000c50700720c */ /* 0x040fe40003f26270 */
[----:B------:R-:W-:Y:S02]  /*8e70*/  FSEL R140, R140, -INF , P3 ;  /* 0xff8000008c8c7808 */ /* 0x000fe40001800000 */
[----:B------:R-:W-:Y:S02]  /*8e80*/  ISETP.GE.AND P3, PT, R7, R198, PT ;  /* 0x000000c60700720c */ /* 0x000fe40003f66270 */
[----:B------:R-:W-:Y:S02]  /*8e90*/  FSEL R141, R141, -INF , P4 ;  /* 0xff8000008d8d7808 */ /* 0x000fe40002000000 */
[----:B------:R-:W-:-:S02]  /*8ea0*/  ISETP.GE.AND P4, PT, R7, R196, PT ;  /* 0x000000c40700720c */ /* 0x000fc40003f86270 */
[----:B------:R-:W-:Y:S02]  /*8eb0*/  FSEL R143, R143, -INF , P1 ;  /* 0xff8000008f8f7808 */ /* 0x000fe40000800000 */
[----:B------:R-:W-:Y:S02]  /*8ec0*/  IADD3 R7, PT, PT, R5, -0x67, RZ ;  /* 0xffffff9905077810 */ /* 0x000fe40007ffe0ff */
[----:B------:R-:W-:Y:S02]  /*8ed0*/  ISETP.GE.AND P1, PT, R9, R199, PT ;  /* 0x000000c70900720c */ /* 0x000fe40003f26270 */
[----:B------:R-:W-:Y:S02]  /*8ee0*/  FSEL R170, R141, -INF , !P3 ;  /* 0xff8000008daa7808 */ /* 0x000fe40005800000 */
[----:B------:R-:W-:Y:S02]  /*8ef0*/  ISETP.GE.AND P3, PT, R9, R197, PT ;  /* 0x000000c50900720c */ /* 0x000fe40003f66270 */
[----:B------:R-:W-:-:S02]  /*8f00*/  FSEL R208, R143, -INF , !P4 ;  /* 0xff8000008fd07808 */ /* 0x000fc40006000000 */
[----:B------:R-:W-:Y:S02]  /*8f10*/  ISETP.GE.AND P4, PT, R7, R199, PT ;  /* 0x000000c70700720c */ /* 0x000fe40003f86270 */
[----:B------:R-:W-:Y:S02]  /*8f20*/  FSEL R168, R136, -INF , P1 ;  /* 0xff80000088a87808 */ /* 0x000fe40000800000 */
[----:B------:R-:W-:Y:S02]  /*8f30*/  FSEL R214, R140, -INF , !P6 ;  /* 0xff8000008cd67808 */ /* 0x000fe40007000000 */
[----:B------:R-:W-:Y:S02]  /*8f40*/  FSEL R210, R142, -INF , !P5 ;  /* 0xff8000008ed27808 */ /* 0x000fe40006800000 */
[----:B------:R-:W-:Y:S02]  /*8f50*/  FSEL R136, R138, -INF , P3 ;  /* 0xff8000008a887808 */ /* 0x000fe40001800000 */
[----:B------:R-:W-:-:S02]  /*8f60*/  ISETP.GE.AND P6, PT, R9, R198, PT ;  /* 0x000000c60900720c */ /* 0x000fc40003fc6270 */
[----:B------:R-:W-:Y:S01]  /*8f70*/  ISETP.GE.AND P5, PT, R9, R196, PT ;  /* 0x000000c40900720c */ /* 0x000fe20003fa6270 */
[----:B------:R-:W-:Y:S01]  /*8f80*/  VIADD R9, R5, 0xffffffa0 ;  /* 0xffffffa005097836 */ /* 0x000fe20000000000 */
[C---:B------:R-:W-:Y:S02]  /*8f90*/  ISETP.GE.AND P3, PT, R7.reuse, R197, PT ;  /* 0x000000c50700720c */ /* 0x040fe40003f66270 */
[----:B------:R-:W-:Y:S02]  /*8fa0*/  ISETP.GE.AND P1, PT, R7, R198, PT ;  /* 0x000000c60700720c */ /* 0x000fe40003f26270 */
[----:B------:R-:W-:Y:S02]  /*8fb0*/  FSEL R137, R137, -INF , P4 ;  /* 0xff80000089897808 */ /* 0x000fe40002000000 */
[----:B------:R-:W-:Y:S01]  /*8fc0*/  ISETP.GE.AND P4, PT, R7, R196, PT ;  /* 0x000000c40700720c */ /* 0x000fe20003f86270 */
[----:B------:R-:W-:Y:S01]  /*8fd0*/  VIADD R7, R5, 0xffffffa1 ;  /* 0xffffffa105077836 */ /* 0x000fe20000000000 */
[----:B------:R-:W-:-:S02]  /*8fe0*/  FSEL R134, R139, -INF , P3 ;  /* 0xff8000008b867808 */ /* 0x000fc40001800000 */
[----:B------:R-:W-:Y:S02]  /*8ff0*/  FSEL R138, R137, -INF , !P1 ;  /* 0xff800000898a7808 */ /* 0x000fe40004800000 */
[C---:B------:R-:W-:Y:S02]  /*9000*/  ISETP.GE.AND P1, PT, R9.reuse, R197, PT ;  /* 0x000000c50900720c */ /* 0x040fe40003f26270 */
[----:B------:R-:W-:Y:S02]  /*9010*/  FSEL R134, R134, -INF , !P4 ;  /* 0xff80000086867808 */ /* 0x000fe40006000000 */
[-C--:B------:R-:W-:Y:S02]  /*9020*/  ISETP.GE.AND P3, PT, R9, R199.reuse, PT ;  /* 0x000000c70900720c */ /* 0x080fe40003f66270 */
[----:B------:R-:W-:Y:S02]  /*9030*/  ISETP.GE.AND P4, PT, R7, R199, PT ;  /* 0x000000c70700720c */ /* 0x000fe40003f86270 */
[----:B------:R-:W-:-:S02]  /*9040*/  FSEL R34, R34, -INF , P1 ;  /* 0xff80000022227808 */ /* 0x000fc40000800000 */
[----:B------:R-:W-:Y:S02]  /*9050*/  ISETP.GE.AND P1, PT, R7, R197, PT ;  /* 0x000000c50700720c */ /* 0x000fe40003f26270 */
[----:B------:R-:W-:Y:S02]  /*9060*/  FSEL R32, R32, -INF , P3 ;  /* 0xff80000020207808 */ /* 0x000fe40001800000 */
[----:B------:R-:W-:Y:S02]  /*9070*/  FSEL R33, R33, -INF , P4 ;  /* 0xff80000021217808 */ /* 0x000fe40002000000 */
[----:B------:R-:W-:Y:S02]  /*9080*/  FSEL R168, R168, -INF , !P6 ;  /* 0xff800000a8a87808 */ /* 0x000fe40007000000 */
[----:B------:R-:W-:Y:S02]  /*9090*/  FSEL R136, R136, -INF , !P5 ;  /* 0xff80000088887808 */ /* 0x000fe40006800000 */
[----:B------:R-:W-:-:S02]  /*90a0*/  ISETP.GE.AND P3, PT, R7, R198, PT ;  /* 0x000000c60700720c */ /* 0x000fc40003f66270 */
[----:B------:R-:W-:Y:S01]  /*90b0*/  ISETP.GE.AND P4, PT, R7, R196, PT ;  /* 0x000000c40700720c */ /* 0x000fe20003f86270 */
[----:B------:R-:W-:Y:S01]  /*90c0*/  VIADD R7, R5, 0xffffffa9 ;  /* 0xffffffa905077836 */ /* 0x000fe20000000000 */
[C---:B------:R-:W-:Y:S02]  /*90d0*/  ISETP.GE.AND P6, PT, R9.reuse, R198, PT ;  /* 0x000000c60900720c */ /* 0x040fe40003fc6270 */
[----:B------:R-:W-:Y:S02]  /*90e0*/  ISETP.GE.AND P5, PT, R9, R196, PT ;  /* 0x000000c40900720c */ /* 0x000fe40003fa6270 */
[----:B------:R-:W-:Y:S02]  /*90f0*/  FSEL R35, R35, -INF , P1 ;  /* 0xff80000023237808 */ /* 0x000fe40000800000 */
[----:B------:R-:W-:Y:S02]  /*9100*/  IADD3 R9, PT, PT, R5, -0x58, RZ ;  /* 0xffffffa805097810 */ /* 0x000fe40007ffe0ff */
[----:B------:R-:W-:-:S02]  /*9110*/  FSEL R194, R33, -INF , !P3 ;  /* 0xff80000021c27808 */ /* 0x000fc40005800000 */
[----:B------:R-:W-:Y:S02]  /*9120*/  FSEL R180, R35, -INF , !P4 ;  /* 0xff80000023b47808 */ /* 0x000fe40006000000 */
[C---:B------:R-:W-:Y:S02]  /*9130*/  ISETP.GE.AND P1, PT, R9.reuse, R199, PT ;  /* 0x000000c70900720c */ /* 0x040fe40003f26270 */
[----:B------:R-:W-:Y:S02]  /*9140*/  ISETP.GE.AND P3, PT, R9, R197, PT ;  /* 0x000000c50900720c */ /* 0x000fe40003f66270 */
[----:B------:R-:W-:Y:S02]  /*9150*/  ISETP.GE.AND P4, PT, R7, R199, PT ;  /* 0x000000c70700720c */ /* 0x000fe40003f86270 */
[----:B------:R-:W-:Y:S02]  /*9160*/  FSEL R28, R28, -INF , P1 ;  /* 0xff8000001c1c7808 */ /* 0x000fe40000800000 */
[----:B------:R-:W-:-:S02]  /*9170*/  FSEL R30, R30, -INF , P3 ;  /* 0xff8000001e1e7808 */ /* 0x000fc40001800000 */
[----:B------:R-:W-:Y:S02]  /*9180*/  FSEL R29, R29, -INF , P4 ;  /* 0xff8000001d1d7808 */ /* 0x000fe40002000000 */
[C---:B------:R-:W-:Y:S02]  /*9190*/  ISETP.GE.AND P1, PT, R7.reuse, R198, PT ;  /* 0x000000c60700720c */ /* 0x040fe40003f26270 */
[C---:B------:R-:W-:Y:S02]  /*91a0*/  ISETP.GE.AND P3, PT, R7.reuse, R197, PT ;  /* 0x000000c50700720c */ /* 0x040fe40003f66270 */
[----:B------:R-:W-:Y:S02]  /*91b0*/  ISETP.GE.AND P4, PT, R7, R196, PT ;  /* 0x000000c40700720c */ /* 0x000fe40003f86270 */
[----:B------:R-:W-:Y:S02]  /*91c0*/  IADD3 R7, PT, PT, R5, -0x50, RZ ;  /* 0xffffffb005077810 */ /* 0x000fe40007ffe0ff */
[----:B------:R-:W-:-:S02]  /*91d0*/  FSEL R206, R32, -INF , !P6 ;  /* 0xff80000020ce7808 */ /* 0x000fc40007000000 */
[----:B------:R-:W-:Y:S02]  /*91e0*/  FSEL R188, R34, -INF , !P5 ;  /* 0xff80000022bc7808 */ /* 0x000fe40006800000 */
[C---:B------:R-:W-:Y:S02]  /*91f0*/  ISETP.GE.AND P6, PT, R9.reuse, R198, PT ;  /* 0x000000c60900720c */ /* 0x040fe40003fc6270 */
[----:B------:R-:W-:Y:S01]  /*9200*/  ISETP.GE.AND P5, PT, R9, R196, PT ;  /* 0x000000c40900720c */ /* 0x000fe20003fa6270 */
[----:B------:R-:W-:Y:S01]  /*9210*/  VIADD R9, R5, 0xffffffb1 ;  /* 0xffffffb105097836 */ /* 0x000fe20000000000 */
[----:B------:R-:W-:Y:S02]  /*9220*/  FSEL R31, R31, -INF , P3 ;  /* 0xff8000001f1f7808 */ /* 0x000fe40001800000 */
[----:B------:R-:W-:Y:S02]  /*9230*/  ISETP.GE.AND P3, PT, R7, R199, PT ;  /* 0x000000c70700720c */ /* 0x000fe40003f66270 */
[----:B------:R-:W-:-:S02]  /*9240*/  FSEL R192, R28, -INF , !P6 ;  /* 0xff8000001cc07808 */ /* 0x000fc40007000000 */
[----:B------:R-:W-:Y:S02]  /*9250*/  FSEL R178, R30, -INF , !P5 ;  /* 0xff8000001eb27808 */ /* 0x000fe40006800000 */
[----:B------:R-:W-:Y:S02]  /*9260*/  FSEL R190, R29, -INF , !P1 ;  /* 0xff8000001dbe7808 */ /* 0x000fe40004800000 */
[----:B------:R-:W-:Y:S02]  /*9270*/  FSEL R24, R24, -INF , P3 ;  /* 0xff80000018187808 */ /* 0x000fe40001800000 */
[C---:B------:R-:W-:Y:S02]  /*9280*/  ISETP.GE.AND P6, PT, R7.reuse, R198, PT ;  /* 0x000000c60700720c */ /* 0x040fe40003fc6270 */
[C---:B------:R-:W-:Y:S02]  /*9290*/  ISETP.GE.AND P1, PT, R7.reuse, R197, PT ;  /* 0x000000c50700720c */ /* 0x040fe40003f26270 */
[----:B------:R-:W-:-:S02]  /*92a0*/  ISETP.GE.AND P5, PT, R7, R196, PT ;  /* 0x000000c40700720c */ /* 0x000fc40003fa6270 */
[----:B------:R-:W-:Y:S02]  /*92b0*/  FSEL R176, R31, -INF , !P4 ;  /* 0xff8000001fb07808 */ /* 0x000fe40006000000 */
[----:B------:R-:W-:Y:S02]  /*92c0*/  ISETP.GE.AND P3, PT, R9, R197, PT ;  /* 0x000000c50900720c */ /* 0x000fe40003f66270 */
[C---:B------:R-:W-:Y:S01]  /*92d0*/  IADD3 R7, PT, PT, R5.reuse, -0x48, RZ ;  /* 0xffffffb805077810 */ /* 0x040fe20007ffe0ff */
[----:B------:R-:W-:Y:S01]  /*92e0*/  VIADD R5, R5, 0xffffffb9 ;  /* 0xffffffb905057836 */ /* 0x000fe20000000000 */
[----:B------:R-:W-:Y:S02]  /*92f0*/  ISETP.GE.AND P4, PT, R9, R199, PT ;  /* 0x000000c70900720c */ /* 0x000fe40003f86270 */
[----:B------:R-:W-:Y:S02]  /*9300*/  FSEL R26, R26, -INF , P1 ;  /* 0xff8000001a1a7808 */ /* 0x000fe40000800000 */
[----:B------:R-:W-:-:S02]  /*9310*/  FSEL R27, R27, -INF , P3 ;  /* 0xff8000001b1b7808 */ /* 0x000fc40001800000 */
[----:B------:R-:W-:Y:S02]  /*9320*/  ISETP.GE.AND P1, PT, R9, R198, PT ;  /* 0x000000c60900720c */ /* 0x000fe40003f26270 */
[----:B------:R-:W-:Y:S02]  /*9330*/  FSEL R25, R25, -INF , P4 ;  /* 0xff80000019197808 */ /* 0x000fe40002000000 */
[----:B------:R-:W-:Y:S02]  /*9340*/  ISETP.GE.AND P3, PT, R7, R199, PT ;  /* 0x000000c70700720c */ /* 0x000fe40003f66270 */
[----:B------:R-:W-:Y:S02]  /*9350*/  ISETP.GE.AND P4, PT, R9, R196, PT ;  /* 0x000000c40900720c */ /* 0x000fe40003f86270 */
[----:B------:R-:W-:Y:S02]  /*9360*/  FMNMX3.FTZ R9, R132, R16, R14, !PT ;  /* 0x0000001084097276 */ /* 0x000fe4000781000e */
[----:B------:R-:W-:-:S02]  /*9370*/  FSEL R166, R24, -INF , !P6 ;  /* 0xff80000018a67808 */ /* 0x000fc40007000000 */
[----:B------:R-:W-:Y:S02]  /*9380*/  FSEL R140, R25, -INF , !P1 ;  /* 0xff800000198c7808 */ /* 0x000fe40004800000 */
[----:B------:R-:W-:Y:S02]  /*9390*/  FSEL R141, R172, -INF , P3 ;  /* 0xff800000ac8d7808 */ /* 0x000fe40001800000 */
[C---:B------:R-:W-:Y:S02]  /*93a0*/  ISETP.GE.AND P1, PT, R7.reuse, R198, PT ;  /* 0x000000c60700720c */ /* 0x040fe40003f26270 */
[C---:B------:R-:W-:Y:S02]  /*93b0*/  ISETP.GE.AND P6, PT, R7.reuse, R197, PT ;  /* 0x000000c50700720c */ /* 0x040fe40003fc6270 */
[----:B------:R-:W-:Y:S02]  /*93c0*/  ISETP.GE.AND P3, PT, R7, R196, PT ;  /* 0x000000c40700720c */ /* 0x000fe40003f66270 */
[----:B------:R-:W-:-:S02]  /*93d0*/  FMNMX3.FTZ R7, R9, R18, R12, !PT ;  /* 0x0000001209077276 */ /* 0x000fc4000781000c */
[----:B------:R-:W-:Y:S02]  /*93e0*/  FMNMX3.FTZ R9, R3, R10, R4, !PT ;  /* 0x0000000a03097276 */ /* 0x000fe40007810004 */
[----:B------:R-:W-:Y:S02]  /*93f0*/  FSEL R141, R141, -INF , !P1 ;  /* 0xff8000008d8d7808 */ /* 0x000fe40004800000 */
[----:B------:R-:W-:Y:S02]  /*9400*/  FMNMX3.FTZ R9, R9, R8, R6, !PT ;  /* 0x0000000809097276 */ /* 0x000fe40007810006 */
[----:B------:R-:W-:Y:S02]  /*9410*/  FMNMX3.FTZ R7, R7, R214, R170, !PT ;  /* 0x000000d607077276 */ /* 0x000fe400078100aa */
[----:B------:R-:W-:Y:S02]  /*9420*/  ISETP.GE.AND P1, PT, R5, R199, PT ;  /* 0x000000c70500720c */ /* 0x000fe40003f26270 */
[----:B------:R-:W-:-:S02]  /*9430*/  FMNMX3.FTZ R9, R9, R210, R208, !PT ;  /* 0x000000d209097276 */ /* 0x000fc400078100d0 */
[----:B------:R-:W-:Y:S02]  /*9440*/  FSEL R160, R174, -INF , P6 ;  /* 0xff800000aea07808 */ /* 0x000fe40003000000 */
[----:B------:R-:W-:Y:S02]  /*9450*/  FMNMX3.FTZ R7, R7, R168, R138, !PT ;  /* 0x000000a807077276 */ /* 0x000fe4000781008a */
[----:B------:R-:W-:Y:S02]  /*9460*/  ISETP.GE.AND P6, PT, R5, R198, PT ;  /* 0x000000c60500720c */ /* 0x000fe40003fc6270 */
[----:B------:R-:W-:Y:S02]  /*9470*/  FSEL R142, R173, -INF , P1 ;  /* 0xff800000ad8e7808 */ /* 0x000fe40000800000 */
[----:B------:R-:W-:Y:S02]  /*9480*/  FMNMX3.FTZ R9, R9, R136, R134, !PT ;  /* 0x0000008809097276 */ /* 0x000fe40007810086 */
[----:B------:R-:W-:-:S02]  /*9490*/  FMNMX3.FTZ R7, R7, R206, R194, !PT ;  /* 0x000000ce07077276 */ /* 0x000fc400078100c2 */
[----:B------:R-:W-:Y:S02]  /*94a0*/  FSEL R142, R142, -INF , !P6 ;  /* 0xff8000008e8e7808 */ /* 0x000fe40007000000 */
[C---:B------:R-:W-:Y:S02]  /*94b0*/  ISETP.GE.AND P1, PT, R5.reuse, R197, PT ;  /* 0x000000c50500720c */ /* 0x040fe40003f26270 */
[----:B------:R-:W-:Y:S02]  /*94c0*/  ISETP.GE.AND P6, PT, R5, R196, PT ;  /* 0x000000c40500720c */ /* 0x000fe40003fc6270 */
[----:B------:R-:W-:Y:S02]  /*94d0*/  FMNMX3.FTZ R5, R9, R188, R180, !PT ;  /* 0x000000bc09057276 */ /* 0x000fe400078100b4 */
[----:B------:R-:W-:Y:S02]  /*94e0*/  FMNMX3.FTZ R7, R7, R192, R190, !PT ;  /* 0x000000c007077276 */ /* 0x000fe400078100be */
[----:B------:R-:W-:-:S02]  /*94f0*/  FSEL R158, R175, -INF , P1 ;  /* 0xff800000af9e7808 */ /* 0x000fc40000800000 */
[----:B------:R-:W-:Y:S02]  /*9500*/  FSEL R164, R26, -INF , !P5 ;  /* 0xff8000001aa47808 */ /* 0x000fe40006800000 */
[----:B------:R-:W-:Y:S02]  /*9510*/  FSEL R162, R27, -INF , !P4 ;  /* 0xff8000001ba27808 */ /* 0x000fe40006000000 */
[----:B------:R-:W-:Y:S02]  /*9520*/  FMNMX3.FTZ R5, R5, R178, R176, !PT ;  /* 0x000000b205057276 */ /* 0x000fe400078100b0 */
[----:B------:R-:W-:Y:S02]  /*9530*/  FMNMX3.FTZ R7, R7, R166, R140, !PT ;  /* 0x000000a607077276 */ /* 0x000fe4000781008c */
[----:B------:R-:W-:Y:S02]  /*9540*/  FSEL R160, R160, -INF , !P3 ;  /* 0xff800000a0a07808 */ /* 0x000fe40005800000 */
[----:B------:R-:W-:-:S02]  /*9550*/  FSEL R158, R158, -INF , !P6 ;  /* 0xff8000009e9e7808 */ /* 0x000fc40007000000 */
[----:B------:R-:W-:Y:S02]  /*9560*/  FMNMX3.FTZ R5, R5, R164, R162, !PT ;  /* 0x000000a405057276 */ /* 0x000fe400078100a2 */
[----:B------:R-:W-:Y:S02]  /*9570*/  FMNMX3.FTZ R7, R7, R141, R142, !PT ;  /* 0x0000008d07077276 */ /* 0x000fe4000781008e */
[----:B------:R-:W-:Y:S02]  /*9580*/  FMNMX3.FTZ R22, R5, R160, R158, !PT ;  /* 0x000000a005167276 */ /* 0x000fe4000781009e */
[----:B------:R-:W-:Y:S01]  /*9590*/  LEA R185, R2, UR5, 0x1 ;  /* 0x0000000502b97c11 */ /* 0x000fe2000f8e08ff */
[----:B------:R-:W1:Y:S03]  /*95a0*/  SHFL.BFLY PT, R20, R7, 0x2, 0x1f ;  /* 0x0c401f0007147f89 */ /* 0x000e6600000e0000 */
[----:B------:R-:W-:Y:S01]  /*95b0*/  IADD3 R156, PT, PT, R185, 0xc040, RZ ;  /* 0x0000c040b99c7810 */ /* 0x000fe20007ffe0ff */
[----:B------:R-:W3:Y:S01]  /*95c0*/  SHFL.BFLY PT, R5, R22, 0x2, 0x1f ;  /* 0x0c401f0016057f89 */ /* 0x000ee200000e0000 */
[----:B------:R-:W-:-:S02]  /*95d0*/  IADD3 R159, PT, PT, R155, R185, RZ ;  /* 0x000000b99b9f7210 */ /* 0x000fc40007ffe0ff */
[----:B-1----:R-:W-:Y:S02]  /*95e0*/  FMNMX.FTZ R20, R7, R20, !PT ;  /* 0x0000001407147209 */ /* 0x002fe40007810000 */
[----:B---3--:R-:W-:-:S03]  /*95f0*/  FMNMX.FTZ R5, R22, R5, !PT ;  /* 0x0000000516057209 */ /* 0x008fc60007810000 */
[----:B------:R-:W1:Y:S04]  /*9600*/  SHFL.BFLY PT, R145, R20, 0x1, 0x1f ;  /* 0x0c201f0014917f89 */ /* 0x000e6800000e0000 */
[----:B------:R-:W3:Y:S01]  /*9610*/  SHFL.BFLY PT, R144, R5, 0x1, 0x1f ;  /* 0x0c201f0005907f89 */ /* 0x000ee200000e0000 */
[----:B-1----:R-:W-:-:S03]  /*9620*/  FMNMX.FTZ R145, R20, R145, !PT ;  /* 0x0000009114917209 */ /* 0x002fc60007810000 */
[----:B------:R-:W-:Y:S01]  /*9630*/  LDSM.16.MT88.4 R20, [R159+0xc000] ;  /* 0x00c000009f14783b */ /* 0x000fe20000004200 */
[----:B---3--:R-:W-:Y:S01]  /*9640*/  FMNMX.FTZ R144, R5, R144, !PT ;  /* 0x0000009005907209 */ /* 0x008fe20007810000 */
[C---:B--2---:R-:W-:Y:S01]  /*9650*/  FMUL.FTZ R143, R145.reuse, UR4 ;  /* 0x00000004918f7c20 */ /* 0x044fe20008410000 */
[----:B------:R-:W-:Y:S02]  /*9660*/  FSETP.NEU.FTZ.AND P3, PT, R145, -INF , PT ;  /* 0xff8000009100780b */ /* 0x000fe40003f7d000 */
[C---:B------:R-:W-:Y:S01]  /*9670*/  FSETP.NEU.FTZ.AND P1, PT, R144.reuse, -INF , PT ;  /* 0xff8000009000780b */ /* 0x040fe20003f3d000 */
[----:B------:R-:W-:Y:S01]  /*9680*/  FMUL.FTZ R157, R144, UR4 ;  /* 0x00000004909d7c20 */ /* 0x000fe20008410000 */
[----:B------:R-:W-:Y:S02]  /*9690*/  FSEL R143, R143, RZ, P3 ;  /* 0x000000ff8f8f7208 */ /* 0x000fe40001800000 */
[----:B------:R-:W-:Y:S02]  /*96a0*/  FSEL R5, R145, RZ, P3 ;  /* 0x000000ff91057208 */ /* 0x000fe40001800000 */
[----:B------:R-:W-:Y:S01]  /*96b0*/  FSEL R157, R157, RZ, P1 ;  /* 0x000000ff9d9d7208 */ /* 0x000fe20000800000 */
[----:B------:R-:W-:Y:S01]  /*96c0*/  FFMA.FTZ R152, R16, UR4, -R143 ;  /* 0x0000000410987c23 */ /* 0x000fe2000801088f */
[----:B------:R-:W-:-:S02]  /*96d0*/  VIADD R16, R185, 0xc000 ;  /* 0x0000c000b9107836 */ /* 0x000fc40000000000 */
[----:B------:R-:W-:Y:S01]  /*96e0*/  FADD.FTZ R5, R132, -R5 ;  /* 0x8000000584057221 */ /* 0x000fe20000010000 */
[----:B------:R-:W-:Y:S01]  /*96f0*/  FFMA.FTZ R146, R14, UR4, -R143 ;  /* 0x000000040e927c23 */ /* 0x000fe2000801088f */
[----:B------:R-:W-:Y:S01]  /*9700*/  FFMA.FTZ R2, R4, UR4, -R157 ;  /* 0x0000000404027c23 */ /* 0x000fe2000801089d */
[----:B------:R-:W-:Y:S01]  /*9710*/  FSEL R4, R144, RZ, P1 ;  /* 0x000000ff90047208 */ /* 0x000fe20000800000 */
[----:B------:R-:W-:Y:S02]  /*9720*/  @P2 VIADD R156, R16, 0xffffffc0 ;  /* 0xffffffc0109c2836 */ /* 0x000fe40000000000 */
[----:B------:R-:W-:Y:S01]  /*9730*/  FMUL.FTZ R151, R5, UR4 ;  /* 0x0000000405977c20 */ /* 0x000fe20008410000 */
[--C-:B------:R-:W-:Y:S01]  /*9740*/  FFMA.FTZ R148, R18, UR4, -R143.reuse ;  /* 0x0000000412947c23 */ /* 0x100fe2000801088f */
[----:B------:R-:W-:Y:S01]  /*9750*/  FFMA.FTZ R147, R12, UR4, -R143 ;  /* 0x000000040c937c23 */ /* 0x000fe2000801088f */
[----:B------:R-:W-:Y:S01]  /*9760*/  FADD.FTZ R3, R3, -R4 ;  /* 0x8000000403037221 */ /* 0x000fe20000010000 */
[----:B------:R-:W1:Y:S01]  /*9770*/  LDSM.16.MT88.4 R28, [R156] ;  /* 0x000000009c1c783b */ /* 0x000e620000004200 */
[--C-:B------:R-:W-:Y:S01]  /*9780*/  FFMA.FTZ R154, R10, UR4, -R157.reuse ;  /* 0x000000040a9a7c23 */ /* 0x100fe2000801089d */
[----:B------:R-:W2:Y:S01]  /*9790*/  MUFU.EX2 R151, R151 ;  /* 0x0000009700977308 */ /* 0x000ea20000000800 */
[----:B------:R-:W-:Y:S01]  /*97a0*/  FMUL.FTZ R3, R3, UR4 ;  /* 0x0000000403037c20 */ /* 0x000fe20008410000 */
[--C-:B------:R-:W-:Y:S01]  /*97b0*/  FFMA.FTZ R149, R8, UR4, -R157.reuse ;  /* 0x0000000408957c23 */ /* 0x100fe2000801089d */
[----:B------:R-:W-:Y:S01]  /*97c0*/  FFMA.FTZ R150, R6, UR4, -R157 ;  /* 0x0000000406967c23 */ /* 0x000fe2000801089d */
[----:B------:R-:W-:Y:S01]  /*97d0*/  MUFU.EX2 R152, R152 ;  /* 0x0000009800987308 */ /* 0x000fe20000000800 */
[----:B------:R-:W-:Y:S01]  /*97e0*/  IADD3 R155, PT, PT, R155, R156, RZ ;  /* 0x0000009c9b9b7210 */ /* 0x000fe20007ffe0ff */
[----:B------:R-:W-:Y:S01]  /*97f0*/  LDSM.16.MT88.4 R12, [R185+0xc000] ;  /* 0x00c00000b90c783b */ /* 0x000fe20000004200 */
[--C-:B------:R-:W-:Y:S01]  /*9800*/  FFMA.FTZ R163, R214, UR4, -R143.reuse ;  /* 0x00000004d6a37c23 */ /* 0x100fe2000801088f */
[----:B------:R-:W3:Y:S01]  /*9810*/  MUFU.EX2 R3, R3 ;  /* 0x0000000300037308 */ /* 0x000ee20000000800 */
[--C-:B------:R-:W-:Y:S01]  /*9820*/  FFMA.FTZ R170, R170, UR4, -R143.reuse ;  /* 0x00000004aaaa7c23 */ /* 0x100fe2000801088f */
[--C-:B------:R-:W-:Y:S01]  /*9830*/  FFMA.FTZ R168, R168, UR4, -R143.reuse ;  /* 0x00000004a8a87c23 */ /* 0x100fe2000801088f */
[----:B------:R-:W-:Y:S01]  /*9840*/  FFMA.FTZ R161, R138, UR4, -R143 ;  /* 0x000000048aa17c23 */ /* 0x000fe2000801088f */
[----:B------:R-:W4:Y:S01]  /*9850*/  MUFU.EX2 R146, R146 ;  /* 0x0000009200927308 */ /* 0x000f220000000800 */
[--C-:B------:R-:W-:Y:S01]  /*9860*/  FFMA.FTZ R172, R210, UR4, -R157.reuse ;  /* 0x00000004d2ac7c23 */ /* 0x100fe2000801089d */
[-C--:B--2---:R-:W-:Y:S01]  /*9870*/  FMUL.FTZ R32, R104, R151.reuse ;  /* 0x0000009768207220 */ /* 0x084fe20000410000 */
[-C--:B------:R-:W-:Y:S01]  /*9880*/  FMUL.FTZ R33, R105, R151.reuse ;  /* 0x0000009769217220 */ /* 0x080fe20000410000 */
[----:B------:R-:W-:Y:S01]  /*9890*/  MUFU.EX2 R148, R148 ;  /* 0x0000009400947308 */ /* 0x000fe20000000800 */
[-C--:B------:R-:W-:Y:S01]  /*98a0*/  FMUL.FTZ R24, R112, R151.reuse ;  /* 0x0000009770187220 */ /* 0x080fe20000410000 */
[-C--:B------:R-:W-:Y:S01]  /*98b0*/  FMUL.FTZ R25, R113, R151.reuse ;  /* 0x0000009771197220 */ /* 0x080fe20000410000 */
[-C--:B------:R-:W-:Y:S01]  /*98c0*/  FMUL.FTZ R108, R108, R151.reuse ;  /* 0x000000976c6c7220 */ /* 0x080fe20000410000 */
[----:B------:R-:W2:Y:S01]  /*98d0*/  MUFU.EX2 R147, R147 ;  /* 0x0000009300937308 */ /* 0x000ea20000000800 */
[----:B------:R-:W-:Y:S01]  /*98e0*/  FMUL.FTZ R109, R109, R151 ;  /* 0x000000976d6d7220 */ /* 0x000fe20000410000 */
[-C--:B---3--:R-:W-:Y:S01]  /*98f0*/  FMUL.FTZ R34, R106, R3.reuse ;  /* 0x000000036a227220 */ /* 0x088fe20000410000 */
[-C--:B------:R-:W-:Y:S01]  /*9900*/  FMUL.FTZ R35, R107, R3.reuse ;  /* 0x000000036b237220 */ /* 0x080fe20000410000 */
[----:B------:R-:W-:Y:S01]  /*9910*/  MUFU.EX2 R154, R154 ;  /* 0x0000009a009a7308 */ /* 0x000fe20000000800 */
[----:B------:R-:W3:Y:S01]  /*9920*/  LDSM.16.MT88.4 R104, [R159+0xe000] ;  /* 0x00e000009f68783b */ /* 0x000ee20000004200 */
[----:B----4-:R-:W-:Y:S01]  /*9930*/  F2FP.BF16.F32.PACK_AB R4, R146, R152 ;  /* 0x000000989204723e */ /* 0x010fe200000010ff */
[-C--:B------:R-:W-:Y:S01]  /*9940*/  FMUL.FTZ R26, R114, R3.reuse ;  /* 0x00000003721a7220 */ /* 0x080fe20000410000 */
[----:B------:R-:W4:Y:S01]  /*9950*/  MUFU.EX2 R2, R2 ;  /* 0x0000000200027308 */ /* 0x000f220000000800 */
[-C--:B------:R-:W-:Y:S01]  /*9960*/  FMUL.FTZ R27, R115, R3.reuse ;  /* 0x00000003731b7220 */ /* 0x080fe20000410000 */
        /* <DEDUP_REMOVED lines=19> */
[----:B------:R-:W-:Y:S01]  /*9aa0*/  FMUL.FTZ R56, R56, R151 ;  /* 0x0000009738387220 */ /* 0x000fe20000410000 */
        /* <DEDUP_REMOVED lines=48> */
[----:B------:R-:W3:Y:S01]  /*9db0*/  LDSM.16.MT88.4 R112, [R159+0x10000] ;  /* 0x010000009f70783b */ /* 0x000ee20000004200 */
        /* <DEDUP_REMOVED lines=29> */
[--C-:B------:R-:W-:Y:S01]  /*9f90*/  FFMA.FTZ R167, R208, UR4, -R157.reuse ;  /* 0x00000004d0a77c23 */ /* 0x100fe2000801089d */
[C---:B------:R-:W-:Y:S01]  /*9fa0*/  HMMA.16816.F32.BF16 R20, R4.reuse, R22, R116 ;  /* 0x000000160414723c */ /* 0x040fe20000041874 */
[----:B------:R-:W4:Y:S01]  /*9fb0*/  LDSM.16.MT88.4 R116, [R185+0xe000] ;  /* 0x00e00000b974783b */ /* 0x000f220000004200 */
[--C-:B------:R-:W-:Y:S01]  /*9fc0*/  FFMA.FTZ R165, R136, UR4, -R157.reuse ;  /* 0x0000000488a57c23 */ /* 0x100fe2000801089d */
[----:B------:R-:W-:Y:S01]  /*9fd0*/  FFMA.FTZ R174, R134, UR4, -R157 ;  /* 0x0000000486ae7c23 */ /* 0x000fe2000801089d */
        /* <DEDUP_REMOVED lines=14> */
[----:B------:R-:W5:Y:S01]  /*a0c0*/  LDSM.16.MT88.4 R104, [R155+0x4000] ;  /* 0x004000009b68783b */ /* 0x000f620000004200 */
[----:B------:R-:W-:Y:S01]  /*a0d0*/  FFMA.FTZ R171, R190, UR4, -R143 ;  /* 0x00000004beab7c23 */ /* 0x000fe2000801088f */
[--C-:B------:R-:W-:Y:S01]  /*a0e0*/  FFMA.FTZ R173, R188, UR4, -R157.reuse ;  /* 0x00000004bcad7c23 */ /* 0x100fe2000801089d */
[----:B------:R-:W-:Y:S01]  /*a0f0*/  MUFU.EX2 R168, R168 ;  /* 0x000000a800a87308 */ /* 0x000fe20000000800 */
[----:B------:R-:W-:Y:S01]  /*a100*/  LDSM.16.MT88.4 R132, [R155+0x800] ;  /* 0x000800009b84783b */ /* 0x000fe20000004200 */
[--C-:B------:R-:W-:Y:S01]  /*a110*/  FFMA.FTZ R175, R178, UR4, -R157.reuse ;  /* 0x00000004b2af7c23 */ /* 0x100fe2000801089d */
[C---:B------:R-:W-:Y:S01]  /*a120*/  HMMA.16816.F32.BF16 R32, R4.reuse, R120, R32 ;  /* 0x000000780420723c */ /* 0x040fe20000041820 */
[----:B------:R-:W-:Y:S01]  /*a130*/  MUFU.EX2 R161, R161 ;  /* 0x000000a100a17308 */ /* 0x000fe20000000800 */
[----:B------:R-:W-:Y:S01]  /*a140*/  LDSM.16.MT88.4 R128, [R159+0xe800] ;  /* 0x00e800009f80783b */ /* 0x000fe20000004200 */
[----:B------:R-:W-:Y:S01]  /*a150*/  FFMA.FTZ R176, R176, UR4, -R157 ;  /* 0x00000004b0b07c23 */ /* 0x000fe2000801089d */
[--C-:B------:R-:W-:Y:S01]  /*a160*/  FFMA.FTZ R206, R206, UR4, -R143.reuse ;  /* 0x00000004cece7c23 */ /* 0x100fe2000801088f */
[----:B------:R-:W-:Y:S01]  /*a170*/  MUFU.EX2 R172, R172 ;  /* 0x000000ac00ac7308 */ /* 0x000fe20000000800 */
[----:B------:R-:W-:Y:S01]  /*a180*/  FFMA.FTZ R192, R192, UR4, -R143 ;  /* 0x00000004c0c07c23 */ /* 0x000fe2000801088f */
[--C-:B------:R-:W-:Y:S01]  /*a190*/  FFMA.FTZ R180, R180, UR4, -R157.reuse ;  /* 0x00000004b4b47c23 */ /* 0x100fe2000801089d */
[C---:B------:R-:W-:Y:S01]  /*a1a0*/  HMMA.16816.F32.BF16 R100, R4.reuse, R122, R100 ;  /* 0x0000007a0464723c */ /* 0x040fe20000041864 */
[----:B------:R-:W-:Y:S01]  /*a1b0*/  LDSM.16.MT88.4 R120, [R185+0xe800] ;  /* 0x00e80000b978783b */ /* 0x000fe20000004200 */
[----:B------:R-:W2:Y:S01]  /*a1c0*/  MUFU.EX2 R167, R167 ;  /* 0x000000a700a77308 */ /* 0x000ea20000000800 */
[----:B------:R-:W-:Y:S01]  /*a1d0*/  FFMA.FTZ R187, R162, UR4, -R157 ;  /* 0x00000004a2bb7c23 */ /* 0x000fe2000801089d */
[--C-:B------:R-:W-:Y:S01]  /*a1e0*/  FFMA.FTZ R177, R166, UR4, -R143.reuse ;  /* 0x00000004a6b17c23 */ /* 0x100fe2000801088f */
[--C-:B------:R-:W-:Y:S01]  /*a1f0*/  FFMA.FTZ R166, R140, UR4, -R143.reuse ;  /* 0x000000048ca67c23 */ /* 0x100fe2000801088f */
[----:B------:R-:W-:Y:S01]  /*a200*/  MUFU.EX2 R165, R165 ;  /* 0x000000a500a57308 */ /* 0x000fe20000000800 */
[----:B------:R-:W-:Y:S01]  /*a210*/  FFMA.FTZ R179, R141, UR4, -R143 ;  /* 0x000000048db37c23 */ /* 0x000fe2000801088f */
[C---:B---3--:R-:W-:Y:S01]  /*a220*/  HMMA.16816.F32.BF16 R76, R4.reuse, R112, R76 ;  /* 0x00000070044c723c */ /* 0x048fe2000004184c */
[--C-:B------:R-:W-:Y:S01]  /*a230*/  FFMA.FTZ R158, R158, UR4, -R157.reuse ;  /* 0x000000049e9e7c23 */ /* 0x100fe2000801089d */
[----:B------:R-:W3:Y:S01]  /*a240*/  MUFU.EX2 R174, R174 ;  /* 0x000000ae00ae7308 */ /* 0x000ee20000000800 */
[----:B------:R-:W-:Y:S01]  /*a250*/  FFMA.FTZ R160, R160, UR4, -R157 ;  /* 0x00000004a0a07c23 */ /* 0x000fe2000801089d */
[----:B------:R-:W-:Y:S01]  /*a260*/  FFMA.FTZ R151, R217, R151, R152 ;  /* 0x00000097d9977223 */ /* 0x000fe20000010098 */
[----:B------:R-:W-:Y:S01]  /*a270*/  FFMA.FTZ R3, R215, R3, R154 ;  /* 0x00000003d7037223 */ /* 0x000fe2000001009a */
[----:B------:R-:W-:Y:S01]  /*a280*/  MUFU.EX2 R194, R206 ;  /* 0x000000ce00c27308 */ /* 0x000fe20000000800 */
[----:B------:R-:W-:Y:S01]  /*a290*/  ISETP.GT.AND P1, PT, R153, R200, PT ;  /* 0x000000c89900720c */ /* 0x000fe20003f24270 */
[C---:B------:R-:W-:Y:S01]  /*a2a0*/  HMMA.16816.F32.BF16 R80, R4.reuse, R114, R80 ;  /* 0x000000720450723c */ /* 0x040fe20000041850 */
[----:B------:R-:W-:Y:S01]  /*a2b0*/  LDSM.16.MT88.4 R112, [R159+0xc800] ;  /* 0x00c800009f70783b */ /* 0x000fe20000004200 */
[----:B------:R-:W3:Y:S01]  /*a2c0*/  MUFU.EX2 R169, R169 ;  /* 0x000000a900a97308 */ /* 0x000ee20000000800 */
[----:B------:R-:W-:Y:S01]  /*a2d0*/  FADD.FTZ R151, R146, R151 ;  /* 0x0000009792977221 */ /* 0x000fe20000010000 */
[----:B------:R-:W-:Y:S01]  /*a2e0*/  FADD.FTZ R2, R2, R3 ;  /* 0x0000000302027221 */ /* 0x000fe20000010000 */
[----:B------:R-:W-:Y:S01]  /*a2f0*/  IMAD.MOV.U32 R3, RZ, RZ, R144 ;  /* 0x000000ffff037224 */ /* 0x000fe200078e0090 */
[----:B------:R-:W-:Y:S01]  /*a300*/  MUFU.EX2 R190, R192 ;  /* 0x000000c000be7308 */ /* 0x000fe20000000800 */
[----:B------:R-:W-:Y:S01]  /*a310*/  FADD.FTZ R148, R148, R151 ;  /* 0x0000009794947221 */ /* 0x000fe20000010000 */
[----:B-1----:R-:W-:Y:S01]  /*a320*/  HMMA.16816.F32.BF16 R84, R4, R108, R84 ;  /* 0x0000006c0454723c */ /* 0x002fe20000041854 */
[----:B------:R-:W-:Y:S01]  /*a330*/  FADD.FTZ R149, R149, R2 ;  /* 0x0000000295957221 */ /* 0x000fe20000010000 */
[----:B------:R-:W-:Y:S01]  /*a340*/  MUFU.EX2 R171, R171 ;  /* 0x000000ab00ab7308 */ /* 0x000fe20000000800 */
[----:B------:R-:W-:Y:S01]  /*a350*/  FADD.FTZ R148, R147, R148 ;  /* 0x0000009493947221 */ /* 0x000fe20000010000 */
[----:B------:R-:W-:-:S02]  /*a360*/  @P1 IMAD.MOV.U32 R3, RZ, RZ, R144 ;  /* 0x000000ffff031224 */ /* 0x000fc400078e0090 */
[----:B------:R-:W-:Y:S01]  /*a370*/  FADD.FTZ R149, R150, R149 ;  /* 0x0000009596957221 */ /* 0x000fe20000010000 */
[----:B------:R-:W-:Y:S01]  /*a380*/  MUFU.EX2 R173, R173 ;  /* 0x000000ad00ad7308 */ /* 0x000fe20000000800 */
[----:B------:R-:W-:Y:S01]  /*a390*/  @P1 IADD3 R209, PT, PT, R0, -0x3, RZ ;  /* 0xfffffffd00d11810 */ /* 0x000fe20007ffe0ff */
[C---:B------:R-:W-:Y:S01]  /*a3a0*/  HMMA.16816.F32.BF16 R88, R4.reuse, R110, R88 ;  /* 0x0000006e0458723c */ /* 0x040fe20000041858 */
[----:B------:R-:W1:Y:S01]  /*a3b0*/  LDSM.16.MT88.4 R108, [R185+0xc800] ;  /* 0x00c80000b96c783b */ /* 0x000e620000004200 */
[----:B------:R-:W1:Y:S04]  /*a3c0*/  MUFU.EX2 R178, R180 ;  /* 0x000000b400b27308 */ /* 0x000e680000000800 */
[----:B------:R-:W-:Y:S02]  /*a3d0*/  MUFU.EX2 R175, R175 ;  /* 0x000000af00af7308 */ /* 0x000fe40000000800 */
[C---:B------:R-:W-:Y:S02]  /*a3e0*/  HMMA.16816.F32.BF16 R8, R4.reuse, R12, R8 ;  /* 0x0000000c0408723c */ /* 0x040fe40000041808 */
[----:B------:R-:W1:Y:S04]  /*a3f0*/  MUFU.EX2 R176, R176 ;  /* 0x000000b000b07308 */ /* 0x000e680000000800 */
[----:B------:R-:W-:Y:S02]  /*a400*/  MUFU.EX2 R177, R177 ;  /* 0x000000b100b17308 */ /* 0x000fe40000000800 */
[C---:B------:R-:W-:Y:S01]  /*a410*/  HMMA.16816.F32.BF16 R12, R4.reuse, R14, R124 ;  /* 0x0000000e040c723c */ /* 0x040fe2000004187c */
[----:B------:R-:W-:Y:S01]  /*a420*/  LDSM.16.MT88.4 R124, [R156+0x2800] ;  /* 0x002800009c7c783b */ /* 0x000fe20000004200 */
[----:B------:R-:W1:Y:S04]  /*a430*/  MUFU.EX2 R166, R166 ;  /* 0x000000a600a67308 */ /* 0x000e680000000800 */
[----:B------:R-:W-:Y:S02]  /*a440*/  MUFU.EX2 R179, R179 ;  /* 0x000000b300b37308 */ /* 0x000fe40000000800 */
[C---:B----4-:R-:W-:Y:S02]  /*a450*/  HMMA.16816.F32.BF16 R36, R4.reuse, R116, R36 ;  /* 0x000000740424723c */ /* 0x050fe40000041824 */
[----:B------:R-:W-:Y:S04]  /*a460*/  MUFU.EX2 R187, R187 ;  /* 0x000000bb00bb7308 */ /* 0x000fe80000000800 */
[----:B------:R-:W-:Y:S02]  /*a470*/  MUFU.EX2 R158, R158 ;  /* 0x0000009e009e7308 */ /* 0x000fe40000000800 */
[C---:B------:R-:W-:Y:S01]  /*a480*/  HMMA.16816.F32.BF16 R40, R4.reuse, R118, R40 ;  /* 0x000000760428723c */ /* 0x040fe20000041828 */
[----:B------:R-:W-:Y:S07]  /*a490*/  LDSM.16.MT88.4 R116, [R155+0x2800] ;  /* 0x002800009b74783b */ /* 0x000fee0000004200 */
[C---:B-----5:R-:W-:Y:S08]  /*a4a0*/  HMMA.16816.F32.BF16 R92, R4.reuse, R104, R92 ;  /* 0x00000068045c723c */ /* 0x060ff0000004185c */
[----:B------:R-:W-:Y:S01]  /*a4b0*/  HMMA.16816.F32.BF16 R4, R4, R106, R96 ;  /* 0x0000006a0404723c */ /* 0x000fe20000041860 */
[----:B------:R-:W4:Y:S01]  /*a4c0*/  LDSM.16.MT88.4 R104, [R185+0x10800] ;  /* 0x01080000b968783b */ /* 0x000f220000004200 */
[----:B--2---:R-:W-:Y:S01]  /*a4d0*/  F2FP.BF16.F32.PACK_AB R96, R170, R163 ;  /* 0x000000a3aa60723e */ /* 0x004fe200000010ff */
[----:B------:R-:W-:Y:S01]  /*a4e0*/  FADD.FTZ R163, R163, R148 ;  /* 0x00000094a3a37221 */ /* 0x000fe20000010000 */
[----:B------:R-:W-:Y:S01]  /*a4f0*/  F2FP.BF16.F32.PACK_AB R97, R167, R172 ;  /* 0x000000aca761723e */ /* 0x000fe200000010ff */
[----:B------:R-:W-:Y:S01]  /*a500*/  FADD.FTZ R172, R172, R149 ;  /* 0x00000095acac7221 */ /* 0x000fe20000010000 */
[----:B------:R-:W-:Y:S01]  /*a510*/  F2FP.BF16.F32.PACK_AB R98, R161, R168 ;  /* 0x000000a8a162723e */ /* 0x000fe200000010ff */
[----:B------:R-:W-:Y:S01]  /*a520*/  FADD.FTZ R163, R170, R163 ;  /* 0x000000a3aaa37221 */ /* 0x000fe20000010000 */
[----:B---3--:R-:W-:Y:S01]  /*a530*/  F2FP.BF16.F32.PACK_AB R99, R174, R165 ;  /* 0x000000a5ae63723e */ /* 0x008fe200000010ff */
        /* <DEDUP_REMOVED lines=35> */
[C---:B--2---:R-:W-:Y:S08]  /*a770*/  HMMA.16816.F32.BF16 R84, R96.reuse, R112, R84 ;  /* 0x000000706054723c */ /* 0x044ff00000041854 */
[C---:B------:R-:W-:Y:S01]  /*a780*/  HMMA.16816.F32.BF16 R88, R96.reuse, R114, R88 ;  /* 0x000000726058723c */ /* 0x040fe20000041858 */
[----:B------:R-:W1:Y:S07]  /*a790*/  LDSM.16.MT88.4 R112, [R159+0xd000] ;  /* 0x00d000009f70783b */ /* 0x000e6e0000004200 */
[C---:B---3--:R-:W-:Y:S08]  /*a7a0*/  HMMA.16816.F32.BF16 R92, R96.reuse, R120, R92 ;  /* 0x00000078605c723c */ /* 0x048ff0000004185c */
[----:B------:R-:W-:Y:S01]  /*a7b0*/  HMMA.16816.F32.BF16 R96, R96, R122, R4 ;  /* 0x0000007a6060723c */ /* 0x000fe20000041804 */
[----:B------:R-:W2:Y:S01]  /*a7c0*/  LDSM.16.MT88.4 R120, [R159+0xf000] ;  /* 0x00f000009f78783b */ /* 0x000ea20000004200 */
[----:B------:R-:W-:Y:S01]  /*a7d0*/  F2FP.BF16.F32.PACK_AB R4, R169, R194 ;  /* 0x000000c2a904723e */ /* 0x000fe200000010ff */
[----:B------:R-:W-:Y:S01]  /*a7e0*/  FADD.FTZ R194, R194, R161 ;  /* 0x000000a1c2c27221 */ /* 0x000fe20000010000 */
[----:B------:R-:W-:Y:S01]  /*a7f0*/  F2FP.BF16.F32.PACK_AB R5, R178, R173 ;  /* 0x000000adb205723e */ /* 0x000fe200000010ff */
[----:B------:R-:W-:Y:S01]  /*a800*/  FADD.FTZ R173, R173, R174 ;  /* 0x000000aeadad7221 */ /* 0x000fe20000010000 */
[----:B------:R-:W-:Y:S01]  /*a810*/  F2FP.BF16.F32.PACK_AB R6, R171, R190 ;  /* 0x000000beab06723e */ /* 0x000fe200000010ff */
[----:B------:R-:W-:Y:S01]  /*a820*/  FADD.FTZ R169, R169, R194 ;  /* 0x000000c2a9a97221 */ /* 0x000fe20000010000 */
[----:B------:R-:W-:Y:S01]  /*a830*/  F2FP.BF16.F32.PACK_AB R7, R176, R175 ;  /* 0x000000afb007723e */ /* 0x000fe200000010ff */
[----:B------:R-:W-:Y:S01]  /*a840*/  FADD.FTZ R178, R178, R173 ;  /* 0x000000adb2b27221 */ /* 0x000fe20000010000 */
[----:B------:R-:W-:-:S02]  /*a850*/  IMAD.MOV.U32 R161, RZ, RZ, R153 ;  /* 0x000000ffffa17224 */ /* 0x000fc400078e0099 */
[----:B------:R-:W-:Y:S01]  /*a860*/  FADD.FTZ R190, R190, R169 ;  /* 0x000000a9bebe7221 */ /* 0x000fe20000010000 */
[----:B------:R-:W-:Y:S02]  /*a870*/  FADD.FTZ R175, R175, R178 ;  /* 0x000000b2afaf7221 */ /* 0x000fe40000010000 */
[----:B----4-:R-:W-:Y:S01]  /*a880*/  HMMA.16816.F32.BF16 R8, R4, R104, R8 ;  /* 0x000000680408723c */ /* 0x010fe20000041808 */
        /* <DEDUP_REMOVED lines=36> */
[----:B---3--:R-:W-:Y:S07]  /*aad0*/  LDSM.16.MT88.4 R104, [R156+0x5800] ;  /* 0x005800009c68783b */ /* 0x008fee0000004200 */
[C---:B-1----:R-:W-:Y:S08]  /*aae0*/  HMMA.16816.F32.BF16 R84, R4.reuse, R112, R84 ;  /* 0x000000700454723c */ /* 0x042ff00000041854 */
[C---:B------:R-:W-:Y:S01]  /*aaf0*/  HMMA.16816.F32.BF16 R88, R4.reuse, R114, R88 ;  /* 0x000000720458723c */ /* 0x040fe20000041858 */
[----:B------:R-:W1:Y:S07]  /*ab00*/  LDSM.16.MT88.4 R112, [R159+0x11800] ;  /* 0x011800009f70783b */ /* 0x000e6e0000004200 */
[C---:B--2---:R-:W-:Y:S08]  /*ab10*/  HMMA.16816.F32.BF16 R92, R4.reuse, R120, R92 ;  /* 0x00000078045c723c */ /* 0x044ff0000004185c */
[----:B------:R-:W-:Y:S01]  /*ab20*/  HMMA.16816.F32.BF16 R96, R4, R122, R96 ;  /* 0x0000007a0460723c */ /* 0x000fe20000041860 */
        /* <DEDUP_REMOVED lines=43> */
.L_x_2410:
[----:B------:R-:W-:-:S07]  /*ade0*/  IADD3 R209, PT, PT, R161, -0x1, RZ ;  /* 0xffffffffa1d17810 */ /* 0x000fce0007ffe0ff */
.L_x_2416:
[----:B------:R-:W-:Y:S02]  /*adf0*/  ISETP.GE.AND P1, PT, R209, R200, PT ;  /* 0x000000c8d100720c */ /* 0x000fe40003f26270 */
[----:B------:R-:W-:-:S11]  /*ae00*/  MOV R180, 0x40 ;  /* 0x0000004000b47802 */ /* 0x000fd60000000f00 */
        /* <DEDUP_REMOVED lines=11> */
[----:B------:R-:W-:Y:S01]  /*aec0*/  MOV R206, RZ ;  /* 0x000000ff00ce7202 */ /* 0x000fe20000000f00 */
[----:B------:R-:W-:Y:S01]  /*aed0*/  VIADD R194, R185, 0xc000 ;  /* 0x0000c000b9c27836 */ /* 0x000fe20000000000 */
[----:B------:R-:W-:Y:S01]  /*aee0*/  PLOP3.LUT P3, PT, PT, PT, UP0, 0x80, 0x8 ;  /* 0x000000000008781c */ /* 0x000fe20003f6f008 */
[----:B------:R-:W-:Y:S01]  /*aef0*/  VIADD R208, R208, 0x40 ;  /* 0x00000040d0d07836 */ /* 0x000fe20000000000 */
[----:B------:R-:W-:Y:S01]  /*af00*/  IADD3 R181, PT, PT, R4, R185, RZ ;  /* 0x000000b904b57210 */ /* 0x000fe20007ffe0ff */
[----:B------:R-:W-:Y:S01]  /*af10*/  UMOV UR11, 0x400 ;  /* 0x00000400000b7882 */ /* 0x000fe20000000000 */
[----:B------:R-:W2:Y:S01]  /*af20*/  LDCU UR10, c[0x0][0x440] ;  /* 0x00008800ff0a77ac */ /* 0x000ea20008000800 */
[----:B------:R-:W3:Y:S01]  /*af30*/  LDCU UR4, c[0x0][0x45c] ;  /* 0x00008b80ff0477ac */ /* 0x000ee20008000800 */
[----:B------:R-:W4:Y:S01]  /*af40*/  LDCU.64 UR6, c[0x0][0x3a0] ;  /* 0x00007400ff0677ac */ /* 0x000f220008000a00 */
[----:B------:R-:W2:Y:S01]  /*af50*/  LDCU.64 UR8, c[0x0][0x3a8] ;  /* 0x00007500ff0877ac */ /* 0x000ea20008000a00 */
[----:B-1----:R-:W-:-:S12]  /*af60*/  ULEA UR5, UR5, UR11, 0x18 ;  /* 0x0000000b05057291 */ /* 0x002fd8000f8ec0ff */
.L_x_2421:
        /* <DEDUP_REMOVED lines=11> */
[----:B------:R-:W-:Y:S01]  /*b020*/  IMAD.SHL.U32 R7, R184, 0x8, RZ ;  /* 0x00000008b8077824 */ /* 0x000fe200078e00ff */
[----:B------:R-:W-:Y:S01]  /*b030*/  LOP3.LUT R183, R8, 0x7c00, RZ, 0xc0, !PT ;  /* 0x00007c0008b77812 */ /* 0x000fe200078ec0ff */
[----:B-----5:R-:W-:Y:S01]  /*b040*/  @!P3 IMAD.SHL.U32 R10, R168, 0x40, RZ ;  /* 0x00000040a80ab824 */ /* 0x020fe200078e00ff */
[----:B------:R-:W-:Y:S02]  /*b050*/  LOP3.LUT R4, R6, 0x1c0, RZ, 0xc0, !PT ;  /* 0x000001c006047812 */ /* 0x000fe400078ec0ff */
[----:B------:R-:W-:Y:S01]  /*b060*/  LOP3.LUT R8, R7, 0x38, RZ, 0xc0, !PT ;  /* 0x0000003807087812 */ /* 0x000fe200078ec0ff */
[----:B------:R-:W-:Y:S01]  /*b070*/  @!P3 IMAD.X R10, RZ, RZ, ~R10, P0 ;  /* 0x000000ffff0ab224 */ /* 0x000fe200000e0e0a */
[--C-:B------:R-:W-:Y:S02]  /*b080*/  LOP3.LUT R5, R4, 0x38, R7.reuse, 0xf8, !PT ;  /* 0x0000003804057812 */ /* 0x100fe400078ef807 */
[----:B------:R-:W-:Y:S02]  /*b090*/  LOP3.LUT R11, R8, 0x40, RZ, 0xfc, !PT ;  /* 0x00000040080b7812 */ /* 0x000fe400078efcff */
[----:B------:R-:W-:Y:S02]  /*b0a0*/  LOP3.LUT R4, R183, 0x200, R6, 0xf8, !PT ;  /* 0x00000200b7047812 */ /* 0x000fe400078ef806 */
[----:B------:R-:W-:Y:S02]  /*b0b0*/  LOP3.LUT R12, R12, 0x1f8, R7, 0x78, !PT ;  /* 0x000001f80c0c7812 */ /* 0x000fe400078e7807 */
[----:B------:R-:W-:Y:S02]  /*b0c0*/  @!P3 SHF.R.S64 R9, R9, 0x1f, R10 ;  /* 0x0000001f0909b819 */ /* 0x000fe4000000100a */
[----:B--2---:R-:W-:Y:S02]  /*b0d0*/  ISETP.GE.AND P4, PT, R11, UR10, PT ;  /* 0x0000000a0b007c0c */ /* 0x004fe4000bf86270 */
[----:B------:R-:W-:Y:S02]  /*b0e0*/  LOP3.LUT R3, R4, R5, R3, 0xf6, !PT ;  /* 0x0000000504037212 */ /* 0x000fe400078ef603 */
[C---:B------:R-:W-:Y:S02]  /*b0f0*/  ISETP.GE.AND P5, PT, R8.reuse, UR10, PT ;  /* 0x0000000a08007c0c */ /* 0x040fe4000bfa6270 */
[----:B------:R-:W-:Y:S01]  /*b100*/  LOP3.LUT R11, R8, 0x80, RZ, 0xfc, !PT ;  /* 0x00000080080b7812 */ /* 0x000fe200078efcff */
[----:B------:R-:W-:Y:S01]  /*b110*/  IMAD.MOV.U32 R8, RZ, RZ, R204 ;  /* 0x000000ffff087224 */ /* 0x000fe200078e00cc */
[----:B------:R-:W-:Y:S02]  /*b120*/  LOP3.LUT R193, R6, 0x400, RZ, 0xc0, !PT ;  /* 0x0000040006c17812 */ /* 0x000fe400078ec0ff */
[----:B------:R-:W-:Y:S02]  /*b130*/  LOP3.LUT R4, R5, 0x8, R184, 0x78, !PT ;  /* 0x0000000805047812 */ /* 0x000fe400078e78b8 */
[----:B------:R-:W-:Y:S02]  /*b140*/  LOP3.LUT R219, R12, 0x1e00, R7, 0xf8, !PT ;  /* 0x00001e000cdb7812 */ /* 0x000fe400078ef807 */
[----:B------:R-:W-:Y:S01]  /*b150*/  @!P3 IADD3 R204, P0, PT, R204, R9, RZ ;  /* 0x00000009ccccb210 */ /* 0x000fe20007f1e0ff */
[----:B------:R-:W-:Y:S01]  /*b160*/  IMAD.MOV.U32 R9, RZ, RZ, R205 ;  /* 0x000000ffff097224 */ /* 0x000fe200078e00cd */
[----:B------:R-:W-:Y:S01]  /*b170*/  ISETP.GE.AND P1, PT, R11, UR10, PT ;  /* 0x0000000a0b007c0c */ /* 0x000fe2000bf26270 */
[----:B------:R-:W-:Y:S01]  /*b180*/  IMAD R193, R4, 0x2, R193 ;  /* 0x0000000204c17824 */ /* 0x000fe200078e02c1 */
        /* <DEDUP_REMOVED lines=64> */
.L_x_2418:
        /* <DEDUP_REMOVED lines=19> */
[----:B------:R-:W-:Y:S01]  /*b6c0*/  IMAD.X R169, R170, 0x1, R175, P2 ;  /* 0x00000001aaa97824 */ /* 0x000fe200010e06af */
[----:B------:R-:W-:Y:S02]  /*b6d0*/  LOP3.LUT P2, RZ, R184, 0x4, RZ, 0xc0, !PT ;  /* 0x00000004b8ff7812 */ /* 0x000fe4000784c0ff */
[----:B------:R-:W-:Y:S01]  /*b6e0*/  @!PT LDS RZ, [RZ] ;  /* 0x00000000fffff984 */ /* 0x000fe20000000800 */
[----:B------:R-:W-:Y:S01]  /*b6f0*/  @!PT LDS RZ, [RZ] ;  /* 0x00000000fffff984 */ /* 0x000fe20000000800 */
[----:B------:R-:W-:Y:S01]  /*b700*/  @!PT LDS RZ, [RZ] ;  /* 0x00000000fffff984 */ /* 0x000fe20000000800 */
[----:B------:R-:W-:Y:S01]  /*b710*/  @!P1 LDGSTS.E.BYPASS.LTC128B.128 [R219+0x10000], desc[UR14][R204.64+0x100] ;  /* 0x10000100ccdb9fae */ /* 0x000fe2000b981a0e */
[----:B------:R-:W-:Y:S01]  /*b720*/  IMAD.X R177, R170, 0x1, R169, P0 ;  /* 0x00000001aab17824 */ /* 0x000fe200000e06a9 */
[----:B------:R-:W-:Y:S02]  /*b730*/  LOP3.LUT P0, RZ, R184, 0x2, RZ, 0xc0, !PT ;  /* 0x00000002b8ff7812 */ /* 0x000fe4000780c0ff */
[----:B------:R-:W-:Y:S01]  /*b740*/  @P1 STS.128 [R219+0x10000], RZ ;  /* 0x010000ffdb001388 */ /* 0x000fe20000000c00 */
[----:B------:R-:W-:Y:S02]  /*b750*/  SEL R3, R180, 0xffffffc0, !P2 ;  /* 0xffffffc0b4037807 */ /* 0x000fe40005000000 */
[----:B------:R-:W-:Y:S01]  /*b760*/  SEL R187, R182, 0xffffffe0, !P0 ;  /* 0xffffffe0b6bb7807 */ /* 0x000fe20004000000 */
[----:B------:R-:W-:Y:S01]  /*b770*/  @!PT LDS RZ, [RZ] ;  /* 0x00000000fffff984 */ /* 0x000fe20000000800 */
[----:B------:R-:W-:Y:S01]  /*b780*/  @!PT LDS RZ, [RZ] ;  /* 0x00000000fffff984 */ /* 0x000fe20000000800 */
[----:B------:R-:W-:Y:S01]  /*b790*/  @!PT LDS RZ, [RZ] ;  /* 0x00000000fffff984 */ /* 0x000fe20000000800 */
[----:B------:R-:W-:Y:S01]  /*b7a0*/  @!P5 LDGSTS.E.BYPASS.LTC128B.128 [R219+0xc800], desc[UR14][R174.64] ;  /* 0x0c800000aedbdfae */ /* 0x000fe2000b981a0e */
[----:B------:R-:W-:Y:S01]  /*b7b0*/  ISETP.GT.AND P0, PT, R209, R200, PT ;  /* 0x000000c8d100720c */ /* 0x000fe20003f04270 */
[--C-:B------:R-:W-:Y:S02]  /*b7c0*/  IMAD.IADD R192, R3, 0x1, R172.reuse ;  /* 0x0000000103c07824 */ /* 0x100fe400078e02ac */
[----:B------:R-:W-:Y:S01]  /*b7d0*/  @P5 STS.128 [R219+0xc800], RZ ;  /* 0x00c800ffdb005388 */ /* 0x000fe20000000c00 */
[C---:B------:R-:W-:Y:S02]  /*b7e0*/  IMAD.IADD R191, R187.reuse, 0x1, R172 ;  /* 0x00000001bbbf7824 */ /* 0x040fe400078e02ac */
[--C-:B------:R-:W-:Y:S01]  /*b7f0*/  IMAD.IADD R189, R187, 0x1, R190.reuse ;  /* 0x00000001bbbd7824 */ /* 0x100fe200078e02be */
[----:B------:R-:W-:Y:S01]  /*b800*/  @!PT LDS RZ, [RZ] ;  /* 0x00000000fffff984 */ /* 0x000fe20000000800 */
[----:B------:R-:W-:Y:S01]  /*b810*/  @!PT LDS RZ, [RZ] ;  /* 0x00000000fffff984 */ /* 0x000fe20000000800 */
[----:B------:R-:W-:Y:S01]  /*b820*/  @!PT LDS RZ, [RZ] ;  /* 0x00000000fffff984 */ /* 0x000fe20000000800 */
[----:B------:R-:W-:Y:S01]  /*b830*/  @!P4 LDGSTS.E.BYPASS.LTC128B.128 [R219+0xe800], desc[UR14][R174.64+0x80] ;  /* 0x0e800080aedbcfae */ /* 0x000fe2000b981a0e */
[----:B------:R-:W-:Y:S02]  /*b840*/  IMAD.IADD R190, R3, 0x1, R190 ;  /* 0x0000000103be7824 */ /* 0x000fe400078e02be */
[C---:B------:R-:W-:Y:S01]  /*b850*/  IMAD.IADD R188, R187.reuse, 0x1, R192 ;  /* 0x00000001bbbc7824 */ /* 0x040fe200078e02c0 */
[----:B------:R-:W-:Y:S01]  /*b860*/  @P4 STS.128 [R219+0xe800], RZ ;  /* 0x00e800ffdb004388 */ /* 0x000fe20000000c00 */
[----:B------:R-:W-:Y:S03]  /*b870*/  IMAD.IADD R3, R187, 0x1, R190 ;  /* 0x00000001bb037824 */ /* 0x000fe600078e02be */
        /* <DEDUP_REMOVED lines=272> */
.L_x_2420:
        /* <DEDUP_REMOVED lines=72> */
.L_x_2419:
[C---:B------:R-:W-:Y:S01]  /*ce00*/  VIADD R143, R207.reuse, 0xffffffe0 ;  /* 0xffffffe0cf8f7836 */ /* 0x040fe20000000000 */
[C---:B------:R-:W-:Y:S01]  /*ce10*/  IADD3 R134, PT, PT, R207.reuse, -0x18, RZ ;  /* 0xffffffe8cf867810 */ /* 0x040fe20007ffe0ff */
[C---:B------:R-:W-:Y:S01]  /*ce20*/  VIADD R140, R207.reuse, 0xffffffe1 ;  /* 0xffffffe1cf8c7836 */ /* 0x040fe20000000000 */
[C---:B--2---:R-:W-:Y:S01]  /*ce30*/  IADD3 R137, PT, PT, R207.reuse, -0xf, RZ ;  /* 0xfffffff1cf897810 */ /* 0x044fe20007ffe0ff */
[----:B------:R-:W-:Y:S01]  /*ce40*/  VIADD R132, R207, 0xffffffe9 ;  /* 0xffffffe9cf847836 */ /* 0x000fe20000000000 */
[-C--:B------:R-:W-:Y:S01]  /*ce50*/  ISETP.GE.AND P5, PT, R143, R199.reuse, PT ;  /* 0x000000c78f00720c */ /* 0x080fe20003fa6270 */
[C---:B------:R-:W-:Y:S01]  /*ce60*/  VIADD R133, R207.reuse, 0xfffffff8 ;  /* 0xfffffff8cf857836 */ /* 0x040fe20000000000 */
[----:B------:R-:W-:Y:S01]  /*ce70*/  ISETP.GE.AND P4, PT, R140, R199, PT ;  /* 0x000000c78c00720c */ /* 0x000fe20003f86270 */
[----:B------:R-:W-:Y:S01]  /*ce80*/  VIADD R208, R208, 0xffffffc0 ;  /* 0xffffffc0d0d07836 */ /* 0x000fe20000000000 */
[----:B------:R-:W-:Y:S02]  /*ce90*/  ISETP.GE.AND P0, PT, R140, R197, PT ;  /* 0x000000c58c00720c */ /* 0x000fe40003f06270 */
[----:B------:R-:W-:Y:S01]  /*cea0*/  FSEL R141, R4, -INF , P5 ;  /* 0xff800000048d7808 */ /* 0x000fe20002800000 */
[----:B------:R-:W-:Y:S01]  /*ceb0*/  VIADD R4, R207, 0x18 ;  /* 0x00000018cf047836 */ /* 0x000fe20000000000 */
[----:B------:R-:W-:Y:S02]  /*cec0*/  FSEL R139, R5, -INF , P4 ;  /* 0xff800000058b7808 */ /* 0x000fe40002000000 */
[-C--:B------:R-:W-:Y:S02]  /*ced0*/  ISETP.GE.AND P5, PT, R134, R199.reuse, PT ;  /* 0x000000c78600720c */ /* 0x080fe40003fa6270 */
[C---:B------:R-:W-:Y:S02]  /*cee0*/  ISETP.GE.AND P4, PT, R132.reuse, R199, PT ;  /* 0x000000c78400720c */ /* 0x040fe40003f86270 */
[----:B------:R-:W-:Y:S02]  /*cef0*/  FSEL R5, R7, -INF , P0 ;  /* 0xff80000007057808 */ /* 0x000fe40000000000 */
[-C--:B------:R-:W-:Y:S02]  /*cf00*/  ISETP.GE.AND P0, PT, R132, R197.reuse, PT ;  /* 0x000000c58400720c */ /* 0x080fe40003f06270 */
[-C--:B------:R-:W-:Y:S02]  /*cf10*/  ISETP.GE.AND P1, PT, R143, R197.reuse, PT ;  /* 0x000000c58f00720c */ /* 0x080fe40003f26270 */
[----:B------:R-:W-:Y:S02]  /*cf20*/  FSEL R138, R8, -INF , P5 ;  /* 0xff800000088a7808 */ /* 0x000fe40002800000 */
[----:B------:R-:W-:Y:S02]  /*cf30*/  FSEL R8, R9, -INF , P4 ;  /* 0xff80000009087808 */ /* 0x000fe40002000000 */
[----:B------:R-:W-:Y:S01]  /*cf40*/  FSEL R9, R11, -INF , P0 ;  /* 0xff8000000b097808 */ /* 0x000fe20000000000 */
[C---:B------:R-:W-:Y:S01]  /*cf50*/  VIADD R11, R207.reuse, 0xfffffff0 ;  /* 0xfffffff0cf0b7836 */ /* 0x040fe20000000000 */
[----:B------:R-:W-:Y:S01]  /*cf60*/  FSEL R136, R6, -INF , P1 ;  /* 0xff80000006887808 */ /* 0x000fe20000800000 */
[----:B------:R-:W-:Y:S01]  /*cf70*/  VIADD R6, R207, 0x9 ;  /* 0x00000009cf067836 */ /* 0x000fe20000000000 */
[----:B------:R-:W-:Y:S02]  /*cf80*/  ISETP.GE.AND P1, PT, R134, R197, PT ;  /* 0x000000c58600720c */ /* 0x000fe40003f26270 */
[----:B------:R-:W-:Y:S02]  /*cf90*/  ISETP.GE.AND P5, PT, R11, R199, PT ;  /* 0x000000c70b00720c */ /* 0x000fe40003fa6270 */
[----:B------:R-:W-:Y:S02]  /*cfa0*/  FSEL R135, R10, -INF , P1 ;  /* 0xff8000000a877808 */ /* 0x000fe40000800000 */
[-C--:B------:R-:W-:Y:S02]  /*cfb0*/  ISETP.GE.AND P0, PT, R137, R197.reuse, PT ;  /* 0x000000c58900720c */ /* 0x080fe40003f06270 */
[----:B------:R-:W-:Y:S02]  /*cfc0*/  ISETP.GE.AND P1, PT, R11, R197, PT ;  /* 0x000000c50b00720c */ /* 0x000fe40003f26270 */
[----:B------:R-:W-:Y:S02]  /*cfd0*/  IADD3 R3, PT, PT, R207, -0x7, RZ ;  /* 0xfffffff9cf037810 */ /* 0x000fe40007ffe0ff */
[----:B------:R-:W-:Y:S02]  /*cfe0*/  FSEL R146, R12, -INF , P5 ;  /* 0xff8000000c927808 */ /* 0x000fe40002800000 */
[----:B------:R-:W-:Y:S02]  /*cff0*/  FSEL R147, R14, -INF , P1 ;  /* 0xff8000000e937808 */ /* 0x000fe40000800000 */
[----:B------:R-:W-:Y:S02]  /*d000*/  FSEL R15, R15, -INF , P0 ;  /* 0xff8000000f0f7808 */ /* 0x000fe40000000000 */
[-C--:B------:R-:W-:Y:S02]  /*d010*/  ISETP.GE.AND P5, PT, R133, R199.reuse, PT ;  /* 0x000000c78500720c */ /* 0x080fe40003fa6270 */
[----:B------:R-:W-:Y:S02]  /*d020*/  ISETP.GE.AND P4, PT, R137, R199, PT ;  /* 0x000000c78900720c */ /* 0x000fe40003f86270 */
[-C--:B------:R-:W-:Y:S02]  /*d030*/  ISETP.GE.AND P0, PT, R3, R197.reuse, PT ;  /* 0x000000c50300720c */ /* 0x080fe40003f06270 */
[----:B------:R-:W-:Y:S02]  /*d040*/  ISETP.GE.AND P1, PT, R133, R197, PT ;  /* 0x000000c58500720c */ /* 0x000fe40003f26270 */
[----:B------:R-:W-:Y:S02]  /*d050*/  FSEL R142, R16, -INF , P5 ;  /* 0xff800000108e7808 */ /* 0x000fe40002800000 */
[----:B------:R-:W-:Y:S02]  /*d060*/  FSEL R144, R13, -INF , P4 ;  /* 0xff8000000d907808 */ /* 0x000fe40002000000 */
[----:B------:R-:W-:Y:S02]  /*d070*/  ISETP.GE.AND P6, PT, R143, R198, PT ;  /* 0x000000c68f00720c */ /* 0x000fe40003fc6270 */
[----:B------:R-:W-:Y:S02]  /*d080*/  FSEL R18, R18, -INF , P1 ;  /* 0xff80000012127808 */ /* 0x000fe40000800000 */
[----:B------:R-:W-:Y:S02]  /*d090*/  FSEL R19, R19, -INF , P0 ;  /* 0xff80000013137808 */ /* 0x000fe40000000000 */
[----:B------:R-:W-:Y:S01]  /*d0a0*/  ISETP.GE.AND P5, PT, R143, R196, PT ;  /* 0x000000c48f00720c */ /* 0x000fe20003fa6270 */
[----:B------:R-:W-:Y:S01]  /*d0b0*/  VIADD R143, R207, 0x1 ;  /* 0x00000001cf8f7836 */ /* 0x000fe20000000000 */
[----:B------:R-:W-:Y:S02]  /*d0c0*/  ISETP.GE.AND P4, PT, R3, R199, PT ;  /* 0x000000c70300720c */ /* 0x000fe40003f86270 */
[C---:B------:R-:W-:Y:S02]  /*d0d0*/  ISETP.GE.AND P0, PT, R207.reuse, R197, PT ;  /* 0x000000c5cf00720c */ /* 0x040fe40003f06270 */
[CC--:B------:R-:W-:Y:S02]  /*d0e0*/  ISETP.GE.AND P1, PT, R207.reuse, R199.reuse, PT ;  /* 0x000000c7cf00720c */ /* 0x0c0fe40003f26270 */
[----:B------:R-:W-:Y:S02]  /*d0f0*/  IADD3 R13, PT, PT, R207, 0x8, RZ ;  /* 0x00000008cf0d7810 */ /* 0x000fe40007ffe0ff */
[----:B------:R-:W-:Y:S02]  /*d100*/  FSEL R22, R22, -INF , P0 ;  /* 0xff80000016167808 */ /* 0x000fe40000000000 */
[----:B------:R-:W-:Y:S02]  /*d110*/  FSEL R17, R17, -INF , P4 ;  /* 0xff80000011117808 */ /* 0x000fe40002000000 */
[----:B------:R-:W-:Y:S02]  /*d120*/  FSEL R162, R20, -INF , P1 ;  /* 0xff80000014a27808 */ /* 0x000fe40000800000 */
[C---:B------:R-:W-:Y:S02]  /*d130*/  ISETP.GE.AND P4, PT, R143.reuse, R199, PT ;  /* 0x000000c78f00720c */ /* 0x040fe40003f86270 */
[----:B------:R-:W-:Y:S02]  /*d140*/  ISETP.GE.AND P1, PT, R143, R197, PT ;  /* 0x000000c58f00720c */ /* 0x000fe40003f26270 */
[----:B------:R-:W-:Y:S02]  /*d150*/  ISETP.GE.AND P0, PT, R13, R199, PT ;  /* 0x000000c70d00720c */ /* 0x000fe40003f06270 */
[----:B------:R-:W-:Y:S02]  /*d160*/  FSEL R23, R23, -INF , P1 ;  /* 0xff80000017177808 */ /* 0x000fe40000800000 */
[----:B------:R-:W-:Y:S01]  /*d170*/  FSEL R160, R21, -INF , P4 ;  /* 0xff80000015a07808 */ /* 0x000fe20002000000 */
[----:B------:R-:W-:Y:S01]  /*d180*/  VIADD R21, R207, 0x11 ;  /* 0x00000011cf157836 */ /* 0x000fe20000000000 */
[----:B------:R-:W-:Y:S02]  /*d190*/  FSEL R24, R24, -INF , P0 ;  /* 0xff80000018187808 */ /* 0x000fe40000000000 */
[-C--:B------:R-:W-:Y:S02]  /*d1a0*/  ISETP.GE.AND P1, PT, R13, R197.reuse, PT ;  /* 0x000000c50d00720c */ /* 0x080fe40003f26270 */
[----:B------:R-:W-:Y:S02]  /*d1b0*/  ISETP.GE.AND P0, PT, R6, R197, PT ;  /* 0x000000c50600720c */ /* 0x000fe40003f06270 */
[----:B------:R-:W-:Y:S02]  /*d1c0*/  IADD3 R20, PT, PT, R207, 0x10, RZ ;  /* 0x00000010cf147810 */ /* 0x000fe40007ffe0ff */
[----:B------:R-:W-:Y:S02]  /*d1d0*/  FSEL R26, R26, -INF , P1 ;  /* 0xff8000001a1a7808 */ /* 0x000fe40000800000 */
[----:B------:R-:W-:Y:S02]  /*d1e0*/  FSEL R27, R27, -INF , P0 ;  /* 0xff8000001b1b7808 */ /* 0x000fe40000000000 */
[-C--:B------:R-:W-:Y:S02]  /*d1f0*/  ISETP.GE.AND P0, PT, R20, R199.reuse, PT ;  /* 0x000000c71400720c */ /* 0x080fe40003f06270 */
[-C--:B------:R-:W-:Y:S02]  /*d200*/  ISETP.GE.AND P1, PT, R21, R199.reuse, PT ;  /* 0x000000c71500720c */ /* 0x080fe40003f26270 */
[----:B------:R-:W-:Y:S02]  /*d210*/  ISETP.GE.AND P4, PT, R6, R199, PT ;  /* 0x000000c70600720c */ /* 0x000fe40003f86270 */
[----:B------:R-:W-:Y:S02]  /*d220*/  IADD3 R16, PT, PT, R207, 0x19, RZ ;  /* 0x00000019cf107810 */ /* 0x000fe40007ffe0ff */
[----:B------:R-:W-:Y:S02]  /*d230*/  FSEL R28, R28, -INF , P0 ;  /* 0xff8000001c1c7808 */ /* 0x000fe40000000000 */
[----:B------:R-:W-:Y:S02]  /*d240*/  FSEL R29, R29, -INF , P1 ;  /* 0xff8000001d1d7808 */ /* 0x000fe40000800000 */
[----:B------:R-:W-:Y:S02]  /*d250*/  FSEL R25, R25, -INF , P4 ;  /* 0xff80000019197808 */ /* 0x000fe40002000000 */
[-C--:B------:R-:W-:Y:S02]  /*d260*/  ISETP.GE.AND P4, PT, R20, R197.reuse, PT ;  /* 0x000000c51400720c */ /* 0x080fe40003f86270 */
[----:B------:R-:W-:Y:S02]  /*d270*/  ISETP.GE.AND P0, PT, R21, R197, PT ;  /* 0x000000c51500720c */ /* 0x000fe40003f06270 */
[-C--:B------:R-:W-:Y:S02]  /*d280*/  ISETP.GE.AND P1, PT, R16, R199.reuse, PT ;  /* 0x000000c71000720c */ /* 0x080fe40003f26270 */
[----:B------:R-:W-:Y:S02]  /*d290*/  FSEL R30, R30, -INF , P4 ;  /* 0xff8000001e1e7808 */ /* 0x000fe40002000000 */
[----:B------:R-:W-:Y:S02]  /*d2a0*/  FSEL R31, R31, -INF , P0 ;  /* 0xff8000001f1f7808 */ /* 0x000fe40000000000 */
[----:B------:R-:W-:Y:S02]  /*d2b0*/  FSEL R33, R33, -INF , P1 ;  /* 0xff80000021217808 */ /* 0x000fe40000800000 */
[----:B------:R-:W-:Y:S02]  /*d2c0*/  ISETP.GE.AND P4, PT, R4, R199, PT ;  /* 0x000000c70400720c */ /* 0x000fe40003f86270 */
[-C--:B------:R-:W-:Y:S02]  /*d2d0*/  ISETP.GE.AND P0, PT, R16, R197.reuse, PT ;  /* 0x000000c51000720c */ /* 0x080fe40003f06270 */
[----:B------:R-:W-:Y:S02]  /*d2e0*/  ISETP.GE.AND P1, PT, R4, R197, PT ;  /* 0x000000c50400720c */ /* 0x000fe40003f26270 */
[----:B------:R-:W-:Y:S02]  /*d2f0*/  FSEL R32, R32, -INF , P4 ;  /* 0xff80000020207808 */ /* 0x000fe40002000000 */
[----:B------:R-:W-:Y:S02]  /*d300*/  FSEL R35, R35, -INF , P0 ;  /* 0xff80000023237808 */ /* 0x000fe40000000000 */
[----:B------:R-:W-:Y:S02]  /*d310*/  FSEL R34, R34, -INF , P1 ;  /* 0xff80000022227808 */ /* 0x000fe40000800000 */
[C---:B------:R-:W-:Y:S02]  /*d320*/  ISETP.GE.AND P4, PT, R207.reuse, R198, PT ;  /* 0x000000c6cf00720c */ /* 0x040fe40003f86270 */
[----:B------:R-:W-:Y:S02]  /*d330*/  ISETP.GE.AND P0, PT, R207, R196, PT ;  /* 0x000000c4cf00720c */ /* 0x000fe40003f06270 */
[----:B------:R-:W-:Y:S02]  /*d340*/  ISETP.GE.AND P1, PT, R140, R198, PT ;  /* 0x000000c68c00720c */ /* 0x000fe40003f26270 */
[----:B------:R-:W-:Y:S02]  /*d350*/  FSEL R162, R162, -INF , !P4 ;  /* 0xff800000a2a27808 */ /* 0x000fe40006000000 */
[----:B------:R-:W-:Y:S02]  /*d360*/  FSEL R163, R22, -INF , !P0 ;  /* 0xff80000016a37808 */ /* 0x000fe40004000000 */
[----:B------:R-:W-:Y:S02]  /*d370*/  FSEL R12, R139, -INF , !P1 ;  /* 0xff8000008b0c7808 */ /* 0x000fe40004800000 */
[----:B------:R-:W-:Y:S02]  /*d380*/  ISETP.GE.AND P4, PT, R140, R196, PT ;  /* 0x000000c48c00720c */ /* 0x000fe40003f86270 */
[-C--:B------:R-:W-:Y:S02]  /*d390*/  ISETP.GE.AND P1, PT, R132, R198.reuse, PT ;  /* 0x000000c68400720c */ /* 0x080fe40003f26270 */
[C---:B------:R-:W-:Y:S02]  /*d3a0*/  ISETP.GE.AND P0, PT, R134.reuse, R198, PT ;  /* 0x000000c68600720c */ /* 0x040fe40003f06270 */
[----:B------:R-:W-:Y:S02]  /*d3b0*/  FSEL R14, R141, -INF , !P6 ;  /* 0xff8000008d0e7808 */ /* 0x000fe40007000000 */
[----:B------:R-:W-:Y:S02]  /*d3c0*/  ISETP.GE.AND P6, PT, R134, R196, PT ;  /* 0x000000c48600720c */ /* 0x000fe40003fc6270 */
[----:B------:R-:W-:Y:S02]  /*d3d0*/  FSEL R10, R138, -INF , !P0 ;  /* 0xff8000008a0a7808 */ /* 0x000fe40004000000 */
[----:B------:R-:W-:Y:S02]  /*d3e0*/  FSEL R5, R5, -INF , !P4 ;  /* 0xff80000005057808 */ /* 0x000fe40006000000 */
[----:B------:R-:W-:Y:S02]  /*d3f0*/  FSEL R8, R8, -INF , !P1 ;  /* 0xff80000008087808 */ /* 0x000fe40004800000 */
[C---:B------:R-:W-:Y:S02]  /*d400*/  ISETP.GE.AND P4, PT, R11.reuse, R198, PT ;  /* 0x000000c60b00720c */ /* 0x040fe40003f86270 */
[----:B------:R-:W-:Y:S02]  /*d410*/  ISETP.GE.AND P0, PT, R11, R196, PT ;  /* 0x000000c40b00720c */ /* 0x000fe40003f06270 */
[----:B------:R-:W-:Y:S02]  /*d420*/  ISETP.GE.AND P1, PT, R137, R198, PT ;  /* 0x000000c68900720c */ /* 0x000fe40003f26270 */
[----:B------:R-:W-:Y:S02]  /*d430*/  FSEL R11, R135, -INF , !P6 ;  /* 0xff800000870b7808 */ /* 0x000fe40007000000 */
[-C--:B------:R-:W-:Y:S02]  /*d440*/  ISETP.GE.AND P6, PT, R137, R196.reuse, PT ;  /* 0x000000c48900720c */ /* 0x080fe40003fc6270 */
[----:B------:R-:W-:Y:S02]  /*d450*/  FSEL R7, R136, -INF , !P5 ;  /* 0xff80000088077808 */ /* 0x000fe40006800000 */
[----:B------:R-:W-:Y:S02]  /*d460*/  FSEL R144, R144, -INF , !P1 ;  /* 0xff80000090907808 */ /* 0x000fe40004800000 */
[----:B------:R-:W-:Y:S02]  /*d470*/  FSEL R147, R147, -INF , !P0 ;  /* 0xff80000093937808 */ /* 0x000fe40004000000 */
[----:B------:R-:W-:Y:S02]  /*d480*/  ISETP.GE.AND P5, PT, R132, R196, PT ;  /* 0x000000c48400720c */ /* 0x000fe40003fa6270 */
[C---:B------:R-:W-:Y:S02]  /*d490*/  ISETP.GE.AND P1, PT, R3.reuse, R198, PT ;  /* 0x000000c60300720c */ /* 0x040fe40003f26270 */
[----:B------:R-:W-:Y:S02]  /*d4a0*/  ISETP.GE.AND P0, PT, R3, R196, PT ;  /* 0x000000c40300720c */ /* 0x000fe40003f06270 */
        /* <DEDUP_REMOVED lines=31> */
[----:B------:R-:W-:Y:S02]  /*d6a0*/  ISETP.GE.AND P4, PT, R13, R196, PT ;  /* 0x000000c40d00720c */ /* 0x000fe40003f86270 */
        /* <DEDUP_REMOVED lines=404> */
.L_x_2417:
[----:B------:R-:W1:Y:S01]  /*eff0*/  SHFL.BFLY PT, R4, R217, 0x2, 0x1f ;  /* 0x0c401f00d9047f89 */ /* 0x000e6200000e0000 */
[----:B------:R-:W-:Y:S01]  /*f000*/  LOP3.LUT R9, R186, 0x30, RZ, 0xc0, !PT ;  /* 0x00000030ba097812 */ /* 0x000fe200078ec0ff */
        /* <DEDUP_REMOVED lines=8> */
[----:B------:R-:W-:Y:S01]  /*f090*/  S2UR UR7, SR_CTAID.Z ;  /* 0x00000000000779c3 */ /* 0x000fe20000002700 */
[----:B------:R-:W-:-:S02]  /*f0a0*/  SHF.L.U32 R6, R184, 0x2, RZ ;  /* 0x00000002b8067819 */ /* 0x000fc400000006ff */
[----:B------:R-:W-:Y:S02]  /*f0b0*/  SEL R182, R182, 0xffffffe0, !P2 ;  /* 0xffffffe0b6b67807 */ /* 0x000fe40005000000 */
[----:B------:R-:W-:Y:S02]  /*f0c0*/  SEL R180, R180, 0xffffffc0, !P3 ;  /* 0xffffffc0b4b47807 */ /* 0x000fe40005800000 */
[----:B------:R-:W-:Y:S01]  /*f0d0*/  LOP3.LUT R133, R6, 0x1f8, RZ, 0xc0, !PT ;  /* 0x000001f806857812 */ /* 0x000fe200078ec0ff */
[----:B------:R-:W4:Y:S08]  /*f0e0*/  LDC R18, c[0x0][0x3e0] ;  /* 0x0000f800ff127b82 */ /* 0x000f300000000800 */
[----:B------:R-:W-:Y:S01]  /*f0f0*/  BAR.SYNC.DEFER_BLOCKING 0x0 ;  /* 0x0000000000007b1d */ /* 0x000fe20000010000 */
[----:B------:R-:W-:-:S02]  /*f100*/  LOP3.LUT P6, RZ, R184, 0x3, RZ, 0xc0, !PT ;  /* 0x00000003b8ff7812 */ /* 0x000fc400078cc0ff */
[----:B------:R-:W-:Y:S01]  /*f110*/  LOP3.LUT R133, R133, 0x38, R186, 0x78, !PT ;  /* 0x0000003885857812 */ /* 0x000fe200078e78ba */
[----:B-1----:R-:W-:-:S04]  /*f120*/  FADD.FTZ R4, R4, R217 ;  /* 0x000000d904047221 */ /* 0x002fc80000010000 */
[----:B------:R-:W1:Y:S01]  /*f130*/  S2UR UR6, SR_CTAID.X ;  /* 0x00000000000679c3 */ /* 0x000e620000002500 */
[----:B--2---:R-:W-:Y:S01]  /*f140*/  FADD.FTZ R5, R0, R215 ;  /* 0x000000d700057221 */ /* 0x004fe20000010000 */
[----:B------:R-:W2:Y:S01]  /*f150*/  SHFL.BFLY PT, R7, R4, 0x1, 0x1f ;  /* 0x0c201f0004077f89 */ /* 0x000ea200000e0000 */
[--C-:B------:R-:W-:Y:S02]  /*f160*/  SHF.R.U32.HI R0, RZ, 0x2, R184.reuse ;  /* 0x00000002ff007819 */ /* 0x100fe400000116b8 */
[----:B------:R-:W-:Y:S01]  /*f170*/  SHF.R.U32.HI R184, RZ, 0x4, R184 ;  /* 0x00000004ffb87819 */ /* 0x000fe200000116b8 */
[----:B------:R-:W5:Y:S01]  /*f180*/  SHFL.BFLY PT, R8, R5, 0x1, 0x1f ;  /* 0x0c201f0005087f89 */ /* 0x000f6200000e0000 */
[----:B------:R-:W-:Y:S02]  /*f190*/  LOP3.LUT R0, R9, 0x7, R0, 0xf8, !PT ;  /* 0x0000000709007812 */ /* 0x000fe400078ef800 */
[----:B------:R-:W-:Y:S02]  /*f1a0*/  LOP3.LUT R9, R2, 0x1c0, RZ, 0xc0, !PT ;  /* 0x000001c002097812 */ /* 0x000fe400078ec0ff */
[----:B------:R-:W-:-:S02]  /*f1b0*/  IADD3 R16, PT, PT, R184, 0x8, RZ ;  /* 0x00000008b8107810 */ /* 0x000fc40007ffe0ff */
[----:B------:R-:W-:Y:S02]  /*f1c0*/  LOP3.LUT R9, R9, 0x38, R12, 0xf8, !PT ;  /* 0x0000003809097812 */ /* 0x000fe400078ef80c */
[----:B------:R-:W-:Y:S02]  /*f1d0*/  IADD3 R12, PT, PT, R184, 0x18, RZ ;  /* 0x00000018b80c7810 */ /* 0x000fe40007ffe0ff */
[----:B------:R-:W-:Y:S02]  /*f1e0*/  LOP3.LUT R9, R10, R9, RZ, 0xfc, !PT ;  /* 0x000000090a097212 */ /* 0x000fe400078efcff */
[----:B------:R-:W-:Y:S02]  /*f1f0*/  LOP3.LUT R10, R2, 0x10, RZ, 0xc0, !PT ;  /* 0x00000010020a7812 */ /* 0x000fe400078ec0ff */
[----:B------:R-:W-:Y:S02]  /*f200*/  LEA R9, R9, UR5, 0x2 ;  /* 0x0000000509097c11 */ /* 0x000fe4000f8e10ff */
[----:B------:R-:W-:Y:S01]  /*f210*/  LEA R133, R133, R10, 0x2 ;  /* 0x0000000a85857211 */ /* 0x000fe200078e10ff */
[----:B-1----:R-:W-:Y:S01]  /*f220*/  USHF.L.U32 UR6, UR6, 0x6, URZ ;  /* 0x0000000606067899 */ /* 0x002fe200080006ff */
[C---:B------:R-:W-:Y:S01]  /*f230*/  IADD3 R11, PT, PT, R9.reuse, 0x80, RZ ;  /* 0x00000080090b7810 */ /* 0x040fe20007ffe0ff */
[----:B--2---:R-:W-:Y:S01]  /*f240*/  FADD.FTZ R7, R4, R7 ;  /* 0x0000000704077221 */ /* 0x004fe20000010000 */
[----:B------:R-:W-:-:S02]  /*f250*/  @P4 IADD3 R11, PT, PT, R9, -0x80, RZ ;  /* 0xffffff80090b4810 */ /* 0x000fc40007ffe0ff */
[----:B------:R-:W-:Y:S01]  /*f260*/  IADD3 R13, PT, PT, R9, R180, RZ ;  /* 0x000000b4090d7210 */ /* 0x000fe20007ffe0ff */
[----:B-----5:R-:W-:Y:S01]  /*f270*/  FADD.FTZ R8, R5, R8 ;  /* 0x0000000805087221 */ /* 0x020fe20000010000 */
[----:B------:R-:W1:Y:S01]  /*f280*/  MUFU.RCP R4, R7 ;  /* 0x0000000700047308 */ /* 0x000e620000001000 */
[----:B------:R-:W-:Y:S02]  /*f290*/  FSETP.NE.FTZ.AND P3, PT, R7, RZ, PT ;  /* 0x000000ff0700720b */ /* 0x000fe40003f75000 */
[----:B------:R-:W-:Y:S02]  /*f2a0*/  IADD3 R10, PT, PT, R9, R182, RZ ;  /* 0x000000b6090a7210 */ /* 0x000fe40007ffe0ff */
[----:B------:R-:W-:Y:S02]  /*f2b0*/  FSETP.NE.FTZ.AND P2, PT, R8, RZ, PT ;  /* 0x000000ff0800720b */ /* 0x000fe40003f55000 */
[----:B------:R-:W-:Y:S01]  /*f2c0*/  ISETP.GE.AND P0, PT, R12, R195, PT ;  /* 0x000000c30c00720c */ /* 0x000fe20003f06270 */
[----:B------:R-:W2:Y:S01]  /*f2d0*/  MUFU.RCP R5, R8 ;  /* 0x0000000800057308 */ /* 0x000ea20000001000 */
[----:B------:R-:W-:-:S02]  /*f2e0*/  IADD3 R12, PT, PT, R182, R13, RZ ;  /* 0x0000000db60c7210 */ /* 0x000fc40007ffe0ff */
[----:B------:R-:W-:Y:S02]  /*f2f0*/  IADD3 R17, PT, PT, R180, R11, RZ ;  /* 0x0000000bb4117210 */ /* 0x000fe40007ffe0ff */
[----:B------:R-:W-:Y:S01]  /*f300*/  ISETP.GE.AND P5, PT, R16, R195, PT ;  /* 0x000000c31000720c */ /* 0x000fe20003fa6270 */
[----:B------:R-:W5:Y:S01]  /*f310*/  @P3 LDC R19, c[0x0][0x458] ;  /* 0x00011600ff133b82 */ /* 0x000f620000000800 */
[C---:B------:R-:W-:Y:S01]  /*f320*/  IADD3 R16, PT, PT, R182.reuse, R11, RZ ;  /* 0x0000000bb6107210 */ /* 0x040fe20007ffe0ff */
[----:B------:R-:W3:Y:S01]  /*f330*/  @P3 MUFU.LG2 R7, R7 ;  /* 0x0000000700073308 */ /* 0x000ee20000000c00 */
[----:B------:R-:W-:Y:S02]  /*f340*/  IADD3 R182, PT, PT, R182, R17, RZ ;  /* 0x00000011b6b67210 */ /* 0x000fe40007ffe0ff */
[----:B-1----:R-:W-:Y:S02]  /*f350*/  FSEL R4, R4, 1, P3 ;  /* 0x3f80000004047808 */ /* 0x002fe40001800000 */
[C---:B------:R-:W-:Y:S01]  /*f360*/  IADD3 R14, PT, PT, R184.reuse, 0x10, RZ ;  /* 0x00000010b80e7810 */ /* 0x040fe20007ffe0ff */
[----:B------:R-:W1:Y:S01]  /*f370*/  @P2 LDC R20, c[0x0][0x458] ;  /* 0x00011600ff142b82 */ /* 0x000e620000000800 */
        /* <DEDUP_REMOVED lines=87> */
[----:B------:R-:W-:Y:S01]  /*f8f0*/  FMUL.FTZ R73, R4, R73 ;  /* 0x0000004904497220 */ /* 0x000fe20000410000 */
[C---:B------:R-:W-:Y:S01]  /*f900*/  FMUL.FTZ R74, R5.reuse, R74 ;  /* 0x0000004a054a7220 */ /* 0x040fe20000410000 */
[C---:B------:R-:W-:Y:S01]  /*f910*/  FMUL.FTZ R75, R5.reuse, R75 ;  /* 0x0000004b054b7220 */ /* 0x040fe20000410000 */
[----:B------:R-:W-:Y:S01]  /*f920*/  STS.64 [R9+0x4000], R36 ;  /* 0x0040002409007388 */ /* 0x000fe20000000a00 */
[----:B------:R-:W-:Y:S01]  /*f930*/  ISETP.GE.AND P1, PT, R14, R195, PT ;  /* 0x000000c30e00720c */ /* 0x000fe20003f26270 */
        /* <DEDUP_REMOVED lines=11> */
[----:B------:R-:W4:Y:S01]  /*f9f0*/  LDC.64 R14, c[0x0][0x430] ;  /* 0x00010c00ff0e7b82 */ /* 0x000f220000000a00 */
        /* <DEDUP_REMOVED lines=21> */
[----:B------:R-:W1:Y:S01]  /*fb50*/  @P2 MUFU.LG2 R8, R8 ;  /* 0x0000000800082308 */ /* 0x000e620000000c00 */
[----:B------:R-:W-:Y:S01]  /*fb60*/  STS.64 [R11+0x4800], R54 ;  /* 0x004800360b007388 */ /* 0x000fe20000000a00 */
[----:B---3--:R-:W-:Y:S01]  /*fb70*/  @P3 FMUL.FTZ R7, R7, 0.69314718246459960938 ;  /* 0x3f31721807073820 */ /* 0x008fe20000410000 */
[----:B--2---:R-:W-:-:S02]  /*fb80*/  MOV R100, 0xff800000 ;  /* 0xff80000000647802 */ /* 0x004fc40000000f00 */
[----:B------:R-:W-:Y:S01]  /*fb90*/  STS.64 [R16+0x4000], R56 ;  /* 0x0040003810007388 */ /* 0x000fe20000000a00 */
[----:B------:R-:W-:Y:S01]  /*fba0*/  MOV R101, 0xff800000 ;  /* 0xff80000000657802 */ /* 0x000fe20000000f00 */
[----:B-----5:R-:W-:Y:S01]  /*fbb0*/  @P3 FFMA.FTZ R101, R132, R19, R7 ;  /* 0x0000001384653223 */ /* 0x020fe20000010007 */
[----:B------:R-:W-:Y:S01]  /*fbc0*/  ISETP.GE.AND P4, PT, R2, R195, PT ;  /* 0x000000c30200720c */ /* 0x000fe20003f86270 */
[----:B------:R-:W-:Y:S01]  /*fbd0*/  STS.64 [R16+0x4800], R58 ;  /* 0x0048003a10007388 */ /* 0x000fe20000000a00 */
[----:B------:R-:W-:Y:S02]  /*fbe0*/  IADD3 R104, PT, PT, R184, 0x28, RZ ;  /* 0x00000028b8687810 */ /* 0x000fe40007ffe0ff */
[----:B------:R-:W-:Y:S01]  /*fbf0*/  P2R R2, PR, RZ, 0x10 ;  /* 0x00000010ff027803 */ /* 0x000fe20000000000 */
[----:B------:R-:W-:Y:S04]  /*fc00*/  STS.64 [R17+0x4000], R60 ;  /* 0x0040003c11007388 */ /* 0x000fe80000000a00 */
[----:B------:R-:W-:Y:S01]  /*fc10*/  STS.64 [R17+0x4800], R62 ;  /* 0x0048003e11007388 */ /* 0x000fe20000000a00 */
[----:B-1----:R-:W-:-:S03]  /*fc20*/  @P2 FMUL.FTZ R8, R8, 0.69314718246459960938 ;  /* 0x3f31721808082820 */ /* 0x002fc60000410000 */
[----:B------:R-:W-:Y:S01]  /*fc30*/  STS.64 [R182+0x4000], R64 ;  /* 0x00400040b6007388 */ /* 0x000fe20000000a00 */
[----:B------:R-:W-:Y:S01]  /*fc40*/  @P2 FFMA.FTZ R100, R3, R20, R8 ;  /* 0x0000001403642223 */ /* 0x000fe20000010008 */
[----:B------:R-:W-:Y:S02]  /*fc50*/  LOP3.LUT R3, R6, 0x3c, RZ, 0xc0, !PT ;  /* 0x0000003c06037812 */ /* 0x000fe400078ec0ff */
        /* <DEDUP_REMOVED lines=11> */
[----:B----4-:R-:W-:-:S03]  /*fd10*/  IMAD R211, R14, UR8, R211 ;  /* 0x000000080ed37c24 */ /* 0x010fc6000f8e02d3 */
        /* <DEDUP_REMOVED lines=47> */
.L_x_2423:
[----:B------:R-:W-:Y:S05]  /*10010*/  BSYNC.RECONVERGENT B0 ;  /* 0x0000000000007941 */ /* 0x000fea0003800200 */
.L_x_2422:
        /* <DEDUP_REMOVED lines=21> */
.L_x_2425:
[----:B------:R-:W-:Y:S05]  /*10170*/  BSYNC.RECONVERGENT B0 ;  /* 0x0000000000007941 */ /* 0x000fea0003800200 */
.L_x_2424:
        /* <DEDUP_REMOVED lines=20> */
.L_x_2427:
[----:B------:R-:W-:Y:S05]  /*102c0*/  BSYNC.RECONVERGENT B0 ;  /* 0x0000000000007941 */ /* 0x000fea0003800200 */
.L_x_2426:
        /* <DEDUP_REMOVED lines=19> */
.L_x_2429:
[----:B------:R-:W-:Y:S05]  /*10400*/  BSYNC.RECONVERGENT B0 ;  /* 0x0000000000007941 */ /* 0x000fea0003800200 */
.L_x_2428:
        /* <DEDUP_REMOVED lines=18> */
.L_x_2431:
[----:B------:R-:W-:Y:S05]  /*10530*/  BSYNC.RECONVERGENT B0 ;  /* 0x0000000000007941 */ /* 0x000fea0003800200 */
.L_x_2430:
        /* <DEDUP_REMOVED lines=19> */
.L_x_2433:
[----:B------:R-:W-:Y:S05]  /*10670*/  BSYNC.RECONVERGENT B0 ;  /* 0x0000000000007941 */ /* 0x000fea0003800200 */
.L_x_2432:
        /* <DEDUP_REMOVED lines=19> */
.L_x_2435:
[----:B------:R-:W-:Y:S05]  /*107b0*/  BSYNC.RECONVERGENT B0 ;  /* 0x0000000000007941 */ /* 0x000fea0003800200 */
.L_x_2434:
        /* <DEDUP_REMOVED lines=18> */
.L_x_2437:
[----:B------:R-:W-:Y:S05]  /*108e0*/  BSYNC.RECONVERGENT B0 ;  /* 0x0000000000007941 */ /* 0x000fea0003800200 */
.L_x_2436:
        /* <DEDUP_REMOVED lines=19> */
.L_x_2438:
        /* <DEDUP_REMOVED lines=14> */
.L_x_6885:


//--------------------- .text._ZN5flash24flash_fwd_splitkv_kernelI23Flash_fwd_kernel_traitsILi192ELi64ELi64ELi4ELb0ELb0EN7cutlass10bfloat16_tE19Flash_kernel_traitsILi192ELi64ELi64ELi4ES3_EELb0ELb1ELb0ELb0ELb0ELb1ELb1ELb0EEEvNS_16Flash_fwd_paramsE --------------------------
	.section	.text._ZN5flash24flash_fwd_splitkv_kernelI23Flash_fwd_kernel_traitsILi192ELi64ELi64ELi4ELb0ELb0EN7cutlass10bfloat16_tE19Flash_kernel_traitsILi192ELi64ELi64ELi4ES3_EELb0ELb1ELb0ELb0ELb0ELb1ELb1ELb0EEEvNS_16Flash_fwd_paramsE,"ax",@progbits
	.align	128
        .global         _ZN5flash24flash_fwd_splitkv_kernelI23Flash_fwd_kernel_traitsILi192ELi64ELi64ELi4ELb0ELb0EN7cutlass10bfloat16_tE19Flash_kernel_traitsILi192ELi64ELi64ELi4ES3_EELb0ELb1ELb0ELb0ELb0ELb1ELb1ELb0EEEvNS_16Flash_fwd_paramsE
        .type           _ZN5flash24flash_fwd_splitkv_kernelI23Flash_fwd_kernel_traitsILi192ELi64ELi64ELi4ELb0ELb0EN7cutlass10bfloat16_tE19Flash_kernel_traitsILi192ELi64ELi64ELi4ES3_EELb0ELb1ELb0ELb0ELb0ELb1ELb1ELb0EEEvNS_16Flash_fwd_paramsE,@function
        .size           _ZN5flash24flash_fwd_splitkv_kernelI23Flash_fwd_kernel_traitsILi192ELi64ELi64ELi4ELb0ELb0EN7cutlass10bfloat16_tE19Flash_kernel_traitsILi192ELi64ELi64ELi4ES3_EELb0ELb1ELb0ELb0ELb0ELb1ELb1ELb0EEEvNS_16Flash_fwd_paramsE,(.L_x_6886 - _ZN5flash24flash_fwd_splitkv_kernelI23Flash_fwd_kernel_traitsILi192ELi64ELi64ELi4ELb0ELb0EN7cutlass10bfloat16_tE19Flash_kernel_traitsILi192ELi64ELi64ELi4ES3_EELb0ELb1ELb0ELb0ELb0ELb1ELb1ELb0EEEvNS_16Flash_fwd_paramsE)
        .other          _ZN5flash24flash_fwd_splitkv_kernelI23Flash_fwd_kernel_traitsILi192ELi64ELi64ELi4ELb0ELb0EN7cutlass10bfloat16_tE19Flash_kernel_traitsILi192ELi64ELi64ELi4ES3_EELb0ELb1ELb0ELb0ELb0ELb1ELb1ELb0EEEvNS_16Flash_fwd_paramsE,@"STO_CUDA_ENTRY STV_DEFAULT"
_ZN5flash24flash_fwd_splitkv_kernelI23Flash_fwd_kernel_traitsILi192ELi64ELi64ELi4ELb0ELb0EN7cutlass10bfloat16_tE19Flash_kernel_traitsILi192ELi64ELi64ELi4ES3_EELb0ELb1ELb0ELb0ELb0ELb1ELb1ELb0EEEvNS_16Flash_fwd_paramsE:
.text._ZN5flash24flash_fwd_splitkv_kernelI23Flash_fwd_kernel_traitsILi192ELi64ELi64ELi4ELb0ELb0EN7cutlass10bfloat16_tE19Flash_kernel_traitsILi192ELi64ELi64ELi4ES3_EELb0ELb1ELb0ELb0ELb0ELb1ELb1ELb0EEEvNS_16Flash_fwd_paramsE:
        /* <DEDUP_REMOVED lines=46> */
[----:B------:R-:W-:-:S04]  /*02e0*/  @P3 IADD3.X R15, PT, PT, R2, UR7, RZ, P1, !PT ;  /* 0x00000007020f3c10 */ /* 0x000fc80008ffe4ff */
        /* <DEDUP_REMOVED lines=21> */
.L_x_2439:
[----:B------:R-:W-:Y:S05]  /*0440*/  @!P3 EXIT ;  /* 0x000000000000b94d */ /* 0x000fea0003800000 */
[----:B------:R-:W3:Y:S01]  /*0450*/  LDC R0, c[0x0][0x374] ;  /* 0x0000dd00ff007b82 */ /* 0x000ee20000000800 */
[----:B------:R-:W4:Y:S01]  /*0460*/  LDCU UR4, c[0x0][0x504] ;  /* 0x0000a080ff0477ac */ /* 0x000f220008000800 */
[----:B-----5:R-:W-:Y:S01]  /*0470*/  @P2 IMAD.IADD R78, R13, 0x1, -R8 ;  /* 0x000000010d4e2824 */ /* 0x020fe200078e0a08 */
[----:B------:R-:W1:Y:S05]  /*0480*/  S2R R184, SR_TID.X ;  /* 0x0000000000b87919 */ /* 0x000e6a0000002100 */
[----:B------:R-:W2:Y:S08]  /*0490*/  LDC R4, c[0x0][0x438] ;  /* 0x00010e00ff047b82 */ /* 0x000eb00000000800 */
[----:B------:R-:W1:Y:S01]  /*04a0*/  LDC R80, c[0x0][0x508] ;  /* 0x00014200ff507b82 */ /* 0x000e620000000800 */
[----:B----4-:R-:W-:Y:S01]  /*04b0*/  VIADD R81, R7, UR4 ;  /* 0x0000000407517c36 */ /* 0x010fe20008000000 */
[----:B---3--:R-:W-:-:S04]  /*04c0*/  IABS R10, R0 ;  /* 0x00000000000a7213 */ /* 0x008fc80000000000 */
[----:B------:R-:W1:Y:S01]  /*04d0*/  I2F.RP R12, R10 ;  /* 0x0000000a000c7306 */ /* 0x000e620000209400 */
[----:B--2---:R-:W-:-:S05]  /*04e0*/  VIADD R4, R4, 0x3f ;  /* 0x0000003f04047836 */ /* 0x004fca0000000000 */
        /* <DEDUP_REMOVED lines=18> */
[----:B------:R-:W1:Y:S02]  /*0610*/  @!P2 LDC R12, c[0x0][0x43c] ;  /* 0x00010f00ff0cab82 */ /* 0x000e640000000800 */
[----:B------:R-:W-:Y:S02]  /*0620*/  IMAD R23, R17, R4, R5 ;  /* 0x0000000411177224 */ /* 0x000fe400078e0205 */
[----:B------:R-:W-:-:S03]  /*0630*/  IMAD R16, R11, R16, UR10 ;  /* 0x0000000a0b107e24 */ /* 0x000fc6000f8e0210 */
[----:B------:R-:W-:Y:S01]  /*0640*/  ISETP.GT.U32.AND P1, PT, R10, R23, PT ;  /* 0x000000170a00720c */ /* 0x000fe20003f24070 */
[----:B------:R-:W2:-:S12]  /*0650*/  @!P2 LDC.64 R4, c[0x0][0x488] ;  /* 0x00012200ff04ab82 */ /* 0x000e980000000a00 */
[----:B------:R-:W-:Y:S02]  /*0660*/  @!P1 IMAD.IADD R23, R23, 0x1, -R10 ;  /* 0x0000000117179824 */ /* 0x000fe400078e0a0a */
[----:B------:R-:W-:Y:S01]  /*0670*/  @!P1 VIADD R17, R17, 0x1 ;  /* 0x0000000111119836 */ /* 0x000fe20000000000 */
[----:B------:R-:W-:Y:S02]  /*0680*/  ISETP.NE.AND P1, PT, R0, RZ, PT ;  /* 0x000000ff0000720c */ /* 0x000fe40003f25270 */
[----:B------:R-:W-:Y:S02]  /*0690*/  ISETP.GE.U32.AND P4, PT, R23, R10, PT ;  /* 0x0000000a1700720c */ /* 0x000fe40003f86070 */
[----:B------:R-:W3:Y:S01]  /*06a0*/  S2R R10, SR_CTAID.Y ;  /* 0x00000000000a7919 */ /* 0x000ee20000002600 */
[----:B--2---:R-:W-:-:S04]  /*06b0*/  @!P2 ISETP.NE.U32.AND P3, PT, R4, RZ, PT ;  /* 0x000000ff0400a20c */ /* 0x004fc80003f65070 */
[----:B------:R-:W-:-:S06]  /*06c0*/  @!P2 ISETP.NE.AND.EX P3, PT, R5, RZ, PT, P3 ;  /* 0x000000ff0500a20c */ /* 0x000fcc0003f65330 */
[----:B------:R-:W-:Y:S01]  /*06d0*/  @P4 VIADD R17, R17, 0x1 ;  /* 0x0000000111114836 */ /* 0x000fe20000000000 */
[----:B-1----:R-:W-:-:S03]  /*06e0*/  @!P2 SEL R12, R12, RZ, P3 ;  /* 0x000000ff0c0ca207 */ /* 0x002fc60001800000 */
[----:B------:R-:W-:Y:S01]  /*06f0*/  @!P0 IMAD.MOV R17, RZ, RZ, -R17 ;  /* 0x000000ffff118224 */ /* 0x000fe200078e0a11 */
[----:B------:R-:W-:Y:S02]  /*0700*/  @!P1 LOP3.LUT R17, RZ, R0, RZ, 0x33, !PT ;  /* 0x00000000ff119212 */ /* 0x000fe400078e33ff */
[----:B------:R-:W-:-:S04]  /*0710*/  @!P2 IADD3 R78, PT, PT, R12, R19, -R8 ;  /* 0x000000130c4ea210 */ /* 0x000fc80007ffe808 */
[----:B------:R-:W-:Y:S01]  /*0720*/  IADD3 R13, PT, PT, -R81, R88, R78 ;  /* 0x00000058510d7210 */ /* 0x000fe20007ffe14e */
[----:B------:R-:W-:-:S03]  /*0730*/  VIADD R19, R78, 0x3f ;  /* 0x0000003f4e137836 */ /* 0x000fc60000000000 */
[----:B------:R-:W-:Y:S02]  /*0740*/  SHF.R.S32.HI R12, RZ, 0x1f, R13 ;  /* 0x0000001fff0c7819 */ /* 0x000fe4000001140d */
[----:B------:R-:W-:Y:S02]  /*0750*/  IADD3 R5, PT, PT, R19, R88, -R7 ;  /* 0x0000005813057210 */ /* 0x000fe40007ffe807 */
[----:B------:R-:W-:Y:S02]  /*0760*/  SHF.R.S32.HI R4, RZ, 0x1f, R19 ;  /* 0x0000001fff047819 */ /* 0x000fe40000011413 */
[----:B------:R-:W-:Y:S01]  /*0770*/  IADD3 R5, PT, PT, R5, 0x40, R80 ;  /* 0x0000004005057810 */ /* 0x000fe20007ffe050 */
[----:B---3--:R-:W-:Y:S01]  /*0780*/  IMAD R201, R17, R10, RZ ;  /* 0x0000000a11c97224 */ /* 0x008fe200078e02ff */
[----:B------:R-:W-:Y:S02]  /*0790*/  LEA.HI R4, R4, R19, RZ, 0x6 ;  /* 0x0000001304047211 */ /* 0x000fe400078f30ff */
        /* <DEDUP_REMOVED lines=46> */
.L_x_2442:
[----:B------:R-:W-:Y:S05]  /*0a80*/  BSYNC.RECONVERGENT B0 ;  /* 0x0000000000007941 */ /* 0x000fea0003800200 */
.L_x_2441:
        /* <DEDUP_REMOVED lines=20> */
.L_x_2444:
[----:B------:R-:W-:Y:S05]  /*0bd0*/  BSYNC.RECONVERGENT B0 ;  /* 0x0000000000007941 */ /* 0x000fea0003800200 */
.L_x_2443:
        /* <DEDUP_REMOVED lines=20> */
.L_x_2446:
[----:B------:R-:W-:Y:S05]  /*0d20*/  BSYNC.RECONVERGENT B0 ;  /* 0x0000000000007941 */ /* 0x000fea0003800200 */
.L_x_2445:
        /* <DEDUP_REMOVED lines=20> */
.L_x_2448:
[----:B------:R-:W-:Y:S05]  /*0e70*/  BSYNC.RECONVERGENT B0 ;  /* 0x0000000000007941 */ /* 0x000fea0003800200 */
.L_x_2447:
        /* <DEDUP_REMOVED lines=19> */
.L_x_2450:
[----:B------:R-:W-:Y:S05]  /*0fb0*/  BSYNC.RECONVERGENT B0 ;  /* 0x0000000000007941 */ /* 0x000fea0003800200 */
.L_x_2449:
        /* <DEDUP_REMOVED lines=18> */
.L_x_2452:
[----:B------:R-:W-:Y:S05]  /*10e0*/  BSYNC.RECONVERGENT B0 ;  /* 0x0000000000007941 */ /* 0x000fea0003800200 */
.L_x_2451:
        /* <DEDUP_REMOVED lines=18> */
.L_x_2454:
[----:B------:R-:W-:Y:S05]  /*1210*/  BSYNC.RECONVERGENT B0 ;  /* 0x0000000000007941 */ /* 0x000fea0003800200 */
.L_x_2453:
        /* <DEDUP_REMOVED lines=18> */
.L_x_2456:
[----:B------:R-:W-:Y:S05]  /*1340*/  BSYNC.RECONVERGENT B0 ;  /* 0x0000000000007941 */ /* 0x000fea0003800200 */
.L_x_2455:
        /* <DEDUP_REMOVED lines=32> */
.L_x_2440:
        /* <DEDUP_REMOVED lines=11> */
.L_x_2457:
        /* <DEDUP_REMOVED lines=97> */
.L_x_2458:
        /* <DEDUP_REMOVED lines=15> */
.L_x_2460:
[----:B------:R-:W2:Y:S01]  /*1d00*/  LDC.64 R134, c[0x0][0x3b8] ;  /* 0x0000ee00ff867b82 */ /* 0x000ea20000000a00 */
[----:B------:R-:W-:-:S05]  /*1d10*/  IADD3 R10, PT, PT, R8, R3, RZ ;  /* 0x00000003080a7210 */ /* 0x000fca0007ffe0ff */
[C---:B--2---:R-:W-:Y:S02]  /*1d20*/  IMAD R19, R10.reuse, R135, RZ ;  /* 0x000000870a137224 */ /* 0x044fe400078e02ff */
[----:B------:R-:W-:-:S05]  /*1d30*/  IMAD.WIDE.U32 R10, R10, R134, RZ ;  /* 0x000000860a0a7225 */ /* 0x000fca00078e00ff */
[----:B------:R-:W-:Y:S02]  /*1d40*/  IADD3 R19, PT, PT, R11, R19, RZ ;  /* 0x000000130b137210 */ /* 0x000fe40007ffe0ff */
[----:B------:R-:W-:Y:S02]  /*1d50*/  MOV R18, R10 ;  /* 0x0000000a00127202 */ /* 0x000fe40000000f00 */
.L_x_2461:
        /* <DEDUP_REMOVED lines=14> */
.L_x_2462:
[----:B------:R-:W2:Y:S01]  /*1e40*/  LDC.64 R144, c[0x0][0x3c0] ;  /* 0x0000f000ff907b82 */ /* 0x000ea20000000a00 */
[----:B------:R-:W-:-:S05]  /*1e50*/  IADD3 R3, PT, PT, R8, R3, RZ ;  /* 0x0000000308037210 */ /* 0x000fca0007ffe0ff */
[C---:B--2---:R-:W-:Y:S02]  /*1e60*/  IMAD R21, R3.reuse, R145, RZ ;  /* 0x0000009103157224 */ /* 0x044fe400078e02ff */
[----:B------:R-:W-:-:S05]  /*1e70*/  IMAD.WIDE.U32 R2, R3, R144, RZ ;  /* 0x0000009003027225 */ /* 0x000fca00078e00ff */
[----:B------:R-:W-:Y:S02]  /*1e80*/  IADD3 R21, PT, PT, R3, R21, RZ ;  /* 0x0000001503157210 */ /* 0x000fe40007ffe0ff */
[----:B------:R-:W-:-:S07]  /*1e90*/  MOV R20, R2 ;  /* 0x0000000200147202 */ /* 0x000fce0000000f00 */
.L_x_2463:
        /* <DEDUP_REMOVED lines=47> */
.L_x_2459:
[----:B------:R-:W-:Y:S01]  /*2190*/  ISETP.NE.AND P2, PT, R6, -0x1, PT ;  /* 0xffffffff0600780c */ /* 0x000fe20003f45270 */
[C---:B------:R-:W-:Y:S01]  /*21a0*/  IMAD.SHL.U32 R18, R184.reuse, 0x8, RZ ;  /* 0x00000008b8127824 */ /* 0x040fe200078e00ff */
[----:B------:R-:W1:Y:S01]  /*21b0*/  LDCU.64 UR4, c[0x0][0x390] ;  /* 0x00007200ff0477ac */ /* 0x000e620008000a00 */
[----:B------:R-:W-:Y:S01]  /*21c0*/  SHF.R.U32.HI R12, RZ, 0x3, R184 ;  /* 0x00000003ff0c7819 */ /* 0x000fe200000116b8 */
[----:B------:R-:W2:Y:S01]  /*21d0*/  S2UR UR12, SR_CgaCtaId ;  /* 0x00000000000c79c3 */ /* 0x000ea20000008800 */
[----:B------:R-:W-:Y:S01]  /*21e0*/  IMAD.SHL.U32 R156, R184, 0x40, RZ ;  /* 0x00000040b89c7824 */ /* 0x000fe200078e00ff */
[C---:B------:R-:W-:Y:S01]  /*21f0*/  LOP3.LUT R160, R18.reuse, 0x38, RZ, 0xc0, !PT ;  /* 0x0000003812a07812 */ /* 0x040fe200078ec0ff */
[----:B------:R-:W3:Y:S01]  /*2200*/  LDCU.64 UR6, c[0x0][0x3c8] ;  /* 0x00007900ff0677ac */ /* 0x000ee20008000a00 */
[----:B------:R-:W-:Y:S01]  /*2210*/  LOP3.LUT R133, R18, 0x1f8, RZ, 0xc0, !PT ;  /* 0x000001f812857812 */ /* 0x000fe200078ec0ff */
[----:B------:R-:W-:Y:S01]  /*2220*/  IMAD.IADD R196, R7, 0x1, -R88 ;  /* 0x0000000107c47824 */ /* 0x000fe200078e0a58 */
[C---:B------:R-:W-:Y:S01]  /*2230*/  IADD3 R10, P0, PT, R160.reuse, R10, RZ ;  /* 0x0000000aa00a7210 */ /* 0x040fe20007f1e0ff */
[----:B------:R-:W4:Y:S01]  /*2240*/  LDCU.64 UR10, c[0x0][0x388] ;  /* 0x00007100ff0a77ac */ /* 0x000f220008000a00 */
[----:B------:R-:W-:Y:S01]  /*2250*/  IADD3 R22, P1, PT, R160, R22, RZ ;  /* 0x00000016a0167210 */ /* 0x000fe20007f3e0ff */
[----:B------:R-:W5:Y:S01]  /*2260*/  @!P2 LDC.64 R4, c[0x0][0x398] ;  /* 0x0000e600ff04ab82 */ /* 0x000f620000000a00 */
[----:B------:R-:W-:Y:S01]  /*2270*/  LOP3.LUT R147, R156, 0x1c0, RZ, 0xc0, !PT ;  /* 0x000001c09c937812 */ /* 0x000fe200078ec0ff */
[----:B------:R-:W-:Y:S01]  /*2280*/  IMAD.X R11, RZ, RZ, R9, P0 ;  /* 0x000000ffff0b7224 */ /* 0x000fe200000e0609 */
[----:B------:R-:W-:Y:S01]  /*2290*/  LOP3.LUT R133, R133, 0x38, R184, 0x78, !PT ;  /* 0x0000003885857812 */ /* 0x000fe200078e78b8 */
[----:B------:R-:W-:Y:S01]  /*22a0*/  IMAD.X R23, RZ, RZ, R8, P1 ;  /* 0x000000ffff177224 */ /* 0x000fe200008e0608 */
[----:B------:R-:W-:Y:S01]  /*22b0*/  LOP3.LUT R147, R147, 0x38, R18, 0xf8, !PT ;  /* 0x0000003893937812 */ /* 0x000fe200078ef812 */
[C---:B------:R-:W-:Y:S01]  /*22c0*/  IMAD.WIDE.U32 R8, R12.reuse, R144, R10 ;  /* 0x000000900c087225 */ /* 0x040fe200078e000a */
[----:B------:R-:W-:Y:S01]  /*22d0*/  LOP3.LUT R133, R133, 0x1e00, R18, 0xf8, !PT ;  /* 0x00001e0085857812 */ /* 0x000fe200078ef812 */
[----:B------:R-:W3:Y:S01]  /*22e0*/  @P2 LDC.64 R2, c[0x0][0x3b0] ;  /* 0x0000ec00ff022b82 */ /* 0x000ee20000000a00 */
[----:B------:R-:W-:Y:S01]  /*22f0*/  SHF.R.U32.HI R186, RZ, 0x1, R184 ;  /* 0x00000001ffba7819 */ /* 0x000fe200000116b8 */
[----:B------:R-:W-:Y:S01]  /*2300*/  IMAD R205, R12, R145, R9 ;  /* 0x000000910ccd7224 */ /* 0x000fe200078e0209 */
[----:B-1----:R-:W-:Y:S01]  /*2310*/  LEA R204, P0, R8, UR4, 0x1 ;  /* 0x0000000408cc7c11 */ /* 0x002fe2000f8008ff */
[----:B------:R-:W-:Y:S01]  /*2320*/  IMAD.WIDE.U32 R18, R12, R134, R22 ;  /* 0x000000860c127225 */ /* 0x000fe200078e0016 */
[----:B------:R-:W-:Y:S01]  /*2330*/  BSSY.RECONVERGENT B0, `(.L_x_2464) ;  /* 0x000003b000007945 */ /* 0x000fe20003800200 */
[----:B------:R-:W-:-:S02]  /*2340*/  LOP3.LUT R159, R160, 0x40, RZ, 0xfc, !PT ;  /* 0x00000040a09f7812 */ /* 0x000fc400078efcff */
[----:B------:R-:W-:Y:S01]  /*2350*/  LEA.HI.X R205, R8, UR5, R205, 0x1, P0 ;  /* 0x0000000508cd7c11 */ /* 0x000fe200080f0ccd */
[----:B------:R-:W-:Y:S01]  /*2360*/  IMAD R203, R12, R135, R19 ;  /* 0x000000870ccb7224 */ /* 0x000fe200078e0213 */
[----:B------:R-:W-:Y:S01]  /*2370*/  SHF.R.S32.HI R19, RZ, 0x1f, R16 ;  /* 0x0000001fff137819 */ /* 0x000fe20000011410 */
[----:B------:R-:W-:Y:S01]  /*2380*/  UMOV UR5, 0x400 ;  /* 0x0000040000057882 */ /* 0x000fe20000000000 */
[----:B----4-:R-:W-:Y:S01]  /*2390*/  LEA R202, P1, R18, UR10, 0x1 ;  /* 0x0000000a12ca7c11 */ /* 0x010fe2000f8208ff */
[----:B--2---:R-:W-:Y:S01]  /*23a0*/  ULEA UR5, UR12, UR5, 0x18 ;  /* 0x000000050c057291 */ /* 0x004fe2000f8ec0ff */
[----:B------:R-:W-:Y:S01]  /*23b0*/  IMAD.MOV.U32 R13, RZ, RZ, RZ ;  /* 0x000000ffff0d7224 */ /* 0x000fe200078e00ff */
[----:B------:R-:W-:Y:S01]  /*23c0*/  LOP3.LUT R158, R160, 0x80, RZ, 0xfc, !PT ;  /* 0x00000080a09e7812 */ /* 0x000fe200078efcff */
[----:B-----5:R-:W-:Y:S01]  /*23d0*/  @!P2 IMAD.WIDE.U32 R20, R211, R4, RZ ;  /* 0x00000004d314a225 */ /* 0x020fe200078e00ff */
[----:B------:R-:W-:Y:S02]  /*23e0*/  LEA.HI.X R203, R18, UR11, R203, 0x1, P1 ;  /* 0x0000000b12cb7c11 */ /* 0x000fe400088f0ccb */
[----:B------:R-:W-:Y:S01]  /*23f0*/  LEA R133, R133, UR5, 0x1 ;  /* 0x0000000585857c11 */ /* 0x000fe2000f8e08ff */
[----:B------:R-:W-:-:S02]  /*2400*/  @!P2 IMAD R5, R211, R5, R21 ;  /* 0x00000005d305a224 */ /* 0x000fc400078e0215 */
[----:B---3--:R-:W-:Y:S02]  /*2410*/  IMAD R19, R19, UR6, RZ ;  /* 0x0000000613137c24 */ /* 0x008fe4000f8e02ff */
[----:B------:R-:W-:-:S04]  /*2420*/  @P2 IMAD.WIDE.U32 R10, R6, R2, RZ ;  /* 0x00000002060a2225 */ /* 0x000fc800078e00ff */
[----:B------:R-:W-:Y:S02]  /*2430*/  @!P2 IMAD.MOV.U32 R2, RZ, RZ, R20 ;  /* 0x000000ffff02a224 */ /* 0x000fe400078e0014 */
[----:B------:R-:W-:Y:S02]  /*2440*/  @P2 IMAD.MOV.U32 R2, RZ, RZ, R10 ;  /* 0x000000ffff022224 */ /* 0x000fe400078e000a */
[----:B------:R-:W-:Y:S02]  /*2450*/  @P2 IMAD R5, R6, R3, R11 ;  /* 0x0000000306052224 */ /* 0x000fe400078e020b */
[----:B------:R-:W-:Y:S01]  /*2460*/  IMAD R19, R16, UR7, R19 ;  /* 0x0000000710137c24 */ /* 0x000fe2000f8e0213 */
[----:B------:R-:W-:Y:S01]  /*2470*/  IADD3 R4, P0, PT, R160, R2, RZ ;  /* 0x00000002a0047210 */ /* 0x000fe20007f1e0ff */
[----:B------:R-:W-:Y:S01]  /*2480*/  IMAD.WIDE.U32 R14, R15, 0x40, R12 ;  /* 0x000000400f0e7825 */ /* 0x000fe200078e000c */
[----:B------:R-:W-:-:S03]  /*2490*/  LOP3.LUT R2, R186, 0x8, RZ, 0xc0, !PT ;  /* 0x00000008ba027812 */ /* 0x000fc600078ec0ff */
[----:B------:R-:W-:Y:S01]  /*24a0*/  IMAD.X R5, RZ, RZ, R5, P0 ;  /* 0x000000ffff057224 */ /* 0x000fe200000e0605 */
[----:B------:R-:W-:Y:S02]  /*24b0*/  ISETP.GE.AND P0, PT, R12, R196, PT ;  /* 0x000000c40c00720c */ /* 0x000fe40003f06270 */
[----:B------:R-:W-:Y:S01]  /*24c0*/  LOP3.LUT R3, R147, R2, RZ, 0x3c, !PT ;  /* 0x0000000293037212 */ /* 0x000fe200078e3cff */
[----:B------:R-:W-:-:S04]  /*24d0*/  IMAD.WIDE.U32 R16, R16, UR6, R4 ;  /* 0x0000000610107c25 */ /* 0x000fc8000f8e0004 */
[----:B------:R-:W-:-:S06]  /*24e0*/  IMAD.IADD R19, R17, 0x1, R19 ;  /* 0x0000000111137824 */ /* 0x000fcc00078e0213 */
        /* <DEDUP_REMOVED lines=30> */
.L_x_2466:
[----:B------:R3:W-:Y:S02]  /*26d0*/  STS.128 [R133+0x4000], RZ ;  /* 0x004000ff85007388 */ /* 0x0007e40000000c00 */
.L_x_2465:
[----:B------:R-:W-:Y:S05]  /*26e0*/  BSYNC.RECONVERGENT B0 ;  /* 0x0000000000007941 */ /* 0x000fea0003800200 */
.L_x_2464:
        /* <DEDUP_REMOVED lines=36> */
.L_x_2469:
[----:B------:R2:W-:Y:S02]  /*2930*/  STS.128 [R133+0x4800], RZ ;  /* 0x004800ff85007388 */ /* 0x0005e40000000c00 */
.L_x_2468:
[----:B------:R-:W-:Y:S05]  /*2940*/  BSYNC.RECONVERGENT B0 ;  /* 0x0000000000007941 */ /* 0x000fea0003800200 */
.L_x_2467:
        /* <DEDUP_REMOVED lines=36> */
.L_x_2472:
[----:B------:R2:W-:Y:S02]  /*2b90*/  STS.128 [R133+0x5000], RZ ;  /* 0x005000ff85007388 */ /* 0x0005e40000000c00 */
.L_x_2471:
[----:B------:R-:W-:Y:S05]  /*2ba0*/  BSYNC.RECONVERGENT B0 ;  /* 0x0000000000007941 */ /* 0x000fea0003800200 */
.L_x_2470:
        /* <DEDUP_REMOVED lines=35> */
.L_x_2475:
[----:B------:R4:W-:Y:S02]  /*2de0*/  STS.128 [R133+0x5800], RZ ;  /* 0x005800ff85007388 */ /* 0x0009e40000000c00 */
.L_x_2474:
[----:B------:R-:W-:Y:S05]  /*2df0*/  BSYNC.RECONVERGENT B0 ;  /* 0x0000000000007941 */ /* 0x000fea0003800200 */
.L_x_2473:
        /* <DEDUP_REMOVED lines=28> */
.L_x_2478:
[----:B------:R1:W-:Y:S02]  /*2fc0*/  STS.128 [R133+0xa000], RZ ;  /* 0x00a000ff85007388 */ /* 0x0003e40000000c00 */
.L_x_2477:
[----:B------:R-:W-:Y:S05]  /*2fd0*/  BSYNC.RECONVERGENT B0 ;  /* 0x0000000000007941 */ /* 0x000fea0003800200 */
.L_x_2476:
        /* <DEDUP_REMOVED lines=27> */
.L_x_2481:
[----:B------:R1:W-:Y:S02]  /*3190*/  STS.128 [R133+0xa800], RZ ;  /* 0x00a800ff85007388 */ /* 0x0003e40000000c00 */
.L_x_2480:
[----:B------:R-:W-:Y:S05]  /*31a0*/  BSYNC.RECONVERGENT B0 ;  /* 0x0000000000007941 */ /* 0x000fea0003800200 */
.L_x_2479:
        /* <DEDUP_REMOVED lines=25> */
.L_x_2484:
[----:B------:R1:W-:Y:S02]  /*3340*/  STS.128 [R133+0xb000], RZ ;  /* 0x00b000ff85007388 */ /* 0x0003e40000000c00 */
.L_x_2483:
[----:B------:R-:W-:Y:S05]  /*3350*/  BSYNC.RECONVERGENT B0 ;  /* 0x0000000000007941 */ /* 0x000fea0003800200 */
.L_x_2482:
[----:B------:R-:W-:Y:S01]  /*3360*/  ISETP.GE.AND P0, PT, R5, R4, PT ;  /* 0x000000040500720c */ /* 0x000fe20003f06270 */
[----:B------:R-:W-:Y:S01]  /*3370*/  IMAD.SHL.U32 R183, R184, 0x20, RZ ;  /* 0x00000020b8b77824 */ /* 0x000fe200078e00ff */
[----:B------:R-:W-:Y:S04]  /*3380*/  BSSY.RECONVERGENT B0, `(.L_x_2485) ;  /* 0x000001c000007945 */ /* 0x000fe80003800200 */
[----:B------:R-:W-:-:S04]  /*3390*/  LOP3.LUT R183, R183, 0x7c00, RZ, 0xc0, !PT ;  /* 0x00007c00b7b77812 */ /* 0x000fc800078ec0ff */
[----:B------:R-:W-:-:S03]  /*33a0*/  LOP3.LUT R6, R183, 0x200, R156, 0xf8, !PT ;  /* 0x00000200b7067812 */ /* 0x000fc600078ef89c */
        /* <DEDUP_REMOVED lines=24> */
.L_x_2487:
[----:B------:R1:W-:Y:S02]  /*3530*/  STS.128 [R133+0xb800], RZ ;  /* 0x00b800ff85007388 */ /* 0x0003e40000000c00 */
.L_x_2486:
[----:B------:R-:W-:Y:S05]  /*3540*/  BSYNC.RECONVERGENT B0 ;  /* 0x0000000000007941 */ /* 0x000fea0003800200 */
.L_x_2485:
        /* <DEDUP_REMOVED lines=28> */
.L_x_2490:
[----:B------:R1:W-:Y:S01]  /*3710*/  STS.128 [R133+0x10000], RZ ;  /* 0x010000ff85007388 */ /* 0x0003e20000000c00 */
[----:B------:R-:W-:Y:S05]  /*3720*/  BRA `(.L_x_2491) ;  /* 0x00000000000c7947 */ /* 0x000fea0003800000 */
.L_x_2489:
[----:B------:R1:W-:Y:S04]  /*3730*/  STS.128 [R133+0xc000], RZ ;  /* 0x00c000ff85007388 */ /* 0x0003e80000000c00 */
[----:B------:R1:W-:Y:S04]  /*3740*/  STS.128 [R133+0xe000], RZ ;  /* 0x00e000ff85007388 */ /* 0x0003e80000000c00 */
[----:B------:R1:W-:Y:S02]  /*3750*/  STS.128 [R133+0x10000], RZ ;  /* 0x010000ff85007388 */ /* 0x0003e40000000c00 */
.L_x_2491:
[----:B------:R-:W-:Y:S05]  /*3760*/  BSYNC.RECONVERGENT B0 ;  /* 0x0000000000007941 */ /* 0x000fea0003800200 */
.L_x_2488:
        /* <DEDUP_REMOVED lines=30> */
.L_x_2494:
[----:B------:R1:W-:Y:S02]  /*3950*/  STS.128 [R133+0x10800], RZ ;  /* 0x010800ff85007388 */ /* 0x0003e40000000c00 */
.L_x_2493:
[----:B------:R-:W-:Y:S05]  /*3960*/  BSYNC.RECONVERGENT B0 ;  /* 0x0000000000007941 */ /* 0x000fea0003800200 */
.L_x_2492:
        /* <DEDUP_REMOVED lines=28> */
.L_x_2497:
[----:B------:R1:W-:Y:S02]  /*3b30*/  STS.128 [R133+0x11000], RZ ;  /* 0x011000ff85007388 */ /* 0x0003e40000000c00 */
.L_x_2496:
[----:B------:R-:W-:Y:S05]  /*3b40*/  BSYNC.RECONVERGENT B0 ;  /* 0x0000000000007941 */ /* 0x000fea0003800200 */
.L_x_2495:
[----:B------:R-:W-:Y:S01]  /*3b50*/  ISETP.GE.AND P0, PT, R5, R4, PT ;  /* 0x000000040500720c */ /* 0x000fe20003f06270 */
[----:B------:R-:W-:Y:S01]  /*3b60*/  BSSY.RECONVERGENT B0, `(.L_x_2498) ;  /* 0x0000022000007945 */ /* 0x000fe20003800200 */
[----:B------:R-:W-:Y:S01]  /*3b70*/  SHF.R.U32.HI R85, RZ, 0x2, R184 ;  /* 0x00000002ff557819 */ /* 0x000fe200000116b8 */
[----:B------:R-:W-:Y:S01]  /*3b80*/  IMAD.IADD R6, R3, 0x1, R6 ;  /* 0x0000000103067824 */ /* 0x000fe200078e0206 */
[----:B------:R-:W-:Y:S02]  /*3b90*/  SHF.R.U32.HI R4, RZ, 0x4, R184 ;  /* 0x00000004ff047819 */ /* 0x000fe400000116b8 */
[----:B-1----:R-:W-:Y:S02]  /*3ba0*/  LOP3.LUT R8, R184, 0x8, RZ, 0xc0, !PT ;  /* 0x00000008b8087812 */ /* 0x002fe400078ec0ff */
[----:B------:R-:W-:-:S05]  /*3bb0*/  LOP3.LUT R85, R85, 0x7, RZ, 0xc0, !PT ;  /* 0x0000000755557812 */ /* 0x000fca00078ec0ff */
        /* <DEDUP_REMOVED lines=27> */
.L_x_2500:
[----:B------:R1:W-:Y:S02]  /*3d70*/  STS.128 [R133+0x11800], RZ ;  /* 0x011800ff85007388 */ /* 0x0003e40000000c00 */
.L_x_2499:
[----:B------:R-:W-:Y:S05]  /*3d80*/  BSYNC.RECONVERGENT B0 ;  /* 0x0000000000007941 */ /* 0x000fea0003800200 */
.L_x_2498:
[----:B------:R-:W-:Y:S01]  /*3d90*/  SHF.L.U32 R4, R4, 0xa, RZ ;  /* 0x0000000a04047819 */ /* 0x000fe200000006ff */
[----:B------:R-:W5:Y:S01]  /*3da0*/  LDCU UR4, c[0x0][0x50c] ;  /* 0x0000a180ff0477ac */ /* 0x000f620008000800 */
[----:B------:R-:W-:Y:S01]  /*3db0*/  LOP3.LUT R157, R147, R8, RZ, 0x3c, !PT ;  /* 0x00000008939d7212 */ /* 0x000fe200078e3cff */
[----:B------:R-:W0:Y:S01]  /*3dc0*/  LDGDEPBAR ;  /* 0x00000000000079af */ /* 0x000e220000000000 */
[----:B------:R-:W-:Y:S02]  /*3dd0*/  LOP3.LUT R4, R4, 0x400, RZ, 0xc0, !PT ;  /* 0x0000040004047812 */ /* 0x000fe400078ec0ff */
[----:B------:R-:W-:Y:S02]  /*3de0*/  LEA R91, R6, UR5, 0x1 ;  /* 0x00000005065b7c11 */ /* 0x000fe4000f8e08ff */
[----:B------:R-:W-:Y:S02]  /*3df0*/  LEA R87, R157, R4, 0x1 ;  /* 0x000000049d577211 */ /* 0x000fe400078e08ff */
[----:B------:R-:W-:Y:S01]  /*3e00*/  LOP3.LUT P0, RZ, R184, 0x2, RZ, 0xc0, !PT ;  /* 0x00000002b8ff7812 */ /* 0x000fe2000780c0ff */
[----:B------:R-:W-:Y:S01]  /*3e10*/  LDSM.16.M88.4 R48, [R91] ;  /* 0x000000005b30783b */ /* 0x000fe20000000200 */
[----:B------:R-:W-:-:S02]  /*3e20*/  MOV R182, 0x20 ;  /* 0x0000002000b67802 */ /* 0x000fc40000000f00 */
[----:B------:R-:W-:Y:S01]  /*3e30*/  IADD3 R83, PT, PT, R87, UR5, RZ ;  /* 0x0000000557537c10 */ /* 0x000fe2000fffe0ff */
[----:B------:R-:W3:Y:S01]  /*3e40*/  LDSM.16.M88.4 R20, [R87+UR5+0x6000] ;  /* 0x006000055714783b */ /* 0x000ee20008000200 */
[----:B------:R-:W-:Y:S02]  /*3e50*/  SEL R76, R182, 0xffffffe0, !P0 ;  /* 0xffffffe0b64c7807 */ /* 0x000fe40004000000 */
[----:B------:R-:W-:Y:S01]  /*3e60*/  LOP3.LUT P2, RZ, R184, 0x4, RZ, 0xc0, !PT ;  /* 0x00000004b8ff7812 */ /* 0x000fe2000784c0ff */
[----:B--2---:R-:W2:Y:S01]  /*3e70*/  LDSM.16.M88.4 R12, [R87+UR5+0x6800] ;  /* 0x00680005570c783b */ /* 0x004ea20008000200 */
[-C--:B------:R-:W-:Y:S02]  /*3e80*/  IADD3 R90, PT, PT, R91, R76.reuse, RZ ;  /* 0x0000004c5b5a7210 */ /* 0x080fe40007ffe0ff */
[----:B------:R-:W-:Y:S01]  /*3e90*/  IADD3 R84, PT, PT, R83, R76, RZ ;  /* 0x0000004c53547210 */ /* 0x000fe20007ffe0ff */
[----:B------:R-:W4:Y:S01]  /*3ea0*/  LDSM.16.M88.4 R56, [R87+UR5+0x7000] ;  /* 0x007000055738783b */ /* 0x000f220008000200 */
[----:B------:R-:W-:-:S02]  /*3eb0*/  MOV R146, 0x40 ;  /* 0x0000004000927802 */ /* 0x000fc40000000f00 */
[----:B------:R-:W-:Y:S01]  /*3ec0*/  ISETP.GT.AND P1, PT, R162, R201, PT ;  /* 0x000000c9a200720c */ /* 0x000fe20003f24270 */
[----:B------:R-:W5:Y:S01]  /*3ed0*/  LDSM.16.M88.4 R28, [R87+UR5+0x7800] ;  /* 0x00780005571c783b */ /* 0x000f620008000200 */
[----:B------:R-:W-:-:S03]  /*3ee0*/  SEL R146, R146, 0xffffffc0, !P2 ;  /* 0xffffffc092927807 */ /* 0x000fc60005000000 */
[----:B------:R-:W-:Y:S01]  /*3ef0*/  LDSM.16.M88.4 R64, [R90] ;  /* 0x000000005a40783b */ /* 0x000fe20000000200 */
[-C--:B------:R-:W-:Y:S02]  /*3f00*/  IADD3 R89, PT, PT, R91, R146.reuse, RZ ;  /* 0x000000925b597210 */ /* 0x080fe40007ffe0ff */
[----:B------:R-:W-:Y:S01]  /*3f10*/  IADD3 R83, PT, PT, R83, R146, RZ ;  /* 0x0000009253537210 */ /* 0x000fe20007ffe0ff */
[----:B------:R-:W5:Y:S01]  /*3f20*/  LDSM.16.M88.4 R32, [R84+0x6000] ;  /* 0x006000005420783b */ /* 0x000f620000000200 */
[C---:B------:R-:W-:Y:S02]  /*3f30*/  IADD3 R86, PT, PT, R76.reuse, R89, RZ ;  /* 0x000000594c567210 */ /* 0x040fe40007ffe0ff */
[----:B------:R-:W-:Y:S01]  /*3f40*/  IADD3 R82, PT, PT, R76, R83, RZ ;  /* 0x000000534c527210 */ /* 0x000fe20007ffe0ff */
[----:B-1----:R-:W1:Y:S04]  /*3f50*/  LDSM.16.M88.4 R8, [R84+0x6800] ;  /* 0x006800005408783b */ /* 0x002e680000000200 */
[----:B------:R-:W1:Y:S04]  /*3f60*/  LDSM.16.M88.4 R4, [R84+0x7000] ;  /* 0x007000005404783b */ /* 0x000e680000000200 */
[----:B------:R-:W1:Y:S04]  /*3f70*/  LDSM.16.M88.4 R68, [R84+0x7800] ;  /* 0x007800005444783b */ /* 0x000e680000000200 */
[----:B------:R-:W-:Y:S01]  /*3f80*/  LDSM.16.M88.4 R44, [R83+0x6000] ;  /* 0x00600000532c783b */ /* 0x000fe20000000200 */
[C---:B---3--:R-:W-:Y:S03]  /*3f90*/  HMMA.16816.F32.BF16 R24, R48.reuse, R20, RZ ;  /* 0x000000143018723c */ /* 0x048fe600000418ff */
        /* <DEDUP_REMOVED lines=132> */
[----:B------:R-:W-:-:S04]  /*47e0*/  FMUL.FTZ R23, R23, UR4 ;  /* 0x0000000417177c20 */ /* 0x000fc80008410000 */
[C---:B-1----:R-:W-:Y:S02]  /*47f0*/  HMMA.16816.F32.BF16 R68, R36.reuse, R4, R68 ;  /* 0x000000042444723c */ /* 0x042fe40000041844 */
[----:B------:R-:W1:Y:S06]  /*4800*/  MUFU.TANH R72, R72 ;  /* 0x0000004800487308 */ /* 0x000e6c0000002400 */
[----:B------:R-:W-:Y:S01]  /*4810*/  HMMA.16816.F32.BF16 R56, R36, R6, R56 ;  /* 0x000000062438723c */ /* 0x000fe20000041838 */
[----:B------:R-:W4:Y:S01]  /*4820*/  LDSM.16.M88.4 R4, [R83+0xb800] ;  /* 0x00b800005304783b */ /* 0x000f220000000200 */
[----:B------:R-:W1:Y:S06]  /*4830*/  MUFU.TANH R73, R73 ;  /* 0x0000004900497308 */ /* 0x000e6c0000002400 */
[C---:B------:R-:W-:Y:S01]  /*4840*/  HMMA.16816.F32.BF16 R52, R60.reuse, R24, R52 ;  /* 0x000000183c34723c */ /* 0x040fe20000041834 */
[----:B------:R-:W-:Y:S01]  /*4850*/  FMUL.FTZ R24, R21, UR4 ;  /* 0x0000000415187c20 */ /* 0x000fe20008410000 */
[----:B------:R-:W-:Y:S01]  /*4860*/  FMUL.FTZ R21, R22, UR4 ;  /* 0x0000000416157c20 */ /* 0x000fe20008410000 */
[----:B------:R-:W1:Y:S05]  /*4870*/  MUFU.TANH R74, R74 ;  /* 0x0000004a004a7308 */ /* 0x000e6a0000002400 */
[----:B------:R-:W-:Y:S03]  /*4880*/  HMMA.16816.F32.BF16 R64, R60, R26, R64 ;  /* 0x0000001a3c40723c */ /* 0x000fe60000041840 */
[----:B------:R-:W1:Y:S05]  /*4890*/  MUFU.TANH R20, R20 ;  /* 0x0000001400147308 */ /* 0x000e6a0000002400 */
[C---:B---3--:R-:W-:Y:S03]  /*48a0*/  HMMA.16816.F32.BF16 R28, R40.reuse, R16, R28 ;  /* 0x00000010281c723c */ /* 0x048fe6000004181c */
[----:B------:R-:W3:Y:S05]  /*48b0*/  MUFU.TANH R24, R24 ;  /* 0x0000001800187308 */ /* 0x000eea0000002400 */
[----:B------:R-:W-:Y:S01]  /*48c0*/  HMMA.16816.F32.BF16 R12, R40, R18, R12 ;  /* 0x00000012280c723c */ /* 0x000fe2000004180c */
[----:B------:R-:W1:Y:S01]  /*48d0*/  LDSM.16.M88.4 R16, [R82+0xb800] ;  /* 0x00b800005210783b */ /* 0x000e620000000200 */
[----:B------:R-:W-:-:S04]  /*48e0*/  DEPBAR.LE SB0, 0x0 ;  /* 0x000080000000791a */ /* 0x000fc80000000000 */
[----:B------:R-:W1:Y:S02]  /*48f0*/  MUFU.TANH R21, R21 ;  /* 0x0000001500157308 */ /* 0x000e640000002400 */
[C---:B-----5:R-:W-:Y:S03]  /*4900*/  HMMA.16816.F32.BF16 R52, R36.reuse, R48, R52 ;  /* 0x000000302434723c */ /* 0x060fe60000041834 */
[----:B------:R-:W-:Y:S01]  /*4910*/  FMUL.FTZ R22, R28, UR4 ;  /* 0x000000041c167c20 */ /* 0x000fe20008410000 */
[----:B------:R-:W-:Y:S01]  /*4920*/  FMUL.FTZ R28, R29, UR4 ;  /* 0x000000041d1c7c20 */ /* 0x000fe20008410000 */
[----:B------:R-:W-:Y:S01]  /*4930*/  FMUL.FTZ R25, R30, UR4 ;  /* 0x000000041e197c20 */ /* 0x000fe20008410000 */
[----:B------:R-:W-:Y:S01]  /*4940*/  FMUL.FTZ R29, R31, UR4 ;  /* 0x000000041f1d7c20 */ /* 0x000fe20008410000 */
[----:B------:R-:W1:Y:S01]  /*4950*/  MUFU.TANH R23, R23 ;  /* 0x0000001700177308 */ /* 0x000e620000002400 */
[----:B------:R-:W-:Y:S03]  /*4960*/  HMMA.16816.F32.BF16 R64, R36, R50, R64 ;  /* 0x000000322440723c */ /* 0x000fe60000041840 */
[----:B------:R-:W-:-:S04]  /*4970*/  FMUL.FTZ R12, R12, UR4 ;  /* 0x000000040c0c7c20 */ /* 0x000fc80008410000 */
[----:B------:R-:W1:Y:S01]  /*4980*/  MUFU.TANH R22, R22 ;  /* 0x0000001600167308 */ /* 0x000e620000002400 */
[C---:B--2---:R-:W-:Y:S07]  /*4990*/  HMMA.16816.F32.BF16 R68, R44.reuse, R32, R68 ;  /* 0x000000202c44723c */ /* 0x044fee0000041844 */
[----:B------:R-:W2:Y:S01]  /*49a0*/  MUFU.TANH R28, R28 ;  /* 0x0000001c001c7308 */ /* 0x000ea20000002400 */
[C---:B------:R-:W-:Y:S07]  /*49b0*/  HMMA.16816.F32.BF16 R56, R44.reuse, R34, R56 ;  /* 0x000000222c38723c */ /* 0x040fee0000041838 */
[----:B------:R-:W1:Y:S01]  /*49c0*/  MUFU.TANH R25, R25 ;  /* 0x0000001900197308 */ /* 0x000e620000002400 */
[----:B----4-:R-:W-:Y:S01]  /*49d0*/  HMMA.16816.F32.BF16 R52, R44, R4, R52 ;  /* 0x000000042c34723c */ /* 0x010fe20000041834 */
[----:B------:R-:W-:-:S06]  /*49e0*/  FMUL.FTZ R4, R15, UR4 ;  /* 0x000000040f047c20 */ /* 0x000fcc0008410000 */
[----:B------:R-:W4:Y:S01]  /*49f0*/  MUFU.TANH R29, R29 ;  /* 0x0000001d001d7308 */ /* 0x000f220000002400 */
[----:B------:R-:W-:Y:S07]  /*4a00*/  HMMA.16816.F32.BF16 R64, R44, R6, R64 ;  /* 0x000000062c40723c */ /* 0x000fee0000041840 */
[----:B------:R-:W2:Y:S01]  /*4a10*/  MUFU.TANH R12, R12 ;  /* 0x0000000c000c7308 */ /* 0x000ea20000002400 */
[----:B------:R-:W-:Y:S01]  /*4a20*/  HMMA.16816.F32.BF16 R68, R40, R8, R68 ;  /* 0x000000082844723c */ /* 0x000fe20000041844 */
[----:B------:R-:W-:Y:S01]  /*4a30*/  FMUL.FTZ R9, R13, UR4 ;  /* 0x000000040d097c20 */ /* 0x000fe20008410000 */
[----:B------:R-:W-:-:S05]  /*4a40*/  FMUL.FTZ R8, R14, UR4 ;  /* 0x000000040e087c20 */ /* 0x000fca0008410000 */
[----:B------:R-:W2:Y:S01]  /*4a50*/  MUFU.TANH R9, R9 ;  /* 0x0000000900097308 */ /* 0x000ea20000002400 */
[C---:B------:R-:W-:Y:S07]  /*4a60*/  HMMA.16816.F32.BF16 R56, R40.reuse, R10, R56 ;  /* 0x0000000a2838723c */ /* 0x040fee0000041838 */
[----:B------:R-:W2:Y:S01]  /*4a70*/  MUFU.TANH R8, R8 ;  /* 0x0000000800087308 */ /* 0x000ea20000002400 */
[----:B-1----:R-:W-:Y:S01]  /*4a80*/  HMMA.16816.F32.BF16 R52, R40, R16, R52 ;  /* 0x000000102834723c */ /* 0x002fe20000041834 */
[----:B------:R-:W-:-:S02]  /*4a90*/  LOP3.LUT R16, R186, 0x1f0, RZ, 0xc0, !PT ;  /* 0x000001f0ba107812 */ /* 0x000fc400078ec0ff */
[----:B------:R-:W-:Y:S01]  /*4aa0*/  FMUL.FTZ R5, R68, UR4 ;  /* 0x0000000444057c20 */ /* 0x000fe20008410000 */
[----:B------:R-:W-:Y:S01]  /*4ab0*/  FMUL.FTZ R10, R69, UR4 ;  /* 0x00000004450a7c20 */ /* 0x000fe20008410000 */
[----:B------:R-:W-:Y:S01]  /*4ac0*/  FMUL.FTZ R13, R70, UR4 ;  /* 0x00000004460d7c20 */ /* 0x000fe20008410000 */
[----:B------:R-:W-:Y:S01]  /*4ad0*/  FMUL.FTZ R11, R71, UR4 ;  /* 0x00000004470b7c20 */ /* 0x000fe20008410000 */
[----:B------:R-:W1:Y:S01]  /*4ae0*/  MUFU.TANH R4, R4 ;  /* 0x0000000400047308 */ /* 0x000e620000002400 */
[----:B------:R-:W-:Y:S01]  /*4af0*/  HMMA.16816.F32.BF16 R64, R40, R18, R64 ;  /* 0x000000122840723c */ /* 0x000fe20000041840 */
[----:B------:R-:W-:Y:S02]  /*4b00*/  IADD3 R85, PT, PT, R85, R16, R88 ;  /* 0x0000001055557210 */ /* 0x000fe40007ffe058 */
[----:B------:R-:W-:Y:S01]  /*4b10*/  FMUL.FTZ R14, R56, UR4 ;  /* 0x00000004380e7c20 */ /* 0x000fe20008410000 */
[----:B------:R-:W-:Y:S01]  /*4b20*/  FMUL.FTZ R26, R57, UR4 ;  /* 0x00000004391a7c20 */ /* 0x000fe20008410000 */
[----:B------:R-:W-:Y:S01]  /*4b30*/  FMUL.FTZ R6, R58, UR4 ;  /* 0x000000043a067c20 */ /* 0x000fe20008410000 */
[----:B------:R-:W-:Y:S01]  /*4b40*/  FMUL.FTZ R7, R59, UR4 ;  /* 0x000000043b077c20 */ /* 0x000fe20008410000 */
[----:B------:R-:W1:Y:S01]  /*4b50*/  MUFU.TANH R5, R5 ;  /* 0x0000000500057308 */ /* 0x000e620000002400 */
[----:B------:R-:W-:-:S02]  /*4b60*/  IADD3 R197, PT, PT, R85, 0x1, R80 ;  /* 0x0000000155c57810 */ /* 0x000fc40007ffe050 */
[-C--:B------:R-:W-:Y:S01]  /*4b70*/  IADD3 R81, PT, PT, R85, R78.reuse, -R81 ;  /* 0x0000004e55517210 */ /* 0x080fe20007ffe851 */
        /* <DEDUP_REMOVED lines=11> */
[----:B------:R-:W1:Y:S01]  /*4c30*/  MUFU.TANH R13, R13 ;  /* 0x0000000d000d7308 */ /* 0x000e620000002400 */
[----:B------:R-:W-:-:S02]  /*4c40*/  VIMNMX R200, PT, PT, RZ, R81, !PT ;  /* 0x00000051ffc87248 */ /* 0x000fc40007fe0100 */
[----:B------:R-:W-:-:S05]  /*4c50*/  VIADDMNMX R198, R81, 0x8, RZ, !PT ;  /* 0x0000000851c67846 */ /* 0x000fca00078001ff */
        /* <DEDUP_REMOVED lines=26> */
.L_x_2502:
        /* <DEDUP_REMOVED lines=38> */
[----:B------:R-:W-:-:S05]  /*5060*/  @!P4 IMAD.MOV R38, RZ, RZ, -R38 ;  /* 0x000000ffff26c224 */ /* 0x000fca00078e0a26 */
[----:B------:R-:W-:Y:S01]  /*5070*/  SEL R37, R37, R38, !P3 ;  /* 0x0000002625257207 */ /* 0x000fe20005800000 */
[----:B------:R-:W-:-:S04]  /*5080*/  IMAD.WIDE R38, R32, 0x4, R212 ;  /* 0x0000000420267825 */ /* 0x000fc800078e02d4 */
[C---:B------:R-:W-:Y:S02]  /*5090*/  IMAD.WIDE R42, R37.reuse, 0x4, R212 ;  /* 0x00000004252a7825 */ /* 0x040fe400078e02d4 */
        /* <DEDUP_REMOVED lines=18> */
.L_x_2503:
        /* <DEDUP_REMOVED lines=73> */
.L_x_2501:
[----:B------:R-:W-:Y:S01]  /*5650*/  IMAD.SHL.U32 R176, R184, 0x2, RZ ;  /* 0x00000002b8b07824 */ /* 0x000fe200078e00ff */
[----:B------:R-:W3:Y:S04]  /*5660*/  LDCU UR4, c[0x0][0x45c] ;  /* 0x00008b80ff0477ac */ /* 0x000ee80008000800 */
[----:B------:R-:W-:-:S04]  /*5670*/  LOP3.LUT R176, R176, 0x6, RZ, 0xc0, !PT ;  /* 0x00000006b0b07812 */ /* 0x000fc800078ec0ff */
[----:B------:R-:W-:-:S04]  /*5680*/  LOP3.LUT R77, R77, R176, RZ, 0xfc, !PT ;  /* 0x000000b04d4d7212 */ /* 0x000fc800078efcff */
[CC--:B------:R-:W-:Y:S01]  /*5690*/  ISETP.GE.AND P4, PT, R77.reuse, R200.reuse, PT ;  /* 0x000000c84d00720c */ /* 0x0c0fe20003f86270 */
[C---:B------:R-:W-:Y:S01]  /*56a0*/  VIADD R48, R77.reuse, 0x1 ;  /* 0x000000014d307836 */ /* 0x040fe20000000000 */
[CC--:B------:R-:W-:Y:S01]  /*56b0*/  ISETP.GE.AND P6, PT, R77.reuse, R199.reuse, PT ;  /* 0x000000c74d00720c */ /* 0x0c0fe20003fc6270 */
[C---:B------:R-:W-:Y:S01]  /*56c0*/  VIADD R47, R77.reuse, 0x8 ;  /* 0x000000084d2f7836 */ /* 0x040fe20000000000 */
[----:B--2---:R-:W-:Y:S01]  /*56d0*/  FSEL R38, R72, -INF , P4 ;  /* 0xff80000048267808 */ /* 0x004fe20002000000 */
[C---:B------:R-:W-:Y:S01]  /*56e0*/  VIADD R46, R77.reuse, 0x9 ;  /* 0x000000094d2e7836 */ /* 0x040fe20000000000 */
[CC--:B------:R-:W-:Y:S01]  /*56f0*/  ISETP.GE.AND P1, PT, R48.reuse, R200.reuse, PT ;  /* 0x000000c83000720c */ /* 0x0c0fe20003f26270 */
[C---:B------:R-:W-:Y:S01]  /*5700*/  VIADD R45, R77.reuse, 0x10 ;  /* 0x000000104d2d7836 */ /* 0x040fe20000000000 */
[-C--:B------:R-:W-:Y:S01]  /*5710*/  ISETP.GE.AND P4, PT, R48, R199.reuse, PT ;  /* 0x000000c73000720c */ /* 0x080fe20003f86270 */
[C---:B------:R-:W-:Y:S01]  /*5720*/  VIADD R44, R77.reuse, 0x11 ;  /* 0x000000114d2c7836 */ /* 0x040fe20000000000 */
[----:B------:R-:W-:Y:S01]  /*5730*/  FSEL R34, R86, -INF , P1 ;  /* 0xff80000056227808 */ /* 0x000fe20000800000 */
[----:B------:R-:W-:Y:S01]  /*5740*/  VIADD R42, R77, 0x18 ;  /* 0x000000184d2a7836 */ /* 0x000fe20000000000 */
[-C--:B------:R-:W-:Y:S01]  /*5750*/  ISETP.GE.AND P1, PT, R47, R200.reuse, PT ;  /* 0x000000c82f00720c */ /* 0x080fe20003f26270 */
[C---:B------:R-:W-:Y:S01]  /*5760*/  VIADD R40, R77.reuse, 0x19 ;  /* 0x000000194d287836 */ /* 0x040fe20000000000 */
[----:B------:R-:W-:Y:S01]  /*5770*/  FSEL R34, R34, -INF , !P4 ;  /* 0xff80000022227808 */ /* 0x000fe20006000000 */
[C---:B------:R-:W-:Y:S01]  /*5780*/  VIADD R37, R77.reuse, 0x20 ;  /* 0x000000204d257836 */ /* 0x040fe20000000000 */
[----:B------:R-:W-:Y:S01]  /*5790*/  ISETP.GE.AND P4, PT, R46, R200, PT ;  /* 0x000000c82e00720c */ /* 0x000fe20003f86270 */
[C---:B------:R-:W-:Y:S01]  /*57a0*/  VIADD R2, R77.reuse, 0x21 ;  /* 0x000000214d027836 */ /* 0x040fe20000000000 */
[----:B------:R-:W-:Y:S01]  /*57b0*/  FSEL R20, R20, -INF , P1 ;  /* 0xff80000014147808 */ /* 0x000fe20000800000 */
[C---:B------:R-:W-:Y:S01]  /*57c0*/  VIADD R39, R77.reuse, 0x28 ;  /* 0x000000284d277836 */ /* 0x040fe20000000000 */
[----:B------:R-:W-:Y:S01]  /*57d0*/  ISETP.GE.AND P1, PT, R46, R199, PT ;  /* 0x000000c72e00720c */ /* 0x000fe20003f26270 */
[C---:B------:R-:W-:Y:S01]  /*57e0*/  VIADD R41, R77.reuse, 0x29 ;  /* 0x000000294d297836 */ /* 0x040fe20000000000 */
[----:B------:R-:W-:Y:S01]  /*57f0*/  FSEL R24, R24, -INF , P4 ;  /* 0xff80000018187808 */ /* 0x000fe20002000000 */
[----:B------:R-:W-:Y:S01]  /*5800*/  VIADD R43, R77, 0x30 ;  /* 0x000000304d2b7836 */ /* 0x000fe20000000000 */
[----:B------:R-:W-:-:S02]  /*5810*/  FSEL R38, R38, -INF , !P6 ;  /* 0xff80000026267808 */ /* 0x000fc40007000000 */
[----:B------:R-:W-:Y:S02]  /*5820*/  ISETP.GE.AND P6, PT, R47, R199, PT ;  /* 0x000000c72f00720c */ /* 0x000fe40003fc6270 */
[-C--:B------:R-:W-:Y:S02]  /*5830*/  ISETP.GE.AND P4, PT, R45, R200.reuse, PT ;  /* 0x000000c82d00720c */ /* 0x080fe40003f86270 */
[----:B------:R-:W-:Y:S02]  /*5840*/  FSEL R32, R24, -INF , !P1 ;  /* 0xff80000018207808 */ /* 0x000fe40004800000 */
[----:B------:R-:W-:Y:S02]  /*5850*/  ISETP.GE.AND P1, PT, R44, R200, PT ;  /* 0x000000c82c00720c */ /* 0x000fe40003f26270 */
[----:B------:R-:W-:Y:S02]  /*5860*/  FSEL R36, R20, -INF , !P6 ;  /* 0xff80000014247808 */ /* 0x000fe40007000000 */
[----:B------:R-:W-:-:S02]  /*5870*/  FSEL R22, R22, -INF , P4 ;  /* 0xff80000016167808 */ /* 0x000fc40002000000 */
[----:B------:R-:W-:Y:S02]  /*5880*/  ISETP.GE.AND P4, PT, R44, R199, PT ;  /* 0x000000c72c00720c */ /* 0x000fe40003f86270 */
[----:B------:R-:W-:Y:S02]  /*5890*/  FSEL R20, R28, -INF , P1 ;  /* 0xff8000001c147808 */ /* 0x000fe40000800000 */
[-C--:B------:R-:W-:Y:S02]  /*58a0*/  ISETP.GE.AND P1, PT, R42, R200.reuse, PT ;  /* 0x000000c82a00720c */ /* 0x080fe40003f26270 */
[----:B------:R-:W-:Y:S02]  /*58b0*/  FSEL R20, R20, -INF , !P4 ;  /* 0xff80000014147808 */ /* 0x000fe40006000000 */
[----:B------:R-:W-:Y:S02]  /*58c0*/  ISETP.GE.AND P4, PT, R40, R200, PT ;  /* 0x000000c82800720c */ /* 0x000fe40003f86270 */
[----:B------:R-:W-:-:S02]  /*58d0*/  FSEL R12, R12, -INF , P1 ;  /* 0xff8000000c0c7808 */ /* 0x000fc40000800000 */
[-C--:B------:R-:W-:Y:S02]  /*58e0*/  ISETP.GE.AND P1, PT, R40, R199.reuse, PT ;  /* 0x000000c72800720c */ /* 0x080fe40003f26270 */
[----:B------:R-:W-:Y:S02]  /*58f0*/  FSEL R9, R9, -INF , P4 ;  /* 0xff80000009097808 */ /* 0x000fe40002000000 */
[-C--:B------:R-:W-:Y:S02]  /*5900*/  ISETP.GE.AND P4, PT, R37, R200.reuse, PT ;  /* 0x000000c82500720c */ /* 0x080fe40003f86270 */
[----:B------:R-:W-:Y:S01]  /*5910*/  FSEL R16, R9, -INF , !P1 ;  /* 0xff80000009107808 */ /* 0x000fe20004800000 */
[----:B------:R-:W-:Y:S01]  /*5920*/  VIADD R9, R77, 0x38 ;  /* 0x000000384d097836 */ /* 0x000fe20000000000 */
[C---:B------:R-:W-:Y:S02]  /*5930*/  ISETP.GE.AND P1, PT, R2.reuse, R200, PT ;  /* 0x000000c80200720c */ /* 0x040fe40003f26270 */
[----:B-1----:R-:W-:Y:S01]  /*5940*/  FSEL R230, R5, -INF , P4 ;  /* 0xff80000005e67808 */ /* 0x002fe20002000000 */
[----:B------:R-:W-:Y:S01]  /*5950*/  VIADD R5, R77, 0x31 ;  /* 0x000000314d057836 */ /* 0x000fe20000000000 */
[----:B------:R-:W-:-:S02]  /*5960*/  ISETP.GE.AND P4, PT, R2, R199, PT ;  /* 0x000000c70200720c */ /* 0x000fc40003f86270 */
[----:B------:R-:W-:Y:S02]  /*5970*/  FSEL R10, R10, -INF , P1 ;  /* 0xff8000000a0a7808 */ /* 0x000fe40000800000 */
[----:B------:R-:W-:Y:S02]  /*5980*/  ISETP.GE.AND P6, PT, R45, R199, PT ;  /* 0x000000c72d00720c */ /* 0x000fe40003fc6270 */
[-C--:B------:R-:W-:Y:S02]  /*5990*/  ISETP.GE.AND P1, PT, R39, R200.reuse, PT ;  /* 0x000000c82700720c */ /* 0x080fe40003f26270 */
[----:B------:R-:W-:Y:S02]  /*59a0*/  FSEL R228, R10, -INF , !P4 ;  /* 0xff8000000ae47808 */ /* 0x000fe40006000000 */
[----:B------:R-:W-:Y:S02]  /*59b0*/  ISETP.GE.AND P4, PT, R41, R200, PT ;  /* 0x000000c82900720c */ /* 0x000fe40003f86270 */
[----:B------:R-:W-:-:S02]  /*59c0*/  FSEL R22, R22, -INF , !P6 ;  /* 0xff80000016167808 */ /* 0x000fc40007000000 */
[-C--:B------:R-:W-:Y:S02]  /*59d0*/  ISETP.GE.AND P6, PT, R42, R199.reuse, PT ;  /* 0x000000c72a00720c */ /* 0x080fe40003fc6270 */
[----:B------:R-:W-:Y:S02]  /*59e0*/  FSEL R14, R14, -INF , P1 ;  /* 0xff8000000e0e7808 */ /* 0x000fe40000800000 */
[-C--:B------:R-:W-:Y:S02]  /*59f0*/  ISETP.GE.AND P1, PT, R41, R199.reuse, PT ;  /* 0x000000c72900720c */ /* 0x080fe40003f26270 */
[----:B------:R-:W-:Y:S02]  /*5a00*/  FSEL R26, R26, -INF , P4 ;  /* 0xff8000001a1a7808 */ /* 0x000fe40002000000 */
[----:B------:R-:W-:Y:S02]  /*5a10*/  FSEL R18, R12, -INF , !P6 ;  /* 0xff8000000c127808 */ /* 0x000fe40007000000 */
[----:B------:R-:W-:-:S02]  /*5a20*/  ISETP.GE.AND P6, PT, R37, R199, PT ;  /* 0x000000c72500720c */ /* 0x000fc40003fc6270 */
[----:B------:R-:W-:Y:S02]  /*5a30*/  FSEL R224, R26, -INF , !P1 ;  /* 0xff8000001ae07808 */ /* 0x000fe40004800000 */
[-C--:B------:R-:W-:Y:S02]  /*5a40*/  ISETP.GE.AND P1, PT, R5, R200.reuse, PT ;  /* 0x000000c80500720c */ /* 0x080fe40003f26270 */
[----:B------:R-:W-:Y:S02]  /*5a50*/  FSEL R230, R230, -INF , !P6 ;  /* 0xff800000e6e67808 */ /* 0x000fe40007000000 */
[----:B------:R-:W-:Y:S02]  /*5a60*/  ISETP.GE.AND P4, PT, R43, R200, PT ;  /* 0x000000c82b00720c */ /* 0x000fe40003f86270 */
[----:B------:R-:W-:Y:S02]  /*5a70*/  ISETP.GE.AND P6, PT, R39, R199, PT ;  /* 0x000000c72700720c */ /* 0x000fe40003fc6270 */
[----:B------:R-:W-:-:S02]  /*5a80*/  FSEL R30, R30, -INF , P1 ;  /* 0xff8000001e1e7808 */ /* 0x000fc40000800000 */
[----:B------:R-:W-:Y:S02]  /*5a90*/  ISETP.GE.AND P1, PT, R9, R200, PT ;  /* 0x000000c80900720c */ /* 0x000fe40003f26270 */
[----:B------:R-:W-:Y:S01]  /*5aa0*/  FSEL R214, R27, -INF , P4 ;  /* 0xff8000001bd67808 */ /* 0x000fe20002000000 */
[----:B------:R-:W-:Y:S01]  /*5ab0*/  VIADD R27, R77, 0x39 ;  /* 0x000000394d1b7836 */ /* 0x000fe20000000000 */
[----:B------:R-:W-:Y:S02]  /*5ac0*/  FSEL R226, R14, -INF , !P6 ;  /* 0xff8000000ee27808 */ /* 0x000fe40007000000 */
[-C--:B------:R-:W-:Y:S02]  /*5ad0*/  ISETP.GE.AND P4, PT, R5, R199.reuse, PT ;  /* 0x000000c70500720c */ /* 0x080fe40003f86270 */
[----:B------:R-:W-:Y:S02]  /*5ae0*/  ISETP.GE.AND P3, PT, R77, R198, PT ;  /* 0x000000c64d00720c */ /* 0x000fe40003f66270 */
        /* <DEDUP_REMOVED lines=11> */
[----:B------:R-:W-:Y:S02]  /*5ba0*/  ISETP.GE.AND P1, PT, R46, R198, PT ;  /* 0x000000c62e00720c */ /* 0x000fe40003f26270 */
[----:B------:R-:W-:-:S02]  /*5bb0*/  FSEL R208, R33, -INF , !P4 ;  /* 0xff80000021d07808 */ /* 0x000fc40006000000 */
[----:B------:R-:W-:Y:S02]  /*5bc0*/  FSEL R35, R35, -INF , P6 ;  /* 0xff80000023237808 */ /* 0x000fe40003000000 */
[----:B------:R-:W-:Y:S02]  /*5bd0*/  ISETP.GE.AND P4, PT, R27, R199, PT ;  /* 0x000000c71b00720c */ /* 0x000fe40003f86270 */
[----:B------:R-:W-:Y:S02]  /*5be0*/  FSEL R21, R21, -INF , P3 ;  /* 0xff80000015157808 */ /* 0x000fe40001800000 */
[----:B------:R-:W-:Y:S02]  /*5bf0*/  ISETP.GE.AND P6, PT, R48, R197, PT ;  /* 0x000000c53000720c */ /* 0x000fe40003fc6270 */
[----:B------:R-:W-:Y:S02]  /*5c00*/  FSEL R30, R30, -INF , !P5 ;  /* 0xff8000001e1e7808 */ /* 0x000fe40006800000 */
[----:B------:R-:W-:-:S02]  /*5c10*/  ISETP.GE.AND P3, PT, R45, R198, PT ;  /* 0x000000c62d00720c */ /* 0x000fc40003f66270 */
[----:B------:R-:W-:Y:S02]  /*5c20*/  FSEL R23, R23, -INF , P1 ;  /* 0xff80000017177808 */ /* 0x000fe40000800000 */
[-C--:B------:R-:W-:Y:S02]  /*5c30*/  ISETP.GE.AND P5, PT, R47, R197.reuse, PT ;  /* 0x000000c52f00720c */ /* 0x080fe40003fa6270 */
[----:B------:R-:W-:Y:S02]  /*5c40*/  ISETP.GE.AND P1, PT, R44, R198, PT ;  /* 0x000000c62c00720c */ /* 0x000fe40003f26270 */
[----:B------:R-:W-:Y:S02]  /*5c50*/  FSEL R206, R35, -INF , !P4 ;  /* 0xff80000023ce7808 */ /* 0x000fe40006000000 */
[----:B------:R-:W-:Y:S02]  /*5c60*/  ISETP.GE.AND P4, PT, R46, R197, PT ;  /* 0x000000c52e00720c */ /* 0x000fe40003f86270 */
[----:B------:R-:W-:-:S02]  /*5c70*/  FSEL R28, R28, -INF , !P6 ;  /* 0xff8000001c1c7808 */ /* 0x000fc40007000000 */
[----:B------:R-:W-:Y:S02]  /*5c80*/  FSEL R14, R25, -INF , P3 ;  /* 0xff800000190e7808 */ /* 0x000fe40001800000 */
[-C--:B------:R-:W-:Y:S02]  /*5c90*/  ISETP.GE.AND P6, PT, R45, R197.reuse, PT ;  /* 0x000000c52d00720c */ /* 0x080fe40003fc6270 */
[----:B------:R-:W-:Y:S02]  /*5ca0*/  FSEL R26, R21, -INF , !P5 ;  /* 0xff800000151a7808 */ /* 0x000fe40006800000 */
[----:B------:R-:W-:Y:S02]  /*5cb0*/  ISETP.GE.AND P3, PT, R42, R198, PT ;  /* 0x000000c62a00720c */ /* 0x000fe40003f66270 */
[----:B------:R-:W-:Y:S02]  /*5cc0*/  FSEL R12, R29, -INF , P1 ;  /* 0xff8000001d0c7808 */ /* 0x000fe40000800000 */
[----:B------:R-:W-:-:S02]  /*5cd0*/  ISETP.GE.AND P5, PT, R44, R197, PT ;  /* 0x000000c52c00720c */ /* 0x000fc40003fa6270 */
[----:B------:R-:W-:Y:S02]  /*5ce0*/  ISETP.GE.AND P1, PT, R40, R198, PT ;  /* 0x000000c62800720c */ /* 0x000fe40003f26270 */
[----:B------:R-:W-:Y:S02]  /*5cf0*/  FSEL R24, R23, -INF , !P4 ;  /* 0xff80000017187808 */ /* 0x000fe40006000000 */
[-C--:B------:R-:W-:Y:S02]  /*5d00*/  ISETP.GE.AND P4, PT, R42, R197.reuse, PT ;  /* 0x000000c52a00720c */ /* 0x080fe40003f86270 */
[----:B------:R-:W-:Y:S02]  /*5d10*/  FSEL R14, R14, -INF , !P6 ;  /* 0xff8000000e0e7808 */ /* 0x000fe40007000000 */
[----:B------:R-:W-:Y:S02]  /*5d20*/  FSEL R8, R8, -INF , P3 ;  /* 0xff80000008087808 */ /* 0x000fe40001800000 */
[----:B------:R-:W-:-:S02]  /*5d30*/  ISETP.GE.AND P6, PT, R40, R197, PT ;  /* 0x000000c52800720c */ /* 0x000fc40003fc6270 */
[----:B------:R-:W-:Y:S02]  /*5d40*/  FSEL R12, R12, -INF , !P5 ;  /* 0xff8000000c0c7808 */ /* 0x000fe40006800000 */
[----:B------:R-:W-:Y:S02]  /*5d50*/  FSEL R4, R4, -INF , P1 ;  /* 0xff80000004047808 */ /* 0x000fe40000800000 */
[-C--:B------:R-:W-:Y:S02]  /*5d60*/  ISETP.GE.AND P5, PT, R37, R198.reuse, PT ;  /* 0x000000c62500720c */ /* 0x080fe40003fa6270 */
[----:B------:R-:W-:Y:S02]  /*5d70*/  FSEL R10, R8, -INF , !P4 ;  /* 0xff800000080a7808 */ /* 0x000fe40006000000 */
[----:B------:R-:W-:Y:S02]  /*5d80*/  ISETP.GE.AND P1, PT, R2, R198, PT ;  /* 0x000000c60200720c */ /* 0x000fe40003f26270 */
[----:B------:R-:W-:-:S02]  /*5d90*/  FSEL R8, R4, -INF , !P6 ;  /* 0xff80000004087808 */ /* 0x000fc40007000000 */
[-C--:B------:R-:W-:Y:S02]  /*5da0*/  ISETP.GE.AND P3, PT, R37, R197.reuse, PT ;  /* 0x000000c52500720c */ /* 0x080fe40003f66270 */
[----:B------:R-:W-:Y:S02]  /*5db0*/  FSEL R13, R13, -INF , P5 ;  /* 0xff8000000d0d7808 */ /* 0x000fe40002800000 */
[----:B------:R-:W-:Y:S02]  /*5dc0*/  ISETP.GE.AND P6, PT, R39, R198, PT ;  /* 0x000000c62700720c */ /* 0x000fe40003fc6270 */
[----:B------:R-:W-:Y:S02]  /*5dd0*/  FSEL R11, R11, -INF , P1 ;  /* 0xff8000000b0b7808 */ /* 0x000fe40000800000 */
[----:B------:R-:W-:Y:S02]  /*5de0*/  ISETP.GE.AND P5, PT, R39, R197, PT ;  /* 0x000000c52700720c */ /* 0x000fe40003fa6270 */
[----:B------:R-:W-:-:S02]  /*5df0*/  FSEL R222, R13, -INF , !P3 ;  /* 0xff8000000dde7808 */ /* 0x000fc40005800000 */
[----:B------:R-:W-:Y:S02]  /*5e00*/  ISETP.GE.AND P1, PT, R41, R198, PT ;  /* 0x000000c62900720c */ /* 0x000fe40003f26270 */
[----:B------:R-:W-:Y:S02]  /*5e10*/  FSEL R6, R6, -INF , P6 ;  /* 0xff80000006067808 */ /* 0x000fe40003000000 */
[----:B------:R-:W-:Y:S02]  /*5e20*/  FMNMX3.FTZ R13, R38, R34, R36, !PT ;  /* 0x00000022260d7276 */ /* 0x000fe40007810024 */
[----:B------:R-:W-:Y:S02]  /*5e30*/  FSEL R7, R7, -INF , P1 ;  /* 0xff80000007077808 */ /* 0x000fe40000800000 */
[----:B------:R-:W-:Y:S02]  /*5e40*/  FSEL R218, R6, -INF , !P5 ;  /* 0xff80000006da7808 */ /* 0x000fe40006800000 */
[----:B------:R-:W-:-:S02]  /*5e50*/  FMNMX3.FTZ R13, R13, R32, R22, !PT ;  /* 0x000000200d0d7276 */ /* 0x000fc40007810016 */
[C---:B------:R-:W-:Y:S02]  /*5e60*/  ISETP.GE.AND P1, PT, R5.reuse, R198, PT ;  /* 0x000000c60500720c */ /* 0x040fe40003f26270 */
[-C--:B------:R-:W-:Y:S02]  /*5e70*/  ISETP.GE.AND P5, PT, R5, R197.reuse, PT ;  /* 0x000000c50500720c */ /* 0x080fe40003fa6270 */
[----:B------:R-:W-:Y:S02]  /*5e80*/  FMNMX3.FTZ R5, R30, R28, R26, !PT ;  /* 0x0000001c1e057276 */ /* 0x000fe4000781001a */
[-C--:B------:R-:W-:Y:S02]  /*5e90*/  ISETP.GE.AND P3, PT, R41, R197.reuse, PT ;  /* 0x000000c52900720c */ /* 0x080fe40003f66270 */
[----:B------:R-:W-:Y:S02]  /*5ea0*/  ISETP.GE.AND P4, PT, R2, R197, PT ;  /* 0x000000c50200720c */ /* 0x000fe40003f86270 */
[----:B------:R-:W-:-:S02]  /*5eb0*/  FMNMX3.FTZ R13, R13, R20, R18, !PT ;  /* 0x000000140d0d7276 */ /* 0x000fc40007810012 */
[----:B------:R-:W-:Y:S02]  /*5ec0*/  FMNMX3.FTZ R5, R5, R24, R14, !PT ;  /* 0x0000001805057276 */ /* 0x000fe4000781000e */
[----:B------:R-:W-:Y:S02]  /*5ed0*/  FSEL R216, R7, -INF , !P3 ;  /* 0xff80000007d87808 */ /* 0x000fe40005800000 */
[----:B------:R-:W-:Y:S02]  /*5ee0*/  FSEL R220, R11, -INF , !P4 ;  /* 0xff8000000bdc7808 */ /* 0x000fe40006000000 */
[----:B------:R-:W-:Y:S02]  /*5ef0*/  FMNMX3.FTZ R7, R13, R16, R230, !PT ;  /* 0x000000100d077276 */ /* 0x000fe400078100e6 */
[----:B------:R-:W-:Y:S02]  /*5f00*/  ISETP.GE.AND P4, PT, R43, R198, PT ;  /* 0x000000c62b00720c */ /* 0x000fe40003f86270 */
[----:B------:R-:W-:-:S02]  /*5f10*/  FMNMX3.FTZ R5, R5, R12, R10, !PT ;  /* 0x0000000c05057276 */ /* 0x000fc4000781000a */
[----:B------:R-:W-:Y:S02]  /*5f20*/  FMNMX3.FTZ R7, R7, R228, R226, !PT ;  /* 0x000000e407077276 */ /* 0x000fe400078100e2 */
[----:B------:R-:W-:Y:S02]  /*5f30*/  ISETP.GE.AND P6, PT, R43, R197, PT ;  /* 0x000000c52b00720c */ /* 0x000fe40003fc6270 */
[----:B------:R-:W-:Y:S02]  /*5f40*/  ISETP.GE.AND P3, PT, R9, R198, PT ;  /* 0x000000c60900720c */ /* 0x000fe40003f66270 */
[----:B------:R-:W-:Y:S02]  /*5f50*/  FSEL R15, R15, -INF , P4 ;  /* 0xff8000000f0f7808 */ /* 0x000fe40002000000 */
[----:B------:R-:W-:Y:S02]  /*5f60*/  FMNMX3.FTZ R5, R5, R8, R222, !PT ;  /* 0x0000000805057276 */ /* 0x000fe400078100de */
[----:B------:R-:W-:-:S02]  /*5f70*/  FSEL R17, R17, -INF , P1 ;  /* 0xff80000011117808 */ /* 0x000fc40000800000 */
[----:B------:R-:W-:Y:S02]  /*5f80*/  FMNMX3.FTZ R7, R7, R224, R214, !PT ;  /* 0x000000e007077276 */ /* 0x000fe400078100d6 */
[----:B------:R-:W-:Y:S02]  /*5f90*/  ISETP.GE.AND P4, PT, R9, R197, PT ;  /* 0x000000c50900720c */ /* 0x000fe40003f86270 */
[----:B------:R-:W-:Y:S02]  /*5fa0*/  ISETP.GE.AND P1, PT, R27, R198, PT ;  /* 0x000000c61b00720c */ /* 0x000fe40003f26270 */
[----:B------:R-:W-:Y:S02]  /*5fb0*/  FSEL R19, R19, -INF , P3 ;  /* 0xff80000013137808 */ /* 0x000fe40001800000 */
[----:B------:R-:W-:Y:S02]  /*5fc0*/  FSEL R194, R15, -INF , !P6 ;  /* 0xff8000000fc27808 */ /* 0x000fe40007000000 */
[----:B------:R-:W-:-:S02]  /*5fd0*/  FMNMX3.FTZ R5, R5, R220, R218, !PT ;  /* 0x000000dc05057276 */ /* 0x000fc400078100da */
[----:B------:R-:W-:Y:S02]  /*5fe0*/  FMNMX3.FTZ R7, R7, R210, R208, !PT ;  /* 0x000000d207077276 */ /* 0x000fe400078100d0 */
[----:B------:R-:W-:Y:S02]  /*5ff0*/  ISETP.GE.AND P3, PT, R27, R197, PT ;  /* 0x000000c51b00720c */ /* 0x000fe40003f66270 */
[----:B------:R-:W-:Y:S02]  /*6000*/  FSEL R31, R31, -INF , P1 ;  /* 0xff8000001f1f7808 */ /* 0x000fe40000800000 */
        /* <DEDUP_REMOVED lines=16> */
[C---:B------:R-:W-:Y:S02]  /*6110*/  IMAD.IADD R181, R76.reuse, 0x1, R185 ;  /* 0x000000014cb57824 */ /* 0x040fe400078e02b9 */
[----:B------:R-:W-:Y:S01]  /*6120*/  IMAD.IADD R189, R76, 0x1, R177 ;  /* 0x000000014cbd7824 */ /* 0x000fe200078e02b1 */
[----:B------:R-:W2:Y:S04]  /*6130*/  SHFL.BFLY PT, R4, R5, 0x1, 0x1f ;  /* 0x0c201f0005047f89 */ /* 0x000ea800000e0000 */
        /* <DEDUP_REMOVED lines=9> */
[----:B------:R-:W3:Y:S01]  /*61d0*/  LDSM.16.MT88.4 R100, [R189+0xc000] ;  /* 0x00c00000bd64783b */ /* 0x000ee20000004200 */
[----:B--2---:R-:W-:-:S03]  /*61e0*/  FMNMX.FTZ R3, R5, R4, !PT ;  /* 0x0000000405037209 */ /* 0x004fc60007810000 */
[----:B------:R-:W2:Y:S01]  /*61f0*/  LDSM.16.MT88.4 R40, [R185+0xe000] ;  /* 0x00e00000b928783b */ /* 0x000ea20000004200 */
[C---:B------:R-:W-:Y:S01]  /*6200*/  FSETP.NEU.FTZ.AND P1, PT, R3.reuse, -INF , PT ;  /* 0xff8000000300780b */ /* 0x040fe20003f3d000 */
[----:B------:R-:W-:Y:S01]  /*6210*/  FMUL.FTZ R179, R3, UR4 ;  /* 0x0000000403b37c20 */ /* 0x000fe20008410000 */
[--C-:B------:R-:W-:Y:S01]  /*6220*/  FFMA.FTZ R180, R38, UR4, -R187.reuse ;  /* 0x0000000426b47c23 */ /* 0x100fe200080108bb */
[----:B------:R-:W-:Y:S01]  /*6230*/  LDSM.16.MT88.4 R72, [R185+0x10000] ;  /* 0x01000000b948783b */ /* 0x000fe20000004200 */
[--C-:B------:R-:W-:Y:S01]  /*6240*/  FFMA.FTZ R175, R34, UR4, -R187.reuse ;  /* 0x0000000422af7c23 */ /* 0x100fe200080108bb */
[--C-:B------:R-:W-:Y:S01]  /*6250*/  FFMA.FTZ R174, R36, UR4, -R187.reuse ;  /* 0x0000000424ae7c23 */ /* 0x100fe200080108bb */
[----:B------:R-:W-:Y:S01]  /*6260*/  FSEL R179, R179, RZ, P1 ;  /* 0x000000ffb3b37208 */ /* 0x000fe20000800000 */
[----:B------:R-:W2:Y:S01]  /*6270*/  LDSM.16.MT88.4 R64, [R189+0xe000] ;  /* 0x00e00000bd40783b */ /* 0x000ea20000004200 */
[--C-:B------:R-:W-:Y:S01]  /*6280*/  FFMA.FTZ R171, R32, UR4, -R187.reuse ;  /* 0x0000000420ab7c23 */ /* 0x100fe200080108bb */
[----:B------:R-:W-:Y:S01]  /*6290*/  MUFU.EX2 R180, R180 ;  /* 0x000000b400b47308 */ /* 0x000fe20000000800 */
[----:B------:R-:W-:Y:S01]  /*62a0*/  FFMA.FTZ R166, R18, UR4, -R187 ;  /* 0x0000000412a67c23 */ /* 0x000fe200080108bb */
[----:B------:R-:W2:Y:S01]  /*62b0*/  LDSM.16.MT88.4 R88, [R177+0x10000] ;  /* 0x01000000b158783b */ /* 0x000ea20000004200 */
[--C-:B------:R-:W-:Y:S01]  /*62c0*/  FFMA.FTZ R178, R30, UR4, -R179.reuse ;  /* 0x000000041eb27c23 */ /* 0x100fe200080108b3 */
[--C-:B------:R-:W-:Y:S01]  /*62d0*/  FFMA.FTZ R173, R28, UR4, -R179.reuse ;  /* 0x000000041cad7c23 */ /* 0x100fe200080108b3 */
[--C-:B------:R-:W-:Y:S01]  /*62e0*/  FFMA.FTZ R172, R26, UR4, -R179.reuse ;  /* 0x000000041aac7c23 */ /* 0x100fe200080108b3 */
[----:B------:R-:W2:Y:S01]  /*62f0*/  LDSM.16.MT88.4 R4, [R189+0x10000] ;  /* 0x01000000bd04783b */ /* 0x000ea20000004200 */
[----:B------:R-:W-:Y:S01]  /*6300*/  FFMA.FTZ R169, R24, UR4, -R179 ;  /* 0x0000000418a97c23 */ /* 0x000fe200080108b3 */
[----:B------:R-:W4:Y:S01]  /*6310*/  MUFU.EX2 R175, R175 ;  /* 0x000000af00af7308 */ /* 0x000f220000000800 */
[--C-:B------:R-:W-:Y:S01]  /*6320*/  FFMA.FTZ R163, R16, UR4, -R187.reuse ;  /* 0x0000000410a37c23 */ /* 0x100fe200080108bb */
[--C-:B------:R-:W-:Y:S01]  /*6330*/  FFMA.FTZ R168, R22, UR4, -R187.reuse ;  /* 0x0000000416a87c23 */ /* 0x100fe200080108bb */
[----:B------:R-:W2:Y:S01]  /*6340*/  LDSM.16.MT88.4 R16, [R177+0xe800] ;  /* 0x00e80000b110783b */ /* 0x000ea20000004200 */
[----:B------:R-:W-:Y:S01]  /*6350*/  MUFU.EX2 R174, R174 ;  /* 0x000000ae00ae7308 */ /* 0x000fe20000000800 */
[----:B------:R-:W-:Y:S01]  /*6360*/  FFMA.FTZ R165, R20, UR4, -R187 ;  /* 0x0000000414a57c23 */ /* 0x000fe200080108bb */
[--C-:B------:R-:W-:Y:S01]  /*6370*/  FFMA.FTZ R170, R14, UR4, -R179.reuse ;  /* 0x000000040eaa7c23 */ /* 0x100fe200080108b3 */
[--C-:B------:R-:W-:Y:S01]  /*6380*/  FFMA.FTZ R167, R12, UR4, -R179.reuse ;  /* 0x000000040ca77c23 */ /* 0x100fe200080108b3 */
[----:B------:R-:W5:Y:S01]  /*6390*/  MUFU.EX2 R171, R171 ;  /* 0x000000ab00ab7308 */ /* 0x000f620000000800 */
[--C-:B------:R-:W-:Y:S01]  /*63a0*/  FFMA.FTZ R164, R10, UR4, -R179.reuse ;  /* 0x000000040aa47c23 */ /* 0x100fe200080108b3 */
[----:B------:R-:W-:Y:S01]  /*63b0*/  FFMA.FTZ R161, R8, UR4, -R179 ;  /* 0x0000000408a17c23 */ /* 0x000fe200080108b3 */
[----:B------:R-:W-:Y:S01]  /*63c0*/  LDSM.16.MT88.4 R152, [R181+0xc800] ;  /* 0x00c80000b598783b */ /* 0x000fe20000004200 */
        /* <DEDUP_REMOVED lines=12> */
[----:B------:R-:W3:Y:S01]  /*6490*/  MUFU.EX2 R169, R169 ;  /* 0x000000a900a97308 */ /* 0x000ee20000000800 */
        /* <DEDUP_REMOVED lines=10> */
[----:B------:R-:W-:Y:S01]  /*6540*/  LDSM.16.MT88.4 R140, [R181+0x10800] ;  /* 0x01080000b58c783b */ /* 0x000fe20000004200 */
[----:B------:R-:W-:Y:S01]  /*6550*/  MUFU.EX2 R166, R166 ;  /* 0x000000a600a67308 */ /* 0x000fe20000000800 */
[----:B------:R-:W-:Y:S01]  /*6560*/  ISETP.GT.AND P1, PT, R162, R201, PT ;  /* 0x000000c9a200720c */ /* 0x000fe20003f24270 */
[----:B------:R-:W-:Y:S01]  /*6570*/  FADD.FTZ R171, R171, R174 ;  /* 0x000000aeabab7221 */ /* 0x000fe20000010000 */
[----:B---3--:R-:W-:Y:S01]  /*6580*/  F2FP.BF16.F32.PACK_AB R99, R169, R172 ;  /* 0x000000aca963723e */ /* 0x008fe200000010ff */
[----:B------:R-:W-:Y:S01]  /*6590*/  MUFU.EX2 R163, R163 ;  /* 0x000000a300a37308 */ /* 0x000fe20000000800 */
[----:B------:R-:W-:Y:S01]  /*65a0*/  LDSM.16.MT88.4 R32, [R177+0xc800] ;  /* 0x00c80000b120783b */ /* 0x000fe20000004200 */
[----:B------:R-:W-:-:S02]  /*65b0*/  FADD.FTZ R172, R172, R173 ;  /* 0x000000adacac7221 */ /* 0x000fc40000010000 */
[----:B------:R-:W-:Y:S01]  /*65c0*/  MUFU.EX2 R170, R170 ;  /* 0x000000aa00aa7308 */ /* 0x000fe20000000800 */
[----:B------:R-:W-:Y:S01]  /*65d0*/  LDSM.16.MT88.4 R24, [R189+0xc800] ;  /* 0x00c80000bd18783b */ /* 0x000fe20000004200 */
[C---:B------:R-:W-:Y:S01]  /*65e0*/  HMMA.16816.F32.BF16 R52, R96.reuse, R56, RZ ;  /* 0x000000386034723c */ /* 0x040fe200000418ff */
[----:B------:R-:W-:Y:S01]  /*65f0*/  FADD.FTZ R169, R169, R172 ;  /* 0x000000aca9a97221 */ /* 0x000fe20000010000 */
[----:B------:R-:W3:Y:S01]  /*6600*/  MUFU.EX2 R167, R167 ;  /* 0x000000a700a77308 */ /* 0x000ee20000000800 */
[----:B------:R-:W-:Y:S03]  /*6610*/  LDSM.16.MT88.4 R28, [R177+0x10800] ;  /* 0x01080000b11c783b */ /* 0x000fe60000004200 */
[----:B------:R-:W-:Y:S02]  /*6620*/  MUFU.EX2 R164, R164 ;  /* 0x000000a400a47308 */ /* 0x000fe40000000800 */
[C---:B------:R-:W-:Y:S02]  /*6630*/  HMMA.16816.F32.BF16 R56, R96.reuse, R58, RZ ;  /* 0x0000003a6038723c */ /* 0x040fe400000418ff */
[----:B------:R-:W4:Y:S04]  /*6640*/  MUFU.EX2 R161, R161 ;  /* 0x000000a100a17308 */ /* 0x000f280000000800 */
        /* <DEDUP_REMOVED lines=26> */
[----:B---3--:R-:W-:Y:S01]  /*67f0*/  F2FP.BF16.F32.PACK_AB R5, R167, R170 ;  /* 0x000000aaa705723e */ /* 0x008fe200000010ff */
        /* <DEDUP_REMOVED lines=27> */
[----:B------:R-:W3:Y:S01]  /*69b0*/  MUFU.EX2 R148, R148 ;  /* 0x0000009400947308 */ /* 0x000ee20000000800 */
[C---:B------:R-:W-:Y:S01]  /*69c0*/  HMMA.16816.F32.BF16 R48, R4.reuse, R150, R48 ;  /* 0x000000960430723c */ /* 0x040fe20000041830 */
[----:B------:R-:W-:Y:S01]  /*69d0*/  FFMA.FTZ R150, R226, UR4, -R187 ;  /* 0x00000004e2967c23 */ /* 0x000fe200080108bb */
[----:B------:R-:W-:Y:S01]  /*69e0*/  FFMA.FTZ R151, R222, UR4, -R179 ;  /* 0x00000004de977c23 */ /* 0x000fe200080108b3 */
[----:B------:R-:W-:Y:S04]  /*69f0*/  MUFU.EX2 R149, R149 ;  /* 0x0000009500957308 */ /* 0x000fe80000000800 */
[----:B------:R-:W-:Y:S01]  /*6a00*/  MUFU.EX2 R150, R150 ;  /* 0x0000009600967308 */ /* 0x000fe20000000800 */
[C---:B-----5:R-:W-:Y:S03]  /*6a10*/  HMMA.16816.F32.BF16 R36, R4.reuse, R20, R36 ;  /* 0x000000140424723c */ /* 0x060fe60000041824 */
[----:B------:R-:W4:Y:S05]  /*6a20*/  MUFU.EX2 R151, R151 ;  /* 0x0000009700977308 */ /* 0x000f2a0000000800 */
[C---:B------:R-:W-:Y:S01]  /*6a30*/  HMMA.16816.F32.BF16 R40, R4.reuse, R22, R40 ;  /* 0x000000160428723c */ /* 0x040fe20000041828 */
[----:B------:R-:W5:Y:S07]  /*6a40*/  LDSM.16.MT88.4 R20, [R181+0x11000] ;  /* 0x01100000b514783b */ /* 0x000f6e0000004200 */
        /* <DEDUP_REMOVED lines=17> */
[----:B------:R-:W1:Y:S07]  /*6b60*/  LDSM.16.MT88.4 R24, [R181+0xf000] ;  /* 0x00f00000b518783b */ /* 0x000e6e0000004200 */
[C---:B------:R-:W-:Y:S08]  /*6b70*/  HMMA.16816.F32.BF16 R84, R4.reuse, R28, R84 ;  /* 0x0000001c0454723c */ /* 0x040ff00000041854 */
[----:B------:R-:W-:Y:S01]  /*6b80*/  HMMA.16816.F32.BF16 R88, R4, R30, R88 ;  /* 0x0000001e0458723c */ /* 0x000fe20000041858 */
[----:B---3--:R-:W-:Y:S01]  /*6b90*/  F2FP.BF16.F32.PACK_AB R4, R153, R148 ;  /* 0x000000949904723e */ /* 0x008fe200000010ff */
[----:B------:R-:W-:Y:S01]  /*6ba0*/  LDSM.16.MT88.4 R28, [R185+0xd000] ;  /* 0x00d00000b91c783b */ /* 0x000fe20000004200 */
[----:B----4-:R-:W-:Y:S01]  /*6bb0*/  F2FP.BF16.F32.PACK_AB R5, R154, R151 ;  /* 0x000000979a05723e */ /* 0x010fe200000010ff */
[----:B------:R-:W-:Y:S01]  /*6bc0*/  FADD.FTZ R148, R148, R163 ;  /* 0x000000a394947221 */ /* 0x000fe20000010000 */
[----:B------:R-:W-:-:S02]  /*6bd0*/  F2FP.BF16.F32.PACK_AB R6, R149, R150 ;  /* 0x000000969506723e */ /* 0x000fc400000010ff */
[----:B------:R-:W-:Y:S01]  /*6be0*/  F2FP.BF16.F32.PACK_AB R7, R152, R155 ;  /* 0x0000009b9807723e */ /* 0x000fe200000010ff */
[----:B------:R-:W-:-:S06]  /*6bf0*/  FADD.FTZ R153, R153, R148 ;  /* 0x0000009499997221 */ /* 0x000fcc0000010000 */
[C---:B--2---:R-:W-:Y:S08]  /*6c00*/  HMMA.16816.F32.BF16 R60, R4.reuse, R8, R60 ;  /* 0x00000008043c723c */ /* 0x044ff0000004183c */
[C---:B------:R-:W-:Y:S01]  /*6c10*/  HMMA.16816.F32.BF16 R64, R4.reuse, R10, R64 ;  /* 0x0000000a0440723c */ /* 0x040fe20000041840 */
[----:B------:R-:W2:Y:S07]  /*6c20*/  LDSM.16.MT88.4 R8, [R177+0x11000] ;  /* 0x01100000b108783b */ /* 0x000eae0000004200 */
[C---:B-----5:R-:W-:Y:S08]  /*6c30*/  HMMA.16816.F32.BF16 R76, R4.reuse, R20, R76 ;  /* 0x00000014044c723c */ /* 0x060ff0000004184c */
[C---:B------:R-:W-:Y:S01]  /*6c40*/  HMMA.16816.F32.BF16 R80, R4.reuse, R22, R80 ;  /* 0x000000160450723c */ /* 0x040fe20000041850 */
[----:B------:R-:W3:Y:S07]  /*6c50*/  LDSM.16.MT88.4 R20, [R177+0xf000] ;  /* 0x00f00000b114783b */ /* 0x000eee0000004200 */
[----:B-1----:R-:W-:Y:S01]  /*6c60*/  HMMA.16816.F32.BF16 R112, R4, R16, R112 ;  /* 0x000000100470723c */ /* 0x002fe20000041870 */
[----:B------:R-:W-:-:S05]  /*6c70*/  SEL R16, R182, 0xffffffe0, !P0 ;  /* 0xffffffe0b6107807 */ /* 0x000fca0004000000 */
[----:B------:R-:W-:Y:S02]  /*6c80*/  IMAD.IADD R189, R16, 0x1, R177 ;  /* 0x0000000110bd7824 */ /* 0x000fe400078e02b1 */
[C---:B------:R-:W-:Y:S08]  /*6c90*/  HMMA.16816.F32.BF16 R44, R4.reuse, R24, R44 ;  /* 0x00000018042c723c */ /* 0x040ff0000004182c */
[C---:B------:R-:W-:Y:S01]  /*6ca0*/  HMMA.16816.F32.BF16 R48, R4.reuse, R26, R48 ;  /* 0x0000001a0430723c */ /* 0x040fe20000041830 */
[----:B------:R-:W1:Y:S07]  /*6cb0*/  LDSM.16.MT88.4 R24, [R185+0xf000] ;  /* 0x00f00000b918783b */ /* 0x000e6e0000004200 */
[C---:B------:R-:W-:Y:S08]  /*6cc0*/  HMMA.16816.F32.BF16 R104, R4.reuse, R12, R104 ;  /* 0x0000000c0468723c */ /* 0x040ff00000041868 */
[C---:B------:R-:W-:Y:S01]  /*6cd0*/  HMMA.16816.F32.BF16 R100, R4.reuse, R14, R100 ;  /* 0x0000000e0464723c */ /* 0x040fe20000041864 */
[----:B------:R-:W4:Y:S07]  /*6ce0*/  LDSM.16.MT88.4 R12, [R185+0x11000] ;  /* 0x01100000b90c783b */ /* 0x000f2e0000004200 */
[C---:B------:R-:W-:Y:S01]  /*6cf0*/  HMMA.16816.F32.BF16 R108, R4.reuse, R18, R108 ;  /* 0x00000012046c723c */ /* 0x040fe2000004186c */
[----:B------:R-:W5:Y:S07]  /*6d00*/  LDSM.16.MT88.4 R16, [R189+0x11000] ;  /* 0x01100000bd10783b */ /* 0x000f6e0000004200 */
[C---:B--2---:R-:W-:Y:S08]  /*6d10*/  HMMA.16816.F32.BF16 R84, R4.reuse, R8, R84 ;  /* 0x000000080454723c */ /* 0x044ff00000041854 */
[C---:B------:R-:W-:Y:S01]  /*6d20*/  HMMA.16816.F32.BF16 R88, R4.reuse, R10, R88 ;  /* 0x0000000a0458723c */ /* 0x040fe20000041858 */
[----:B------:R-:W2:Y:S07]  /*6d30*/  LDSM.16.MT88.4 R8, [R177+0xf800] ;  /* 0x00f80000b108783b */ /* 0x000eae0000004200 */
[C---:B---3--:R-:W-:Y:S01]  /*6d40*/  HMMA.16816.F32.BF16 R52, R4.reuse, R20, R52 ;  /* 0x000000140434723c */ /* 0x048fe20000041834 */
[----:B------:R-:W-:Y:S01]  /*6d50*/  FFMA.FTZ R20, R208, UR4, -R187 ;  /* 0x00000004d0147c23 */ /* 0x000fe200080108bb */
[----:B------:R-:W-:Y:S01]  /*6d60*/  FFMA.FTZ R21, R194, UR4, -R179 ;  /* 0x00000004c2157c23 */ /* 0x000fe200080108b3 */
[----:B------:R-:W3:Y:S04]  /*6d70*/  MUFU.EX2 R208, R210 ;  /* 0x000000d200d07308 */ /* 0x000ee80000000800 */
[----:B------:R-:W-:Y:S01]  /*6d80*/  MUFU.EX2 R187, R20 ;  /* 0x0000001400bb7308 */ /* 0x000fe20000000800 */
[C---:B------:R-:W-:Y:S03]  /*6d90*/  HMMA.16816.F32.BF16 R56, R4.reuse, R22, R56 ;  /* 0x000000160438723c */ /* 0x040fe60000041838 */
[----:B------:R-:W-:Y:S04]  /*6da0*/  MUFU.EX2 R194, R206 ;  /* 0x000000ce00c27308 */ /* 0x000fe80000000800 */
[----:B------:R1:W3:Y:S01]  /*6db0*/  MUFU.EX2 R192, R21 ;  /* 0x0000001500c07308 */ /* 0x0002e20000000800 */
[C---:B------:R-:W-:Y:S03]  /*6dc0*/  HMMA.16816.F32.BF16 R120, R4.reuse, R32, R120 ;  /* 0x000000200478723c */ /* 0x040fe60000041878 */
[----:B------:R-:W2:Y:S05]  /*6dd0*/  MUFU.EX2 R179, R190 ;  /* 0x000000be00b37308 */ /* 0x000eaa0000000800 */
[C---:B------:R-:W-:Y:S01]  /*6de0*/  HMMA.16816.F32.BF16 R116, R4.reuse, R34, R116 ;  /* 0x000000220474723c */ /* 0x040fe20000041874 */
[----:B------:R-:W-:Y:S04]  /*6df0*/  LDSM.16.MT88.4 R32, [R177+0xd800] ;  /* 0x00d80000b120783b */ /* 0x000fe80000004200 */
[----:B-1----:R-:W-:Y:S03]  /*6e00*/  LDSM.16.MT88.4 R20, [R189+0xd800] ;  /* 0x00d80000bd14783b */ /* 0x002fe60000004200 */
        /* <DEDUP_REMOVED lines=8> */
[----:B------:R-:W1:Y:S07]  /*6e90*/  LDSM.16.MT88.4 R12, [R181+0xd800] ;  /* 0x00d80000b50c783b */ /* 0x000e6e0000004200 */
[C---:B-----5:R-:W-:Y:S08]  /*6ea0*/  HMMA.16816.F32.BF16 R92, R4.reuse, R16, R92 ;  /* 0x00000010045c723c */ /* 0x060ff0000004185c */
[----:B------:R-:W-:Y:S01]  /*6eb0*/  HMMA.16816.F32.BF16 R96, R4, R18, R96 ;  /* 0x000000120460723c */ /* 0x000fe20000041860 */
[----:B---3--:R-:W-:Y:S01]  /*6ec0*/  F2FP.BF16.F32.PACK_AB R4, R208, R191 ;  /* 0x000000bfd004723e */ /* 0x008fe200000010ff */
[----:B------:R-:W3:Y:S01]  /*6ed0*/  LDSM.16.MT88.4 R16, [R185+0xf800] ;  /* 0x00f80000b910783b */ /* 0x000ee20000004200 */
[----:B------:R-:W-:-:S02]  /*6ee0*/  F2FP.BF16.F32.PACK_AB R5, R193, R192 ;  /* 0x000000c0c105723e */ /* 0x000fc400000010ff */
[----:B------:R-:W-:Y:S02]  /*6ef0*/  F2FP.BF16.F32.PACK_AB R6, R194, R187 ;  /* 0x000000bbc206723e */ /* 0x000fe400000010ff */
[----:B--2---:R-:W-:-:S07]  /*6f00*/  F2FP.BF16.F32.PACK_AB R7, R188, R179 ;  /* 0x000000b3bc07723e */ /* 0x004fce00000010ff */
[C---:B------:R-:W-:Y:S08]  /*6f10*/  HMMA.16816.F32.BF16 R52, R4.reuse, R8, R52 ;  /* 0x000000080434723c */ /* 0x040ff00000041834 */
        /* <DEDUP_REMOVED lines=37> */
[C---:B-1----:R-:W-:Y:S08]  /*7170*/  HMMA.16816.F32.BF16 R60, R4.reuse, R12, R60 ;  /* 0x0000000c043c723c */ /* 0x042ff0000004183c */
[C---:B------:R-:W-:Y:S08]  /*7180*/  HMMA.16816.F32.BF16 R64, R4.reuse, R14, R64 ;  /* 0x0000000e0440723c */ /* 0x040ff00000041840 */
[C---:B------:R-:W-:Y:S08]  /*7190*/  HMMA.16816.F32.BF16 R72, R4.reuse, R10, R72 ;  /* 0x0000000a0448723c */ /* 0x040ff00000041848 */
[C---:B---3--:R-:W-:Y:S08]  /*71a0*/  HMMA.16816.F32.BF16 R92, R4.reuse, R16, R92 ;  /* 0x00000010045c723c */ /* 0x048ff0000004185c */
        /* <DEDUP_REMOVED lines=69> */
.L_x_2505:
[----:B------:R-:W-:Y:S01]  /*7600*/  UMOV UR4, URZ ;  /* 0x000000ff00047c82 */ /* 0x000fe20008000000 */
[----:B------:R-:W-:Y:S01]  /*7610*/  IMAD.SHL.U32 R4, R144, 0x40, RZ ;  /* 0x0000004090047824 */ /* 0x000fe200078e00ff */
[----:B------:R-:W-:-:S05]  /*7620*/  IADD3 R5, P1, PT, RZ, -UR4, RZ ;  /* 0x80000004ff057c10 */ /* 0x000fca000ff3e0ff */
[----:B------:R-:W-:-:S05]  /*7630*/  IMAD.X R4, RZ, RZ, ~R4, P1 ;  /* 0x000000ffff047224 */ /* 0x000fca00008e0e04 */
[----:B------:R-:W-:-:S04]  /*7640*/  SHF.R.S64 R5, R5, 0x1f, R4 ;  /* 0x0000001f05057819 */ /* 0x000fc80000001004 */
[----:B------:R-:W-:-:S04]  /*7650*/  IADD3 R204, P1, PT, R5, R204, RZ ;  /* 0x000000cc05cc7210 */ /* 0x000fc80007f3e0ff */
[----:B------:R-:W-:-:S09]  /*7660*/  LEA.HI.X.SX32 R205, R4, R205, 0x1, P1 ;  /* 0x000000cd04cd7211 */ /* 0x000fd200008f0eff */
.L_x_2506:
[----:B------:R-:W1:Y:S01]  /*7670*/  LDCU UR4, c[0x0][0x440] ;  /* 0x00008800ff0477ac */ /* 0x000e620008000800 */
[C---:B------:R-:W-:Y:S02]  /*7680*/  LEA R6, P5, R144.reuse, R204, 0x5 ;  /* 0x000000cc90067211 */ /* 0x040fe400078a28ff */
[C---:B------:R-:W-:Y:S02]  /*7690*/  SHF.L.U32 R9, R144.reuse, 0x5, RZ ;  /* 0x0000000590097819 */ /* 0x040fe400000006ff */
[--C-:B------:R-:W-:Y:S02]  /*76a0*/  LEA.HI.X R7, R144, R205, R145.reuse, 0x5, P5 ;  /* 0x000000cd90077211 */ /* 0x100fe400028f2c91 */
[----:B------:R-:W-:Y:S02]  /*76b0*/  SHF.L.U32 R183, R184, 0x5, RZ ;  /* 0x00000005b8b77819 */ /* 0x000fe400000006ff */
[----:B------:R-:W-:Y:S02]  /*76c0*/  SHF.L.U64.HI R5, R144, 0x5, R145 ;  /* 0x0000000590057819 */ /* 0x000fe40000010291 */
[----:B------:R-:W-:-:S02]  /*76d0*/  IADD3 R10, P5, PT, R9, R6, RZ ;  /* 0x00000006090a7210 */ /* 0x000fc40007fbe0ff */
[----:B------:R-:W-:Y:S02]  /*76e0*/  LOP3.LUT R4, R156, 0x400, RZ, 0xc0, !PT ;  /* 0x000004009c047812 */ /* 0x000fe400078ec0ff */
[----:B------:R-:W-:Y:S02]  /*76f0*/  SHF.R.U32.HI R186, RZ, 0x1, R184 ;  /* 0x00000001ffba7819 */ /* 0x000fe400000116b8 */
[----:B------:R-:W-:Y:S02]  /*7700*/  LOP3.LUT R183, R183, 0x7c00, RZ, 0xc0, !PT ;  /* 0x00007c00b7b77812 */ /* 0x000fe400078ec0ff */
[----:B-1----:R-:W-:Y:S02]  /*7710*/  ISETP.GE.AND P4, PT, R160, UR4, PT ;  /* 0x00000004a0007c0c */ /* 0x002fe4000bf86270 */
[----:B------:R-:W-:Y:S02]  /*7720*/  ISETP.GE.AND P3, PT, R159, UR4, PT ;  /* 0x000000049f007c0c */ /* 0x000fe4000bf66270 */
[----:B------:R-:W-:Y:S01]  /*7730*/  ISETP.GE.AND P1, PT, R158, UR4, PT ;  /* 0x000000049e007c0c */ /* 0x000fe2000bf26270 */
[----:B------:R-:W1:Y:S01]  /*7740*/  LDCU UR4, c[0x0][0x50c] ;  /* 0x0000a180ff0477ac */ /* 0x000e620008000800 */
[----:B------:R-:W-:-:S02]  /*7750*/  IADD3.X R11, PT, PT, R5, R7, RZ, P5, !PT ;  /* 0x00000007050b7210 */ /* 0x000fc40002ffe4ff */
[----:B------:R-:W-:Y:S02]  /*7760*/  IADD3 R8, P5, PT, R9, R10, RZ ;  /* 0x0000000a09087210 */ /* 0x000fe40007fbe0ff */
[----:B------:R-:W-:Y:S02]  /*7770*/  LEA R181, R157, R4, 0x1 ;  /* 0x000000049db57211 */ /* 0x000fe400078e08ff */
[----:B------:R-:W-:Y:S01]  /*7780*/  LOP3.LUT R4, R186, 0x8, RZ, 0xc0, !PT ;  /* 0x00000008ba047812 */ /* 0x000fe200078ec0ff */
[----:B------:R-:W-:Y:S01]  /*7790*/  @!PT LDS RZ, [RZ] ;  /* 0x00000000fffff984 */ /* 0x000fe20000000800 */
[----:B------:R-:W-:Y:S01]  /*77a0*/  @!PT LDS RZ, [RZ] ;  /* 0x00000000fffff984 */ /* 0x000fe20000000800 */
[----:B------:R-:W-:Y:S01]  /*77b0*/  @!PT LDS RZ, [RZ] ;  /* 0x00000000fffff984 */ /* 0x000fe20000000800 */
[----:B------:R-:W-:Y:S01]  /*77c0*/  @!P4 LDGSTS.E.BYPASS.LTC128B.128 [R133+0xc000], desc[UR14][R204.64] ;  /* 0x0c000000cc85cfae */ /* 0x000fe2000b981a0e */
[----:B------:R-:W-:Y:S02]  /*77d0*/  LOP3.LUT R156, R183, 0x200, R156, 0xf8, !PT ;  /* 0x00000200b79c7812 */ /* 0x000fe400078ef89c */
[----:B------:R-:W-:Y:S01]  /*77e0*/  IADD3.X R9, PT, PT, R5, R11, RZ, P5, !PT ;  /* 0x0000000b05097210 */ /* 0x000fe20002ffe4ff */
[----:B------:R-:W-:Y:S01]  /*77f0*/  @P4 STS.128 [R133+0xc000], RZ ;  /* 0x00c000ff85004388 */ /* 0x000fe20000000c00 */
[----:B------:R-:W-:-:S02]  /*7800*/  LOP3.LUT R4, R156, R147, R4, 0xf6, !PT ;  /* 0x000000939c047212 */ /* 0x000fc400078ef604 */
[----:B------:R-:W-:Y:S01]  /*7810*/  SEL R172, R182, 0xffffffe0, !P0 ;  /* 0xffffffe0b6ac7807 */ /* 0x000fe20004000000 */
[----:B------:R-:W-:Y:S01]  /*7820*/  @!PT LDS RZ, [RZ] ;  /* 0x00000000fffff984 */ /* 0x000fe20000000800 */
[----:B------:R-:W-:Y:S01]  /*7830*/  @!PT LDS RZ, [RZ] ;  /* 0x00000000fffff984 */ /* 0x000fe20000000800 */
[----:B------:R-:W-:Y:S01]  /*7840*/  @!PT LDS RZ, [RZ] ;  /* 0x00000000fffff984 */ /* 0x000fe20000000800 */
[----:B------:R-:W-:Y:S01]  /*7850*/  @!P3 LDGSTS.E.BYPASS.LTC128B.128 [R133+0xe000], desc[UR14][R204.64+0x80] ;  /* 0x0e000080cc85bfae */ /* 0x000fe2000b981a0e */
[----:B------:R-:W-:Y:S02]  /*7860*/  LEA R189, R4, UR5, 0x1 ;  /* 0x0000000504bd7c11 */ /* 0x000fe4000f8e08ff */
[----:B------:R-:W-:Y:S01]  /*7870*/  IADD3 R137, PT, PT, R181, UR5, RZ ;  /* 0x00000005b5897c10 */ /* 0x000fe2000fffe0ff */
[----:B------:R-:W-:Y:S01]  /*7880*/  @P3 STS.128 [R133+0xe000], RZ ;  /* 0x00e000ff85003388 */ /* 0x000fe20000000c00 */
[C---:B------:R-:W-:Y:S02]  /*7890*/  IADD3 R188, PT, PT, R172.reuse, R189, RZ ;  /* 0x000000bdacbc7210 */ /* 0x040fe40007ffe0ff */
[-C--:B------:R-:W-:Y:S01]  /*78a0*/  IADD3 R180, PT, PT, R172, R137.reuse, RZ ;  /* 0x00000089acb47210 */ /* 0x080fe20007ffe0ff */
[----:B------:R-:W-:Y:S01]  /*78b0*/  @!PT LDS RZ, [RZ] ;  /* 0x00000000fffff984 */ /* 0x000fe20000000800 */
[----:B------:R-:W-:Y:S01]  /*78c0*/  @!PT LDS RZ, [RZ] ;  /* 0x00000000fffff984 */ /* 0x000fe20000000800 */
[----:B------:R-:W-:Y:S01]  /*78d0*/  @!PT LDS RZ, [RZ] ;  /* 0x00000000fffff984 */ /* 0x000fe20000000800 */
[----:B------:R-:W-:Y:S01]  /*78e0*/  @!P1 LDGSTS.E.BYPASS.LTC128B.128 [R133+0x10000], desc[UR14][R204.64+0x100] ;  /* 0x10000100cc859fae */ /* 0x000fe2000b981a0e */
[----:B------:R-:W-:-:S02]  /*78f0*/  IADD3 R178, PT, PT, R146, R137, RZ ;  /* 0x0000008992b27210 */ /* 0x000fc40007ffe0ff */
[----:B------:R-:W-:Y:S01]  /*7900*/  IADD3 R185, PT, PT, R146, R189, RZ ;  /* 0x000000bd92b97210 */ /* 0x000fe20007ffe0ff */
        /* <DEDUP_REMOVED lines=231> */
[----:B------:R-:W-:-:S03]  /*8780*/  ISETP.GT.AND P5, PT, R144, R201, PT ;  /* 0x000000c99000720c */ /* 0x000fc60003fa4270 */
        /* <DEDUP_REMOVED lines=45> */
[----:B------:R-:W3:Y:S01]  /*8a60*/  LDCU.64 UR4, c[0x0][0x3a0] ;  /* 0x00007400ff0477ac */ /* 0x000ee20008000a00 */
[----:B------:R-:W-:Y:S02]  /*8a70*/  IADD3 R177, PT, PT, R177, -0x80, RZ ;  /* 0xffffff80b1b17810 */ /* 0x000fe40007ffe0ff */
[----:B------:R-:W-:Y:S02]  /*8a80*/  IABS R33, R137 ;  /* 0x0000008900217213 */ /* 0x000fe40000000000 */
[-C--:B--2---:R-:W-:Y:S02]  /*8a90*/  IABS R18, R26.reuse ;  /* 0x0000001a00127213 */ /* 0x084fe40000000000 */
[----:B------:R-:W-:Y:S02]  /*8aa0*/  LOP3.LUT R137, R137, R26, RZ, 0x3c, !PT ;  /* 0x0000001a89897212 */ /* 0x000fe400078e3cff */
[----:B------:R-:W2:Y:S08]  /*8ab0*/  I2F.RP R136, R18 ;  /* 0x0000001200887306 */ /* 0x000eb00000209400 */
[----:B--2---:R-:W2:Y:S02]  /*8ac0*/  MUFU.RCP R138, R136 ;  /* 0x00000088008a7308 */ /* 0x004ea40000001000 */
[----:B--2---:R-:W-:Y:S01]  /*8ad0*/  VIADD R138, R138, 0xffffffe ;  /* 0x0ffffffe8a8a7836 */ /* 0x004fe20000000000 */
[----:B------:R-:W-:-:S02]  /*8ae0*/  IABS R136, R177 ;  /* 0x000000b100887213 */ /* 0x000fc40000000000 */
[----:B------:R-:W-:-:S03]  /*8af0*/  LOP3.LUT R177, R177, R26, RZ, 0x3c, !PT ;  /* 0x0000001ab1b17212 */ /* 0x000fc600078e3cff */
[----:B------:R-:W2:Y:S02]  /*8b00*/  F2I.FTZ.U32.TRUNC.NTZ R139, R138 ;  /* 0x0000008a008b7305 */ /* 0x000ea4000021f000 */
[----:B--2---:R-:W-:Y:S02]  /*8b10*/  IMAD.MOV R17, RZ, RZ, -R139 ;  /* 0x000000ffff117224 */ /* 0x004fe400078e0a8b */
        /* <DEDUP_REMOVED lines=24> */
[----:B------:R-:W-:-:S11]  /*8ca0*/  SEL R17, R18, R139, !P5 ;  /* 0x0000008b12117207 */ /* 0x000fd60006800000 */
[----:B------:R-:W-:-:S04]  /*8cb0*/  @!P6 IADD3 R138, PT, PT, -R138, RZ, RZ ;  /* 0x000000ff8a8ae210 */ /* 0x000fc80007ffe1ff */
[----:B------:R-:W-:Y:S01]  /*8cc0*/  SEL R136, R18, R138, !P5 ;  /* 0x0000008a12887207 */ /* 0x000fe20006800000 */
[----:B------:R-:W-:-:S04]  /*8cd0*/  IMAD.WIDE R138, R17, 0x4, R212 ;  /* 0x00000004118a7825 */ /* 0x000fc800078e02d4 */
[----:B------:R-:W-:Y:S01]  /*8ce0*/  IMAD.WIDE R140, R136, 0x4, R212 ;  /* 0x00000004888c7825 */ /* 0x000fe200078e02d4 */
[----:B------:R-:W2:Y:S04]  /*8cf0*/  LDG.E R18, desc[UR14][R138.64] ;  /* 0x0000000e8a127981 */ /* 0x000ea8000c1e1900 */
[----:B------:R-:W2:Y:S01]  /*8d00*/  LDG.E R33, desc[UR14][R140.64] ;  /* 0x0000000e8c217981 */ /* 0x000ea2000c1e1900 */
[----:B------:R-:W-:-:S04]  /*8d10*/  IMAD.IADD R17, R17, 0x1, -R136 ;  /* 0x0000000111117824 */ /* 0x000fc800078e0a88 */
[----:B------:R-:W-:-:S05]  /*8d20*/  IMAD R17, R17, R26, -0x40 ;  /* 0xffffffc011117424 */ /* 0x000fca00078e021a */
[----:B------:R-:W-:-:S05]  /*8d30*/  SHF.R.S32.HI R137, RZ, 0x1f, R17 ;  /* 0x0000001fff897819 */ /* 0x000fca0000011411 */
[-C--:B------:R-:W-:Y:S02]  /*8d40*/  IMAD R26, R137, R134.reuse, RZ ;  /* 0x00000086891a7224 */ /* 0x080fe400078e02ff */
[----:B------:R-:W-:-:S04]  /*8d50*/  IMAD.WIDE.U32 R136, R17, R134, RZ ;  /* 0x0000008611887225 */ /* 0x000fc800078e00ff */
[----:B------:R-:W-:-:S04]  /*8d60*/  IMAD R26, R17, R135, R26 ;  /* 0x00000087111a7224 */ /* 0x000fc800078e021a */
[----:B------:R-:W-:Y:S01]  /*8d70*/  IMAD.IADD R137, R137, 0x1, R26 ;  /* 0x0000000189897824 */ /* 0x000fe200078e021a */
[----:B--2---:R-:W-:-:S04]  /*8d80*/  IADD3 R18, PT, PT, R33, -R18, RZ ;  /* 0x8000001221127210 */ /* 0x004fc80007ffe0ff */
[----:B------:R-:W-:Y:S01]  /*8d90*/  SHF.R.S32.HI R17, RZ, 0x1f, R18 ;  /* 0x0000001fff117819 */ /* 0x000fe20000011412 */
[----:B---3--:R-:W-:-:S04]  /*8da0*/  IMAD.WIDE.U32 R136, R18, UR4, R136 ;  /* 0x0000000412887c25 */ /* 0x008fc8000f8e0088 */
[----:B------:R-:W-:-:S04]  /*8db0*/  IMAD R17, R17, UR4, RZ ;  /* 0x0000000411117c24 */ /* 0x000fc8000f8e02ff */
[----:B------:R-:W-:Y:S01]  /*8dc0*/  IMAD R17, R18, UR5, R17 ;  /* 0x0000000512117c24 */ /* 0x000fe2000f8e0211 */
[----:B------:R-:W-:-:S04]  /*8dd0*/  LEA R202, P5, R136, R202, 0x1 ;  /* 0x000000ca88ca7211 */ /* 0x000fc800078a08ff */
[----:B------:R-:W-:-:S04]  /*8de0*/  IADD3 R17, PT, PT, R137, R17, RZ ;  /* 0x0000001189117210 */ /* 0x000fc80007ffe0ff */
[----:B------:R-:W-:Y:S01]  /*8df0*/  LEA.HI.X R203, R136, R203, R17, 0x1, P5 ;  /* 0x000000cb88cb7211 */ /* 0x000fe200028f0c11 */
[----:B------:R-:W-:Y:S06]  /*8e00*/  BRA `(.L_x_2509) ;  /* 0x00000000001c7947 */ /* 0x000fec0003800000 */
.L_x_2508:
[----:B------:R-:W-:Y:S01]  /*8e10*/  UMOV UR4, URZ ;  /* 0x000000ff00047c82 */ /* 0x000fe20008000000 */
[----:B------:R-:W-:Y:S01]  /*8e20*/  IMAD.SHL.U32 R17, R134, 0x40, RZ ;  /* 0x0000004086117824 */ /* 0x000fe200078e00ff */
[----:B------:R-:W-:-:S05]  /*8e30*/  IADD3 R18, P5, PT, RZ, -UR4, RZ ;  /* 0x80000004ff127c10 */ /* 0x000fca000ffbe0ff */
[----:B------:R-:W-:-:S05]  /*8e40*/  IMAD.X R17, RZ, RZ, ~R17, P5 ;  /* 0x000000ffff117224 */ /* 0x000fca00028e0e11 */
[----:B------:R-:W-:-:S04]  /*8e50*/  SHF.R.S64 R33, R18, 0x1f, R17 ;  /* 0x0000001f12217819 */ /* 0x000fc80000001011 */
[----:B------:R-:W-:-:S04]  /*8e60*/  IADD3 R202, P5, PT, R33, R202, RZ ;  /* 0x000000ca21ca7210 */ /* 0x000fc80007fbe0ff */
[----:B------:R-:W-:-:S09]  /*8e70*/  LEA.HI.X.SX32 R203, R17, R203, 0x1, P5 ;  /* 0x000000cb11cb7211 */ /* 0x000fd200028f0eff */
.L_x_2509:
        /* <DEDUP_REMOVED lines=69> */
.L_x_2507:
[----:B------:R-:W-:Y:S01]  /*92d0*/  IMAD R140, R0, 0x40, R176 ;  /* 0x00000040008c7824 */ /* 0x000fe200078e02b0 */
[----:B------:R-:W3:Y:S01]  /*92e0*/  S2UR UR6, SR_CgaCtaId ;  /* 0x00000000000679c3 */ /* 0x000ee20000008800 */
[----:B------:R-:W-:Y:S01]  /*92f0*/  UMOV UR5, 0x400 ;  /* 0x0000040000057882 */ /* 0x000fe20000000000 */
[----:B------:R-:W4:Y:S01]  /*9300*/  LDCU UR4, c[0x0][0x45c] ;  /* 0x00008b80ff0477ac */ /* 0x000f220008000800 */
[C---:B------:R-:W-:Y:S01]  /*9310*/  VIADD R17, R140.reuse, 0xffffff80 ;  /* 0xffffff808c117836 */ /* 0x040fe20000000000 */
[C---:B------:R-:W-:Y:S01]  /*9320*/  IADD3 R18, PT, PT, R140.reuse, -0x7f, RZ ;  /* 0xffffff818c127810 */ /* 0x040fe20007ffe0ff */
[----:B--2---:R-:W-:Y:S01]  /*9330*/  VIADD R133, R140, 0xffffff89 ;  /* 0xffffff898c857836 */ /* 0x004fe20000000000 */
[----:B------:R-:W-:Y:S02]  /*9340*/  SEL R155, R182, 0xffffffe0, !P0 ;  /* 0xffffffe0b69b7807 */ /* 0x000fe40004000000 */
[C---:B------:R-:W-:Y:S02]  /*9350*/  ISETP.GE.AND P1, PT, R17.reuse, R200, PT ;  /* 0x000000c81100720c */ /* 0x040fe40003f26270 */
[----:B------:R-:W-:-:S02]  /*9360*/  ISETP.GE.AND P3, PT, R17, R199, PT ;  /* 0x000000c71100720c */ /* 0x000fc40003f66270 */
[C---:B------:R-:W-:Y:S02]  /*9370*/  ISETP.GE.AND P6, PT, R17.reuse, R198, PT ;  /* 0x000000c61100720c */ /* 0x040fe40003fc6270 */
[----:B------:R-:W-:Y:S02]  /*9380*/  FSEL R172, R172, -INF , P1 ;  /* 0xff800000acac7808 */ /* 0x000fe40000800000 */
[----:B------:R-:W-:Y:S02]  /*9390*/  ISETP.GE.AND P5, PT, R17, R197, PT ;  /* 0x000000c51100720c */ /* 0x000fe40003fa6270 */
[----:B------:R-:W-:Y:S02]  /*93a0*/  FSEL R17, R172, -INF , !P3 ;  /* 0xff800000ac117808 */ /* 0x000fe40005800000 */
[----:B------:R-:W-:Y:S02]  /*93b0*/  FSEL R26, R174, -INF , P6 ;  /* 0xff800000ae1a7808 */ /* 0x000fe40003000000 */
[----:B------:R-:W-:-:S02]  /*93c0*/  ISETP.GE.AND P1, PT, R18, R200, PT ;  /* 0x000000c81200720c */ /* 0x000fc40003f26270 */
[C---:B------:R-:W-:Y:S01]  /*93d0*/  ISETP.GE.AND P4, PT, R18.reuse, R199, PT ;  /* 0x000000c71200720c */ /* 0x040fe20003f86270 */
[----:B---3--:R-:W-:Y:S01]  /*93e0*/  ULEA UR5, UR6, UR5, 0x18 ;  /* 0x0000000506057291 */ /* 0x008fe2000f8ec0ff */
[C---:B------:R-:W-:Y:S02]  /*93f0*/  ISETP.GE.AND P3, PT, R18.reuse, R198, PT ;  /* 0x000000c61200720c */ /* 0x040fe40003f66270 */
[----:B------:R-:W-:Y:S01]  /*9400*/  ISETP.GE.AND P6, PT, R18, R197, PT ;  /* 0x000000c51200720c */ /* 0x000fe20003fc6270 */
[----:B------:R-:W-:Y:S01]  /*9410*/  VIADD R18, R140, 0xffffff88 ;  /* 0xffffff888c127836 */ /* 0x000fe20000000000 */
[----:B------:R-:W-:Y:S02]  /*9420*/  FSEL R147, R173, -INF , P1 ;  /* 0xff800000ad937808 */ /* 0x000fe40000800000 */
[----:B------:R-:W-:Y:S02]  /*9430*/  FSEL R26, R26, -INF , !P5 ;  /* 0xff8000001a1a7808 */ /* 0x000fe40006800000 */
[----:B------:R-:W-:-:S02]  /*9440*/  ISETP.GE.AND P1, PT, R18, R200, PT ;  /* 0x000000c81200720c */ /* 0x000fc40003f26270 */
[----:B------:R-:W-:Y:S02]  /*9450*/  ISETP.GE.AND P5, PT, R18, R199, PT ;  /* 0x000000c71200720c */ /* 0x000fe40003fa6270 */
[----:B------:R-:W-:Y:S02]  /*9460*/  FSEL R147, R147, -INF , !P4 ;  /* 0xff80000093937808 */ /* 0x000fe40006000000 */
[----:B------:R-:W-:Y:S02]  /*9470*/  FSEL R20, R20, -INF , P1 ;  /* 0xff80000014147808 */ /* 0x000fe40000800000 */
[----:B------:R-:W-:Y:S02]  /*9480*/  ISETP.GE.AND P4, PT, R18, R198, PT ;  /* 0x000000c61200720c */ /* 0x000fe40003f86270 */
[----:B------:R-:W-:Y:S02]  /*9490*/  FSEL R33, R20, -INF , !P5 ;  /* 0xff80000014217808 */ /* 0x000fe40006800000 */
[----:B------:R-:W-:-:S02]  /*94a0*/  ISETP.GE.AND P1, PT, R133, R200, PT ;  /* 0x000000c88500720c */ /* 0x000fc40003f26270 */
[----:B------:R-:W-:Y:S02]  /*94b0*/  FSEL R20, R22, -INF , P4 ;  /* 0xff80000016147808 */ /* 0x000fe40002000000 */
[----:B------:R-:W-:Y:S02]  /*94c0*/  IADD3 R22, PT, PT, R140, -0x70, RZ ;  /* 0xffffff908c167810 */ /* 0x000fe40007ffe0ff */
[----:B------:R-:W-:Y:S02]  /*94d0*/  FSEL R175, R175, -INF , P3 ;  /* 0xff800000afaf7808 */ /* 0x000fe40001800000 */
[----:B------:R-:W-:Y:S02]  /*94e0*/  ISETP.GE.AND P3, PT, R18, R197, PT ;  /* 0x000000c51200720c */ /* 0x000fe40003f66270 */
[----:B------:R-:W-:Y:S02]  /*94f0*/  FSEL R21, R21, -INF , P1 ;  /* 0xff80000015157808 */ /* 0x000fe40000800000 */
[----:B------:R-:W-:-:S02]  /*9500*/  ISETP.GE.AND P1, PT, R22, R200, PT ;  /* 0x000000c81600720c */ /* 0x000fc40003f26270 */
[----:B------:R-:W-:Y:S02]  /*9510*/  FSEL R18, R175, -INF , !P6 ;  /* 0xff800000af127808 */ /* 0x000fe40007000000 */
[C---:B------:R-:W-:Y:S02]  /*9520*/  ISETP.GE.AND P6, PT, R133.reuse, R199, PT ;  /* 0x000000c78500720c */ /* 0x040fe40003fc6270 */
[C---:B------:R-:W-:Y:S02]  /*9530*/  ISETP.GE.AND P5, PT, R133.reuse, R198, PT ;  /* 0x000000c68500720c */ /* 0x040fe40003fa6270 */
[----:B------:R-:W-:Y:S01]  /*9540*/  ISETP.GE.AND P4, PT, R133, R197, PT ;  /* 0x000000c58500720c */ /* 0x000fe20003f86270 */
[----:B------:R-:W-:Y:S01]  /*9550*/  VIADD R133, R140, 0xffffff91 ;  /* 0xffffff918c857836 */ /* 0x000fe20000000000 */
[----:B------:R-:W-:Y:S02]  /*9560*/  FSEL R20, R20, -INF , !P3 ;  /* 0xff80000014147808 */ /* 0x000fe40005800000 */
[----:B------:R-:W-:-:S02]  /*9570*/  ISETP.GE.AND P3, PT, R22, R199, PT ;  /* 0x000000c71600720c */ /* 0x000fc40003f66270 */
[----:B------:R-:W-:Y:S02]  /*9580*/  FSEL R24, R24, -INF , P1 ;  /* 0xff80000018187808 */ /* 0x000fe40000800000 */
[----:B------:R-:W-:Y:S02]  /*9590*/  FSEL R21, R21, -INF , !P6 ;  /* 0xff80000015157808 */ /* 0x000fe40007000000 */
[----:B------:R-:W-:Y:S01]  /*95a0*/  FSEL R139, R24, -INF , !P3 ;  /* 0xff800000188b7808 */ /* 0x000fe20005800000 */
[----:B------:R-:W-:Y:S01]  /*95b0*/  VIADD R24, R140, 0xffffff98 ;  /* 0xffffff988c187836 */ /* 0x000fe20000000000 */
[----:B------:R-:W-:Y:S02]  /*95c0*/  ISETP.GE.AND P6, PT, R22, R198, PT ;  /* 0x000000c61600720c */ /* 0x000fe40003fc6270 */
[----:B------:R-:W-:Y:S02]  /*95d0*/  ISETP.GE.AND P1, PT, R133, R200, PT ;  /* 0x000000c88500720c */ /* 0x000fe40003f26270 */
[----:B------:R-:W-:-:S02]  /*95e0*/  FSEL R23, R23, -INF , P5 ;  /* 0xff80000017177808 */ /* 0x000fc40002800000 */
[----:B------:R-:W-:Y:S02]  /*95f0*/  ISETP.GE.AND P5, PT, R22, R197, PT ;  /* 0x000000c51600720c */ /* 0x000fe40003fa6270 */
[----:B-1----:R-:W-:Y:S02]  /*9600*/  FSEL R28, R28, -INF , P6 ;  /* 0xff8000001c1c7808 */ /* 0x002fe40003000000 */
[----:B------:R-:W-:Y:S02]  /*9610*/  FSEL R25, R25, -INF , P1 ;  /* 0xff80000019197808 */ /* 0x000fe40000800000 */
[----:B------:R-:W-:Y:S02]  /*9620*/  ISETP.GE.AND P1, PT, R24, R200, PT ;  /* 0x000000c81800720c */ /* 0x000fe40003f26270 */
[----:B------:R-:W-:Y:S02]  /*9630*/  FSEL R22, R23, -INF , !P4 ;  /* 0xff80000017167808 */ /* 0x000fe40006000000 */
[----:B------:R-:W-:-:S02]  /*9640*/  FSEL R170, R28, -INF , !P5 ;  /* 0xff8000001caa7808 */ /* 0x000fc40006800000 */
[CC--:B------:R-:W-:Y:S02]  /*9650*/  ISETP.GE.AND P4, PT, R133.reuse, R199.reuse, PT ;  /* 0x000000c78500720c */ /* 0x0c0fe40003f86270 */
[----:B------:R-:W-:Y:S02]  /*9660*/  ISETP.GE.AND P5, PT, R24, R199, PT ;  /* 0x000000c71800720c */ /* 0x000fe40003fa6270 */
[----:B------:R-:W-:Y:S02]  /*9670*/  FSEL R12, R12, -INF , P1 ;  /* 0xff8000000c0c7808 */ /* 0x000fe40000800000 */
[----:B------:R-:W-:Y:S02]  /*9680*/  IADD3 R23, PT, PT, R140, -0x67, RZ ;  /* 0xffffff998c177810 */ /* 0x000fe40007ffe0ff */
[----:B------:R-:W-:Y:S02]  /*9690*/  ISETP.GE.AND P3, PT, R133, R198, PT ;  /* 0x000000c68500720c */ /* 0x000fe40003f66270 */
[----:B------:R-:W-:-:S02]  /*96a0*/  FSEL R137, R25, -INF , !P4 ;  /* 0xff80000019897808 */ /* 0x000fc40006000000 */
[----:B------:R-:W-:Y:S01]  /*96b0*/  FSEL R135, R12, -INF , !P5 ;  /* 0xff8000000c877808 */ /* 0x000fe20006800000 */
[----:B------:R-:W-:Y:S01]  /*96c0*/  VIADD R12, R140, 0xffffffa0 ;  /* 0xffffffa08c0c7836 */ /* 0x000fe20000000000 */
[C---:B------:R-:W-:Y:S02]  /*96d0*/  ISETP.GE.AND P4, PT, R24.reuse, R198, PT ;  /* 0x000000c61800720c */ /* 0x040fe40003f86270 */
[----:B------:R-:W-:Y:S02]  /*96e0*/  ISETP.GE.AND P1, PT, R23, R200, PT ;  /* 0x000000c81700720c */ /* 0x000fe40003f26270 */
[-C--:B------:R-:W-:Y:S02]  /*96f0*/  ISETP.GE.AND P6, PT, R133, R197.reuse, PT ;  /* 0x000000c58500720c */ /* 0x080fe40003fc6270 */
[----:B------:R-:W-:Y:S02]  /*9700*/  FSEL R29, R29, -INF , P3 ;  /* 0xff8000001d1d7808 */ /* 0x000fe40001800000 */
[----:B------:R-:W-:-:S02]  /*9710*/  ISETP.GE.AND P3, PT, R24, R197, PT ;  /* 0x000000c51800720c */ /* 0x000fc40003f66270 */
[----:B------:R-:W-:Y:S01]  /*9720*/  FSEL R136, R9, -INF , P4 ;  /* 0xff80000009887808 */ /* 0x000fe20002000000 */
[----:B------:R-:W-:Y:S01]  /*9730*/  VIADD R9, R140, 0xffffffa1 ;  /* 0xffffffa18c097836 */ /* 0x000fe20000000000 */
[----:B------:R-:W-:Y:S02]  /*9740*/  FSEL R8, R8, -INF , P1 ;  /* 0xff80000008087808 */ /* 0x000fe40000800000 */
[----:B------:R-:W-:Y:S02]  /*9750*/  ISETP.GE.AND P1, PT, R12, R200, PT ;  /* 0x000000c80c00720c */ /* 0x000fe40003f26270 */
[----:B------:R-:W-:Y:S02]  /*9760*/  FSEL R138, R29, -INF , !P6 ;  /* 0xff8000001d8a7808 */ /* 0x000fe40007000000 */
[----:B------:R-:W-:Y:S02]  /*9770*/  ISETP.GE.AND P6, PT, R23, R199, PT ;  /* 0x000000c71700720c */ /* 0x000fe40003fc6270 */
[----:B------:R-:W-:-:S02]  /*9780*/  FSEL R136, R136, -INF , !P3 ;  /* 0xff80000088887808 */ /* 0x000fc40005800000 */
[----:B------:R-:W-:Y:S02]  /*9790*/  ISETP.GE.AND P3, PT, R12, R199, PT ;  /* 0x000000c70c00720c */ /* 0x000fe40003f66270 */
[----:B------:R-:W-:Y:S02]  /*97a0*/  FSEL R5, R5, -INF , P1 ;  /* 0xff80000005057808 */ /* 0x000fe40000800000 */
[-C--:B------:R-:W-:Y:S02]  /*97b0*/  ISETP.GE.AND P5, PT, R23, R198.reuse, PT ;  /* 0x000000c61700720c */ /* 0x080fe40003fa6270 */
[----:B------:R-:W-:Y:S02]  /*97c0*/  FSEL R133, R8, -INF , !P6 ;  /* 0xff80000008857808 */ /* 0x000fe40007000000 */
[----:B------:R-:W-:Y:S02]  /*97d0*/  ISETP.GE.AND P6, PT, R12, R198, PT ;  /* 0x000000c60c00720c */ /* 0x000fe40003fc6270 */
[----:B------:R-:W-:-:S02]  /*97e0*/  ISETP.GE.AND P1, PT, R9, R200, PT ;  /* 0x000000c80900720c */ /* 0x000fc40003f26270 */
[----:B------:R-:W-:Y:S02]  /*97f0*/  FSEL R179, R5, -INF , !P3 ;  /* 0xff80000005b37808 */ /* 0x000fe40005800000 */
[----:B------:R-:W-:Y:S02]  /*9800*/  IADD3 R5, PT, PT, R140, -0x58, RZ ;  /* 0xffffffa88c057810 */ /* 0x000fe40007ffe0ff */
[----:B------:R-:W-:Y:S02]  /*9810*/  FSEL R4, R4, -INF , P5 ;  /* 0xff80000004047808 */ /* 0x000fe40002800000 */
[-C--:B------:R-:W-:Y:S02]  /*9820*/  ISETP.GE.AND P4, PT, R23, R197.reuse, PT ;  /* 0x000000c51700720c */ /* 0x080fe40003f86270 */
[----:B------:R-:W-:Y:S02]  /*9830*/  ISETP.GE.AND P5, PT, R12, R197, PT ;  /* 0x000000c50c00720c */ /* 0x000fe40003fa6270 */
[----:B------:R-:W-:-:S02]  /*9840*/  FSEL R13, R13, -INF , P6 ;  /* 0xff8000000d0d7808 */ /* 0x000fc40003000000 */
[----:B------:R-:W-:Y:S02]  /*9850*/  FSEL R10, R10, -INF , P1 ;  /* 0xff8000000a0a7808 */ /* 0x000fe40000800000 */
[----:B------:R-:W-:Y:S02]  /*9860*/  ISETP.GE.AND P1, PT, R5, R200, PT ;  /* 0x000000c80500720c */ /* 0x000fe40003f26270 */
[----:B------:R-:W-:Y:S02]  /*9870*/  ISETP.GE.AND P3, PT, R9, R198, PT ;  /* 0x000000c60900720c */ /* 0x000fe40003f66270 */
[----:B------:R-:W-:Y:S01]  /*9880*/  FSEL R134, R4, -INF , !P4 ;  /* 0xff80000004867808 */ /* 0x000fe20006000000 */
[----:B------:R-:W-:Y:S01]  /*9890*/  VIADD R4, R140, 0xffffffa9 ;  /* 0xffffffa98c047836 */ /* 0x000fe20000000000 */
[----:B------:R-:W-:Y:S02]  /*98a0*/  FSEL R180, R13, -INF , !P5 ;  /* 0xff8000000db47808 */ /* 0x000fe40006800000 */
[----:B------:R-:W-:-:S02]  /*98b0*/  ISETP.GE.AND P5, PT, R5, R199, PT ;  /* 0x000000c70500720c */ /* 0x000fc40003fa6270 */
[----:B------:R-:W-:Y:S02]  /*98c0*/  FSEL R14, R14, -INF , P1 ;  /* 0xff8000000e0e7808 */ /* 0x000fe40000800000 */
[----:B------:R-:W-:Y:S02]  /*98d0*/  FSEL R11, R11, -INF , P3 ;  /* 0xff8000000b0b7808 */ /* 0x000fe40001800000 */
[----:B------:R-:W-:Y:S02]  /*98e0*/  ISETP.GE.AND P6, PT, R9, R197, PT ;  /* 0x000000c50900720c */ /* 0x000fe40003fc6270 */
[----:B------:R-:W-:Y:S02]  /*98f0*/  ISETP.GE.AND P3, PT, R5, R198, PT ;  /* 0x000000c60500720c */ /* 0x000fe40003f66270 */
[----:B------:R-:W-:Y:S02]  /*9900*/  ISETP.GE.AND P4, PT, R9, R199, PT ;  /* 0x000000c70900720c */ /* 0x000fe40003f86270 */
[----:B------:R-:W-:-:S02]  /*9910*/  FSEL R175, R14, -INF , !P5 ;  /* 0xff8000000eaf7808 */ /* 0x000fc40006800000 */
[C---:B------:R-:W-:Y:S02]  /*9920*/  ISETP.GE.AND P1, PT, R4.reuse, R200, PT ;  /* 0x000000c80400720c */ /* 0x040fe40003f26270 */
[----:B------:R-:W-:Y:S02]  /*9930*/  ISETP.GE.AND P5, PT, R4, R198, PT ;  /* 0x000000c60400720c */ /* 0x000fe40003fa6270 */
[----:B------:R-:W-:Y:S02]  /*9940*/  FSEL R178, R11, -INF , !P6 ;  /* 0xff8000000bb27808 */ /* 0x000fe40007000000 */
[----:B------:R-:W-:Y:S02]  /*9950*/  FSEL R16, R16, -INF , P3 ;  /* 0xff80000010107808 */ /* 0x000fe40001800000 */
[----:B------:R-:W-:Y:S02]  /*9960*/  FSEL R177, R10, -INF , !P4 ;  /* 0xff8000000ab17808 */ /* 0x000fe40006000000 */
[----:B------:R-:W-:-:S02]  /*9970*/  ISETP.GE.AND P6, PT, R4, R199, PT ;  /* 0x000000c70400720c */ /* 0x000fc40003fc6270 */
[-C--:B------:R-:W-:Y:S01]  /*9980*/  ISETP.GE.AND P3, PT, R4, R197.reuse, PT ;  /* 0x000000c50400720c */ /* 0x080fe20003f66270 */
[C---:B------:R-:W-:Y:S01]  /*9990*/  VIADD R4, R140.reuse, 0xffffffb1 ;  /* 0xffffffb18c047836 */ /* 0x040fe20000000000 */
[----:B------:R-:W-:Y:S02]  /*99a0*/  ISETP.GE.AND P4, PT, R5, R197, PT ;  /* 0x000000c50500720c */ /* 0x000fe40003f86270 */
[----:B------:R-:W-:Y:S02]  /*99b0*/  FSEL R7, R7, -INF , P1 ;  /* 0xff80000007077808 */ /* 0x000fe40000800000 */
[----:B------:R-:W-:Y:S02]  /*99c0*/  FSEL R15, R15, -INF , P5 ;  /* 0xff8000000f0f7808 */ /* 0x000fe40002800000 */
[----:B------:R-:W-:Y:S02]  /*99d0*/  IADD3 R5, PT, PT, R140, -0x50, RZ ;  /* 0xffffffb08c057810 */ /* 0x000fe40007ffe0ff */
[----:B------:R-:W-:-:S02]  /*99e0*/  FSEL R174, R16, -INF , !P4 ;  /* 0xff80000010ae7808 */ /* 0x000fc40006000000 */
[----:B------:R-:W-:Y:S02]  /*99f0*/  FSEL R173, R7, -INF , !P6 ;  /* 0xff80000007ad7808 */ /* 0x000fe40007000000 */
[----:B------:R-:W-:Y:S02]  /*9a00*/  FSEL R142, R15, -INF , !P3 ;  /* 0xff8000000f8e7808 */ /* 0x000fe40005800000 */
[C---:B------:R-:W-:Y:S02]  /*9a10*/  ISETP.GE.AND P1, PT, R5.reuse, R200, PT ;  /* 0x000000c80500720c */ /* 0x040fe40003f26270 */
[C---:B------:R-:W-:Y:S02]  /*9a20*/  ISETP.GE.AND P4, PT, R5.reuse, R199, PT ;  /* 0x000000c70500720c */ /* 0x040fe40003f86270 */
[C---:B------:R-:W-:Y:S02]  /*9a30*/  ISETP.GE.AND P6, PT, R5.reuse, R198, PT ;  /* 0x000000c60500720c */ /* 0x040fe40003fc6270 */
[----:B------:R-:W-:-:S02]  /*9a40*/  ISETP.GE.AND P5, PT, R5, R197, PT ;  /* 0x000000c50500720c */ /* 0x000fc40003fa6270 */
[----:B------:R-:W-:Y:S02]  /*9a50*/  ISETP.GE.AND P3, PT, R4, R200, PT ;  /* 0x000000c80400720c */ /* 0x000fe40003f66270 */
[C---:B------:R-:W-:Y:S01]  /*9a60*/  IADD3 R5, PT, PT, R140.reuse, -0x48, RZ ;  /* 0xffffffb88c057810 */ /* 0x040fe20007ffe0ff */
[----:B------:R-:W-:Y:S01]  /*9a70*/  VIADD R140, R140, 0xffffffb9 ;  /* 0xffffffb98c8c7836 */ /* 0x000fe20000000000 */
[----:B------:R-:W-:Y:S02]  /*9a80*/  FSEL R6, R6, -INF , P1 ;  /* 0xff80000006067808 */ /* 0x000fe40000800000 */
[----:B------:R-:W-:Y:S02]  /*9a90*/  FSEL R32, R32, -INF , P6 ;  /* 0xff80000020207808 */ /* 0x000fe40003000000 */
[----:B------:R-:W-:Y:S02]  /*9aa0*/  FSEL R27, R27, -INF , P3 ;  /* 0xff8000001b1b7808 */ /* 0x000fe40001800000 */
[----:B------:R-:W-:-:S02]  /*9ab0*/  ISETP.GE.AND P1, PT, R4, R199, PT ;  /* 0x000000c70400720c */ /* 0x000fc40003f26270 */
[----:B------:R-:W-:Y:S02]  /*9ac0*/  ISETP.GE.AND P6, PT, R4, R198, PT ;  /* 0x000000c60400720c */ /* 0x000fe40003fc6270 */
[----:B------:R-:W-:Y:S02]  /*9ad0*/  ISETP.GE.AND P3, PT, R5, R200, PT ;  /* 0x000000c80500720c */ /* 0x000fe40003f66270 */
[----:B------:R-:W-:Y:S02]  /*9ae0*/  FSEL R161, R27, -INF , !P1 ;  /* 0xff8000001ba17808 */ /* 0x000fe40004800000 */
[----:B------:R-:W-:Y:S02]  /*9af0*/  FSEL R19, R19, -INF , P6 ;  /* 0xff80000013137808 */ /* 0x000fe40003000000 */
[----:B------:R-:W-:Y:S02]  /*9b00*/  FSEL R31, R31, -INF , P3 ;  /* 0xff8000001f1f7808 */ /* 0x000fe40001800000 */
[----:B------:R-:W-:-:S02]  /*9b10*/  FSEL R163, R6, -INF , !P4 ;  /* 0xff80000006a37808 */ /* 0x000fc40006000000 */
[C---:B------:R-:W-:Y:S02]  /*9b20*/  ISETP.GE.AND P1, PT, R5.reuse, R199, PT ;  /* 0x000000c70500720c */ /* 0x040fe40003f26270 */
[C---:B------:R-:W-:Y:S02]  /*9b30*/  ISETP.GE.AND P6, PT, R5.reuse, R198, PT ;  /* 0x000000c60500720c */ /* 0x040fe40003fc6270 */
[----:B------:R-:W-:Y:S02]  /*9b40*/  ISETP.GE.AND P3, PT, R5, R197, PT ;  /* 0x000000c50500720c */ /* 0x000fe40003f66270 */
[----:B------:R-:W-:Y:S02]  /*9b50*/  FMNMX3.FTZ R6, R132, R17, R147, !PT ;  /* 0x0000001184067276 */ /* 0x000fe40007810093 */
[----:B------:R-:W-:Y:S02]  /*9b60*/  FMNMX3.FTZ R5, R3, R26, R18, !PT ;  /* 0x0000001a03057276 */ /* 0x000fe40007810012 */
[----:B------:R-:W-:-:S02]  /*9b70*/  FMNMX3.FTZ R6, R6, R33, R21, !PT ;  /* 0x0000002106067276 */ /* 0x000fc40007810015 */
[----:B------:R-:W-:Y:S02]  /*9b80*/  FMNMX3.FTZ R5, R5, R20, R22, !PT ;  /* 0x0000001405057276 */ /* 0x000fe40007810016 */
[----:B------:R-:W-:Y:S02]  /*9b90*/  FMNMX3.FTZ R6, R6, R139, R137, !PT ;  /* 0x0000008b06067276 */ /* 0x000fe40007810089 */
[----:B------:R-:W-:Y:S02]  /*9ba0*/  FMNMX3.FTZ R5, R5, R170, R138, !PT ;  /* 0x000000aa05057276 */ /* 0x000fe4000781008a */
[----:B------:R-:W-:Y:S02]  /*9bb0*/  FSEL R143, R31, -INF , !P1 ;  /* 0xff8000001f8f7808 */ /* 0x000fe40004800000 */
[----:B------:R-:W-:Y:S02]  /*9bc0*/  ISETP.GE.AND P1, PT, R140, R200, PT ;  /* 0x000000c88c00720c */ /* 0x000fe40003f26270 */
[----:B------:R-:W-:-:S02]  /*9bd0*/  FMNMX3.FTZ R6, R6, R135, R133, !PT ;  /* 0x0000008706067276 */ /* 0x000fc40007810085 */
[----:B------:R-:W-:Y:S02]  /*9be0*/  FMNMX3.FTZ R5, R5, R136, R134, !PT ;  /* 0x0000008805057276 */ /* 0x000fe40007810086 */
[----:B------:R-:W-:Y:S02]  /*9bf0*/  FSEL R35, R35, -INF , P6 ;  /* 0xff80000023237808 */ /* 0x000fe40003000000 */
[----:B------:R-:W-:Y:S02]  /*9c00*/  ISETP.GE.AND P6, PT, R140, R199, PT ;  /* 0x000000c78c00720c */ /* 0x000fe40003fc6270 */
[----:B------:R-:W-:Y:S02]  /*9c10*/  FSEL R30, R30, -INF , P1 ;  /* 0xff8000001e1e7808 */ /* 0x000fe40000800000 */
[----:B------:R-:W-:Y:S02]  /*9c20*/  ISETP.GE.AND P4, PT, R4, R197, PT ;  /* 0x000000c50400720c */ /* 0x000fe40003f86270 */
[----:B------:R-:W-:-:S02]  /*9c30*/  FMNMX3.FTZ R6, R6, R179, R177, !PT ;  /* 0x000000b306067276 */ /* 0x000fc400078100b1 */
[----:B------:R-:W-:Y:S02]  /*9c40*/  ISETP.GE.AND P1, PT, R140, R198, PT ;  /* 0x000000c68c00720c */ /* 0x000fe40003f26270 */
[----:B------:R-:W-:Y:S02]  /*9c50*/  FMNMX3.FTZ R5, R5, R180, R178, !PT ;  /* 0x000000b405057276 */ /* 0x000fe400078100b2 */
[----:B------:R-:W-:Y:S02]  /*9c60*/  FSEL R141, R30, -INF , !P6 ;  /* 0xff8000001e8d7808 */ /* 0x000fe40007000000 */
[----:B------:R-:W-:Y:S02]  /*9c70*/  FMNMX3.FTZ R6, R6, R175, R173, !PT ;  /* 0x000000af06067276 */ /* 0x000fe400078100ad */
[----:B------:R-:W-:Y:S02]  /*9c80*/  ISETP.GE.AND P6, PT, R140, R197, PT ;  /* 0x000000c58c00720c */ /* 0x000fe40003fc6270 */
        /* <DEDUP_REMOVED lines=49> */
[----:B------:R-:W-:Y:S01]  /*9fa0*/  LDSM.16.MT88.4 R20, [R159+0xc000] ;  /* 0x00c000009f14783b */ /* 0x000fe20000004200 */
[----:B------:R-:W2:Y:S01]  /*9fb0*/  MUFU.EX2 R151, R151 ;  /* 0x0000009700977308 */ /* 0x000ea20000000800 */
[--C-:B------:R-:W-:Y:S01]  /*9fc0*/  FFMA.FTZ R166, R139, UR4, -R140.reuse ;  /* 0x000000048ba67c23 */ /* 0x100fe2000801088c */
        /* <DEDUP_REMOVED lines=161> */
[----:B------:R-:W-:Y:S01]  /*a9e0*/  @P1 IADD3 R208, PT, PT, R0, -0x3, RZ ;  /* 0xfffffffd00d01810 */ /* 0x000fe20007ffe0ff */
[----:B------:R-:W-:Y:S01]  /*a9f0*/  MUFU.EX2 R173, R173 ;  /* 0x000000ad00ad7308 */ /* 0x000fe20000000800 */
[C---:B-1----:R-:W-:Y:S01]  /*aa00*/  HMMA.16816.F32.BF16 R84, R4.reuse, R108, R84 ;  /* 0x0000006c0454723c */ /* 0x042fe20000041854 */
[----:B------:R-:W-:Y:S01]  /*aa10*/  FADD.FTZ R152, R147, R152 ;  /* 0x0000009893987221 */ /* 0x000fe20000010000 */
[----:B------:R-:W-:Y:S01]  /*aa20*/  FADD.FTZ R151, R2, R151 ;  /* 0x0000009702977221 */ /* 0x000fe20000010000 */
[----:B------:R-:W-:Y:S02]  /*aa30*/  MUFU.EX2 R179, R179 ;  /* 0x000000b300b37308 */ /* 0x000fe40000000800 */
[----:B------:R-:W-:Y:S01]  /*aa40*/  FADD.FTZ R149, R149, R152 ;  /* 0x0000009895957221 */ /* 0x000fe20000010000 */
[----:B------:R-:W-:Y:S01]  /*aa50*/  FADD.FTZ R150, R150, R151 ;  /* 0x0000009796967221 */ /* 0x000fe20000010000 */
[----:B------:R-:W-:Y:S01]  /*aa60*/  MUFU.EX2 R161, R161 ;  /* 0x000000a100a17308 */ /* 0x000fe20000000800 */
[----:B------:R-:W-:Y:S01]  /*aa70*/  HMMA.16816.F32.BF16 R88, R4, R110, R88 ;  /* 0x0000006e0458723c */ /* 0x000fe20000041858 */
[----:B------:R-:W1:Y:S01]  /*aa80*/  LDSM.16.MT88.4 R108, [R185+0xc800] ;  /* 0x00c80000b96c783b */ /* 0x000e620000004200 */
[----:B------:R-:W-:Y:S01]  /*aa90*/  FADD.FTZ R149, R148, R149 ;  /* 0x0000009594957221 */ /* 0x000fe20000010000 */
[----:B------:R-:W-:Y:S01]  /*aaa0*/  MUFU.EX2 R181, R181 ;  /* 0x000000b500b57308 */ /* 0x000fe20000000800 */
[----:B------:R-:W-:Y:S01]  /*aab0*/  FADD.FTZ R150, R3, R150 ;  /* 0x0000009603967221 */ /* 0x000fe20000010000 */
[----:B------:R-:W-:-:S02]  /*aac0*/  IMAD.MOV.U32 R3, RZ, RZ, R145 ;  /* 0x000000ffff037224 */ /* 0x000fc400078e0091 */
        /* <DEDUP_REMOVED lines=136> */
[----:B------:R-:W-:Y:S01]  /*b350*/  FADD.FTZ R157, R157, R162 ;  /* 0x000000a29d9d7221 */ /* 0x000fe20000010000 */
[----:B------:R-:W-:Y:S01]  /*b360*/  IMAD.MOV.U32 R162, RZ, RZ, R144 ;  /* 0x000000ffffa27224 */ /* 0x000fe200078e0090 */
        /* <DEDUP_REMOVED lines=33> */
.L_x_2504:
[----:B------:R-:W-:-:S07]  /*b580*/  IADD3 R208, PT, PT, R162, -0x1, RZ ;  /* 0xffffffffa2d07810 */ /* 0x000fce0007ffe0ff */
.L_x_2510:
[----:B------:R-:W-:Y:S02]  /*b590*/  ISETP.GE.AND P1, PT, R208, R201, PT ;  /* 0x000000c9d000720c */ /* 0x000fe40003f26270 */
[----:B------:R-:W-:-:S11]  /*b5a0*/  MOV R180, 0x40 ;  /* 0x0000004000b47802 */ /* 0x000fd60000000f00 */
        /* <DEDUP_REMOVED lines=19> */
[----:B------:R-:W4:Y:S01]  /*b6e0*/  LDCU UR4, c[0x0][0x45c] ;  /* 0x00008b80ff0477ac */ /* 0x000f220008000800 */
[----:B------:R-:W2:Y:S01]  /*b6f0*/  LDCU.64 UR6, c[0x0][0x3a0] ;  /* 0x00007400ff0677ac */ /* 0x000ea20008000a00 */
[----:B------:R-:W2:Y:S01]  /*b700*/  LDCU.64 UR8, c[0x0][0x3a8] ;  /* 0x00007500ff0877ac */ /* 0x000ea20008000a00 */
[----:B-1----:R-:W-:-:S12]  /*b710*/  ULEA UR5, UR5, UR12, 0x18 ;  /* 0x0000000c05057291 */ /* 0x002fd8000f8ec0ff */
.L_x_2515:
        /* <DEDUP_REMOVED lines=67> */
[-C--:B------:R-:W-:Y:S05]  /*bb50*/  LOP3.LUT R6, R209, R4.reuse, RZ, 0x3c, !PT ;  /* 0x00000004d1067212 */ /* 0x080fea00078e3cff */
[----:B------:R-:W-:Y:S02]  /*bb60*/  @P6 IADD3 R13, PT, PT, R13, 0x1, RZ ;  /* 0x000000010d0d6810 */ /* 0x000fe40007ffe0ff */
[----:B------:R-:W-:Y:S02]  /*bb70*/  ISETP.GE.AND P6, PT, R6, RZ, PT ;  /* 0x000000ff0600720c */ /* 0x000fe40003fc6270 */
[----:B------:R-:W-:Y:S01]  /*bb80*/  LOP3.LUT R6, RZ, R4, RZ, 0x33, !PT ;  /* 0x00000004ff067212 */ /* 0x000fe200078e33ff */
        /* <DEDUP_REMOVED lines=27> */
.L_x_2512:
        /* <DEDUP_REMOVED lines=26> */
[----:B------:R-:W-:Y:S02]  /*bee0*/  LOP3.LUT P2, RZ, R184, 0x4, RZ, 0xc0, !PT ;  /* 0x00000004b8ff7812 */ /* 0x000fe4000784c0ff */
[----:B------:R-:W-:Y:S01]  /*bef0*/  @!PT LDS RZ, [RZ] ;  /* 0x00000000fffff984 */ /* 0x000fe20000000800 */
[----:B------:R-:W-:Y:S01]  /*bf00*/  @!PT LDS RZ, [RZ] ;  /* 0x00000000fffff984 */ /* 0x000fe20000000800 */
[----:B------:R-:W-:Y:S01]  /*bf10*/  @!PT LDS RZ, [RZ] ;  /* 0x00000000fffff984 */ /* 0x000fe20000000800 */
[----:B------:R-:W-:Y:S01]  /*bf20*/  @!P5 LDGSTS.E.BYPASS.LTC128B.128 [R219+0xc800], desc[UR14][R220.64] ;  /* 0x0c800000dcdbdfae */ /* 0x000fe2000b981a0e */
[----:B------:R-:W-:Y:S02]  /*bf30*/  SEL R187, R182, 0xffffffe0, !P0 ;  /* 0xffffffe0b6bb7807 */ /* 0x000fe40004000000 */
[----:B------:R-:W-:Y:S02]  /*bf40*/  SEL R3, R180, 0xffffffc0, !P2 ;  /* 0xffffffc0b4037807 */ /* 0x000fe40005000000 */
        /* <DEDUP_REMOVED lines=10> */
[C---:B------:R-:W-:Y:S02]  /*bff0*/  IADD3 R189, PT, PT, R187.reuse, R190, RZ ;  /* 0x000000bebbbd7210 */ /* 0x040fe40007ffe0ff */
[----:B------:R-:W-:Y:S02]  /*c000*/  IADD3 R3, PT, PT, R187, R188, RZ ;  /* 0x000000bcbb037210 */ /* 0x000fe40007ffe0ff */
[----:B------:R-:W-:Y:S01]  /*c010*/  @!PT LDS RZ, [RZ] ;  /* 0x00000000fffff984 */ /* 0x000fe20000000800 */
[----:B------:R-:W-:Y:S01]  /*c020*/  @!PT LDS RZ, [RZ] ;  /* 0x00000000fffff984 */ /* 0x000fe20000000800 */
[----:B------:R-:W-:Y:S01]  /*c030*/  @!PT LDS RZ, [RZ] ;  /* 0x00000000fffff984 */ /* 0x000fe20000000800 */
[----:B------:R-:W-:Y:S01]  /*c040*/  @!P1 LDGSTS.E.BYPASS.LTC128B.128 [R219+0x10800], desc[UR14][R220.64+0x100] ;  /* 0x10800100dcdb9fae */ /* 0x000fe2000b981a0e */
[----:B------:R-:W-:Y:S04]  /*c050*/  IADD3 R208, PT, PT, R208, -0x1, RZ ;  /* 0xffffffffd0d07810 */ /* 0x000fe80007ffe0ff */
        /* <DEDUP_REMOVED lines=332> */
.L_x_2514:
        /* <DEDUP_REMOVED lines=69> */
.L_x_2513:
[C---:B------:R-:W-:Y:S01]  /*d970*/  ISETP.GE.AND P4, PT, R207.reuse, R200, PT ;  /* 0x000000c8cf00720c */ /* 0x040fe20003f86270 */
[C---:B--2---:R-:W-:Y:S01]  /*d980*/  VIADD R10, R207.reuse, 0xffffffe1 ;  /* 0xffffffe1cf0a7836 */ /* 0x044fe20000000000 */
[C---:B------:R-:W-:Y:S01]  /*d990*/  IADD3 R7, PT, PT, R207.reuse, -0x18, RZ ;  /* 0xffffffe8cf077810 */ /* 0x040fe20007ffe0ff */
[----:B------:R-:W-:Y:S01]  /*d9a0*/  VIADD R3, R207, 0xffffffe0 ;  /* 0xffffffe0cf037836 */ /* 0x000fe20000000000 */
[----:B-1----:R-:W-:Y:S01]  /*d9b0*/  FSEL R162, R243, -INF , P4 ;  /* 0xff800000f3a27808 */ /* 0x002fe20002000000 */
[C---:B------:R-:W-:Y:S01]  /*d9c0*/  VIADD R5, R207.reuse, 0xffffffe9 ;  /* 0xffffffe9cf057836 */ /* 0x040fe20000000000 */
[C---:B------:R-:W-:Y:S01]  /*d9d0*/  ISETP.GE.AND P4, PT, R207.reuse, R198, PT ;  /* 0x000000c6cf00720c */ /* 0x040fe20003f86270 */
[----:B------:R-:W-:Y:S01]  /*d9e0*/  VIADD R8, R207, 0xfffffff0 ;  /* 0xfffffff0cf087836 */ /* 0x000fe20000000000 */
[-C--:B------:R-:W-:Y:S01]  /*d9f0*/  ISETP.GE.AND P1, PT, R3, R200.reuse, PT ;  /* 0x000000c80300720c */ /* 0x080fe20003f26270 */
[----:B------:R-:W-:Y:S01]  /*da00*/  VIADD R17, R207, 0xfffffff8 ;  /* 0xfffffff8cf117836 */ /* 0x000fe20000000000 */
[----:B------:R-:W-:Y:S01]  /*da10*/  FSEL R163, R229, -INF , P4 ;  /* 0xff800000e5a37808 */ /* 0x000fe20002000000 */
[C---:B------:R-:W-:Y:S01]  /*da20*/  VIADD R13, R207.reuse, 0x1 ;  /* 0x00000001cf0d7836 */ /* 0x040fe20000000000 */
[-C--:B------:R-:W-:Y:S01]  /*da30*/  ISETP.GE.AND P4, PT, R10, R200.reuse, PT ;  /* 0x000000c80a00720c */ /* 0x080fe20003f86270 */
[C---:B------:R-:W-:Y:S01]  /*da40*/  VIADD R6, R207.reuse, 0x9 ;  /* 0x00000009cf067836 */ /* 0x040fe20000000000 */
[----:B------:R-:W-:Y:S01]  /*da50*/  FSEL R16, R176, -INF , P1 ;  /* 0xff800000b0107808 */ /* 0x000fe20000800000 */
[----:B------:R-:W-:Y:S01]  /*da60*/  VIADD R18, R207, 0x18 ;  /* 0x00000018cf127836 */ /* 0x000fe20000000000 */
[----:B------:R-:W-:Y:S01]  /*da70*/  FSEL R14, R177, -INF , P4 ;  /* 0xff800000b10e7808 */ /* 0x000fe20002000000 */
[----:B------:R-:W-:Y:S01]  /*da80*/  LDSM.16.MT88.4 R20, [R181+0xc000] ;  /* 0x00c00000b514783b */ /* 0x000fe20000004200 */
[----:B------:R-:W-:Y:S01]  /*da90*/  ISETP.GE.AND P4, PT, R7, R200, PT ;  /* 0x000000c80700720c */ /* 0x000fe20003f86270 */
[----:B------:R-:W-:Y:S01]  /*daa0*/  VIADD R209, R209, 0xffffffc0 ;  /* 0xffffffc0d1d17836 */ /* 0x000fe20000000000 */
[-C--:B------:R-:W-:Y:S02]  /*dab0*/  ISETP.GE.AND P0, PT, R3, R198.reuse, PT ;  /* 0x000000c60300720c */ /* 0x080fe40003f06270 */
[-C--:B------:R-:W-:Y:S02]  /*dac0*/  ISETP.GE.AND P1, PT, R10, R198.reuse, PT ;  /* 0x000000c60a00720c */ /* 0x080fe40003f26270 */
[----:B------:R-:W-:Y:S02]  /*dad0*/  FSEL R210, R210, -INF , P4 ;  /* 0xff800000d2d27808 */ /* 0x000fe40002000000 */
[----:B------:R-:W-:Y:S02]  /*dae0*/  ISETP.GE.AND P4, PT, R5, R198, PT ;  /* 0x000000c60500720c */ /* 0x000fe40003f86270 */
[----:B------:R-:W-:Y:S02]  /*daf0*/  FSEL R178, R178, -INF , P0 ;  /* 0xff800000b2b27808 */ /* 0x000fe40000000000 */
[----:B------:R-:W-:Y:S02]  /*db00*/  FSEL R179, R179, -INF , P1 ;  /* 0xff800000b3b37808 */ /* 0x000fe40000800000 */
[----:B------:R-:W-:Y:S02]  /*db10*/  ISETP.GE.AND P0, PT, R5, R200, PT ;  /* 0x000000c80500720c */ /* 0x000fe40003f06270 */
[-C--:B------:R-:W-:Y:S02]  /*db20*/  ISETP.GE.AND P1, PT, R7, R198.reuse, PT ;  /* 0x000000c60700720c */ /* 0x080fe40003f26270 */
[C---:B------:R-:W-:Y:S02]  /*db30*/  IADD3 R9, PT, PT, R207.reuse, -0xf, RZ ;  /* 0xfffffff1cf097810 */ /* 0x040fe40007ffe0ff */
[----:B------:R-:W-:Y:S02]  /*db40*/  FSEL R218, R218, -INF , P4 ;  /* 0xff800000dada7808 */ /* 0x000fe40002000000 */
[----:B------:R-:W-:Y:S02]  /*db50*/  ISETP.GE.AND P4, PT, R8, R198, PT ;  /* 0x000000c60800720c */ /* 0x000fe40003f86270 */
[----:B------:R-:W-:Y:S02]  /*db60*/  IADD3 R15, PT, PT, R207, -0x7, RZ ;  /* 0xfffffff9cf0f7810 */ /* 0x000fe40007ffe0ff */
[----:B------:R-:W-:Y:S02]  /*db70*/  FSEL R214, R214, -INF , P0 ;  /* 0xff800000d6d67808 */ /* 0x000fe40000000000 */
[----:B------:R-:W-:Y:S02]  /*db80*/  FSEL R11, R216, -INF , P1 ;  /* 0xff800000d80b7808 */ /* 0x000fe40000800000 */
[-C--:B------:R-:W-:Y:S02]  /*db90*/  ISETP.GE.AND P0, PT, R8, R200.reuse, PT ;  /* 0x000000c80800720c */ /* 0x080fe40003f06270 */
[-C--:B------:R-:W-:Y:S02]  /*dba0*/  ISETP.GE.AND P1, PT, R9, R200.reuse, PT ;  /* 0x000000c80900720c */ /* 0x080fe40003f26270 */
[----:B------:R-:W-:Y:S02]  /*dbb0*/  FSEL R147, R222, -INF , P4 ;  /* 0xff800000de937808 */ /* 0x000fe40002000000 */
[-C--:B------:R-:W-:Y:S02]  /*dbc0*/  ISETP.GE.AND P4, PT, R15, R200.reuse, PT ;  /* 0x000000c80f00720c */ /* 0x080fe40003f86270 */
[----:B------:R-:W-:Y:S02]  /*dbd0*/  FSEL R146, R220, -INF , P0 ;  /* 0xff800000dc927808 */ /* 0x000fe40000000000 */
[----:B------:R-:W-:Y:S02]  /*dbe0*/  FSEL R144, R221, -INF , P1 ;  /* 0xff800000dd907808 */ /* 0x000fe40000800000 */
[----:B------:R-:W-:Y:S02]  /*dbf0*/  ISETP.GE.AND P1, PT, R17, R200, PT ;  /* 0x000000c81100720c */ /* 0x000fe40003f26270 */
[----:B------:R-:W-:Y:S02]  /*dc00*/  ISETP.GE.AND P0, PT, R9, R198, PT ;  /* 0x000000c60900720c */ /* 0x000fe40003f06270 */
[----:B------:R-:W-:Y:S02]  /*dc10*/  FSEL R140, R225, -INF , P4 ;  /* 0xff800000e18c7808 */ /* 0x000fe40002000000 */
[----:B------:R-:W-:Y:S02]  /*dc20*/  ISETP.GE.AND P4, PT, R13, R200, PT ;  /* 0x000000c80d00720c */ /* 0x000fe40003f86270 */
[----:B------:R-:W-:Y:S02]  /*dc30*/  FSEL R145, R223, -INF , P0 ;  /* 0xff800000df917808 */ /* 0x000fe40000000000 */
[----:B------:R-:W-:Y:S02]  /*dc40*/  FSEL R142, R224, -INF , P1 ;  /* 0xff800000e08e7808 */ /* 0x000fe40000800000 */
[-C--:B------:R-:W-:Y:S02]  /*dc50*/  ISETP.GE.AND P0, PT, R17, R198.reuse, PT ;  /* 0x000000c61100720c */ /* 0x080fe40003f06270 */
[----:B------:R-:W-:Y:S02]  /*dc60*/  ISETP.GE.AND P1, PT, R15, R198, PT ;  /* 0x000000c60f00720c */ /* 0x000fe40003f26270 */
[C---:B------:R-:W-:Y:S02]  /*dc70*/  IADD3 R12, PT, PT, R207.reuse, 0x8, RZ ;  /* 0x00000008cf0c7810 */ /* 0x040fe40007ffe0ff */
[----:B------:R-:W-:Y:S02]  /*dc80*/  FSEL R160, R228, -INF , P4 ;  /* 0xff800000e4a07808 */ /* 0x000fe40002000000 */
[----:B------:R-:W-:Y:S02]  /*dc90*/  ISETP.GE.AND P4, PT, R6, R200, PT ;  /* 0x000000c80600720c */ /* 0x000fe40003f86270 */
[----:B------:R-:W-:Y:S02]  /*dca0*/  IADD3 R4, PT, PT, R207, 0x10, RZ ;  /* 0x00000010cf047810 */ /* 0x000fe40007ffe0ff */
[----:B------:R-:W-:Y:S02]  /*dcb0*/  FSEL R143, R226, -INF , P0 ;  /* 0xff800000e28f7808 */ /* 0x000fe40000000000 */
[----:B------:R-:W-:Y:S02]  /*dcc0*/  FSEL R141, R227, -INF , P1 ;  /* 0xff800000e38d7808 */ /* 0x000fe40000800000 */
[----:B------:R-:W-:Y:S02]  /*dcd0*/  ISETP.GE.AND P0, PT, R13, R198, PT ;  /* 0x000000c60d00720c */ /* 0x000fe40003f06270 */
[-C--:B------:R-:W-:Y:S02]  /*dce0*/  ISETP.GE.AND P1, PT, R12, R200.reuse, PT ;  /* 0x000000c80c00720c */ /* 0x080fe40003f26270 */
[----:B------:R-:W-:Y:S02]  /*dcf0*/  FSEL R148, R232, -INF , P4 ;  /* 0xff800000e8947808 */ /* 0x000fe40002000000 */
[----:B------:R-:W-:Y:S02]  /*dd00*/  ISETP.GE.AND P4, PT, R4, R200, PT ;  /* 0x000000c80400720c */ /* 0x000fe40003f86270 */
[----:B------:R-:W-:Y:S02]  /*dd10*/  FSEL R161, R230, -INF , P0 ;  /* 0xff800000e6a17808 */ /* 0x000fe40000000000 */
[----:B------:R-:W-:Y:S02]  /*dd20*/  FSEL R150, R231, -INF , P1 ;  /* 0xff800000e7967808 */ /* 0x000fe40000800000 */
[C---:B------:R-:W-:Y:S02]  /*dd30*/  ISETP.GE.AND P6, PT, R3.reuse, R199, PT ;  /* 0x000000c70300720c */ /* 0x040fe40003fc6270 */
        /* <DEDUP_REMOVED lines=9> */
[C---:B------:R-:W-:Y:S02]  /*ddd0*/  ISETP.GE.AND P1, PT, R207.reuse, R199, PT ;  /* 0x000000c7cf00720c */ /* 0x040fe40003f26270 */
[----:B------:R-:W-:Y:S02]  /*dde0*/  IADD3 R19, PT, PT, R207, 0x19, RZ ;  /* 0x00000019cf137810 */ /* 0x000fe40007ffe0ff */
[----:B------:R-:W-:Y:S02]  /*ddf0*/  FSEL R159, R239, -INF , P4 ;  /* 0xff800000ef9f7808 */ /* 0x000fe40002000000 */
[----:B------:R-:W-:Y:S02]  /*de00*/  ISETP.GE.AND P4, PT, R3, R198, PT ;  /* 0x000000c60300720c */ /* 0x000fe40003f86270 */
[----:B------:R-:W-:Y:S02]  /*de10*/  FSEL R162, R162, -INF , !P1 ;  /* 0xff800000a2a27808 */ /* 0x000fe40004800000 */
[----:B------:R-:W-:Y:S02]  /*de20*/  FSEL R156, R236, -INF , P0 ;  /* 0xff800000ec9c7808 */ /* 0x000fe40000000000 */
[----:B------:R-:W-:Y:S02]  /*de30*/  ISETP.GE.AND P0, PT, R207, R197, PT ;  /* 0x000000c5cf00720c */ /* 0x000fe40003f06270 */
[-C--:B------:R-:W-:Y:S02]  /*de40*/  ISETP.GE.AND P1, PT, R19, R200.reuse, PT ;  /* 0x000000c81300720c */ /* 0x080fe40003f26270 */
[----:B------:R-:W-:Y:S02]  /*de50*/  FSEL R157, R238, -INF , P4 ;  /* 0xff800000ee9d7808 */ /* 0x000fe40002000000 */
[----:B------:R-:W-:Y:S02]  /*de60*/  ISETP.GE.AND P4, PT, R18, R200, PT ;  /* 0x000000c81200720c */ /* 0x000fe40003f86270 */
[----:B------:R-:W-:Y:S02]  /*de70*/  FSEL R163, R163, -INF , !P0 ;  /* 0xff800000a3a37808 */ /* 0x000fe40004000000 */
[----:B------:R-:W-:Y:S02]  /*de80*/  FSEL R152, R240, -INF , P1 ;  /* 0xff800000f0987808 */ /* 0x000fe40000800000 */
[-C--:B------:R-:W-:Y:S02]  /*de90*/  ISETP.GE.AND P0, PT, R19, R198.reuse, PT ;  /* 0x000000c61300720c */ /* 0x080fe40003f06270 */
[----:B------:R-:W-:Y:S02]  /*dea0*/  ISETP.GE.AND P1, PT, R18, R198, PT ;  /* 0x000000c61200720c */ /* 0x000fe40003f26270 */
[----:B------:R-:W-:Y:S02]  /*deb0*/  FSEL R153, R237, -INF , P4 ;  /* 0xff800000ed997808 */ /* 0x000fe40002000000 */
[----:B------:R-:W-:Y:S02]  /*dec0*/  ISETP.GE.AND P4, PT, R10, R199, PT ;  /* 0x000000c70a00720c */ /* 0x000fe40003f86270 */
[----:B------:R-:W-:Y:S02]  /*ded0*/  FSEL R133, R242, -INF , P0 ;  /* 0xff800000f2857808 */ /* 0x000fe40000000000 */
[----:B------:R-:W-:Y:S02]  /*dee0*/  FSEL R134, R241, -INF , P1 ;  /* 0xff800000f1867808 */ /* 0x000fe40000800000 */
[----:B------:R-:W-:Y:S02]  /*def0*/  FSEL R16, R16, -INF , !P6 ;  /* 0xff80000010107808 */ /* 0x000fe40007000000 */
[----:B------:R-:W-:Y:S02]  /*df00*/  ISETP.GE.AND P0, PT, R10, R197, PT ;  /* 0x000000c50a00720c */ /* 0x000fe40003f06270 */
[C---:B------:R-:W-:Y:S02]  /*df10*/  ISETP.GE.AND P1, PT, R7.reuse, R199, PT ;  /* 0x000000c70700720c */ /* 0x040fe40003f26270 */
[----:B------:R-:W-:Y:S02]  /*df20*/  FSEL R14, R14, -INF , !P4 ;  /* 0xff8000000e0e7808 */ /* 0x000fe40006000000 */
[----:B------:R-:W-:Y:S02]  /*df30*/  ISETP.GE.AND P6, PT, R7, R197, PT ;  /* 0x000000c50700720c */ /* 0x000fe40003fc6270 */
[----:B------:R-:W-:Y:S02]  /*df40*/  FSEL R7, R178, -INF , !P5 ;  /* 0xff800000b2077808 */ /* 0x000fe40006800000 */
[C---:B------:R-:W-:Y:S02]  /*df50*/  ISETP.GE.AND P4, PT, R5.reuse, R199, PT ;  /* 0x000000c70500720c */ /* 0x040fe40003f86270 */
[----:B------:R-:W-:Y:S02]  /*df60*/  ISETP.GE.AND P5, PT, R5, R197, PT ;  /* 0x000000c50500720c */ /* 0x000fe40003fa6270 */
[----:B------:R-:W-:Y:S02]  /*df70*/  FSEL R5, R179, -INF , !P0 ;  /* 0xff800000b3057808 */ /* 0x000fe40004000000 */
[----:B------:R-:W-:Y:S02]  /*df80*/  FSEL R10, R210, -INF , !P1 ;  /* 0xff800000d20a7808 */ /* 0x000fe40004800000 */
[C---:B------:R-:W-:Y:S02]  /*df90*/  ISETP.GE.AND P0, PT, R8.reuse, R199, PT ;  /* 0x000000c70800720c */ /* 0x040fe40003f06270 */
[----:B------:R-:W-:Y:S02]  /*dfa0*/  ISETP.GE.AND P1, PT, R8, R197, PT ;  /* 0x000000c50800720c */ /* 0x000fe40003f26270 */
[----:B------:R-:W-:Y:S02]  /*dfb0*/  FSEL R8, R214, -INF , !P4 ;  /* 0xff800000d6087808 */ /* 0x000fe40006000000 */
[----:B------:R-:W-:Y:S02]  /*dfc0*/  ISETP.GE.AND P4, PT, R9, R199, PT ;  /* 0x000000c70900720c */ /* 0x000fe40003f86270 */
[----:B------:R-:W-:Y:S02]  /*dfd0*/  FSEL R11, R11, -INF , !P6 ;  /* 0xff8000000b0b7808 */ /* 0x000fe40007000000 */
[----:B------:R-:W-:Y:S02]  /*dfe0*/  ISETP.GE.AND P6, PT, R9, R197, PT ;  /* 0x000000c50900720c */ /* 0x000fe40003fc6270 */
[----:B------:R-:W-:Y:S02]  /*dff0*/  FSEL R9, R218, -INF , !P5 ;  /* 0xff800000da097808 */ /* 0x000fe40006800000 */
[-C--:B------:R-:W-:Y:S02]  /*e000*/  ISETP.GE.AND P5, PT, R17, R199.reuse, PT ;  /* 0x000000c71100720c */ /* 0x080fe40003fa6270 */
[----:B------:R-:W-:Y:S02]  /*e010*/  FSEL R144, R144, -INF , !P4 ;  /* 0xff80000090907808 */ /* 0x000fe40006000000 */
[-C--:B------:R-:W-:Y:S02]  /*e020*/  ISETP.GE.AND P4, PT, R15, R199.reuse, PT ;  /* 0x000000c70f00720c */ /* 0x080fe40003f86270 */
[----:B------:R-:W-:Y:S02]  /*e030*/  FSEL R145, R145, -INF , !P6 ;  /* 0xff80000091917808 */ /* 0x000fe40007000000 */
[----:B------:R-:W-:Y:S02]  /*e040*/  FSEL R142, R142, -INF , !P5 ;  /* 0xff8000008e8e7808 */ /* 0x000fe40006800000 */
[C---:B------:R-:W-:Y:S02]  /*e050*/  ISETP.GE.AND P6, PT, R13.reuse, R199, PT ;  /* 0x000000c70d00720c */ /* 0x040fe40003fc6270 */
[-C--:B------:R-:W-:Y:S02]  /*e060*/  ISETP.GE.AND P5, PT, R13, R197.reuse, PT ;  /* 0x000000c50d00720c */ /* 0x080fe40003fa6270 */
[----:B------:R-:W-:Y:S02]  /*e070*/  FSEL R146, R146, -INF , !P0 ;  /* 0xff80000092927808 */ /* 0x000fe40004000000 */
[----:B------:R-:W-:Y:S02]  /*e080*/  FSEL R147, R147, -INF , !P1 ;  /* 0xff80000093937808 */ /* 0x000fe40004800000 */
[----:B------:R-:W-:Y:S02]  /*e090*/  FSEL R140, R140, -INF , !P4 ;  /* 0xff8000008c8c7808 */ /* 0x000fe40006000000 */
[----:B------:R-:W-:Y:S02]  /*e0a0*/  FMNMX3.FTZ R13, R0, R16, R14, !PT ;  /* 0x00000010000d7276 */ /* 0x000fe4000781000e */
[-C--:B------:R-:W-:Y:S02]  /*e0b0*/  ISETP.GE.AND P0, PT, R17, R197.reuse, PT ;  /* 0x000000c51100720c */ /* 0x080fe40003f06270 */
[----:B------:R-:W-:Y:S02]  /*e0c0*/  ISETP.GE.AND P1, PT, R15, R197, PT ;  /* 0x000000c50f00720c */ /* 0x000fe40003f26270 */
[----:B------:R-:W-:Y:S02]  /*e0d0*/  ISETP.GE.AND P4, PT, R12, R199, PT ;  /* 0x000000c70c00720c */ /* 0x000fe40003f86270 */
[----:B------:R-:W-:Y:S02]  /*e0e0*/  FMNMX3.FTZ R13, R13, R10, R8, !PT ;  /* 0x0000000a0d0d7276 */ /* 0x000fe40007810008 */
[----:B------:R-:W-:Y:S02]  /*e0f0*/  FSEL R143, R143, -INF , !P0 ;  /* 0xff8000008f8f7808 */ /* 0x000fe40004000000 */
[----:B------:R-:W-:Y:S02]  /*e100*/  FSEL R141, R141, -INF , !P1 ;  /* 0xff8000008d8d7808 */ /* 0x000fe40004800000 */
[----:B------:R-:W-:Y:S02]  /*e110*/  FSEL R161, R161, -INF , !P5 ;  /* 0xff800000a1a17808 */ /* 0x000fe40006800000 */
[----:B------:R-:W-:Y:S02]  /*e120*/  FSEL R150, R150, -INF , !P4 ;  /* 0xff80000096967808 */ /* 0x000fe40006000000 */
[----:B------:R-:W-:Y:S02]  /*e130*/  ISETP.GE.AND P0, PT, R12, R197, PT ;  /* 0x000000c50c00720c */ /* 0x000fe40003f06270 */
        /* <DEDUP_REMOVED lines=418> */
.L_x_2511:
[----:B------:R-:W1:Y:S01]  /*fb60*/  SHFL.BFLY PT, R4, R217, 0x2, 0x1f ;  /* 0x0c401f00d9047f89 */ /* 0x000e6200000e0000 */
[----:B------:R-:W-:Y:S01]  /*fb70*/  SHF.R.U32.HI R133, RZ, 0x2, R184 ;  /* 0x00000002ff857819 */ /* 0x000fe200000116b8 */
[----:B------:R-:W-:Y:S01]  /*fb80*/  S2UR UR8, SR_CTAID.Y ;  /* 0x00000000000879c3 */ /* 0x000fe20000002600 */
[C---:B------:R-:W-:Y:S01]  /*fb90*/  SHF.L.U32 R6, R184.reuse, 0x2, RZ ;  /* 0x00000002b8067819 */ /* 0x040fe200000006ff */
[----:B------:R-:W2:Y:S01]  /*fba0*/  SHFL.BFLY PT, R0, R215, 0x2, 0x1f ;  /* 0x0c401f00d7007f89 */ /* 0x000ea200000e0000 */
[----:B------:R-:W-:Y:S01]  /*fbb0*/  SHF.L.U32 R2, R184, 0x1, RZ ;  /* 0x00000001b8027819 */ /* 0x000fe200000006ff */
[----:B------:R-:W3:Y:S01]  /*fbc0*/  LDCU UR4, c[0x0][0x44c] ;  /* 0x00008980ff0477ac */ /* 0x000ee20008000800 */
[----:B------:R-:W-:Y:S01]  /*fbd0*/  LOP3.LUT R5, R6, 0x1f8, RZ, 0xc0, !PT ;  /* 0x000001f806057812 */ /* 0x000fe200078ec0ff */
[----:B------:R-:W-:Y:S01]  /*fbe0*/  BSSY.RECONVERGENT B0, `(.L_x_2516) ;  /* 0x00000fa000007945 */ /* 0x000fe20003800200 */
[----:B------:R-:W-:Y:S01]  /*fbf0*/  LOP3.LUT R10, R183, 0x6, R2, 0xf8, !PT ;  /* 0x00000006b70a7812 */ /* 0x000fe200078ef802 */
[----:B------:R-:W-:Y:S08]  /*fc00*/  S2UR UR7, SR_CTAID.Z ;  /* 0x00000000000779c3 */ /* 0x000ff00000002700 */
[----:B------:R-:W-:Y:S01]  /*fc10*/  BAR.SYNC.DEFER_BLOCKING 0x0 ;  /* 0x0000000000007b1d */ /* 0x000fe20000010000 */
[----:B------:R-:W-:-:S02]  /*fc20*/  R2P PR, R184, 0x18 ;  /* 0x00000018b8007804 */ /* 0x000fc40000000000 */
[----:B------:R-:W-:Y:S02]  /*fc30*/  SHF.R.U32.HI R135, RZ, 0x4, R184 ;  /* 0x00000004ff877819 */ /* 0x000fe400000116b8 */
[----:B------:R-:W-:Y:S02]  /*fc40*/  SEL R182, R182, 0xffffffe0, !P2 ;  /* 0xffffffe0b6b67807 */ /* 0x000fe40005000000 */
[----:B------:R-:W-:Y:S01]  /*fc50*/  IADD3 R13, PT, PT, R135, 0x10, RZ ;  /* 0x00000010870d7810 */ /* 0x000fe20007ffe0ff */
[----:B------:R-:W4:Y:S01]  /*fc60*/  LDC R18, c[0x0][0x3e0] ;  /* 0x0000f800ff127b82 */ /* 0x000f220000000800 */
[----:B------:R-:W-:Y:S02]  /*fc70*/  SEL R180, R180, 0xffffffc0, !P3 ;  /* 0xffffffc0b4b47807 */ /* 0x000fe40005800000 */
[----:B------:R-:W-:Y:S01]  /*fc80*/  ISETP.GE.AND P1, PT, R13, R196, PT ;  /* 0x000000c40d00720c */ /* 0x000fe20003f26270 */
[----:B-1----:R-:W-:Y:S01]  /*fc90*/  FADD.FTZ R4, R4, R217 ;  /* 0x000000d904047221 */ /* 0x002fe20000010000 */
[----:B------:R-:W-:-:S02]  /*fca0*/  IADD3 R13, PT, PT, R135, 0x20, RZ ;  /* 0x00000020870d7810 */ /* 0x000fc40007ffe0ff */
[----:B------:R-:W-:Y:S01]  /*fcb0*/  IADD3 R15, PT, PT, R135, 0x8, RZ ;  /* 0x00000008870f7810 */ /* 0x000fe20007ffe0ff */
[----:B--2---:R-:W-:Y:S01]  /*fcc0*/  FADD.FTZ R11, R0, R215 ;  /* 0x000000d7000b7221 */ /* 0x004fe20000010000 */
[----:B------:R-:W1:Y:S01]  /*fcd0*/  SHFL.BFLY PT, R7, R4, 0x1, 0x1f ;  /* 0x0c201f0004077f89 */ /* 0x000e6200000e0000 */
[----:B------:R-:W-:Y:S01]  /*fce0*/  LOP3.LUT R0, R186, 0x30, RZ, 0xc0, !PT ;  /* 0x00000030ba007812 */ /* 0x000fe200078ec0ff */
[----:B------:R-:W2:Y:S01]  /*fcf0*/  S2UR UR6, SR_CTAID.X ;  /* 0x00000000000679c3 */ /* 0x000ea20000002500 */
[----:B------:R-:W-:Y:S01]  /*fd00*/  ISETP.GE.AND P5, PT, R15, R196, PT ;  /* 0x000000c40f00720c */ /* 0x000fe20003fa6270 */
[----:B------:R-:W5:Y:S01]  /*fd10*/  SHFL.BFLY PT, R8, R11, 0x1, 0x1f ;  /* 0x0c201f000b087f89 */ /* 0x000f6200000e0000 */
[----:B------:R-:W-:Y:S02]  /*fd20*/  LOP3.LUT R133, R0, 0x7, R133, 0xf8, !PT ;  /* 0x0000000700857812 */ /* 0x000fe400078ef885 */
[C---:B------:R-:W-:Y:S02]  /*fd30*/  SHF.L.U32 R0, R184.reuse, 0x4, RZ ;  /* 0x00000004b8007819 */ /* 0x040fe400000006ff */
[----:B------:R-:W-:-:S02]  /*fd40*/  LOP3.LUT P6, RZ, R184, 0x3, RZ, 0xc0, !PT ;  /* 0x00000003b8ff7812 */ /* 0x000fc400078cc0ff */
[C---:B------:R-:W-:Y:S02]  /*fd50*/  LOP3.LUT R9, R0.reuse, 0x1c0, RZ, 0xc0, !PT ;  /* 0x000001c000097812 */ /* 0x040fe400078ec0ff */
[----:B------:R-:W-:Y:S02]  /*fd60*/  LOP3.LUT R15, R0, 0x10, RZ, 0xc0, !PT ;  /* 0x00000010000f7812 */ /* 0x000fe400078ec0ff */
[----:B------:R-:W-:Y:S02]  /*fd70*/  LOP3.LUT R9, R9, 0x38, R2, 0xf8, !PT ;  /* 0x0000003809097812 */ /* 0x000fe400078ef802 */
[----:B------:R-:W-:Y:S02]  /*fd80*/  LOP3.LUT R2, R5, 0x38, R186, 0x78, !PT ;  /* 0x0000003805027812 */ /* 0x000fe400078e78ba */
[----:B------:R-:W-:Y:S02]  /*fd90*/  LOP3.LUT R9, R10, R9, RZ, 0xfc, !PT ;  /* 0x000000090a097212 */ /* 0x000fe400078efcff */
[----:B------:R-:W-:-:S02]  /*fda0*/  LEA R2, R2, R15, 0x2 ;  /* 0x0000000f02027211 */ /* 0x000fc400078e10ff */
[----:B------:R-:W-:Y:S01]  /*fdb0*/  LEA R9, R9, UR5, 0x2 ;  /* 0x0000000509097c11 */ /* 0x000fe2000f8e10ff */
[----:B-1----:R-:W-:Y:S01]  /*fdc0*/  FADD.FTZ R7, R4, R7 ;  /* 0x0000000704077221 */ /* 0x002fe20000010000 */
[----:B------:R-:W1:Y:S01]  /*fdd0*/  LDC.64 R14, c[0x0][0x430] ;  /* 0x00010c00ff0e7b82 */ /* 0x000e620000000a00 */
[----:B--2---:R-:W-:Y:S01]  /*fde0*/  USHF.L.U32 UR6, UR6, 0x6, URZ ;  /* 0x0000000606067899 */ /* 0x004fe200080006ff */
[----:B------:R-:W-:Y:S01]  /*fdf0*/  IADD3 R10, PT, PT, R9, R182, RZ ;  /* 0x000000b6090a7210 */ /* 0x000fe20007ffe0ff */
[----:B-----5:R-:W-:Y:S01]  /*fe00*/  FADD.FTZ R8, R11, R8 ;  /* 0x000000080b087221 */ /* 0x020fe20000010000 */
[----:B------:R-:W2:Y:S01]  /*fe10*/  MUFU.RCP R4, R7 ;  /* 0x0000000700047308 */ /* 0x000ea20000001000 */
[----:B------:R-:W-:Y:S02]  /*fe20*/  IADD3 R11, PT, PT, R135, 0x18, RZ ;  /* 0x00000018870b7810 */ /* 0x000fe40007ffe0ff */
[----:B------:R-:W-:Y:S02]  /*fe30*/  FSETP.NE.FTZ.AND P3, PT, R7, RZ, PT ;  /* 0x000000ff0700720b */ /* 0x000fe40003f75000 */
[----:B------:R-:W-:-:S02]  /*fe40*/  FSETP.NE.FTZ.AND P2, PT, R8, RZ, PT ;  /* 0x000000ff0800720b */ /* 0x000fc40003f55000 */
[-C--:B------:R-:W-:Y:S01]  /*fe50*/  ISETP.GE.AND P0, PT, R11, R196.reuse, PT ;  /* 0x000000c40b00720c */ /* 0x080fe20003f06270 */
[----:B------:R-:W5:Y:S01]  /*fe60*/  MUFU.RCP R5, R8 ;  /* 0x0000000800057308 */ /* 0x000f620000001000 */
[C---:B------:R-:W-:Y:S02]  /*fe70*/  IADD3 R11, PT, PT, R9.reuse, 0x80, RZ ;  /* 0x00000080090b7810 */ /* 0x040fe40007ffe0ff */
[----:B------:R-:W-:Y:S02]  /*fe80*/  @P4 IADD3 R11, PT, PT, R9, -0x80, RZ ;  /* 0xffffff80090b4810 */ /* 0x000fe40007ffe0ff */
[----:B------:R-:W-:Y:S02]  /*fe90*/  ISETP.GE.AND P4, PT, R13, R196, PT ;  /* 0x000000c40d00720c */ /* 0x000fe40003f86270 */
[----:B------:R-:W-:Y:S01]  /*fea0*/  IADD3 R13, PT, PT, R9, R180, RZ ;  /* 0x000000b4090d7210 */ /* 0x000fe20007ffe0ff */
[----:B------:R-:W3:Y:S01]  /*feb0*/  @P3 LDC R19, c[0x0][0x458] ;  /* 0x00011600ff133b82 */ /* 0x000ee20000000800 */
[----:B------:R-:W-:Y:S01]  /*fec0*/  IADD3 R17, PT, PT, R180, R11, RZ ;  /* 0x0000000bb4117210 */ /* 0x000fe20007ffe0ff */
[----:B------:R-:W4:Y:S01]  /*fed0*/  @P3 MUFU.LG2 R7, R7 ;  /* 0x0000000700073308 */ /* 0x000f220000000c00 */
[----:B--2---:R-:W-:-:S02]  /*fee0*/  FSEL R4, R4, 1, P3 ;  /* 0x3f80000004047808 */ /* 0x004fc40001800000 */
[C---:B------:R-:W-:Y:S02]  /*fef0*/  IADD3 R12, PT, PT, R182.reuse, R13, RZ ;  /* 0x0000000db60c7210 */ /* 0x040fe40007ffe0ff */
[----:B------:R-:W-:Y:S01]  /*ff00*/  IADD3 R16, PT, PT, R182, R11, RZ ;  /* 0x0000000bb6107210 */ /* 0x000fe20007ffe0ff */
[C---:B------:R-:W-:Y:S01]  /*ff10*/  FMUL.FTZ R128, R4.reuse, R128 ;  /* 0x0000008004807220 */ /* 0x040fe20000410000 */
[C---:B------:R-:W-:Y:S01]  /*ff20*/  FMUL.FTZ R129, R4.reuse, R129 ;  /* 0x0000008104817220 */ /* 0x040fe20000410000 */
[----:B-----5:R-:W-:Y:S01]  /*ff30*/  FSEL R5, R5, 1, P2 ;  /* 0x3f80000005057808 */ /* 0x020fe20001000000 */
        /* <DEDUP_REMOVED lines=29> */
[----:B------:R-:W-:Y:S01]  /*10110*/  FMUL.FTZ R101, R4, R101 ;  /* 0x0000006504657220 */ /* 0x000fe20000410000 */
[----:B------:R-:W-:Y:S01]  /*10120*/  STS.64 [R10], R124 ;  /* 0x0000007c0a007388 */ /* 0x000fe20000000a00 */
[C---:B------:R-:W-:Y:S01]  /*10130*/  FMUL.FTZ R102, R5.reuse, R102 ;  /* 0x0000006605667220 */ /* 0x040fe20000410000 */
[C---:B------:R-:W-:Y:S01]  /*10140*/  FMUL.FTZ R103, R5.reuse, R103 ;  /* 0x0000006705677220 */ /* 0x040fe20000410000 */
[----:B------:R-:W-:Y:S01]  /*10150*/  IADD3 R182, PT, PT, R182, R17, RZ ;  /* 0x00000011b6b67210 */ /* 0x000fe20007ffe0ff */
        /* <DEDUP_REMOVED lines=86> */
[----:B------:R-:W5:Y:S01]  /*106c0*/  @P2 LDC R20, c[0x0][0x458] ;  /* 0x00011600ff142b82 */ /* 0x000f620000000800 */
[----:B------:R-:W1:Y:S01]  /*106d0*/  @P2 MUFU.LG2 R8, R8 ;  /* 0x0000000800082308 */ /* 0x000e620000000c00 */
[----:B------:R-:W-:Y:S01]  /*106e0*/  STS.64 [R11+0x4800], R54 ;  /* 0x004800360b007388 */ /* 0x000fe20000000a00 */
[----:B----4-:R-:W-:Y:S01]  /*106f0*/  @P3 FMUL.FTZ R7, R7, 0.69314718246459960938 ;  /* 0x3f31721807073820 */ /* 0x010fe20000410000 */
[----:B--2---:R-:W-:-:S02]  /*10700*/  MOV R102, 0xff800000 ;  /* 0xff80000000667802 */ /* 0x004fc40000000f00 */
[----:B------:R-:W-:Y:S01]  /*10710*/  STS.64 [R16+0x4000], R56 ;  /* 0x0040003810007388 */ /* 0x000fe20000000a00 */
[----:B------:R-:W-:Y:S01]  /*10720*/  MOV R101, 0xff800000 ;  /* 0xff80000000657802 */ /* 0x000fe20000000f00 */
[----:B---3--:R-:W-:Y:S01]  /*10730*/  @P3 FFMA.FTZ R102, R132, R19, R7 ;  /* 0x0000001384663223 */ /* 0x008fe20000010007 */
[----:B------:R-:W-:Y:S01]  /*10740*/  LOP3.LUT R100, R6, 0x3c, RZ, 0xc0, !PT ;  /* 0x0000003c06647812 */ /* 0x000fe200078ec0ff */
[----:B------:R-:W-:Y:S01]  /*10750*/  STS.64 [R16+0x4800], R58 ;  /* 0x0048003a10007388 */ /* 0x000fe20000000a00 */
[----:B------:R-:W-:-:S03]  /*10760*/  P2R R0, PR, RZ, 0x10 ;  /* 0x00000010ff007803 */ /* 0x000fc60000000000 */
[----:B------:R-:W-:Y:S04]  /*10770*/  STS.64 [R17+0x4000], R60 ;  /* 0x0040003c11007388 */ /* 0x000fe80000000a00 */
[----:B------:R-:W-:Y:S01]  /*10780*/  STS.64 [R17+0x4800], R62 ;  /* 0x0048003e11007388 */ /* 0x000fe20000000a00 */
[----:B-1----:R-:W-:-:S03]  /*10790*/  @P2 FMUL.FTZ R8, R8, 0.69314718246459960938 ;  /* 0x3f31721808082820 */ /* 0x002fc60000410000 */
[----:B------:R-:W-:Y:S01]  /*107a0*/  STS.64 [R182+0x4000], R64 ;  /* 0x00400040b6007388 */ /* 0x000fe20000000a00 */
[----:B-----5:R-:W-:Y:S01]  /*107b0*/  @P2 FFMA.FTZ R101, R3, R20, R8 ;  /* 0x0000001403652223 */ /* 0x020fe20000010008 */
[----:B------:R-:W-:Y:S02]  /*107c0*/  IADD3 R3, PT, PT, R135, 0x28, RZ ;  /* 0x0000002887037810 */ /* 0x000fe40007ffe0ff */
        /* <DEDUP_REMOVED lines=59> */
.L_x_2517:
[----:B------:R-:W-:Y:S05]  /*10b80*/  BSYNC.RECONVERGENT B0 ;  /* 0x0000000000007941 */ /* 0x000fea0003800200 */
.L_x_2516:
        /* <DEDUP_REMOVED lines=21> */
.L_x_2519:
[----:B------:R-:W-:Y:S05]  /*10ce0*/  BSYNC.RECONVERGENT B0 ;  /* 0x0000000000007941 */ /* 0x000fea0003800200 */
.L_x_2518:
        /* <DEDUP_REMOVED lines=20> */
.L_x_2521:
[----:B------:R-:W-:Y:S05]  /*10e30*/  BSYNC.RECONVERGENT B0 ;  /* 0x0000000000007941 */ /* 0x000fea0003800200 */
.L_x_2520:
        /* <DEDUP_REMOVED lines=19> */
.L_x_2523:
[----:B------:R-:W-:Y:S05]  /*10f70*/  BSYNC.RECONVERGENT B0 ;  /* 0x0000000000007941 */ /* 0x000fea0003800200 */
.L_x_2522:
        /* <DEDUP_REMOVED lines=18> */
.L_x_2525:
[----:B------:R-:W-:Y:S05]  /*110a0*/  BSYNC.RECONVERGENT B0 ;  /* 0x0000000000007941 */ /* 0x000fea0003800200 */
.L_x_2524:
        /* <DEDUP_REMOVED lines=19> */
.L_x_2527:
[----:B------:R-:W-:Y:S05]  /*111e0*/  BSYNC.RECONVERGENT B0 ;  /* 0x0000000000007941 */ /* 0x000fea0003800200 */
.L_x_2526:
        /* <DEDUP_REMOVED lines=19> */
.L_x_2529:
[----:B------:R-:W-:Y:S05]  /*11320*/  BSYNC.RECONVERGENT B0 ;  /* 0x0000000000007941 */ /* 0x000fea0003800200 */
.L_x_2528:
[----:B------:R-:W-:Y:S04]  /*11330*/  BSSY.RECONVERGENT B0, `(.L_x_2530) ;  /* 0x0000012000007945 */ /* 0x000fe80003800200 */
        /* <DEDUP_REMOVED lines=17> */
.L_x_2531:
[----:B------:R-:W-:Y:S05]  /*11450*/  BSYNC.RECONVERGENT B0 ;  /* 0x0000000000007941 */ /* 0x000fea0003800200 */
.L_x_2530:
[----:B------:R-:W-:Y:S05]  /*11460*/  @P5 EXIT ;  /* 0x000000000000594d */ /* 0x000fea0003800000 */
[----:B------:R-:W5:Y:S02]  /*11470*/  LDCU UR4, c[0x0][0x440] ;  /* 0x00008800ff0477ac */ /* 0x000f640008000800 */
[----:B-----5:R-:W-:Y:S02]  /*11480*/  ISETP.GE.AND P4, PT, R100, UR4, PT ;  /* 0x0000000464007c0c */ /* 0x020fe4000bf86270 */
[----:B------:R-:W-:Y:S02]  /*11490*/  ISETP.GE.AND P2, PT, R102, UR4, PT ;  /* 0x0000000466007c0c */ /* 0x000fe4000bf46270 */
[----:B------:R-:W-:-:S09]  /*114a0*/  ISETP.GE.AND P0, PT, R101, UR4, PT ;  /* 0x0000000465007c0c */ /* 0x000fd2000bf06270 */
[----:B-1----:R-:W1:Y:S08]  /*114b0*/  @!P4 LDC.64 R8, c[0x0][0x3f8] ;  /* 0x0000fe00ff08cb82 */ /* 0x002e700000000a00 */
[----:B--2-4-:R-:W2:Y:S01]  /*114c0*/  @!P2 LDC.64 R2, c[0x0][0x3f8] ;  /* 0x0000fe00ff02ab82 */ /* 0x014ea20000000a00 */
        /* <DEDUP_REMOVED lines=12> */
.L_x_2532:
        /* <DEDUP_REMOVED lines=15> */
.L_x_6886:


//--------------------- .text._ZN5flash24flash_fwd_splitkv_kernelI23Flash_fwd_kernel_traitsILi192ELi64ELi64ELi4ELb0ELb0EN7cutlass10bfloat16_tE19Flash_kernel_traitsILi192ELi64ELi64ELi4ES3_EELb0ELb1ELb0ELb0ELb0ELb0ELb1ELb1EEEvNS_16Flash_fwd_paramsE --------------------------
	.section	.text._ZN5flash24flash_fwd_splitkv_kernelI23Flash_fwd_kernel_traitsILi192ELi64ELi64ELi4ELb0ELb0EN7cutlass10bfloat16_tE19Flash_kernel_traitsILi192ELi64ELi64ELi4ES3_EELb0ELb1ELb0ELb0ELb0ELb0ELb1ELb1EEEvNS_16Flash_fwd_paramsE,"ax",@progbits
	.align	128
        .global         _ZN5flash24flash_fwd_splitkv_kernelI23Flash_fwd_kernel_traitsILi192ELi64ELi64ELi4ELb0ELb0EN7cutlass10bfloat16_tE19Flash_kernel_traitsILi192ELi64ELi64ELi4ES3_EELb0ELb1ELb0ELb0ELb0ELb0ELb1ELb1EEEvNS_16Flash_fwd_paramsE
        .type           _ZN5flash24flash_fwd_splitkv_kernelI23Flash_fwd_kernel_traitsILi192ELi64ELi64ELi4ELb0ELb0EN7cutlass10bfloat16_tE19Flash_kernel_traitsILi192ELi64ELi64ELi4ES3_EELb0ELb1ELb0ELb0ELb0ELb0ELb1ELb1EEEvNS_16Flash_fwd_paramsE,@function
        .size           _ZN5flash24flash_fwd_splitkv_kernelI23Flash_fwd_kernel_traitsILi192ELi64ELi64ELi4ELb0ELb0EN7cutlass10bfloat16_tE19Flash_kernel_traitsILi192ELi64ELi64ELi4ES3_EELb0ELb1ELb0ELb0ELb0ELb0ELb1ELb1EEEvNS_16Flash_fwd_paramsE,(.L_x_6887 - _ZN5flash24flash_fwd_splitkv_kernelI23Flash_fwd_kernel_traitsILi192ELi64ELi64ELi4ELb0ELb0EN7cutlass10bfloat16_tE19Flash_kernel_traitsILi192ELi64ELi64ELi4ES3_EELb0ELb1ELb0ELb0ELb0ELb0ELb1ELb1EEEvNS_16Flash_fwd_paramsE)
        .other          _ZN5flash24flash_fwd_splitkv_kernelI23Flash_fwd_kernel_traitsILi192ELi64ELi64ELi4ELb0ELb0EN7cutlass10bfloat16_tE19Flash_kernel_traitsILi192ELi64ELi64ELi4ES3_EELb0ELb1ELb0ELb0ELb0ELb0ELb1ELb1EEEvNS_16Flash_fwd_paramsE,@"STO_CUDA_ENTRY STV_DEFAULT"
_ZN5flash24flash_fwd_splitkv_kernelI23Flash_fwd_kernel_traitsILi192ELi64ELi64ELi4ELb0ELb0EN7cutlass10bfloat16_tE19Flash_kernel_traitsILi192ELi64ELi64ELi4ES3_EELb0ELb1ELb0ELb0ELb0ELb0ELb1ELb1EEEvNS_16Flash_fwd_paramsE:
.text._ZN5flash24flash_fwd_splitkv_kernelI23Flash_fwd_kernel_traitsILi192ELi64ELi64ELi4ELb0ELb0EN7cutlass10bfloat16_tE19Flash_kernel_traitsILi192ELi64ELi64ELi4ES3_EELb0ELb1ELb0ELb0ELb0ELb0ELb1ELb1EEEvNS_16Flash_fwd_paramsE:
        /* <DEDUP_REMOVED lines=30> */
[----:B-1----:R-:W-:Y:S02]  /*01e0*/  ISETP.NE.U32.AND P3, PT, R2, RZ, PT ;  /* 0x000000ff0200720c */ /* 0x002fe40003f65070 */
[----:B------:R-:W-:Y:S02]  /*01f0*/  @!P2 LOP3.LUT R201, RZ, R7, RZ, 0x33, !PT ;  /* 0x00000007ffc9a212 */ /* 0x000fe400078e33ff */
[----:B------:R-:W-:-:S03]  /*0200*/  ISETP.NE.AND.EX P3, PT, R3, RZ, PT, P3 ;  /* 0x000000ff0300720c */ /* 0x000fc60003f65330 */
[----:B--2---:R-:W-:-:S04]  /*0210*/  IMAD.WIDE.U32 R16, R201, 0x4, R4 ;  /* 0x00000004c9107825 */ /* 0x004fc800078e0004 */
        /* <DEDUP_REMOVED lines=22> */
[----:B------:R-:W3:Y:S01]  /*0380*/  @!P1 LDC R200, c[0x0][0x434] ;  /* 0x00010d00ffc89b82 */ /* 0x000ee20000000800 */
[----:B------:R-:W-:Y:S01]  /*0390*/  ISETP.NE.U32.AND P0, PT, R2, RZ, PT ;  /* 0x000000ff0200720c */ /* 0x000fe20003f05070 */
[----:B------:R-:W4:Y:S03]  /*03a0*/  S2R R11, SR_CTAID.X ;  /* 0x00000000000b7919 */ /* 0x000f260000002500 */
[----:B------:R-:W-:Y:S01]  /*03b0*/  ISETP.NE.AND.EX P0, PT, R3, RZ, PT, P0 ;  /* 0x000000ff0300720c */ /* 0x000fe20003f05300 */
[----:B----4-:R-:W-:Y:S02]  /*03c0*/  IMAD.SHL.U32 R65, R11, 0x40, RZ ;  /* 0x000000400b417824 */ /* 0x010fe400078e00ff */
[----:B--2---:R-:W-:-:S10]  /*03d0*/  @P1 IMAD.IADD R200, R15, 0x1, -R12 ;  /* 0x000000010fc81824 */ /* 0x004fd400078e0a0c */
[----:B------:R-:W2:Y:S01]  /*03e0*/  @!P0 LDC R15, c[0x0][0x438] ;  /* 0x00010e00ff0f8b82 */ /* 0x000ea20000000800 */
[----:B---3--:R-:W-:Y:S01]  /*03f0*/  ISETP.GT.AND P1, PT, R200, R65, PT ;  /* 0x00000041c800720c */ /* 0x008fe20003f24270 */
[----:B-1----:R-:W-:-:S12]  /*0400*/  @!P0 BRA `(.L_x_2533) ;  /* 0x00000000000c8947 */ /* 0x002fd80003800000 */
[----:B------:R-:W2:Y:S02]  /*0410*/  @P2 LDG.E R2, desc[UR6][R16.64+0x4] ;  /* 0x0000040610022981 */ /* 0x000ea4000c1e1900 */
[----:B--2--5:R-:W-:-:S06]  /*0420*/  @P2 IADD3 R15, PT, PT, R2, -R9, RZ ;  /* 0x80000009020f2210 */ /* 0x024fcc0007ffe0ff */
[----:B------:R1:W5:Y:S02]  /*0430*/  @!P2 LDG.E R15, desc[UR6][R16.64] ;  /* 0x00000006100fa981 */ /* 0x000364000c1e1900 */
.L_x_2533:
[----:B------:R-:W-:Y:S05]  /*0440*/  @!P1 EXIT ;  /* 0x000000000000994d */ /* 0x000fea0003800000 */
[----:B------:R-:W3:Y:S01]  /*0450*/  LDC R6, c[0x0][0x374] ;  /* 0x0000dd00ff067b82 */ /* 0x000ee20000000800 */
[--C-:B--2--5:R-:W-:Y:S01]  /*0460*/  IMAD.IADD R74, R15, 0x1, -R8.reuse ;  /* 0x000000010f4a7824 */ /* 0x124fe200078e0a08 */
[----:B------:R-:W2:Y:S01]  /*0470*/  S2R R66, SR_TID.X ;  /* 0x0000000000427919 */ /* 0x000ea20000002100 */
[----:B------:R-:W-:-:S05]  /*0480*/  @P3 IMAD.IADD R62, R13, 0x1, -R8 ;  /* 0x000000010d3e3824 */ /* 0x000fca00078e0a08 */
[----:B------:R-:W4:Y:S08]  /*0490*/  LDC R2, c[0x0][0x438] ;  /* 0x00010e00ff027b82 */ /* 0x000f300000000800 */
[----:B------:R-:W1:Y:S01]  /*04a0*/  LDC R63, c[0x0][0x504] ;  /* 0x00014100ff3f7b82 */ /* 0x000e620000000800 */
[----:B---3--:R-:W-:-:S04]  /*04b0*/  IABS R4, R6 ;  /* 0x0000000600047213 */ /* 0x008fc80000000000 */
[----:B------:R-:W3:Y:S01]  /*04c0*/  I2F.RP R10, R4 ;  /* 0x00000004000a7306 */ /* 0x000ee20000209400 */
[----:B----4-:R-:W-:-:S05]  /*04d0*/  VIADD R2, R2, 0x3f ;  /* 0x0000003f02027836 */ /* 0x010fca0000000000 */
[----:B------:R-:W-:Y:S01]  /*04e0*/  SHF.R.S32.HI R19, RZ, 0x1f, R2 ;  /* 0x0000001fff137819 */ /* 0x000fe20000011402 */
[----:B-1----:R-:W-:-:S03]  /*04f0*/  IMAD.IADD R63, R200, 0x1, R63 ;  /* 0x00000001c83f7824 */ /* 0x002fc600078e023f */
[----:B------:R-:W-:Y:S01]  /*0500*/  LEA.HI R19, R19, R2, RZ, 0x6 ;  /* 0x0000000213137211 */ /* 0x000fe200078f30ff */
[----:B------:R-:W-:Y:S01]  /*0510*/  IMAD.MOV.U32 R2, RZ, RZ, RZ ;  /* 0x000000ffff027224 */ /* 0x000fe200078e00ff */
[----:B---3--:R-:W1:Y:S02]  /*0520*/  MUFU.RCP R3, R10 ;  /* 0x0000000a00037308 */ /* 0x008e640000001000 */
[----:B------:R-:W-:-:S05]  /*0530*/  LEA.HI.SX32 R19, R19, R6, 0x1a ;  /* 0x0000000613137211 */ /* 0x000fca00078fd2ff */
[----:B------:R-:W-:-:S05]  /*0540*/  VIADD R19, R19, 0xffffffff ;  /* 0xffffffff13137836 */ /* 0x000fca0000000000 */
[----:B------:R-:W-:Y:S02]  /*0550*/  IABS R21, R19 ;  /* 0x0000001300157213 */ /* 0x000fe40000000000 */
[-C--:B------:R-:W-:Y:S01]  /*0560*/  LOP3.LUT R19, R19, R6.reuse, RZ, 0x3c, !PT ;  /* 0x0000000613137212 */ /* 0x080fe200078e3cff */
[----:B-1----:R-:W-:Y:S01]  /*0570*/  VIADD R3, R3, 0xffffffe ;  /* 0x0ffffffe03037836 */ /* 0x002fe20000000000 */
[----:B------:R-:W-:Y:S02]  /*0580*/  IABS R10, R6 ;  /* 0x00000006000a7213 */ /* 0x000fe40000000000 */
[----:B------:R-:W-:-:S03]  /*0590*/  ISETP.GE.AND P0, PT, R19, RZ, PT ;  /* 0x000000ff1300720c */ /* 0x000fc60003f06270 */
[----:B------:R-:W1:Y:S01]  /*05a0*/  F2I.FTZ.U32.TRUNC.NTZ R3, R3 ;  /* 0x0000000300037305 */ /* 0x000e62000021f000 */
[----:B------:R-:W-:Y:S02]  /*05b0*/  IMAD.MOV R10, RZ, RZ, -R10 ;  /* 0x000000ffff0a7224 */ /* 0x000fe400078e0a0a */
[----:B-1----:R-:W-:-:S04]  /*05c0*/  IMAD.MOV R17, RZ, RZ, -R3 ;  /* 0x000000ffff117224 */ /* 0x002fc800078e0a03 */
[----:B------:R-:W-:-:S04]  /*05d0*/  IMAD R14, R17, R4, RZ ;  /* 0x00000004110e7224 */ /* 0x000fc800078e02ff */
[----:B------:R-:W-:Y:S02]  /*05e0*/  IMAD.HI.U32 R14, R3, R14, R2 ;  /* 0x0000000e030e7227 */ /* 0x000fe400078e0002 */
[----:B------:R-:W1:Y:S04]  /*05f0*/  @!P3 LDC.64 R2, c[0x0][0x488] ;  /* 0x00012200ff02bb82 */ /* 0x000e680000000a00 */
[----:B------:R-:W-:-:S04]  /*0600*/  IMAD.HI.U32 R17, R14, R21, RZ ;  /* 0x000000150e117227 */ /* 0x000fc800078e00ff */
[----:B------:R-:W-:Y:S02]  /*0610*/  IMAD R21, R17, R10, R21 ;  /* 0x0000000a11157224 */ /* 0x000fe400078e0215 */
[----:B------:R-:W3:Y:S03]  /*0620*/  @!P3 LDC R10, c[0x0][0x43c] ;  /* 0x00010f00ff0abb82 */ /* 0x000ee60000000800 */
[----:B------:R-:W-:Y:S02]  /*0630*/  ISETP.GT.U32.AND P1, PT, R4, R21, PT ;  /* 0x000000150400720c */ /* 0x000fe40003f24070 */
[----:B-1----:R-:W-:-:S11]  /*0640*/  @!P3 ISETP.NE.U32.AND P2, PT, R2, RZ, PT ;  /* 0x000000ff0200b20c */ /* 0x002fd60003f45070 */
[----:B------:R-:W-:Y:S01]  /*0650*/  @!P1 IMAD.IADD R21, R21, 0x1, -R4 ;  /* 0x0000000115159824 */ /* 0x000fe200078e0a04 */
[----:B------:R-:W1:Y:S01]  /*0660*/  S2R R2, SR_CTAID.Y ;  /* 0x0000000000027919 */ /* 0x000e620000002600 */
[----:B------:R-:W-:Y:S01]  /*0670*/  @!P3 ISETP.NE.AND.EX P2, PT, R3, RZ, PT, P2 ;  /* 0x000000ff0300b20c */ /* 0x000fe20003f45320 */
[----:B------:R-:W-:Y:S01]  /*0680*/  @!P1 VIADD R17, R17, 0x1 ;  /* 0x0000000111119836 */ /* 0x000fe20000000000 */
[----:B------:R-:W-:Y:S02]  /*0690*/  ISETP.NE.AND P1, PT, R6, RZ, PT ;  /* 0x000000ff0600720c */ /* 0x000fe40003f25270 */
[----:B------:R-:W-:Y:S02]  /*06a0*/  ISETP.GE.U32.AND P5, PT, R21, R4, PT ;  /* 0x000000041500720c */ /* 0x000fe40003fa6070 */
[----:B------:R-:W4:Y:S01]  /*06b0*/  LDC R4, c[0x0][0x508] ;  /* 0x00014200ff047b82 */ /* 0x000f220000000800 */
[----:B---3--:R-:W-:-:S05]  /*06c0*/  @!P3 SEL R3, R10, RZ, P2 ;  /* 0x000000ff0a03b207 */ /* 0x008fca0001000000 */
[----:B------:R-:W-:-:S04]  /*06d0*/  @!P3 IMAD.IADD R62, R74, 0x1, R3 ;  /* 0x000000014a3eb824 */ /* 0x000fc800078e0203 */
[----:B------:R-:W-:Y:S01]  /*06e0*/  VIADD R3, R62, 0x3f ;  /* 0x0000003f3e037836 */ /* 0x000fe20000000000 */
[----:B------:R-:W-:Y:S01]  /*06f0*/  IADD3 R13, PT, PT, -R63, R65, R62 ;  /* 0x000000413f0d7210 */ /* 0x000fe20007ffe13e */
[----:B------:R-:W-:-:S03]  /*0700*/  @P5 VIADD R17, R17, 0x1 ;  /* 0x0000000111115836 */ /* 0x000fc60000000000 */
[----:B------:R-:W-:Y:S01]  /*0710*/  IADD3 R15, PT, PT, R3, R65, -R200 ;  /* 0x00000041030f7210 */ /* 0x000fe20007ffe8c8 */
[----:B------:R-:W-:Y:S01]  /*0720*/  @!P0 IMAD.MOV R17, RZ, RZ, -R17 ;  /* 0x000000ffff118224 */ /* 0x000fe200078e0a11 */
[----:B------:R-:W-:Y:S02]  /*0730*/  @!P1 LOP3.LUT R17, RZ, R6, RZ, 0x33, !PT ;  /* 0x00000006ff119212 */ /* 0x000fe400078e33ff */
[----:B------:R-:W-:Y:S02]  /*0740*/  SHF.R.S32.HI R6, RZ, 0x1f, R3 ;  /* 0x0000001fff067819 */ /* 0x000fe40000011403 */
[----:B------:R-:W-:Y:S02]  /*0750*/  SHF.R.S32.HI R10, RZ, 0x1f, R13 ;  /* 0x0000001fff0a7819 */ /* 0x000fe4000001140d */
[----:B------:R-:W-:Y:S02]  /*0760*/  LEA.HI R6, R6, R3, RZ, 0x6 ;  /* 0x0000000306067211 */ /* 0x000fe400078f30ff */
[----:B----4-:R-:W-:Y:S01]  /*0770*/  IADD3 R4, PT, PT, R15, 0x40, R4 ;  /* 0x000000400f047810 */ /* 0x010fe20007ffe004 */
[----:B-1----:R-:W-:Y:S01]  /*0780*/  IMAD R15, R17, R2, RZ ;  /* 0x00000002110f7224 */ /* 0x002fe200078e02ff */
[----:B------:R-:W-:-:S02]  /*0790*/  SHF.R.S32.HI R6, RZ, 0x6, R6 ;  /* 0x00000006ff067819 */ /* 0x000fc40000011406 */
[----:B------:R-:W-:Y:S02]  /*07a0*/  SHF.R.S32.HI R3, RZ, 0x1f, R4 ;  /* 0x0000001fff037819 */ /* 0x000fe40000011404 */
[----:B------:R-:W-:Y:S02]  /*07b0*/  LEA.HI R10, R10, R13, RZ, 0x6 ;  /* 0x0000000d0a0a7211 */ /* 0x000fe400078f30ff */
[----:B------:R-:W-:Y:S02]  /*07c0*/  LEA.HI R3, R3, R4, RZ, 0x6 ;  /* 0x0000000403037211 */ /* 0x000fe400078f30ff */
[----:B------:R-:W-:Y:S02]  /*07d0*/  VIADDMNMX R6, R15, R17, R6, PT ;  /* 0x000000110f067246 */ /* 0x000fe40003800106 */
[----:B------:R-:W-:Y:S02]  /*07e0*/  SHF.R.S32.HI R10, RZ, 0x6, R10 ;  /* 0x00000006ff0a7819 */ /* 0x000fe4000001140a */
[----:B------:R-:W-:-:S02]  /*07f0*/  SHF.R.S32.HI R3, RZ, 0x6, R3 ;  /* 0x00000006ff037819 */ /* 0x000fc40000011403 */
[----:B------:R-:W-:Y:S01]  /*0800*/  VIMNMX R194, PT, PT, R15, R10, !PT ;  /* 0x0000000a0fc27248 */ /* 0x000fe20007fe0100 */
[----:B------:R-:W-:Y:S01]  /*0810*/  IMAD.MOV R10, RZ, RZ, -R201 ;  /* 0x000000ffff0a7224 */ /* 0x000fe200078e0ac9 */
[----:B------:R-:W-:-:S03]  /*0820*/  VIMNMX R135, PT, PT, R6, R3, PT ;  /* 0x0000000306877248 */ /* 0x000fc60003fe0100 */
[----:B------:R-:W-:Y:S01]  /*0830*/  IMAD R10, R7, R10, UR10 ;  /* 0x0000000a070a7e24 */ /* 0x000fe2000f8e020a */
        /* <DEDUP_REMOVED lines=17> */
[----:B------:R-:W-:Y:S02]  /*0950*/  IADD3 R12, PT, PT, R66, 0x20, RZ ;  /* 0x00000020420c7810 */ /* 0x000fe40007ffe0ff */
[C---:B------:R-:W-:Y:S02]  /*0960*/  LOP3.LUT R15, R17.reuse, 0x40, RZ, 0xfc, !PT ;  /* 0x00000040110f7812 */ /* 0x040fe400078efcff */
[----:B------:R-:W-:Y:S01]  /*0970*/  LOP3.LUT R13, R17, 0x80, RZ, 0xfc, !PT ;  /* 0x00000080110d7812 */ /* 0x000fe200078efcff */
[----:B-1----:R-:W-:-:S04]  /*0980*/  IMAD R4, R2, R4, R201 ;  /* 0x0000000402047224 */ /* 0x002fc800078e02c9 */
[----:B------:R-:W-:-:S04]  /*0990*/  IMAD R10, R4, R7, R10 ;  /* 0x00000007040a7224 */ /* 0x000fc800078e020a */
        /* <DEDUP_REMOVED lines=15> */
.L_x_2536:
[----:B------:R-:W-:Y:S05]  /*0a90*/  BSYNC.RECONVERGENT B0 ;  /* 0x0000000000007941 */ /* 0x000fea0003800200 */
.L_x_2535:
        /* <DEDUP_REMOVED lines=20> */
.L_x_2538:
[----:B------:R-:W-:Y:S05]  /*0be0*/  BSYNC.RECONVERGENT B0 ;  /* 0x0000000000007941 */ /* 0x000fea0003800200 */
.L_x_2537:
        /* <DEDUP_REMOVED lines=20> */
.L_x_2540:
[----:B------:R-:W-:Y:S05]  /*0d30*/  BSYNC.RECONVERGENT B0 ;  /* 0x0000000000007941 */ /* 0x000fea0003800200 */
.L_x_2539:
        /* <DEDUP_REMOVED lines=20> */
.L_x_2542:
[----:B------:R-:W-:Y:S05]  /*0e80*/  BSYNC.RECONVERGENT B0 ;  /* 0x0000000000007941 */ /* 0x000fea0003800200 */
.L_x_2541:
        /* <DEDUP_REMOVED lines=19> */
.L_x_2544:
[----:B------:R-:W-:Y:S05]  /*0fc0*/  BSYNC.RECONVERGENT B0 ;  /* 0x0000000000007941 */ /* 0x000fea0003800200 */
.L_x_2543:
        /* <DEDUP_REMOVED lines=18> */
.L_x_2546:
[----:B------:R-:W-:Y:S05]  /*10f0*/  BSYNC.RECONVERGENT B0 ;  /* 0x0000000000007941 */ /* 0x000fea0003800200 */
.L_x_2545:
        /* <DEDUP_REMOVED lines=18> */
.L_x_2548:
[----:B------:R-:W-:Y:S05]  /*1220*/  BSYNC.RECONVERGENT B0 ;  /* 0x0000000000007941 */ /* 0x000fea0003800200 */
.L_x_2547:
        /* <DEDUP_REMOVED lines=18> */
.L_x_2550:
[----:B------:R-:W-:Y:S05]  /*1350*/  BSYNC.RECONVERGENT B0 ;  /* 0x0000000000007941 */ /* 0x000fea0003800200 */
.L_x_2549:
        /* <DEDUP_REMOVED lines=32> */
.L_x_2534:
        /* <DEDUP_REMOVED lines=11> */
.L_x_2551:
[----:B------:R-:W-:Y:S05]  /*1610*/  BRA.U !UP0, `(.L_x_2552) ;  /* 0x0000000508947547 */ /* 0x000fea000b800000 */
[----:B-----5:R-:W1:Y:S01]  /*1620*/  LDC R7, c[0x0][0x4f0] ;  /* 0x00013c00ff077b82 */ /* 0x020e620000000800 */
[----:B------:R-:W-:Y:S01]  /*1630*/  LEA R6, R135, 0xffffffc0, 0x6 ;  /* 0xffffffc087067811 */ /* 0x000fe200078e30ff */
[----:B------:R-:W2:Y:S03]  /*1640*/  LDCU.64 UR4, c[0x0][0x4e8] ;  /* 0x00009d00ff0477ac */ /* 0x000ea60008000a00 */
[----:B------:R-:W-:Y:S01]  /*1650*/  IABS R0, R6 ;  /* 0x0000000600007213 */ /* 0x000fe20000000000 */
[----:B------:R-:W3:Y:S01]  /*1660*/  LDCU.64 UR8, c[0x0][0x3a0] ;  /* 0x00007400ff0877ac */ /* 0x000ee20008000a00 */
        /* <DEDUP_REMOVED lines=18> */
[----:B------:R-:W-:Y:S01]  /*1790*/  ISETP.GE.U32.AND P0, PT, R0, R3, PT ;  /* 0x000000030000720c */ /* 0x000fe20003f06070 */
[----:B--2---:R-:W-:Y:S01]  /*17a0*/  IMAD.WIDE.U32 R2, R201, UR4, RZ ;  /* 0x00000004c9027c25 */ /* 0x004fe2000f8e00ff */
[----:B------:R-:W-:-:S03]  /*17b0*/  LOP3.LUT R0, R6, R7, RZ, 0x3c, !PT ;  /* 0x0000000706007212 */ /* 0x000fc600078e3cff */
[----:B------:R-:W-:Y:S01]  /*17c0*/  IMAD R203, R201, UR5, R3 ;  /* 0x00000005c9cb7c24 */ /* 0x000fe2000f8e0203 */
[----:B------:R-:W-:Y:S01]  /*17d0*/  ISETP.GE.AND P1, PT, R0, RZ, PT ;  /* 0x000000ff0000720c */ /* 0x000fe20003f26270 */
[----:B------:R-:W1:Y:S01]  /*17e0*/  LDC R3, c[0x0][0x3e8] ;  /* 0x0000fa00ff037b82 */ /* 0x000e620000000800 */
[----:B------:R-:W2:Y:S05]  /*17f0*/  LDCU.64 UR4, c[0x0][0x3a8] ;  /* 0x00007500ff0477ac */ /* 0x000eaa0008000a00 */
[----:B------:R-:W-:Y:S01]  /*1800*/  @P0 VIADD R5, R5, 0x1 ;  /* 0x0000000105050836 */ /* 0x000fe20000000000 */
[----:B------:R-:W-:-:S04]  /*1810*/  LEA R202, P0, R2, UR12, 0x2 ;  /* 0x0000000c02ca7c11 */ /* 0x000fc8000f8010ff */
[----:B------:R-:W-:Y:S02]  /*1820*/  LEA.HI.X R203, R2, UR13, R203, 0x2, P0 ;  /* 0x0000000d02cb7c11 */ /* 0x000fe400080f14cb */
[----:B------:R-:W-:Y:S02]  /*1830*/  @!P1 IADD3 R5, PT, PT, -R5, RZ, RZ ;  /* 0x000000ff05059210 */ /* 0x000fe40007ffe1ff */
[----:B------:R-:W-:-:S05]  /*1840*/  @!P2 LOP3.LUT R5, RZ, R7, RZ, 0x33, !PT ;  /* 0x00000007ff05a212 */ /* 0x000fca00078e33ff */
[----:B------:R-:W-:-:S05]  /*1850*/  IMAD.WIDE R16, R5, 0x4, R202 ;  /* 0x0000000405107825 */ /* 0x000fca00078e02ca */
[----:B------:R-:W3:Y:S01]  /*1860*/  LDG.E R8, desc[UR6][R16.64] ;  /* 0x0000000610087981 */ /* 0x000ee2000c1e1900 */
[----:B-1----:R-:W-:Y:S02]  /*1870*/  IABS R2, R3 ;  /* 0x0000000300027213 */ /* 0x002fe40000000000 */
[----:B------:R-:W-:Y:S02]  /*1880*/  IADD3 R5, PT, PT, -R5, RZ, RZ ;  /* 0x000000ff05057210 */ /* 0x000fe40007ffe1ff */
[----:B------:R-:W1:Y:S03]  /*1890*/  I2F.RP R9, R2 ;  /* 0x0000000200097306 */ /* 0x000e660000209400 */
[----:B------:R-:W-:Y:S02]  /*18a0*/  IMAD R6, R7, R5, R6 ;  /* 0x0000000507067224 */ /* 0x000fe400078e0206 */
[----:B----4-:R-:W-:-:S03]  /*18b0*/  IMAD.U32 R5, RZ, RZ, UR15 ;  /* 0x0000000fff057e24 */ /* 0x010fc6000f8e00ff */
[----:B------:R-:W-:Y:S01]  /*18c0*/  SHF.R.S32.HI R7, RZ, 0x1f, R6 ;  /* 0x0000001fff077819 */ /* 0x000fe20000011406 */
[----:B-1----:R-:W1:Y:S02]  /*18d0*/  MUFU.RCP R14, R9 ;  /* 0x00000009000e7308 */ /* 0x002e640000001000 */
[----:B-1----:R-:W-:-:S06]  /*18e0*/  VIADD R14, R14, 0xffffffe ;  /* 0x0ffffffe0e0e7836 */ /* 0x002fcc0000000000 */
        /* <DEDUP_REMOVED lines=9> */
[----:B------:R-:W-:Y:S01]  /*1980*/  IMAD R13, R2, R9, R4 ;  /* 0x00000009020d7224 */ /* 0x000fe200078e0204 */
[----:B------:R-:W-:-:S04]  /*1990*/  MOV R4, UR14 ;  /* 0x0000000e00047c02 */ /* 0x000fc80008000f00 */
[----:B------:R-:W-:-:S13]  /*19a0*/  ISETP.GT.U32.AND P0, PT, R2, R13, PT ;  /* 0x0000000d0200720c */ /* 0x000fda0003f04070 */
[----:B------:R-:W-:Y:S01]  /*19b0*/  @!P0 IMAD.IADD R13, R13, 0x1, -R2 ;  /* 0x000000010d0d8824 */ /* 0x000fe200078e0a02 */
[----:B------:R-:W-:-:S04]  /*19c0*/  @!P0 IADD3 R0, PT, PT, R0, 0x1, RZ ;  /* 0x0000000100008810 */ /* 0x000fc80007ffe0ff */
[----:B------:R-:W-:Y:S02]  /*19d0*/  ISETP.GE.U32.AND P1, PT, R13, R2, PT ;  /* 0x000000020d00720c */ /* 0x000fe40003f26070 */
[----:B------:R-:W-:-:S04]  /*19e0*/  LOP3.LUT R2, R10, R3, RZ, 0x3c, !PT ;  /* 0x000000030a027212 */ /* 0x000fc800078e3cff */
[----:B------:R-:W-:-:S07]  /*19f0*/  ISETP.GE.AND P0, PT, R2, RZ, PT ;  /* 0x000000ff0200720c */ /* 0x000fce0003f06270 */
[----:B------:R-:W-:Y:S02]  /*1a00*/  @P1 IADD3 R0, PT, PT, R0, 0x1, RZ ;  /* 0x0000000100001810 */ /* 0x000fe40007ffe0ff */
[----:B------:R-:W-:Y:S02]  /*1a10*/  ISETP.NE.AND P1, PT, R3, RZ, PT ;  /* 0x000000ff0300720c */ /* 0x000fe40003f25270 */
[----:B---3--:R-:W-:Y:S01]  /*1a20*/  SHF.R.S32.HI R9, RZ, 0x1f, R8 ;  /* 0x0000001fff097819 */ /* 0x008fe20000011408 */
[----:B------:R-:W-:-:S04]  /*1a30*/  IMAD.WIDE.U32 R16, R8, UR8, RZ ;  /* 0x0000000808107c25 */ /* 0x000fc8000f8e00ff */
[C---:B------:R-:W-:Y:S02]  /*1a40*/  IMAD R13, R9.reuse, UR8, RZ ;  /* 0x00000008090d7c24 */ /* 0x040fe4000f8e02ff */
[----:B--2---:R-:W-:Y:S02]  /*1a50*/  IMAD R9, R9, UR4, RZ ;  /* 0x0000000409097c24 */ /* 0x004fe4000f8e02ff */
[C---:B------:R-:W-:Y:S01]  /*1a60*/  IMAD R18, R8.reuse, UR9, R13 ;  /* 0x0000000908127c24 */ /* 0x040fe2000f8e020d */
[----:B------:R-:W1:Y:S01]  /*1a70*/  LDCU.128 UR8, c[0x0][0x3d0] ;  /* 0x00007a00ff0877ac */ /* 0x000e620008000c00 */
[C---:B------:R-:W-:Y:S02]  /*1a80*/  IMAD R14, R8.reuse, UR5, R9 ;  /* 0x00000005080e7c24 */ /* 0x040fe4000f8e0209 */
[----:B------:R-:W-:Y:S01]  /*1a90*/  IMAD.WIDE.U32 R8, R8, UR4, RZ ;  /* 0x0000000408087c25 */ /* 0x000fe2000f8e00ff */
[----:B------:R-:W2:Y:S03]  /*1aa0*/  LDCU.64 UR4, c[0x0][0x3c0] ;  /* 0x00007800ff0477ac */ /* 0x000ea60008000a00 */
[----:B------:R-:W-:Y:S01]  /*1ab0*/  IMAD.IADD R19, R17, 0x1, R18 ;  /* 0x0000000111137824 */ /* 0x000fe200078e0212 */
[----:B------:R-:W-:Y:S01]  /*1ac0*/  IADD3 R15, PT, PT, R9, R14, RZ ;  /* 0x0000000e090f7210 */ /* 0x000fe20007ffe0ff */
[----:B------:R-:W-:Y:S01]  /*1ad0*/  IMAD.MOV.U32 R18, RZ, RZ, R16 ;  /* 0x000000ffff127224 */ /* 0x000fe200078e0010 */
[----:B------:R-:W-:-:S02]  /*1ae0*/  MOV R9, R0 ;  /* 0x0000000000097202 */ /* 0x000fc40000000f00 */
[----:B------:R-:W-:Y:S01]  /*1af0*/  LOP3.LUT R16, RZ, R3, RZ, 0x33, !PT ;  /* 0x00000003ff107212 */ /* 0x000fe200078e33ff */
[----:B------:R-:W-:Y:S01]  /*1b00*/  IMAD.WIDE.U32 R18, R6, R4, R18 ;  /* 0x0000000406127225 */ /* 0x000fe200078e0012 */
[----:B------:R-:W-:-:S03]  /*1b10*/  MOV R14, R8 ;  /* 0x00000008000e7202 */ /* 0x000fc60000000f00 */
[----:B------:R-:W-:Y:S02]  /*1b20*/  @!P0 IMAD.MOV R9, RZ, RZ, -R9 ;  /* 0x000000ffff098224 */ /* 0x000fe400078e0a09 */
[----:B------:R-:W-:Y:S01]  /*1b30*/  IMAD R8, R7, R4, RZ ;  /* 0x0000000407087224 */ /* 0x000fe200078e02ff */
[----:B--2---:R-:W-:-:S03]  /*1b40*/  MOV R2, UR4 ;  /* 0x0000000400027c02 */ /* 0x004fc60008000f00 */
[----:B------:R-:W-:Y:S01]  /*1b50*/  IMAD R8, R6, R5, R8 ;  /* 0x0000000506087224 */ /* 0x000fe200078e0208 */
[----:B------:R-:W-:Y:S02]  /*1b60*/  MOV R3, UR5 ;  /* 0x0000000500037c02 */ /* 0x000fe40008000f00 */
[----:B------:R-:W-:Y:S01]  /*1b70*/  SEL R9, R16, R9, !P1 ;  /* 0x0000000910097207 */ /* 0x000fe20004800000 */
[----:B------:R-:W-:Y:S01]  /*1b80*/  IMAD R7, R7, R2, RZ ;  /* 0x0000000207077224 */ /* 0x000fe200078e02ff */
[----:B------:R-:W-:Y:S01]  /*1b90*/  IADD3 R19, PT, PT, R19, R8, RZ ;  /* 0x0000000813137210 */ /* 0x000fe20007ffe0ff */
[----:B------:R-:W-:-:S04]  /*1ba0*/  IMAD.WIDE.U32 R14, R6, R2, R14 ;  /* 0x00000002060e7225 */ /* 0x000fc800078e000e */
[----:B------:R-:W-:Y:S01]  /*1bb0*/  IMAD R7, R6, R3, R7 ;  /* 0x0000000306077224 */ /* 0x000fe200078e0207 */
[----:B------:R-:W-:Y:S01]  /*1bc0*/  SHF.R.S32.HI R6, RZ, 0x1f, R9 ;  /* 0x0000001fff067819 */ /* 0x000fe20000011409 */
[----:B-1----:R-:W-:-:S04]  /*1bd0*/  IMAD.WIDE.U32 R18, R9, UR8, R18 ;  /* 0x0000000809127c25 */ /* 0x002fc8000f8e0012 */
[C---:B------:R-:W-:Y:S02]  /*1be0*/  IMAD R8, R6.reuse, UR8, RZ ;  /* 0x0000000806087c24 */ /* 0x040fe4000f8e02ff */
[----:B------:R-:W-:Y:S02]  /*1bf0*/  IMAD.IADD R15, R15, 0x1, R7 ;  /* 0x000000010f0f7824 */ /* 0x000fe400078e0207 */
[----:B------:R-:W-:Y:S02]  /*1c00*/  IMAD R6, R6, UR10, RZ ;  /* 0x0000000a06067c24 */ /* 0x000fe4000f8e02ff */
[C---:B------:R-:W-:Y:S02]  /*1c10*/  IMAD R8, R9.reuse, UR9, R8 ;  /* 0x0000000909087c24 */ /* 0x040fe4000f8e0208 */
[C---:B------:R-:W-:Y:S02]  /*1c20*/  IMAD R6, R9.reuse, UR11, R6 ;  /* 0x0000000b09067c24 */ /* 0x040fe4000f8e0206 */
[----:B------:R-:W-:Y:S01]  /*1c30*/  IMAD.WIDE.U32 R20, R9, UR10, R14 ;  /* 0x0000000a09147c25 */ /* 0x000fe2000f8e000e */
[----:B------:R-:W-:-:S04]  /*1c40*/  IADD3 R8, PT, PT, R19, R8, RZ ;  /* 0x0000000813087210 */ /* 0x000fc80007ffe0ff */
[----:B------:R-:W-:Y:S01]  /*1c50*/  IADD3 R9, PT, PT, R21, R6, RZ ;  /* 0x0000000615097210 */ /* 0x000fe20007ffe0ff */
[----:B------:R-:W-:Y:S06]  /*1c60*/  BRA `(.L_x_2553) ;  /* 0x0000000400707947 */ /* 0x000fec0003800000 */
.L_x_2552:
        /* <DEDUP_REMOVED lines=15> */
.L_x_2554:
[----:B------:R-:W2:Y:S01]  /*1d60*/  LDC.64 R4, c[0x0][0x3b8] ;  /* 0x0000ee00ff047b82 */ /* 0x000ea20000000a00 */
[----:B-1----:R-:W-:-:S05]  /*1d70*/  IADD3 R2, PT, PT, R8, R9, RZ ;  /* 0x0000000908027210 */ /* 0x002fca0007ffe0ff */
[C---:B--2---:R-:W-:Y:S02]  /*1d80*/  IMAD R21, R2.reuse, R5, RZ ;  /* 0x0000000502157224 */ /* 0x044fe400078e02ff */
[----:B------:R-:W-:-:S05]  /*1d90*/  IMAD.WIDE.U32 R2, R2, R4, RZ ;  /* 0x0000000402027225 */ /* 0x000fca00078e00ff */
[----:B------:R-:W-:Y:S02]  /*1da0*/  IADD3 R21, PT, PT, R3, R21, RZ ;  /* 0x0000001503157210 */ /* 0x000fe40007ffe0ff */
[----:B------:R-:W-:Y:S02]  /*1db0*/  MOV R20, R2 ;  /* 0x0000000200147202 */ /* 0x000fe40000000f00 */
.L_x_2555:
        /* <DEDUP_REMOVED lines=14> */
.L_x_2556:
[----:B------:R-:W1:Y:S01]  /*1ea0*/  LDC.64 R2, c[0x0][0x3c0] ;  /* 0x0000f000ff027b82 */ /* 0x000e620000000a00 */
[----:B------:R-:W-:-:S05]  /*1eb0*/  IADD3 R8, PT, PT, R8, R9, RZ ;  /* 0x0000000908087210 */ /* 0x000fca0007ffe0ff */
[C---:B-1----:R-:W-:Y:S02]  /*1ec0*/  IMAD R23, R8.reuse, R3, RZ ;  /* 0x0000000308177224 */ /* 0x042fe400078e02ff */
[----:B------:R-:W-:-:S05]  /*1ed0*/  IMAD.WIDE.U32 R8, R8, R2, RZ ;  /* 0x0000000208087225 */ /* 0x000fca00078e00ff */
[----:B------:R-:W-:Y:S02]  /*1ee0*/  IADD3 R23, PT, PT, R9, R23, RZ ;  /* 0x0000001709177210 */ /* 0x000fe40007ffe0ff */
[----:B------:R-:W-:-:S07]  /*1ef0*/  MOV R22, R8 ;  /* 0x0000000800167202 */ /* 0x000fce0000000f00 */
.L_x_2557:
[----:B------:R-:W1:Y:S01]  /*1f00*/  LDC R19, c[0x0][0x3e8] ;  /* 0x0000fa00ff137b82 */ /* 0x000e620000000800 */
[----:B------:R-:W-:Y:S02]  /*1f10*/  MOV R8, RZ ;  /* 0x000000ff00087202 */ /* 0x000fe40000000f00 */
[----:B------:R-:W-:Y:S02]  /*1f20*/  CS2R R202, SRZ ;  /* 0x0000000000ca7805 */ /* 0x000fe4000001ff00 */
[-C--:B-1----:R-:W-:Y:S02]  /*1f30*/  IABS R6, R19.reuse ;  /* 0x0000001300067213 */ /* 0x082fe40000000000 */
[----:B------:R-:W-:Y:S02]  /*1f40*/  LOP3.LUT R16, RZ, R19, RZ, 0x33, !PT ;  /* 0x00000013ff107212 */ /* 0x000fe400078e33ff */
[----:B------:R-:W1:Y:S08]  /*1f50*/  I2F.RP R13, R6 ;  /* 0x00000006000d7306 */ /* 0x000e700000209400 */
[----:B-1----:R-:W1:Y:S02]  /*1f60*/  MUFU.RCP R9, R13 ;  /* 0x0000000d00097308 */ /* 0x002e640000001000 */
[----:B-1----:R-:W-:-:S02]  /*1f70*/  IADD3 R9, PT, PT, R9, 0xffffffe, RZ ;  /* 0x0ffffffe09097810 */ /* 0x002fc40007ffe0ff */
[----:B------:R-:W-:-:S04]  /*1f80*/  LEA R13, R135, 0xffffffc0, 0x6 ;  /* 0xffffffc0870d7811 */ /* 0x000fc800078e30ff */
[----:B------:R-:W1:Y:S01]  /*1f90*/  F2I.FTZ.U32.TRUNC.NTZ R9, R9 ;  /* 0x0000000900097305 */ /* 0x000e62000021f000 */
[----:B------:R-:W-:Y:S01]  /*1fa0*/  SHF.R.S32.HI R15, RZ, 0x1f, R13 ;  /* 0x0000001fff0f7819 */ /* 0x000fe2000001140d */
[----:B------:R-:W-:-:S04]  /*1fb0*/  IMAD.WIDE.U32 R22, R13, R2, R22 ;  /* 0x000000020d167225 */ /* 0x000fc800078e0016 */
[C---:B------:R-:W-:Y:S02]  /*1fc0*/  IMAD R14, R15.reuse, R2, RZ ;  /* 0x000000020f0e7224 */ /* 0x040fe400078e02ff */
[-C--:B------:R-:W-:Y:S02]  /*1fd0*/  IMAD R18, R15, R4.reuse, RZ ;  /* 0x000000040f127224 */ /* 0x080fe400078e02ff */
[----:B------:R-:W-:-:S04]  /*1fe0*/  IMAD.WIDE.U32 R20, R13, R4, R20 ;  /* 0x000000040d147225 */ /* 0x000fc800078e0014 */
[C---:B------:R-:W-:Y:S02]  /*1ff0*/  IMAD R15, R13.reuse, R3, R14 ;  /* 0x000000030d0f7224 */ /* 0x040fe400078e020e */
[----:B-1----:R-:W-:Y:S02]  /*2000*/  IMAD.MOV R0, RZ, RZ, -R9 ;  /* 0x000000ffff007224 */ /* 0x002fe400078e0a09 */
[----:B------:R-:W-:Y:S02]  /*2010*/  IMAD R18, R13, R5, R18 ;  /* 0x000000050d127224 */ /* 0x000fe400078e0212 */
[----:B-----5:R-:W-:Y:S01]  /*2020*/  IMAD R7, R0, R6, RZ ;  /* 0x0000000600077224 */ /* 0x020fe200078e02ff */
[----:B------:R-:W-:Y:S01]  /*2030*/  IABS R0, R10 ;  /* 0x0000000a00007213 */ /* 0x000fe20000000000 */
[----:B------:R-:W-:Y:S01]  /*2040*/  IMAD.IADD R23, R23, 0x1, R15 ;  /* 0x0000000117177824 */ /* 0x000fe200078e020f */
[----:B------:R-:W-:Y:S01]  /*2050*/  IADD3 R21, PT, PT, R21, R18, RZ ;  /* 0x0000001215157210 */ /* 0x000fe20007ffe0ff */
        /* <DEDUP_REMOVED lines=14> */
[----:B------:R-:W-:-:S04]  /*2140*/  ISETP.NE.AND P1, PT, R19, RZ, PT ;  /* 0x000000ff1300720c */ /* 0x000fc80003f25270 */
[----:B------:R-:W-:-:S04]  /*2150*/  MOV R17, R0 ;  /* 0x0000000000117202 */ /* 0x000fc80000000f00 */
[----:B------:R-:W-:-:S04]  /*2160*/  @!P0 IADD3 R17, PT, PT, -R17, RZ, RZ ;  /* 0x000000ff11118210 */ /* 0x000fc80007ffe1ff */
[----:B------:R-:W-:-:S04]  /*2170*/  SEL R13, R16, R17, !P1 ;  /* 0x00000011100d7207 */ /* 0x000fc80004800000 */
[----:B------:R-:W-:Y:S01]  /*2180*/  SHF.R.S32.HI R15, RZ, 0x1f, R13 ;  /* 0x0000001fff0f7819 */ /* 0x000fe2000001140d */
[----:B-1----:R-:W-:-:S04]  /*2190*/  IMAD.WIDE.U32 R22, R13, R8, R22 ;  /* 0x000000080d167225 */ /* 0x002fc800078e0016 */
[C---:B------:R-:W-:Y:S02]  /*21a0*/  IMAD R14, R15.reuse, R8, RZ ;  /* 0x000000080f0e7224 */ /* 0x040fe400078e02ff */
[-C--:B--2---:R-:W-:Y:S02]  /*21b0*/  IMAD R18, R15, R6.reuse, RZ ;  /* 0x000000060f127224 */ /* 0x084fe400078e02ff */
[C---:B------:R-:W-:Y:S02]  /*21c0*/  IMAD R9, R13.reuse, R9, R14 ;  /* 0x000000090d097224 */ /* 0x040fe400078e020e */
[----:B------:R-:W-:Y:S01]  /*21d0*/  IMAD.WIDE.U32 R14, R13, R6, R20 ;  /* 0x000000060d0e7225 */ /* 0x000fe200078e0014 */
[----:B------:R-:W-:-:S03]  /*21e0*/  MOV R20, R22 ;  /* 0x0000001600147202 */ /* 0x000fc60000000f00 */
[----:B------:R-:W-:Y:S01]  /*21f0*/  IMAD R7, R13, R7, R18 ;  /* 0x000000070d077224 */ /* 0x000fe200078e0212 */
[----:B------:R-:W-:Y:S01]  /*2200*/  MOV R18, R14 ;  /* 0x0000000e00127202 */ /* 0x000fe20000000f00 */
[----:B------:R-:W-:-:S03]  /*2210*/  IMAD.IADD R9, R23, 0x1, R9 ;  /* 0x0000000117097824 */ /* 0x000fc600078e0209 */
[----:B------:R-:W-:-:S07]  /*2220*/  IADD3 R8, PT, PT, R15, R7, RZ ;  /* 0x000000070f087210 */ /* 0x000fce0007ffe0ff */
.L_x_2553:
[----:B------:R-:W-:Y:S01]  /*2230*/  IMAD.MOV.U32 R50, RZ, RZ, RZ ;  /* 0x000000ffff327224 */ /* 0x000fe200078e00ff */
[----:B------:R-:W-:Y:S01]  /*2240*/  ISETP.NE.AND P2, PT, R12, -0x1, PT ;  /* 0xffffffff0c00780c */ /* 0x000fe20003f45270 */
[----:B------:R-:W1:Y:S01]  /*2250*/  LDC.64 R114, c[0x0][0x3b0] ;  /* 0x0000ec00ff727b82 */ /* 0x000e620000000a00 */
[----:B------:R-:W-:Y:S01]  /*2260*/  IMAD.SHL.U32 R110, R66, 0x8, RZ ;  /* 0x00000008426e7824 */ /* 0x000fe200078e00ff */
[--C-:B------:R-:W-:Y:S01]  /*2270*/  SHF.R.U32.HI R116, RZ, 0x3, R66.reuse ;  /* 0x00000003ff747819 */ /* 0x100fe20000011642 */
[----:B------:R-:W2:Y:S01]  /*2280*/  LDCU.64 UR4, c[0x0][0x390] ;  /* 0x00007200ff0477ac */ /* 0x000ea20008000a00 */
[----:B------:R3:W5:Y:S01]  /*2290*/  @P4 LDG.E R50, desc[UR6][R118.64] ;  /* 0x0000000676324981 */ /* 0x000762000c1e1900 */
[----:B------:R-:W-:Y:S01]  /*22a0*/  SHF.L.U64.HI R68, R2, 0x4, R3 ;  /* 0x0000000402447819 */ /* 0x000fe20000010203 */
[----:B------:R-:W-:Y:S01]  /*22b0*/  IMAD.MOV.U32 R117, RZ, RZ, RZ ;  /* 0x000000ffff757224 */ /* 0x000fe200078e00ff */
[----:B------:R-:W4:Y:S01]  /*22c0*/  LDCU.64 UR10, c[0x0][0x3c8] ;  /* 0x00007900ff0a77ac */ /* 0x000f220008000a00 */
[C---:B------:R-:W-:Y:S01]  /*22d0*/  IMAD.SHL.U32 R107, R66.reuse, 0x4, RZ ;  /* 0x00000004426b7824 */ /* 0x040fe200078e00ff */
[----:B------:R-:W-:Y:S01]  /*22e0*/  SHF.R.U32.HI R64, RZ, 0x1, R66 ;  /* 0x00000001ff407819 */ /* 0x000fe20000011642 */
[----:B------:R-:W-:Y:S01]  /*22f0*/  IMAD.WIDE.U32 R22, R11, 0x40, R116 ;  /* 0x000000400b167825 */ /* 0x000fe200078e0074 */
[----:B------:R-:W3:Y:S01]  /*2300*/  LDCU.64 UR8, c[0x0][0x388] ;  /* 0x00007100ff0877ac */ /* 0x000ee20008000a00 */
[----:B------:R-:W2:Y:S01]  /*2310*/  @!P2 LDC.64 R6, c[0x0][0x398] ;  /* 0x0000e600ff06ab82 */ /* 0x000ea20000000a00 */
[----:B------:R-:W-:Y:S01]  /*2320*/  SHF.R.S32.HI R11, RZ, 0x1f, R10 ;  /* 0x0000001fff0b7819 */ /* 0x000fe2000001140a */
[----:B------:R-:W-:Y:S01]  /*2330*/  IMAD.SHL.U32 R71, R66, 0x40, RZ ;  /* 0x0000004042477824 */ /* 0x000fe200078e00ff */
[----:B------:R-:W-:Y:S01]  /*2340*/  LOP3.LUT R107, R107, 0x1c, RZ, 0xc0, !PT ;  /* 0x0000001c6b6b7812 */ /* 0x000fe200078ec0ff */
[----:B------:R-:W-:Y:S01]  /*2350*/  VIADD R61, R135, 0xffffffff ;  /* 0xffffffff873d7836 */ /* 0x000fe20000000000 */
[C---:B------:R-:W-:Y:S01]  /*2360*/  SHF.L.U64.HI R60, R4.reuse, 0x4, R5 ;  /* 0x00000004043c7819 */ /* 0x040fe20000010205 */
[----:B------:R-:W-:Y:S01]  /*2370*/  IMAD.SHL.U32 R49, R4, 0x10, RZ ;  /* 0x0000001004317824 */ /* 0x000fe200078e00ff */
[----:B------:R-:W-:-:S02]  /*2380*/  LOP3.LUT R71, R71, 0x1c0, RZ, 0xc0, !PT ;  /* 0x000001c047477812 */ /* 0x000fc400078ec0ff */
[----:B------:R-:W-:Y:S02]  /*2390*/  SHF.L.U32 R67, R2, 0x4, RZ ;  /* 0x0000000402437819 */ /* 0x000fe400000006ff */
[----:B------:R-:W-:Y:S01]  /*23a0*/  LOP3.LUT R71, R71, 0x38, R110, 0xf8, !PT ;  /* 0x0000003847477812 */ /* 0x000fe200078ef86e */
[----:B-1----:R-:W-:Y:S01]  /*23b0*/  @P2 IMAD.WIDE.U32 R24, R12, R114, RZ ;  /* 0x000000720c182225 */ /* 0x002fe200078e00ff */
[----:B------:R-:W-:Y:S02]  /*23c0*/  SHF.L.U32 R133, R61, 0x6, RZ ;  /* 0x000000063d857819 */ /* 0x000fe400000006ff */
[----:B------:R-:W-:Y:S01]  /*23d0*/  LOP3.LUT R69, R71, 0x8, R64, 0x78, !PT ;  /* 0x0000000847457812 */ /* 0x000fe200078e7840 */
[----:B----4-:R-:W-:Y:S02]  /*23e0*/  IMAD R11, R11, UR10, RZ ;  /* 0x0000000a0b0b7c24 */ /* 0x010fe4000f8e02ff */
[C---:B--2---:R-:W-:Y:S02]  /*23f0*/  @!P2 IMAD.WIDE.U32 R14, R201.reuse, R6, RZ ;  /* 0x00000006c90ea225 */ /* 0x044fe400078e00ff */
[----:B------:R-:W1:Y:S02]  /*2400*/  LDC R6, c[0x0][0x450] ;  /* 0x00011400ff067b82 */ /* 0x000e640000000800 */
[----:B------:R-:W-:Y:S01]  /*2410*/  @!P2 IMAD.MOV.U32 R13, RZ, RZ, R14 ;  /* 0x000000ffff0da224 */ /* 0x000fe200078e000e */
[----:B------:R-:W-:Y:S01]  /*2420*/  LOP3.LUT R14, R110, 0x38, RZ, 0xc0, !PT ;  /* 0x000000386e0e7812 */ /* 0x000fe200078ec0ff */
[----:B------:R-:W-:Y:S01]  /*2430*/  @!P2 IMAD R7, R201, R7, R15 ;  /* 0x00000007c907a224 */ /* 0x000fe200078e020f */
[----:B------:R-:W-:Y:S01]  /*2440*/  @P2 MOV R13, R24 ;  /* 0x00000018000d2202 */ /* 0x000fe20000000f00 */
[----:B------:R-:W-:Y:S01]  /*2450*/  @P2 IMAD R7, R12, R115, R25 ;  /* 0x000000730c072224 */ /* 0x000fe200078e0219 */
[----:B------:R-:W-:-:S02]  /*2460*/  IADD3 R18, P3, PT, R14, R18, RZ ;  /* 0x000000120e127210 */ /* 0x000fc40007f7e0ff */
[----:B------:R-:W-:-:S03]  /*2470*/  IADD3 R12, P2, PT, R14, R20, RZ ;  /* 0x000000140e0c7210 */ /* 0x000fc60007f5e0ff */
[----:B------:R-:W-:Y:S01]  /*2480*/  IMAD.X R19, RZ, RZ, R8, P3 ;  /* 0x000000ffff137224 */ /* 0x000fe200018e0608 */
[C---:B------:R-:W-:Y:S01]  /*2490*/  IADD3 R20, P3, PT, R14.reuse, R13, RZ ;  /* 0x0000000d0e147210 */ /* 0x040fe20007f7e0ff */
[----:B------:R-:W-:Y:S01]  /*24a0*/  IMAD.X R13, RZ, RZ, R9, P2 ;  /* 0x000000ffff0d7224 */ /* 0x000fe200010e0609 */
[----:B------:R-:W-:Y:S01]  /*24b0*/  LOP3.LUT R9, R14, 0x80, RZ, 0xfc, !PT ;  /* 0x000000800e097812 */ /* 0x000fe200078efcff */
[----:B------:R-:W-:-:S04]  /*24c0*/  IMAD.WIDE.U32 R18, R116, R4, R18 ;  /* 0x0000000474127225 */ /* 0x000fc800078e0012 */
[----:B------:R-:W-:Y:S01]  /*24d0*/  IMAD.WIDE.U32 R12, R116, R2, R12 ;  /* 0x00000002740c7225 */ /* 0x000fe200078e000c */
[----:B------:R-:W-:-:S03]  /*24e0*/  SHF.L.U32 R78, R18, 0x1, RZ ;  /* 0x00000001124e7819 */ /* 0x000fc600000006ff */
[----:B------:R-:W-:Y:S01]  /*24f0*/  IMAD R73, R116, R3, R13 ;  /* 0x0000000374497224 */ /* 0x000fe200078e020d */
[----:B------:R-:W-:Y:S01]  /*2500*/  SHF.R.S32.HI R3, RZ, 0x1f, R74 ;  /* 0x0000001fff037819 */ /* 0x000fe2000001144a */
[----:B------:R-:W-:Y:S01]  /*2510*/  IMAD.SHL.U32 R76, R12, 0x2, RZ ;  /* 0x000000020c4c7824 */ /* 0x000fe200078e00ff */
[----:B-1----:R-:W-:Y:S01]  /*2520*/  LEA.HI R109, R6, R6, RZ, 0x1 ;  /* 0x00000006066d7211 */ /* 0x002fe200078f08ff */
[----:B------:R-:W-:Y:S01]  /*2530*/  IMAD.X R21, RZ, RZ, R7, P3 ;  /* 0x000000ffff157224 */ /* 0x000fe200018e0607 */
[----:B------:R-:W-:Y:S01]  /*2540*/  LEA.HI R3, R3, R74, RZ, 0x6 ;  /* 0x0000004a03037211 */ /* 0x000fe200078f30ff */
[----:B------:R-:W-:Y:S01]  /*2550*/  IMAD R8, R10, UR11, R11 ;  /* 0x0000000b0a087c24 */ /* 0x000fe2000f8e020b */
        /* <DEDUP_REMOVED lines=8> */
[----:B------:R-:W-:Y:S01]  /*25e0*/  IMAD.IADD R11, R11, 0x1, R8 ;  /* 0x000000010b0b7824 */ /* 0x000fe200078e0208 */
[----:B------:R-:W-:Y:S01]  /*25f0*/  ISETP.GT.AND P2, PT, R135, R70, PT ;  /* 0x000000468700720c */ /* 0x000fe20003f44270 */
[C---:B------:R-:W-:Y:S01]  /*2600*/  IMAD R7, R22.reuse, R115, R7 ;  /* 0x0000007316077224 */ /* 0x040fe200078e0207 */
[----:B------:R-:W-:Y:S01]  /*2610*/  SHF.R.S32.HI R109, RZ, 0x1, R109 ;  /* 0x00000001ff6d7819 */ /* 0x000fe2000001146d */
[----:B------:R-:W-:Y:S01]  /*2620*/  IMAD.WIDE.U32 R114, R22, R114, R10 ;  /* 0x0000007216727225 */ /* 0x000fe200078e000a */
[----:B------:R-:W-:Y:S02]  /*2630*/  SHF.L.U64.HI R75, R18, 0x1, R75 ;  /* 0x00000001124b7819 */ /* 0x000fe4000001024b */
[----:B---3--:R-:W-:Y:S01]  /*2640*/  IADD3 R78, P3, PT, R78, UR8, RZ ;  /* 0x000000084e4e7c10 */ /* 0x008fe2000ff7e0ff */
[----:B------:R-:W-:Y:S01]  /*2650*/  IMAD R108, R116, R109, R107 ;  /* 0x0000006d746c7224 */ /* 0x000fe200078e026b */
[----:B------:R-:W-:Y:S01]  /*2660*/  LOP3.LUT R10, R14, 0x40, RZ, 0xfc, !PT ;  /* 0x000000400e0a7812 */ /* 0x000fe200078efcff */
[----:B------:R-:W-:Y:S01]  /*2670*/  IMAD.MOV.U32 R198, RZ, RZ, R76 ;  /* 0x000000ffffc67224 */ /* 0x000fe200078e004c */
[----:B------:R-:W-:Y:S01]  /*2680*/  IADD3.X R75, PT, PT, R75, UR9, RZ, P3, !PT ;  /* 0x000000094b4b7c10 */ /* 0x000fe20009ffe4ff */
[--C-:B------:R-:W-:Y:S01]  /*2690*/  IMAD.IADD R107, R107, 0x1, R108.reuse ;  /* 0x000000016b6b7824 */ /* 0x100fe200078e026c */
[----:B------:R-:W-:Y:S01]  /*26a0*/  SHF.R.S32.HI R96, RZ, 0x1f, R108 ;  /* 0x0000001fff607819 */ /* 0x000fe2000001146c */
[----:B------:R-:W-:Y:S01]  /*26b0*/  IMAD.MOV.U32 R196, RZ, RZ, R78 ;  /* 0x000000ffffc47224 */ /* 0x000fe200078e004e */
[----:B------:R-:W-:Y:S01]  /*26c0*/  MOV R195, R75 ;  /* 0x0000004b00c37202 */ /* 0x000fe20000000f00 */
[----:B------:R-:W-:Y:S01]  /*26d0*/  IMAD.MOV.U32 R199, RZ, RZ, R73 ;  /* 0x000000ffffc77224 */ /* 0x000fe200078e0049 */
[----:B------:R-:W-:Y:S01]  /*26e0*/  SHF.R.S32.HI R94, RZ, 0x1f, R107 ;  /* 0x0000001fff5e7819 */ /* 0x000fe2000001146b */
[----:B------:R-:W-:Y:S01]  /*26f0*/  IMAD.IADD R72, R115, 0x1, R7 ;  /* 0x0000000173487824 */ /* 0x000fe200078e0207 */
[----:B------:R-:W-:Y:S06]  /*2700*/  @!P2 BRA `(.L_x_2558) ;  /* 0x000000840030a947 */ /* 0x000fec0003800000 */
[----:B------:R-:W1:Y:S01]  /*2710*/  LDC.64 R2, c[0x0][0x4a0] ;  /* 0x00012800ff027b82 */ /* 0x000e620000000a00 */
[----:B------:R-:W2:Y:S01]  /*2720*/  LDCU.128 UR16, c[0x0][0x4b0] ;  /* 0x00009600ff1077ac */ /* 0x000ea20008000c00 */
[----:B------:R-:W-:Y:S01]  /*2730*/  IMAD.MOV.U32 R106, RZ, RZ, R133 ;  /* 0x000000ffff6a7224 */ /* 0x000fe200078e0085 */
[----:B------:R-:W-:Y:S01]  /*2740*/  @!P0 IADD3 R0, PT, PT, -R0, RZ, RZ ;  /* 0x000000ff00008210 */ /* 0x000fe20007ffe1ff */
[----:B------:R-:W-:Y:S01]  /*2750*/  IMAD.MOV.U32 R15, RZ, RZ, RZ ;  /* 0x000000ffff0f7224 */ /* 0x000fe200078e00ff */
[----:B------:R-:W3:Y:S01]  /*2760*/  LDCU.128 UR12, c[0x0][0x4c0] ;  /* 0x00009800ff0c77ac */ /* 0x000ee20008000c00 */
[----:B-----5:R-:W-:Y:S01]  /*2770*/  IMAD.IADD R50, R133, 0x1, R50 ;  /* 0x0000000185327824 */ /* 0x020fe200078e0232 */
[----:B------:R-:W-:Y:S01]  /*2780*/  SHF.R.S32.HI R5, RZ, 0x1f, R106 ;  /* 0x0000001fff057819 */ /* 0x000fe2000001146a */
[----:B------:R-:W4:Y:S01]  /*2790*/  LDC.64 R92, c[0x0][0x4a8] ;  /* 0x00012a00ff5c7b82 */ /* 0x000f220000000a00 */
[----:B------:R-:W3:Y:S01]  /*27a0*/  LDCU.128 UR8, c[0x0][0x490] ;  /* 0x00009200ff0877ac */ /* 0x000ee20008000c00 */
[----:B------:R-:W-:Y:S01]  /*27b0*/  SEL R16, R16, R0, !P1 ;  /* 0x0000000010107207 */ /* 0x000fe20004800000 */
[----:B------:R-:W-:Y:S01]  /*27c0*/  IMAD R50, R50, R109, RZ ;  /* 0x0000006d32327224 */ /* 0x000fe200078e02ff */
[C---:B------:R-:W-:Y:S01]  /*27d0*/  SHF.L.U32 R105, R109.reuse, 0x4, RZ ;  /* 0x000000046d697819 */ /* 0x040fe200000006ff */
[----:B------:R-:W3:Y:S01]  /*27e0*/  LDCU.64 UR4, c[0x0][0x488] ;  /* 0x00009100ff0477ac */ /* 0x000ee20008000a00 */
[C---:B------:R-:W-:Y:S01]  /*27f0*/  IMAD R101, R109.reuse, 0x30, RZ ;  /* 0x000000306d657824 */ /* 0x040fe200078e02ff */
[----:B------:R-:W-:Y:S01]  /*2800*/  SHF.L.U32 R100, R109, 0x5, RZ ;  /* 0x000000056d647819 */ /* 0x000fe200000006ff */
[C---:B------:R-:W-:Y:S01]  /*2810*/  VIADD R104, R116.reuse, 0x10 ;  /* 0x0000001074687836 */ /* 0x040fe20000000000 */
[----:B------:R-:W3:Y:S01]  /*2820*/  LDCU.U8 UR20, c[0x0][0x533] ;  /* 0x0000a660ff1477ac */ /* 0x000ee20008000000 */
[C---:B------:R-:W-:Y:S01]  /*2830*/  IADD3 R103, PT, PT, R116.reuse, 0x20, RZ ;  /* 0x0000002074677810 */ /* 0x040fe20007ffe0ff */
[----:B------:R-:W-:Y:S01]  /*2840*/  VIADD R102, R116, 0x30 ;  /* 0x0000003074667836 */ /* 0x000fe20000000000 */
[----:B------:R-:W-:Y:S01]  /*2850*/  SHF.R.S32.HI R90, RZ, 0x1f, R100 ;  /* 0x0000001fff5a7819 */ /* 0x000fe20000011464 */
[C---:B------:R-:W-:Y:S01]  /*2860*/  IMAD R99, R135.reuse, -0x40, R74 ;  /* 0xffffffc087637824 */ /* 0x040fe200078e024a */
[----:B------:R-:W-:Y:S01]  /*2870*/  SHF.R.S32.HI R88, RZ, 0x1f, R101 ;  /* 0x0000001fff587819 */ /* 0x000fe20000011465 */
[----:B------:R-:W-:-:S02]  /*2880*/  IMAD R98, R135, -0x40, R62 ;  /* 0xffffffc087627824 */ /* 0x000fc400078e023e */
[----:B-1----:R-:W-:Y:S01]  /*2890*/  IMAD.WIDE.U32 R6, R201, R2, R14 ;  /* 0x00000002c9067225 */ /* 0x002fe200078e000e */
[----:B------:R-:W-:-:S03]  /*28a0*/  IADD3 R2, P0, PT, -R74, R116, RZ ;  /* 0x000000744a027210 */ /* 0x000fc60007f1e1ff */
[----:B------:R-:W-:Y:S02]  /*28b0*/  IMAD R7, R201, R3, R7 ;  /* 0x00000003c9077224 */ /* 0x000fe400078e0207 */
[----:B--2---:R-:W-:Y:S01]  /*28c0*/  IMAD R3, R5, UR16, RZ ;  /* 0x0000001005037c24 */ /* 0x004fe2000f8e02ff */
[----:B----4-:R-:W-:Y:S01]  /*28d0*/  SHF.L.U32 R95, R92, 0x4, RZ ;  /* 0x000000045c5f7819 */ /* 0x010fe200000006ff */
[----:B------:R-:W-:Y:S01]  /*28e0*/  IMAD.WIDE.U32 R6, R106, UR16, R6 ;  /* 0x000000106a067c25 */ /* 0x000fe2000f8e0006 */
[----:B---3--:R-:W-:-:S03]  /*28f0*/  UISETP.NE.AND UP0, UPT, UR20, URZ, UPT ;  /* 0x000000ff1400728c */ /* 0x008fc6000bf05270 */
[----:B------:R-:W-:Y:S01]  /*2900*/  IMAD R0, R106, UR17, R3 ;  /* 0x000000116a007c24 */ /* 0x000fe2000f8e0203 */
[----:B------:R-:W-:Y:S01]  /*2910*/  SHF.R.S32.HI R3, RZ, 0x1f, R16 ;  /* 0x0000001fff037819 */ /* 0x000fe20000011410 */
[----:B------:R-:W-:Y:S02]  /*2920*/  IMAD.MOV.U32 R12, RZ, RZ, R6 ;  /* 0x000000ffff0c7224 */ /* 0x000fe400078e0006 */
[----:B------:R-:W-:Y:S02]  /*2930*/  IMAD.IADD R13, R7, 0x1, R0 ;  /* 0x00000001070d7824 */ /* 0x000fe400078e0200 */
[----:B------:R-:W-:Y:S02]  /*2940*/  IMAD R7, R3, UR12, RZ ;  /* 0x0000000c03077c24 */ /* 0x000fe4000f8e02ff */
[----:B------:R-:W-:-:S04]  /*2950*/  IMAD.WIDE.U32 R18, R201, UR10, R14 ;  /* 0x0000000ac9127c25 */ /* 0x000fc8000f8e000e */
[C---:B------:R-:W-:Y:S02]  /*2960*/  IMAD R4, R16.reuse, UR13, R7 ;  /* 0x0000000d10047c24 */ /* 0x040fe4000f8e0207 */
[----:B------:R-:W-:Y:S01]  /*2970*/  IMAD.WIDE.U32 R6, R16, UR12, R12 ;  /* 0x0000000c10067c25 */ /* 0x000fe2000f8e000c */
[----:B------:R-:W-:Y:S01]  /*2980*/  SHF.R.S32.HI R13, RZ, 0x1f, R74 ;  /* 0x0000001fff0d7819 */ /* 0x000fe2000001144a */
[----:B------:R-:W1:Y:S02]  /*2990*/  LDCU.64 UR12, c[0x0][0x4e0] ;  /* 0x00009c00ff0c77ac */ /* 0x000e640008000a00 */
[----:B------:R-:W-:Y:S02]  /*29a0*/  IMAD R3, R3, UR18, RZ ;  /* 0x0000001203037c24 */ /* 0x000fe4000f8e02ff */
[----:B------:R-:W-:Y:S01]  /*29b0*/  IMAD R0, R5, R92, RZ ;  /* 0x0000005c05007224 */ /* 0x000fe200078e02ff */
[----:B------:R-:W-:Y:S01]  /*29c0*/  IADD3 R5, PT, PT, R7, R4, RZ ;  /* 0x0000000407057210 */ /* 0x000fe20007ffe0ff */
[----:B------:R-:W-:Y:S01]  /*29d0*/  IMAD R19, R201, UR11, R19 ;  /* 0x0000000bc9137c24 */ /* 0x000fe2000f8e0213 */
[----:B------:R-:W-:Y:S01]  /*29e0*/  MOV R4, R6 ;  /* 0x0000000600047202 */ /* 0x000fe20000000f00 */
[----:B------:R-:W-:Y:S01]  /*29f0*/  IMAD.X R13, RZ, RZ, ~R13, P0 ;  /* 0x000000ffff0d7224 */ /* 0x000fe200000e0e0d */
[----:B------:R-:W-:Y:S01]  /*2a00*/  IADD3 R82, P0, PT, R50, R107, RZ ;  /* 0x0000006b32527210 */ /* 0x000fe20007f1e0ff */
[----:B------:R-:W-:Y:S01]  /*2a10*/  IMAD R6, R16, UR19, R3 ;  /* 0x0000001310067c24 */ /* 0x000fe2000f8e0203 */
[----:B------:R-:W-:Y:S01]  /*2a20*/  SHF.R.S32.HI R3, RZ, 0x1f, R50 ;  /* 0x0000001fff037819 */ /* 0x000fe20000011432 */
[----:B------:R-:W-:Y:S01]  /*2a30*/  IMAD R0, R106, R93, R0 ;  /* 0x0000005d6a007224 */ /* 0x000fe200078e0200 */
[----:B------:R-:W-:Y:S01]  /*2a40*/  IADD3 R50, P1, PT, R50, R108, RZ ;  /* 0x0000006c32327210 */ /* 0x000fe20007f3e0ff */
[----:B------:R-:W-:Y:S01]  /*2a50*/  IMAD.WIDE.U32 R18, R106, R92, R18 ;  /* 0x0000005c6a127225 */ /* 0x000fe200078e0012 */
[----:B------:R-:W2:Y:S01]  /*2a60*/  LDCU.64 UR10, c[0x0][0x4d0] ;  /* 0x00009a00ff0a77ac */ /* 0x000ea20008000a00 */
[----:B------:R-:W-:-:S02]  /*2a70*/  IADD3.X R83, PT, PT, R3, R94, RZ, P0, !PT ;  /* 0x0000005e03537210 */ /* 0x000fc400007fe4ff */
[----:B------:R-:W-:Y:S01]  /*2a80*/  IMAD.IADD R19, R19, 0x1, R0 ;  /* 0x0000000113137824 */ /* 0x000fe200078e0200 */
[----:B------:R-:W-:Y:S01]  /*2a90*/  UMOV UR19, URZ ;  /* 0x000000ff00137c82 */ /* 0x000fe20008000000 */
[----:B------:R-:W-:Y:S01]  /*2aa0*/  IMAD.X R3, R3, 0x1, R96, P1 ;  /* 0x0000000103037824 */ /* 0x000fe200008e0660 */
[----:B------:R-:W-:Y:S01]  /*2ab0*/  SHF.L.U64.HI R83, R82, 0x1, R83 ;  /* 0x0000000152537819 */ /* 0x000fe20000010253 */
[----:B------:R-:W-:Y:S01]  /*2ac0*/  IMAD.WIDE.U32 R16, R16, UR18, R18 ;  /* 0x0000001210107c25 */ /* 0x000fe2000f8e0012 */
[----:B------:R-:W-:Y:S02]  /*2ad0*/  USHF.L.U32 UR18, UR16, 0x6, URZ ;  /* 0x0000000610127899 */ /* 0x000fe400080006ff */
[C---:B------:R-:W-:Y:S01]  /*2ae0*/  SHF.L.U64.HI R0, R50.reuse, 0x1, R3 ;  /* 0x0000000132007819 */ /* 0x040fe20000010203 */
[----:B------:R-:W-:Y:S01]  /*2af0*/  IMAD R81, R13, UR16, RZ ;  /* 0x000000100d517c24 */ /* 0x000fe2000f8e02ff */
[----:B------:R-:W-:Y:S01]  /*2b00*/  SHF.L.U32 R50, R50, 0x1, RZ ;  /* 0x0000000132327819 */ /* 0x000fe200000006ff */
[----:B------:R-:W-:Y:S01]  /*2b10*/  IMAD.WIDE.U32 R4, R2, UR16, R4 ;  /* 0x0000001002047c25 */ /* 0x000fe2000f8e0004 */
[----:B------:R-:W-:Y:S01]  /*2b20*/  IADD3 R7, PT, PT, R17, R6, RZ ;  /* 0x0000000611077210 */ /* 0x000fe20007ffe0ff */
[----:B------:R-:W3:Y:S02]  /*2b30*/  LDCU UR16, c[0x0][0x450] ;  /* 0x00008a00ff1077ac */ /* 0x000ee40008000800 */
[----:B------:R-:W-:Y:S01]  /*2b40*/  IMAD.MOV.U32 R6, RZ, RZ, R16 ;  /* 0x000000ffff067224 */ /* 0x000fe200078e0010 */
[----:B------:R-:W-:Y:S01]  /*2b50*/  IADD3 R16, P0, PT, R50, UR14, RZ ;  /* 0x0000000e32107c10 */ /* 0x000fe2000ff1e0ff */
[-C--:B------:R-:W-:Y:S01]  /*2b60*/  IMAD R13, R13, R92.reuse, RZ ;  /* 0x0000005c0d0d7224 */ /* 0x080fe200078e02ff */
[----:B------:R-:W-:Y:S01]  /*2b70*/  LEA R80, P2, R4, UR8, 0x1 ;  /* 0x0000000804507c11 */ /* 0x000fe2000f8408ff */
[----:B------:R-:W-:Y:S01]  /*2b80*/  IMAD R81, R2, UR17, R81 ;  /* 0x0000001102517c24 */ /* 0x000fe2000f8e0251 */
[----:B------:R-:W-:Y:S01]  /*2b90*/  IADD3.X R17, PT, PT, R0, UR15, RZ, P0, !PT ;  /* 0x0000000f00117c10 */ /* 0x000fe200087fe4ff */
[----:B------:R-:W-:Y:S01]  /*2ba0*/  IMAD.SHL.U32 R82, R82, 0x2, RZ ;  /* 0x0000000252527824 */ /* 0x000fe200078e00ff */
[----:B--2---:R-:W-:Y:S01]  /*2bb0*/  IADD3 R50, P0, PT, R50, UR10, RZ ;  /* 0x0000000a32327c10 */ /* 0x004fe2000ff1e0ff */
[----:B------:R-:W-:Y:S01]  /*2bc0*/  IMAD R13, R2, R93, R13 ;  /* 0x0000005d020d7224 */ /* 0x000fe200078e020d */
[----:B------:R-:W-:Y:S01]  /*2bd0*/  IADD3 R81, PT, PT, R5, R81, RZ ;  /* 0x0000005105517210 */ /* 0x000fe20007ffe0ff */
[----:B------:R-:W-:Y:S01]  /*2be0*/  IMAD.SHL.U32 R89, R92, 0x40, RZ ;  /* 0x000000405c597824 */ /* 0x000fe200078e00ff */
[----:B------:R-:W-:Y:S01]  /*2bf0*/  IADD3.X R51, PT, PT, R0, UR11, RZ, P0, !PT ;  /* 0x0000000b00337c10 */ /* 0x000fe200087fe4ff */
[----:B------:R-:W-:Y:S01]  /*2c00*/  IMAD.WIDE.U32 R2, R2, R92, R6 ;  /* 0x0000005c02027225 */ /* 0x000fe200078e0006 */
[----:B------:R-:W-:Y:S01]  /*2c10*/  IADD3 R0, P0, PT, RZ, -UR19, RZ ;  /* 0x80000013ff007c10 */ /* 0x000fe2000ff1e0ff */
[----:B------:R-:W2:Y:S01]  /*2c20*/  LDCU UR17, c[0x0][0x440] ;  /* 0x00008800ff1177ac */ /* 0x000ea20008000800 */
[----:B------:R-:W-:Y:S01]  /*2c30*/  IADD3 R84, P1, PT, R82, UR14, RZ ;  /* 0x0000000e52547c10 */ /* 0x000fe2000ff3e0ff */
[----:B------:R-:W-:Y:S01]  /*2c40*/  IMAD.IADD R13, R3, 0x1, R13 ;  /* 0x00000001030d7824 */ /* 0x000fe200078e020d */
[----:B------:R-:W-:Y:S01]  /*2c50*/  IADD3.X R3, PT, PT, RZ, ~UR18, RZ, P0, !PT ;  /* 0x80000012ff037c10 */ /* 0x000fe200087fe4ff */
[----:B------:R-:W-:Y:S01]  /*2c60*/  IMAD.X R89, RZ, RZ, ~R89, P0 ;  /* 0x000000ffff597224 */ /* 0x000fe200000e0e59 */
[----:B------:R-:W-:Y:S01]  /*2c70*/  IADD3.X R85, PT, PT, R83, UR15, RZ, P1, !PT ;  /* 0x0000000f53557c10 */ /* 0x000fe20008ffe4ff */
        /* <DEDUP_REMOVED lines=16> */
.L_x_2626:
[----:B------:R-:W-:Y:S01]  /*2d80*/  VIADD R98, R98, 0x40 ;  /* 0x0000004062627836 */ /* 0x000fe20000000000 */
[----:B------:R-:W-:Y:S01]  /*2d90*/  BSSY.RECONVERGENT B0, `(.L_x_2559) ;  /* 0x0000014000007945 */ /* 0x000fe20003800200 */
[----:B------:R-:W-:Y:S03]  /*2da0*/  VIADD R99, R99, 0x40 ;  /* 0x0000004063637836 */ /* 0x000fe60000000000 */
[-C--:B------:R-:W-:Y:S02]  /*2db0*/  ISETP.GE.AND P0, PT, R116, R98.reuse, PT ;  /* 0x000000627400720c */ /* 0x080fe40003f06270 */
[-C--:B------:R-:W-:Y:S02]  /*2dc0*/  ISETP.GE.AND P5, PT, R104, R98.reuse, PT ;  /* 0x000000626800720c */ /* 0x080fe40003fa6270 */
[-C--:B------:R-:W-:Y:S02]  /*2dd0*/  ISETP.GE.AND P0, PT, R116, R99.reuse, !P0 ;  /* 0x000000637400720c */ /* 0x080fe40004706270 */
[----:B------:R-:W-:Y:S02]  /*2de0*/  ISETP.GE.AND P4, PT, R103, R98, PT ;  /* 0x000000626700720c */ /* 0x000fe40003f86270 */
[----:B------:R-:W-:Y:S09]  /*2df0*/  ISETP.GE.AND P5, PT, R104, R99, !P5 ;  /* 0x000000636800720c */ /* 0x000ff20006fa6270 */
[----:B------:R-:W-:Y:S05]  /*2e00*/  @!P0 BRA `(.L_x_2560) ;  /* 0x0000000000308947 */ /* 0x000fea0003800000 */
[----:B------:R-:W-:Y:S02]  /*2e10*/  ISETP.GE.AND P1, PT, R14, UR17, PT ;  /* 0x000000110e007c0c */ /* 0x000fe4000bf26270 */
[----:B------:R-:W-:Y:S11]  /*2e20*/  ISETP.GE.AND P2, PT, R10, UR17, PT ;  /* 0x000000110a007c0c */ /* 0x000ff6000bf46270 */
[----:B------:R-:W2:Y:S01]  /*2e30*/  @!P1 LDG.E.128 R24, desc[UR6][R80.64] ;  /* 0x0000000650189981 */ /* 0x000ea2000c1e1d00 */
[--C-:B------:R-:W-:Y:S05]  /*2e40*/  @!P1 IMAD.MOV.U32 R77, RZ, RZ, R73.reuse ;  /* 0x000000ffff4d9224 */ /* 0x100fea00078e0049 */
[----:B--2---:R2:W-:Y:S01]  /*2e50*/  @!P1 STG.E.128 desc[UR6][R76.64], R24 ;  /* 0x000000184c009986 */ /* 0x0045e2000c101d06 */
[----:B------:R-:W-:Y:S03]  /*2e60*/  ISETP.GE.AND P1, PT, R9, UR17, PT ;  /* 0x0000001109007c0c */ /* 0x000fe6000bf26270 */
[----:B------:R-:W4:Y:S01]  /*2e70*/  @!P2 LDG.E.128 R20, desc[UR6][R80.64+0x80] ;  /* 0x000080065014a981 */ /* 0x000f22000c1e1d00 */
[--C-:B--2---:R-:W-:Y:S05]  /*2e80*/  @!P2 IMAD.MOV.U32 R77, RZ, RZ, R73.reuse ;  /* 0x000000ffff4da224 */ /* 0x104fea00078e0049 */
[----:B----4-:R2:W-:Y:S04]  /*2e90*/  @!P2 STG.E.128 desc[UR6][R76.64+0x80], R20 ;  /* 0x000080144c00a986 */ /* 0x0105e8000c101d06 */
[----:B------:R-:W4:Y:S01]  /*2ea0*/  @!P1 LDG.E.128 R4, desc[UR6][R80.64+0x100] ;  /* 0x0001000650049981 */ /* 0x000f22000c1e1d00 */
[----:B--2---:R-:W-:Y:S05]  /*2eb0*/  @!P1 IMAD.MOV.U32 R77, RZ, RZ, R73 ;  /* 0x000000ffff4d9224 */ /* 0x004fea00078e0049 */
[----:B----4-:R2:W-:Y:S02]  /*2ec0*/  @!P1 STG.E.128 desc[UR6][R76.64+0x100], R4 ;  /* 0x000100044c009986 */ /* 0x0105e4000c101d06 */
.L_x_2560:
[----:B-1-3--:R-:W-:Y:S05]  /*2ed0*/  BSYNC.RECONVERGENT B0 ;  /* 0x0000000000007941 */ /* 0x00afea0003800200 */
.L_x_2559:
        /* <DEDUP_REMOVED lines=16> */
.L_x_2562:
[----:B------:R-:W-:Y:S05]  /*2fe0*/  BSYNC.RECONVERGENT B0 ;  /* 0x0000000000007941 */ /* 0x000fea0003800200 */
.L_x_2561:
[-C--:B------:R-:W-:Y:S01]  /*2ff0*/  ISETP.GE.AND P4, PT, R103, R99.reuse, !P4 ;  /* 0x000000636700720c */ /* 0x080fe20006786270 */
        /* <DEDUP_REMOVED lines=19> */
.L_x_2564:
[----:B------:R-:W-:Y:S05]  /*3130*/  BSYNC.RECONVERGENT B0 ;  /* 0x0000000000007941 */ /* 0x000fea0003800200 */
.L_x_2563:
        /* <DEDUP_REMOVED lines=22> */
.L_x_2566:
[----:B------:R-:W-:Y:S05]  /*32a0*/  BSYNC.RECONVERGENT B0 ;  /* 0x0000000000007941 */ /* 0x000fea0003800200 */
.L_x_2565:
        /* <DEDUP_REMOVED lines=9> */
[----:B-1-34-:R-:W3:Y:S01]  /*3340*/  @!P0 LDG.E.128 R24, desc[UR6][R12.64] ;  /* 0x000000060c188981 */ /* 0x01aee2000c1e1d00 */
[--C-:B------:R-:W-:Y:S05]  /*3350*/  @!P0 IMAD.MOV.U32 R79, RZ, RZ, R75.reuse ;  /* 0x000000ffff4f8224 */ /* 0x100fea00078e004b */
[----:B---3--:R1:W-:Y:S01]  /*3360*/  @!P0 STG.E.128 desc[UR6][R78.64], R24 ;  /* 0x000000184e008986 */ /* 0x0083e2000c101d06 */
[----:B------:R-:W-:Y:S03]  /*3370*/  ISETP.GE.AND P0, PT, R9, UR17, PT ;  /* 0x0000001109007c0c */ /* 0x000fe6000bf06270 */
[----:B------:R-:W3:Y:S01]  /*3380*/  @!P1 LDG.E.128 R20, desc[UR6][R12.64+0x80] ;  /* 0x000080060c149981 */ /* 0x000ee2000c1e1d00 */
[--C-:B-1----:R-:W-:Y:S05]  /*3390*/  @!P1 IMAD.MOV.U32 R79, RZ, RZ, R75.reuse ;  /* 0x000000ffff4f9224 */ /* 0x102fea00078e004b */
[----:B---3--:R1:W-:Y:S04]  /*33a0*/  @!P1 STG.E.128 desc[UR6][R78.64+0x80], R20 ;  /* 0x000080144e009986 */ /* 0x0083e8000c101d06 */
[----:B--2---:R-:W2:Y:S01]  /*33b0*/  @!P0 LDG.E.128 R4, desc[UR6][R12.64+0x100] ;  /* 0x000100060c048981 */ /* 0x004ea2000c1e1d00 */
[----:B-1----:R-:W-:Y:S05]  /*33c0*/  @!P0 IMAD.MOV.U32 R79, RZ, RZ, R75 ;  /* 0x000000ffff4f8224 */ /* 0x002fea00078e004b */
[----:B--2---:R1:W-:Y:S02]  /*33d0*/  @!P0 STG.E.128 desc[UR6][R78.64+0x100], R4 ;  /* 0x000100044e008986 */ /* 0x0043e4000c101d06 */
.L_x_2570:
[----:B------:R-:W-:Y:S05]  /*33e0*/  BSYNC.RECONVERGENT B0 ;  /* 0x0000000000007941 */ /* 0x000fea0003800200 */
.L_x_2569:
        /* <DEDUP_REMOVED lines=15> */
.L_x_2572:
[----:B------:R-:W-:Y:S05]  /*34e0*/  BSYNC.RECONVERGENT B0 ;  /* 0x0000000000007941 */ /* 0x000fea0003800200 */
.L_x_2571:
        /* <DEDUP_REMOVED lines=17> */
.L_x_2574:
[----:B------:R-:W-:Y:S05]  /*3600*/  BSYNC.RECONVERGENT B0 ;  /* 0x0000000000007941 */ /* 0x000fea0003800200 */
.L_x_2573:
[----:B------:R-:W-:Y:S01]  /*3610*/  MOV R11, RZ ;  /* 0x000000ff000b7202 */ /* 0x000fe20000000f00 */
[----:B------:R-:W-:Y:S05]  /*3620*/  @!P3 BRA `(.L_x_2575) ;  /* 0x0000006c00e4b947 */ /* 0x000fea0003800000 */
[----:B-1----:R-:W1:Y:S01]  /*3630*/  LDC.64 R2, c[0x0][0x4a8] ;  /* 0x00012a00ff027b82 */ /* 0x002e620000000a00 */
[----:B------:R-:W-:Y:S02]  /*3640*/  ISETP.GE.AND P1, PT, R14, UR17, PT ;  /* 0x000000110e007c0c */ /* 0x000fe4000bf26270 */
[----:B------:R-:W-:Y:S02]  /*3650*/  MOV R79, R75 ;  /* 0x0000004b004f7202 */ /* 0x000fe40000000f00 */
        /* <DEDUP_REMOVED lines=18> */
.L_x_2568:
        /* <DEDUP_REMOVED lines=10> */
[----:B-1-34-:R-:W3:Y:S01]  /*3820*/  LDG.E.128 R20, desc[UR6][R12.64] ;  /* 0x000000060c147981 */ /* 0x01aee2000c1e1d00 */
[----:B------:R-:W-:Y:S11]  /*3830*/  IMAD.MOV.U32 R79, RZ, RZ, R75 ;  /* 0x000000ffff4f7224 */ /* 0x000ff600078e004b */
[----:B------:R-:W4:Y:S06]  /*3840*/  @!P0 LDG.E.64 R32, desc[UR6][R50.64] ;  /* 0x0000000632208981 */ /* 0x000f2c000c1e1b00 */
[----:B--2---:R-:W2:Y:S01]  /*3850*/  @!P0 LDG.E.64 R6, desc[UR6][R16.64] ;  /* 0x0000000610068981 */ /* 0x004ea2000c1e1b00 */
[C---:B---3--:R-:W-:Y:S01]  /*3860*/  @!P0 LOP3.LUT R19, R20.reuse, 0xffff0000, RZ, 0xc0, !PT ;  /* 0xffff000014138812 */ /* 0x048fe200078ec0ff */
        /* <DEDUP_REMOVED lines=9> */
[C---:B--2---:R-:W-:Y:S01]  /*3900*/  @!P0 SHF.L.U32 R8, R6.reuse, 0x10, RZ ;  /* 0x0000001006088819 */ /* 0x044fe200000006ff */
        /* <DEDUP_REMOVED lines=30> */
.L_x_2580:
[----:B------:R-:W-:Y:S05]  /*3af0*/  BSYNC.RECONVERGENT B0 ;  /* 0x0000000000007941 */ /* 0x000fea0003800200 */
.L_x_2579:
[----:B------:R-:W-:Y:S04]  /*3b00*/  BSSY.RECONVERGENT B0, `(.L_x_2581) ;  /* 0x0000030000007945 */ /* 0x000fe80003800200 */
        /* <DEDUP_REMOVED lines=47> */
.L_x_2582:
[----:B------:R-:W-:Y:S05]  /*3e00*/  BSYNC.RECONVERGENT B0 ;  /* 0x0000000000007941 */ /* 0x000fea0003800200 */
.L_x_2581:
        /* <DEDUP_REMOVED lines=47> */
.L_x_2578:
[----:B------:R-:W-:Y:S05]  /*4100*/  BSYNC.RECONVERGENT B1 ;  /* 0x0000000000017941 */ /* 0x000fea0003800200 */
.L_x_2577:
        /* <DEDUP_REMOVED lines=64> */
.L_x_2586:
[----:B------:R-:W-:Y:S05]  /*4510*/  BSYNC.RECONVERGENT B0 ;  /* 0x0000000000007941 */ /* 0x000fea0003800200 */
.L_x_2585:
        /* <DEDUP_REMOVED lines=48> */
.L_x_2588:
[----:B------:R-:W-:Y:S05]  /*4820*/  BSYNC.RECONVERGENT B0 ;  /* 0x0000000000007941 */ /* 0x000fea0003800200 */
.L_x_2587:
        /* <DEDUP_REMOVED lines=47> */
.L_x_2584:
[----:B------:R-:W-:Y:S05]  /*4b20*/  BSYNC.RECONVERGENT B1 ;  /* 0x0000000000017941 */ /* 0x000fea0003800200 */
.L_x_2583:
        /* <DEDUP_REMOVED lines=64> */
.L_x_2592:
[----:B------:R-:W-:Y:S05]  /*4f30*/  BSYNC.RECONVERGENT B0 ;  /* 0x0000000000007941 */ /* 0x000fea0003800200 */
.L_x_2591:
        /* <DEDUP_REMOVED lines=48> */
.L_x_2594:
[----:B------:R-:W-:Y:S05]  /*5240*/  BSYNC.RECONVERGENT B0 ;  /* 0x0000000000007941 */ /* 0x000fea0003800200 */
.L_x_2593:
        /* <DEDUP_REMOVED lines=47> */
.L_x_2590:
[----:B------:R-:W-:Y:S05]  /*5540*/  BSYNC.RECONVERGENT B1 ;  /* 0x0000000000017941 */ /* 0x000fea0003800200 */
.L_x_2589:
        /* <DEDUP_REMOVED lines=67> */
.L_x_2598:
[----:B------:R-:W-:Y:S05]  /*5980*/  BSYNC.RECONVERGENT B0 ;  /* 0x0000000000007941 */ /* 0x000fea0003800200 */
.L_x_2597:
        /* <DEDUP_REMOVED lines=48> */
.L_x_2600:
[----:B------:R-:W-:Y:S05]  /*5c90*/  BSYNC.RECONVERGENT B0 ;  /* 0x0000000000007941 */ /* 0x000fea0003800200 */
.L_x_2599:
        /* <DEDUP_REMOVED lines=47> */
.L_x_2596:
[----:B------:R-:W-:Y:S05]  /*5f90*/  BSYNC.RECONVERGENT B1 ;  /* 0x0000000000017941 */ /* 0x000fea0003800200 */
.L_x_2595:
        /* <DEDUP_REMOVED lines=8> */
.L_x_2576:
        /* <DEDUP_REMOVED lines=96> */
.L_x_2604:
[----:B------:R-:W-:Y:S05]  /*6620*/  BSYNC.RECONVERGENT B0 ;  /* 0x0000000000007941 */ /* 0x000fea0003800200 */
.L_x_2603:
        /* <DEDUP_REMOVED lines=90> */
.L_x_2606:
[----:B------:R-:W-:Y:S05]  /*6bd0*/  BSYNC.RECONVERGENT B0 ;  /* 0x0000000000007941 */ /* 0x000fea0003800200 */
.L_x_2605:
        /* <DEDUP_REMOVED lines=89> */
.L_x_2602:
[----:B------:R-:W-:Y:S05]  /*7170*/  BSYNC.RECONVERGENT B1 ;  /* 0x0000000000017941 */ /* 0x000fea0003800200 */
.L_x_2601:
        /* <DEDUP_REMOVED lines=96> */
.L_x_2610:
[----:B------:R-:W-:Y:S05]  /*7780*/  BSYNC.RECONVERGENT B0 ;  /* 0x0000000000007941 */ /* 0x000fea0003800200 */
.L_x_2609:
        /* <DEDUP_REMOVED lines=89> */
.L_x_2612:
[----:B------:R-:W-:Y:S05]  /*7d20*/  BSYNC.RECONVERGENT B0 ;  /* 0x0000000000007941 */ /* 0x000fea0003800200 */
.L_x_2611:
        /* <DEDUP_REMOVED lines=88> */
.L_x_2608:
[----:B------:R-:W-:Y:S05]  /*82b0*/  BSYNC.RECONVERGENT B1 ;  /* 0x0000000000017941 */ /* 0x000fea0003800200 */
.L_x_2607:
        /* <DEDUP_REMOVED lines=98> */
.L_x_2616:
[----:B------:R-:W-:Y:S05]  /*88e0*/  BSYNC.RECONVERGENT B0 ;  /* 0x0000000000007941 */ /* 0x000fea0003800200 */
.L_x_2615:
        /* <DEDUP_REMOVED lines=88> */
.L_x_2618:
[----:B------:R-:W-:Y:S05]  /*8e70*/  BSYNC.RECONVERGENT B0 ;  /* 0x0000000000007941 */ /* 0x000fea0003800200 */
.L_x_2617:
        /* <DEDUP_REMOVED lines=86> */
.L_x_2614:
[----:B------:R-:W-:Y:S05]  /*93e0*/  BSYNC.RECONVERGENT B1 ;  /* 0x0000000000017941 */ /* 0x000fea0003800200 */
.L_x_2613:
        /* <DEDUP_REMOVED lines=102> */
.L_x_2622:
[----:B------:R-:W-:Y:S05]  /*9a50*/  BSYNC.RECONVERGENT B0 ;  /* 0x0000000000007941 */ /* 0x000fea0003800200 */
.L_x_2621:
        /* <DEDUP_REMOVED lines=87> */
.L_x_2624:
[----:B------:R-:W-:Y:S05]  /*9fd0*/  BSYNC.RECONVERGENT B0 ;  /* 0x0000000000007941 */ /* 0x000fea0003800200 */
.L_x_2623:
[----:B------:R-:W-:Y:S05]  /*9fe0*/  @P3 BRA `(.L_x_2620) ;  /* 0x0000000400543947 */ /* 0x000fea0003800000 */
[C---:B------:R-:W-:Y:S01]  /*9ff0*/  ISETP.GE.AND P0, PT, R9.reuse, R11, PT ;  /* 0x0000000b0900720c */ /* 0x040fe20003f06270 */
[----:B------:R-:W3:Y:S11]  /*a000*/  LDG.E.128 R44, desc[UR6][R20.64+0x100] ;  /* 0x00010006142c7981 */ /* 0x000ef6000c1e1d00 */
[----:B------:R-:W-:Y:S01]  /*a010*/  @!UPT UIADD3 URZ, UPT, UPT, URZ, URZ, URZ ;  /* 0x000000fffffff290 */ /* 0x000fe2000fffe0ff */
[----:B------:R-:W-:Y:S04]  /*a020*/  @!P0 ISETP.GE.U32.AND P1, PT, R9, R19, PT ;  /* 0x000000130900820c */ /* 0x000fe80003f26070 */
[----:B------:R-:W-:Y:S02]  /*a030*/  @!P0 SEL R48, R18, RZ, P1 ;  /* 0x000000ff12308207 */ /* 0x000fe40000800000 */
[----:B-12---:R-:W-:Y:S02]  /*a040*/  @!P0 SEL R53, R77, RZ, P1 ;  /* 0x000000ff4d358207 */ /* 0x006fe40000800000 */
        /* <DEDUP_REMOVED lines=79> */
.L_x_2620:
[----:B------:R-:W-:Y:S05]  /*a540*/  BSYNC.RECONVERGENT B1 ;  /* 0x0000000000017941 */ /* 0x000fea0003800200 */
.L_x_2619:
[----:B------:R-:W5:Y:S08]  /*a550*/  LDC R3, c[0x0][0x450] ;  /* 0x00011400ff037b82 */ /* 0x000f700000000800 */
[----:B------:R-:W1:Y:S01]  /*a560*/  LDC R11, c[0x0][0x450] ;  /* 0x00011400ff0b7b82 */ /* 0x000e620000000800 */
[----:B-----5:R-:W-:Y:S05]  /*a570*/  IMAD.U32 R3, R3, -0x20, RZ ;  /* 0xffffffe003037824 */ /* 0x020fea00078e00ff */
[C---:B------:R-:W-:Y:S02]  /*a580*/  LEA R84, P1, R3.reuse, R84, 0x1 ;  /* 0x0000005403547211 */ /* 0x040fe400078208ff */
[C---:B------:R-:W-:Y:S02]  /*a590*/  LEA R82, P0, R3.reuse, R82, 0x1 ;  /* 0x0000005203527211 */ /* 0x040fe400078008ff */
[C---:B------:R-:W-:Y:S02]  /*a5a0*/  LEA.HI.X.SX32 R85, R3.reuse, R85, 0x1, P1 ;  /* 0x0000005503557211 */ /* 0x040fe400008f0eff */
[----:B-1----:R-:W-:Y:S09]  /*a5b0*/  LEA.HI.X.SX32 R83, R3, R83, 0x1, P0 ;  /* 0x0000005303537211 */ /* 0x002ff200000f0eff */
.L_x_2575:
[----:B------:R-:W-:Y:S05]  /*a5c0*/  BSYNC.RECONVERGENT B2 ;  /* 0x0000000000027941 */ /* 0x000fea0003800200 */
.L_x_2567:
        /* <DEDUP_REMOVED lines=91> */
.L_x_2625:
[----:B------:R-:W-:Y:S02]  /*ab80*/  IADD3 R80, P1, PT, R80, R87, RZ ;  /* 0x0000005750507210 */ /* 0x000fe40007f3e0ff */
[----:B------:R-:W-:Y:S03]  /*ab90*/  IADD3 R12, P0, PT, R12, R91, RZ ;  /* 0x0000005b0c0c7210 */ /* 0x000fe60007f1e0ff */
[----:B------:R-:W-:Y:S02]  /*aba0*/  IMAD.X R81, R81, 0x1, R86, P1 ;  /* 0x0000000151517824 */ /* 0x000fe400008e0656 */
[----:B------:R-:W-:Y:S01]  /*abb0*/  IMAD.X R13, R13, 0x1, R89, P0 ;  /* 0x000000010d0d7824 */ /* 0x000fe200000e0659 */
[----:B------:R-:W-:Y:S07]  /*abc0*/  @P2 BRA `(.L_x_2626) ;  /* 0xffffff80006c2947 */ /* 0x000fee000383ffff */
.L_x_2558:
        /* <DEDUP_REMOVED lines=42> */
.L_x_2631:
[----:B------:R2:W-:Y:S02]  /*ae70*/  STS.128 [R0+0x4000], RZ ;  /* 0x004000ff00007388 */ /* 0x0005e40000000c00 */
.L_x_2630:
[----:B------:R-:W-:Y:S05]  /*ae80*/  BSYNC.RECONVERGENT B0 ;  /* 0x0000000000007941 */ /* 0x000fea0003800200 */
.L_x_2629:
        /* <DEDUP_REMOVED lines=26> */
.L_x_2634:
[----:B------:R1:W-:Y:S02]  /*b030*/  STS.128 [R0+0x4800], RZ ;  /* 0x004800ff00007388 */ /* 0x0003e40000000c00 */
.L_x_2633:
[----:B------:R-:W-:Y:S05]  /*b040*/  BSYNC.RECONVERGENT B0 ;  /* 0x0000000000007941 */ /* 0x000fea0003800200 */
.L_x_2632:
        /* <DEDUP_REMOVED lines=26> */
.L_x_2637:
[----:B------:R2:W-:Y:S02]  /*b1f0*/  STS.128 [R0+0x5000], RZ ;  /* 0x005000ff00007388 */ /* 0x0005e40000000c00 */
.L_x_2636:
[----:B------:R-:W-:Y:S05]  /*b200*/  BSYNC.RECONVERGENT B0 ;  /* 0x0000000000007941 */ /* 0x000fea0003800200 */
.L_x_2635:
[----:B------:R-:W-:-:S04]  /*b210*/  IADD3 R38, PT, PT, R116, 0x30, RZ ;  /* 0x0000003074267810 */ /* 0x000fc80007ffe0ff */
[----:B------:R-:W-:-:S13]  /*b220*/  ISETP.GE.AND P0, PT, R38, R5, PT ;  /* 0x000000052600720c */ /* 0x000fda0003f06270 */
[----:B------:R-:W-:Y:S05]  /*b230*/  @P0 BRA `(.L_x_2638) ;  /* 0x0000007400640947 */ /* 0x000fea0003800000 */
[----:B------:R-:W2:Y:S01]  /*b240*/  LDCU UR8, c[0x0][0x440] ;  /* 0x00008800ff0877ac */ /* 0x000ea20008000800 */
[----:B------:R-:W-:Y:S02]  /*b250*/  IMAD R3, R3, 0x60, RZ ;  /* 0x0000006003037824 */ /* 0x000fe400078e02ff */
[----:B-1-3--:R-:W-:-:S05]  /*b260*/  IMAD.WIDE.U32 R6, R2, 0x60, R6 ;  /* 0x0000006002067825 */ /* 0x00afca00078e0006 */
[----:B------:R-:W-:Y:S02]  /*b270*/  IADD3 R7, PT, PT, R7, R3, RZ ;  /* 0x0000000307077210 */ /* 0x000fe40007ffe0ff */
        /* <DEDUP_REMOVED lines=19> */
.L_x_2639:
[----:B------:R2:W-:Y:S01]  /*b3b0*/  STS.128 [R0+0x5800], RZ ;  /* 0x005800ff00007388 */ /* 0x0005e20000000c00 */
[----:B------:R-:W-:Y:S05]  /*b3c0*/  BRA `(.L_x_2638) ;  /* 0x0000007400007947 */ /* 0x000fea0003800000 */
.L_x_2628:
        /* <DEDUP_REMOVED lines=79> */
.L_x_2646:
[----:B------:R-:W-:Y:S05]  /*b8c0*/  BSYNC.RECONVERGENT B0 ;  /* 0x0000000000007941 */ /* 0x000fea0003800200 */
.L_x_2645:
[----:B-----5:R-:W-:Y:S01]  /*b8d0*/  IMAD.MOV.U32 R6, RZ, RZ, R18 ;  /* 0x000000ffff067224 */ /* 0x020fe200078e0012 */
[----:B------:R-:W-:Y:S01]  /*b8e0*/  MOV R4, R16 ;  /* 0x0000001000047202 */ /* 0x000fe20000000f00 */
[----:B------:R-:W-:Y:S01]  /*b8f0*/  IMAD.MOV.U32 R7, RZ, RZ, R19 ;  /* 0x000000ffff077224 */ /* 0x000fe200078e0013 */
[----:B------:R-:W-:Y:S02]  /*b900*/  MOV R5, R17 ;  /* 0x0000001100057202 */ /* 0x000fe40000000f00 */
.L_x_2644:
[----:B------:R-:W-:Y:S05]  /*b910*/  BSYNC.RECONVERGENT B1 ;  /* 0x0000000000017941 */ /* 0x000fea0003800200 */
.L_x_2643:
        /* <DEDUP_REMOVED lines=47> */
.L_x_2650:
[----:B------:R-:W-:Y:S05]  /*bc10*/  BSYNC.RECONVERGENT B0 ;  /* 0x0000000000007941 */ /* 0x000fea0003800200 */
.L_x_2649:
[----:B-----5:R4:W-:Y:S02]  /*bc20*/  STS.128 [R0+0x2000], R16 ;  /* 0x0020001000007388 */ /* 0x0209e40000000c00 */
.L_x_2648:
[----:B------:R-:W-:Y:S05]  /*bc30*/  BSYNC.RECONVERGENT B1 ;  /* 0x0000000000017941 */ /* 0x000fea0003800200 */
.L_x_2647:
        /* <DEDUP_REMOVED lines=28> */
[----:B------:R-:W-:Y:S01]  /*be00*/  FFMA.FTZ R27, R32, R24, -R27 ;  /* 0x00000018201b7223 */ /* 0x000fe2000001081b */
[----:B------:R-:W-:Y:S01]  /*be10*/  FFMA.FTZ R25, R23, R28, R25 ;  /* 0x0000001c17197223 */ /* 0x000fe20000010019 */
[----:B------:R-:W-:Y:S01]  /*be20*/  FMUL.FTZ R23, R30, R24 ;  /* 0x000000181e177220 */ /* 0x000fe20000410000 */
[----:B------:R-:W-:Y:S01]  /*be30*/  SHF.L.U32 R7, R7, 0x10, RZ ;  /* 0x0000001007077819 */ /* 0x000fe200000006ff */
[----:B------:R-:W-:Y:S01]  /*be40*/  FMUL.FTZ R12, R34, R4 ;  /* 0x00000004220c7220 */ /* 0x000fe20000410000 */
[----:B------:R-:W-:Y:S01]  /*be50*/  FMUL.FTZ R24, R18, R5 ;  /* 0x0000000512187220 */ /* 0x000fe20000410000 */
[----:B------:R-:W-:Y:S01]  /*be60*/  FFMA.FTZ R32, R32, R19, R23 ;  /* 0x0000001320207223 */ /* 0x000fe20000010017 */
[-C--:B------:R-:W-:Y:S01]  /*be70*/  FMUL.FTZ R19, R34, R6.reuse ;  /* 0x0000000622137220 */ /* 0x080fe20000410000 */
[-C--:B------:R-:W-:Y:S01]  /*be80*/  FMUL.FTZ R18, R18, R7.reuse ;  /* 0x0000000712127220 */ /* 0x080fe20000410000 */
[----:B------:R-:W-:Y:S01]  /*be90*/  FFMA.FTZ R12, R17, R6, -R12 ;  /* 0x00000006110c7223 */ /* 0x000fe2000001080c */
[----:B------:R-:W-:Y:S01]  /*bea0*/  FFMA.FTZ R24, R33, R7, -R24 ;  /* 0x0000000721187223 */ /* 0x000fe20000010818 */
[----:B------:R-:W-:Y:S01]  /*beb0*/  FFMA.FTZ R19, R17, R4, R19 ;  /* 0x0000000411137223 */ /* 0x000fe20000010013 */
[----:B------:R-:W-:Y:S01]  /*bec0*/  FFMA.FTZ R5, R33, R5, R18 ;  /* 0x0000000521057223 */ /* 0x000fe20000010012 */
[----:B------:R-:W-:-:S02]  /*bed0*/  F2FP.BF16.F32.PACK_AB R27, R32, R27 ;  /* 0x0000001b201b723e */ /* 0x000fc400000010ff */
[----:B------:R-:W-:Y:S02]  /*bee0*/  F2FP.BF16.F32.PACK_AB R17, R25, R16 ;  /* 0x000000101911723e */ /* 0x000fe400000010ff */
[----:B------:R-:W-:Y:S02]  /*bef0*/  F2FP.BF16.F32.PACK_AB R16, R19, R12 ;  /* 0x0000000c1310723e */ /* 0x000fe400000010ff */
[----:B------:R-:W-:Y:S02]  /*bf00*/  F2FP.BF16.F32.PACK_AB R18, R5, R24 ;  /* 0x000000180512723e */ /* 0x000fe400000010ff */
[----:B------:R-:W-:Y:S02]  /*bf10*/  MOV R19, R27 ;  /* 0x0000001b00137202 */ /* 0x000fe40000000f00 */
.L_x_2652:
[----:B------:R-:W-:Y:S05]  /*bf20*/  BSYNC.RECONVERGENT B0 ;  /* 0x0000000000007941 */ /* 0x000fea0003800200 */
.L_x_2651:
[----:B-----5:R1:W-:Y:S02]  /*bf30*/  STS.128 [R0+0x4000], R16 ;  /* 0x0040001000007388 */ /* 0x0203e40000000c00 */
.L_x_2642:
[----:B------:R-:W-:Y:S05]  /*bf40*/  BSYNC.RECONVERGENT B2 ;  /* 0x0000000000027941 */ /* 0x000fea0003800200 */
.L_x_2641:
        /* <DEDUP_REMOVED lines=24> */
[----:B------:R-:W-:-:S03]  /*c0d0*/  IADD3.X R39, PT, PT, R4, UR11, RZ, P1, !PT ;  /* 0x0000000b04277c10 */ /* 0x000fc60008ffe4ff */
        /* <DEDUP_REMOVED lines=38> */
.L_x_2658:
[----:B------:R-:W-:Y:S05]  /*c340*/  BSYNC.RECONVERGENT B0 ;  /* 0x0000000000007941 */ /* 0x000fea0003800200 */
.L_x_2657:
[----:B-----5:R4:W-:Y:S02]  /*c350*/  STS.128 [R0+0x800], R16 ;  /* 0x0008001000007388 */ /* 0x0209e40000000c00 */
.L_x_2656:
[----:B------:R-:W-:Y:S05]  /*c360*/  BSYNC.RECONVERGENT B1 ;  /* 0x0000000000017941 */ /* 0x000fea0003800200 */
.L_x_2655:
        /* <DEDUP_REMOVED lines=56> */
.L_x_2662:
[----:B------:R-:W-:Y:S05]  /*c6f0*/  BSYNC.RECONVERGENT B0 ;  /* 0x0000000000007941 */ /* 0x000fea0003800200 */
.L_x_2661:
[----:B-----5:R4:W-:Y:S02]  /*c700*/  STS.128 [R0+0x2800], R16 ;  /* 0x0028001000007388 */ /* 0x0209e40000000c00 */
.L_x_2660:
[----:B------:R-:W-:Y:S05]  /*c710*/  BSYNC.RECONVERGENT B1 ;  /* 0x0000000000017941 */ /* 0x000fea0003800200 */
.L_x_2659:
        /* <DEDUP_REMOVED lines=20> */
[----:B------:R-:W-:Y:S01]  /*c860*/  LOP3.LUT R24, R19, 0xffff0000, RZ, 0xc0, !PT ;  /* 0xffff000013187812 */ /* 0x000fe200078ec0ff */
[C---:B-1----:R-:W-:Y:S01]  /*c870*/  IMAD.U32 R12, R17.reuse, 0x10000, RZ ;  /* 0x00010000110c7824 */ /* 0x042fe200078e00ff */
        /* <DEDUP_REMOVED lines=34> */
.L_x_2664:
[----:B------:R-:W-:Y:S05]  /*caa0*/  BSYNC.RECONVERGENT B0 ;  /* 0x0000000000007941 */ /* 0x000fea0003800200 */
.L_x_2663:
[----:B-----5:R4:W-:Y:S02]  /*cab0*/  STS.128 [R0+0x4800], R16 ;  /* 0x0048001000007388 */ /* 0x0209e40000000c00 */
.L_x_2654:
[----:B------:R-:W-:Y:S05]  /*cac0*/  BSYNC.RECONVERGENT B2 ;  /* 0x0000000000027941 */ /* 0x000fea0003800200 */
.L_x_2653:
        /* <DEDUP_REMOVED lines=52> */
[----:B------:R-:W-:-:S02]  /*ce10*/  FMUL.FTZ R25, R35, R5 ;  /* 0x0000000523197220 */ /* 0x000fc40000410000 */
[----:B------:R-:W-:Y:S01]  /*ce20*/  FFMA.FTZ R33, R33, R16, R24 ;  /* 0x0000001021217223 */ /* 0x000fe20000010018 */
[-C--:B------:R-:W-:Y:S01]  /*ce30*/  FMUL.FTZ R16, R32, R4.reuse ;  /* 0x0000000420107220 */ /* 0x080fe20000410000 */
[-C--:B------:R-:W-:Y:S01]  /*ce40*/  FMUL.FTZ R24, R35, R7.reuse ;  /* 0x0000000723187220 */ /* 0x080fe20000410000 */
[C---:B------:R-:W-:Y:S01]  /*ce50*/  FFMA.FTZ R29, R17.reuse, R4, R29 ;  /* 0x00000004111d7223 */ /* 0x040fe2000001001d */
[C---:B------:R-:W-:Y:S01]  /*ce60*/  FFMA.FTZ R25, R30.reuse, R7, -R25 ;  /* 0x000000071e197223 */ /* 0x040fe20000010819 */
[----:B------:R-:W-:Y:S01]  /*ce70*/  FFMA.FTZ R16, R17, R6, -R16 ;  /* 0x0000000611107223 */ /* 0x000fe20000010810 */
[----:B------:R-:W-:Y:S01]  /*ce80*/  FFMA.FTZ R24, R30, R5, R24 ;  /* 0x000000051e187223 */ /* 0x000fe20000010018 */
[----:B------:R-:W-:Y:S02]  /*ce90*/  F2FP.BF16.F32.PACK_AB R17, R12, R19 ;  /* 0x000000130c11723e */ /* 0x000fe400000010ff */
[----:B------:R-:W-:Y:S02]  /*cea0*/  F2FP.BF16.F32.PACK_AB R19, R33, R18 ;  /* 0x000000122113723e */ /* 0x000fe400000010ff */
[----:B------:R-:W-:-:S02]  /*ceb0*/  F2FP.BF16.F32.PACK_AB R16, R29, R16 ;  /* 0x000000101d10723e */ /* 0x000fc400000010ff */
[----:B------:R-:W-:Y:S02]  /*cec0*/  F2FP.BF16.F32.PACK_AB R18, R24, R25 ;  /* 0x000000191812723e */ /* 0x000fe400000010ff */
.L_x_2670:
[----:B------:R-:W-:Y:S05]  /*ced0*/  BSYNC.RECONVERGENT B0 ;  /* 0x0000000000007941 */ /* 0x000fea0003800200 */
.L_x_2669:
[----:B-----5:R4:W-:Y:S02]  /*cee0*/  STS.128 [R0+0x1000], R16 ;  /* 0x0010001000007388 */ /* 0x0209e40000000c00 */
.L_x_2668:
[----:B------:R-:W-:Y:S05]  /*cef0*/  BSYNC.RECONVERGENT B1 ;  /* 0x0000000000017941 */ /* 0x000fea0003800200 */
.L_x_2667:
        /* <DEDUP_REMOVED lines=39> */
[----:B------:R-:W-:Y:S01]  /*d170*/  SHF.L.U32 R7, R7, 0x10, RZ ;  /* 0x0000001007077819 */ /* 0x000fe200000006ff */
[----:B------:R-:W-:-:S02]  /*d180*/  IMAD.U32 R4, R4, 0x10000, RZ ;  /* 0x0001000004047824 */ /* 0x000fc400078e00ff */
[----:B------:R-:W-:Y:S02]  /*d190*/  IMAD.U32 R5, R5, 0x10000, RZ ;  /* 0x0001000005057824 */ /* 0x000fe400078e00ff */
[C---:B------:R-:W-:Y:S01]  /*d1a0*/  FFMA.FTZ R18, R33.reuse, R28, -R18 ;  /* 0x0000001c21127223 */ /* 0x040fe20000010812 */
[----:B------:R-:W-:Y:S01]  /*d1b0*/  FFMA.FTZ R33, R33, R16, R24 ;  /* 0x0000001021217223 */ /* 0x000fe20000010018 */
[C---:B------:R-:W-:Y:S01]  /*d1c0*/  FMUL.FTZ R16, R32.reuse, R4 ;  /* 0x0000000420107220 */ /* 0x040fe20000410000 */
[-C--:B------:R-:W-:Y:S01]  /*d1d0*/  FMUL.FTZ R29, R32, R6.reuse ;  /* 0x00000006201d7220 */ /* 0x080fe20000410000 */
[C---:B------:R-:W-:Y:S01]  /*d1e0*/  FMUL.FTZ R25, R35.reuse, R5 ;  /* 0x0000000523197220 */ /* 0x040fe20000410000 */
[-C--:B------:R-:W-:Y:S01]  /*d1f0*/  FMUL.FTZ R24, R35, R7.reuse ;  /* 0x0000000723187220 */ /* 0x080fe20000410000 */
        /* <DEDUP_REMOVED lines=8> */
.L_x_2674:
[----:B------:R-:W-:Y:S05]  /*d280*/  BSYNC.RECONVERGENT B0 ;  /* 0x0000000000007941 */ /* 0x000fea0003800200 */
.L_x_2673:
[----:B-----5:R1:W-:Y:S02]  /*d290*/  STS.128 [R0+0x3000], R16 ;  /* 0x0030001000007388 */ /* 0x0203e40000000c00 */
.L_x_2672:
[----:B------:R-:W-:Y:S05]  /*d2a0*/  BSYNC.RECONVERGENT B1 ;  /* 0x0000000000017941 */ /* 0x000fea0003800200 */
.L_x_2671:
        /* <DEDUP_REMOVED lines=22> */
[C---:B-1----:R-:W-:Y:S01]  /*d410*/  IMAD.U32 R27, R19.reuse, 0x10000, RZ ;  /* 0x00010000131b7824 */ /* 0x042fe200078e00ff */
[----:B------:R-:W-:Y:S02]  /*d420*/  LOP3.LUT R29, R16, 0xffff0000, RZ, 0xc0, !PT ;  /* 0xffff0000101d7812 */ /* 0x000fe400078ec0ff */
[----:B------:R-:W-:-:S02]  /*d430*/  LOP3.LUT R26, R19, 0xffff0000, RZ, 0xc0, !PT ;  /* 0xffff0000131a7812 */ /* 0x000fc400078ec0ff */
[C---:B------:R-:W-:Y:S02]  /*d440*/  LOP3.LUT R30, R18.reuse, 0xffff0000, RZ, 0xc0, !PT ;  /* 0xffff0000121e7812 */ /* 0x040fe400078ec0ff */
[----:B------:R-:W-:Y:S02]  /*d450*/  SHF.L.U32 R28, R18, 0x10, RZ ;  /* 0x00000010121c7819 */ /* 0x000fe400000006ff */
        /* <DEDUP_REMOVED lines=11> */
[C---:B------:R-:W-:Y:S01]  /*d510*/  FFMA.FTZ R16, R13.reuse, R25, -R16 ;  /* 0x000000190d107223 */ /* 0x040fe20000010810 */
[----:B------:R-:W-:Y:S01]  /*d520*/  FMUL.FTZ R26, R26, R24 ;  /* 0x000000181a1a7220 */ /* 0x000fe20000410000 */
[----:B------:R-:W-:Y:S01]  /*d530*/  FFMA.FTZ R13, R13, R23, R12 ;  /* 0x000000170d0d7223 */ /* 0x000fe2000001000c */
[C---:B------:R-:W-:Y:S01]  /*d540*/  FMUL.FTZ R12, R29.reuse, R4 ;  /* 0x000000041d0c7220 */ /* 0x040fe20000410000 */
[C---:B------:R-:W-:Y:S01]  /*d550*/  FMUL.FTZ R23, R30.reuse, R5 ;  /* 0x000000051e177220 */ /* 0x040fe20000410000 */
[----:B------:R-:W-:Y:S01]  /*d560*/  FMUL.FTZ R29, R29, R6 ;  /* 0x000000061d1d7220 */ /* 0x000fe20000410000 */
[----:B------:R-:W-:Y:S01]  /*d570*/  FMUL.FTZ R30, R30, R7 ;  /* 0x000000071e1e7220 */ /* 0x000fe20000410000 */
[C---:B------:R-:W-:Y:S01]  /*d580*/  FFMA.FTZ R18, R27.reuse, R24, -R18 ;  /* 0x000000181b127223 */ /* 0x040fe20000010812 */
[----:B------:R-:W-:Y:S01]  /*d590*/  FFMA.FTZ R19, R27, R19, R26 ;  /* 0x000000131b137223 */ /* 0x000fe2000001001a */
        /* <DEDUP_REMOVED lines=8> */
.L_x_2676:
[----:B------:R-:W-:Y:S05]  /*d620*/  BSYNC.RECONVERGENT B0 ;  /* 0x0000000000007941 */ /* 0x000fea0003800200 */
.L_x_2675:
[----:B-----5:R4:W-:Y:S02]  /*d630*/  STS.128 [R0+0x5000], R16 ;  /* 0x0050001000007388 */ /* 0x0209e40000000c00 */
.L_x_2666:
[----:B------:R-:W-:Y:S05]  /*d640*/  BSYNC.RECONVERGENT B2 ;  /* 0x0000000000027941 */ /* 0x000fea0003800200 */
.L_x_2665:
        /* <DEDUP_REMOVED lines=27> */
[----:B------:R1:W3:Y:S01]  /*d800*/  LDG.E.64 R4, desc[UR6][R30.64] ;  /* 0x000000061e047981 */ /* 0x0002e2000c1e1b00 */
[C---:B-----5:R-:W-:Y:S01]  /*d810*/  LOP3.LUT R6, R17.reuse, 0xffff0000, RZ, 0xc0, !PT ;  /* 0xffff000011067812 */ /* 0x060fe200078ec0ff */
[----:B------:R-:W-:Y:S01]  /*d820*/  IMAD.U32 R21, R17, 0x10000, RZ ;  /* 0x0001000011157824 */ /* 0x000fe200078e00ff */
[C---:B------:R-:W-:Y:S01]  /*d830*/  SHF.L.U32 R17, R16.reuse, 0x10, RZ ;  /* 0x0000001010117819 */ /* 0x040fe200000006ff */
[C---:B------:R-:W-:Y:S01]  /*d840*/  IMAD.U32 R27, R19.reuse, 0x10000, RZ ;  /* 0x00010000131b7824 */ /* 0x040fe200078e00ff */
[----:B------:R-:W-:Y:S02]  /*d850*/  LOP3.LUT R29, R16, 0xffff0000, RZ, 0xc0, !PT ;  /* 0xffff0000101d7812 */ /* 0x000fe400078ec0ff */
[----:B------:R-:W-:-:S02]  /*d860*/  LOP3.LUT R26, R19, 0xffff0000, RZ, 0xc0, !PT ;  /* 0xffff0000131a7812 */ /* 0x000fc400078ec0ff */
[C---:B------:R-:W-:Y:S02]  /*d870*/  SHF.L.U32 R28, R18.reuse, 0x10, RZ ;  /* 0x00000010121c7819 */ /* 0x040fe400000006ff */
[----:B-1----:R-:W-:Y:S02]  /*d880*/  LOP3.LUT R30, R18, 0xffff0000, RZ, 0xc0, !PT ;  /* 0xffff0000121e7812 */ /* 0x002fe400078ec0ff */
        /* <DEDUP_REMOVED lines=28> */
.L_x_2680:
[----:B------:R-:W-:Y:S05]  /*da50*/  BSYNC.RECONVERGENT B0 ;  /* 0x0000000000007941 */ /* 0x000fea0003800200 */
.L_x_2679:
[----:B-----5:R4:W-:Y:S02]  /*da60*/  STS.128 [R0+0x1800], R16 ;  /* 0x0018001000007388 */ /* 0x0209e40000000c00 */
.L_x_2678:
[----:B------:R-:W-:Y:S05]  /*da70*/  BSYNC.RECONVERGENT B1 ;  /* 0x0000000000017941 */ /* 0x000fea0003800200 */
.L_x_2677:
        /* <DEDUP_REMOVED lines=26> */
[C---:B------:R-:W-:Y:S02]  /*dc20*/  LOP3.LUT R30, R18.reuse, 0xffff0000, RZ, 0xc0, !PT ;  /* 0xffff0000121e7812 */ /* 0x040fe400078ec0ff */
[----:B------:R-:W-:Y:S02]  /*dc30*/  SHF.L.U32 R28, R18, 0x10, RZ ;  /* 0x00000010121c7819 */ /* 0x000fe400000006ff */
[----:B--2---:R-:W-:Y:S02]  /*dc40*/  LOP3.LUT R25, R4, 0xffff0000, RZ, 0xc0, !PT ;  /* 0xffff000004197812 */ /* 0x004fe400078ec0ff */
[C---:B---3--:R-:W-:Y:S02]  /*dc50*/  LOP3.LUT R23, R2.reuse, 0xffff0000, RZ, 0xc0, !PT ;  /* 0xffff000002177812 */ /* 0x048fe400078ec0ff */
[----:B------:R-:W-:Y:S01]  /*dc60*/  LOP3.LUT R19, R3, 0xffff0000, RZ, 0xc0, !PT ;  /* 0xffff000003137812 */ /* 0x000fe200078ec0ff */
[----:B------:R-:W-:Y:S01]  /*dc70*/  IMAD.U32 R2, R2, 0x10000, RZ ;  /* 0x0001000002027824 */ /* 0x000fe200078e00ff */
[----:B------:R-:W-:Y:S01]  /*dc80*/  LOP3.LUT R24, R5, 0xffff0000, RZ, 0xc0, !PT ;  /* 0xffff000005187812 */ /* 0x000fe200078ec0ff */
[C---:B------:R-:W-:Y:S01]  /*dc90*/  FMUL.FTZ R16, R6.reuse, R23 ;  /* 0x0000001706107220 */ /* 0x040fe20000410000 */
[-C--:B------:R-:W-:Y:S01]  /*dca0*/  FMUL.FTZ R6, R6, R25.reuse ;  /* 0x0000001906067220 */ /* 0x080fe20000410000 */
[----:B------:R-:W-:Y:S01]  /*dcb0*/  SHF.L.U32 R4, R4, 0x10, RZ ;  /* 0x0000001004047819 */ /* 0x000fe200000006ff */
[----:B------:R-:W-:Y:S01]  /*dcc0*/  IMAD.U32 R3, R3, 0x10000, RZ ;  /* 0x0001000003037824 */ /* 0x000fe200078e00ff */
[----:B------:R-:W-:Y:S01]  /*dcd0*/  SHF.L.U32 R5, R5, 0x10, RZ ;  /* 0x0000001005057819 */ /* 0x000fe200000006ff */
[C---:B------:R-:W-:Y:S01]  /*dce0*/  FFMA.FTZ R16, R21.reuse, R25, -R16 ;  /* 0x0000001915107223 */ /* 0x040fe20000010810 */
[C---:B------:R-:W-:Y:S01]  /*dcf0*/  FMUL.FTZ R18, R26.reuse, R19 ;  /* 0x000000131a127220 */ /* 0x040fe20000410000 */
[----:B------:R-:W-:Y:S01]  /*dd00*/  FFMA.FTZ R21, R21, R23, R6 ;  /* 0x0000001715157223 */ /* 0x000fe20000010006 */
[----:B------:R-:W-:Y:S01]  /*dd10*/  FMUL.FTZ R26, R26, R24 ;  /* 0x000000181a1a7220 */ /* 0x000fe20000410000 */
        /* <DEDUP_REMOVED lines=14> */
.L_x_2684:
[----:B------:R-:W-:Y:S05]  /*de00*/  BSYNC.RECONVERGENT B0 ;  /* 0x0000000000007941 */ /* 0x000fea0003800200 */
.L_x_2683:
[----:B-----5:R1:W-:Y:S02]  /*de10*/  STS.128 [R0+0x3800], R16 ;  /* 0x0038001000007388 */ /* 0x0203e40000000c00 */
.L_x_2682:
[----:B------:R-:W-:Y:S05]  /*de20*/  BSYNC.RECONVERGENT B1 ;  /* 0x0000000000017941 */ /* 0x000fea0003800200 */
.L_x_2681:
        /* <DEDUP_REMOVED lines=19> */
[C---:B-----5:R-:W-:Y:S01]  /*df60*/  SHF.L.U32 R11, R16.reuse, 0x10, RZ ;  /* 0x00000010100b7819 */ /* 0x060fe200000006ff */
[C---:B------:R-:W-:Y:S01]  /*df70*/  IMAD.U32 R22, R19.reuse, 0x10000, RZ ;  /* 0x0001000013167824 */ /* 0x040fe200078e00ff */
[----:B------:R-:W-:Y:S02]  /*df80*/  LOP3.LUT R23, R16, 0xffff0000, RZ, 0xc0, !PT ;  /* 0xffff000010177812 */ /* 0x000fe400078ec0ff */
[----:B------:R-:W-:Y:S02]  /*df90*/  LOP3.LUT R20, R19, 0xffff0000, RZ, 0xc0, !PT ;  /* 0xffff000013147812 */ /* 0x000fe400078ec0ff */
[C---:B------:R-:W-:Y:S01]  /*dfa0*/  LOP3.LUT R6, R17.reuse, 0xffff0000, RZ, 0xc0, !PT ;  /* 0xffff000011067812 */ /* 0x040fe200078ec0ff */
[----:B------:R-:W-:Y:S01]  /*dfb0*/  IMAD.U32 R7, R17, 0x10000, RZ ;  /* 0x0001000011077824 */ /* 0x000fe200078e00ff */
[----:B------:R-:W-:-:S02]  /*dfc0*/  SHF.L.U32 R21, R18, 0x10, RZ ;  /* 0x0000001012157819 */ /* 0x000fc400000006ff */
[----:B------:R-:W-:Y:S02]  /*dfd0*/  LOP3.LUT R18, R18, 0xffff0000, RZ, 0xc0, !PT ;  /* 0xffff000012127812 */ /* 0x000fe400078ec0ff */
[C---:B--2---:R-:W-:Y:S02]  /*dfe0*/  LOP3.LUT R19, R4.reuse, 0xffff0000, RZ, 0xc0, !PT ;  /* 0xffff000004137812 */ /* 0x044fe400078ec0ff */
[----:B------:R-:W-:Y:S02]  /*dff0*/  SHF.L.U32 R4, R4, 0x10, RZ ;  /* 0x0000001004047819 */ /* 0x000fe400000006ff */
[C---:B----4-:R-:W-:Y:S01]  /*e000*/  LOP3.LUT R16, R2.reuse, 0xffff0000, RZ, 0xc0, !PT ;  /* 0xffff000002107812 */ /* 0x050fe200078ec0ff */
[----:B------:R-:W-:Y:S01]  /*e010*/  IMAD.U32 R2, R2, 0x10000, RZ ;  /* 0x0001000002027824 */ /* 0x000fe200078e00ff */
[----:B-1----:R-:W-:Y:S01]  /*e020*/  LOP3.LUT R13, R3, 0xffff0000, RZ, 0xc0, !PT ;  /* 0xffff0000030d7812 */ /* 0x002fe200078ec0ff */
[C---:B------:R-:W-:Y:S01]  /*e030*/  FMUL.FTZ R25, R6.reuse, R19 ;  /* 0x0000001306197220 */ /* 0x040fe20000410000 */
[----:B------:R-:W-:Y:S01]  /*e040*/  LOP3.LUT R17, R5, 0xffff0000, RZ, 0xc0, !PT ;  /* 0xffff000005117812 */ /* 0x000fe200078ec0ff */
[----:B------:R-:W-:Y:S01]  /*e050*/  FMUL.FTZ R12, R6, R16 ;  /* 0x00000010060c7220 */ /* 0x000fe20000410000 */
[----:B------:R-:W-:Y:S01]  /*e060*/  IMAD.U32 R3, R3, 0x10000, RZ ;  /* 0x0001000003037824 */ /* 0x000fe200078e00ff */
[----:B------:R-:W-:Y:S01]  /*e070*/  SHF.L.U32 R5, R5, 0x10, RZ ;  /* 0x0000001005057819 */ /* 0x000fe200000006ff */
[C---:B------:R-:W-:Y:S01]  /*e080*/  FMUL.FTZ R6, R23.reuse, R2 ;  /* 0x0000000217067220 */ /* 0x040fe20000410000 */
[----:B------:R-:W-:Y:S01]  /*e090*/  FMUL.FTZ R23, R23, R4 ;  /* 0x0000000417177220 */ /* 0x000fe20000410000 */
[C---:B------:R-:W-:Y:S01]  /*e0a0*/  FFMA.FTZ R25, R7.reuse, R16, R25 ;  /* 0x0000001007197223 */ /* 0x040fe20000010019 */
[----:B------:R-:W-:Y:S01]  /*e0b0*/  FMUL.FTZ R16, R18, R3 ;  /* 0x0000000312107220 */ /* 0x000fe20000410000 */
[----:B------:R-:W-:Y:S01]  /*e0c0*/  FMUL.FTZ R27, R20, R13 ;  /* 0x0000000d141b7220 */ /* 0x000fe20000410000 */
[----:B------:R-:W-:Y:S01]  /*e0d0*/  FFMA.FTZ R12, R7, R19, -R12 ;  /* 0x00000013070c7223 */ /* 0x000fe2000001080c */
[----:B------:R-:W-:Y:S01]  /*e0e0*/  FMUL.FTZ R18, R18, R5 ;  /* 0x0000000512127220 */ /* 0x000fe20000410000 */
[C---:B------:R-:W-:Y:S01]  /*e0f0*/  FFMA.FTZ R6, R11.reuse, R4, -R6 ;  /* 0x000000040b067223 */ /* 0x040fe20000010806 */
[----:B------:R-:W-:Y:S01]  /*e100*/  FFMA.FTZ R23, R11, R2, R23 ;  /* 0x000000020b177223 */ /* 0x000fe20000010017 */
[-C--:B------:R-:W-:Y:S01]  /*e110*/  FMUL.FTZ R7, R20, R17.reuse ;  /* 0x0000001114077220 */ /* 0x080fe20000410000 */
[C---:B------:R-:W-:Y:S01]  /*e120*/  FFMA.FTZ R27, R22.reuse, R17, -R27 ;  /* 0x00000011161b7223 */ /* 0x040fe2000001081b */
        /* <DEDUP_REMOVED lines=8> */
.L_x_2686:
[----:B------:R-:W-:Y:S05]  /*e1b0*/  BSYNC.RECONVERGENT B0 ;  /* 0x0000000000007941 */ /* 0x000fea0003800200 */
.L_x_2685:
[----:B-----5:R4:W-:Y:S01]  /*e1c0*/  STS.128 [R0+0x5800], R16 ;  /* 0x0058001000007388 */ /* 0x0209e20000000c00 */
[----:B------:R-:W-:Y:S05]  /*e1d0*/  BRA `(.L_x_2638) ;  /* 0x00000044007c7947 */ /* 0x000fea0003800000 */
.L_x_2640:
        /* <DEDUP_REMOVED lines=99> */
.L_x_2691:
[----:B------:R-:W-:Y:S05]  /*e810*/  BSYNC.RECONVERGENT B0 ;  /* 0x0000000000007941 */ /* 0x000fea0003800200 */
.L_x_2690:
[----:B------:R-:W-:Y:S05]  /*e820*/  BSYNC.RECONVERGENT B1 ;  /* 0x0000000000017941 */ /* 0x000fea0003800200 */
.L_x_2689:
        /* <DEDUP_REMOVED lines=88> */
.L_x_2695:
[----:B------:R-:W-:Y:S05]  /*edb0*/  BSYNC.RECONVERGENT B0 ;  /* 0x0000000000007941 */ /* 0x000fea0003800200 */
.L_x_2694:
[----:B-----5:R4:W-:Y:S02]  /*edc0*/  STS.128 [R0+0x2000], R24 ;  /* 0x0020001800007388 */ /* 0x0209e40000000c00 */
.L_x_2693:
[----:B------:R-:W-:Y:S05]  /*edd0*/  BSYNC.RECONVERGENT B1 ;  /* 0x0000000000017941 */ /* 0x000fea0003800200 */
.L_x_2692:
        /* <DEDUP_REMOVED lines=85> */
.L_x_2697:
[----:B------:R-:W-:Y:S05]  /*f330*/  BSYNC.RECONVERGENT B0 ;  /* 0x0000000000007941 */ /* 0x000fea0003800200 */
.L_x_2696:
[----:B-----5:R1:W-:Y:S02]  /*f340*/  STS.128 [R0+0x4000], R24 ;  /* 0x0040001800007388 */ /* 0x0203e40000000c00 */
.L_x_2688:
[----:B------:R-:W-:Y:S05]  /*f350*/  BSYNC.RECONVERGENT B2 ;  /* 0x0000000000027941 */ /* 0x000fea0003800200 */
.L_x_2687:
        /* <DEDUP_REMOVED lines=64> */
[----:B------:R-:W-:Y:S01]  /*f760*/  @!P0 FADD.FTZ R7, -R7, -RZ ;  /* 0x800000ff07078221 */ /* 0x000fe20000010100 */
[----:B------:R-:W-:Y:S01]  /*f770*/  FMUL.FTZ R6, R21, R6 ;  /* 0x0000000615067220 */ /* 0x000fe20000410000 */
[----:B------:R-:W-:Y:S01]  /*f780*/  FMUL.FTZ R5, R20, R5 ;  /* 0x0000000514057220 */ /* 0x000fe20000410000 */
[C---:B----4-:R-:W-:Y:S01]  /*f790*/  IMAD.U32 R21, R16.reuse, 0x10000, RZ ;  /* 0x0001000010157824 */ /* 0x050fe200078e00ff */
[----:B------:R-:W-:Y:S01]  /*f7a0*/  LOP3.LUT R20, R16, 0xffff0000, RZ, 0xc0, !PT ;  /* 0xffff000010147812 */ /* 0x000fe200078ec0ff */
[----:B------:R-:W-:Y:S01]  /*f7b0*/  FMUL.FTZ R27, R48, R27 ;  /* 0x0000001b301b7220 */ /* 0x000fe20000410000 */
[----:B------:R-:W-:Y:S01]  /*f7c0*/  FMUL.FTZ R26, R51, R26 ;  /* 0x0000001a331a7220 */ /* 0x000fe20000410000 */
[----:B------:R-:W-:Y:S01]  /*f7d0*/  @!P0 FADD.FTZ R45, -R45, -RZ ;  /* 0x800000ff2d2d8221 */ /* 0x000fe20000010100 */
[----:B------:R-:W-:Y:S01]  /*f7e0*/  SHF.L.U32 R16, R17, 0x10, RZ ;  /* 0x0000001011107819 */ /* 0x000fe200000006ff */
[----:B------:R-:W-:Y:S01]  /*f7f0*/  FMUL.FTZ R4, R47, R4 ;  /* 0x000000042f047220 */ /* 0x000fe20000410000 */
[----:B------:R-:W-:Y:S01]  /*f800*/  LOP3.LUT R23, R17, 0xffff0000, RZ, 0xc0, !PT ;  /* 0xffff000011177812 */ /* 0x000fe200078ec0ff */
[----:B------:R-:W-:Y:S01]  /*f810*/  FMUL.FTZ R53, R53, R46 ;  /* 0x0000002e35357220 */ /* 0x000fe20000410000 */
[----:B------:R-:W-:Y:S01]  /*f820*/  FMUL.FTZ R7, R22, R7 ;  /* 0x0000000716077220 */ /* 0x000fe20000410000 */
[----:B------:R-:W-:Y:S01]  /*f830*/  IMAD.U32 R22, R18, 0x10000, RZ ;  /* 0x0001000012167824 */ /* 0x000fe200078e00ff */
[C---:B------:R-:W-:Y:S01]  /*f840*/  SHF.L.U32 R17, R19.reuse, 0x10, RZ ;  /* 0x0000001013117819 */ /* 0x040fe200000006ff */
[----:B------:R-:W-:Y:S01]  /*f850*/  FMUL.FTZ R45, R50, R45 ;  /* 0x0000002d322d7220 */ /* 0x000fe20000410000 */
[----:B------:R-:W-:Y:S01]  /*f860*/  LOP3.LUT R18, R18, 0xffff0000, RZ, 0xc0, !PT ;  /* 0xffff000012127812 */ /* 0x000fe200078ec0ff */
        /* <DEDUP_REMOVED lines=15> */
.L_x_2703:
[----:B------:R-:W-:Y:S05]  /*f960*/  BSYNC.RECONVERGENT B0 ;  /* 0x0000000000007941 */ /* 0x000fea0003800200 */
.L_x_2702:
[----:B-----5:R4:W-:Y:S02]  /*f970*/  STS.128 [R0+0x800], R24 ;  /* 0x0008001800007388 */ /* 0x0209e40000000c00 */
.L_x_2701:
[----:B------:R-:W-:Y:S05]  /*f980*/  BSYNC.RECONVERGENT B1 ;  /* 0x0000000000017941 */ /* 0x000fea0003800200 */
.L_x_2700:
        /* <DEDUP_REMOVED lines=89> */
.L_x_2707:
[----:B------:R-:W-:Y:S05]  /*ff20*/  BSYNC.RECONVERGENT B0 ;  /* 0x0000000000007941 */ /* 0x000fea0003800200 */
.L_x_2706:
[----:B-----5:R4:W-:Y:S02]  /*ff30*/  STS.128 [R0+0x2800], R24 ;  /* 0x0028001800007388 */ /* 0x0209e40000000c00 */
.L_x_2705:
[----:B------:R-:W-:Y:S05]  /*ff40*/  BSYNC.RECONVERGENT B1 ;  /* 0x0000000000017941 */ /* 0x000fea0003800200 */
.L_x_2704:
        /* <DEDUP_REMOVED lines=26> */
[C---:B-----5:R-:W-:Y:S01]  /*100f0*/  IMAD.U32 R13, R4.reuse, 0x10000, RZ ;  /* 0x00010000040d7824 */ /* 0x060fe200078e00ff */
[----:B------:R-:W-:Y:S01]  /*10100*/  LOP3.LUT R8, R4, 0xffff0000, RZ, 0xc0, !PT ;  /* 0xffff000004087812 */ /* 0x000fe200078ec0ff */
[----:B------:R-:W-:Y:S01]  /*10110*/  IMAD.U32 R40, R7, 0x10000, RZ ;  /* 0x0001000007287824 */ /* 0x000fe200078e00ff */
[C---:B------:R-:W-:Y:S01]  /*10120*/  LOP3.LUT R4, R5.reuse, 0xffff0000, RZ, 0xc0, !PT ;  /* 0xffff000005047812 */ /* 0x040fe200078ec0ff */
[C---:B------:R-:W-:Y:S01]  /*10130*/  IMAD.U32 R29, R6.reuse, 0x10000, RZ ;  /* 0x00010000061d7824 */ /* 0x040fe200078e00ff */
[----:B------:R-:W-:Y:S02]  /*10140*/  SHF.L.U32 R38, R5, 0x10, RZ ;  /* 0x0000001005267819 */ /* 0x000fe400000006ff */
[----:B------:R-:W-:Y:S02]  /*10150*/  LOP3.LUT R5, R7, 0xffff0000, RZ, 0xc0, !PT ;  /* 0xffff000007057812 */ /* 0x000fe400078ec0ff */
[----:B------:R-:W-:Y:S01]  /*10160*/  LOP3.LUT R6, R6, 0xffff0000, RZ, 0xc0, !PT ;  /* 0xffff000006067812 */ /* 0x000fe200078ec0ff */
[C---:B----4-:R-:W-:Y:S01]  /*10170*/  IMAD.U32 R7, R17.reuse, 0x10000, RZ ;  /* 0x0001000011077824 */ /* 0x050fe200078e00ff */
[----:B------:R-:W-:Y:S01]  /*10180*/  LOP3.LUT R42, R17, 0xffff0000, RZ, 0xc0, !PT ;  /* 0xffff0000112a7812 */ /* 0x000fe200078ec0ff */
[----:B------:R-:W-:Y:S01]  /*10190*/  IMAD.U32 R41, R18, 0x10000, RZ ;  /* 0x0001000012297824 */ /* 0x000fe200078e00ff */
[----:B------:R-:W-:Y:S01]  /*101a0*/  SHF.L.U32 R17, R19, 0x10, RZ ;  /* 0x0000001013117819 */ /* 0x000fe200000006ff */
[----:B---3--:R-:W-:Y:S01]  /*101b0*/  IMAD.U32 R44, R24, 0x10000, RZ ;  /* 0x00010000182c7824 */ /* 0x008fe200078e00ff */
        /* <DEDUP_REMOVED lines=48> */
.L_x_2709:
[----:B------:R-:W-:Y:S05]  /*104c0*/  BSYNC.RECONVERGENT B0 ;  /* 0x0000000000007941 */ /* 0x000fea0003800200 */
.L_x_2708:
[----:B-----5:R1:W-:Y:S02]  /*104d0*/  STS.128 [R0+0x4800], R4 ;  /* 0x0048000400007388 */ /* 0x0203e40000000c00 */
.L_x_2699:
[----:B------:R-:W-:Y:S05]  /*104e0*/  BSYNC.RECONVERGENT B2 ;  /* 0x0000000000027941 */ /* 0x000fea0003800200 */
.L_x_2698:
[----:B------:R-:W-:Y:S01]  /*104f0*/  IADD3 R8, PT, PT, R116, 0x20, RZ ;  /* 0x0000002074087810 */ /* 0x000fe20007ffe0ff */
[----:B------:R-:W-:Y:S03]  /*10500*/  BSSY.RECONVERGENT B2, `(.L_x_2710) ;  /* 0x0000116000027945 */ /* 0x000fe60003800200 */
[----:B------:R-:W-:-:S13]  /*10510*/  ISETP.GE.AND P0, PT, R8, R31, PT ;  /* 0x0000001f0800720c */ /* 0x000fda0003f06270 */
[----:B------:R-:W-:Y:S05]  /*10520*/  @P0 BRA `(.L_x_2711) ;  /* 0x00000010004c0947 */ /* 0x000fea0003800000 */
[----:B------:R-:W2:Y:S01]  /*10530*/  LDC R29, c[0x0][0x440] ;  /* 0x00011000ff1d7b82 */ /* 0x000ea20000000800 */
[----:B-1----:R-:W-:Y:S01]  /*10540*/  LEA R40, P0, R2, R36, 0x6 ;  /* 0x0000002402287211 */ /* 0x002fe200078030ff */
[----:B------:R-:W-:Y:S01]  /*10550*/  BSSY.RECONVERGENT B1, `(.L_x_2712) ;  /* 0x000005c000017945 */ /* 0x000fe20003800200 */
[----:B------:R-:W-:Y:S02]  /*10560*/  IMAD.SHL.U32 R13, R30, 0x20, RZ ;  /* 0x000000201e0d7824 */ /* 0x000fe400078e00ff */
        /* <DEDUP_REMOVED lines=22> */
[----:B------:R-:W3:Y:S04]  /*106d0*/  LDG.E.128 R4, desc[UR6][R4.64] ;  /* 0x0000000604047981 */ /* 0x000ee8000c1e1d00 */
[----:B------:R-:W2:Y:S01]  /*106e0*/  LDG.E.128 R20, desc[UR6][R20.64] ;  /* 0x0000000614147981 */ /* 0x000ea2000c1e1d00 */
        /* <DEDUP_REMOVED lines=11> */
[----:B---3--:R-:W-:Y:S01]  /*107a0*/  SHF.L.U32 R44, R4, 0x10, RZ ;  /* 0x00000010042c7819 */ /* 0x008fe200000006ff */
[----:B------:R-:W-:Y:S01]  /*107b0*/  IMAD.U32 R46, R6, 0x10000, RZ ;  /* 0x00010000062e7824 */ /* 0x000fe200078e00ff */
[----:B------:R-:W-:Y:S01]  /*107c0*/  LOP3.LUT R27, R4, 0xffff0000, RZ, 0xc0, !PT ;  /* 0xffff0000041b7812 */ /* 0x000fe200078ec0ff */
[C---:B------:R-:W-:Y:S01]  /*107d0*/  IMAD.U32 R4, R5.reuse, 0x10000, RZ ;  /* 0x0001000005047824 */ /* 0x040fe200078e00ff */
[----:B------:R-:W-:Y:S01]  /*107e0*/  LOP3.LUT R47, R5, 0xffff0000, RZ, 0xc0, !PT ;  /* 0xffff0000052f7812 */ /* 0x000fe200078ec0ff */
[----:B--2---:R-:W-:Y:S01]  /*107f0*/  IMAD.U32 R51, R21, 0x10000, RZ ;  /* 0x0001000015337824 */ /* 0x004fe200078e00ff */
        /* <DEDUP_REMOVED lines=47> */
.L_x_2715:
[----:B------:R-:W-:Y:S05]  /*10af0*/  BSYNC.RECONVERGENT B0 ;  /* 0x0000000000007941 */ /* 0x000fea0003800200 */
.L_x_2714:
[----:B-----5:R4:W-:Y:S02]  /*10b00*/  STS.128 [R0+0x1000], R24 ;  /* 0x0010001800007388 */ /* 0x0209e40000000c00 */
.L_x_2713:
[----:B------:R-:W-:Y:S05]  /*10b10*/  BSYNC.RECONVERGENT B1 ;  /* 0x0000000000017941 */ /* 0x000fea0003800200 */
.L_x_2712:
        /* <DEDUP_REMOVED lines=88> */
.L_x_2719:
[----:B------:R-:W-:Y:S05]  /*110a0*/  BSYNC.RECONVERGENT B0 ;  /* 0x0000000000007941 */ /* 0x000fea0003800200 */
.L_x_2718:
[----:B-----5:R1:W-:Y:S02]  /*110b0*/  STS.128 [R0+0x3000], R24 ;  /* 0x0030001800007388 */ /* 0x0203e40000000c00 */
.L_x_2717:
[----:B------:R-:W-:Y:S05]  /*110c0*/  BSYNC.RECONVERGENT B1 ;  /* 0x0000000000017941 */ /* 0x000fea0003800200 */
.L_x_2716:
        /* <DEDUP_REMOVED lines=21> */
[----:B------:R-:W3:Y:S04]  /*11220*/  LDG.E.128 R4, desc[UR6][R4.64+0x100] ;  /* 0x0001000604047981 */ /* 0x000ee8000c1e1d00 */
[----:B------:R-:W3:Y:S01]  /*11230*/  LDG.E.128 R20, desc[UR6][R20.64+0x100] ;  /* 0x0001000614147981 */ /* 0x000ee2000c1e1d00 */
[----:B----4-:R-:W-:-:S04]  /*11240*/  IADD3 R16, P1, PT, R16, UR8, RZ ;  /* 0x0000000810107c10 */ /* 0x010fc8000ff3e0ff */
[----:B------:R-:W-:-:S06]  /*11250*/  IADD3.X R17, PT, PT, R13, UR9, RZ, P1, !PT ;  /* 0x000000090d117c10 */ /* 0x000fcc0008ffe4ff */
[----:B------:R-:W4:Y:S01]  /*11260*/  LDG.E.128 R16, desc[UR6][R16.64+0x100] ;  /* 0x0001000610107981 */ /* 0x000f22000c1e1d00 */
[----:B-----5:R-:W-:Y:S01]  /*11270*/  LOP3.LUT R13, R25, 0xffff0000, RZ, 0xc0, !PT ;  /* 0xffff0000190d7812 */ /* 0x020fe200078ec0ff */
[----:B-12---:R-:W-:Y:S01]  /*11280*/  IMAD.U32 R41, R27, 0x10000, RZ ;  /* 0x000100001b297824 */ /* 0x006fe200078e00ff */
[----:B------:R-:W-:Y:S01]  /*11290*/  SHF.L.U32 R39, R25, 0x10, RZ ;  /* 0x0000001019277819 */ /* 0x000fe200000006ff */
[----:B------:R-:W-:Y:S01]  /*112a0*/  IMAD.U32 R29, R24, 0x10000, RZ ;  /* 0x00010000181d7824 */ /* 0x000fe200078e00ff */
[----:B------:R-:W-:Y:S01]  /*112b0*/  LOP3.LUT R25, R27, 0xffff0000, RZ, 0xc0, !PT ;  /* 0xffff00001b197812 */ /* 0x000fe200078ec0ff */
[----:B------:R-:W-:Y:S01]  /*112c0*/  IMAD.U32 R38, R26, 0x10000, RZ ;  /* 0x000100001a267824 */ /* 0x000fe200078e00ff */
[----:B------:R-:W-:Y:S02]  /*112d0*/  LOP3.LUT R24, R24, 0xffff0000, RZ, 0xc0, !PT ;  /* 0xffff000018187812 */ /* 0x000fe400078ec0ff */
[----:B------:R-:W-:Y:S02]  /*112e0*/  LOP3.LUT R26, R26, 0xffff0000, RZ, 0xc0, !PT ;  /* 0xffff00001a1a7812 */ /* 0x000fe400078ec0ff */
[----:B---3--:R-:W-:Y:S01]  /*112f0*/  SHF.L.U32 R40, R4, 0x10, RZ ;  /* 0x0000001004287819 */ /* 0x008fe200000006ff */
[----:B------:R-:W-:Y:S01]  /*11300*/  IMAD.U32 R42, R6, 0x10000, RZ ;  /* 0x00010000062a7824 */ /* 0x000fe200078e00ff */
[----:B------:R-:W-:Y:S01]  /*11310*/  LOP3.LUT R27, R4, 0xffff0000, RZ, 0xc0, !PT ;  /* 0xffff0000041b7812 */ /* 0x000fe200078ec0ff */
[C---:B------:R-:W-:Y:S01]  /*11320*/  IMAD.U32 R4, R5.reuse, 0x10000, RZ ;  /* 0x0001000005047824 */ /* 0x040fe200078e00ff */
        /* <DEDUP_REMOVED lines=49> */
.L_x_2721:
[----:B------:R-:W-:Y:S05]  /*11640*/  BSYNC.RECONVERGENT B0 ;  /* 0x0000000000007941 */ /* 0x000fea0003800200 */
.L_x_2720:
[----:B-----5:R4:W-:Y:S02]  /*11650*/  STS.128 [R0+0x5000], R24 ;  /* 0x0050001800007388 */ /* 0x0209e40000000c00 */
.L_x_2711:
[----:B------:R-:W-:Y:S05]  /*11660*/  BSYNC.RECONVERGENT B2 ;  /* 0x0000000000027941 */ /* 0x000fea0003800200 */
.L_x_2710:
[----:B------:R-:W-:-:S04]  /*11670*/  IADD3 R38, PT, PT, R116, 0x30, RZ ;  /* 0x0000003074267810 */ /* 0x000fc80007ffe0ff */
[----:B------:R-:W-:-:S13]  /*11680*/  ISETP.GE.AND P0, PT, R38, R31, PT ;  /* 0x0000001f2600720c */ /* 0x000fda0003f06270 */
[----:B------:R-:W-:Y:S05]  /*11690*/  @P0 BRA `(.L_x_2638) ;  /* 0x00000010004c0947 */ /* 0x000fea0003800000 */
[----:B------:R-:W2:Y:S01]  /*116a0*/  LDC R13, c[0x0][0x440] ;  /* 0x00011000ff0d7b82 */ /* 0x000ea20000000800 */
[----:B-1-34-:R-:W-:Y:S01]  /*116b0*/  IMAD.WIDE.U32 R36, R2, 0x60, R36 ;  /* 0x0000006002247825 */ /* 0x01afe200078e0024 */
[----:B------:R-:W-:Y:S03]  /*116c0*/  BSSY.RECONVERGENT B1, `(.L_x_2722) ;  /* 0x000005d000017945 */ /* 0x000fe60003800200 */
[----:B------:R-:W-:-:S05]  /*116d0*/  IMAD R3, R3, 0x60, RZ ;  /* 0x0000006003037824 */ /* 0x000fca00078e02ff */
[----:B------:R-:W-:Y:S01]  /*116e0*/  IADD3 R31, PT, PT, R3, R37, RZ ;  /* 0x00000025031f7210 */ /* 0x000fe20007ffe0ff */
[----:B------:R-:W-:Y:S01]  /*116f0*/  IMAD R3, R30, 0x30, RZ ;  /* 0x000000301e037824 */ /* 0x000fe200078e02ff */
[----:B------:R-:W-:Y:S02]  /*11700*/  MOV R30, R36 ;  /* 0x00000024001e7202 */ /* 0x000fe40000000f00 */
[----:B--2---:R-:W-:-:S13]  /*11710*/  ISETP.GE.AND P0, PT, R14, R13, PT ;  /* 0x0000000d0e00720c */ /* 0x004fda0003f06270 */
[----:B------:R1:W-:Y:S01]  /*11720*/  @P0 STS.128 [R0+0x1800], RZ ;  /* 0x001800ff00000388 */ /* 0x0003e20000000c00 */
[----:B------:R-:W-:Y:S05]  /*11730*/  @P0 BRA `(.L_x_2723) ;  /* 0x0000000400540947 */ /* 0x000fea0003800000 */
[----:B------:R2:W5:Y:S01]  /*11740*/  LDG.E.128 R24, desc[UR6][R30.64] ;  /* 0x000000061e187981 */ /* 0x000562000c1e1d00 */
[----:B------:R-:W-:Y:S01]  /*11750*/  ISETP.GE.AND P0, PT, R14, R11, PT ;  /* 0x0000000b0e00720c */ /* 0x000fe20003f06270 */
[----:B------:R-:W-:-:S12]  /*11760*/  BSSY.RECONVERGENT B0, `(.L_x_2724) ;  /* 0x0000051000007945 */ /* 0x000fd80003800200 */
[----:B------:R-:W-:Y:S05]  /*11770*/  @P0 BRA `(.L_x_2725) ;  /* 0x00000004003c0947 */ /* 0x000fea0003800000 */
[----:B------:R-:W3:Y:S01]  /*11780*/  LDCU.64 UR8, c[0x0][0x4d0] ;  /* 0x00009a00ff0877ac */ /* 0x000ee20008000a00 */
        /* <DEDUP_REMOVED lines=9> */
[----:B---3--:R-:W-:-:S04]  /*11820*/  IADD3 R4, P1, PT, R16, UR8, RZ ;  /* 0x0000000810047c10 */ /* 0x008fc8000ff3e0ff */
[----:B------:R-:W-:Y:S01]  /*11830*/  IADD3.X R5, PT, PT, R2, UR9, RZ, P1, !PT ;  /* 0x0000000902057c10 */ /* 0x000fe20008ffe4ff */
[----:B------:R-:W3:Y:S01]  /*11840*/  LDCU.64 UR8, c[0x0][0x4c8] ;  /* 0x00009900ff0877ac */ /* 0x000ee20008000a00 */
[----:B------:R-:W-:-:S04]  /*11850*/  IMAD.WIDE R20, R17, 0x2, R30 ;  /* 0x0000000211147825 */ /* 0x000fc800078e021e */
[----:B------:R-:W4:Y:S04]  /*11860*/  LDG.E.128 R4, desc[UR6][R4.64] ;  /* 0x0000000604047981 */ /* 0x000f28000c1e1d00 */
[----:B------:R-:W2:Y:S01]  /*11870*/  LDG.E.128 R20, desc[UR6][R20.64] ;  /* 0x0000000614147981 */ /* 0x000ea2000c1e1d00 */
[----:B---3--:R-:W-:-:S04]  /*11880*/  IADD3 R16, P1, PT, R16, UR8, RZ ;  /* 0x0000000810107c10 */ /* 0x008fc8000ff3e0ff */
[----:B------:R-:W-:-:S06]  /*11890*/  IADD3.X R17, PT, PT, R2, UR9, RZ, P1, !PT ;  /* 0x0000000902117c10 */ /* 0x000fcc0008ffe4ff */
[----:B------:R-:W3:Y:S01]  /*118a0*/  LDG.E.128 R16, desc[UR6][R16.64] ;  /* 0x0000000610107981 */ /* 0x000ee2000c1e1d00 */
        /* <DEDUP_REMOVED lines=13> */
[----:B--2---:R-:W-:Y:S01]  /*11980*/  IMAD.U32 R43, R21, 0x10000, RZ ;  /* 0x00010000152b7824 */ /* 0x004fe200078e00ff */
        /* <DEDUP_REMOVED lines=13> */
[C---:B------:R-:W-:Y:S01]  /*11a60*/  IMAD.U32 R22, R23.reuse, 0x10000, RZ ;  /* 0x0001000017167824 */ /* 0x040fe200078e00ff */
[----:B------:R-:W-:Y:S01]  /*11a70*/  LOP3.LUT R48, R23, 0xffff0000, RZ, 0xc0, !PT ;  /* 0xffff000017307812 */ /* 0x000fe200078ec0ff */
[----:B------:R-:W-:Y:S01]  /*11a80*/  @!P0 FADD.FTZ R4, -R4, -RZ ;  /* 0x800000ff04048221 */ /* 0x000fe20000010100 */
[----:B------:R-:W-:Y:S01]  /*11a90*/  @!P0 FADD.FTZ R42, -R42, -RZ ;  /* 0x800000ff2a2a8221 */ /* 0x000fe20000010100 */
[----:B------:R-:W-:Y:S01]  /*11aa0*/  @!P0 FADD.FTZ R41, -R41, -RZ ;  /* 0x800000ff29298221 */ /* 0x000fe20000010100 */
[----:B------:R-:W-:Y:S01]  /*11ab0*/  FMUL.FTZ R21, R21, R6 ;  /* 0x0000000615157220 */ /* 0x000fe20000410000 */
[----:B------:R-:W-:Y:S01]  /*11ac0*/  FMUL.FTZ R27, R20, R27 ;  /* 0x0000001b141b7220 */ /* 0x000fe20000410000 */
[----:B------:R-:W-:Y:S01]  /*11ad0*/  FMUL.FTZ R5, R22, R5 ;  /* 0x0000000516057220 */ /* 0x000fe20000410000 */
[----:B------:R-:W-:Y:S01]  /*11ae0*/  FMUL.FTZ R48, R48, R7 ;  /* 0x0000000730307220 */ /* 0x000fe20000410000 */
[C---:B---3--:R-:W-:Y:S01]  /*11af0*/  SHF.L.U32 R6, R17.reuse, 0x10, RZ ;  /* 0x0000001011067819 */ /* 0x048fe200000006ff */
        /* <DEDUP_REMOVED lines=23> */
.L_x_2725:
[----:B------:R-:W-:Y:S05]  /*11c70*/  BSYNC.RECONVERGENT B0 ;  /* 0x0000000000007941 */ /* 0x000fea0003800200 */
.L_x_2724:
[----:B-----5:R3:W-:Y:S02]  /*11c80*/  STS.128 [R0+0x1800], R24 ;  /* 0x0018001800007388 */ /* 0x0207e40000000c00 */
.L_x_2723:
[----:B------:R-:W-:Y:S05]  /*11c90*/  BSYNC.RECONVERGENT B1 ;  /* 0x0000000000017941 */ /* 0x000fea0003800200 */
.L_x_2722:
[----:B------:R-:W-:Y:S01]  /*11ca0*/  ISETP.GE.AND P0, PT, R10, R13, PT ;  /* 0x0000000d0a00720c */ /* 0x000fe20003f06270 */
[----:B------:R-:W-:-:S12]  /*11cb0*/  BSSY.RECONVERGENT B1, `(.L_x_2726) ;  /* 0x0000058000017945 */ /* 0x000fd80003800200 */
[----:B------:R4:W-:Y:S01]  /*11cc0*/  @P0 STS.128 [R0+0x3800], RZ ;  /* 0x003800ff00000388 */ /* 0x0009e20000000c00 */
[----:B------:R-:W-:Y:S05]  /*11cd0*/  @P0 BRA `(.L_x_2727) ;  /* 0x0000000400540947 */ /* 0x000fea0003800000 */
[----:B---3--:R3:W5:Y:S01]  /*11ce0*/  LDG.E.128 R24, desc[UR6][R30.64+0x80] ;  /* 0x000080061e187981 */ /* 0x008762000c1e1d00 */
        /* <DEDUP_REMOVED lines=18> */
[----:B------:R-:W4:Y:S01]  /*11e10*/  LDG.E.128 R20, desc[UR6][R20.64+0x80] ;  /* 0x0000800614147981 */ /* 0x000f22000c1e1d00 */
[----:B-1----:R-:W-:-:S04]  /*11e20*/  IADD3 R16, P1, PT, R16, UR8, RZ ;  /* 0x0000000810107c10 */ /* 0x002fc8000ff3e0ff */
        /* <DEDUP_REMOVED lines=62> */
.L_x_2729:
[----:B------:R-:W-:Y:S05]  /*12210*/  BSYNC.RECONVERGENT B0 ;  /* 0x0000000000007941 */ /* 0x000fea0003800200 */
.L_x_2728:
[----:B-----5:R1:W-:Y:S02]  /*12220*/  STS.128 [R0+0x3800], R24 ;  /* 0x0038001800007388 */ /* 0x0203e40000000c00 */
.L_x_2727:
[----:B------:R-:W-:Y:S05]  /*12230*/  BSYNC.RECONVERGENT B1 ;  /* 0x0000000000017941 */ /* 0x000fea0003800200 */
.L_x_2726:
        /* <DEDUP_REMOVED lines=15> */
[----:B------:R-:W-:Y:S02]  /*12330*/  IMAD.SHL.U32 R2, R3, 0x2, RZ ;  /* 0x0000000203027824 */ /* 0x000fe400078e00ff */
[----:B-1-3--:R-:W-:Y:S01]  /*12340*/  IMAD.WIDE R24, R35, 0x2, R30 ;  /* 0x0000000223187825 */ /* 0x00afe200078e021e */
[----:B------:R-:W-:Y:S02]  /*12350*/  SHF.L.U64.HI R3, R3, 0x1, R28 ;  /* 0x0000000103037819 */ /* 0x000fe4000001021c */
[----:B--2---:R-:W-:-:S03]  /*12360*/  IADD3 R16, P1, PT, R2, UR8, RZ ;  /* 0x0000000802107c10 */ /* 0x004fc6000ff3e0ff */
[----:B------:R-:W2:Y:S01]  /*12370*/  LDG.E.128 R24, desc[UR6][R24.64+0x100] ;  /* 0x0001000618187981 */ /* 0x000ea2000c1e1d00 */
[----:B------:R-:W-:Y:S01]  /*12380*/  IADD3.X R17, PT, PT, R3, UR9, RZ, P1, !PT ;  /* 0x0000000903117c10 */ /* 0x000fe20008ffe4ff */
[----:B------:R-:W1:Y:S05]  /*12390*/  LDCU.64 UR8, c[0x0][0x4c8] ;  /* 0x00009900ff0877ac */ /* 0x000e6a0008000a00 */
[----:B------:R-:W3:Y:S01]  /*123a0*/  LDG.E.128 R16, desc[UR6][R16.64+0x100] ;  /* 0x0001000610107981 */ /* 0x000ee2000c1e1d00 */
[----:B-1----:R-:W-:-:S04]  /*123b0*/  IADD3 R20, P1, PT, R2, UR8, RZ ;  /* 0x0000000802147c10 */ /* 0x002fc8000ff3e0ff */
[----:B------:R-:W-:-:S06]  /*123c0*/  IADD3.X R21, PT, PT, R3, UR9, RZ, P1, !PT ;  /* 0x0000000903157c10 */ /* 0x000fcc0008ffe4ff */
[----:B------:R-:W4:Y:S01]  /*123d0*/  LDG.E.128 R20, desc[UR6][R20.64+0x100] ;  /* 0x0001000614147981 */ /* 0x000f22000c1e1d00 */
        /* <DEDUP_REMOVED lines=8> */
[C---:B--2---:R-:W-:Y:S01]  /*12460*/  IMAD.U32 R6, R25.reuse, 0x10000, RZ ;  /* 0x0001000019067824 */ /* 0x044fe200078e00ff */
[----:B------:R-:W-:Y:S01]  /*12470*/  LOP3.LUT R31, R25, 0xffff0000, RZ, 0xc0, !PT ;  /* 0xffff0000191f7812 */ /* 0x000fe200078ec0ff */
[----:B------:R-:W-:Y:S01]  /*12480*/  IMAD.U32 R30, R26, 0x10000, RZ ;  /* 0x000100001a1e7824 */ /* 0x000fe200078e00ff */
[----:B------:R-:W-:-:S02]  /*12490*/  SHF.L.U32 R28, R24, 0x10, RZ ;  /* 0x00000010181c7819 */ /* 0x000fc400000006ff */
[----:B------:R-:W-:Y:S02]  /*124a0*/  LOP3.LUT R7, R24, 0xffff0000, RZ, 0xc0, !PT ;  /* 0xffff000018077812 */ /* 0x000fe400078ec0ff */
[----:B------:R-:W-:Y:S01]  /*124b0*/  LOP3.LUT R25, R26, 0xffff0000, RZ, 0xc0, !PT ;  /* 0xffff00001a197812 */ /* 0x000fe200078ec0ff */
[C---:B---3--:R-:W-:Y:S01]  /*124c0*/  IMAD.U32 R33, R16.reuse, 0x10000, RZ ;  /* 0x0001000010217824 */ /* 0x048fe200078e00ff */
[C---:B------:R-:W-:Y:S02]  /*124d0*/  SHF.L.U32 R24, R27.reuse, 0x10, RZ ;  /* 0x000000101b187819 */ /* 0x040fe400000006ff */
[----:B------:R-:W-:Y:S01]  /*124e0*/  LOP3.LUT R26, R27, 0xffff0000, RZ, 0xc0, !PT ;  /* 0xffff00001b1a7812 */ /* 0x000fe200078ec0ff */
[----:B------:R-:W-:Y:S01]  /*124f0*/  IMAD.U32 R27, R17, 0x10000, RZ ;  /* 0x00010000111b7824 */ /* 0x000fe200078e00ff */
[----:B------:R-:W-:Y:S01]  /*12500*/  LOP3.LUT R16, R16, 0xffff0000, RZ, 0xc0, !PT ;  /* 0xffff000010107812 */ /* 0x000fe200078ec0ff */
[----:B------:R-:W-:Y:S01]  /*12510*/  @!P0 FADD.FTZ R33, -R33, -RZ ;  /* 0x800000ff21218221 */ /* 0x000fe20000010100 */
        /* <DEDUP_REMOVED lines=8> */
[----:B------:R-:W-:Y:S01]  /*125a0*/  FMUL.FTZ R6, R6, R27 ;  /* 0x0000001b06067220 */ /* 0x000fe20000410000 */
[----:B------:R-:W-:Y:S01]  /*125b0*/  @!P0 FADD.FTZ R19, -R19, -RZ ;  /* 0x800000ff13138221 */ /* 0x000fe20000010100 */
[----:B------:R-:W-:Y:S01]  /*125c0*/  @!P0 FADD.FTZ R17, -R17, -RZ ;  /* 0x800000ff11118221 */ /* 0x000fe20000010100 */
[----:B------:R-:W-:Y:S01]  /*125d0*/  @!P0 FADD.FTZ R18, -R18, -RZ ;  /* 0x800000ff12128221 */ /* 0x000fe20000010100 */
[----:B------:R-:W-:Y:S01]  /*125e0*/  FMUL.FTZ R16, R7, R16 ;  /* 0x0000001007107220 */ /* 0x000fe20000410000 */
[----:B------:R-:W-:Y:S01]  /*125f0*/  @!P0 FADD.FTZ R35, -R35, -RZ ;  /* 0x800000ff23238221 */ /* 0x000fe20000010100 */
[----:B------:R-:W-:Y:S01]  /*12600*/  FMUL.FTZ R31, R31, R32 ;  /* 0x000000201f1f7220 */ /* 0x000fe20000410000 */
[----:B------:R-:W-:Y:S01]  /*12610*/  FMUL.FTZ R19, R26, R19 ;  /* 0x000000131a137220 */ /* 0x000fe20000410000 */
[C---:B----4-:R-:W-:Y:S01]  /*12620*/  LOP3.LUT R27, R21.reuse, 0xffff0000, RZ, 0xc0, !PT ;  /* 0xffff0000151b7812 */ /* 0x050fe200078ec0ff */
        /* <DEDUP_REMOVED lines=24> */
.L_x_2731:
[----:B------:R-:W-:Y:S05]  /*127b0*/  BSYNC.RECONVERGENT B0 ;  /* 0x0000000000007941 */ /* 0x000fea0003800200 */
.L_x_2730:
[----:B-----5:R1:W-:Y:S02]  /*127c0*/  STS.128 [R0+0x5800], R4 ;  /* 0x0058000400007388 */ /* 0x0203e40000000c00 */
.L_x_2638:
[----:B------:R-:W-:Y:S05]  /*127d0*/  BSYNC.RECONVERGENT B3 ;  /* 0x0000000000037941 */ /* 0x000fea0003800200 */
.L_x_2627:
        /* <DEDUP_REMOVED lines=28> */
.L_x_2734:
[----:B------:R2:W-:Y:S02]  /*129a0*/  STS.128 [R0+0xa000], RZ ;  /* 0x00a000ff00007388 */ /* 0x0005e40000000c00 */
.L_x_2733:
[----:B------:R-:W-:Y:S05]  /*129b0*/  BSYNC.RECONVERGENT B0 ;  /* 0x0000000000007941 */ /* 0x000fea0003800200 */
.L_x_2732:
        /* <DEDUP_REMOVED lines=25> */
.L_x_2737:
[----:B------:R2:W-:Y:S02]  /*12b50*/  STS.128 [R0+0xa800], RZ ;  /* 0x00a800ff00007388 */ /* 0x0005e40000000c00 */
.L_x_2736:
[----:B------:R-:W-:Y:S05]  /*12b60*/  BSYNC.RECONVERGENT B0 ;  /* 0x0000000000007941 */ /* 0x000fea0003800200 */
.L_x_2735:
[----:B------:R-:W-:Y:S01]  /*12b70*/  ISETP.GE.AND P0, PT, R8, R5, PT ;  /* 0x000000050800720c */ /* 0x000fe20003f06270 */
[----:B------:R-:W-:-:S12]  /*12b80*/  BSSY.RECONVERGENT B0, `(.L_x_2738) ;  /* 0x000001a000007945 */ /* 0x000fd80003800200 */
[----:B------:R-:W-:Y:S05]  /*12b90*/  @P0 BRA `(.L_x_2739) ;  /* 0x0000000000600947 */ /* 0x000fea0003800000 */
[----:B-12---:R-:W3:Y:S01]  /*12ba0*/  LDC.64 R2, c[0x0][0x3b8] ;  /* 0x0000ee00ff027b82 */ /* 0x006ee20000000a00 */
[----:B------:R-:W1:Y:S02]  /*12bb0*/  LDCU UR8, c[0x0][0x440] ;  /* 0x00008800ff0877ac */ /* 0x000e640008000800 */
[----:B-1----:R-:W-:Y:S02]  /*12bc0*/  ISETP.GE.AND P1, PT, R14, UR8, PT ;  /* 0x000000080e007c0c */ /* 0x002fe4000bf26270 */
[----:B------:R-:W-:Y:S02]  /*12bd0*/  ISETP.GE.AND P0, PT, R10, UR8, PT ;  /* 0x000000080a007c0c */ /* 0x000fe4000bf06270 */
[----:B---3--:R-:W-:-:S04]  /*12be0*/  LEA R6, P2, R2, R196, 0x6 ;  /* 0x000000c402067211 */ /* 0x008fc800078430ff */
        /* <DEDUP_REMOVED lines=18> */
.L_x_2740:
[----:B------:R2:W-:Y:S02]  /*12d10*/  STS.128 [R0+0xb000], RZ ;  /* 0x00b000ff00007388 */ /* 0x0005e40000000c00 */
.L_x_2739:
[----:B------:R-:W-:Y:S05]  /*12d20*/  BSYNC.RECONVERGENT B0 ;  /* 0x0000000000007941 */ /* 0x000fea0003800200 */
.L_x_2738:
[----:B------:R-:W-:Y:S01]  /*12d30*/  ISETP.GE.AND P0, PT, R38, R5, PT ;  /* 0x000000052600720c */ /* 0x000fe20003f06270 */
[C---:B------:R-:W-:Y:S01]  /*12d40*/  IMAD.SHL.U32 R182, R66.reuse, 0x20, RZ ;  /* 0x0000002042b67824 */ /* 0x040fe200078e00ff */
[----:B------:R-:W-:Y:S01]  /*12d50*/  BSSY.RECONVERGENT B0, `(.L_x_2741) ;  /* 0x000001f000007945 */ /* 0x000fe20003800200 */
[----:B------:R-:W-:-:S03]  /*12d60*/  IMAD.SHL.U32 R149, R66, 0x40, RZ ;  /* 0x0000004042957824 */ /* 0x000fc600078e00ff */
[----:B------:R-:W-:-:S04]  /*12d70*/  LOP3.LUT R182, R182, 0x7c00, RZ, 0xc0, !PT ;  /* 0x00007c00b6b67812 */ /* 0x000fc800078ec0ff */
[----:B------:R-:W-:-:S03]  /*12d80*/  LOP3.LUT R4, R182, 0x200, R149, 0xf8, !PT ;  /* 0x00000200b6047812 */ /* 0x000fc600078ef895 */
[----:B------:R-:W-:Y:S05]  /*12d90*/  @P0 BRA `(.L_x_2742) ;  /* 0x0000000000680947 */ /* 0x000fea0003800000 */
[----:B-12---:R-:W3:Y:S01]  /*12da0*/  LDC.64 R2, c[0x0][0x3b8] ;  /* 0x0000ee00ff027b82 */ /* 0x006ee20000000a00 */
[----:B------:R-:W1:Y:S01]  /*12db0*/  LDCU UR8, c[0x0][0x440] ;  /* 0x00008800ff0877ac */ /* 0x000e620008000800 */
[----:B------:R-:W-:Y:S01]  /*12dc0*/  IMAD.MOV.U32 R197, RZ, RZ, R195 ;  /* 0x000000ffffc57224 */ /* 0x000fe200078e00c3 */
[----:B-1----:R-:W-:Y:S02]  /*12dd0*/  ISETP.GE.AND P1, PT, R14, UR8, PT ;  /* 0x000000080e007c0c */ /* 0x002fe4000bf26270 */
        /* <DEDUP_REMOVED lines=21> */
.L_x_2743:
[----:B------:R2:W-:Y:S02]  /*12f30*/  STS.128 [R0+0xb800], RZ ;  /* 0x00b800ff00007388 */ /* 0x0005e40000000c00 */
.L_x_2742:
[----:B------:R-:W-:Y:S05]  /*12f40*/  BSYNC.RECONVERGENT B0 ;  /* 0x0000000000007941 */ /* 0x000fea0003800200 */
.L_x_2741:
[----:B------:R-:W0:Y:S01]  /*12f50*/  LDGDEPBAR ;  /* 0x00000000000079af */ /* 0x000e220000000000 */
[----:B------:R-:W-:Y:S01]  /*12f60*/  BSSY.RECONVERGENT B0, `(.L_x_2744) ;  /* 0x0000020000007945 */ /* 0x000fe20003800200 */
[----:B------:R-:W-:Y:S01]  /*12f70*/  IADD3 R51, PT, PT, R69, R4, RZ ;  /* 0x0000000445337210 */ /* 0x000fe20007ffe0ff */
        /* <DEDUP_REMOVED lines=25> */
.L_x_2746:
[----:B------:R2:W-:Y:S01]  /*13110*/  STS.128 [R0+0x10000], RZ ;  /* 0x010000ff00007388 */ /* 0x0005e20000000c00 */
[----:B------:R-:W-:Y:S05]  /*13120*/  BRA `(.L_x_2747) ;  /* 0x00000000000c7947 */ /* 0x000fea0003800000 */
.L_x_2745:
[----:B------:R1:W-:Y:S04]  /*13130*/  STS.128 [R0+0xc000], RZ ;  /* 0x00c000ff00007388 */ /* 0x0003e80000000c00 */
[----:B------:R1:W-:Y:S04]  /*13140*/  STS.128 [R0+0xe000], RZ ;  /* 0x00e000ff00007388 */ /* 0x0003e80000000c00 */
[----:B------:R1:W-:Y:S02]  /*13150*/  STS.128 [R0+0x10000], RZ ;  /* 0x010000ff00007388 */ /* 0x0003e40000000c00 */
.L_x_2747:
[----:B------:R-:W-:Y:S05]  /*13160*/  BSYNC.RECONVERGENT B0 ;  /* 0x0000000000007941 */ /* 0x000fea0003800200 */
.L_x_2744:
        /* <DEDUP_REMOVED lines=28> */
.L_x_2750:
[----:B------:R2:W-:Y:S02]  /*13330*/  STS.128 [R0+0x10800], RZ ;  /* 0x010800ff00007388 */ /* 0x0005e40000000c00 */
.L_x_2749:
[----:B------:R-:W-:Y:S05]  /*13340*/  BSYNC.RECONVERGENT B0 ;  /* 0x0000000000007941 */ /* 0x000fea0003800200 */
.L_x_2748:
[----:B------:R-:W-:Y:S01]  /*13350*/  ISETP.GE.AND P0, PT, R8, R5, PT ;  /* 0x000000050800720c */ /* 0x000fe20003f06270 */
[----:B------:R-:W-:-:S12]  /*13360*/  BSSY.RECONVERGENT B0, `(.L_x_2751) ;  /* 0x000001d000007945 */ /* 0x000fd80003800200 */
[----:B------:R1:W-:Y:S04]  /*13370*/  @P0 STS.128 [R0+0xd000], RZ ;  /* 0x00d000ff00000388 */ /* 0x0003e80000000c00 */
[----:B------:R1:W-:Y:S04]  /*13380*/  @P0 STS.128 [R0+0xf000], RZ ;  /* 0x00f000ff00000388 */ /* 0x0003e80000000c00 */
[----:B------:R1:W-:Y:S01]  /*13390*/  @P0 STS.128 [R0+0x11000], RZ ;  /* 0x011000ff00000388 */ /* 0x0003e20000000c00 */
        /* <DEDUP_REMOVED lines=24> */
.L_x_2753:
[----:B------:R2:W-:Y:S02]  /*13520*/  STS.128 [R0+0x11000], RZ ;  /* 0x011000ff00007388 */ /* 0x0005e40000000c00 */
.L_x_2752:
[----:B------:R-:W-:Y:S05]  /*13530*/  BSYNC.RECONVERGENT B0 ;  /* 0x0000000000007941 */ /* 0x000fea0003800200 */
.L_x_2751:
[----:B------:R-:W-:Y:S01]  /*13540*/  ISETP.GE.AND P0, PT, R38, R5, PT ;  /* 0x000000052600720c */ /* 0x000fe20003f06270 */
[----:B------:R-:W-:Y:S01]  /*13550*/  BSSY.RECONVERGENT B0, `(.L_x_2754) ;  /* 0x0000021000007945 */ /* 0x000fe20003800200 */
[--C-:B-12---:R-:W-:Y:S02]  /*13560*/  SHF.R.U32.HI R2, RZ, 0x2, R66.reuse ;  /* 0x00000002ff027819 */ /* 0x106fe40000011642 */
[----:B------:R-:W-:Y:S02]  /*13570*/  SHF.R.U32.HI R3, RZ, 0x4, R66 ;  /* 0x00000004ff037819 */ /* 0x000fe40000011642 */
[----:B------:R-:W-:-:S07]  /*13580*/  LOP3.LUT R2, R2, 0x7, RZ, 0xc0, !PT ;  /* 0x0000000702027812 */ /* 0x000fce00078ec0ff */
[----:B------:R1:W-:Y:S04]  /*13590*/  @P0 STS.128 [R0+0xd800], RZ ;  /* 0x00d800ff00000388 */ /* 0x0003e80000000c00 */
[----:B------:R1:W-:Y:S04]  /*135a0*/  @P0 STS.128 [R0+0xf800], RZ ;  /* 0x00f800ff00000388 */ /* 0x0003e80000000c00 */
[----:B------:R1:W-:Y:S01]  /*135b0*/  @P0 STS.128 [R0+0x11800], RZ ;  /* 0x011800ff00000388 */ /* 0x0003e20000000c00 */
[----:B------:R-:W-:Y:S05]  /*135c0*/  @P0 BRA `(.L_x_2755) ;  /* 0x0000000000640947 */ /* 0x000fea0003800000 */
[----:B------:R-:W3:Y:S01]  /*135d0*/  LDC.64 R4, c[0x0][0x3c0] ;  /* 0x0000f000ff047b82 */ /* 0x000ee20000000a00 */
[----:B------:R-:W2:Y:S02]  /*135e0*/  LDCU UR8, c[0x0][0x440] ;  /* 0x00008800ff0877ac */ /* 0x000ea40008000800 */
[----:B--2---:R-:W-:Y:S02]  /*135f0*/  ISETP.GE.AND P1, PT, R14, UR8, PT ;  /* 0x000000080e007c0c */ /* 0x004fe4000bf26270 */
        /* <DEDUP_REMOVED lines=21> */
.L_x_2756:
[----:B------:R3:W-:Y:S02]  /*13750*/  STS.128 [R0+0x11800], RZ ;  /* 0x011800ff00007388 */ /* 0x0007e40000000c00 */
.L_x_2755:
[----:B------:R-:W-:Y:S05]  /*13760*/  BSYNC.RECONVERGENT B0 ;  /* 0x0000000000007941 */ /* 0x000fea0003800200 */
.L_x_2754:
[----:B------:R-:W-:Y:S01]  /*13770*/  IMAD.SHL.U32 R3, R3, 0x400, RZ ;  /* 0x0000040003037824 */ /* 0x000fe200078e00ff */
[----:B------:R-:W-:Y:S01]  /*13780*/  LOP3.LUT R148, R71, 0x8, R66, 0x78, !PT ;  /* 0x0000000847947812 */ /* 0x000fe200078e7842 */
[----:B------:R-:W-:Y:S01]  /*13790*/  IMAD.MOV.U32 R181, RZ, RZ, 0x20 ;  /* 0x00000020ffb57424 */ /* 0x000fe200078e00ff */
[----:B------:R-:W-:Y:S01]  /*137a0*/  LEA R51, R51, UR5, 0x1 ;  /* 0x0000000533337c11 */ /* 0x000fe2000f8e08ff */
[----:B------:R-:W-:Y:S01]  /*137b0*/  IMAD.MOV.U32 R180, RZ, RZ, 0x40 ;  /* 0x00000040ffb47424 */ /* 0x000fe200078e00ff */
[----:B------:R-:W-:Y:S01]  /*137c0*/  LOP3.LUT R3, R3, 0x400, RZ, 0xc0, !PT ;  /* 0x0000040003037812 */ /* 0x000fe200078ec0ff */
[----:B------:R-:W0:Y:S01]  /*137d0*/  LDGDEPBAR ;  /* 0x00000000000079af */ /* 0x000e220000000000 */
[C---:B------:R-:W-:Y:S01]  /*137e0*/  LOP3.LUT P0, RZ, R66.reuse, 0x2, RZ, 0xc0, !PT ;  /* 0x0000000242ff7812 */ /* 0x040fe2000780c0ff */
[----:B------:R-:W1:Y:S01]  /*137f0*/  LDCU UR8, c[0x0][0x508] ;  /* 0x0000a100ff0877ac */ /* 0x000e620008000800 */
[----:B------:R-:W-:Y:S01]  /*13800*/  LOP3.LUT P2, RZ, R66, 0x4, RZ, 0xc0, !PT ;  /* 0x0000000442ff7812 */ /* 0x000fe2000784c0ff */
[----:B-----5:R-:W-:Y:S01]  /*13810*/  IMAD R50, R148, 0x2, R3 ;  /* 0x0000000294327824 */ /* 0x020fe200078e0203 */
[----:B------:R-:W-:Y:S01]  /*13820*/  LDSM.16.M88.4 R92, [R51] ;  /* 0x00000000335c783b */ /* 0x000fe20000000200 */
[----:B------:R-:W-:-:S02]  /*13830*/  SEL R169, R181, 0xffffffe0, !P0 ;  /* 0xffffffe0b5a97807 */ /* 0x000fc40004000000 */
[----:B----4-:R-:W-:Y:S01]  /*13840*/  VIADD R12, R50, UR5 ;  /* 0x00000005320c7c36 */ /* 0x010fe20008000000 */
[----:B------:R-:W4:Y:S01]  /*13850*/  LDSM.16.M88.4 R56, [R50+UR5+0x6000] ;  /* 0x006000053238783b */ /* 0x000f220008000200 */
[----:B------:R-:W-:Y:S01]  /*13860*/  SEL R152, R180, 0xffffffc0, !P2 ;  /* 0xffffffc0b4987807 */ /* 0x000fe20005000000 */
[--C-:B------:R-:W-:Y:S01]  /*13870*/  IMAD.IADD R13, R51, 0x1, R169.reuse ;  /* 0x00000001330d7824 */ /* 0x100fe200078e02a9 */
[----:B------:R-:W-:Y:S01]  /*13880*/  ISETP.GT.AND P1, PT, R61, R194, PT ;  /* 0x000000c23d00720c */ /* 0x000fe20003f24270 */
[----:B------:R-:W1:Y:S01]  /*13890*/  LDSM.16.M88.4 R44, [R50+UR5+0x6800] ;  /* 0x00680005322c783b */ /* 0x000e620008000200 */
[----:B------:R-:W-:Y:S01]  /*138a0*/  IMAD.IADD R3, R12, 0x1, R169 ;  /* 0x000000010c037824 */ /* 0x000fe200078e02a9 */
[----:B------:R-:W-:Y:S01]  /*138b0*/  LOP3.LUT R64, R64, 0x1f0, RZ, 0xc0, !PT ;  /* 0x000001f040407812 */ /* 0x000fe200078ec0ff */
[--C-:B------:R-:W-:Y:S01]  /*138c0*/  IMAD.IADD R48, R51, 0x1, R152.reuse ;  /* 0x0000000133307824 */ /* 0x100fe200078e0298 */
[----:B---3--:R-:W3:Y:S01]  /*138d0*/  LDSM.16.M88.4 R36, [R50+UR5+0x7000] ;  /* 0x007000053224783b */ /* 0x008ee20008000200 */
[----:B------:R-:W-:Y:S01]  /*138e0*/  IMAD.IADD R12, R12, 0x1, R152 ;  /* 0x000000010c0c7824 */ /* 0x000fe200078e0298 */
[----:B------:R-:W-:Y:S01]  /*138f0*/  IADD3 R2, PT, PT, R2, R64, R65 ;  /* 0x0000004002027210 */ /* 0x000fe20007ffe041 */
[C---:B------:R-:W-:Y:S01]  /*13900*/  IMAD.IADD R11, R169.reuse, 0x1, R48 ;  /* 0x00000001a90b7824 */ /* 0x040fe200078e0230 */
[----:B------:R-:W3:Y:S01]  /*13910*/  LDSM.16.M88.4 R20, [R50+UR5+0x7800] ;  /* 0x007800053214783b */ /* 0x000ee20008000200 */
[----:B------:R-:W-:Y:S01]  /*13920*/  IMAD.IADD R8, R169, 0x1, R12 ;  /* 0x00000001a9087824 */ /* 0x000fe200078e020c */
[----:B------:R-:W-:-:S02]  /*13930*/  IADD3 R63, PT, PT, R2, R62, -R63 ;  /* 0x0000003e023f7210 */ /* 0x000fc40007ffe83f */
[----:B------:R-:W-:Y:S02]  /*13940*/  LDSM.16.M88.4 R24, [R13] ;  /* 0x000000000d18783b */ /* 0x000fe40000000200 */
[----:B------:R-:W-:Y:S02]  /*13950*/  VIMNMX R207, PT, PT, RZ, R63, !PT ;  /* 0x0000003fffcf7248 */ /* 0x000fe40007fe0100 */
[----:B------:R-:W3:Y:S01]  /*13960*/  LDSM.16.M88.4 R16, [R3+0x6000] ;  /* 0x006000000310783b */ /* 0x000ee20000000200 */
[----:B------:R-:W-:-:S03]  /*13970*/  VIADDMNMX R205, R63, 0x8, RZ, !PT ;  /* 0x000000083fcd7846 */ /* 0x000fc600078001ff */
[----:B--2---:R-:W2:Y:S04]  /*13980*/  LDSM.16.M88.4 R4, [R3+0x6800] ;  /* 0x006800000304783b */ /* 0x004ea80000000200 */
[----:B------:R-:W2:Y:S04]  /*13990*/  LDSM.16.M88.4 R76, [R3+0x7000] ;  /* 0x00700000034c783b */ /* 0x000ea80000000200 */
[----:B------:R-:W2:Y:S04]  /*139a0*/  LDSM.16.M88.4 R28, [R3+0x7800] ;  /* 0x00780000031c783b */ /* 0x000ea80000000200 */
[----:B------:R-:W-:Y:S01]  /*139b0*/  LDSM.16.M88.4 R72, [R48] ;  /* 0x000000003048783b */ /* 0x000fe20000000200 */
[C---:B----4-:R-:W-:Y:S03]  /*139c0*/  HMMA.16816.F32.BF16 R68, R92.reuse, R56, RZ ;  /* 0x000000385c44723c */ /* 0x050fe600000418ff */
[----:B------:R-:W-:Y:S04]  /*139d0*/  LDSM.16.M88.4 R88, [R12+0x7800] ;  /* 0x007800000c58783b */ /* 0x000fe80000000200 */
[----:B------:R-:W-:Y:S01]  /*139e0*/  LDSM.16.M88.4 R84, [R8+0x7000] ;  /* 0x007000000854783b */ /* 0x000fe20000000200 */
[C---:B-1----:R-:W-:Y:S03]  /*139f0*/  HMMA.16816.F32.BF16 R52, R92.reuse, R44, RZ ;  /* 0x0000002c5c34723c */ /* 0x042fe600000418ff */
[----:B------:R-:W-:Y:S04]  /*13a00*/  LDSM.16.M88.4 R80, [R8+0x7800] ;  /* 0x007800000850783b */ /* 0x000fe80000000200 */
[----:B------:R-:W-:Y:S01]  /*13a10*/  LDSM.16.M88.4 R96, [R13+0x2000] ;  /* 0x002000000d60783b */ /* 0x000fe20000000200 */
[C---:B---3--:R-:W-:Y:S03]  /*13a20*/  HMMA.16816.F32.BF16 R40, R92.reuse, R36, RZ ;  /* 0x000000245c28723c */ /* 0x048fe600000418ff */
[----:B------:R-:W-:Y:S05]  /*13a30*/  LDSM.16.M88.4 R100, [R3+0x9800] ;  /* 0x009800000364783b */ /* 0x000fea0000000200 */
[C---:B------:R-:W-:Y:S08]  /*13a40*/  HMMA.16816.F32.BF16 R56, R92.reuse, R58, RZ ;  /* 0x0000003a5c38723c */ /* 0x040ff000000418ff */
[C---:B------:R-:W-:Y:S08]  /*13a50*/  HMMA.16816.F32.BF16 R44, R92.reuse, R46, RZ ;  /* 0x0000002e5c2c723c */ /* 0x040ff000000418ff */
[C---:B------:R-:W-:Y:S08]  /*13a60*/  HMMA.16816.F32.BF16 R36, R92.reuse, R38, RZ ;  /* 0x000000265c24723c */ /* 0x040ff000000418ff */
[C---:B------:R-:W-:Y:S08]  /*13a70*/  HMMA.16816.F32.BF16 R32, R92.reuse, R20, RZ ;  /* 0x000000145c20723c */ /* 0x040ff000000418ff */
[----:B------:R-:W-:Y:S01]  /*13a80*/  HMMA.16816.F32.BF16 R92, R92, R22, RZ ;  /* 0x000000165c5c723c */ /* 0x000fe200000418ff */
[----:B------:R-:W1:Y:S07]  /*13a90*/  LDSM.16.M88.4 R20, [R12+0x6000] ;  /* 0x006000000c14783b */ /* 0x000e6e0000000200 */
        /* <DEDUP_REMOVED lines=8> */
[----:B------:R-:W-:Y:S07]  /*13b20*/  LDSM.16.M88.4 R76, [R11] ;  /* 0x000000000b4c783b */ /* 0x000fee0000000200 */
[C---:B------:R-:W-:Y:S08]  /*13b30*/  HMMA.16816.F32.BF16 R32, R24.reuse, R28, R32 ;  /* 0x0000001c1820723c */ /* 0x040ff00000041820 */
[----:B------:R-:W-:Y:S01]  /*13b40*/  HMMA.16816.F32.BF16 R92, R24, R30, R92 ;  /* 0x0000001e185c723c */ /* 0x000fe2000004185c */
[----:B------:R-:W4:Y:S04]  /*13b50*/  LDSM.16.M88.4 R28, [R8+0x6000] ;  /* 0x00600000081c783b */ /* 0x000f280000000200 */
[----:B------:R-:W-:Y:S03]  /*13b60*/  LDSM.16.M88.4 R24, [R51+0x2000] ;  /* 0x002000003318783b */ /* 0x000fe60000000200 */
[C---:B-1----:R-:W-:Y:S08]  /*13b70*/  HMMA.16816.F32.BF16 R68, R72.reuse, R20, R68 ;  /* 0x000000144844723c */ /* 0x042ff00000041844 */
[C---:B------:R-:W-:Y:S01]  /*13b80*/  HMMA.16816.F32.BF16 R56, R72.reuse, R22, R56 ;  /* 0x000000164838723c */ /* 0x040fe20000041838 */
[----:B------:R-:W1:Y:S07]  /*13b90*/  LDSM.16.M88.4 R20, [R8+0x6800] ;  /* 0x006800000814783b */ /* 0x000e6e0000000200 */
[C---:B---3--:R-:W-:Y:S08]  /*13ba0*/  HMMA.16816.F32.BF16 R52, R72.reuse, R16, R52 ;  /* 0x000000104834723c */ /* 0x048ff00000041834 */
[C---:B------:R-:W-:Y:S01]  /*13bb0*/  HMMA.16816.F32.BF16 R44, R72.reuse, R18, R44 ;  /* 0x00000012482c723c */ /* 0x040fe2000004182c */
[----:B------:R-:W3:Y:S07]  /*13bc0*/  LDSM.16.M88.4 R16, [R50+UR5+0x8000] ;  /* 0x008000053210783b */ /* 0x000eee0008000200 */
[C---:B--2---:R-:W-:Y:S08]  /*13bd0*/  HMMA.16816.F32.BF16 R40, R72.reuse, R4, R40 ;  /* 0x000000044828723c */ /* 0x044ff00000041828 */
[----:B------:R-:W-:Y:S01]  /*13be0*/  HMMA.16816.F32.BF16 R36, R72, R6, R36 ;  /* 0x000000064824723c */ /* 0x000fe20000041824 */
[----:B------:R-:W2:Y:S07]  /*13bf0*/  LDSM.16.M88.4 R4, [R50+UR5+0x8800] ;  /* 0x008800053204783b */ /* 0x000eae0008000200 */
[C---:B----4-:R-:W-:Y:S08]  /*13c00*/  HMMA.16816.F32.BF16 R68, R76.reuse, R28, R68 ;  /* 0x0000001c4c44723c */ /* 0x050ff00000041844 */
[----:B------:R-:W-:Y:S01]  /*13c10*/  HMMA.16816.F32.BF16 R56, R76, R30, R56 ;  /* 0x0000001e4c38723c */ /* 0x000fe20000041838 */
[----:B------:R-:W-:Y:S07]  /*13c20*/  LDSM.16.M88.4 R28, [R50+UR5+0x9800] ;  /* 0x00980005321c783b */ /* 0x000fee0008000200 */
[C---:B------:R-:W-:Y:S08]  /*13c30*/  HMMA.16816.F32.BF16 R32, R72.reuse, R88, R32 ;  /* 0x000000584820723c */ /* 0x040ff00000041820 */
[----:B------:R-:W-:Y:S01]  /*13c40*/  HMMA.16816.F32.BF16 R92, R72, R90, R92 ;  /* 0x0000005a485c723c */ /* 0x000fe2000004185c */
[----:B------:R-:W4:Y:S04]  /*13c50*/  LDSM.16.M88.4 R72, [R50+UR5+0x9000] ;  /* 0x009000053248783b */ /* 0x000f280008000200 */
[----:B------:R-:W-:Y:S03]  /*13c60*/  LDSM.16.M88.4 R88, [R48+0x2000] ;  /* 0x002000003058783b */ /* 0x000fe60000000200 */
[C---:B-1----:R-:W-:Y:S08]  /*13c70*/  HMMA.16816.F32.BF16 R52, R76.reuse, R20, R52 ;  /* 0x000000144c34723c */ /* 0x042ff00000041834 */
[----:B------:R-:W-:Y:S01]  /*13c80*/  HMMA.16816.F32.BF16 R44, R76, R22, R44 ;  /* 0x000000164c2c723c */ /* 0x000fe2000004182c */
[----:B------:R-:W-:Y:S07]  /*13c90*/  LDSM.16.M88.4 R20, [R3+0x8000] ;  /* 0x008000000314783b */ /* 0x000fee0000000200 */
[C---:B---3--:R-:W-:Y:S08]  /*13ca0*/  HMMA.16816.F32.BF16 R68, R24.reuse, R16, R68 ;  /* 0x000000101844723c */ /* 0x048ff00000041844 */
[C---:B------:R-:W-:Y:S01]  /*13cb0*/  HMMA.16816.F32.BF16 R56, R24.reuse, R18, R56 ;  /* 0x000000121838723c */ /* 0x040fe20000041838 */
[----:B------:R-:W1:Y:S07]  /*13cc0*/  LDSM.16.M88.4 R16, [R3+0x8800] ;  /* 0x008800000310783b */ /* 0x000e6e0000000200 */
[C---:B--2---:R-:W-:Y:S08]  /*13cd0*/  HMMA.16816.F32.BF16 R52, R24.reuse, R4, R52 ;  /* 0x000000041834723c */ /* 0x044ff00000041834 */
[----:B------:R-:W-:Y:S01]  /*13ce0*/  HMMA.16816.F32.BF16 R44, R24, R6, R44 ;  /* 0x00000006182c723c */ /* 0x000fe2000004182c */
[----:B------:R-:W2:Y:S07]  /*13cf0*/  LDSM.16.M88.4 R4, [R3+0x9000] ;  /* 0x009000000304783b */ /* 0x000eae0000000200 */
[C---:B------:R-:W-:Y:S08]  /*13d00*/  HMMA.16816.F32.BF16 R40, R76.reuse, R84, R40 ;  /* 0x000000544c28723c */ /* 0x040ff00000041828 */
[C---:B------:R-:W-:Y:S01]  /*13d10*/  HMMA.16816.F32.BF16 R36, R76.reuse, R86, R36 ;  /* 0x000000564c24723c */ /* 0x040fe20000041824 */
[----:B------:R-:W-:Y:S07]  /*13d20*/  LDSM.16.M88.4 R84, [R12+0x8000] ;  /* 0x008000000c54783b */ /* 0x000fee0000000200 */
[C---:B------:R-:W-:Y:S08]  /*13d30*/  HMMA.16816.F32.BF16 R32, R76.reuse, R80, R32 ;  /* 0x000000504c20723c */ /* 0x040ff00000041820 */
[----:B------:R-:W-:Y:S01]  /*13d40*/  HMMA.16816.F32.BF16 R92, R76, R82, R92 ;  /* 0x000000524c5c723c */ /* 0x000fe2000004185c */
[----:B------:R-:W3:Y:S04]  /*13d50*/  LDSM.16.M88.4 R80, [R12+0x8800] ;  /* 0x008800000c50783b */ /* 0x000ee80000000200 */
[----:B------:R-:W3:Y:S03]  /*13d60*/  LDSM.16.M88.4 R76, [R12+0x9000] ;  /* 0x009000000c4c783b */ /* 0x000ee60000000200 */
[C---:B----4-:R-:W-:Y:S08]  /*13d70*/  HMMA.16816.F32.BF16 R40, R24.reuse, R72, R40 ;  /* 0x000000481828723c */ /* 0x050ff00000041828 */
[C---:B------:R-:W-:Y:S01]  /*13d80*/  HMMA.16816.F32.BF16 R36, R24.reuse, R74, R36 ;  /* 0x0000004a1824723c */ /* 0x040fe20000041824 */
[----:B------:R-:W4:Y:S07]  /*13d90*/  LDSM.16.M88.4 R72, [R12+0x9800] ;  /* 0x009800000c48783b */ /* 0x000f2e0000000200 */
[C---:B------:R-:W-:Y:S08]  /*13da0*/  HMMA.16816.F32.BF16 R32, R24.reuse, R28, R32 ;  /* 0x0000001c1820723c */ /* 0x040ff00000041820 */
[----:B------:R-:W-:Y:S01]  /*13db0*/  HMMA.16816.F32.BF16 R92, R24, R30, R92 ;  /* 0x0000001e185c723c */ /* 0x000fe2000004185c */
[----:B------:R-:W-:Y:S04]  /*13dc0*/  LDSM.16.M88.4 R28, [R11+0x2000] ;  /* 0x002000000b1c783b */ /* 0x000fe80000000200 */
        /* <DEDUP_REMOVED lines=8> */
[----:B------:R-:W-:Y:S01]  /*13e50*/  HMMA.16816.F32.BF16 R56, R96, R22, R56 ;  /* 0x000000166038723c */ /* 0x000fe20000041838 */
[----:B------:R-:W2:Y:S07]  /*13e60*/  LDSM.16.M88.4 R20, [R8+0x8800] ;  /* 0x008800000814783b */ /* 0x000eae0000000200 */
[C---:B---3--:R-:W-:Y:S08]  /*13e70*/  HMMA.16816.F32.BF16 R52, R88.reuse, R80, R52 ;  /* 0x000000505834723c */ /* 0x048ff00000041834 */
[----:B------:R-:W-:Y:S08]  /*13e80*/  HMMA.16816.F32.BF16 R44, R88, R82, R44 ;  /* 0x00000052582c723c */ /* 0x000ff0000004182c */
[----:B------:R-:W-:Y:S08]  /*13e90*/  HMMA.16816.F32.BF16 R32, R96, R100, R32 ;  /* 0x000000646020723c */ /* 0x000ff00000041820 */
[C---:B------:R-:W-:Y:S08]  /*13ea0*/  HMMA.16816.F32.BF16 R40, R88.reuse, R76, R40 ;  /* 0x0000004c5828723c */ /* 0x040ff00000041828 */
[----:B------:R-:W-:Y:S01]  /*13eb0*/  HMMA.16816.F32.BF16 R80, R88, R78, R36 ;  /* 0x0000004e5850723c */ /* 0x000fe20000041824 */
[----:B------:R-:W-:Y:S04]  /*13ec0*/  LDSM.16.M88.4 R76, [R51+0x4000] ;  /* 0x00400000334c783b */ /* 0x000fe80000000200 */
[----:B------:R-:W-:Y:S03]  /*13ed0*/  LDSM.16.M88.4 R36, [R50+UR5+0xa000] ;  /* 0x00a000053224783b */ /* 0x000fe60008000200 */
[----:B------:R-:W-:Y:S08]  /*13ee0*/  HMMA.16816.F32.BF16 R92, R96, R102, R92 ;  /* 0x00000066605c723c */ /* 0x000ff0000004185c */
[C---:B------:R-:W-:Y:S08]  /*13ef0*/  HMMA.16816.F32.BF16 R68, R88.reuse, R84, R68 ;  /* 0x000000545844723c */ /* 0x040ff00000041844 */
[C---:B------:R-:W-:Y:S08]  /*13f00*/  HMMA.16816.F32.BF16 R56, R88.reuse, R86, R56 ;  /* 0x000000565838723c */ /* 0x040ff00000041838 */
[----:B----4-:R-:W-:Y:S01]  /*13f10*/  HMMA.16816.F32.BF16 R84, R88, R72, R32 ;  /* 0x000000485854723c */ /* 0x010fe20000041820 */
[----:B------:R-:W3:Y:S07]  /*13f20*/  LDSM.16.M88.4 R32, [R50+UR5+0xa800] ;  /* 0x00a800053220783b */ /* 0x000eee0008000200 */
[C---:B-1----:R-:W-:Y:S08]  /*13f30*/  HMMA.16816.F32.BF16 R40, R28.reuse, R16, R40 ;  /* 0x000000101c28723c */ /* 0x042ff00000041828 */
[----:B------:R-:W-:Y:S01]  /*13f40*/  HMMA.16816.F32.BF16 R80, R28, R18, R80 ;  /* 0x000000121c50723c */ /* 0x000fe20000041850 */
[----:B------:R-:W1:Y:S07]  /*13f50*/  LDSM.16.M88.4 R16, [R50+UR5+0xb000] ;  /* 0x00b000053210783b */ /* 0x000e6e0008000200 */
[----:B------:R-:W-:Y:S01]  /*13f60*/  HMMA.16816.F32.BF16 R92, R88, R74, R92 ;  /* 0x0000004a585c723c */ /* 0x000fe2000004185c */
[----:B------:R-:W-:Y:S04]  /*13f70*/  LDSM.16.M88.4 R72, [R12+0xb800] ;  /* 0x00b800000c48783b */ /* 0x000fe80000000200 */
[----:B------:R-:W-:Y:S03]  /*13f80*/  LDSM.16.M88.4 R88, [R11+0x4000] ;  /* 0x004000000b58783b */ /* 0x000fe60000000200 */
[C---:B------:R-:W-:Y:S08]  /*13f90*/  HMMA.16816.F32.BF16 R68, R28.reuse, R24, R68 ;  /* 0x000000181c44723c */ /* 0x040ff00000041844 */
[C---:B------:R-:W-:Y:S01]  /*13fa0*/  HMMA.16816.F32.BF16 R56, R28.reuse, R26, R56 ;  /* 0x0000001a1c38723c */ /* 0x040fe20000041838 */
[----:B------:R-:W-:Y:S07]  /*13fb0*/  LDSM.16.M88.4 R24, [R13+0x4000] ;  /* 0x004000000d18783b */ /* 0x000fee0000000200 */
[C---:B--2---:R-:W-:Y:S08]  /*13fc0*/  HMMA.16816.F32.BF16 R52, R28.reuse, R20, R52 ;  /* 0x000000141c34723c */ /* 0x044ff00000041834 */
[C---:B------:R-:W-:Y:S01]  /*13fd0*/  HMMA.16816.F32.BF16 R44, R28.reuse, R22, R44 ;  /* 0x000000161c2c723c */ /* 0x040fe2000004182c */
[----:B------:R-:W2:Y:S07]  /*13fe0*/  LDSM.16.M88.4 R20, [R50+UR5+0xb800] ;  /* 0x00b800053214783b */ /* 0x000eae0008000200 */
[C---:B------:R-:W-:Y:S08]  /*13ff0*/  HMMA.16816.F32.BF16 R84, R28.reuse, R4, R84 ;  /* 0x000000041c54723c */ /* 0x040ff00000041854 */
[----:B------:R-:W-:Y:S01]  /*14000*/  HMMA.16816.F32.BF16 R92, R28, R6, R92 ;  /* 0x000000061c5c723c */ /* 0x000fe2000004185c */
[----:B------:R-:W4:Y:S04]  /*14010*/  LDSM.16.M88.4 R4, [R3+0xa000] ;  /* 0x00a000000304783b */ /* 0x000f280000000200 */
[----:B------:R-:W4:Y:S03]  /*14020*/  LDSM.16.M88.4 R28, [R3+0xa800] ;  /* 0x00a80000031c783b */ /* 0x000f260000000200 */
[C---:B---3--:R-:W-:Y:S08]  /*14030*/  HMMA.16816.F32.BF16 R52, R76.reuse, R32, R52 ;  /* 0x000000204c34723c */ /* 0x048ff00000041834 */
[C---:B------:R-:W-:Y:S01]  /*14040*/  HMMA.16816.F32.BF16 R44, R76.reuse, R34, R44 ;  /* 0x000000224c2c723c */ /* 0x040fe2000004182c */
[----:B------:R-:W3:Y:S07]  /*14050*/  LDSM.16.M88.4 R32, [R3+0xb000] ;  /* 0x00b000000320783b */ /* 0x000eee0000000200 */
[C---:B-1----:R-:W-:Y:S08]  /*14060*/  HMMA.16816.F32.BF16 R40, R76.reuse, R16, R40 ;  /* 0x000000104c28723c */ /* 0x042ff00000041828 */
[C---:B------:R-:W-:Y:S01]  /*14070*/  HMMA.16816.F32.BF16 R80, R76.reuse, R18, R80 ;  /* 0x000000124c50723c */ /* 0x040fe20000041850 */
[----:B------:R1:W3:Y:S07]  /*14080*/  LDSM.16.M88.4 R16, [R3+0xb800] ;  /* 0x00b800000310783b */ /* 0x0002ee0000000200 */
[C---:B------:R-:W-:Y:S08]  /*14090*/  HMMA.16816.F32.BF16 R68, R76.reuse, R36, R68 ;  /* 0x000000244c44723c */ /* 0x040ff00000041844 */
[C---:B------:R-:W-:Y:S01]  /*140a0*/  HMMA.16816.F32.BF16 R56, R76.reuse, R38, R56 ;  /* 0x000000264c38723c */ /* 0x040fe20000041838 */
[----:B------:R-:W-:Y:S07]  /*140b0*/  LDSM.16.M88.4 R36, [R12+0xa800] ;  /* 0x00a800000c24783b */ /* 0x000fee0000000200 */
[----:B--2---:R-:W-:Y:S01]  /*140c0*/  HMMA.16816.F32.BF16 R84, R76, R20, R84 ;  /* 0x000000144c54723c */ /* 0x004fe20000041854 */
[----:B-1----:R-:W-:-:S05]  /*140d0*/  IADD3 R3, PT, PT, R62, UR8, -R200 ;  /* 0x000000083e037c10 */ /* 0x002fca000fffe8c8 */
[----:B------:R-:W-:Y:S02]  /*140e0*/  IMAD.IADD R3, R2, 0x1, R3 ;  /* 0x0000000102037824 */ /* 0x000fe400078e0203 */
[----:B------:R-:W-:Y:S01]  /*140f0*/  HMMA.16816.F32.BF16 R92, R76, R22, R92 ;  /* 0x000000164c5c723c */ /* 0x000fe2000004185c */
[----:B------:R-:W-:Y:S02]  /*14100*/  LDSM.16.M88.4 R20, [R48+0x4000] ;  /* 0x004000003014783b */ /* 0x000fe40000000200 */
[C-C-:B------:R-:W-:Y:S02]  /*14110*/  VIADDMNMX R206, R3.reuse, 0x1, R62.reuse, PT ;  /* 0x0000000103ce7846 */ /* 0x140fe4000380013e */
[----:B------:R-:W-:Y:S01]  /*14120*/  LDSM.16.M88.4 R76, [R8+0xa000] ;  /* 0x00a00000084c783b */ /* 0x000fe20000000200 */
[----:B------:R-:W-:Y:S02]  /*14130*/  VIADDMNMX R204, R3, 0x9, R62, PT ;  /* 0x0000000903cc7846 */ /* 0x000fe4000380013e */
[C---:B----4-:R-:W-:Y:S08]  /*14140*/  HMMA.16816.F32.BF16 R68, R24.reuse, R4, R68 ;  /* 0x000000041844723c */ /* 0x050ff00000041844 */
[C---:B------:R-:W-:Y:S01]  /*14150*/  HMMA.16816.F32.BF16 R56, R24.reuse, R6, R56 ;  /* 0x000000061838723c */ /* 0x040fe20000041838 */
[----:B------:R-:W1:Y:S07]  /*14160*/  LDSM.16.M88.4 R4, [R12+0xa000] ;  /* 0x00a000000c04783b */ /* 0x000e6e0000000200 */
[C---:B------:R-:W-:Y:S08]  /*14170*/  HMMA.16816.F32.BF16 R52, R24.reuse, R28, R52 ;  /* 0x0000001c1834723c */ /* 0x040ff00000041834 */
        /* <DEDUP_REMOVED lines=8> */
[----:B------:R-:W4:Y:S01]  /*14200*/  LDSM.16.M88.4 R24, [R8+0xb800] ;  /* 0x00b800000818783b */ /* 0x000f220000000200 */
[----:B------:R-:W-:-:S04]  /*14210*/  DEPBAR.LE SB0, 0x0 ;  /* 0x000080000000791a */ /* 0x000fc80000000000 */
[C---:B-1----:R-:W-:Y:S08]  /*14220*/  HMMA.16816.F32.BF16 R68, R20.reuse, R4, R68 ;  /* 0x000000041444723c */ /* 0x042ff00000041844 */
[C---:B------:R-:W-:Y:S08]  /*14230*/  HMMA.16816.F32.BF16 R56, R20.reuse, R6, R56 ;  /* 0x000000061438723c */ /* 0x040ff00000041838 */
[C---:B------:R-:W-:Y:S08]  /*14240*/  HMMA.16816.F32.BF16 R52, R20.reuse, R36, R52 ;  /* 0x000000241434723c */ /* 0x040ff00000041834 */
[C---:B------:R-:W-:Y:S08]  /*14250*/  HMMA.16816.F32.BF16 R44, R20.reuse, R38, R44 ;  /* 0x00000026142c723c */ /* 0x040ff0000004182c */
[C---:B--2---:R-:W-:Y:S08]  /*14260*/  HMMA.16816.F32.BF16 R40, R20.reuse, R28, R40 ;  /* 0x0000001c1428723c */ /* 0x044ff00000041828 */
[C---:B------:R-:W-:Y:S08]  /*14270*/  HMMA.16816.F32.BF16 R80, R20.reuse, R30, R80 ;  /* 0x0000001e1450723c */ /* 0x040ff00000041850 */
[C---:B------:R-:W-:Y:S08]  /*14280*/  HMMA.16816.F32.BF16 R84, R20.reuse, R72, R84 ;  /* 0x000000481454723c */ /* 0x040ff00000041854 */
[----:B------:R-:W-:Y:S08]  /*14290*/  HMMA.16816.F32.BF16 R92, R20, R74, R92 ;  /* 0x0000004a145c723c */ /* 0x000ff0000004185c */
[C---:B------:R-:W-:Y:S08]  /*142a0*/  HMMA.16816.F32.BF16 R68, R88.reuse, R76, R68 ;  /* 0x0000004c5844723c */ /* 0x040ff00000041844 */
[C---:B------:R-:W-:Y:S08]  /*142b0*/  HMMA.16816.F32.BF16 R56, R88.reuse, R78, R56 ;  /* 0x0000004e5838723c */ /* 0x040ff00000041838 */
[C---:B---3--:R-:W-:Y:S08]  /*142c0*/  HMMA.16816.F32.BF16 R52, R88.reuse, R32, R52 ;  /* 0x000000205834723c */ /* 0x048ff00000041834 */
[C---:B------:R-:W-:Y:S08]  /*142d0*/  HMMA.16816.F32.BF16 R44, R88.reuse, R34, R44 ;  /* 0x00000022582c723c */ /* 0x040ff0000004182c */
[C---:B----4-:R-:W-:Y:S08]  /*142e0*/  HMMA.16816.F32.BF16 R40, R88.reuse, R16, R40 ;  /* 0x000000105828723c */ /* 0x050ff00000041828 */
[C---:B------:R-:W-:Y:S08]  /*142f0*/  HMMA.16816.F32.BF16 R80, R88.reuse, R18, R80 ;  /* 0x000000125850723c */ /* 0x040ff00000041850 */
[C---:B------:R-:W-:Y:S08]  /*14300*/  HMMA.16816.F32.BF16 R84, R88.reuse, R24, R84 ;  /* 0x000000185854723c */ /* 0x040ff00000041854 */
        /* <DEDUP_REMOVED lines=15> */
.L_x_2758:
        /* <DEDUP_REMOVED lines=53> */
[----:B------:R-:W-:-:S05]  /*14750*/  SHF.R.S32.HI R4, RZ, 0x1f, R2 ;  /* 0x0000001fff047819 */ /* 0x000fca0000011402 */
[----:B---3--:R-:W-:Y:S02]  /*14760*/  IMAD R3, R4, UR8, RZ ;  /* 0x0000000804037c24 */ /* 0x008fe4000f8e02ff */
[----:B------:R-:W-:-:S04]  /*14770*/  IMAD.WIDE.U32 R4, R2, UR8, R6 ;  /* 0x0000000802047c25 */ /* 0x000fc8000f8e0006 */
[----:B------:R-:W-:Y:S01]  /*14780*/  IMAD R3, R2, UR9, R3 ;  /* 0x0000000902037c24 */ /* 0x000fe2000f8e0203 */
[----:B------:R-:W-:-:S04]  /*14790*/  LEA R196, P1, R4, R196, 0x1 ;  /* 0x000000c404c47211 */ /* 0x000fc800078208ff */
[----:B------:R-:W-:-:S04]  /*147a0*/  IADD3 R3, PT, PT, R5, R3, RZ ;  /* 0x0000000305037210 */ /* 0x000fc80007ffe0ff */
[----:B------:R-:W-:-:S07]  /*147b0*/  LEA.HI.X R195, R4, R195, R3, 0x1, P1 ;  /* 0x000000c304c37211 */ /* 0x000fce00008f0c03 */
.L_x_2759:
        /* <DEDUP_REMOVED lines=77> */
.L_x_2757:
[----:B------:R-:W1:Y:S01]  /*14c90*/  S2R R185, SR_TID.X ;  /* 0x0000000000b97919 */ /* 0x000e620000002100 */
[----:B------:R-:W-:Y:S01]  /*14ca0*/  VIADD R153, R135, 0xffffffff ;  /* 0xffffffff87997836 */ /* 0x000fe20000000000 */
[----:B------:R-:W3:Y:S01]  /*14cb0*/  LDCU UR8, c[0x0][0x45c] ;  /* 0x00008b80ff0877ac */ /* 0x000ee20008000800 */
        /* <DEDUP_REMOVED lines=8> */
[CC--:B------:R-:W-:Y:S01]  /*14d40*/  ISETP.GE.AND P4, PT, R21.reuse, R207.reuse, PT ;  /* 0x000000cf1500720c */ /* 0x0c0fe20003f86270 */
[C---:B------:R-:W-:Y:S01]  /*14d50*/  VIADD R19, R21.reuse, 0x8 ;  /* 0x0000000815137836 */ /* 0x040fe20000000000 */
[CC--:B------:R-:W-:Y:S01]  /*14d60*/  ISETP.GE.AND P6, PT, R21.reuse, R206.reuse, PT ;  /* 0x000000ce1500720c */ /* 0x0c0fe20003fc6270 */
[C---:B------:R-:W-:Y:S01]  /*14d70*/  VIADD R18, R21.reuse, 0x9 ;  /* 0x0000000915127836 */ /* 0x040fe20000000000 */
[-C--:B------:R-:W-:Y:S01]  /*14d80*/  ISETP.GE.AND P1, PT, R20, R207.reuse, PT ;  /* 0x000000cf1400720c */ /* 0x080fe20003f26270 */
[C---:B------:R-:W-:Y:S01]  /*14d90*/  VIADD R12, R21.reuse, 0x10 ;  /* 0x00000010150c7836 */ /* 0x040fe20000000000 */
[----:B------:R-:W-:Y:S01]  /*14da0*/  FSEL R30, R68, -INF , P4 ;  /* 0xff800000441e7808 */ /* 0x000fe20002000000 */
[C---:B--2---:R-:W-:Y:S01]  /*14db0*/  VIADD R4, R21.reuse, 0x11 ;  /* 0x0000001115047836 */ /* 0x044fe20000000000 */
[-C--:B------:R-:W-:Y:S01]  /*14dc0*/  ISETP.GE.AND P4, PT, R20, R206.reuse, PT ;  /* 0x000000ce1400720c */ /* 0x080fe20003f86270 */
[----:B------:R-:W-:Y:S01]  /*14dd0*/  VIADD R11, R21, 0x18 ;  /* 0x00000018150b7836 */ /* 0x000fe20000000000 */
        /* <DEDUP_REMOVED lines=14> */
[----:B------:R-:W-:Y:S01]  /*14ec0*/  ISETP.GE.AND P4, PT, R12, R207, PT ;  /* 0x000000cf0c00720c */ /* 0x000fe20003f86270 */
[----:B------:R-:W-:Y:S01]  /*14ed0*/  VIADD R17, R21, 0x38 ;  /* 0x0000003815117836 */ /* 0x000fe20000000000 */
[----:B------:R-:W-:-:S02]  /*14ee0*/  FSEL R6, R6, -INF , !P1 ;  /* 0xff80000006067808 */ /* 0x000fc40004800000 */
[-C--:B------:R-:W-:Y:S02]  /*14ef0*/  ISETP.GE.AND P1, PT, R4, R207.reuse, PT ;  /* 0x000000cf0400720c */ /* 0x080fe40003f26270 */
[----:B------:R-:W-:Y:S02]  /*14f00*/  FSEL R16, R52, -INF , P4 ;  /* 0xff80000034107808 */ /* 0x000fe40002000000 */
[----:B------:R-:W-:Y:S02]  /*14f10*/  ISETP.GE.AND P4, PT, R4, R206, PT ;  /* 0x000000ce0400720c */ /* 0x000fe40003f86270 */
[----:B------:R-:W-:Y:S02]  /*14f20*/  FSEL R14, R53, -INF , P1 ;  /* 0xff800000350e7808 */ /* 0x000fe40000800000 */
[----:B------:R-:W-:Y:S02]  /*14f30*/  ISETP.GE.AND P1, PT, R11, R207, PT ;  /* 0x000000cf0b00720c */ /* 0x000fe40003f26270 */
[----:B------:R-:W-:-:S02]  /*14f40*/  FSEL R14, R14, -INF , !P4 ;  /* 0xff8000000e0e7808 */ /* 0x000fc40006000000 */
[C---:B------:R-:W-:Y:S02]  /*14f50*/  ISETP.GE.AND P4, PT, R7.reuse, R207, PT ;  /* 0x000000cf0700720c */ /* 0x040fe40003f86270 */
[----:B------:R-:W-:Y:S02]  /*14f60*/  FSEL R10, R44, -INF , P1 ;  /* 0xff8000002c0a7808 */ /* 0x000fe40000800000 */
[-C--:B------:R-:W-:Y:S02]  /*14f70*/  ISETP.GE.AND P1, PT, R7, R206.reuse, PT ;  /* 0x000000ce0700720c */ /* 0x080fe40003f26270 */
[----:B------:R-:W-:Y:S02]  /*14f80*/  FSEL R8, R45, -INF , P4 ;  /* 0xff8000002d087808 */ /* 0x000fe40002000000 */
[----:B------:R-:W-:Y:S02]  /*14f90*/  FSEL R30, R30, -INF , !P6 ;  /* 0xff8000001e1e7808 */ /* 0x000fe40007000000 */
[----:B------:R-:W-:-:S02]  /*14fa0*/  ISETP.GE.AND P6, PT, R19, R206, PT ;  /* 0x000000ce1300720c */ /* 0x000fc40003fc6270 */
[-C--:B------:R-:W-:Y:S02]  /*14fb0*/  ISETP.GE.AND P4, PT, R3, R207.reuse, PT ;  /* 0x000000cf0300720c */ /* 0x080fe40003f86270 */
[----:B------:R-:W-:Y:S02]  /*14fc0*/  FSEL R8, R8, -INF , !P1 ;  /* 0xff80000008087808 */ /* 0x000fe40004800000 */
[----:B------:R-:W-:Y:S02]  /*14fd0*/  ISETP.GE.AND P1, PT, R2, R207, PT ;  /* 0x000000cf0200720c */ /* 0x000fe40003f26270 */
[----:B------:R-:W-:Y:S02]  /*14fe0*/  FSEL R28, R28, -INF , !P6 ;  /* 0xff8000001c1c7808 */ /* 0x000fe40007000000 */
[----:B------:R-:W-:Y:S02]  /*14ff0*/  ISETP.GE.AND P6, PT, R12, R206, PT ;  /* 0x000000ce0c00720c */ /* 0x000fe40003fc6270 */
[----:B------:R-:W-:-:S02]  /*15000*/  FSEL R40, R40, -INF , P4 ;  /* 0xff80000028287808 */ /* 0x000fc40002000000 */
[-C--:B------:R-:W-:Y:S02]  /*15010*/  ISETP.GE.AND P4, PT, R2, R206.reuse, PT ;  /* 0x000000ce0200720c */ /* 0x080fe40003f86270 */
[----:B------:R-:W-:Y:S02]  /*15020*/  FSEL R41, R41, -INF , P1 ;  /* 0xff80000029297808 */ /* 0x000fe40000800000 */
[----:B------:R-:W-:Y:S02]  /*15030*/  FSEL R16, R16, -INF , !P6 ;  /* 0xff80000010107808 */ /* 0x000fe40007000000 */
[----:B------:R-:W-:Y:S02]  /*15040*/  ISETP.GE.AND P6, PT, R11, R206, PT ;  /* 0x000000ce0b00720c */ /* 0x000fe40003fc6270 */
[----:B------:R-:W-:Y:S02]  /*15050*/  ISETP.GE.AND P1, PT, R5, R207, PT ;  /* 0x000000cf0500720c */ /* 0x000fe40003f26270 */
[----:B------:R-:W-:-:S02]  /*15060*/  FSEL R224, R41, -INF , !P4 ;  /* 0xff80000029e07808 */ /* 0x000fc40006000000 */
[----:B------:R-:W-:Y:S02]  /*15070*/  ISETP.GE.AND P4, PT, R9, R207, PT ;  /* 0x000000cf0900720c */ /* 0x000fe40003f86270 */
[----:B------:R-:W-:Y:S02]  /*15080*/  FSEL R10, R10, -INF , !P6 ;  /* 0xff8000000a0a7808 */ /* 0x000fe40007000000 */
[----:B------:R-:W-:Y:S02]  /*15090*/  FSEL R80, R80, -INF , P1 ;  /* 0xff80000050507808 */ /* 0x000fe40000800000 */
[-C--:B------:R-:W-:Y:S02]  /*150a0*/  ISETP.GE.AND P6, PT, R3, R206.reuse, PT ;  /* 0x000000ce0300720c */ /* 0x080fe40003fc6270 */
[----:B------:R-:W-:Y:S02]  /*150b0*/  ISETP.GE.AND P1, PT, R9, R206, PT ;  /* 0x000000ce0900720c */ /* 0x000fe40003f26270 */
[----:B------:R-:W-:-:S02]  /*150c0*/  FSEL R81, R81, -INF , P4 ;  /* 0xff80000051517808 */ /* 0x000fc40002000000 */
[----:B------:R-:W-:Y:S02]  /*150d0*/  FSEL R226, R40, -INF , !P6 ;  /* 0xff80000028e27808 */ /* 0x000fe40007000000 */
[-C--:B------:R-:W-:Y:S02]  /*150e0*/  ISETP.GE.AND P4, PT, R13, R207.reuse, PT ;  /* 0x000000cf0d00720c */ /* 0x080fe40003f86270 */
[----:B------:R-:W-:Y:S02]  /*150f0*/  FSEL R212, R81, -INF , !P1 ;  /* 0xff80000051d47808 */ /* 0x000fe40004800000 */
[----:B------:R-:W-:Y:S02]  /*15100*/  ISETP.GE.AND P6, PT, R5, R206, PT ;  /* 0x000000ce0500720c */ /* 0x000fe40003fc6270 */
[----:B------:R-:W-:Y:S02]  /*15110*/  ISETP.GE.AND P1, PT, R15, R207, PT ;  /* 0x000000cf0f00720c */ /* 0x000fe40003f26270 */
[----:B------:R-:W-:-:S02]  /*15120*/  FSEL R84, R84, -INF , P4 ;  /* 0xff80000054547808 */ /* 0x000fc40002000000 */
[C---:B------:R-:W-:Y:S02]  /*15130*/  ISETP.GE.AND P3, PT, R21.reuse, R205, PT ;  /* 0x000000cd1500720c */ /* 0x040fe40003f66270 */
[C---:B------:R-:W-:Y:S01]  /*15140*/  ISETP.GE.AND P5, PT, R21.reuse, R204, PT ;  /* 0x000000cc1500720c */ /* 0x040fe20003fa6270 */
[----:B------:R-:W-:Y:S01]  /*15150*/  VIADD R21, R21, 0x39 ;  /* 0x0000003915157836 */ /* 0x000fe20000000000 */
[----:B------:R-:W-:Y:S02]  /*15160*/  FSEL R214, R80, -INF , !P6 ;  /* 0xff80000050d67808 */ /* 0x000fe40007000000 */
[-C--:B------:R-:W-:Y:S02]  /*15170*/  ISETP.GE.AND P4, PT, R15, R206.reuse, PT ;  /* 0x000000ce0f00720c */ /* 0x080fe40003f86270 */
[----:B------:R-:W-:Y:S02]  /*15180*/  FSEL R85, R85, -INF , P1 ;  /* 0xff80000055557808 */ /* 0x000fe40000800000 */
[----:B------:R-:W-:-:S02]  /*15190*/  ISETP.GE.AND P6, PT, R13, R206, PT ;  /* 0x000000ce0d00720c */ /* 0x000fc40003fc6270 */
[-C--:B------:R-:W-:Y:S02]  /*151a0*/  ISETP.GE.AND P1, PT, R17, R207.reuse, PT ;  /* 0x000000cf1100720c */ /* 0x080fe40003f26270 */
[----:B------:R-:W-:Y:S02]  /*151b0*/  FSEL R208, R85, -INF , !P4 ;  /* 0xff80000055d07808 */ /* 0x000fe40006000000 */
[----:B------:R-:W-:Y:S02]  /*151c0*/  FSEL R210, R84, -INF , !P6 ;  /* 0xff80000054d27808 */ /* 0x000fe40007000000 */
[----:B------:R-:W-:Y:S02]  /*151d0*/  ISETP.GE.AND P4, PT, R17, R206, PT ;  /* 0x000000ce1100720c */ /* 0x000fe40003f86270 */
[----:B------:R-:W-:Y:S02]  /*151e0*/  FSEL R92, R92, -INF , P1 ;  /* 0xff8000005c5c7808 */ /* 0x000fe40000800000 */
[----:B------:R-:W-:-:S02]  /*151f0*/  ISETP.GE.AND P6, PT, R21, R207, PT ;  /* 0x000000cf1500720c */ /* 0x000fc40003fc6270 */
[-C--:B------:R-:W-:Y:S02]  /*15200*/  ISETP.GE.AND P1, PT, R20, R205.reuse, PT ;  /* 0x000000cd1400720c */ /* 0x080fe40003f26270 */
[----:B------:R-:W-:Y:S02]  /*15210*/  FSEL R192, R92, -INF , !P4 ;  /* 0xff8000005cc07808 */ /* 0x000fe40006000000 */
[----:B------:R-:W-:Y:S02]  /*15220*/  FSEL R93, R93, -INF , P6 ;  /* 0xff8000005d5d7808 */ /* 0x000fe40003000000 */
[----:B------:R-:W-:Y:S02]  /*15230*/  ISETP.GE.AND P4, PT, R21, R206, PT ;  /* 0x000000ce1500720c */ /* 0x000fe40003f86270 */
[----:B------:R-:W-:Y:S02]  /*15240*/  FSEL R32, R70, -INF , P3 ;  /* 0xff80000046207808 */ /* 0x000fe40001800000 */
[----:B------:R-:W-:-:S02]  /*15250*/  ISETP.GE.AND P3, PT, R19, R205, PT ;  /* 0x000000cd1300720c */ /* 0x000fc40003f66270 */
[----:B------:R-:W-:Y:S02]  /*15260*/  FSEL R34, R71, -INF , P1 ;  /* 0xff80000047227808 */ /* 0x000fe40000800000 */
[C---:B------:R-:W-:Y:S02]  /*15270*/  ISETP.GE.AND P1, PT, R18.reuse, R205, PT ;  /* 0x000000cd1200720c */ /* 0x040fe40003f26270 */
[----:B------:R-:W-:Y:S02]  /*15280*/  FSEL R190, R93, -INF , !P4 ;  /* 0xff8000005dbe7808 */ /* 0x000fe40006000000 */
[----:B------:R-:W-:Y:S02]  /*15290*/  ISETP.GE.AND P4, PT, R18, R204, PT ;  /* 0x000000cc1200720c */ /* 0x000fe40003f86270 */
[----:B------:R-:W-:Y:S02]  /*152a0*/  FSEL R32, R32, -INF , !P5 ;  /* 0xff80000020207808 */ /* 0x000fe40006800000 */
[----:B------:R-:W-:-:S02]  /*152b0*/  FSEL R18, R58, -INF , P3 ;  /* 0xff8000003a127808 */ /* 0x000fc40001800000 */
[----:B------:R-:W-:Y:S02]  /*152c0*/  ISETP.GE.AND P5, PT, R19, R204, PT ;  /* 0x000000cc1300720c */ /* 0x000fe40003fa6270 */
[-C--:B------:R-:W-:Y:S02]  /*152d0*/  ISETP.GE.AND P3, PT, R12, R205.reuse, PT ;  /* 0x000000cd0c00720c */ /* 0x080fe40003f66270 */
[----:B------:R-:W-:Y:S02]  /*152e0*/  FSEL R59, R59, -INF , P1 ;  /* 0xff8000003b3b7808 */ /* 0x000fe40000800000 */
[----:B------:R-:W-:Y:S02]  /*152f0*/  ISETP.GE.AND P1, PT, R4, R205, PT ;  /* 0x000000cd0400720c */ /* 0x000fe40003f26270 */
[----:B------:R-:W-:Y:S02]  /*15300*/  FSEL R18, R18, -INF , !P5 ;  /* 0xff80000012127808 */ /* 0x000fe40006800000 */
[----:B------:R-:W-:-:S02]  /*15310*/  FSEL R24, R54, -INF , P3 ;  /* 0xff80000036187808 */ /* 0x000fc40001800000 */
[-C--:B------:R-:W-:Y:S02]  /*15320*/  ISETP.GE.AND P5, PT, R4, R204.reuse, PT ;  /* 0x000000cc0400720c */ /* 0x080fe40003fa6270 */
[----:B------:R-:W-:Y:S02]  /*15330*/  ISETP.GE.AND P3, PT, R11, R205, PT ;  /* 0x000000cd0b00720c */ /* 0x000fe40003f66270 */
[----:B------:R-:W-:Y:S02]  /*15340*/  FSEL R22, R55, -INF , P1 ;  /* 0xff80000037167808 */ /* 0x000fe40000800000 */
[----:B------:R-:W-:Y:S02]  /*15350*/  ISETP.GE.AND P6, PT, R20, R204, PT ;  /* 0x000000cc1400720c */ /* 0x000fe40003fc6270 */
[----:B------:R-:W-:Y:S02]  /*15360*/  FSEL R20, R46, -INF , P3 ;  /* 0xff8000002e147808 */ /* 0x000fe40001800000 */
[----:B------:R-:W-:-:S02]  /*15370*/  FSEL R22, R22, -INF , !P5 ;  /* 0xff80000016167808 */ /* 0x000fc40006800000 */
[CC--:B------:R-:W-:Y:S02]  /*15380*/  ISETP.GE.AND P5, PT, R3.reuse, R205.reuse, PT ;  /* 0x000000cd0300720c */ /* 0x0c0fe40003fa6270 */
[----:B------:R-:W-:Y:S02]  /*15390*/  ISETP.GE.AND P3, PT, R3, R204, PT ;  /* 0x000000cc0300720c */ /* 0x000fe40003f66270 */
[----:B------:R-:W-:Y:S02]  /*153a0*/  FSEL R34, R34, -INF , !P6 ;  /* 0xff80000022227808 */ /* 0x000fe40007000000 */
[----:B------:R-:W-:Y:S02]  /*153b0*/  FMNMX3.FTZ R3, R30, R26, R28, !PT ;  /* 0x0000001a1e037276 */ /* 0x000fe4000781001c */
[----:B------:R-:W-:Y:S02]  /*153c0*/  ISETP.GE.AND P6, PT, R12, R204, PT ;  /* 0x000000cc0c00720c */ /* 0x000fe40003fc6270 */
[----:B------:R-:W-:-:S02]  /*153d0*/  ISETP.GE.AND P1, PT, R7, R205, PT ;  /* 0x000000cd0700720c */ /* 0x000fc40003f26270 */
[----:B------:R-:W-:Y:S02]  /*153e0*/  FMNMX3.FTZ R3, R3, R6, R16, !PT ;  /* 0x0000000603037276 */ /* 0x000fe40007810010 */
[----:B------:R-:W-:Y:S02]  /*153f0*/  FSEL R24, R24, -INF , !P6 ;  /* 0xff80000018187808 */ /* 0x000fe40007000000 */
[----:B------:R-:W-:Y:S02]  /*15400*/  ISETP.GE.AND P6, PT, R7, R204, PT ;  /* 0x000000cc0700720c */ /* 0x000fe40003fc6270 */
[----:B------:R-:W-:Y:S02]  /*15410*/  FSEL R12, R47, -INF , P1 ;  /* 0xff8000002f0c7808 */ /* 0x000fe40000800000 */
[----:B------:R-:W-:Y:S02]  /*15420*/  FMNMX3.FTZ R3, R3, R14, R10, !PT ;  /* 0x0000000e03037276 */ /* 0x000fe4000781000a */
[----:B------:R-:W-:-:S02]  /*15430*/  FSEL R4, R59, -INF , !P4 ;  /* 0xff8000003b047808 */ /* 0x000fc40006000000 */
[----:B------:R-:W-:Y:S02]  /*15440*/  FSEL R42, R42, -INF , P5 ;  /* 0xff8000002a2a7808 */ /* 0x000fe40002800000 */
[----:B------:R-:W-:Y:S02]  /*15450*/  FSEL R12, R12, -INF , !P6 ;  /* 0xff8000000c0c7808 */ /* 0x000fe40007000000 */
[-C--:B------:R-:W-:Y:S02]  /*15460*/  ISETP.GE.AND P4, PT, R11, R204.reuse, PT ;  /* 0x000000cc0b00720c */ /* 0x080fe40003f86270 */
[-C--:B------:R-:W-:Y:S02]  /*15470*/  ISETP.GE.AND P1, PT, R2, R205.reuse, PT ;  /* 0x000000cd0200720c */ /* 0x080fe40003f26270 */
[C---:B------:R-:W-:Y:S02]  /*15480*/  ISETP.GE.AND P6, PT, R5.reuse, R205, PT ;  /* 0x000000cd0500720c */ /* 0x040fe40003fc6270 */
[----:B------:R-:W-:-:S02]  /*15490*/  ISETP.GE.AND P5, PT, R5, R204, PT ;  /* 0x000000cc0500720c */ /* 0x000fc40003fa6270 */
[----:B------:R-:W-:Y:S02]  /*154a0*/  FMNMX3.FTZ R5, R3, R8, R226, !PT ;  /* 0x0000000803057276 */ /* 0x000fe400078100e2 */
[----:B------:R-:W-:Y:S02]  /*154b0*/  FMNMX3.FTZ R3, R32, R34, R18, !PT ;  /* 0x0000002220037276 */ /* 0x000fe40007810012 */
[----:B------:R-:W-:Y:S02]  /*154c0*/  FSEL R20, R20, -INF , !P4 ;  /* 0xff80000014147808 */ /* 0x000fe40006000000 */
[----:B------:R-:W-:Y:S02]  /*154d0*/  FSEL R43, R43, -INF , P1 ;  /* 0xff8000002b2b7808 */ /* 0x000fe40000800000 */
[----:B------:R-:W-:Y:S02]  /*154e0*/  ISETP.GE.AND P4, PT, R2, R204, PT ;  /* 0x000000cc0200720c */ /* 0x000fe40003f86270 */
[----:B------:R-:W-:-:S02]  /*154f0*/  ISETP.GE.AND P1, PT, R9, R205, PT ;  /* 0x000000cd0900720c */ /* 0x000fc40003f26270 */
[----:B------:R-:W-:Y:S02]  /*15500*/  FMNMX3.FTZ R3, R3, R4, R24, !PT ;  /* 0x0000000403037276 */ /* 0x000fe40007810018 */
[----:B------:R-:W-:Y:S02]  /*15510*/  FSEL R222, R42, -INF , !P3 ;  /* 0xff8000002ade7808 */ /* 0x000fe40005800000 */
[----:B------:R-:W-:Y:S02]  /*15520*/  ISETP.GE.AND P3, PT, R9, R204, PT ;  /* 0x000000cc0900720c */ /* 0x000fe40003f66270 */
[----:B------:R-:W-:Y:S02]  /*15530*/  FSEL R216, R43, -INF , !P4 ;  /* 0xff8000002bd87808 */ /* 0x000fe40006000000 */
[----:B------:R-:W-:Y:S02]  /*15540*/  FSEL R83, R83, -INF , P1 ;  /* 0xff80000053537808 */ /* 0x000fe40000800000 */
[----:B------:R-:W-:-:S02]  /*15550*/  ISETP.GE.AND P4, PT, R13, R205, PT ;  /* 0x000000cd0d00720c */ /* 0x000fc40003f86270 */
[----:B------:R-:W-:Y:S02]  /*15560*/  FSEL R82, R82, -INF , P6 ;  /* 0xff80000052527808 */ /* 0x000fe40003000000 */
[----:B------:R-:W-:Y:S02]  /*15570*/  FMNMX3.FTZ R3, R3, R22, R20, !PT ;  /* 0x0000001603037276 */ /* 0x000fe40007810014 */
[----:B------:R-:W-:Y:S02]  /*15580*/  ISETP.GE.AND P1, PT, R15, R205, PT ;  /* 0x000000cd0f00720c */ /* 0x000fe40003f26270 */
[----:B------:R-:W-:Y:S02]  /*15590*/  FSEL R218, R83, -INF , !P3 ;  /* 0xff80000053da7808 */ /* 0x000fe40005800000 */
[----:B------:R-:W-:Y:S02]  /*155a0*/  FMNMX3.FTZ R5, R5, R224, R214, !PT ;  /* 0x000000e005057276 */ /* 0x000fe400078100d6 */
[----:B------:R-:W-:-:S02]  /*155b0*/  ISETP.GE.AND P6, PT, R13, R204, PT ;  /* 0x000000cc0d00720c */ /* 0x000fc40003fc6270 */
[----:B------:R-:W-:Y:S02]  /*155c0*/  FSEL R220, R82, -INF , !P5 ;  /* 0xff80000052dc7808 */ /* 0x000fe40006800000 */
[----:B------:R-:W-:Y:S02]  /*155d0*/  ISETP.GE.AND P3, PT, R17, R205, PT ;  /* 0x000000cd1100720c */ /* 0x000fe40003f66270 */
[----:B------:R-:W-:Y:S02]  /*155e0*/  FSEL R86, R86, -INF , P4 ;  /* 0xff80000056567808 */ /* 0x000fe40002000000 */
[----:B------:R-:W-:Y:S02]  /*155f0*/  FMNMX3.FTZ R3, R3, R12, R222, !PT ;  /* 0x0000000c03037276 */ /* 0x000fe400078100de */
[----:B------:R-:W-:Y:S02]  /*15600*/  FMNMX3.FTZ R5, R5, R212, R210, !PT ;  /* 0x000000d405057276 */ /* 0x000fe400078100d2 */
[----:B------:R-:W-:-:S02]  /*15610*/  FSEL R87, R87, -INF , P1 ;  /* 0xff80000057577808 */ /* 0x000fc40000800000 */
[-C--:B------:R-:W-:Y:S02]  /*15620*/  ISETP.GE.AND P5, PT, R15, R204.reuse, PT ;  /* 0x000000cc0f00720c */ /* 0x080fe40003fa6270 */
        /* <DEDUP_REMOVED lines=14> */
[----:B------:R-:W1:Y:S01]  /*15710*/  SHFL.BFLY PT, R7, R2, 0x2, 0x1f ;  /* 0x0c401f0002077f89 */ /* 0x000e6200000e0000 */
[----:B------:R-:W-:Y:S02]  /*15720*/  LOP3.LUT R5, R184, 0x8, RZ, 0xc0, !PT ;  /* 0x00000008b8057812 */ /* 0x000fe400078ec0ff */
[----:B------:R-:W-:-:S05]  /*15730*/  FMNMX.FTZ R9, R174, R3, !PT ;  /* 0x00000003ae097209 */ /* 0x000fca0007810000 */
[----:B------:R-:W2:Y:S01]  /*15740*/  SHFL.BFLY PT, R36, R9, 0x2, 0x1f ;  /* 0x0c401f0009247f89 */ /* 0x000ea200000e0000 */
[----:B-1----:R-:W-:Y:S02]  /*15750*/  FMNMX.FTZ R7, R2, R7, !PT ;  /* 0x0000000702077209 */ /* 0x002fe40007810000 */
[----:B------:R-:W-:-:S03]  /*15760*/  LOP3.LUT R2, R150, R5, RZ, 0x3c, !PT ;  /* 0x0000000596027212 */ /* 0x000fc600078e3cff */
[----:B------:R-:W1:Y:S01]  /*15770*/  SHFL.BFLY PT, R132, R7, 0x1, 0x1f ;  /* 0x0c201f0007847f89 */ /* 0x000e6200000e0000 */
[----:B------:R-:W-:Y:S02]  /*15780*/  LOP3.LUT R2, R2, 0x200, R149, 0xf8, !PT ;  /* 0x0000020002027812 */ /* 0x000fe400078ef895 */
[----:B--2---:R-:W-:Y:S02]  /*15790*/  FMNMX.FTZ R36, R9, R36, !PT ;  /* 0x0000002409247209 */ /* 0x004fe40007810000 */
[----:B------:R-:W-:-:S03]  /*157a0*/  LEA R186, R2, UR5, 0x1 ;  /* 0x0000000502ba7c11 */ /* 0x000fc6000f8e08ff */
[----:B------:R-:W2:Y:S02]  /*157b0*/  SHFL.BFLY PT, R3, R36, 0x1, 0x1f ;  /* 0x0c201f0024037f89 */ /* 0x000ea400000e0000 */
[----:B------:R-:W-:Y:S02]  /*157c0*/  IMAD.IADD R175, R169, 0x1, R186 ;  /* 0x00000001a9af7824 */ /* 0x000fe400078e02ba */
[C---:B------:R-:W-:Y:S01]  /*157d0*/  VIADD R5, R186.reuse, 0xc000 ;  /* 0x0000c000ba057836 */ /* 0x040fe20000000000 */
[----:B------:R-:W-:Y:S01]  /*157e0*/  LDSM.16.MT88.4 R124, [R186+0xc000] ;  /* 0x00c00000ba7c783b */ /* 0x000fe20000004200 */
[----:B------:R-:W-:Y:S02]  /*157f0*/  VIADD R172, R186, 0xc040 ;  /* 0x0000c040baac7836 */ /* 0x000fe40000000000 */
[----:B------:R-:W-:Y:S01]  /*15800*/  @P2 VIADD R172, R5, 0xffffffc0 ;  /* 0xffffffc005ac2836 */ /* 0x000fe20000000000 */
[----:B------:R-:W4:Y:S03]  /*15810*/  LDSM.16.MT88.4 R116, [R175+0xc000] ;  /* 0x00c00000af74783b */ /* 0x000f260000004200 */
[----:B------:R-:W-:Y:S01]  /*15820*/  IMAD.IADD R171, R169, 0x1, R172 ;  /* 0x00000001a9ab7824 */ /* 0x000fe200078e02ac */
[----:B------:R-:W5:Y:S01]  /*15830*/  LDSM.16.MT88.4 R48, [R175+0xe000] ;  /* 0x00e00000af30783b */ /* 0x000f620000004200 */
[----:B-1----:R-:W-:-:S03]  /*15840*/  FMNMX.FTZ R132, R7, R132, !PT ;  /* 0x0000008407847209 */ /* 0x002fc60007810000 */
[----:B------:R-:W1:Y:S01]  /*15850*/  LDSM.16.MT88.4 R80, [R175+0x10000] ;  /* 0x01000000af50783b */ /* 0x000e620000004200 */
[C---:B------:R-:W-:Y:S01]  /*15860*/  FSETP.NEU.FTZ.AND P1, PT, R132.reuse, -INF , PT ;  /* 0xff8000008400780b */ /* 0x040fe20003f3d000 */
[----:B---3--:R-:W-:Y:S02]  /*15870*/  FMUL.FTZ R177, R132, UR8 ;  /* 0x0000000884b17c20 */ /* 0x008fe40008410000 */
[----:B------:R-:W3:Y:S01]  /*15880*/  LDSM.16.MT88.4 R108, [R172] ;  /* 0x00000000ac6c783b */ /* 0x000ee20000004200 */
[----:B--2---:R-:W-:Y:S02]  /*15890*/  FMNMX.FTZ R3, R36, R3, !PT ;  /* 0x0000000324037209 */ /* 0x004fe40007810000 */
[----:B------:R-:W-:Y:S01]  /*158a0*/  FSEL R177, R177, RZ, P1 ;  /* 0x000000ffb1b17208 */ /* 0x000fe20000800000 */
[----:B------:R-:W2:Y:S01]  /*158b0*/  LDSM.16.MT88.4 R100, [R171] ;  /* 0x00000000ab64783b */ /* 0x000ea20000004200 */
[C---:B------:R-:W-:Y:S01]  /*158c0*/  FSETP.NEU.FTZ.AND P1, PT, R3.reuse, -INF , PT ;  /* 0xff8000000300780b */ /* 0x040fe20003f3d000 */
[----:B------:R-:W-:-:S02]  /*158d0*/  FMUL.FTZ R173, R3, UR8 ;  /* 0x0000000803ad7c20 */ /* 0x000fc40008410000 */
[--C-:B------:R-:W-:Y:S01]  /*158e0*/  FFMA.FTZ R163, R6, UR8, -R177.reuse ;  /* 0x0000000806a37c23 */ /* 0x100fe200080108b1 */
[----:B------:R-:W2:Y:S01]  /*158f0*/  LDSM.16.MT88.4 R40, [R186+0xe000] ;  /* 0x00e00000ba28783b */ /* 0x000ea20000004200 */
[--C-:B------:R-:W-:Y:S01]  /*15900*/  FFMA.FTZ R170, R30, UR8, -R177.reuse ;  /* 0x000000081eaa7c23 */ /* 0x100fe200080108b1 */
[----:B------:R-:W-:Y:S01]  /*15910*/  FSEL R173, R173, RZ, P1 ;  /* 0x000000ffadad7208 */ /* 0x000fe20000800000 */
[--C-:B------:R-:W-:Y:S01]  /*15920*/  FFMA.FTZ R167, R26, UR8, -R177.reuse ;  /* 0x000000081aa77c23 */ /* 0x100fe200080108b1 */
[----:B------:R-:W-:Y:S01]  /*15930*/  LDSM.16.MT88.4 R72, [R186+0x10000] ;  /* 0x01000000ba48783b */ /* 0x000fe20000004200 */
[----:B------:R-:W-:Y:S01]  /*15940*/  FFMA.FTZ R166, R28, UR8, -R177 ;  /* 0x000000081ca67c23 */ /* 0x000fe200080108b1 */
[----:B------:R-:W-:Y:S01]  /*15950*/  MUFU.EX2 R163, R163 ;  /* 0x000000a300a37308 */ /* 0x000fe20000000800 */
[--C-:B------:R-:W-:Y:S01]  /*15960*/  FFMA.FTZ R161, R4, UR8, -R173.reuse ;  /* 0x0000000804a17c23 */ /* 0x100fe200080108ad */
[----:B------:R-:W2:Y:S01]  /*15970*/  LDSM.16.MT88.4 R56, [R172+0x2000] ;  /* 0x00200000ac38783b */ /* 0x000ea20000004200 */
        /* <DEDUP_REMOVED lines=12> */
[----:B------:R-:W5:Y:S01]  /*15a40*/  MUFU.EX2 R166, R166 ;  /* 0x000000a600a67308 */ /* 0x000f620000000800 */
[--C-:B------:R-:W-:Y:S01]  /*15a50*/  FFMA.FTZ R160, R24, UR8, -R173.reuse ;  /* 0x0000000818a07c23 */ /* 0x100fe200080108ad */
[--C-:B------:R-:W-:Y:S01]  /*15a60*/  FFMA.FTZ R157, R22, UR8, -R173.reuse ;  /* 0x00000008169d7c23 */ /* 0x100fe200080108ad */
[----:B------:R-:W2:Y:S01]  /*15a70*/  LDSM.16.MT88.4 R16, [R175+0xc800] ;  /* 0x00c80000af10783b */ /* 0x000ea20000004200 */
[----:B------:R-:W-:Y:S01]  /*15a80*/  MUFU.EX2 R168, R168 ;  /* 0x000000a800a87308 */ /* 0x000fe20000000800 */
[--C-:B------:R-:W-:Y:S01]  /*15a90*/  FFMA.FTZ R156, R20, UR8, -R173.reuse ;  /* 0x00000008149c7c23 */ /* 0x100fe200080108ad */
[----:B------:R-:W-:Y:S01]  /*15aa0*/  FFMA.FTZ R151, R12, UR8, -R173 ;  /* 0x000000080c977c23 */ /* 0x000fe200080108ad */
[----:B------:R-:W-:Y:S01]  /*15ab0*/  LDSM.16.MT88.4 R8, [R186+0x10800] ;  /* 0x01080000ba08783b */ /* 0x000fe20000004200 */
[----:B------:R-:W1:Y:S01]  /*15ac0*/  MUFU.EX2 R165, R165 ;  /* 0x000000a500a57308 */ /* 0x000e620000000800 */
[--C-:B------:R-:W-:Y:S01]  /*15ad0*/  FFMA.FTZ R179, R226, UR8, -R177.reuse ;  /* 0x00000008e2b37c23 */ /* 0x100fe200080108b1 */
[----:B----4-:R-:W-:Y:S01]  /*15ae0*/  F2FP.BF16.F32.PACK_AB R96, R167, R170 ;  /* 0x000000aaa760723e */ /* 0x010fe200000010ff */
[----:B------:R-:W4:Y:S01]  /*15af0*/  LDSM.16.MT88.4 R12, [R172+0x800] ;  /* 0x00080000ac0c783b */ /* 0x000f220000004200 */
[----:B------:R-:W-:Y:S01]  /*15b00*/  MUFU.EX2 R164, R164 ;  /* 0x000000a400a47308 */ /* 0x000fe20000000800 */
[----:B------:R-:W-:Y:S01]  /*15b10*/  FFMA.FTZ R183, R212, UR8, -R177 ;  /* 0x00000008d4b77c23 */ /* 0x000fe200080108b1 */
[----:B-----5:R-:W-:Y:S01]  /*15b20*/  F2FP.BF16.F32.PACK_AB R98, R163, R166 ;  /* 0x000000a6a362723e */ /* 0x020fe200000010ff */
[----:B------:R-:W5:Y:S01]  /*15b30*/  LDSM.16.MT88.4 R144, [R175+0xe800] ;  /* 0x00e80000af90783b */ /* 0x000f620000004200 */
[----:B------:R-:W3:Y:S01]  /*15b40*/  MUFU.EX2 R161, R161 ;  /* 0x000000a100a17308 */ /* 0x000ee20000000800 */
[--C-:B------:R-:W-:Y:S01]  /*15b50*/  FFMA.FTZ R189, R216, UR8, -R173.reuse ;  /* 0x00000008d8bd7c23 */ /* 0x100fe200080108ad */
[--C-:B------:R-:W-:Y:S01]  /*15b60*/  FFMA.FTZ R187, R220, UR8, -R173.reuse ;  /* 0x00000008dcbb7c23 */ /* 0x100fe200080108ad */
[----:B------:R-:W-:Y:S01]  /*15b70*/  LDSM.16.MT88.4 R140, [R175+0x10800] ;  /* 0x01080000af8c783b */ /* 0x000fe20000004200 */
[----:B------:R-:W-:Y:S01]  /*15b80*/  MUFU.EX2 R162, R162 ;  /* 0x000000a200a27308 */ /* 0x000fe20000000800 */
[----:B------:R-:W-:Y:S01]  /*15b90*/  FFMA.FTZ R218, R218, UR8, -R173 ;  /* 0x00000008dada7c23 */ /* 0x000fe200080108ad */
[----:B-1----:R-:W-:Y:S01]  /*15ba0*/  F2FP.BF16.F32.PACK_AB R97, R165, R168 ;  /* 0x000000a8a561723e */ /* 0x002fe200000010ff */
[----:B------:R-:W-:Y:S01]  /*15bb0*/  LDSM.16.MT88.4 R136, [R186+0xc800] ;  /* 0x00c80000ba88783b */ /* 0x000fe20000004200 */
[----:B------:R-:W1:Y:S01]  /*15bc0*/  MUFU.EX2 R159, R159 ;  /* 0x0000009f009f7308 */ /* 0x000e620000000800 */
[----:B------:R-:W-:Y:S01]  /*15bd0*/  FFMA.FTZ R224, R224, UR8, -R177 ;  /* 0x00000008e0e07c23 */ /* 0x000fe200080108b1 */
[----:B------:R-:W-:Y:S01]  /*15be0*/  FFMA.FTZ R222, R222, UR8, -R173 ;  /* 0x00000008dede7c23 */ /* 0x000fe200080108ad */
[----:B------:R-:W-:Y:S01]  /*15bf0*/  LDSM.16.MT88.4 R32, [R171+0x800] ;  /* 0x00080000ab20783b */ /* 0x000fe20000004200 */
[----:B------:R-:W-:Y:S01]  /*15c00*/  MUFU.EX2 R158, R158 ;  /* 0x0000009e009e7308 */ /* 0x000fe20000000800 */
[----:B------:R-:W-:Y:S01]  /*15c10*/  FFMA.FTZ R215, R190, UR8, -R177 ;  /* 0x00000008bed77c23 */ /* 0x000fe200080108b1 */
[----:B---3--:R-:W-:Y:S01]  /*15c20*/  F2FP.BF16.F32.PACK_AB R99, R161, R164 ;  /* 0x000000a4a163723e */ /* 0x008fe200000010ff */
        /* <DEDUP_REMOVED lines=9> */
[----:B------:R-:W3:Y:S01]  /*15cc0*/  MUFU.EX2 R157, R157 ;  /* 0x0000009d009d7308 */ /* 0x000ee20000000800 */
[----:B------:R-:W-:Y:S01]  /*15cd0*/  FADD.FTZ R165, R168, R165 ;  /* 0x000000a5a8a57221 */ /* 0x000fe20000010000 */
[----:B------:R-:W-:Y:S01]  /*15ce0*/  FADD.FTZ R166, R166, R167 ;  /* 0x000000a7a6a67221 */ /* 0x000fe20000010000 */
[----:B------:R-:W-:Y:S01]  /*15cf0*/  ISETP.GT.AND P1, PT, R153, R194, PT ;  /* 0x000000c29900720c */ /* 0x000fe20003f24270 */
        /* <DEDUP_REMOVED lines=43> */
[----:B----4-:R-:W-:-:S03]  /*15fb0*/  F2FP.BF16.F32.PACK_AB R7, R151, R156 ;  /* 0x0000009c9707723e */ /* 0x010fc600000010ff */
        /* <DEDUP_REMOVED lines=11> */
[C---:B-----5:R-:W-:Y:S08]  /*16070*/  HMMA.16816.F32.BF16 R44, R4.reuse, R144, R44 ;  /* 0x00000090042c723c */ /* 0x060ff0000004182c */
        /* <DEDUP_REMOVED lines=198> */
.L_x_2761:
        /* <DEDUP_REMOVED lines=8> */
.L_x_2762:
[----:B------:R-:W1:Y:S01]  /*16d60*/  LDCU UR8, c[0x0][0x440] ;  /* 0x00008800ff0877ac */ /* 0x000e620008000800 */
[----:B------:R-:W2:Y:S01]  /*16d70*/  LDC R4, c[0x0][0x3c4] ;  /* 0x0000f100ff047b82 */ /* 0x000ea20000000800 */
[----:B------:R-:W-:Y:S01]  /*16d80*/  IMAD.SHL.U32 R182, R185, 0x20, RZ ;  /* 0x00000020b9b67824 */ /* 0x000fe200078e00ff */
[----:B------:R-:W-:Y:S02]  /*16d90*/  LOP3.LUT R6, R154, 0x40, RZ, 0xfc, !PT ;  /* 0x000000409a067812 */ /* 0x000fe400078efcff */
[----:B------:R-:W-:Y:S02]  /*16da0*/  SHF.R.U32.HI R184, RZ, 0x1, R185 ;  /* 0x00000001ffb87819 */ /* 0x000fe400000116b9 */
[----:B------:R-:W-:Y:S02]  /*16db0*/  LOP3.LUT R182, R182, 0x7c00, RZ, 0xc0, !PT ;  /* 0x00007c00b6b67812 */ /* 0x000fe400078ec0ff */
[----:B------:R-:W-:Y:S02]  /*16dc0*/  LOP3.LUT R197, R149, 0x400, RZ, 0xc0, !PT ;  /* 0x0000040095c57812 */ /* 0x000fe400078ec0ff */
[----:B------:R-:W-:-:S02]  /*16dd0*/  LOP3.LUT R7, R184, 0x8, RZ, 0xc0, !PT ;  /* 0x00000008b8077812 */ /* 0x000fc400078ec0ff */
[----:B------:R-:W-:Y:S01]  /*16de0*/  LOP3.LUT R149, R182, 0x200, R149, 0xf8, !PT ;  /* 0x00000200b6957812 */ /* 0x000fe200078ef895 */
[----:B------:R-:W-:Y:S01]  /*16df0*/  IMAD R197, R148, 0x2, R197 ;  /* 0x0000000294c57824 */ /* 0x000fe200078e02c5 */
[----:B------:R-:W-:Y:S02]  /*16e00*/  LEA R8, P5, R5, R198, 0x5 ;  /* 0x000000c605087211 */ /* 0x000fe400078a28ff */
[----:B------:R-:W-:Y:S01]  /*16e10*/  LOP3.LUT R149, R149, R150, R7, 0xf6, !PT ;  /* 0x0000009695957212 */ /* 0x000fe200078ef607 */
[----:B------:R-:W-:Y:S01]  /*16e20*/  IMAD.SHL.U32 R7, R5, 0x20, RZ ;  /* 0x0000002005077824 */ /* 0x000fe200078e00ff */
[C---:B-1----:R-:W-:Y:S01]  /*16e30*/  ISETP.GE.AND P4, PT, R154.reuse, UR8, PT ;  /* 0x000000089a007c0c */ /* 0x042fe2000bf86270 */
[----:B------:R-:W-:Y:S01]  /*16e40*/  VIADD R192, R197, UR5 ;  /* 0x00000005c5c07c36 */ /* 0x000fe20008000000 */
[----:B------:R-:W-:Y:S02]  /*16e50*/  LOP3.LUT R154, R154, 0x80, RZ, 0xfc, !PT ;  /* 0x000000809a9a7812 */ /* 0x000fe400078efcff */
[----:B------:R-:W-:Y:S01]  /*16e60*/  ISETP.GE.AND P3, PT, R6, UR8, PT ;  /* 0x0000000806007c0c */ /* 0x000fe2000bf66270 */
[--C-:B------:R-:W-:Y:S01]  /*16e70*/  IMAD.IADD R187, R169, 0x1, R192.reuse ;  /* 0x00000001a9bb7824 */ /* 0x100fe200078e02c0 */
[----:B------:R-:W-:Y:S01]  /*16e80*/  ISETP.GE.AND P1, PT, R154, UR8, PT ;  /* 0x000000089a007c0c */ /* 0x000fe2000bf26270 */
[----:B------:R-:W-:Y:S01]  /*16e90*/  IMAD.IADD R192, R152, 0x1, R192 ;  /* 0x0000000198c07824 */ /* 0x000fe200078e02c0 */
[----:B--2---:R-:W-:-:S02]  /*16ea0*/  SHF.L.U64.HI R6, R5, 0x5, R4 ;  /* 0x0000000505067819 */ /* 0x004fc40000010204 */
[----:B------:R-:W-:Y:S01]  /*16eb0*/  LEA.HI.X R9, R5, R199, R4, 0x5, P5 ;  /* 0x000000c705097211 */ /* 0x000fe200028f2c04 */
[----:B------:R-:W-:Y:S01]  /*16ec0*/  IMAD.IADD R183, R169, 0x1, R192 ;  /* 0x00000001a9b77824 */ /* 0x000fe200078e02c0 */
[----:B------:R-:W-:Y:S01]  /*16ed0*/  IADD3 R4, P6, PT, R7, R8, RZ ;  /* 0x0000000807047210 */ /* 0x000fe20007fde0ff */
[----:B------:R-:W-:Y:S01]  /*16ee0*/  @!PT LDS RZ, [RZ] ;  /* 0x00000000fffff984 */ /* 0x000fe20000000800 */
[----:B------:R-:W-:Y:S01]  /*16ef0*/  @!PT LDS RZ, [RZ] ;  /* 0x00000000fffff984 */ /* 0x000fe20000000800 */
[----:B------:R-:W-:Y:S01]  /*16f00*/  @!PT LDS RZ, [RZ] ;  /* 0x00000000fffff984 */ /* 0x000fe20000000800 */
[----:B------:R-:W-:Y:S01]  /*16f10*/  @!P4 LDGSTS.E.BYPASS.LTC128B.128 [R0+0xc000], desc[UR6][R198.64] ;  /* 0x0c000000c600cfae */ /* 0x000fe2000b981a06 */
[----:B------:R-:W-:Y:S02]  /*16f20*/  LEA R209, R149, UR5, 0x1 ;  /* 0x0000000595d17c11 */ /* 0x000fe4000f8e08ff */
[----:B------:R-:W-:Y:S01]  /*16f30*/  IADD3 R12, P5, PT, R7, R4, RZ ;  /* 0x00000004070c7210 */ /* 0x000fe20007fbe0ff */
[----:B------:R-:W-:Y:S01]  /*16f40*/  @P4 STS.128 [R0+0xc000], RZ ;  /* 0x00c000ff00004388 */ /* 0x000fe20000000c00 */
[C---:B------:R-:W-:Y:S02]  /*16f50*/  IMAD.X R5, R6.reuse, 0x1, R9, P6 ;  /* 0x0000000106057824 */ /* 0x040fe400030e0609 */
[----:B------:R-:W-:Y:S01]  /*16f60*/  IMAD.IADD R193, R169, 0x1, R209 ;  /* 0x00000001a9c17824 */ /* 0x000fe200078e02d1 */
[----:B------:R-:W-:Y:S01]  /*16f70*/  @!PT LDS RZ, [RZ] ;  /* 0x00000000fffff984 */ /* 0x000fe20000000800 */
[----:B------:R-:W-:Y:S01]  /*16f80*/  @!PT LDS RZ, [RZ] ;  /* 0x00000000fffff984 */ /* 0x000fe20000000800 */
[----:B------:R-:W-:Y:S01]  /*16f90*/  @!PT LDS RZ, [RZ] ;  /* 0x00000000fffff984 */ /* 0x000fe20000000800 */
[----:B------:R-:W-:Y:S01]  /*16fa0*/  @!P3 LDGSTS.E.BYPASS.LTC128B.128 [R0+0xe000], desc[UR6][R198.64+0x80] ;  /* 0x0e000080c600bfae */ /* 0x000fe2000b981a06 */
[----:B------:R-:W-:-:S02]  /*16fb0*/  IMAD.X R13, R6, 0x1, R5, P5 ;  /* 0x00000001060d7824 */ /* 0x000fc400028e0605 */
[----:B------:R-:W-:Y:S01]  /*16fc0*/  IMAD.IADD R208, R152, 0x1, R209 ;  /* 0x0000000198d07824 */ /* 0x000fe200078e02d1 */
[----:B------:R-:W-:Y:S03]  /*16fd0*/  @P3 STS.128 [R0+0xe000], RZ ;  /* 0x00e000ff00003388 */ /* 0x000fe60000000c00 */
        /* <DEDUP_REMOVED lines=58> */
[----:B--2---:R-:W2:Y:S04]  /*17380*/  LDSM.16.M88.4 R12, [R187+0x6800] ;  /* 0x00680000bb0c783b */ /* 0x004ea80000000200 */
[----:B------:R-:W2:Y:S04]  /*17390*/  LDSM.16.M88.4 R4, [R187+0x7000] ;  /* 0x00700000bb04783b */ /* 0x000ea80000000200 */
        /* <DEDUP_REMOVED lines=217> */
.L_x_2764:
        /* <DEDUP_REMOVED lines=8> */
.L_x_2765:
        /* <DEDUP_REMOVED lines=73> */
.L_x_2763:
[----:B---3--:R-:W-:Y:S01]  /*18640*/  IMAD R0, R135, 0x40, R134 ;  /* 0x0000004087007824 */ /* 0x008fe200078e0286 */
[----:B------:R-:W1:Y:S01]  /*18650*/  S2UR UR5, SR_CgaCtaId ;  /* 0x00000000000579c3 */ /* 0x000e620000008800 */
[----:B------:R-:W2:Y:S01]  /*18660*/  LDCU UR8, c[0x0][0x45c] ;  /* 0x00008b80ff0877ac */ /* 0x000ea20008000800 */
[----:B------:R-:W-:Y:S01]  /*18670*/  SEL R156, R181, 0xffffffe0, !P0 ;  /* 0xffffffe0b59c7807 */ /* 0x000fe20004000000 */
[C---:B------:R-:W-:Y:S01]  /*18680*/  VIADD R4, R0.reuse, 0xffffff80 ;  /* 0xffffff8000047836 */ /* 0x040fe20000000000 */
[C---:B------:R-:W-:Y:S01]  /*18690*/  IADD3 R22, PT, PT, R0.reuse, -0x7f, RZ ;  /* 0xffffff8100167810 */ /* 0x040fe20007ffe0ff */
[C---:B------:R-:W-:Y:S01]  /*186a0*/  VIADD R21, R0.reuse, 0xffffff88 ;  /* 0xffffff8800157836 */ /* 0x040fe20000000000 */
[C---:B------:R-:W-:Y:S01]  /*186b0*/  IADD3 R19, PT, PT, R0.reuse, -0x70, RZ ;  /* 0xffffff9000137810 */ /* 0x040fe20007ffe0ff */
[----:B------:R-:W-:Y:S01]  /*186c0*/  VIADD R20, R0, 0xffffff89 ;  /* 0xffffff8900147836 */ /* 0x000fe20000000000 */
[----:B------:R-:W-:Y:S01]  /*186d0*/  ISETP.GE.AND P1, PT, R4, R207, PT ;  /* 0x000000cf0400720c */ /* 0x000fe20003f26270 */
[----:B------:R-:W-:Y:S01]  /*186e0*/  VIADD R17, R0, 0xffffff91 ;  /* 0xffffff9100117836 */ /* 0x000fe20000000000 */
[----:B------:R-:W-:Y:S01]  /*186f0*/  ISETP.GE.AND P3, PT, R4, R205, PT ;  /* 0x000000cd0400720c */ /* 0x000fe20003f66270 */
[----:B------:R-:W-:Y:S01]  /*18700*/  VIADD R18, R0, 0xffffff98 ;  /* 0xffffff9800127836 */ /* 0x000fe20000000000 */
[----:B------:R-:W-:Y:S01]  /*18710*/  FSEL R9, R148, -INF , P1 ;  /* 0xff80000094097808 */ /* 0x000fe20000800000 */
[----:B------:R-:W-:Y:S01]  /*18720*/  VIADD R14, R0, 0xffffffa1 ;  /* 0xffffffa1000e7836 */ /* 0x000fe20000000000 */
[-C--:B------:R-:W-:Y:S01]  /*18730*/  ISETP.GE.AND P1, PT, R22, R207.reuse, PT ;  /* 0x000000cf1600720c */ /* 0x080fe20003f26270 */
[----:B------:R-:W-:Y:S01]  /*18740*/  VIADD R15, R0, 0xffffffa0 ;  /* 0xffffffa0000f7836 */ /* 0x000fe20000000000 */
[----:B------:R-:W-:Y:S01]  /*18750*/  FSEL R5, R150, -INF , P3 ;  /* 0xff80000096057808 */ /* 0x000fe20001800000 */
[C---:B------:R-:W-:Y:S01]  /*18760*/  VIADD R10, R0.reuse, 0xffffffa9 ;  /* 0xffffffa9000a7836 */ /* 0x040fe20000000000 */
[----:B------:R-:W-:Y:S01]  /*18770*/  FSEL R13, R149, -INF , P1 ;  /* 0xff800000950d7808 */ /* 0x000fe20000800000 */
[----:B------:R-:W-:Y:S01]  /*18780*/  VIADD R8, R0, 0xffffffb0 ;  /* 0xffffffb000087836 */ /* 0x000fe20000000000 */
[----:B------:R-:W-:-:S02]  /*18790*/  ISETP.GE.AND P3, PT, R21, R207, PT ;  /* 0x000000cf1500720c */ /* 0x000fc40003f66270 */
[-C--:B------:R-:W-:Y:S02]  /*187a0*/  ISETP.GE.AND P1, PT, R20, R207.reuse, PT ;  /* 0x000000cf1400720c */ /* 0x080fe40003f26270 */
[----:B------:R-:W-:Y:S01]  /*187b0*/  ISETP.GE.AND P4, PT, R4, R204, PT ;  /* 0x000000cc0400720c */ /* 0x000fe20003f86270 */
[----:B-1----:R-:W-:Y:S01]  /*187c0*/  ULEA UR5, UR5, UR4, 0x18 ;  /* 0x0000000405057291 */ /* 0x002fe2000f8ec0ff */
[----:B------:R-:W-:Y:S02]  /*187d0*/  FSEL R11, R144, -INF , P3 ;  /* 0xff800000900b7808 */ /* 0x000fe40001800000 */
[----:B------:R-:W-:Y:S02]  /*187e0*/  FSEL R7, R145, -INF , P1 ;  /* 0xff80000091077808 */ /* 0x000fe40000800000 */
[-C--:B------:R-:W-:Y:S02]  /*187f0*/  ISETP.GE.AND P3, PT, R19, R207.reuse, PT ;  /* 0x000000cf1300720c */ /* 0x080fe40003f66270 */
[----:B------:R-:W-:-:S02]  /*18800*/  ISETP.GE.AND P1, PT, R17, R207, PT ;  /* 0x000000cf1100720c */ /* 0x000fc40003f26270 */
[----:B------:R-:W-:Y:S02]  /*18810*/  IADD3 R16, PT, PT, R0, -0x67, RZ ;  /* 0xffffff9900107810 */ /* 0x000fe40007ffe0ff */
[-C--:B------:R-:W-:Y:S01]  /*18820*/  ISETP.GE.AND P5, PT, R4, R206.reuse, PT ;  /* 0x000000ce0400720c */ /* 0x080fe20003fa6270 */
[----:B------:R-:W-:Y:S01]  /*18830*/  VIADD R4, R0, 0xffffffb8 ;  /* 0xffffffb800047836 */ /* 0x000fe20000000000 */
[----:B------:R-:W-:Y:S02]  /*18840*/  FSEL R5, R5, -INF , !P4 ;  /* 0xff80000005057808 */ /* 0x000fe40006000000 */
[----:B------:R-:W-:Y:S02]  /*18850*/  ISETP.GE.AND P4, PT, R20, R206, PT ;  /* 0x000000ce1400720c */ /* 0x000fe40003f86270 */
[----:B------:R-:W-:Y:S02]  /*18860*/  FSEL R140, R140, -INF , P3 ;  /* 0xff8000008c8c7808 */ /* 0x000fe40001800000 */
[----:B------:R-:W-:-:S02]  /*18870*/  FSEL R141, R141, -INF , P1 ;  /* 0xff8000008d8d7808 */ /* 0x000fc40000800000 */
[-C--:B------:R-:W-:Y:S02]  /*18880*/  ISETP.GE.AND P3, PT, R18, R207.reuse, PT ;  /* 0x000000cf1200720c */ /* 0x080fe40003f66270 */
[----:B------:R-:W-:Y:S02]  /*18890*/  ISETP.GE.AND P1, PT, R16, R207, PT ;  /* 0x000000cf1000720c */ /* 0x000fe40003f26270 */
[----:B------:R-:W-:Y:S02]  /*188a0*/  FSEL R9, R9, -INF , !P5 ;  /* 0xff80000009097808 */ /* 0x000fe40006800000 */
[-C--:B------:R-:W-:Y:S02]  /*188b0*/  ISETP.GE.AND P5, PT, R21, R206.reuse, PT ;  /* 0x000000ce1500720c */ /* 0x080fe40003fa6270 */
[----:B------:R-:W-:Y:S02]  /*188c0*/  FSEL R7, R7, -INF , !P4 ;  /* 0xff80000007077808 */ /* 0x000fe40006000000 */
[----:B------:R-:W-:-:S02]  /*188d0*/  ISETP.GE.AND P4, PT, R18, R206, PT ;  /* 0x000000ce1200720c */ /* 0x000fc40003f86270 */
[----:B------:R-:W-:Y:S02]  /*188e0*/  FSEL R136, R136, -INF , P3 ;  /* 0xff80000088887808 */ /* 0x000fe40001800000 */
[----:B------:R-:W-:Y:S02]  /*188f0*/  FSEL R137, R137, -INF , P1 ;  /* 0xff80000089897808 */ /* 0x000fe40000800000 */
[-C--:B------:R-:W-:Y:S02]  /*18900*/  ISETP.GE.AND P1, PT, R14, R207.reuse, PT ;  /* 0x000000cf0e00720c */ /* 0x080fe40003f26270 */
[----:B------:R-:W-:Y:S02]  /*18910*/  FSEL R11, R11, -INF , !P5 ;  /* 0xff8000000b0b7808 */ /* 0x000fe40006800000 */
[----:B------:R-:W-:Y:S02]  /*18920*/  ISETP.GE.AND P5, PT, R17, R206, PT ;  /* 0x000000ce1100720c */ /* 0x000fe40003fa6270 */
[----:B------:R-:W-:-:S02]  /*18930*/  ISETP.GE.AND P3, PT, R15, R207, PT ;  /* 0x000000cf0f00720c */ /* 0x000fc40003f66270 */
[----:B------:R-:W-:Y:S02]  /*18940*/  FSEL R169, R136, -INF , !P4 ;  /* 0xff80000088a97808 */ /* 0x000fe40006000000 */
[----:B------:R-:W-:Y:S02]  /*18950*/  IADD3 R12, PT, PT, R0, -0x58, RZ ;  /* 0xffffffa8000c7810 */ /* 0x000fe40007ffe0ff */
[-C--:B------:R-:W-:Y:S02]  /*18960*/  ISETP.GE.AND P6, PT, R22, R206.reuse, PT ;  /* 0x000000ce1600720c */ /* 0x080fe40003fc6270 */
[----:B------:R-:W-:Y:S02]  /*18970*/  ISETP.GE.AND P4, PT, R14, R206, PT ;  /* 0x000000ce0e00720c */ /* 0x000fe40003f86270 */
[----:B------:R-:W-:Y:S02]  /*18980*/  FSEL R33, R33, -INF , P1 ;  /* 0xff80000021217808 */ /* 0x000fe40000800000 */
[----:B------:R-:W-:-:S02]  /*18990*/  FSEL R197, R141, -INF , !P5 ;  /* 0xff8000008dc57808 */ /* 0x000fc40006800000 */
[----:B------:R-:W-:Y:S02]  /*189a0*/  FSEL R32, R32, -INF , P3 ;  /* 0xff80000020207808 */ /* 0x000fe40001800000 */
[----:B------:R-:W-:Y:S02]  /*189b0*/  FSEL R13, R13, -INF , !P6 ;  /* 0xff8000000d0d7808 */ /* 0x000fe40007000000 */
[-C--:B------:R-:W-:Y:S02]  /*189c0*/  ISETP.GE.AND P5, PT, R15, R206.reuse, PT ;  /* 0x000000ce0f00720c */ /* 0x080fe40003fa6270 */
[----:B------:R-:W-:Y:S02]  /*189d0*/  ISETP.GE.AND P3, PT, R12, R207, PT ;  /* 0x000000cf0c00720c */ /* 0x000fe40003f66270 */
[----:B------:R-:W-:Y:S02]  /*189e0*/  FSEL R187, R33, -INF , !P4 ;  /* 0xff80000021bb7808 */ /* 0x000fe40006000000 */
[----:B------:R-:W-:-:S02]  /*189f0*/  ISETP.GE.AND P6, PT, R19, R206, PT ;  /* 0x000000ce1300720c */ /* 0x000fc40003fc6270 */
[-C--:B------:R-:W-:Y:S02]  /*18a00*/  ISETP.GE.AND P1, PT, R10, R207.reuse, PT ;  /* 0x000000cf0a00720c */ /* 0x080fe40003f26270 */
[----:B------:R-:W-:Y:S02]  /*18a10*/  ISETP.GE.AND P4, PT, R8, R207, PT ;  /* 0x000000cf0800720c */ /* 0x000fe40003f86270 */
[----:B------:R-:W-:Y:S02]  /*18a20*/  IADD3 R6, PT, PT, R0, -0x4f, RZ ;  /* 0xffffffb100067810 */ /* 0x000fe40007ffe0ff */
[----:B------:R-:W-:Y:S02]  /*18a30*/  FSEL R183, R32, -INF , !P5 ;  /* 0xff80000020b77808 */ /* 0x000fe40006800000 */
[----:B------:R-:W-:Y:S02]  /*18a40*/  FSEL R28, R28, -INF , P3 ;  /* 0xff8000001c1c7808 */ /* 0x000fe40001800000 */
[----:B------:R-:W-:-:S02]  /*18a50*/  FSEL R171, R140, -INF , !P6 ;  /* 0xff8000008cab7808 */ /* 0x000fc40007000000 */
[-C--:B------:R-:W-:Y:S02]  /*18a60*/  ISETP.GE.AND P5, PT, R10, R206.reuse, PT ;  /* 0x000000ce0a00720c */ /* 0x080fe40003fa6270 */
[-C--:B------:R-:W-:Y:S02]  /*18a70*/  ISETP.GE.AND P3, PT, R8, R206.reuse, PT ;  /* 0x000000ce0800720c */ /* 0x080fe40003f66270 */
[----:B------:R-:W-:Y:S02]  /*18a80*/  FSEL R29, R29, -INF , P1 ;  /* 0xff8000001d1d7808 */ /* 0x000fe40000800000 */
[----:B------:R-:W-:Y:S02]  /*18a90*/  FSEL R24, R24, -INF , P4 ;  /* 0xff80000018187808 */ /* 0x000fe40002000000 */
[----:B------:R-:W-:Y:S02]  /*18aa0*/  IADD3 R0, PT, PT, R0, -0x47, RZ ;  /* 0xffffffb900007810 */ /* 0x000fe40007ffe0ff */
[----:B------:R-:W-:-:S02]  /*18ab0*/  ISETP.GE.AND P6, PT, R16, R206, PT ;  /* 0x000000ce1000720c */ /* 0x000fc40003fc6270 */
[-C--:B------:R-:W-:Y:S02]  /*18ac0*/  ISETP.GE.AND P4, PT, R4, R207.reuse, PT ;  /* 0x000000cf0400720c */ /* 0x080fe40003f86270 */
[----:B------:R-:W-:Y:S02]  /*18ad0*/  ISETP.GE.AND P1, PT, R6, R207, PT ;  /* 0x000000cf0600720c */ /* 0x000fe40003f26270 */
[----:B------:R-:W-:Y:S02]  /*18ae0*/  FSEL R177, R29, -INF , !P5 ;  /* 0xff8000001db17808 */ /* 0x000fe40006800000 */
[----:B------:R-:W-:Y:S02]  /*18af0*/  FSEL R163, R24, -INF , !P3 ;  /* 0xff80000018a37808 */ /* 0x000fe40005800000 */
[----:B------:R-:W-:Y:S02]  /*18b00*/  FSEL R141, R137, -INF , !P6 ;  /* 0xff800000898d7808 */ /* 0x000fe40007000000 */
[----:B------:R-:W-:-:S02]  /*18b10*/  ISETP.GE.AND P5, PT, R4, R206, PT ;  /* 0x000000ce0400720c */ /* 0x000fc40003fa6270 */
[----:B------:R-:W-:Y:S02]  /*18b20*/  ISETP.GE.AND P3, PT, R0, R207, PT ;  /* 0x000000cf0000720c */ /* 0x000fe40003f66270 */
[----:B------:R-:W-:Y:S02]  /*18b30*/  FSEL R145, R172, -INF , P4 ;  /* 0xff800000ac917808 */ /* 0x000fe40002000000 */
[----:B------:R-:W-:Y:S02]  /*18b40*/  ISETP.GE.AND P6, PT, R12, R206, PT ;  /* 0x000000ce0c00720c */ /* 0x000fe40003fc6270 */
[----:B------:R-:W-:Y:S02]  /*18b50*/  FSEL R25, R25, -INF , P1 ;  /* 0xff80000019197808 */ /* 0x000fe40000800000 */
[----:B------:R-:W-:Y:S02]  /*18b60*/  ISETP.GE.AND P1, PT, R22, R205, PT ;  /* 0x000000cd1600720c */ /* 0x000fe40003f26270 */
[----:B------:R-:W-:-:S02]  /*18b70*/  FSEL R160, R173, -INF , P3 ;  /* 0xff800000ada07808 */ /* 0x000fc40001800000 */
[----:B------:R-:W-:Y:S02]  /*18b80*/  FSEL R145, R145, -INF , !P5 ;  /* 0xff80000091917808 */ /* 0x000fe40006800000 */
[----:B------:R-:W-:Y:S02]  /*18b90*/  FSEL R179, R28, -INF , !P6 ;  /* 0xff8000001cb37808 */ /* 0x000fe40007000000 */
[C---:B------:R-:W-:Y:S02]  /*18ba0*/  ISETP.GE.AND P3, PT, R21.reuse, R205, PT ;  /* 0x000000cd1500720c */ /* 0x040fe40003f66270 */
[----:B------:R-:W-:Y:S02]  /*18bb0*/  ISETP.GE.AND P5, PT, R21, R204, PT ;  /* 0x000000cc1500720c */ /* 0x000fe40003fa6270 */
[----:B------:R-:W-:Y:S02]  /*18bc0*/  ISETP.GE.AND P6, PT, R6, R206, PT ;  /* 0x000000ce0600720c */ /* 0x000fe40003fc6270 */
[----:B------:R-:W-:-:S02]  /*18bd0*/  FSEL R21, R151, -INF , P1 ;  /* 0xff80000097157808 */ /* 0x000fc40000800000 */
[-C--:B------:R-:W-:Y:S02]  /*18be0*/  ISETP.GE.AND P1, PT, R20, R205.reuse, PT ;  /* 0x000000cd1400720c */ /* 0x080fe40003f26270 */
[----:B------:R-:W-:Y:S02]  /*18bf0*/  FSEL R144, R25, -INF , !P6 ;  /* 0xff80000019907808 */ /* 0x000fe40007000000 */
[----:B------:R-:W-:Y:S02]  /*18c00*/  ISETP.GE.AND P6, PT, R22, R204, PT ;  /* 0x000000cc1600720c */ /* 0x000fe40003fc6270 */
[----:B------:R-:W-:Y:S02]  /*18c10*/  FSEL R146, R146, -INF , P3 ;  /* 0xff80000092927808 */ /* 0x000fe40001800000 */
[----:B------:R-:W-:Y:S02]  /*18c20*/  FSEL R147, R147, -INF , P1 ;  /* 0xff80000093937808 */ /* 0x000fe40000800000 */
[----:B------:R-:W-:-:S02]  /*18c30*/  ISETP.GE.AND P3, PT, R19, R205, PT ;  /* 0x000000cd1300720c */ /* 0x000fc40003f66270 */
[-C--:B------:R-:W-:Y:S02]  /*18c40*/  ISETP.GE.AND P1, PT, R17, R205.reuse, PT ;  /* 0x000000cd1100720c */ /* 0x080fe40003f26270 */
[----:B------:R-:W-:Y:S02]  /*18c50*/  FSEL R21, R21, -INF , !P6 ;  /* 0xff80000015157808 */ /* 0x000fe40007000000 */
[----:B------:R-:W-:Y:S02]  /*18c60*/  ISETP.GE.AND P6, PT, R19, R204, PT ;  /* 0x000000cc1300720c */ /* 0x000fe40003fc6270 */
[----:B------:R-:W-:Y:S02]  /*18c70*/  FSEL R142, R142, -INF , P3 ;  /* 0xff8000008e8e7808 */ /* 0x000fe40001800000 */
[----:B------:R-:W-:Y:S02]  /*18c80*/  FSEL R143, R143, -INF , P1 ;  /* 0xff8000008f8f7808 */ /* 0x000fe40000800000 */
[----:B------:R-:W-:-:S02]  /*18c90*/  ISETP.GE.AND P1, PT, R16, R205, PT ;  /* 0x000000cd1000720c */ /* 0x000fc40003f26270 */
[----:B------:R-:W-:Y:S02]  /*18ca0*/  ISETP.GE.AND P4, PT, R0, R206, PT ;  /* 0x000000ce0000720c */ /* 0x000fe40003f86270 */
[----:B------:R-:W-:Y:S02]  /*18cb0*/  FSEL R19, R146, -INF , !P5 ;  /* 0xff80000092137808 */ /* 0x000fe40006800000 */
[-C--:B------:R-:W-:Y:S02]  /*18cc0*/  ISETP.GE.AND P5, PT, R17, R204.reuse, PT ;  /* 0x000000cc1100720c */ /* 0x080fe40003fa6270 */
[----:B------:R-:W-:Y:S02]  /*18cd0*/  FSEL R173, R142, -INF , !P6 ;  /* 0xff8000008ead7808 */ /* 0x000fe40007000000 */
[----:B------:R-:W-:Y:S02]  /*18ce0*/  ISETP.GE.AND P6, PT, R16, R204, PT ;  /* 0x000000cc1000720c */ /* 0x000fe40003fc6270 */
[----:B------:R-:W-:-:S02]  /*18cf0*/  FSEL R137, R139, -INF , P1 ;  /* 0xff8000008b897808 */ /* 0x000fc40000800000 */
[----:B------:R-:W-:Y:S02]  /*18d00*/  FSEL R160, R160, -INF , !P4 ;  /* 0xff800000a0a07808 */ /* 0x000fe40006000000 */
[----:B------:R-:W-:Y:S02]  /*18d10*/  ISETP.GE.AND P4, PT, R20, R204, PT ;  /* 0x000000cc1400720c */ /* 0x000fe40003f86270 */
[-C--:B------:R-:W-:Y:S02]  /*18d20*/  ISETP.GE.AND P3, PT, R18, R205.reuse, PT ;  /* 0x000000cd1200720c */ /* 0x080fe40003f66270 */
[----:B------:R-:W-:Y:S02]  /*18d30*/  FSEL R143, R143, -INF , !P5 ;  /* 0xff8000008f8f7808 */ /* 0x000fe40006800000 */
[-C--:B------:R-:W-:Y:S02]  /*18d40*/  ISETP.GE.AND P5, PT, R15, R205.reuse, PT ;  /* 0x000000cd0f00720c */ /* 0x080fe40003fa6270 */
[----:B------:R-:W-:-:S02]  /*18d50*/  ISETP.GE.AND P1, PT, R14, R205, PT ;  /* 0x000000cd0e00720c */ /* 0x000fc40003f26270 */
[----:B------:R-:W-:Y:S02]  /*18d60*/  FSEL R137, R137, -INF , !P6 ;  /* 0xff80000089897808 */ /* 0x000fe40007000000 */
[----:B------:R-:W-:Y:S02]  /*18d70*/  ISETP.GE.AND P6, PT, R12, R205, PT ;  /* 0x000000cd0c00720c */ /* 0x000fe40003fc6270 */
[----:B------:R-:W-:Y:S02]  /*18d80*/  FSEL R17, R147, -INF , !P4 ;  /* 0xff80000093117808 */ /* 0x000fe40006000000 */
[----:B------:R-:W-:Y:S02]  /*18d90*/  ISETP.GE.AND P4, PT, R18, R204, PT ;  /* 0x000000cc1200720c */ /* 0x000fe40003f86270 */
[----:B------:R-:W-:Y:S02]  /*18da0*/  FSEL R138, R138, -INF , P3 ;  /* 0xff8000008a8a7808 */ /* 0x000fe40001800000 */
[----:B------:R-:W-:-:S02]  /*18db0*/  FSEL R34, R34, -INF , P5 ;  /* 0xff80000022227808 */ /* 0x000fc40002800000 */
[----:B------:R-:W-:Y:S02]  /*18dc0*/  FSEL R35, R35, -INF , P1 ;  /* 0xff80000023237808 */ /* 0x000fe40000800000 */
[-C--:B------:R-:W-:Y:S02]  /*18dd0*/  ISETP.GE.AND P5, PT, R12, R204.reuse, PT ;  /* 0x000000cc0c00720c */ /* 0x080fe40003fa6270 */
[----:B------:R-:W-:Y:S02]  /*18de0*/  ISETP.GE.AND P1, PT, R10, R205, PT ;  /* 0x000000cd0a00720c */ /* 0x000fe40003f26270 */
[----:B------:R-:W-:Y:S02]  /*18df0*/  FSEL R30, R30, -INF , P6 ;  /* 0xff8000001e1e7808 */ /* 0x000fe40003000000 */
[----:B------:R-:W-:Y:S02]  /*18e00*/  FSEL R139, R138, -INF , !P4 ;  /* 0xff8000008a8b7808 */ /* 0x000fe40006000000 */
[----:B------:R-:W-:-:S02]  /*18e10*/  ISETP.GE.AND P3, PT, R15, R204, PT ;  /* 0x000000cc0f00720c */ /* 0x000fc40003f66270 */
[-C--:B------:R-:W-:Y:S02]  /*18e20*/  ISETP.GE.AND P4, PT, R14, R204.reuse, PT ;  /* 0x000000cc0e00720c */ /* 0x080fe40003f86270 */
[----:B------:R-:W-:Y:S02]  /*18e30*/  FSEL R31, R31, -INF , P1 ;  /* 0xff8000001f1f7808 */ /* 0x000fe40000800000 */
[----:B------:R-:W-:Y:S02]  /*18e40*/  FSEL R189, R30, -INF , !P5 ;  /* 0xff8000001ebd7808 */ /* 0x000fe40006800000 */
[C---:B------:R-:W-:Y:S02]  /*18e50*/  ISETP.GE.AND P1, PT, R6.reuse, R205, PT ;  /* 0x000000cd0600720c */ /* 0x040fe40003f26270 */
[----:B------:R-:W-:Y:S02]  /*18e60*/  ISETP.GE.AND P5, PT, R6, R204, PT ;  /* 0x000000cc0600720c */ /* 0x000fe40003fa6270 */
[----:B------:R-:W-:-:S02]  /*18e70*/  FMNMX3.FTZ R6, R3, R5, R21, !PT ;  /* 0x0000000503067276 */ /* 0x000fc40007810015 */
[----:B------:R-:W-:Y:S02]  /*18e80*/  FSEL R193, R34, -INF , !P3 ;  /* 0xff80000022c17808 */ /* 0x000fe40005800000 */
[----:B------:R-:W-:Y:S02]  /*18e90*/  FSEL R191, R35, -INF , !P4 ;  /* 0xff80000023bf7808 */ /* 0x000fe40006000000 */
[----:B------:R-:W-:Y:S02]  /*18ea0*/  ISETP.GE.AND P3, PT, R10, R204, PT ;  /* 0x000000cc0a00720c */ /* 0x000fe40003f66270 */
[----:B------:R-:W-:Y:S02]  /*18eb0*/  ISETP.GE.AND P4, PT, R8, R205, PT ;  /* 0x000000cd0800720c */ /* 0x000fe40003f86270 */
[----:B------:R-:W-:Y:S02]  /*18ec0*/  FMNMX3.FTZ R6, R6, R19, R17, !PT ;  /* 0x0000001306067276 */ /* 0x000fe40007810011 */
[----:B------:R-:W-:-:S02]  /*18ed0*/  FSEL R147, R31, -INF , !P3 ;  /* 0xff8000001f937808 */ /* 0x000fc40005800000 */
[----:B------:R-:W-:Y:S02]  /*18ee0*/  FSEL R26, R26, -INF , P4 ;  /* 0xff8000001a1a7808 */ /* 0x000fe40002000000 */
[-C--:B------:R-:W-:Y:S02]  /*18ef0*/  ISETP.GE.AND P6, PT, R8, R204.reuse, PT ;  /* 0x000000cc0800720c */ /* 0x080fe40003fc6270 */
[C---:B------:R-:W-:Y:S02]  /*18f00*/  ISETP.GE.AND P3, PT, R4.reuse, R205, PT ;  /* 0x000000cd0400720c */ /* 0x040fe40003f66270 */
[----:B------:R-:W-:Y:S02]  /*18f10*/  ISETP.GE.AND P4, PT, R4, R204, PT ;  /* 0x000000cc0400720c */ /* 0x000fe40003f86270 */
[----:B------:R-:W-:Y:S02]  /*18f20*/  FMNMX3.FTZ R8, R132, R9, R13, !PT ;  /* 0x0000000984087276 */ /* 0x000fe4000781000d */
[----:B------:R-:W-:-:S02]  /*18f30*/  FMNMX3.FTZ R4, R6, R173, R143, !PT ;  /* 0x000000ad06047276 */ /* 0x000fc4000781008f */
[----:B------:R-:W-:Y:S02]  /*18f40*/  FMNMX3.FTZ R8, R8, R11, R7, !PT ;  /* 0x0000000b08087276 */ /* 0x000fe40007810007 */
[----:B------:R-:W-:Y:S02]  /*18f50*/  FMNMX3.FTZ R4, R4, R139, R137, !PT ;  /* 0x0000008b04047276 */ /* 0x000fe40007810089 */
[----:B------:R-:W-:Y:S02]  /*18f60*/  FSEL R27, R27, -INF , P1 ;  /* 0xff8000001b1b7808 */ /* 0x000fe40000800000 */
[----:B------:R-:W-:Y:S02]  /*18f70*/  FSEL R161, R174, -INF , P3 ;  /* 0xff800000aea17808 */ /* 0x000fe40001800000 */
[C---:B------:R-:W-:Y:S02]  /*18f80*/  ISETP.GE.AND P1, PT, R0.reuse, R205, PT ;  /* 0x000000cd0000720c */ /* 0x040fe40003f26270 */
[----:B------:R-:W-:-:S02]  /*18f90*/  ISETP.GE.AND P3, PT, R0, R204, PT ;  /* 0x000000cc0000720c */ /* 0x000fc40003f66270 */
[----:B------:R-:W-:Y:S02]  /*18fa0*/  FMNMX3.FTZ R8, R8, R171, R197, !PT ;  /* 0x000000ab08087276 */ /* 0x000fe400078100c5 */
[----:B------:R-:W-:Y:S02]  /*18fb0*/  FMNMX3.FTZ R0, R4, R193, R191, !PT ;  /* 0x000000c104007276 */ /* 0x000fe400078100bf */
[----:B------:R-:W-:Y:S02]  /*18fc0*/  FMNMX3.FTZ R8, R8, R169, R141, !PT ;  /* 0x000000a908087276 */ /* 0x000fe4000781008d */
[----:B------:R-:W-:Y:S02]  /*18fd0*/  FSEL R159, R175, -INF , P1 ;  /* 0xff800000af9f7808 */ /* 0x000fe40000800000 */
[----:B------:R-:W-:Y:S02]  /*18fe0*/  FSEL R167, R26, -INF , !P6 ;  /* 0xff8000001aa77808 */ /* 0x000fe40007000000 */
[----:B------:R-:W-:-:S02]  /*18ff0*/  FSEL R165, R27, -INF , !P5 ;  /* 0xff8000001ba57808 */ /* 0x000fc40006800000 */
[----:B------:R-:W-:Y:S02]  /*19000*/  FMNMX3.FTZ R0, R0, R189, R147, !PT ;  /* 0x000000bd00007276 */ /* 0x000fe40007810093 */
[----:B------:R-:W-:Y:S02]  /*19010*/  FMNMX3.FTZ R8, R8, R183, R187, !PT ;  /* 0x000000b708087276 */ /* 0x000fe400078100bb */
[----:B------:R-:W-:Y:S02]  /*19020*/  FSEL R161, R161, -INF , !P4 ;  /* 0xff800000a1a17808 */ /* 0x000fe40006000000 */
[----:B------:R-:W-:Y:S02]  /*19030*/  FSEL R159, R159, -INF , !P3 ;  /* 0xff8000009f9f7808 */ /* 0x000fe40005800000 */
[----:B------:R-:W-:Y:S02]  /*19040*/  FMNMX3.FTZ R0, R0, R167, R165, !PT ;  /* 0x000000a700007276 */ /* 0x000fe400078100a5 */
[----:B------:R-:W-:-:S02]  /*19050*/  FMNMX3.FTZ R8, R8, R179, R177, !PT ;  /* 0x000000b308087276 */ /* 0x000fc400078100b1 */
[----:B------:R-:W-:Y:S02]  /*19060*/  FMNMX3.FTZ R6, R0, R161, R159, !PT ;  /* 0x000000a100067276 */ /* 0x000fe4000781009f */
[----:B------:R-:W-:Y:S02]  /*19070*/  FMNMX3.FTZ R8, R8, R163, R144, !PT ;  /* 0x000000a308087276 */ /* 0x000fe40007810090 */
[----:B------:R-:W-:Y:S01]  /*19080*/  LEA R186, R2, UR5, 0x1 ;  /* 0x0000000502ba7c11 */ /* 0x000fe2000f8e08ff */
[----:B------:R-:W1:Y:S01]  /*19090*/  SHFL.BFLY PT, R15, R6, 0x2, 0x1f ;  /* 0x0c401f00060f7f89 */ /* 0x000e6200000e0000 */
[----:B------:R-:W-:Y:S02]  /*190a0*/  FMNMX3.FTZ R8, R8, R145, R160, !PT ;  /* 0x0000009108087276 */ /* 0x000fe400078100a0 */
[C---:B------:R-:W-:Y:S01]  /*190b0*/  IADD3 R16, PT, PT, R186.reuse, 0xc000, RZ ;  /* 0x0000c000ba107810 */ /* 0x040fe20007ffe0ff */
[----:B------:R-:W-:Y:S02]  /*190c0*/  VIADD R157, R186, 0xc040 ;  /* 0x0000c040ba9d7836 */ /* 0x000fe40000000000 */
[----:B------:R-:W3:Y:S01]  /*190d0*/  SHFL.BFLY PT, R23, R8, 0x2, 0x1f ;  /* 0x0c401f0008177f89 */ /* 0x000ee200000e0000 */
[----:B------:R-:W-:Y:S01]  /*190e0*/  @P2 IADD3 R157, PT, PT, R16, -0x40, RZ ;  /* 0xffffffc0109d2810 */ /* 0x000fe20007ffe0ff */
[----:B------:R-:W-:-:S04]  /*190f0*/  IMAD.IADD R162, R156, 0x1, R186 ;  /* 0x000000019ca27824 */ /* 0x000fc800078e02ba */
[----:B------:R-:W-:Y:S01]  /*19100*/  LDSM.16.MT88.4 R28, [R157] ;  /* 0x000000009d1c783b */ /* 0x000fe20000004200 */
[----:B------:R-:W-:Y:S01]  /*19110*/  IMAD.IADD R156, R156, 0x1, R157 ;  /* 0x000000019c9c7824 */ /* 0x000fe200078e029d */
[----:B-1----:R-:W-:-:S05]  /*19120*/  FMNMX.FTZ R15, R6, R15, !PT ;  /* 0x0000000f060f7209 */ /* 0x002fca0007810000 */
[----:B------:R-:W1:Y:S01]  /*19130*/  SHFL.BFLY PT, R0, R15, 0x1, 0x1f ;  /* 0x0c201f000f007f89 */ /* 0x000e6200000e0000 */
[----:B---3--:R-:W-:-:S05]  /*19140*/  FMNMX.FTZ R4, R8, R23, !PT ;  /* 0x0000001708047209 */ /* 0x008fca0007810000 */
[----:B------:R-:W3:Y:S01]  /*19150*/  SHFL.BFLY PT, R133, R4, 0x1, 0x1f ;  /* 0x0c201f0004857f89 */ /* 0x000ee200000e0000 */
[----:B-1----:R-:W-:-:S04]  /*19160*/  FMNMX.FTZ R0, R15, R0, !PT ;  /* 0x000000000f007209 */ /* 0x002fc80007810000 */
[C---:B------:R-:W-:Y:S01]  /*19170*/  FSETP.NEU.FTZ.AND P1, PT, R0.reuse, -INF , PT ;  /* 0xff8000000000780b */ /* 0x040fe20003f3d000 */
[----:B--2---:R-:W-:Y:S01]  /*19180*/  FMUL.FTZ R158, R0, UR8 ;  /* 0x00000008009e7c20 */ /* 0x004fe20008410000 */
[----:B---3--:R-:W-:Y:S02]  /*19190*/  FMNMX.FTZ R133, R4, R133, !PT ;  /* 0x0000008504857209 */ /* 0x008fe40007810000 */
[----:B------:R-:W-:Y:S02]  /*191a0*/  FSEL R4, R0, RZ, P1 ;  /* 0x000000ff00047208 */ /* 0x000fe40000800000 */
[----:B------:R-:W-:Y:S01]  /*191b0*/  FSEL R158, R158, RZ, P1 ;  /* 0x000000ff9e9e7208 */ /* 0x000fe20000800000 */
[C---:B------:R-:W-:Y:S01]  /*191c0*/  FMUL.FTZ R146, R133.reuse, UR8 ;  /* 0x0000000885927c20 */ /* 0x040fe20008410000 */
[----:B------:R-:W-:Y:S01]  /*191d0*/  FSETP.NEU.FTZ.AND P3, PT, R133, -INF , PT ;  /* 0xff8000008500780b */ /* 0x000fe20003f7d000 */
[----:B------:R-:W-:Y:S01]  /*191e0*/  FADD.FTZ R4, R3, -R4 ;  /* 0x8000000403047221 */ /* 0x000fe20000010000 */
[----:B------:R-:W-:Y:S01]  /*191f0*/  ISETP.GT.AND P1, PT, R153, R194, PT ;  /* 0x000000c29900720c */ /* 0x000fe20003f24270 */
[--C-:B------:R-:W-:Y:S01]  /*19200*/  FFMA.FTZ R154, R5, UR8, -R158.reuse ;  /* 0x00000008059a7c23 */ /* 0x100fe2000801089e */
[----:B------:R-:W-:Y:S01]  /*19210*/  FSEL R5, R133, RZ, P3 ;  /* 0x000000ff85057208 */ /* 0x000fe20001800000 */
[----:B------:R-:W-:Y:S01]  /*19220*/  FMUL.FTZ R151, R4, UR8 ;  /* 0x0000000804977c20 */ /* 0x000fe20008410000 */
[----:B------:R-:W-:Y:S01]  /*19230*/  FSEL R146, R146, RZ, P3 ;  /* 0x000000ff92927208 */ /* 0x000fe20001800000 */
[--C-:B------:R-:W-:Y:S01]  /*19240*/  FFMA.FTZ R2, R21, UR8, -R158.reuse ;  /* 0x0000000815027c23 */ /* 0x100fe2000801089e */
[--C-:B------:R-:W-:Y:S01]  /*19250*/  FFMA.FTZ R19, R19, UR8, -R158.reuse ;  /* 0x0000000813137c23 */ /* 0x100fe2000801089e */
[----:B------:R-:W-:Y:S01]  /*19260*/  FADD.FTZ R5, R132, -R5 ;  /* 0x8000000584057221 */ /* 0x000fe20000010000 */
[----:B------:R-:W-:Y:S01]  /*19270*/  FFMA.FTZ R17, R17, UR8, -R158 ;  /* 0x0000000811117c23 */ /* 0x000fe2000801089e */
[--C-:B------:R-:W-:Y:S01]  /*19280*/  FFMA.FTZ R152, R9, UR8, -R146.reuse ;  /* 0x0000000809987c23 */ /* 0x100fe20008010892 */
[--C-:B------:R-:W-:Y:S01]  /*19290*/  FFMA.FTZ R148, R13, UR8, -R146.reuse ;  /* 0x000000080d947c23 */ /* 0x100fe20008010892 */
[----:B------:R-:W-:Y:S01]  /*192a0*/  FMUL.FTZ R155, R5, UR8 ;  /* 0x00000008059b7c20 */ /* 0x000fe20008410000 */
[--C-:B------:R-:W-:Y:S01]  /*192b0*/  FFMA.FTZ R150, R11, UR8, -R146.reuse ;  /* 0x000000080b967c23 */ /* 0x100fe20008010892 */
[--C-:B------:R-:W-:Y:S01]  /*192c0*/  FFMA.FTZ R149, R7, UR8, -R146.reuse ;  /* 0x0000000807957c23 */ /* 0x100fe20008010892 */
[----:B------:R-:W1:Y:S01]  /*192d0*/  MUFU.EX2 R151, R151 ;  /* 0x0000009700977308 */ /* 0x000e620000000800 */
[----:B------:R-:W-:Y:S01]  /*192e0*/  LDSM.16.MT88.4 R20, [R162+0xc000] ;  /* 0x00c00000a214783b */ /* 0x000fe20000004200 */
[--C-:B------:R-:W-:Y:S01]  /*192f0*/  FFMA.FTZ R166, R171, UR8, -R146.reuse ;  /* 0x00000008aba67c23 */ /* 0x100fe20008010892 */
[--C-:B------:R-:W-:Y:S01]  /*19300*/  FFMA.FTZ R171, R197, UR8, -R146.reuse ;  /* 0x00000008c5ab7c23 */ /* 0x100fe20008010892 */
[----:B------:R-:W2:Y:S01]  /*19310*/  MUFU.EX2 R155, R155 ;  /* 0x0000009b009b7308 */ /* 0x000ea20000000800 */
[----:B------:R-:W-:Y:S01]  /*19320*/  LDSM.16.MT88.4 R12, [R186+0xc000] ;  /* 0x00c00000ba0c783b */ /* 0x000fe20000004200 */
[--C-:B------:R-:W-:Y:S01]  /*19330*/  FFMA.FTZ R169, R169, UR8, -R146.reuse ;  /* 0x00000008a9a97c23 */ /* 0x100fe20008010892 */
[----:B------:R-:W-:Y:S01]  /*19340*/  FFMA.FTZ R164, R141, UR8, -R146 ;  /* 0x000000088da47c23 */ /* 0x000fe20008010892 */
[----:B------:R-:W-:Y:S01]  /*19350*/  MUFU.EX2 R152, R152 ;  /* 0x0000009800987308 */ /* 0x000fe20000000800 */
[--C-:B------:R-:W-:Y:S01]  /*19360*/  FFMA.FTZ R173, R173, UR8, -R158.reuse ;  /* 0x00000008adad7c23 */ /* 0x100fe2000801089e */
[--C-:B------:R-:W-:Y:S01]  /*19370*/  FFMA.FTZ R170, R143, UR8, -R158.reuse ;  /* 0x000000088faa7c23 */ /* 0x100fe2000801089e */
[--C-:B------:R-:W-:Y:S01]  /*19380*/  FFMA.FTZ R168, R139, UR8, -R158.reuse ;  /* 0x000000088ba87c23 */ /* 0x100fe2000801089e */
[----:B------:R-:W3:Y:S01]  /*19390*/  MUFU.EX2 R148, R148 ;  /* 0x0000009400947308 */ /* 0x000ee20000000800 */
[----:B------:R-:W-:Y:S01]  /*193a0*/  FFMA.FTZ R175, R137, UR8, -R158 ;  /* 0x0000000889af7c23 */ /* 0x000fe2000801089e */
[-C--:B-1----:R-:W-:Y:S01]  /*193b0*/  FMUL.FTZ R34, R106, R151.reuse ;  /* 0x000000976a227220 */ /* 0x082fe20000410000 */
[-C--:B------:R-:W-:Y:S01]  /*193c0*/  FMUL.FTZ R35, R107, R151.reuse ;  /* 0x000000976b237220 */ /* 0x080fe20000410000 */
[----:B------:R-:W-:Y:S01]  /*193d0*/  MUFU.EX2 R150, R150 ;  /* 0x0000009600967308 */ /* 0x000fe20000000800 */
[----:B------:R-:W-:Y:S01]  /*193e0*/  FMUL.FTZ R26, R114, R151 ;  /* 0x00000097721a7220 */ /* 0x000fe20000410000 */
[-C--:B--2---:R-:W-:Y:S01]  /*193f0*/  FMUL.FTZ R32, R104, R155.reuse ;  /* 0x0000009b68207220 */ /* 0x084fe20000410000 */
[-C--:B------:R-:W-:Y:S01]  /*19400*/  FMUL.FTZ R33, R105, R155.reuse ;  /* 0x0000009b69217220 */ /* 0x080fe20000410000 */
[----:B------:R-:W1:Y:S01]  /*19410*/  MUFU.EX2 R149, R149 ;  /* 0x0000009500957308 */ /* 0x000e620000000800 */
[----:B------:R-:W2:Y:S01]  /*19420*/  LDSM.16.MT88.4 R104, [R162+0xe000] ;  /* 0x00e00000a268783b */ /* 0x000ea20000004200 */
[-C--:B------:R-:W-:Y:S01]  /*19430*/  FMUL.FTZ R24, R112, R155.reuse ;  /* 0x0000009b70187220 */ /* 0x080fe20000410000 */
[----:B------:R-:W-:Y:S01]  /*19440*/  FMUL.FTZ R25, R113, R155 ;  /* 0x0000009b71197220 */ /* 0x000fe20000410000 */
        /* <DEDUP_REMOVED lines=126> */
[----:B------:R-:W-:Y:S01]  /*19c30*/  FFMA.FTZ R174, R177, UR8, -R146 ;  /* 0x00000008b1ae7c23 */ /* 0x000fe20008010892 */
[----:B------:R-:W-:Y:S01]  /*19c40*/  LDSM.16.MT88.4 R136, [R156+0x800] ;  /* 0x000800009c88783b */ /* 0x000fe20000004200 */
[----:B------:R-:W-:Y:S01]  /*19c50*/  MUFU.EX2 R168, R168 ;  /* 0x000000a800a87308 */ /* 0x000fe20000000800 */
[C---:B------:R-:W-:Y:S01]  /*19c60*/  HMMA.16816.F32.BF16 R32, R4.reuse, R120, R32 ;  /* 0x000000780420723c */ /* 0x040fe20000041820 */
[--C-:B------:R-:W-:Y:S01]  /*19c70*/  FFMA.FTZ R176, R193, UR8, -R158.reuse ;  /* 0x00000008c1b07c23 */ /* 0x100fe2000801089e */
[----:B------:R-:W-:Y:S01]  /*19c80*/  LDSM.16.MT88.4 R128, [R162+0xe800] ;  /* 0x00e80000a280783b */ /* 0x000fe20000004200 */
[----:B------:R-:W5:Y:S01]  /*19c90*/  MUFU.EX2 R175, R175 ;  /* 0x000000af00af7308 */ /* 0x000f620000000800 */
[--C-:B------:R-:W-:Y:S01]  /*19ca0*/  FFMA.FTZ R178, R189, UR8, -R158.reuse ;  /* 0x00000008bdb27c23 */ /* 0x100fe2000801089e */
[--C-:B------:R-:W-:Y:S01]  /*19cb0*/  FFMA.FTZ R187, R147, UR8, -R158.reuse ;  /* 0x0000000893bb7c23 */ /* 0x100fe2000801089e */
[----:B------:R-:W-:Y:S01]  /*19cc0*/  FFMA.FTZ R190, R165, UR8, -R158 ;  /* 0x00000008a5be7c23 */ /* 0x000fe2000801089e */
[----:B------:R-:W-:Y:S01]  /*19cd0*/  MUFU.EX2 R183, R183 ;  /* 0x000000b700b77308 */ /* 0x000fe20000000800 */
[C---:B------:R-:W-:Y:S01]  /*19ce0*/  HMMA.16816.F32.BF16 R100, R4.reuse, R122, R100 ;  /* 0x0000007a0464723c */ /* 0x040fe20000041864 */
[----:B------:R-:W-:Y:S01]  /*19cf0*/  LDSM.16.MT88.4 R120, [R186+0xe800] ;  /* 0x00e80000ba78783b */ /* 0x000fe20000004200 */
[--C-:B------:R-:W-:Y:S01]  /*19d00*/  FFMA.FTZ R163, R163, UR8, -R146.reuse ;  /* 0x00000008a3a37c23 */ /* 0x100fe20008010892 */
[----:B------:R-:W5:Y:S01]  /*19d10*/  MUFU.EX2 R172, R172 ;  /* 0x000000ac00ac7308 */ /* 0x000f620000000800 */
[----:B------:R-:W-:Y:S01]  /*19d20*/  FFMA.FTZ R188, R145, UR8, -R146 ;  /* 0x0000000891bc7c23 */ /* 0x000fe20008010892 */
[--C-:B------:R-:W-:Y:S01]  /*19d30*/  FFMA.FTZ R159, R159, UR8, -R158.reuse ;  /* 0x000000089f9f7c23 */ /* 0x100fe2000801089e */
[----:B------:R-:W-:Y:S01]  /*19d40*/  FFMA.FTZ R161, R161, UR8, -R158 ;  /* 0x00000008a1a17c23 */ /* 0x000fe2000801089e */
[----:B------:R-:W-:Y:S01]  /*19d50*/  MUFU.EX2 R174, R174 ;  /* 0x000000ae00ae7308 */ /* 0x000fe20000000800 */
[C---:B-1----:R-:W-:Y:S01]  /*19d60*/  HMMA.16816.F32.BF16 R84, R4.reuse, R108, R84 ;  /* 0x0000006c0454723c */ /* 0x042fe20000041854 */
[----:B------:R-:W-:Y:S01]  /*19d70*/  FFMA.FTZ R155, R215, R155, R152 ;  /* 0x0000009bd79b7223 */ /* 0x000fe20000010098 */
[----:B------:R-:W-:Y:S01]  /*19d80*/  FFMA.FTZ R151, R213, R151, R154 ;  /* 0x00000097d5977223 */ /* 0x000fe2000001009a */
[----:B------:R-:W-:Y:S01]  /*19d90*/  MUFU.EX2 R176, R176 ;  /* 0x000000b000b07308 */ /* 0x000fe20000000800 */
[----:B------:R-:W-:Y:S01]  /*19da0*/  @P1 IADD3 R135, PT, PT, R135, -0x3, RZ ;  /* 0xfffffffd87871810 */ /* 0x000fe20007ffe0ff */
[----:B------:R-:W-:Y:S01]  /*19db0*/  FADD.FTZ R155, R148, R155 ;  /* 0x0000009b949b7221 */ /* 0x000fe20000010000 */
[----:B------:R-:W-:Y:S01]  /*19dc0*/  FADD.FTZ R151, R2, R151 ;  /* 0x0000009702977221 */ /* 0x000fe20000010000 */
[----:B------:R-:W-:Y:S01]  /*19dd0*/  MUFU.EX2 R178, R178 ;  /* 0x000000b200b27308 */ /* 0x000fe20000000800 */
[----:B------:R-:W-:Y:S01]  /*19de0*/  HMMA.16816.F32.BF16 R88, R4, R110, R88 ;  /* 0x0000006e0458723c */ /* 0x000fe20000041858 */
[----:B------:R-:W1:Y:S01]  /*19df0*/  LDSM.16.MT88.4 R108, [R186+0xc800] ;  /* 0x00c80000ba6c783b */ /* 0x000e620000004200 */
[----:B------:R-:W-:Y:S01]  /*19e00*/  FADD.FTZ R150, R150, R155 ;  /* 0x0000009b96967221 */ /* 0x000fe20000010000 */
[----:B------:R-:W-:Y:S01]  /*19e10*/  MUFU.EX2 R187, R187 ;  /* 0x000000bb00bb7308 */ /* 0x000fe20000000800 */
[----:B------:R-:W-:-:S02]  /*19e20*/  FADD.FTZ R132, R132, R151 ;  /* 0x0000009784847221 */ /* 0x000fc40000010000 */
[----:B------:R-:W-:Y:S01]  /*19e30*/  FADD.FTZ R149, R149, R150 ;  /* 0x0000009695957221 */ /* 0x000fe20000010000 */
[----:B------:R-:W-:Y:S01]  /*19e40*/  MUFU.EX2 R163, R163 ;  /* 0x000000a300a37308 */ /* 0x000fe20000000800 */
[----:B------:R-:W-:Y:S01]  /*19e50*/  HMMA.16816.F32.BF16 R76, R4, R112, R76 ;  /* 0x00000070044c723c */ /* 0x000fe2000004184c */
[----:B------:R-:W-:Y:S01]  /*19e60*/  FADD.FTZ R132, R3, R132 ;  /* 0x0000008403847221 */ /* 0x000fe20000010000 */
[-C--:B------:R-:W-:Y:S01]  /*19e70*/  MOV R3, R0.reuse ;  /* 0x0000000000037202 */ /* 0x080fe20000000f00 */
[----:B------:R-:W-:Y:S01]  /*19e80*/  MUFU.EX2 R188, R188 ;  /* 0x000000bc00bc7308 */ /* 0x000fe20000000800 */
[----:B------:R-:W-:-:S03]  /*19e90*/  @P1 MOV R3, R0 ;  /* 0x0000000000031202 */ /* 0x000fc60000000f00 */
[----:B------:R-:W-:Y:S01]  /*19ea0*/  MUFU.EX2 R190, R190 ;  /* 0x000000be00be7308 */ /* 0x000fe20000000800 */
[C---:B------:R-:W-:Y:S01]  /*19eb0*/  HMMA.16816.F32.BF16 R80, R4.reuse, R114, R80 ;  /* 0x000000720450723c */ /* 0x040fe20000041850 */
[----:B------:R-:W1:Y:S02]  /*19ec0*/  LDSM.16.MT88.4 R112, [R162+0xc800] ;  /* 0x00c80000a270783b */ /* 0x000e640000004200 */
[----:B------:R-:W-:Y:S05]  /*19ed0*/  MUFU.EX2 R159, R159 ;  /* 0x0000009f009f7308 */ /* 0x000fea0000000800 */
        /* <DEDUP_REMOVED lines=21> */
[----:B-1----:R-:W-:Y:S01]  /*1a030*/  HMMA.16816.F32.BF16 R8, R96, R108, R8 ;  /* 0x0000006c6008723c */ /* 0x002fe20000041808 */
[----:B------:R-:W-:Y:S02]  /*1a040*/  FADD.FTZ R164, R164, R169 ;  /* 0x000000a9a4a47221 */ /* 0x000fe40000010000 */
[----:B------:R-:W-:-:S05]  /*1a050*/  FADD.FTZ R175, R175, R168 ;  /* 0x000000a8afaf7221 */ /* 0x000fca0000010000 */
        /* <DEDUP_REMOVED lines=13> */
[----:B------:R-:W-:-:S03]  /*1a130*/  FFMA.FTZ R179, R191, UR8, -R158 ;  /* 0x00000008bfb37c23 */ /* 0x000fc6000801089e */
[----:B------:R1:W-:Y:S03]  /*1a140*/  MUFU.EX2 R177, R108 ;  /* 0x0000006c00b17308 */ /* 0x0003e60000000800 */
        /* <DEDUP_REMOVED lines=18> */
[C---:B---3--:R-:W-:Y:S08]  /*1a270*/  HMMA.16816.F32.BF16 R84, R96.reuse, R112, R84 ;  /* 0x000000706054723c */ /* 0x048ff00000041854 */
[C---:B------:R-:W-:Y:S01]  /*1a280*/  HMMA.16816.F32.BF16 R88, R96.reuse, R114, R88 ;  /* 0x000000726058723c */ /* 0x040fe20000041858 */
[----:B------:R-:W1:Y:S07]  /*1a290*/  LDSM.16.MT88.4 R112, [R162+0xd000] ;  /* 0x00d00000a270783b */ /* 0x000e6e0000004200 */
[C---:B----4-:R-:W-:Y:S08]  /*1a2a0*/  HMMA.16816.F32.BF16 R92, R96.reuse, R120, R92 ;  /* 0x00000078605c723c */ /* 0x050ff0000004185c */
[----:B------:R-:W-:Y:S01]  /*1a2b0*/  HMMA.16816.F32.BF16 R96, R96, R122, R4 ;  /* 0x0000007a6060723c */ /* 0x000fe20000041804 */
[----:B------:R-:W3:Y:S01]  /*1a2c0*/  LDSM.16.MT88.4 R120, [R162+0xf000] ;  /* 0x00f00000a278783b */ /* 0x000ee20000004200 */
        /* <DEDUP_REMOVED lines=10> */
[----:B--2---:R-:W-:Y:S01]  /*1a370*/  HMMA.16816.F32.BF16 R8, R4, R104, R8 ;  /* 0x000000680408723c */ /* 0x004fe20000041808 */
        /* <DEDUP_REMOVED lines=85> */
.L_x_2760:
[----:B------:R-:W-:-:S07]  /*1a8d0*/  IADD3 R135, PT, PT, R153, -0x1, RZ ;  /* 0xffffffff99877810 */ /* 0x000fce0007ffe0ff */
.L_x_2766:
        /* <DEDUP_REMOVED lines=10> */
[----:B------:R-:W-:Y:S01]  /*1a980*/  MOV R209, RZ ;  /* 0x000000ff00d17202 */ /* 0x000fe20000000f00 */
[----:B------:R-:W-:Y:S01]  /*1a990*/  VIADD R211, R135, 0x1 ;  /* 0x0000000187d37836 */ /* 0x000fe20000000000 */
[C---:B------:R-:W-:Y:S01]  /*1a9a0*/  LOP3.LUT R210, R3.reuse, 0x20, R134, 0xfe, !PT ;  /* 0x0000002003d27812 */ /* 0x040fe200078efe86 */
        /* <DEDUP_REMOVED lines=10> */
.L_x_2771:
[----:B------:R-:W-:Y:S01]  /*1aa50*/  @!P3 IADD3 R10, P0, PT, RZ, -R209, RZ ;  /* 0x800000d1ff0ab210 */ /* 0x000fe20007f1e0ff */
[----:B------:R-:W1:Y:S01]  /*1aa60*/  S2R R185, SR_TID.X ;  /* 0x0000000000b97919 */ /* 0x000e620000002100 */
[----:B------:R-:W5:Y:S01]  /*1aa70*/  @!P3 LDC R8, c[0x0][0x3c0] ;  /* 0x0000f000ff08bb82 */ /* 0x000f620000000800 */
[----:B------:R-:W-:Y:S07]  /*1aa80*/  DEPBAR.LE SB0, 0x0 ;  /* 0x000080000000791a */ /* 0x000fee0000000000 */
[----:B------:R-:W-:Y:S01]  /*1aa90*/  BAR.SYNC.DEFER_BLOCKING 0x0 ;  /* 0x0000000000007b1d */ /* 0x000fe20000010000 */
[----:B-1----:R-:W-:Y:S01]  /*1aaa0*/  SHF.R.U32.HI R184, RZ, 0x1, R185 ;  /* 0x00000001ffb87819 */ /* 0x002fe200000116b9 */
[----:B-----5:R-:W-:Y:S01]  /*1aab0*/  @!P3 IMAD.SHL.U32 R11, R8, 0x40, RZ ;  /* 0x00000040080bb824 */ /* 0x020fe200078e00ff */
[C---:B------:R-:W-:Y:S01]  /*1aac0*/  LOP3.LUT R14, R185.reuse, 0x38, RZ, 0xc0, !PT ;  /* 0x00000038b90e7812 */ /* 0x040fe200078ec0ff */
[C---:B------:R-:W-:Y:S01]  /*1aad0*/  IMAD.SHL.U32 R9, R185.reuse, 0x20, RZ ;  /* 0x00000020b9097824 */ /* 0x040fe200078e00ff */
[----:B------:R-:W-:Y:S01]  /*1aae0*/  LOP3.LUT R3, R184, 0x8, RZ, 0xc0, !PT ;  /* 0x00000008b8037812 */ /* 0x000fe200078ec0ff */
[C---:B------:R-:W-:Y:S02]  /*1aaf0*/  IMAD.SHL.U32 R7, R185.reuse, 0x8, RZ ;  /* 0x00000008b9077824 */ /* 0x040fe400078e00ff */
[----:B------:R-:W-:Y:S01]  /*1ab00*/  IMAD.SHL.U32 R5, R185, 0x40, RZ ;  /* 0x00000040b9057824 */ /* 0x000fe200078e00ff */
[----:B------:R-:W-:Y:S02]  /*1ab10*/  LOP3.LUT R182, R9, 0x7c00, RZ, 0xc0, !PT ;  /* 0x00007c0009b67812 */ /* 0x000fe400078ec0ff */
[----:B------:R-:W-:Y:S02]  /*1ab20*/  LOP3.LUT R9, R7, 0x38, RZ, 0xc0, !PT ;  /* 0x0000003807097812 */ /* 0x000fe400078ec0ff */
[----:B------:R-:W-:Y:S02]  /*1ab30*/  LOP3.LUT R6, R5, 0x1c0, RZ, 0xc0, !PT ;  /* 0x000001c005067812 */ /* 0x000fe400078ec0ff */
[----:B------:R-:W-:Y:S02]  /*1ab40*/  LOP3.LUT R12, R9, 0x40, RZ, 0xfc, !PT ;  /* 0x00000040090c7812 */ /* 0x000fe400078efcff */
[----:B------:R-:W-:Y:S02]  /*1ab50*/  LOP3.LUT R6, R6, 0x38, R7, 0xf8, !PT ;  /* 0x0000003806067812 */ /* 0x000fe400078ef807 */
        /* <DEDUP_REMOVED lines=9> */
[C---:B------:R-:W-:Y:S02]  /*1abf0*/  ISETP.GE.AND P5, PT, R9.reuse, UR12, PT ;  /* 0x0000000c09007c0c */ /* 0x040fe4000bfa6270 */
[----:B------:R-:W-:Y:S02]  /*1ac00*/  LOP3.LUT R6, R6, 0x8, R185, 0x78, !PT ;  /* 0x0000000806067812 */ /* 0x000fe400078e78b9 */
[----:B------:R-:W-:Y:S02]  /*1ac10*/  LOP3.LUT R217, R14, 0x1e00, R7, 0xf8, !PT ;  /* 0x00001e000ed97812 */ /* 0x000fe400078ef807 */
[----:B------:R-:W-:Y:S01]  /*1ac20*/  LOP3.LUT R9, R9, 0x80, RZ, 0xfc, !PT ;  /* 0x0000008009097812 */ /* 0x000fe200078efcff */
[----:B------:R-:W-:Y:S01]  /*1ac30*/  IMAD R193, R6, 0x2, R193 ;  /* 0x0000000206c17824 */ /* 0x000fe200078e02c1 */
[----:B------:R-:W-:Y:S01]  /*1ac40*/  @!P3 IADD3 R198, P0, PT, R198, R13, RZ ;  /* 0x0000000dc6c6b210 */ /* 0x000fe20007f1e0ff */
[----:B------:R-:W-:Y:S01]  /*1ac50*/  IMAD.MOV.U32 R13, RZ, RZ, R199 ;  /* 0x000000ffff0d7224 */ /* 0x000fe200078e00c7 */
[----:B------:R-:W-:Y:S02]  /*1ac60*/  ISETP.GE.AND P1, PT, R9, UR12, PT ;  /* 0x0000000c09007c0c */ /* 0x000fe4000bf26270 */
[----:B------:R-:W-:Y:S02]  /*1ac70*/  @!P3 LEA.HI.X.SX32 R199, R12, R199, 0x1, P0 ;  /* 0x000000c70cc7b211 */ /* 0x000fe400000f0eff */
[----:B------:R-:W-:Y:S01]  /*1ac80*/  LEA R217, R217, UR5, 0x1 ;  /* 0x00000005d9d97c11 */ /* 0x000fe2000f8e08ff */
[----:B------:R-:W-:Y:S08]  /*1ac90*/  @!P3 BRA `(.L_x_2768) ;  /* 0x0000000000f4b947 */ /* 0x000ff00003800000 */
[----:B------:R-:W-:Y:S01]  /*1aca0*/  VIADD R8, R212, 0xffffffc0 ;  /* 0xffffffc0d4087836 */ /* 0x000fe20000000000 */
[----:B------:R-:W2:Y:S04]  /*1acb0*/  LDC R5, c[0x0][0x4f0] ;  /* 0x00013c00ff057b82 */ /* 0x000ea80000000800 */
        /* <DEDUP_REMOVED lines=59> */
.L_x_2768:
        /* <DEDUP_REMOVED lines=10> */
[C---:B------:R-:W-:Y:S01]  /*1b110*/  IADD3 R8, P2, PT, R4.reuse, R6, RZ ;  /* 0x0000000604087210 */ /* 0x040fe20007f5e0ff */
        /* <DEDUP_REMOVED lines=308> */
.L_x_2770:
        /* <DEDUP_REMOVED lines=72> */
.L_x_2769:
[C---:B------:R-:W-:Y:S01]  /*1c8e0*/  VIADD R143, R210.reuse, 0xffffffe0 ;  /* 0xffffffe0d28f7836 */ /* 0x040fe20000000000 */
[C---:B------:R-:W-:Y:S01]  /*1c8f0*/  IADD3 R134, PT, PT, R210.reuse, -0x18, RZ ;  /* 0xffffffe8d2867810 */ /* 0x040fe20007ffe0ff */
[C---:B------:R-:W-:Y:S01]  /*1c900*/  VIADD R140, R210.reuse, 0xffffffe1 ;  /* 0xffffffe1d28c7836 */ /* 0x040fe20000000000 */
[C---:B--2---:R-:W-:Y:S01]  /*1c910*/  IADD3 R137, PT, PT, R210.reuse, -0xf, RZ ;  /* 0xfffffff1d2897810 */ /* 0x044fe20007ffe0ff */
[C---:B------:R-:W-:Y:S01]  /*1c920*/  VIADD R132, R210.reuse, 0xffffffe9 ;  /* 0xffffffe9d2847836 */ /* 0x040fe20000000000 */
[-C--:B------:R-:W-:Y:S01]  /*1c930*/  ISETP.GE.AND P5, PT, R143, R207.reuse, PT ;  /* 0x000000cf8f00720c */ /* 0x080fe20003fa6270 */
[----:B------:R-:W-:Y:S01]  /*1c940*/  VIADD R133, R210, 0xfffffff8 ;  /* 0xfffffff8d2857836 */ /* 0x000fe20000000000 */
        /* <DEDUP_REMOVED lines=14> */
[----:B------:R-:W-:Y:S01]  /*1ca30*/  VIADD R11, R210, 0xfffffff0 ;  /* 0xfffffff0d20b7836 */ /* 0x000fe20000000000 */
        /* <DEDUP_REMOVED lines=21> */
[C---:B------:R-:W-:Y:S01]  /*1cb90*/  VIADD R143, R210.reuse, 0x1 ;  /* 0x00000001d28f7836 */ /* 0x040fe20000000000 */
        /* <DEDUP_REMOVED lines=499> */
.L_x_2767:
[----:B------:R-:W1:Y:S01]  /*1ead0*/  SHFL.BFLY PT, R2, R215, 0x2, 0x1f ;  /* 0x0c401f00d7027f89 */ /* 0x000e6200000e0000 */
[----:B------:R-:W2:Y:S01]  /*1eae0*/  S2UR UR8, SR_CTAID.X ;  /* 0x00000000000879c3 */ /* 0x000ea20000002500 */
[C---:B------:R-:W-:Y:S01]  /*1eaf0*/  SHF.L.U32 R134, R185.reuse, 0x4, RZ ;  /* 0x00000004b9867819 */ /* 0x040fe200000006ff */
[----:B------:R-:W3:Y:S01]  /*1eb00*/  LDCU UR4, c[0x0][0x44c] ;  /* 0x00008980ff0477ac */ /* 0x000ee20008000800 */
[----:B------:R-:W4:Y:S01]  /*1eb10*/  SHFL.BFLY PT, R0, R213, 0x2, 0x1f ;  /* 0x0c401f00d5007f89 */ /* 0x000f2200000e0000 */
[C---:B------:R-:W-:Y:S01]  /*1eb20*/  R2P PR, R185.reuse, 0x18 ;  /* 0x00000018b9007804 */ /* 0x040fe20000000000 */
[----:B------:R-:W-:Y:S01]  /*1eb30*/  BSSY.RECONVERGENT B0, `(.L_x_2772) ;  /* 0x00000fe000007945 */ /* 0x000fe20003800200 */
[C---:B------:R-:W-:Y:S02]  /*1eb40*/  SHF.L.U32 R9, R185.reuse, 0x1, RZ ;  /* 0x00000001b9097819 */ /* 0x040fe400000006ff */
[----:B------:R-:W-:Y:S01]  /*1eb50*/  LOP3.LUT R12, R134, 0x1c0, RZ, 0xc0, !PT ;  /* 0x000001c0860c7812 */ /* 0x000fe200078ec0ff */
[----:B------:R-:W5:Y:S01]  /*1eb60*/  S2UR UR10, SR_CTAID.Y ;  /* 0x00000000000a79c3 */ /* 0x000f620000002600 */
[----:B------:R-:W-:-:S02]  /*1eb70*/  SHF.L.U32 R6, R185, 0x2, RZ ;  /* 0x00000002b9067819 */ /* 0x000fc400000006ff */
[----:B------:R-:W-:Y:S02]  /*1eb80*/  LOP3.LUT P6, RZ, R185, 0x3, RZ, 0xc0, !PT ;  /* 0x00000003b9ff7812 */ /* 0x000fe400078cc0ff */
[--C-:B------:R-:W-:Y:S02]  /*1eb90*/  LOP3.LUT R13, R182, 0x6, R9.reuse, 0xf8, !PT ;  /* 0x00000006b60d7812 */ /* 0x100fe400078ef809 */
[----:B------:R-:W-:Y:S01]  /*1eba0*/  LOP3.LUT R12, R12, 0x38, R9, 0xf8, !PT ;  /* 0x000000380c0c7812 */ /* 0x000fe200078ef809 */
[----:B------:R-:W3:Y:S01]  /*1ebb0*/  S2UR UR9, SR_CTAID.Z ;  /* 0x00000000000979c3 */ /* 0x000ee20000002700 */
[----:B------:R-:W-:Y:S02]  /*1ebc0*/  LOP3.LUT R11, R184, 0x30, RZ, 0xc0, !PT ;  /* 0x00000030b80b7812 */ /* 0x000fe400078ec0ff */
[----:B------:R-:W-:Y:S02]  /*1ebd0*/  LOP3.LUT R12, R13, R12, RZ, 0xfc, !PT ;  /* 0x0000000c0d0c7212 */ /* 0x000fe400078efcff */
[----:B------:R-:W-:Y:S01]  /*1ebe0*/  SEL R181, R181, 0xffffffe0, !P2 ;  /* 0xffffffe0b5b57807 */ /* 0x000fe20005000000 */
[----:B-1----:R-:W-:Y:S01]  /*1ebf0*/  FADD.FTZ R2, R2, R215 ;  /* 0x000000d702027221 */ /* 0x002fe20000010000 */
[----:B--2---:R-:W-:Y:S01]  /*1ec00*/  USHF.L.U32 UR8, UR8, 0x6, URZ ;  /* 0x0000000608087899 */ /* 0x004fe200080006ff */
[----:B------:R-:W-:Y:S01]  /*1ec10*/  LEA R12, R12, UR5, 0x2 ;  /* 0x000000050c0c7c11 */ /* 0x000fe2000f8e10ff */
[----:B------:R-:W5:Y:S01]  /*1ec20*/  LDC.64 R16, c[0x0][0x430] ;  /* 0x00010c00ff107b82 */ /* 0x000f620000000a00 */
[----:B----4-:R-:W-:Y:S01]  /*1ec30*/  FADD.FTZ R5, R0, R213 ;  /* 0x000000d500057221 */ /* 0x010fe20000010000 */
[----:B------:R-:W1:Y:S01]  /*1ec40*/  SHFL.BFLY PT, R7, R2, 0x1, 0x1f ;  /* 0x0c201f0002077f89 */ /* 0x000e6200000e0000 */
[----:B------:R-:W-:-:S02]  /*1ec50*/  SHF.R.U32.HI R0, RZ, 0x2, R185 ;  /* 0x00000002ff007819 */ /* 0x000fc400000116b9 */
[----:B------:R-:W-:Y:S01]  /*1ec60*/  SHF.R.U32.HI R185, RZ, 0x4, R185 ;  /* 0x00000004ffb97819 */ /* 0x000fe200000116b9 */
[----:B------:R-:W2:Y:S01]  /*1ec70*/  SHFL.BFLY PT, R8, R5, 0x1, 0x1f ;  /* 0x0c201f0005087f89 */ /* 0x000ea200000e0000 */
[----:B------:R-:W-:Y:S02]  /*1ec80*/  LOP3.LUT R0, R11, 0x7, R0, 0xf8, !PT ;  /* 0x000000070b007812 */ /* 0x000fe400078ef800 */
[C---:B------:R-:W-:Y:S02]  /*1ec90*/  IADD3 R9, PT, PT, R185.reuse, 0x10, RZ ;  /* 0x00000010b9097810 */ /* 0x040fe40007ffe0ff */
[C---:B------:R-:W-:Y:S02]  /*1eca0*/  IADD3 R11, PT, PT, R185.reuse, 0x8, RZ ;  /* 0x00000008b90b7810 */ /* 0x040fe40007ffe0ff */
        /* <DEDUP_REMOVED lines=230> */
.L_x_2773:
[----:B------:R-:W-:Y:S05]  /*1fb10*/  BSYNC.RECONVERGENT B0 ;  /* 0x0000000000007941 */ /* 0x000fea0003800200 */
.L_x_2772:
        /* <DEDUP_REMOVED lines=21> */
.L_x_2775:
[----:B------:R-:W-:Y:S05]  /*1fc70*/  BSYNC.RECONVERGENT B0 ;  /* 0x0000000000007941 */ /* 0x000fea0003800200 */
.L_x_2774:
        /* <DEDUP_REMOVED lines=20> */
.L_x_2777:
[----:B------:R-:W-:Y:S05]  /*1fdc0*/  BSYNC.RECONVERGENT B0 ;  /* 0x0000000000007941 */ /* 0x000fea0003800200 */
.L_x_2776:
        /* <DEDUP_REMOVED lines=19> */
.L_x_2779:
[----:B------:R-:W-:Y:S05]  /*1ff00*/  BSYNC.RECONVERGENT B0 ;  /* 0x0000000000007941 */ /* 0x000fea0003800200 */
.L_x_2778:
        /* <DEDUP_REMOVED lines=18> */
.L_x_2781:
[----:B------:R-:W-:Y:S05]  /*20030*/  BSYNC.RECONVERGENT B0 ;  /* 0x0000000000007941 */ /* 0x000fea0003800200 */
.L_x_2780:
        /* <DEDUP_REMOVED lines=19> */
.L_x_2783:
[----:B------:R-:W-:Y:S05]  /*20170*/  BSYNC.RECONVERGENT B0 ;  /* 0x0000000000007941 */ /* 0x000fea0003800200 */
.L_x_2782:
        /* <DEDUP_REMOVED lines=19> */
.L_x_2785:
[----:B------:R-:W-:Y:S05]  /*202b0*/  BSYNC.RECONVERGENT B0 ;  /* 0x0000000000007941 */ /* 0x000fea0003800200 */
.L_x_2784:
        /* <DEDUP_REMOVED lines=18> */
.L_x_2787:
[----:B------:R-:W-:Y:S05]  /*203e0*/  BSYNC.RECONVERGENT B0 ;  /* 0x0000000000007941 */ /* 0x000fea0003800200 */
.L_x_2786:
        /* <DEDUP_REMOVED lines=19> */
.L_x_2788:
        /* <DEDUP_REMOVED lines=14> */
.L_x_6887:


//--------------------- .text._ZN5flash24flash_fwd_splitkv_kernelI23Flash_fwd_kernel_traitsILi192ELi64ELi64ELi4ELb0ELb0EN7cutlass10bfloat16_tE19Flash_kernel_traitsILi192ELi64ELi64ELi4ES3_EELb0ELb1ELb0ELb0ELb0ELb1ELb1ELb1EEEvNS_16Flash_fwd_paramsE --------------------------
	.section	.text._ZN5flash24flash_fwd_splitkv_kernelI23Flash_fwd_kernel_traitsILi192ELi64ELi64ELi4ELb0ELb0EN7cutlass10bfloat16_tE19Flash_kernel_traitsILi192ELi64ELi64ELi4ES3_EELb0ELb1ELb0ELb0ELb0ELb1ELb1ELb1EEEvNS_16Flash_fwd_paramsE,"ax",@progbits
	.align	128
        .global         _ZN5flash24flash_fwd_splitkv_kernelI23Flash_fwd_kernel_traitsILi192ELi64ELi64ELi4ELb0ELb0EN7cutlass10bfloat16_tE19Flash_kernel_traitsILi192ELi64ELi64ELi4ES3_EELb0ELb1ELb0ELb0ELb0ELb1ELb1ELb1EEEvNS_16Flash_fwd_paramsE
        .type           _ZN5flash24flash_fwd_splitkv_kernelI23Flash_fwd_kernel_traitsILi192ELi64ELi64ELi4ELb0ELb0EN7cutlass10bfloat16_tE19Flash_kernel_traitsILi192ELi64ELi64ELi4ES3_EELb0ELb1ELb0ELb0ELb0ELb1ELb1ELb1EEEvNS_16Flash_fwd_paramsE,@function
        .size           _ZN5flash24flash_fwd_splitkv_kernelI23Flash_fwd_kernel_traitsILi192ELi64ELi64ELi4ELb0ELb0EN7cutlass10bfloat16_tE19Flash_kernel_traitsILi192ELi64ELi64ELi4ES3_EELb0ELb1ELb0ELb0ELb0ELb1ELb1ELb1EEEvNS_16Flash_fwd_paramsE,(.L_x_6888 - _ZN5flash24flash_fwd_splitkv_kernelI23Flash_fwd_kernel_traitsILi192ELi64ELi64ELi4ELb0ELb0EN7cutlass10bfloat16_tE19Flash_kernel_traitsILi192ELi64ELi64ELi4ES3_EELb0ELb1ELb0ELb0ELb0ELb1ELb1ELb1EEEvNS_16Flash_fwd_paramsE)
        .other          _ZN5flash24flash_fwd_splitkv_kernelI23Flash_fwd_kernel_traitsILi192ELi64ELi64ELi4ELb0ELb0EN7cutlass10bfloat16_tE19Flash_kernel_traitsILi192ELi64ELi64ELi4ES3_EELb0ELb1ELb0ELb0ELb0ELb1ELb1ELb1EEEvNS_16Flash_fwd_paramsE,@"STO_CUDA_ENTRY STV_DEFAULT"
_ZN5flash24flash_fwd_splitkv_kernelI23Flash_fwd_kernel_traitsILi192ELi64ELi64ELi4ELb0ELb0EN7cutlass10bfloat16_tE19Flash_kernel_traitsILi192ELi64ELi64ELi4ES3_EELb0ELb1ELb0ELb0ELb0ELb1ELb1ELb1EEEvNS_16Flash_fwd_paramsE:
.text._ZN5flash24flash_fwd_splitkv_kernelI23Flash_fwd_kernel_traitsILi192ELi64ELi64ELi4ELb0ELb0EN7cutlass10bfloat16_tE19Flash_kernel_traitsILi192ELi64ELi64ELi4ES3_EELb0ELb1ELb0ELb0ELb0ELb1ELb1ELb1EEEvNS_16Flash_fwd_paramsE:
        /* <DEDUP_REMOVED lines=68> */
.L_x_2789:
[----:B------:R-:W-:Y:S05]  /*0440*/  @!P1 EXIT ;  /* 0x000000000000994d */ /* 0x000fea0003800000 */
[----:B------:R-:W2:Y:S01]  /*0450*/  LDC R6, c[0x0][0x374] ;  /* 0x0000dd00ff067b82 */ /* 0x000ea20000000800 */
[--C-:B-----5:R-:W-:Y:S01]  /*0460*/  IMAD.IADD R73, R73, 0x1, -R8.reuse ;  /* 0x0000000149497824 */ /* 0x120fe200078e0a08 */
[----:B------:R-:W3:Y:S01]  /*0470*/  S2R R66, SR_TID.X ;  /* 0x0000000000427919 */ /* 0x000ee20000002100 */
[----:B------:R-:W-:-:S05]  /*0480*/  @P3 IMAD.IADD R61, R61, 0x1, -R8 ;  /* 0x000000013d3d3824 */ /* 0x000fca00078e0a08 */
[----:B------:R-:W4:Y:S01]  /*0490*/  LDC R2, c[0x0][0x438] ;  /* 0x00010e00ff027b82 */ /* 0x000f220000000800 */
[----:B--2---:R-:W-:-:S04]  /*04a0*/  IABS R4, R6 ;  /* 0x0000000600047213 */ /* 0x004fc80000000000 */
[----:B------:R-:W2:Y:S01]  /*04b0*/  I2F.RP R10, R4 ;  /* 0x00000004000a7306 */ /* 0x000ea20000209400 */
[----:B----4-:R-:W-:-:S05]  /*04c0*/  VIADD R2, R2, 0x3f ;  /* 0x0000003f02027836 */ /* 0x010fca0000000000 */
[----:B------:R-:W-:-:S04]  /*04d0*/  SHF.R.S32.HI R17, RZ, 0x1f, R2 ;  /* 0x0000001fff117819 */ /* 0x000fc80000011402 */
[----:B------:R-:W-:Y:S01]  /*04e0*/  LEA.HI R17, R17, R2, RZ, 0x6 ;  /* 0x0000000211117211 */ /* 0x000fe200078f30ff */
[----:B------:R-:W-:Y:S01]  /*04f0*/  IMAD.MOV.U32 R2, RZ, RZ, RZ ;  /* 0x000000ffff027224 */ /* 0x000fe200078e00ff */
[----:B--2---:R-:W2:Y:S02]  /*0500*/  MUFU.RCP R3, R10 ;  /* 0x0000000a00037308 */ /* 0x004ea40000001000 */
[----:B------:R-:W-:-:S05]  /*0510*/  LEA.HI.SX32 R17, R17, R6, 0x1a ;  /* 0x0000000611117211 */ /* 0x000fca00078fd2ff */
[----:B------:R-:W-:-:S05]  /*0520*/  VIADD R17, R17, 0xffffffff ;  /* 0xffffffff11117836 */ /* 0x000fca0000000000 */
[----:B------:R-:W-:Y:S02]  /*0530*/  IABS R19, R17 ;  /* 0x0000001100137213 */ /* 0x000fe40000000000 */
[-C--:B------:R-:W-:Y:S01]  /*0540*/  LOP3.LUT R17, R17, R6.reuse, RZ, 0x3c, !PT ;  /* 0x0000000611117212 */ /* 0x080fe200078e3cff */
[----:B--2---:R-:W-:Y:S01]  /*0550*/  VIADD R3, R3, 0xffffffe ;  /* 0x0ffffffe03037836 */ /* 0x004fe20000000000 */
[----:B------:R-:W-:Y:S02]  /*0560*/  IABS R10, R6 ;  /* 0x00000006000a7213 */ /* 0x000fe40000000000 */
[----:B------:R-:W-:-:S03]  /*0570*/  ISETP.GE.AND P0, PT, R17, RZ, PT ;  /* 0x000000ff1100720c */ /* 0x000fc60003f06270 */
[----:B------:R-:W2:Y:S01]  /*0580*/  F2I.FTZ.U32.TRUNC.NTZ R3, R3 ;  /* 0x0000000300037305 */ /* 0x000ea2000021f000 */
[----:B------:R-:W-:Y:S02]  /*0590*/  IMAD.MOV R10, RZ, RZ, -R10 ;  /* 0x000000ffff0a7224 */ /* 0x000fe400078e0a0a */
[----:B--2---:R-:W-:-:S04]  /*05a0*/  IMAD.MOV R13, RZ, RZ, -R3 ;  /* 0x000000ffff0d7224 */ /* 0x004fc800078e0a03 */
[----:B-1----:R-:W-:Y:S02]  /*05b0*/  IMAD R14, R13, R4, RZ ;  /* 0x000000040d0e7224 */ /* 0x002fe400078e02ff */
[----:B------:R-:W1:Y:S02]  /*05c0*/  LDC R13, c[0x0][0x504] ;  /* 0x00014100ff0d7b82 */ /* 0x000e640000000800 */
[----:B------:R-:W-:-:S06]  /*05d0*/  IMAD.HI.U32 R14, R3, R14, R2 ;  /* 0x0000000e030e7227 */ /* 0x000fcc00078e0002 */
[----:B------:R-:W-:Y:S01]  /*05e0*/  IMAD.HI.U32 R15, R14, R19, RZ ;  /* 0x000000130e0f7227 */ /* 0x000fe200078e00ff */
[----:B------:R-:W2:Y:S03]  /*05f0*/  @!P3 LDC.64 R2, c[0x0][0x488] ;  /* 0x00012200ff02bb82 */ /* 0x000ea60000000a00 */
[----:B------:R-:W-:-:S05]  /*0600*/  IMAD R19, R15, R10, R19 ;  /* 0x0000000a0f137224 */ /* 0x000fca00078e0213 */
[----:B------:R-:W-:Y:S01]  /*0610*/  ISETP.GT.U32.AND P1, PT, R4, R19, PT ;  /* 0x000000130400720c */ /* 0x000fe20003f24070 */
[----:B------:R-:W4:Y:S01]  /*0620*/  @!P3 LDC R10, c[0x0][0x43c] ;  /* 0x00010f00ff0abb82 */ /* 0x000f220000000800 */
[----:B-1----:R-:W-:-:S11]  /*0630*/  IMAD.IADD R64, R200, 0x1, R13 ;  /* 0x00000001c8407824 */ /* 0x002fd600078e020d */
[----:B------:R-:W-:Y:S02]  /*0640*/  @!P1 IMAD.IADD R19, R19, 0x1, -R4 ;  /* 0x0000000113139824 */ /* 0x000fe400078e0a04 */
[----:B------:R-:W-:Y:S01]  /*0650*/  @!P1 VIADD R15, R15, 0x1 ;  /* 0x000000010f0f9836 */ /* 0x000fe20000000000 */
[----:B--2---:R-:W-:Y:S02]  /*0660*/  @!P3 ISETP.NE.U32.AND P2, PT, R2, RZ, PT ;  /* 0x000000ff0200b20c */ /* 0x004fe40003f45070 */
[----:B------:R-:W-:Y:S01]  /*0670*/  ISETP.GE.U32.AND P5, PT, R19, R4, PT ;  /* 0x000000041300720c */ /* 0x000fe20003fa6070 */
[----:B------:R-:W1:Y:S01]  /*0680*/  S2R R2, SR_CTAID.Y ;  /* 0x0000000000027919 */ /* 0x000e620000002600 */
[----:B------:R-:W2:Y:S01]  /*0690*/  LDC R4, c[0x0][0x508] ;  /* 0x00014200ff047b82 */ /* 0x000ea20000000800 */
[----:B------:R-:W-:Y:S02]  /*06a0*/  @!P3 ISETP.NE.AND.EX P2, PT, R3, RZ, PT, P2 ;  /* 0x000000ff0300b20c */ /* 0x000fe40003f45320 */
[----:B------:R-:W-:-:S02]  /*06b0*/  ISETP.NE.AND P1, PT, R6, RZ, PT ;  /* 0x000000ff0600720c */ /* 0x000fc40003f25270 */
[----:B----4-:R-:W-:-:S05]  /*06c0*/  @!P3 SEL R10, R10, RZ, P2 ;  /* 0x000000ff0a0ab207 */ /* 0x010fca0001000000 */
[----:B------:R-:W-:Y:S02]  /*06d0*/  @!P3 IMAD.IADD R61, R73, 0x1, R10 ;  /* 0x00000001493db824 */ /* 0x000fe400078e020a */
[----:B------:R-:W-:Y:S02]  /*06e0*/  @P5 VIADD R15, R15, 0x1 ;  /* 0x000000010f0f5836 */ /* 0x000fe40000000000 */
[----:B------:R-:W-:Y:S01]  /*06f0*/  VIADD R3, R61, 0x3f ;  /* 0x0000003f3d037836 */ /* 0x000fe20000000000 */
[-C--:B------:R-:W-:Y:S01]  /*0700*/  IADD3 R13, PT, PT, -R64, R65.reuse, R61 ;  /* 0x00000041400d7210 */ /* 0x080fe20007ffe13d */
[----:B------:R-:W-:Y:S01]  /*0710*/  @!P0 IMAD.MOV R15, RZ, RZ, -R15 ;  /* 0x000000ffff0f8224 */ /* 0x000fe200078e0a0f */
[----:B------:R-:W-:Y:S02]  /*0720*/  @!P1 LOP3.LUT R15, RZ, R6, RZ, 0x33, !PT ;  /* 0x00000006ff0f9212 */ /* 0x000fe400078e33ff */
[----:B------:R-:W-:Y:S02]  /*0730*/  IADD3 R17, PT, PT, R3, R65, -R200 ;  /* 0x0000004103117210 */ /* 0x000fe40007ffe8c8 */
[----:B------:R-:W-:-:S02]  /*0740*/  SHF.R.S32.HI R6, RZ, 0x1f, R3 ;  /* 0x0000001fff067819 */ /* 0x000fc40000011403 */
[----:B------:R-:W-:Y:S02]  /*0750*/  SHF.R.S32.HI R10, RZ, 0x1f, R13 ;  /* 0x0000001fff0a7819 */ /* 0x000fe4000001140d */
[----:B--2---:R-:W-:Y:S02]  /*0760*/  IADD3 R4, PT, PT, R17, 0x40, R4 ;  /* 0x0000004011047810 */ /* 0x004fe40007ffe004 */
[----:B------:R-:W-:Y:S02]  /*0770*/  LEA.HI R6, R6, R3, RZ, 0x6 ;  /* 0x0000000306067211 */ /* 0x000fe400078f30ff */
[----:B------:R-:W-:Y:S01]  /*0780*/  SHF.R.S32.HI R3, RZ, 0x1f, R4 ;  /* 0x0000001fff037819 */ /* 0x000fe20000011404 */
[----:B-1----:R-:W-:Y:S01]  /*0790*/  IMAD R195, R15, R2, RZ ;  /* 0x000000020fc37224 */ /* 0x002fe200078e02ff */
[----:B------:R-:W-:Y:S02]  /*07a0*/  SHF.R.S32.HI R6, RZ, 0x6, R6 ;  /* 0x00000006ff067819 */ /* 0x000fe40000011406 */
[----:B------:R-:W-:-:S02]  /*07b0*/  LEA.HI R10, R10, R13, RZ, 0x6 ;  /* 0x0000000d0a0a7211 */ /* 0x000fc400078f30ff */
[----:B------:R-:W-:Y:S02]  /*07c0*/  LEA.HI R3, R3, R4, RZ, 0x6 ;  /* 0x0000000403037211 */ /* 0x000fe400078f30ff */
[C---:B------:R-:W-:Y:S02]  /*07d0*/  VIADDMNMX R6, R195.reuse, R15, R6, PT ;  /* 0x0000000fc3067246 */ /* 0x040fe40003800106 */
[----:B------:R-:W-:Y:S02]  /*07e0*/  SHF.R.S32.HI R10, RZ, 0x6, R10 ;  /* 0x00000006ff0a7819 */ /* 0x000fe4000001140a */
[----:B------:R-:W-:Y:S02]  /*07f0*/  SHF.R.S32.HI R3, RZ, 0x6, R3 ;  /* 0x00000006ff037819 */ /* 0x000fe40000011403 */
[----:B------:R-:W-:Y:S01]  /*0800*/  VIMNMX R195, PT, PT, R195, R10, !PT ;  /* 0x0000000ac3c37248 */ /* 0x000fe20007fe0100 */
[----:B------:R-:W-:Y:S01]  /*0810*/  IMAD.MOV R10, RZ, RZ, -R201 ;  /* 0x000000ffff0a7224 */ /* 0x000fe200078e0ac9 */
[----:B------:R-:W-:-:S03]  /*0820*/  VIMNMX R134, PT, PT, R6, R3, PT ;  /* 0x0000000306867248 */ /* 0x000fc60003fe0100 */
[----:B------:R-:W-:Y:S01]  /*0830*/  IMAD R10, R7, R10, UR10 ;  /* 0x0000000a070a7e24 */ /* 0x000fe2000f8e020a */
        /* <DEDUP_REMOVED lines=37> */
.L_x_2792:
[----:B------:R-:W-:Y:S05]  /*0a90*/  BSYNC.RECONVERGENT B0 ;  /* 0x0000000000007941 */ /* 0x000fea0003800200 */
.L_x_2791:
        /* <DEDUP_REMOVED lines=20> */
.L_x_2794:
[----:B------:R-:W-:Y:S05]  /*0be0*/  BSYNC.RECONVERGENT B0 ;  /* 0x0000000000007941 */ /* 0x000fea0003800200 */
.L_x_2793:
        /* <DEDUP_REMOVED lines=20> */
.L_x_2796:
[----:B------:R-:W-:Y:S05]  /*0d30*/  BSYNC.RECONVERGENT B0 ;  /* 0x0000000000007941 */ /* 0x000fea0003800200 */
.L_x_2795:
        /* <DEDUP_REMOVED lines=20> */
.L_x_2798:
[----:B------:R-:W-:Y:S05]  /*0e80*/  BSYNC.RECONVERGENT B0 ;  /* 0x0000000000007941 */ /* 0x000fea0003800200 */
.L_x_2797:
        /* <DEDUP_REMOVED lines=19> */
.L_x_2800:
[----:B------:R-:W-:Y:S05]  /*0fc0*/  BSYNC.RECONVERGENT B0 ;  /* 0x0000000000007941 */ /* 0x000fea0003800200 */
.L_x_2799:
        /* <DEDUP_REMOVED lines=18> */
.L_x_2802:
[----:B------:R-:W-:Y:S05]  /*10f0*/  BSYNC.RECONVERGENT B0 ;  /* 0x0000000000007941 */ /* 0x000fea0003800200 */
.L_x_2801:
        /* <DEDUP_REMOVED lines=18> */
.L_x_2804:
[----:B------:R-:W-:Y:S05]  /*1220*/  BSYNC.RECONVERGENT B0 ;  /* 0x0000000000007941 */ /* 0x000fea0003800200 */
.L_x_2803:
        /* <DEDUP_REMOVED lines=18> */
.L_x_2806:
[----:B------:R-:W-:Y:S05]  /*1350*/  BSYNC.RECONVERGENT B0 ;  /* 0x0000000000007941 */ /* 0x000fea0003800200 */
.L_x_2805:
        /* <DEDUP_REMOVED lines=32> */
.L_x_2790:
        /* <DEDUP_REMOVED lines=11> */
.L_x_2807:
        /* <DEDUP_REMOVED lines=102> */
.L_x_2808:
        /* <DEDUP_REMOVED lines=15> */
.L_x_2810:
[----:B------:R-:W2:Y:S01]  /*1d60*/  LDC.64 R4, c[0x0][0x3b8] ;  /* 0x0000ee00ff047b82 */ /* 0x000ea20000000a00 */
[----:B-1----:R-:W-:-:S05]  /*1d70*/  IADD3 R2, PT, PT, R8, R9, RZ ;  /* 0x0000000908027210 */ /* 0x002fca0007ffe0ff */
[C---:B--2---:R-:W-:Y:S02]  /*1d80*/  IMAD R21, R2.reuse, R5, RZ ;  /* 0x0000000502157224 */ /* 0x044fe400078e02ff */
[----:B------:R-:W-:-:S05]  /*1d90*/  IMAD.WIDE.U32 R2, R2, R4, RZ ;  /* 0x0000000402027225 */ /* 0x000fca00078e00ff */
[----:B------:R-:W-:Y:S02]  /*1da0*/  IADD3 R21, PT, PT, R3, R21, RZ ;  /* 0x0000001503157210 */ /* 0x000fe40007ffe0ff */
[----:B------:R-:W-:Y:S02]  /*1db0*/  MOV R20, R2 ;  /* 0x0000000200147202 */ /* 0x000fe40000000f00 */
.L_x_2811:
        /* <DEDUP_REMOVED lines=14> */
.L_x_2812:
[----:B------:R-:W1:Y:S01]  /*1ea0*/  LDC.64 R2, c[0x0][0x3c0] ;  /* 0x0000f000ff027b82 */ /* 0x000e620000000a00 */
[----:B------:R-:W-:-:S05]  /*1eb0*/  IADD3 R8, PT, PT, R8, R9, RZ ;  /* 0x0000000908087210 */ /* 0x000fca0007ffe0ff */
[C---:B-1----:R-:W-:Y:S02]  /*1ec0*/  IMAD R23, R8.reuse, R3, RZ ;  /* 0x0000000308177224 */ /* 0x042fe400078e02ff */
[----:B------:R-:W-:-:S05]  /*1ed0*/  IMAD.WIDE.U32 R8, R8, R2, RZ ;  /* 0x0000000208087225 */ /* 0x000fca00078e00ff */
[----:B------:R-:W-:Y:S02]  /*1ee0*/  IADD3 R23, PT, PT, R9, R23, RZ ;  /* 0x0000001709177210 */ /* 0x000fe40007ffe0ff */
[----:B------:R-:W-:-:S07]  /*1ef0*/  MOV R22, R8 ;  /* 0x0000000800167202 */ /* 0x000fce0000000f00 */
.L_x_2813:
        /* <DEDUP_REMOVED lines=51> */
.L_x_2809:
[----:B------:R-:W-:Y:S01]  /*2230*/  IMAD.MOV.U32 R50, RZ, RZ, RZ ;  /* 0x000000ffff327224 */ /* 0x000fe200078e00ff */
[----:B------:R-:W-:Y:S01]  /*2240*/  ISETP.NE.AND P2, PT, R12, -0x1, PT ;  /* 0xffffffff0c00780c */ /* 0x000fe20003f45270 */
[----:B------:R-:W1:Y:S01]  /*2250*/  LDC.64 R112, c[0x0][0x3b0] ;  /* 0x0000ec00ff707b82 */ /* 0x000e620000000a00 */
[----:B------:R-:W-:Y:S01]  /*2260*/  IMAD.SHL.U32 R108, R66, 0x8, RZ ;  /* 0x00000008426c7824 */ /* 0x000fe200078e00ff */
[----:B------:R-:W2:Y:S02]  /*2270*/  LDCU.64 UR4, c[0x0][0x390] ;  /* 0x00007200ff0477ac */ /* 0x000ea40008000a00 */
[----:B------:R3:W5:Y:S01]  /*2280*/  @P4 LDG.E R50, desc[UR6][R116.64] ;  /* 0x0000000674324981 */ /* 0x000762000c1e1900 */
[----:B------:R-:W-:Y:S01]  /*2290*/  SHF.R.U32.HI R114, RZ, 0x3, R66 ;  /* 0x00000003ff727819 */ /* 0x000fe20000011642 */
[----:B------:R-:W4:Y:S01]  /*22a0*/  LDCU.64 UR10, c[0x0][0x3c8] ;  /* 0x00007900ff0a77ac */ /* 0x000f220008000a00 */
[C---:B------:R-:W-:Y:S01]  /*22b0*/  SHF.L.U64.HI R60, R4.reuse, 0x4, R5 ;  /* 0x00000004043c7819 */ /* 0x040fe20000010205 */
[----:B------:R-:W-:Y:S01]  /*22c0*/  IMAD.SHL.U32 R49, R4, 0x10, RZ ;  /* 0x0000001004317824 */ /* 0x000fe200078e00ff */
[C---:B------:R-:W-:Y:S01]  /*22d0*/  SHF.L.U64.HI R68, R2.reuse, 0x4, R3 ;  /* 0x0000000402447819 */ /* 0x040fe20000010203 */
[----:B------:R-:W-:Y:S01]  /*22e0*/  IMAD.MOV.U32 R115, RZ, RZ, RZ ;  /* 0x000000ffff737224 */ /* 0x000fe200078e00ff */
[----:B------:R-:W3:Y:S01]  /*22f0*/  LDCU.64 UR8, c[0x0][0x388] ;  /* 0x00007100ff0877ac */ /* 0x000ee20008000a00 */
[----:B------:R-:W2:Y:S01]  /*2300*/  @!P2 LDC.64 R6, c[0x0][0x398] ;  /* 0x0000e600ff06ab82 */ /* 0x000ea20000000a00 */
[----:B------:R-:W-:Y:S01]  /*2310*/  SHF.L.U32 R67, R2, 0x4, RZ ;  /* 0x0000000402437819 */ /* 0x000fe200000006ff */
[----:B------:R-:W-:Y:S01]  /*2320*/  IMAD.WIDE.U32 R22, R11, 0x40, R114 ;  /* 0x000000400b167825 */ /* 0x000fe200078e0072 */
[----:B------:R-:W-:-:S02]  /*2330*/  SHF.R.S32.HI R11, RZ, 0x1f, R10 ;  /* 0x0000001fff0b7819 */ /* 0x000fc4000001140a */
[----:B------:R-:W-:Y:S01]  /*2340*/  SHF.R.U32.HI R63, RZ, 0x1, R66 ;  /* 0x00000001ff3f7819 */ /* 0x000fe20000011642 */
[----:B------:R-:W-:-:S05]  /*2350*/  VIADD R62, R134, 0xffffffff ;  /* 0xffffffff863e7836 */ /* 0x000fca0000000000 */
[----:B------:R-:W-:Y:S01]  /*2360*/  SHF.L.U32 R133, R62, 0x6, RZ ;  /* 0x000000063e857819 */ /* 0x000fe200000006ff */
[----:B-1----:R-:W-:-:S04]  /*2370*/  @P2 IMAD.WIDE.U32 R24, R12, R112, RZ ;  /* 0x000000700c182225 */ /* 0x002fc800078e00ff */
        /* <DEDUP_REMOVED lines=14> */
[----:B------:R-:W-:Y:S01]  /*2460*/  IMAD.WIDE.U32 R18, R114, R4, R18 ;  /* 0x0000000472127225 */ /* 0x000fe200078e0012 */
[----:B------:R-:W-:-:S03]  /*2470*/  SHF.R.S32.HI R4, RZ, 0x1f, R73 ;  /* 0x0000001fff047819 */ /* 0x000fc60000011449 */
[----:B------:R-:W-:Y:S01]  /*2480*/  IMAD.WIDE.U32 R12, R114, R2, R12 ;  /* 0x00000002720c7225 */ /* 0x000fe200078e000c */
[----:B------:R-:W-:Y:S02]  /*2490*/  LEA.HI R4, R4, R73, RZ, 0x6 ;  /* 0x0000004904047211 */ /* 0x000fe400078f30ff */
[----:B------:R-:W-:Y:S01]  /*24a0*/  SHF.L.U32 R76, R18, 0x1, RZ ;  /* 0x00000001124c7819 */ /* 0x000fe200000006ff */
[----:B------:R-:W-:Y:S01]  /*24b0*/  IMAD R75, R114, R3, R13 ;  /* 0x00000003724b7224 */ /* 0x000fe200078e020d */
[----:B------:R-:W-:Y:S01]  /*24c0*/  SHF.R.S32.HI R4, RZ, 0x6, R4 ;  /* 0x00000006ff047819 */ /* 0x000fe20000011404 */
[----:B------:R-:W-:Y:S01]  /*24d0*/  IMAD.SHL.U32 R74, R12, 0x2, RZ ;  /* 0x000000020c4a7824 */ /* 0x000fe200078e00ff */
[----:B-1----:R-:W-:Y:S01]  /*24e0*/  LEA.HI R107, R6, R6, RZ, 0x1 ;  /* 0x00000006066b7211 */ /* 0x002fe200078f08ff */
[----:B------:R-:W-:Y:S01]  /*24f0*/  IMAD.SHL.U32 R2, R66, 0x4, RZ ;  /* 0x0000000442027824 */ /* 0x000fe200078e00ff */
[----:B------:R-:W-:Y:S01]  /*2500*/  SHF.L.U64.HI R75, R12, 0x1, R75 ;  /* 0x000000010c4b7819 */ /* 0x000fe2000001024b */
[----:B------:R-:W-:Y:S01]  /*2510*/  IMAD.X R21, RZ, RZ, R7, P3 ;  /* 0x000000ffff157224 */ /* 0x000fe200018e0607 */
[----:B------:R-:W-:Y:S01]  /*2520*/  IADD3 R74, P2, PT, R74, UR4, RZ ;  /* 0x000000044a4a7c10 */ /* 0x000fe2000ff5e0ff */
[----:B------:R-:W-:Y:S01]  /*2530*/  IMAD R8, R10, UR11, R11 ;  /* 0x0000000b0a087c24 */ /* 0x000fe2000f8e020b */
[----:B------:R-:W-:Y:S01]  /*2540*/  VIMNMX R71, PT, PT, R195, R4, !PT ;  /* 0x00000004c3477248 */ /* 0x000fe20007fe0100 */
[----:B------:R-:W-:Y:S01]  /*2550*/  IMAD R77, R114, R5, R19 ;  /* 0x00000005724d7224 */ /* 0x000fe200078e0213 */
[----:B------:R-:W-:Y:S01]  /*2560*/  IADD3.X R75, PT, PT, R75, UR5, RZ, P2, !PT ;  /* 0x000000054b4b7c10 */ /* 0x000fe200097fe4ff */
[----:B------:R-:W-:Y:S01]  /*2570*/  IMAD.SHL.U32 R3, R66, 0x40, RZ ;  /* 0x0000004042037824 */ /* 0x000fe200078e00ff */
[----:B------:R-:W-:Y:S01]  /*2580*/  ISETP.GT.AND P2, PT, R134, R71, PT ;  /* 0x000000478600720c */ /* 0x000fe20003f44270 */
[----:B------:R-:W-:Y:S01]  /*2590*/  IMAD.WIDE.U32 R10, R10, UR10, R20 ;  /* 0x0000000a0a0a7c25 */ /* 0x000fe2000f8e0014 */
[----:B------:R-:W-:-:S02]  /*25a0*/  LOP3.LUT R2, R2, 0x1c, RZ, 0xc0, !PT ;  /* 0x0000001c02027812 */ /* 0x000fc400078ec0ff */
[----:B------:R-:W-:Y:S01]  /*25b0*/  SHF.R.S32.HI R107, RZ, 0x1, R107 ;  /* 0x00000001ff6b7819 */ /* 0x000fe2000001146b */
[-C--:B------:R-:W-:Y:S01]  /*25c0*/  IMAD R7, R23, R112.reuse, RZ ;  /* 0x0000007017077224 */ /* 0x080fe200078e02ff */
[----:B------:R-:W-:Y:S01]  /*25d0*/  SHF.L.U64.HI R77, R18, 0x1, R77 ;  /* 0x00000001124d7819 */ /* 0x000fe2000001024d */
[----:B------:R-:W-:Y:S01]  /*25e0*/  IMAD.IADD R11, R11, 0x1, R8 ;  /* 0x000000010b0b7824 */ /* 0x000fe200078e0208 */
[----:B---3--:R-:W-:Y:S01]  /*25f0*/  IADD3 R76, P3, PT, R76, UR8, RZ ;  /* 0x000000084c4c7c10 */ /* 0x008fe2000ff7e0ff */
[----:B------:R-:W-:Y:S01]  /*2600*/  IMAD R105, R114, R107, R2 ;  /* 0x0000006b72697224 */ /* 0x000fe200078e0202 */
[----:B------:R-:W-:Y:S01]  /*2610*/  LOP3.LUT R3, R3, 0x1c0, RZ, 0xc0, !PT ;  /* 0x000001c003037812 */ /* 0x000fe200078ec0ff */
[----:B------:R-:W-:Y:S01]  /*2620*/  IMAD R7, R22, R113, R7 ;  /* 0x0000007116077224 */ /* 0x000fe200078e0207 */
[----:B------:R-:W-:Y:S01]  /*2630*/  IADD3.X R77, PT, PT, R77, UR9, RZ, P3, !PT ;  /* 0x000000094d4d7c10 */ /* 0x000fe20009ffe4ff */
[----:B------:R-:W-:Y:S01]  /*2640*/  IMAD.IADD R103, R2, 0x1, R105 ;  /* 0x0000000102677824 */ /* 0x000fe200078e0269 */
[----:B------:R-:W-:Y:S01]  /*2650*/  LOP3.LUT R70, R3, 0x38, R108, 0xf8, !PT ;  /* 0x0000003803467812 */ /* 0x000fe200078ef86c */
[----:B------:R-:W-:Y:S01]  /*2660*/  IMAD.WIDE.U32 R112, R22, R112, R10 ;  /* 0x0000007016707225 */ /* 0x000fe200078e000a */
[----:B------:R-:W-:-:S02]  /*2670*/  LOP3.LUT R10, R14, 0x40, RZ, 0xfc, !PT ;  /* 0x000000400e0a7812 */ /* 0x000fc400078efcff */
[----:B------:R-:W-:Y:S01]  /*2680*/  LOP3.LUT R69, R70, 0x8, R63, 0x78, !PT ;  /* 0x0000000846457812 */ /* 0x000fe200078e783f */
[----:B------:R-:W-:Y:S01]  /*2690*/  IMAD.MOV.U32 R196, RZ, RZ, R76 ;  /* 0x000000ffffc47224 */ /* 0x000fe200078e004c */
[----:B------:R-:W-:Y:S01]  /*26a0*/  SHF.R.S32.HI R94, RZ, 0x1f, R105 ;  /* 0x0000001fff5e7819 */ /* 0x000fe20000011469 */
[----:B------:R-:W-:Y:S01]  /*26b0*/  IMAD.MOV.U32 R198, RZ, RZ, R74 ;  /* 0x000000ffffc67224 */ /* 0x000fe200078e004a */
[----:B------:R-:W-:Y:S01]  /*26c0*/  SHF.R.S32.HI R92, RZ, 0x1f, R103 ;  /* 0x0000001fff5c7819 */ /* 0x000fe20000011467 */
[----:B------:R-:W-:Y:S01]  /*26d0*/  IMAD.MOV.U32 R199, RZ, RZ, R75 ;  /* 0x000000ffffc77224 */ /* 0x000fe200078e004b */
[----:B------:R-:W-:Y:S01]  /*26e0*/  MOV R197, R77 ;  /* 0x0000004d00c57202 */ /* 0x000fe20000000f00 */
        /* <DEDUP_REMOVED lines=105> */
.L_x_2882:
        /* <DEDUP_REMOVED lines=18> */
.L_x_2816:
[----:B-1-3--:R-:W-:Y:S05]  /*2ea0*/  BSYNC.RECONVERGENT B0 ;  /* 0x0000000000007941 */ /* 0x00afea0003800200 */
.L_x_2815:
        /* <DEDUP_REMOVED lines=16> */
.L_x_2818:
[----:B------:R-:W-:Y:S05]  /*2fb0*/  BSYNC.RECONVERGENT B0 ;  /* 0x0000000000007941 */ /* 0x000fea0003800200 */
.L_x_2817:
        /* <DEDUP_REMOVED lines=20> */
.L_x_2820:
[----:B------:R-:W-:Y:S05]  /*3100*/  BSYNC.RECONVERGENT B0 ;  /* 0x0000000000007941 */ /* 0x000fea0003800200 */
.L_x_2819:
        /* <DEDUP_REMOVED lines=21> */
.L_x_2822:
[----:B------:R-:W-:Y:S05]  /*3260*/  BSYNC.RECONVERGENT B0 ;  /* 0x0000000000007941 */ /* 0x000fea0003800200 */
.L_x_2821:
        /* <DEDUP_REMOVED lines=16> */
.L_x_2826:
[----:B------:R-:W-:Y:S05]  /*3370*/  BSYNC.RECONVERGENT B0 ;  /* 0x0000000000007941 */ /* 0x000fea0003800200 */
.L_x_2825:
        /* <DEDUP_REMOVED lines=15> */
.L_x_2828:
[----:B------:R-:W-:Y:S05]  /*3470*/  BSYNC.RECONVERGENT B0 ;  /* 0x0000000000007941 */ /* 0x000fea0003800200 */
.L_x_2827:
        /* <DEDUP_REMOVED lines=17> */
.L_x_2830:
[----:B------:R-:W-:Y:S05]  /*3590*/  BSYNC.RECONVERGENT B0 ;  /* 0x0000000000007941 */ /* 0x000fea0003800200 */
.L_x_2829:
        /* <DEDUP_REMOVED lines=22> */
.L_x_2824:
        /* <DEDUP_REMOVED lines=55> */
.L_x_2836:
[----:B------:R-:W-:Y:S05]  /*3a70*/  BSYNC.RECONVERGENT B0 ;  /* 0x0000000000007941 */ /* 0x000fea0003800200 */
.L_x_2835:
        /* <DEDUP_REMOVED lines=48> */
.L_x_2838:
[----:B------:R-:W-:Y:S05]  /*3d80*/  BSYNC.RECONVERGENT B0 ;  /* 0x0000000000007941 */ /* 0x000fea0003800200 */
.L_x_2837:
        /* <DEDUP_REMOVED lines=47> */
.L_x_2834:
[----:B------:R-:W-:Y:S05]  /*4080*/  BSYNC.RECONVERGENT B1 ;  /* 0x0000000000017941 */ /* 0x000fea0003800200 */
.L_x_2833:
        /* <DEDUP_REMOVED lines=64> */
.L_x_2842:
[----:B------:R-:W-:Y:S05]  /*4490*/  BSYNC.RECONVERGENT B0 ;  /* 0x0000000000007941 */ /* 0x000fea0003800200 */
.L_x_2841:
        /* <DEDUP_REMOVED lines=48> */
.L_x_2844:
[----:B------:R-:W-:Y:S05]  /*47a0*/  BSYNC.RECONVERGENT B0 ;  /* 0x0000000000007941 */ /* 0x000fea0003800200 */
.L_x_2843:
        /* <DEDUP_REMOVED lines=47> */
.L_x_2840:
[----:B------:R-:W-:Y:S05]  /*4aa0*/  BSYNC.RECONVERGENT B1 ;  /* 0x0000000000017941 */ /* 0x000fea0003800200 */
.L_x_2839:
        /* <DEDUP_REMOVED lines=64> */
.L_x_2848:
[----:B------:R-:W-:Y:S05]  /*4eb0*/  BSYNC.RECONVERGENT B0 ;  /* 0x0000000000007941 */ /* 0x000fea0003800200 */
.L_x_2847:
        /* <DEDUP_REMOVED lines=48> */
.L_x_2850:
[----:B------:R-:W-:Y:S05]  /*51c0*/  BSYNC.RECONVERGENT B0 ;  /* 0x0000000000007941 */ /* 0x000fea0003800200 */
.L_x_2849:
        /* <DEDUP_REMOVED lines=47> */
.L_x_2846:
[----:B------:R-:W-:Y:S05]  /*54c0*/  BSYNC.RECONVERGENT B1 ;  /* 0x0000000000017941 */ /* 0x000fea0003800200 */
.L_x_2845:
        /* <DEDUP_REMOVED lines=66> */
.L_x_2854:
[----:B------:R-:W-:Y:S05]  /*58f0*/  BSYNC.RECONVERGENT B0 ;  /* 0x0000000000007941 */ /* 0x000fea0003800200 */
.L_x_2853:
        /* <DEDUP_REMOVED lines=48> */
.L_x_2856:
[----:B------:R-:W-:Y:S05]  /*5c00*/  BSYNC.RECONVERGENT B0 ;  /* 0x0000000000007941 */ /* 0x000fea0003800200 */
.L_x_2855:
        /* <DEDUP_REMOVED lines=47> */
.L_x_2852:
[----:B------:R-:W-:Y:S05]  /*5f00*/  BSYNC.RECONVERGENT B1 ;  /* 0x0000000000017941 */ /* 0x000fea0003800200 */
.L_x_2851:
        /* <DEDUP_REMOVED lines=8> */
.L_x_2832:
        /* <DEDUP_REMOVED lines=95> */
.L_x_2860:
[----:B------:R-:W-:Y:S05]  /*6580*/  BSYNC.RECONVERGENT B0 ;  /* 0x0000000000007941 */ /* 0x000fea0003800200 */
.L_x_2859:
        /* <DEDUP_REMOVED lines=89> */
.L_x_2862:
[----:B------:R-:W-:Y:S05]  /*6b20*/  BSYNC.RECONVERGENT B0 ;  /* 0x0000000000007941 */ /* 0x000fea0003800200 */
.L_x_2861:
        /* <DEDUP_REMOVED lines=88> */
.L_x_2858:
[----:B------:R-:W-:Y:S05]  /*70b0*/  BSYNC.RECONVERGENT B1 ;  /* 0x0000000000017941 */ /* 0x000fea0003800200 */
.L_x_2857:
        /* <DEDUP_REMOVED lines=96> */
.L_x_2866:
[----:B------:R-:W-:Y:S05]  /*76c0*/  BSYNC.RECONVERGENT B0 ;  /* 0x0000000000007941 */ /* 0x000fea0003800200 */
.L_x_2865:
        /* <DEDUP_REMOVED lines=89> */
.L_x_2868:
[----:B------:R-:W-:Y:S05]  /*7c60*/  BSYNC.RECONVERGENT B0 ;  /* 0x0000000000007941 */ /* 0x000fea0003800200 */
.L_x_2867:
        /* <DEDUP_REMOVED lines=88> */
.L_x_2864:
[----:B------:R-:W-:Y:S05]  /*81f0*/  BSYNC.RECONVERGENT B1 ;  /* 0x0000000000017941 */ /* 0x000fea0003800200 */
.L_x_2863:
        /* <DEDUP_REMOVED lines=98> */
.L_x_2872:
[----:B------:R-:W-:Y:S05]  /*8820*/  BSYNC.RECONVERGENT B0 ;  /* 0x0000000000007941 */ /* 0x000fea0003800200 */
.L_x_2871:
        /* <DEDUP_REMOVED lines=88> */
.L_x_2874:
[----:B------:R-:W-:Y:S05]  /*8db0*/  BSYNC.RECONVERGENT B0 ;  /* 0x0000000000007941 */ /* 0x000fea0003800200 */
.L_x_2873:
        /* <DEDUP_REMOVED lines=86> */
.L_x_2870:
[----:B------:R-:W-:Y:S05]  /*9320*/  BSYNC.RECONVERGENT B1 ;  /* 0x0000000000017941 */ /* 0x000fea0003800200 */
.L_x_2869:
        /* <DEDUP_REMOVED lines=101> */
.L_x_2878:
[----:B------:R-:W-:Y:S05]  /*9980*/  BSYNC.RECONVERGENT B0 ;  /* 0x0000000000007941 */ /* 0x000fea0003800200 */
.L_x_2877:
        /* <DEDUP_REMOVED lines=87> */
.L_x_2880:
[----:B------:R-:W-:Y:S05]  /*9f00*/  BSYNC.RECONVERGENT B0 ;  /* 0x0000000000007941 */ /* 0x000fea0003800200 */
.L_x_2879:
[----:B------:R-:W-:Y:S05]  /*9f10*/  @P3 BRA `(.L_x_2876) ;  /* 0x0000000400543947 */ /* 0x000fea0003800000 */
[C---:B------:R-:W-:Y:S01]  /*9f20*/  ISETP.GE.AND P0, PT, R9.reuse, R11, PT ;  /* 0x0000000b0900720c */ /* 0x040fe20003f06270 */
[----:B------:R-:W4:Y:S11]  /*9f30*/  LDG.E.128 R44, desc[UR6][R20.64+0x100] ;  /* 0x00010006142c7981 */ /* 0x000f36000c1e1d00 */
[----:B------:R-:W-:Y:S01]  /*9f40*/  @!UPT UIADD3 URZ, UPT, UPT, URZ, URZ, URZ ;  /* 0x000000fffffff290 */ /* 0x000fe2000fffe0ff */
[----:B------:R-:W-:Y:S04]  /*9f50*/  @!P0 ISETP.GE.U32.AND P1, PT, R9, R19, PT ;  /* 0x000000130900820c */ /* 0x000fe80003f26070 */
[----:B------:R-:W-:Y:S02]  /*9f60*/  @!P0 SEL R48, R18, RZ, P1 ;  /* 0x000000ff12308207 */ /* 0x000fe40000800000 */
[----:B-123--:R-:W-:Y:S02]  /*9f70*/  @!P0 SEL R53, R109, RZ, P1 ;  /* 0x000000ff6d358207 */ /* 0x00efe40000800000 */
        /* <DEDUP_REMOVED lines=79> */
.L_x_2876:
[----:B------:R-:W-:Y:S05]  /*a470*/  BSYNC.RECONVERGENT B1 ;  /* 0x0000000000017941 */ /* 0x000fea0003800200 */
.L_x_2875:
[----:B------:R-:W5:Y:S08]  /*a480*/  LDC R3, c[0x0][0x450] ;  /* 0x00011400ff037b82 */ /* 0x000f700000000800 */
[----:B------:R-:W1:Y:S01]  /*a490*/  LDC R11, c[0x0][0x450] ;  /* 0x00011400ff0b7b82 */ /* 0x000e620000000800 */
[----:B-----5:R-:W-:Y:S05]  /*a4a0*/  IMAD.U32 R3, R3, -0x20, RZ ;  /* 0xffffffe003037824 */ /* 0x020fea00078e00ff */
[C---:B------:R-:W-:Y:S02]  /*a4b0*/  LEA R82, P1, R3.reuse, R82, 0x1 ;  /* 0x0000005203527211 */ /* 0x040fe400078208ff */
[C---:B------:R-:W-:Y:S02]  /*a4c0*/  LEA R80, P0, R3.reuse, R80, 0x1 ;  /* 0x0000005003507211 */ /* 0x040fe400078008ff */
[C---:B------:R-:W-:Y:S02]  /*a4d0*/  LEA.HI.X.SX32 R83, R3.reuse, R83, 0x1, P1 ;  /* 0x0000005303537211 */ /* 0x040fe400008f0eff */
[----:B-1----:R-:W-:Y:S09]  /*a4e0*/  LEA.HI.X.SX32 R81, R3, R81, 0x1, P0 ;  /* 0x0000005103517211 */ /* 0x002ff200000f0eff */
.L_x_2831:
[----:B------:R-:W-:Y:S05]  /*a4f0*/  BSYNC.RECONVERGENT B2 ;  /* 0x0000000000027941 */ /* 0x000fea0003800200 */
.L_x_2823:
        /* <DEDUP_REMOVED lines=91> */
.L_x_2881:
[----:B------:R-:W-:Y:S02]  /*aab0*/  IADD3 R78, P1, PT, R78, R85, RZ ;  /* 0x000000554e4e7210 */ /* 0x000fe40007f3e0ff */
[----:B------:R-:W-:Y:S03]  /*aac0*/  IADD3 R12, P0, PT, R12, R89, RZ ;  /* 0x000000590c0c7210 */ /* 0x000fe60007f1e0ff */
[----:B------:R-:W-:Y:S02]  /*aad0*/  IMAD.X R79, R79, 0x1, R84, P1 ;  /* 0x000000014f4f7824 */ /* 0x000fe400008e0654 */
[----:B------:R-:W-:Y:S01]  /*aae0*/  IMAD.X R13, R13, 0x1, R87, P0 ;  /* 0x000000010d0d7824 */ /* 0x000fe200000e0657 */
[----:B------:R-:W-:Y:S07]  /*aaf0*/  @P2 BRA `(.L_x_2882) ;  /* 0xffffff8000a02947 */ /* 0x000fee000383ffff */
.L_x_2814:
        /* <DEDUP_REMOVED lines=42> */
.L_x_2887:
[----:B------:R2:W-:Y:S02]  /*ada0*/  STS.128 [R0+0x4000], RZ ;  /* 0x004000ff00007388 */ /* 0x0005e40000000c00 */
.L_x_2886:
[----:B------:R-:W-:Y:S05]  /*adb0*/  BSYNC.RECONVERGENT B0 ;  /* 0x0000000000007941 */ /* 0x000fea0003800200 */
.L_x_2885:
        /* <DEDUP_REMOVED lines=26> */
.L_x_2890:
[----:B------:R1:W-:Y:S02]  /*af60*/  STS.128 [R0+0x4800], RZ ;  /* 0x004800ff00007388 */ /* 0x0003e40000000c00 */
.L_x_2889:
[----:B------:R-:W-:Y:S05]  /*af70*/  BSYNC.RECONVERGENT B0 ;  /* 0x0000000000007941 */ /* 0x000fea0003800200 */
.L_x_2888:
        /* <DEDUP_REMOVED lines=26> */
.L_x_2893:
[----:B------:R2:W-:Y:S02]  /*b120*/  STS.128 [R0+0x5000], RZ ;  /* 0x005000ff00007388 */ /* 0x0005e40000000c00 */
.L_x_2892:
[----:B------:R-:W-:Y:S05]  /*b130*/  BSYNC.RECONVERGENT B0 ;  /* 0x0000000000007941 */ /* 0x000fea0003800200 */
.L_x_2891:
        /* <DEDUP_REMOVED lines=26> */
.L_x_2895:
[----:B------:R2:W-:Y:S01]  /*b2e0*/  STS.128 [R0+0x5800], RZ ;  /* 0x005800ff00007388 */ /* 0x0005e20000000c00 */
[----:B------:R-:W-:Y:S05]  /*b2f0*/  BRA `(.L_x_2894) ;  /* 0x0000007400007947 */ /* 0x000fea0003800000 */
.L_x_2884:
        /* <DEDUP_REMOVED lines=79> */
.L_x_2902:
[----:B------:R-:W-:Y:S05]  /*b7f0*/  BSYNC.RECONVERGENT B0 ;  /* 0x0000000000007941 */ /* 0x000fea0003800200 */
.L_x_2901:
[----:B-----5:R-:W-:Y:S01]  /*b800*/  IMAD.MOV.U32 R6, RZ, RZ, R18 ;  /* 0x000000ffff067224 */ /* 0x020fe200078e0012 */
[----:B------:R-:W-:Y:S01]  /*b810*/  MOV R4, R16 ;  /* 0x0000001000047202 */ /* 0x000fe20000000f00 */
[----:B------:R-:W-:Y:S01]  /*b820*/  IMAD.MOV.U32 R7, RZ, RZ, R19 ;  /* 0x000000ffff077224 */ /* 0x000fe200078e0013 */
[----:B------:R-:W-:Y:S02]  /*b830*/  MOV R5, R17 ;  /* 0x0000001100057202 */ /* 0x000fe40000000f00 */
.L_x_2900:
[----:B------:R-:W-:Y:S05]  /*b840*/  BSYNC.RECONVERGENT B1 ;  /* 0x0000000000017941 */ /* 0x000fea0003800200 */
.L_x_2899:
        /* <DEDUP_REMOVED lines=47> */
.L_x_2906:
[----:B------:R-:W-:Y:S05]  /*bb40*/  BSYNC.RECONVERGENT B0 ;  /* 0x0000000000007941 */ /* 0x000fea0003800200 */
.L_x_2905:
[----:B-----5:R4:W-:Y:S02]  /*bb50*/  STS.128 [R0+0x2000], R16 ;  /* 0x0020001000007388 */ /* 0x0209e40000000c00 */
.L_x_2904:
[----:B------:R-:W-:Y:S05]  /*bb60*/  BSYNC.RECONVERGENT B1 ;  /* 0x0000000000017941 */ /* 0x000fea0003800200 */
.L_x_2903:
        /* <DEDUP_REMOVED lines=46> */
.L_x_2908:
[----:B------:R-:W-:Y:S05]  /*be50*/  BSYNC.RECONVERGENT B0 ;  /* 0x0000000000007941 */ /* 0x000fea0003800200 */
.L_x_2907:
[----:B-----5:R1:W-:Y:S02]  /*be60*/  STS.128 [R0+0x4000], R16 ;  /* 0x0040001000007388 */ /* 0x0203e40000000c00 */
.L_x_2898:
[----:B------:R-:W-:Y:S05]  /*be70*/  BSYNC.RECONVERGENT B2 ;  /* 0x0000000000027941 */ /* 0x000fea0003800200 */
.L_x_2897:
        /* <DEDUP_REMOVED lines=63> */
.L_x_2914:
[----:B------:R-:W-:Y:S05]  /*c270*/  BSYNC.RECONVERGENT B0 ;  /* 0x0000000000007941 */ /* 0x000fea0003800200 */
.L_x_2913:
[----:B-----5:R4:W-:Y:S02]  /*c280*/  STS.128 [R0+0x800], R16 ;  /* 0x0008001000007388 */ /* 0x0209e40000000c00 */
.L_x_2912:
[----:B------:R-:W-:Y:S05]  /*c290*/  BSYNC.RECONVERGENT B1 ;  /* 0x0000000000017941 */ /* 0x000fea0003800200 */
.L_x_2911:
        /* <DEDUP_REMOVED lines=56> */
.L_x_2918:
[----:B------:R-:W-:Y:S05]  /*c620*/  BSYNC.RECONVERGENT B0 ;  /* 0x0000000000007941 */ /* 0x000fea0003800200 */
.L_x_2917:
[----:B-----5:R4:W-:Y:S02]  /*c630*/  STS.128 [R0+0x2800], R16 ;  /* 0x0028001000007388 */ /* 0x0209e40000000c00 */
.L_x_2916:
[----:B------:R-:W-:Y:S05]  /*c640*/  BSYNC.RECONVERGENT B1 ;  /* 0x0000000000017941 */ /* 0x000fea0003800200 */
.L_x_2915:
        /* <DEDUP_REMOVED lines=56> */
.L_x_2920:
[----:B------:R-:W-:Y:S05]  /*c9d0*/  BSYNC.RECONVERGENT B0 ;  /* 0x0000000000007941 */ /* 0x000fea0003800200 */
.L_x_2919:
[----:B-----5:R4:W-:Y:S02]  /*c9e0*/  STS.128 [R0+0x4800], R16 ;  /* 0x0048001000007388 */ /* 0x0209e40000000c00 */
.L_x_2910:
[----:B------:R-:W-:Y:S05]  /*c9f0*/  BSYNC.RECONVERGENT B2 ;  /* 0x0000000000027941 */ /* 0x000fea0003800200 */
.L_x_2909:
        /* <DEDUP_REMOVED lines=64> */
.L_x_2926:
[----:B------:R-:W-:Y:S05]  /*ce00*/  BSYNC.RECONVERGENT B0 ;  /* 0x0000000000007941 */ /* 0x000fea0003800200 */
.L_x_2925:
[----:B-----5:R4:W-:Y:S02]  /*ce10*/  STS.128 [R0+0x1000], R16 ;  /* 0x0010001000007388 */ /* 0x0209e40000000c00 */
.L_x_2924:
[----:B------:R-:W-:Y:S05]  /*ce20*/  BSYNC.RECONVERGENT B1 ;  /* 0x0000000000017941 */ /* 0x000fea0003800200 */
.L_x_2923:
        /* <DEDUP_REMOVED lines=56> */
.L_x_2930:
[----:B------:R-:W-:Y:S05]  /*d1b0*/  BSYNC.RECONVERGENT B0 ;  /* 0x0000000000007941 */ /* 0x000fea0003800200 */
.L_x_2929:
[----:B-----5:R1:W-:Y:S02]  /*d1c0*/  STS.128 [R0+0x3000], R16 ;  /* 0x0030001000007388 */ /* 0x0203e40000000c00 */
.L_x_2928:
[----:B------:R-:W-:Y:S05]  /*d1d0*/  BSYNC.RECONVERGENT B1 ;  /* 0x0000000000017941 */ /* 0x000fea0003800200 */
.L_x_2927:
        /* <DEDUP_REMOVED lines=55> */
.L_x_2932:
[----:B------:R-:W-:Y:S05]  /*d550*/  BSYNC.RECONVERGENT B0 ;  /* 0x0000000000007941 */ /* 0x000fea0003800200 */
.L_x_2931:
[----:B-----5:R4:W-:Y:S02]  /*d560*/  STS.128 [R0+0x5000], R16 ;  /* 0x0050001000007388 */ /* 0x0209e40000000c00 */
.L_x_2922:
[----:B------:R-:W-:Y:S05]  /*d570*/  BSYNC.RECONVERGENT B2 ;  /* 0x0000000000027941 */ /* 0x000fea0003800200 */
.L_x_2921:
        /* <DEDUP_REMOVED lines=64> */
.L_x_2936:
[----:B------:R-:W-:Y:S05]  /*d980*/  BSYNC.RECONVERGENT B0 ;  /* 0x0000000000007941 */ /* 0x000fea0003800200 */
.L_x_2935:
[----:B-----5:R4:W-:Y:S02]  /*d990*/  STS.128 [R0+0x1800], R16 ;  /* 0x0018001000007388 */ /* 0x0209e40000000c00 */
.L_x_2934:
[----:B------:R-:W-:Y:S05]  /*d9a0*/  BSYNC.RECONVERGENT B1 ;  /* 0x0000000000017941 */ /* 0x000fea0003800200 */
.L_x_2933:
        /* <DEDUP_REMOVED lines=56> */
.L_x_2940:
[----:B------:R-:W-:Y:S05]  /*dd30*/  BSYNC.RECONVERGENT B0 ;  /* 0x0000000000007941 */ /* 0x000fea0003800200 */
.L_x_2939:
[----:B-----5:R1:W-:Y:S02]  /*dd40*/  STS.128 [R0+0x3800], R16 ;  /* 0x0038001000007388 */ /* 0x0203e40000000c00 */
.L_x_2938:
[----:B------:R-:W-:Y:S05]  /*dd50*/  BSYNC.RECONVERGENT B1 ;  /* 0x0000000000017941 */ /* 0x000fea0003800200 */
.L_x_2937:
        /* <DEDUP_REMOVED lines=56> */
.L_x_2942:
[----:B------:R-:W-:Y:S05]  /*e0e0*/  BSYNC.RECONVERGENT B0 ;  /* 0x0000000000007941 */ /* 0x000fea0003800200 */
.L_x_2941:
[----:B-----5:R4:W-:Y:S01]  /*e0f0*/  STS.128 [R0+0x5800], R16 ;  /* 0x0058001000007388 */ /* 0x0209e20000000c00 */
[----:B------:R-:W-:Y:S05]  /*e100*/  BRA `(.L_x_2894) ;  /* 0x00000044007c7947 */ /* 0x000fea0003800000 */
.L_x_2896:
        /* <DEDUP_REMOVED lines=99> */
.L_x_2947:
[----:B------:R-:W-:Y:S05]  /*e740*/  BSYNC.RECONVERGENT B0 ;  /* 0x0000000000007941 */ /* 0x000fea0003800200 */
.L_x_2946:
[----:B------:R-:W-:Y:S05]  /*e750*/  BSYNC.RECONVERGENT B1 ;  /* 0x0000000000017941 */ /* 0x000fea0003800200 */
.L_x_2945:
        /* <DEDUP_REMOVED lines=88> */
.L_x_2951:
[----:B------:R-:W-:Y:S05]  /*ece0*/  BSYNC.RECONVERGENT B0 ;  /* 0x0000000000007941 */ /* 0x000fea0003800200 */
.L_x_2950:
[----:B-----5:R4:W-:Y:S02]  /*ecf0*/  STS.128 [R0+0x2000], R24 ;  /* 0x0020001800007388 */ /* 0x0209e40000000c00 */
.L_x_2949:
[----:B------:R-:W-:Y:S05]  /*ed00*/  BSYNC.RECONVERGENT B1 ;  /* 0x0000000000017941 */ /* 0x000fea0003800200 */
.L_x_2948:
        /* <DEDUP_REMOVED lines=85> */
.L_x_2953:
[----:B------:R-:W-:Y:S05]  /*f260*/  BSYNC.RECONVERGENT B0 ;  /* 0x0000000000007941 */ /* 0x000fea0003800200 */
.L_x_2952:
[----:B-----5:R1:W-:Y:S02]  /*f270*/  STS.128 [R0+0x4000], R24 ;  /* 0x0040001800007388 */ /* 0x0203e40000000c00 */
.L_x_2944:
[----:B------:R-:W-:Y:S05]  /*f280*/  BSYNC.RECONVERGENT B2 ;  /* 0x0000000000027941 */ /* 0x000fea0003800200 */
.L_x_2943:
        /* <DEDUP_REMOVED lines=96> */
.L_x_2959:
[----:B------:R-:W-:Y:S05]  /*f890*/  BSYNC.RECONVERGENT B0 ;  /* 0x0000000000007941 */ /* 0x000fea0003800200 */
.L_x_2958:
[----:B-----5:R4:W-:Y:S02]  /*f8a0*/  STS.128 [R0+0x800], R24 ;  /* 0x0008001800007388 */ /* 0x0209e40000000c00 */
.L_x_2957:
[----:B------:R-:W-:Y:S05]  /*f8b0*/  BSYNC.RECONVERGENT B1 ;  /* 0x0000000000017941 */ /* 0x000fea0003800200 */
.L_x_2956:
        /* <DEDUP_REMOVED lines=89> */
.L_x_2963:
[----:B------:R-:W-:Y:S05]  /*fe50*/  BSYNC.RECONVERGENT B0 ;  /* 0x0000000000007941 */ /* 0x000fea0003800200 */
.L_x_2962:
[----:B-----5:R4:W-:Y:S02]  /*fe60*/  STS.128 [R0+0x2800], R24 ;  /* 0x0028001800007388 */ /* 0x0209e40000000c00 */
.L_x_2961:
[----:B------:R-:W-:Y:S05]  /*fe70*/  BSYNC.RECONVERGENT B1 ;  /* 0x0000000000017941 */ /* 0x000fea0003800200 */
.L_x_2960:
        /* <DEDUP_REMOVED lines=87> */
.L_x_2965:
[----:B------:R-:W-:Y:S05]  /*103f0*/  BSYNC.RECONVERGENT B0 ;  /* 0x0000000000007941 */ /* 0x000fea0003800200 */
.L_x_2964:
[----:B-----5:R1:W-:Y:S02]  /*10400*/  STS.128 [R0+0x4800], R4 ;  /* 0x0048000400007388 */ /* 0x0203e40000000c00 */
.L_x_2955:
[----:B------:R-:W-:Y:S05]  /*10410*/  BSYNC.RECONVERGENT B2 ;  /* 0x0000000000027941 */ /* 0x000fea0003800200 */
.L_x_2954:
        /* <DEDUP_REMOVED lines=96> */
.L_x_2971:
[----:B------:R-:W-:Y:S05]  /*10a20*/  BSYNC.RECONVERGENT B0 ;  /* 0x0000000000007941 */ /* 0x000fea0003800200 */
.L_x_2970:
[----:B-----5:R4:W-:Y:S02]  /*10a30*/  STS.128 [R0+0x1000], R24 ;  /* 0x0010001800007388 */ /* 0x0209e40000000c00 */
.L_x_2969:
[----:B------:R-:W-:Y:S05]  /*10a40*/  BSYNC.RECONVERGENT B1 ;  /* 0x0000000000017941 */ /* 0x000fea0003800200 */
.L_x_2968:
        /* <DEDUP_REMOVED lines=88> */
.L_x_2975:
[----:B------:R-:W-:Y:S05]  /*10fd0*/  BSYNC.RECONVERGENT B0 ;  /* 0x0000000000007941 */ /* 0x000fea0003800200 */
.L_x_2974:
[----:B-----5:R1:W-:Y:S02]  /*10fe0*/  STS.128 [R0+0x3000], R24 ;  /* 0x0030001800007388 */ /* 0x0203e40000000c00 */
.L_x_2973:
[----:B------:R-:W-:Y:S05]  /*10ff0*/  BSYNC.RECONVERGENT B1 ;  /* 0x0000000000017941 */ /* 0x000fea0003800200 */
.L_x_2972:
        /* <DEDUP_REMOVED lines=87> */
.L_x_2977:
[----:B------:R-:W-:Y:S05]  /*11570*/  BSYNC.RECONVERGENT B0 ;  /* 0x0000000000007941 */ /* 0x000fea0003800200 */
.L_x_2976:
[----:B-----5:R4:W-:Y:S02]  /*11580*/  STS.128 [R0+0x5000], R24 ;  /* 0x0050001800007388 */ /* 0x0209e40000000c00 */
.L_x_2967:
[----:B------:R-:W-:Y:S05]  /*11590*/  BSYNC.RECONVERGENT B2 ;  /* 0x0000000000027941 */ /* 0x000fea0003800200 */
.L_x_2966:
        /* <DEDUP_REMOVED lines=96> */
.L_x_2981:
[----:B------:R-:W-:Y:S05]  /*11ba0*/  BSYNC.RECONVERGENT B0 ;  /* 0x0000000000007941 */ /* 0x000fea0003800200 */
.L_x_2980:
[----:B-----5:R3:W-:Y:S02]  /*11bb0*/  STS.128 [R0+0x1800], R24 ;  /* 0x0018001800007388 */ /* 0x0207e40000000c00 */
.L_x_2979:
[----:B------:R-:W-:Y:S05]  /*11bc0*/  BSYNC.RECONVERGENT B1 ;  /* 0x0000000000017941 */ /* 0x000fea0003800200 */
.L_x_2978:
        /* <DEDUP_REMOVED lines=87> */
.L_x_2985:
[----:B------:R-:W-:Y:S05]  /*12140*/  BSYNC.RECONVERGENT B0 ;  /* 0x0000000000007941 */ /* 0x000fea0003800200 */
.L_x_2984:
[----:B-----5:R1:W-:Y:S02]  /*12150*/  STS.128 [R0+0x3800], R24 ;  /* 0x0038001800007388 */ /* 0x0203e40000000c00 */
.L_x_2983:
[----:B------:R-:W-:Y:S05]  /*12160*/  BSYNC.RECONVERGENT B1 ;  /* 0x0000000000017941 */ /* 0x000fea0003800200 */
.L_x_2982:
        /* <DEDUP_REMOVED lines=87> */
.L_x_2987:
[----:B------:R-:W-:Y:S05]  /*126e0*/  BSYNC.RECONVERGENT B0 ;  /* 0x0000000000007941 */ /* 0x000fea0003800200 */
.L_x_2986:
[----:B-----5:R1:W-:Y:S02]  /*126f0*/  STS.128 [R0+0x5800], R4 ;  /* 0x0058000400007388 */ /* 0x0203e40000000c00 */
.L_x_2894:
[----:B------:R-:W-:Y:S05]  /*12700*/  BSYNC.RECONVERGENT B3 ;  /* 0x0000000000037941 */ /* 0x000fea0003800200 */
.L_x_2883:
        /* <DEDUP_REMOVED lines=26> */
.L_x_2990:
[----:B------:R2:W-:Y:S02]  /*128b0*/  STS.128 [R0+0xa000], RZ ;  /* 0x00a000ff00007388 */ /* 0x0005e40000000c00 */
.L_x_2989:
[----:B------:R-:W-:Y:S05]  /*128c0*/  BSYNC.RECONVERGENT B0 ;  /* 0x0000000000007941 */ /* 0x000fea0003800200 */
.L_x_2988:
        /* <DEDUP_REMOVED lines=25> */
.L_x_2993:
[----:B------:R2:W-:Y:S02]  /*12a60*/  STS.128 [R0+0xa800], RZ ;  /* 0x00a800ff00007388 */ /* 0x0005e40000000c00 */
.L_x_2992:
[----:B------:R-:W-:Y:S05]  /*12a70*/  BSYNC.RECONVERGENT B0 ;  /* 0x0000000000007941 */ /* 0x000fea0003800200 */
.L_x_2991:
        /* <DEDUP_REMOVED lines=26> */
.L_x_2996:
[----:B------:R2:W-:Y:S02]  /*12c20*/  STS.128 [R0+0xb000], RZ ;  /* 0x00b000ff00007388 */ /* 0x0005e40000000c00 */
.L_x_2995:
[----:B------:R-:W-:Y:S05]  /*12c30*/  BSYNC.RECONVERGENT B0 ;  /* 0x0000000000007941 */ /* 0x000fea0003800200 */
.L_x_2994:
        /* <DEDUP_REMOVED lines=8> */
[----:B------:R-:W1:Y:S02]  /*12cc0*/  LDCU UR8, c[0x0][0x440] ;  /* 0x00008800ff0877ac */ /* 0x000e640008000800 */
        /* <DEDUP_REMOVED lines=22> */
.L_x_2999:
[----:B------:R2:W-:Y:S02]  /*12e30*/  STS.128 [R0+0xb800], RZ ;  /* 0x00b800ff00007388 */ /* 0x0005e40000000c00 */
.L_x_2998:
[----:B------:R-:W-:Y:S05]  /*12e40*/  BSYNC.RECONVERGENT B0 ;  /* 0x0000000000007941 */ /* 0x000fea0003800200 */
.L_x_2997:
        /* <DEDUP_REMOVED lines=28> */
.L_x_3002:
[----:B------:R2:W-:Y:S01]  /*13010*/  STS.128 [R0+0x10000], RZ ;  /* 0x010000ff00007388 */ /* 0x0005e20000000c00 */
[----:B------:R-:W-:Y:S05]  /*13020*/  BRA `(.L_x_3003) ;  /* 0x00000000000c7947 */ /* 0x000fea0003800000 */
.L_x_3001:
[----:B------:R1:W-:Y:S04]  /*13030*/  STS.128 [R0+0xc000], RZ ;  /* 0x00c000ff00007388 */ /* 0x0003e80000000c00 */
[----:B------:R1:W-:Y:S04]  /*13040*/  STS.128 [R0+0xe000], RZ ;  /* 0x00e000ff00007388 */ /* 0x0003e80000000c00 */
[----:B------:R1:W-:Y:S02]  /*13050*/  STS.128 [R0+0x10000], RZ ;  /* 0x010000ff00007388 */ /* 0x0003e40000000c00 */
.L_x_3003:
[----:B------:R-:W-:Y:S05]  /*13060*/  BSYNC.RECONVERGENT B0 ;  /* 0x0000000000007941 */ /* 0x000fea0003800200 */
.L_x_3000:
        /* <DEDUP_REMOVED lines=28> */
.L_x_3006:
[----:B------:R2:W-:Y:S02]  /*13230*/  STS.128 [R0+0x10800], RZ ;  /* 0x010800ff00007388 */ /* 0x0005e40000000c00 */
.L_x_3005:
[----:B------:R-:W-:Y:S05]  /*13240*/  BSYNC.RECONVERGENT B0 ;  /* 0x0000000000007941 */ /* 0x000fea0003800200 */
.L_x_3004:
        /* <DEDUP_REMOVED lines=29> */
.L_x_3009:
[----:B------:R2:W-:Y:S02]  /*13420*/  STS.128 [R0+0x11000], RZ ;  /* 0x011000ff00007388 */ /* 0x0005e40000000c00 */
.L_x_3008:
[----:B------:R-:W-:Y:S05]  /*13430*/  BSYNC.RECONVERGENT B0 ;  /* 0x0000000000007941 */ /* 0x000fea0003800200 */
.L_x_3007:
        /* <DEDUP_REMOVED lines=33> */
.L_x_3012:
[----:B------:R3:W-:Y:S02]  /*13650*/  STS.128 [R0+0x11800], RZ ;  /* 0x011800ff00007388 */ /* 0x0007e40000000c00 */
.L_x_3011:
[----:B------:R-:W-:Y:S05]  /*13660*/  BSYNC.RECONVERGENT B0 ;  /* 0x0000000000007941 */ /* 0x000fea0003800200 */
.L_x_3010:
[----:B------:R-:W-:Y:S01]  /*13670*/  SHF.L.U32 R3, R3, 0xa, RZ ;  /* 0x0000000a03037819 */ /* 0x000fe200000006ff */
[----:B------:R-:W2:Y:S01]  /*13680*/  LDCU.64 UR8, c[0x0][0x508] ;  /* 0x0000a100ff0877ac */ /* 0x000ea20008000a00 */
[----:B------:R-:W-:Y:S01]  /*13690*/  LOP3.LUT R148, R70, 0x8, R66, 0x78, !PT ;  /* 0x0000000846947812 */ /* 0x000fe200078e7842 */
[----:B------:R-:W0:Y:S01]  /*136a0*/  LDGDEPBAR ;  /* 0x00000000000079af */ /* 0x000e220000000000 */
[----:B------:R-:W-:Y:S02]  /*136b0*/  LOP3.LUT R3, R3, 0x400, RZ, 0xc0, !PT ;  /* 0x0000040003037812 */ /* 0x000fe400078ec0ff */
[----:B------:R-:W-:Y:S02]  /*136c0*/  LEA R51, R51, UR5, 0x1 ;  /* 0x0000000533337c11 */ /* 0x000fe4000f8e08ff */
[----:B------:R-:W-:Y:S02]  /*136d0*/  LEA R8, R148, R3, 0x1 ;  /* 0x0000000394087211 */ /* 0x000fe400078e08ff */
[----:B------:R-:W-:Y:S01]  /*136e0*/  LOP3.LUT P0, RZ, R66, 0x2, RZ, 0xc0, !PT ;  /* 0x0000000242ff7812 */ /* 0x000fe2000780c0ff */
[----:B------:R-:W-:Y:S01]  /*136f0*/  LDSM.16.M88.4 R84, [R51] ;  /* 0x000000003354783b */ /* 0x000fe20000000200 */
[----:B------:R-:W-:-:S02]  /*13700*/  MOV R181, 0x20 ;  /* 0x0000002000b57802 */ /* 0x000fc40000000f00 */
[----:B----4-:R-:W-:Y:S01]  /*13710*/  IADD3 R12, PT, PT, R8, UR5, RZ ;  /* 0x00000005080c7c10 */ /* 0x010fe2000fffe0ff */
[----:B---3--:R-:W3:Y:S01]  /*13720*/  LDSM.16.M88.4 R28, [R8+UR5+0x6000] ;  /* 0x00600005081c783b */ /* 0x008ee20008000200 */
[----:B------:R-:W-:Y:S02]  /*13730*/  SEL R173, R181, 0xffffffe0, !P0 ;  /* 0xffffffe0b5ad7807 */ /* 0x000fe40004000000 */
[----:B------:R-:W-:Y:S01]  /*13740*/  LOP3.LUT P2, RZ, R66, 0x4, RZ, 0xc0, !PT ;  /* 0x0000000442ff7812 */ /* 0x000fe2000784c0ff */
[----:B------:R-:W4:Y:S01]  /*13750*/  LDSM.16.M88.4 R20, [R8+UR5+0x6800] ;  /* 0x006800050814783b */ /* 0x000f220008000200 */
[-C--:B-----5:R-:W-:Y:S02]  /*13760*/  IADD3 R50, PT, PT, R51, R173.reuse, RZ ;  /* 0x000000ad33327210 */ /* 0x0a0fe40007ffe0ff */
[----:B------:R-:W-:Y:S01]  /*13770*/  IADD3 R3, PT, PT, R12, R173, RZ ;  /* 0x000000ad0c037210 */ /* 0x000fe20007ffe0ff */
[----:B------:R-:W1:Y:S01]  /*13780*/  LDSM.16.M88.4 R76, [R8+UR5+0x7000] ;  /* 0x00700005084c783b */ /* 0x000e620008000200 */
[----:B------:R-:W-:-:S02]  /*13790*/  MOV R180, 0x40 ;  /* 0x0000004000b47802 */ /* 0x000fc40000000f00 */
[----:B------:R-:W-:Y:S01]  /*137a0*/  LOP3.LUT R63, R63, 0x1f0, RZ, 0xc0, !PT ;  /* 0x000001f03f3f7812 */ /* 0x000fe200078ec0ff */
[----:B------:R-:W1:Y:S01]  /*137b0*/  LDSM.16.M88.4 R36, [R8+UR5+0x7800] ;  /* 0x007800050824783b */ /* 0x000e620008000200 */
[----:B------:R-:W-:Y:S02]  /*137c0*/  SEL R168, R180, 0xffffffc0, !P2 ;  /* 0xffffffc0b4a87807 */ /* 0x000fe40005000000 */
[----:B------:R-:W-:Y:S01]  /*137d0*/  ISETP.GT.AND P1, PT, R62, R195, PT ;  /* 0x000000c33e00720c */ /* 0x000fe20003f24270 */
[----:B------:R-:W-:Y:S01]  /*137e0*/  LDSM.16.M88.4 R68, [R50] ;  /* 0x000000003244783b */ /* 0x000fe20000000200 */
[-C--:B------:R-:W-:Y:S02]  /*137f0*/  IADD3 R48, PT, PT, R51, R168.reuse, RZ ;  /* 0x000000a833307210 */ /* 0x080fe40007ffe0ff */
[----:B------:R-:W-:Y:S01]  /*13800*/  IADD3 R12, PT, PT, R12, R168, RZ ;  /* 0x000000a80c0c7210 */ /* 0x000fe20007ffe0ff */
[----:B------:R-:W1:Y:S01]  /*13810*/  LDSM.16.M88.4 R40, [R3+0x6000] ;  /* 0x006000000328783b */ /* 0x000e620000000200 */
[----:B------:R-:W-:-:S02]  /*13820*/  IADD3 R13, PT, PT, R173, R48, RZ ;  /* 0x00000030ad0d7210 */ /* 0x000fc40007ffe0ff */
[----:B------:R-:W-:Y:S01]  /*13830*/  IADD3 R11, PT, PT, R173, R12, RZ ;  /* 0x0000000cad0b7210 */ /* 0x000fe20007ffe0ff */
[----:B------:R-:W1:Y:S01]  /*13840*/  LDSM.16.M88.4 R16, [R3+0x6800] ;  /* 0x006800000310783b */ /* 0x000e620000000200 */
[----:B------:R-:W-:Y:S02]  /*13850*/  IADD3 R63, PT, PT, R2, R63, R65 ;  /* 0x0000003f023f7210 */ /* 0x000fe40007ffe041 */
[----:B--2---:R-:W-:Y:S01]  /*13860*/  IADD3 R204, PT, PT, R61, UR8, -R200 ;  /* 0x000000083dcc7c10 */ /* 0x004fe2000fffe8c8 */
[----:B------:R-:W2:Y:S03]  /*13870*/  LDSM.16.M88.4 R4, [R3+0x7000] ;  /* 0x007000000304783b */ /* 0x000ea60000000200 */
[C---:B------:R-:W-:Y:S01]  /*13880*/  IADD3 R204, PT, PT, R63.reuse, R204, RZ ;  /* 0x000000cc3fcc7210 */ /* 0x040fe20007ffe0ff */
[----:B------:R-:W2:Y:S01]  /*13890*/  LDSM.16.M88.4 R88, [R3+0x7800] ;  /* 0x007800000358783b */ /* 0x000ea20000000200 */
[----:B------:R-:W-:-:S02]  /*138a0*/  IADD3 R63, PT, PT, R63, R61, -R64 ;  /* 0x0000003d3f3f7210 */ /* 0x000fc40007ffe840 */
[C-C-:B------:R-:W-:Y:S01]  /*138b0*/  VIADDMNMX R206, R204.reuse, 0x1, R61.reuse, PT ;  /* 0x00000001ccce7846 */ /* 0x140fe2000380013d */
[----:B------:R-:W-:Y:S01]  /*138c0*/  LDSM.16.M88.4 R56, [R12+0x6000] ;  /* 0x006000000c38783b */ /* 0x000fe20000000200 */
[----:B------:R-:W-:Y:S02]  /*138d0*/  VIADDMNMX R204, R204, 0x9, R61, PT ;  /* 0x00000009cccc7846 */ /* 0x000fe4000380013d */
[----:B------:R-:W-:Y:S01]  /*138e0*/  VIMNMX R207, PT, PT, RZ, R63, !PT ;  /* 0x0000003fffcf7248 */ /* 0x000fe20007fe0100 */
[----:B---3--:R-:W-:Y:S01]  /*138f0*/  HMMA.16816.F32.BF16 R32, R84, R28, RZ ;  /* 0x0000001c5420723c */ /* 0x008fe200000418ff */
[----:B------:R-:W-:Y:S01]  /*13900*/  LDSM.16.M88.4 R52, [R12+0x6800] ;  /* 0x006800000c34783b */ /* 0x000fe20000000200 */
[----:B------:R-:W-:-:S03]  /*13910*/  VIADDMNMX R205, R63, 0x8, RZ, !PT ;  /* 0x000000083fcd7846 */ /* 0x000fc600078001ff */
[----:B------:R-:W-:Y:S03]  /*13920*/  LDSM.16.M88.4 R92, [R13] ;  /* 0x000000000d5c783b */ /* 0x000fe60000000200 */
[C---:B----4-:R-:W-:Y:S01]  /*13930*/  HMMA.16816.F32.BF16 R24, R84.reuse, R20, RZ ;  /* 0x000000145418723c */ /* 0x050fe200000418ff */
[----:B------:R-:W-:Y:S07]  /*13940*/  LDSM.16.M88.4 R44, [R12+0x7000] ;  /* 0x007000000c2c783b */ /* 0x000fee0000000200 */
[C---:B-1----:R-:W-:Y:S08]  /*13950*/  HMMA.16816.F32.BF16 R80, R84.reuse, R76, RZ ;  /* 0x0000004c5450723c */ /* 0x042ff000000418ff */
        /* <DEDUP_REMOVED lines=8> */
[----:B------:R-:W3:Y:S07]  /*139e0*/  LDSM.16.M88.4 R40, [R12+0x7800] ;  /* 0x007800000c28783b */ /* 0x000eee0000000200 */
[C---:B------:R-:W-:Y:S08]  /*139f0*/  HMMA.16816.F32.BF16 R24, R68.reuse, R16, R24 ;  /* 0x000000104418723c */ /* 0x040ff00000041818 */
[C---:B------:R-:W-:Y:S01]  /*13a00*/  HMMA.16816.F32.BF16 R20, R68.reuse, R18, R20 ;  /* 0x000000124414723c */ /* 0x040fe20000041814 */
[----:B------:R-:W4:Y:S07]  /*13a10*/  LDSM.16.M88.4 R16, [R11+0x6000] ;  /* 0x006000000b10783b */ /* 0x000f2e0000000200 */
[C---:B--2---:R-:W-:Y:S08]  /*13a20*/  HMMA.16816.F32.BF16 R80, R68.reuse, R4, R80 ;  /* 0x000000044450723c */ /* 0x044ff00000041850 */
[C---:B------:R-:W-:Y:S01]  /*13a30*/  HMMA.16816.F32.BF16 R76, R68.reuse, R6, R76 ;  /* 0x00000006444c723c */ /* 0x040fe2000004184c */
[----:B------:R-:W2:Y:S07]  /*13a40*/  LDSM.16.M88.4 R4, [R11+0x6800] ;  /* 0x006800000b04783b */ /* 0x000eae0000000200 */
[C---:B------:R-:W-:Y:S08]  /*13a50*/  HMMA.16816.F32.BF16 R72, R68.reuse, R88, R72 ;  /* 0x000000584448723c */ /* 0x040ff00000041848 */
[----:B------:R-:W-:Y:S01]  /*13a60*/  HMMA.16816.F32.BF16 R68, R68, R90, R84 ;  /* 0x0000005a4444723c */ /* 0x000fe20000041854 */
[----:B------:R-:W2:Y:S04]  /*13a70*/  LDSM.16.M88.4 R84, [R11+0x7800] ;  /* 0x007800000b54783b */ /* 0x000ea80000000200 */
[----:B------:R-:W2:Y:S03]  /*13a80*/  LDSM.16.M88.4 R88, [R11+0x7000] ;  /* 0x007000000b58783b */ /* 0x000ea60000000200 */
        /* <DEDUP_REMOVED lines=9> */
[C---:B----4-:R-:W-:Y:S08]  /*13b20*/  HMMA.16816.F32.BF16 R32, R92.reuse, R16, R32 ;  /* 0x000000105c20723c */ /* 0x050ff00000041820 */
[C---:B------:R-:W-:Y:S01]  /*13b30*/  HMMA.16816.F32.BF16 R28, R92.reuse, R18, R28 ;  /* 0x000000125c1c723c */ /* 0x040fe2000004181c */
[----:B------:R-:W-:Y:S07]  /*13b40*/  LDSM.16.M88.4 R16, [R50+0x2000] ;  /* 0x002000003210783b */ /* 0x000fee0000000200 */
[C---:B--2---:R-:W-:Y:S08]  /*13b50*/  HMMA.16816.F32.BF16 R24, R92.reuse, R4, R24 ;  /* 0x000000045c18723c */ /* 0x044ff00000041818 */
[----:B------:R-:W-:Y:S01]  /*13b60*/  HMMA.16816.F32.BF16 R20, R92, R6, R20 ;  /* 0x000000065c14723c */ /* 0x000fe20000041814 */
[----:B------:R-:W2:Y:S07]  /*13b70*/  LDSM.16.M88.4 R4, [R3+0x8000] ;  /* 0x008000000304783b */ /* 0x000eae0000000200 */
        /* <DEDUP_REMOVED lines=96> */
[----:B------:R4:W2:Y:S01]  /*14180*/  LDSM.16.M88.4 R4, [R12+0xb800] ;  /* 0x00b800000c04783b */ /* 0x0008a20000000200 */
        /* <DEDUP_REMOVED lines=11> */
[----:B------:R-:W3:Y:S01]  /*14240*/  LDSM.16.M88.4 R24, [R11+0xb800] ;  /* 0x00b800000b18783b */ /* 0x000ee20000000200 */
        /* <DEDUP_REMOVED lines=11> */
[----:B----4-:R4:W3:Y:S01]  /*14300*/  MUFU.TANH R12, R37 ;  /* 0x00000025000c7308 */ /* 0x0108e20000002400 */
[C---:B-1----:R-:W-:Y:S07]  /*14310*/  HMMA.16816.F32.BF16 R88, R56.reuse, R40, R88 ;  /* 0x000000283858723c */ /* 0x042fee0000041858 */
[----:B------:R-:W1:Y:S01]  /*14320*/  MUFU.TANH R3, R3 ;  /* 0x0000000300037308 */ /* 0x000e620000002400 */
[C---:B------:R-:W-:Y:S07]  /*14330*/  HMMA.16816.F32.BF16 R76, R56.reuse, R42, R76 ;  /* 0x0000002a384c723c */ /* 0x040fee000004184c */
[----:B------:R-:W1:Y:S01]  /*14340*/  MUFU.TANH R33, R33 ;  /* 0x0000002100217308 */ /* 0x000e620000002400 */
[----:B--2---:R-:W-:Y:S01]  /*14350*/  HMMA.16816.F32.BF16 R72, R56, R4, R72 ;  /* 0x000000043848723c */ /* 0x004fe20000041848 */
[----:B------:R-:W-:-:S06]  /*14360*/  FMUL.FTZ R4, R23, UR9 ;  /* 0x0000000917047c20 */ /* 0x000fcc0008410000 */
[----:B------:R-:W2:Y:S01]  /*14370*/  MUFU.TANH R31, R31 ;  /* 0x0000001f001f7308 */ /* 0x000ea20000002400 */
[----:B------:R-:W-:Y:S07]  /*14380*/  HMMA.16816.F32.BF16 R84, R56, R6, R84 ;  /* 0x000000063854723c */ /* 0x000fee0000041854 */
[----:B------:R-:W1:Y:S01]  /*14390*/  MUFU.TANH R36, R36 ;  /* 0x0000002400247308 */ /* 0x000e620000002400 */
[----:B------:R-:W-:Y:S01]  /*143a0*/  HMMA.16816.F32.BF16 R88, R52, R16, R88 ;  /* 0x000000103458723c */ /* 0x000fe20000041858 */
[----:B------:R-:W-:-:S06]  /*143b0*/  FMUL.FTZ R17, R22, UR9 ;  /* 0x0000000916117c20 */ /* 0x000fcc0008410000 */
[----:B------:R-:W1:Y:S01]  /*143c0*/  MUFU.TANH R20, R20 ;  /* 0x0000001400147308 */ /* 0x000e620000002400 */
[C---:B------:R-:W-:Y:S07]  /*143d0*/  HMMA.16816.F32.BF16 R76, R52.reuse, R18, R76 ;  /* 0x00000012344c723c */ /* 0x040fee000004184c */
[----:B------:R-:W1:Y:S01]  /*143e0*/  MUFU.TANH R17, R17 ;  /* 0x0000001100117308 */ /* 0x000e620000002400 */
[C---:B---3--:R-:W-:Y:S03]  /*143f0*/  HMMA.16816.F32.BF16 R72, R52.reuse, R24, R72 ;  /* 0x000000183448723c */ /* 0x048fe60000041848 */
[----:B------:R-:W-:Y:S01]  /*14400*/  FMUL.FTZ R5, R88, UR9 ;  /* 0x0000000958057c20 */ /* 0x000fe20008410000 */
[----:B------:R-:W-:Y:S01]  /*14410*/  FMUL.FTZ R21, R89, UR9 ;  /* 0x0000000959157c20 */ /* 0x000fe20008410000 */
[----:B------:R-:W-:Y:S01]  /*14420*/  FMUL.FTZ R19, R90, UR9 ;  /* 0x000000095a137c20 */ /* 0x000fe20008410000 */
[----:B------:R-:W-:Y:S01]  /*14430*/  FMUL.FTZ R11, R91, UR9 ;  /* 0x000000095b0b7c20 */ /* 0x000fe20008410000 */
[----:B------:R-:W3:Y:S01]  /*14440*/  MUFU.TANH R4, R4 ;  /* 0x0000000400047308 */ /* 0x000ee20000002400 */
        /* <DEDUP_REMOVED lines=11> */
[----:B----4-:R-:W-:Y:S01]  /*14500*/  FMUL.FTZ R37, R84, UR9 ;  /* 0x0000000954257c20 */ /* 0x010fe20008410000 */
[----:B------:R-:W-:Y:S01]  /*14510*/  FMUL.FTZ R39, R85, UR9 ;  /* 0x0000000955277c20 */ /* 0x000fe20008410000 */
[----:B------:R-:W-:Y:S01]  /*14520*/  FMUL.FTZ R35, R86, UR9 ;  /* 0x0000000956237c20 */ /* 0x000fe20008410000 */
[----:B------:R-:W-:Y:S01]  /*14530*/  FMUL.FTZ R87, R87, UR9 ;  /* 0x0000000957577c20 */ /* 0x000fe20008410000 */
[----:B------:R-:W4:Y:S08]  /*14540*/  MUFU.TANH R19, R19 ;  /* 0x0000001300137308 */ /* 0x000f300000002400 */
        /* <DEDUP_REMOVED lines=12> */
[----:B------:R1:W1:Y:S01]  /*14610*/  MUFU.TANH R2, R87 ;  /* 0x0000005700027308 */ /* 0x0002620000002400 */
        /* <DEDUP_REMOVED lines=14> */
.L_x_3014:
[----:B------:R-:W2:Y:S01]  /*14700*/  LDC R18, c[0x0][0x4f0] ;  /* 0x00013c00ff127b82 */ /* 0x000ea20000000800 */
[----:B------:R-:W-:Y:S01]  /*14710*/  IADD3 R45, PT, PT, R133, -0x40, RZ ;  /* 0xffffffc0852d7810 */ /* 0x000fe20007ffe0ff */
[----:B------:R-:W3:Y:S01]  /*14720*/  LDCU.64 UR10, c[0x0][0x3b8] ;  /* 0x00007700ff0a77ac */ /* 0x000ee20008000a00 */
[----:B------:R-:W-:Y:S02]  /*14730*/  IABS R38, R133 ;  /* 0x0000008500267213 */ /* 0x000fe40000000000 */
[----:B------:R-:W-:Y:S01]  /*14740*/  IABS R22, R45 ;  /* 0x0000002d00167213 */ /* 0x000fe20000000000 */
[----:B------:R-:W4:Y:S01]  /*14750*/  LDCU.64 UR8, c[0x0][0x3a0] ;  /* 0x00007400ff0877ac */ /* 0x000f220008000a00 */
        /* <DEDUP_REMOVED lines=37> */
[----:B------:R2:W5:Y:S04]  /*149b0*/  LDG.E R43, desc[UR6][R42.64] ;  /* 0x000000062a2b7981 */ /* 0x000568000c1e1900 */
[----:B------:R-:W5:Y:S01]  /*149c0*/  LDG.E R16, desc[UR6][R44.64] ;  /* 0x000000062c107981 */ /* 0x000f62000c1e1900 */
[----:B------:R-:W-:-:S05]  /*149d0*/  IADD3 R41, PT, PT, R41, -R22, RZ ;  /* 0x8000001629297210 */ /* 0x000fca0007ffe0ff */
[----:B------:R-:W-:-:S05]  /*149e0*/  IMAD R41, R41, R18, -0x40 ;  /* 0xffffffc029297424 */ /* 0x000fca00078e0212 */
[----:B------:R-:W-:-:S05]  /*149f0*/  SHF.R.S32.HI R18, RZ, 0x1f, R41 ;  /* 0x0000001fff127819 */ /* 0x000fca0000011429 */
[----:B---3--:R-:W-:-:S04]  /*14a00*/  IMAD R18, R18, UR10, RZ ;  /* 0x0000000a12127c24 */ /* 0x008fc8000f8e02ff */
[C---:B------:R-:W-:Y:S02]  /*14a10*/  IMAD R18, R41.reuse, UR11, R18 ;  /* 0x0000000b29127c24 */ /* 0x040fe4000f8e0212 */
[----:B------:R-:W-:-:S04]  /*14a20*/  IMAD.WIDE.U32 R40, R41, UR10, RZ ;  /* 0x0000000a29287c25 */ /* 0x000fc8000f8e00ff */
[----:B--2---:R-:W-:Y:S02]  /*14a30*/  IMAD.MOV.U32 R42, RZ, RZ, R40 ;  /* 0x000000ffff2a7224 */ /* 0x004fe400078e0028 */
[----:B-----5:R-:W-:Y:S01]  /*14a40*/  IMAD.IADD R16, R43, 0x1, -R16 ;  /* 0x000000012b107824 */ /* 0x020fe200078e0a10 */
[----:B------:R-:W-:-:S04]  /*14a50*/  IADD3 R43, PT, PT, R41, R18, RZ ;  /* 0x00000012292b7210 */ /* 0x000fc80007ffe0ff */
[----:B------:R-:W-:Y:S01]  /*14a60*/  SHF.R.S32.HI R22, RZ, 0x1f, R16 ;  /* 0x0000001fff167819 */ /* 0x000fe20000011410 */
[----:B----4-:R-:W-:-:S04]  /*14a70*/  IMAD.WIDE.U32 R42, R16, UR8, R42 ;  /* 0x00000008102a7c25 */ /* 0x010fc8000f8e002a */
[----:B------:R-:W-:Y:S01]  /*14a80*/  IMAD R41, R22, UR8, RZ ;  /* 0x0000000816297c24 */ /* 0x000fe2000f8e02ff */
[----:B------:R-:W-:-:S03]  /*14a90*/  LEA R196, P1, R42, R196, 0x1 ;  /* 0x000000c42ac47211 */ /* 0x000fc600078208ff */
[----:B------:R-:W-:-:S05]  /*14aa0*/  IMAD R41, R16, UR9, R41 ;  /* 0x0000000910297c24 */ /* 0x000fca000f8e0229 */
[----:B------:R-:W-:-:S04]  /*14ab0*/  IADD3 R41, PT, PT, R43, R41, RZ ;  /* 0x000000292b297210 */ /* 0x000fc80007ffe0ff */
[----:B------:R-:W-:-:S07]  /*14ac0*/  LEA.HI.X R197, R42, R197, R41, 0x1, P1 ;  /* 0x000000c52ac57211 */ /* 0x000fce00008f0c29 */
.L_x_3015:
[----:B------:R-:W2:Y:S01]  /*14ad0*/  LDCU UR9, c[0x0][0x440] ;  /* 0x00008800ff0977ac */ /* 0x000ea20008000800 */
[----:B------:R-:W3:Y:S01]  /*14ae0*/  LDCU UR8, c[0x0][0x3bc] ;  /* 0x00007780ff0877ac */ /* 0x000ee20008000800 */
[----:B------:R-:W-:Y:S01]  /*14af0*/  USHF.L.U32 UR11, UR10, 0x5, URZ ;  /* 0x000000050a0b7899 */ /* 0x000fe200080006ff */
[----:B--2---:R-:W-:Y:S02]  /*14b00*/  ISETP.GE.AND P5, PT, R14, UR9, PT ;  /* 0x000000090e007c0c */ /* 0x004fe4000bfa6270 */
[----:B------:R-:W-:Y:S02]  /*14b10*/  ISETP.GE.AND P4, PT, R10, UR9, PT ;  /* 0x000000090a007c0c */ /* 0x000fe4000bf86270 */
[----:B------:R-:W-:Y:S01]  /*14b20*/  ISETP.GE.AND P3, PT, R9, UR9, PT ;  /* 0x0000000909007c0c */ /* 0x000fe2000bf66270 */
[----:B---3--:R-:W-:Y:S01]  /*14b30*/  USHF.L.U64.HI UR8, UR10, 0x5, UR8 ;  /* 0x000000050a087899 */ /* 0x008fe20008010208 */
        /* <DEDUP_REMOVED lines=67> */
.L_x_3013:
[----:B------:R-:W3:Y:S01]  /*14f70*/  S2R R185, SR_TID.X ;  /* 0x0000000000b97919 */ /* 0x000ee20000002100 */
[----:B------:R-:W-:Y:S01]  /*14f80*/  VIADD R154, R134, 0xffffffff ;  /* 0xffffffff869a7836 */ /* 0x000fe20000000000 */
[----:B------:R-:W4:Y:S01]  /*14f90*/  LDCU UR8, c[0x0][0x45c] ;  /* 0x00008b80ff0877ac */ /* 0x000f220008000800 */
        /* <DEDUP_REMOVED lines=12> */
[CC--:B------:R-:W-:Y:S01]  /*15060*/  ISETP.GE.AND P1, PT, R46.reuse, R207.reuse, PT ;  /* 0x000000cf2e00720c */ /* 0x0c0fe20003f26270 */
[----:B--2---:R-:W-:Y:S01]  /*15070*/  VIADD R43, R47, 0x10 ;  /* 0x000000102f2b7836 */ /* 0x004fe20000000000 */
[----:B------:R-:W-:Y:S01]  /*15080*/  FSEL R13, R13, -INF , P4 ;  /* 0xff8000000d0d7808 */ /* 0x000fe20002000000 */
[C---:B------:R-:W-:Y:S01]  /*15090*/  VIADD R41, R47.reuse, 0x11 ;  /* 0x000000112f297836 */ /* 0x040fe20000000000 */
[----:B------:R-:W-:Y:S01]  /*150a0*/  ISETP.GE.AND P4, PT, R46, R206, PT ;  /* 0x000000ce2e00720c */ /* 0x000fe20003f86270 */
[C---:B------:R-:W-:Y:S01]  /*150b0*/  VIADD R14, R47.reuse, 0x18 ;  /* 0x000000182f0e7836 */ /* 0x040fe20000000000 */
[----:B------:R-:W-:Y:S01]  /*150c0*/  FSEL R38, R48, -INF , P1 ;  /* 0xff80000030267808 */ /* 0x000fe20000800000 */
[----:B------:R-:W-:Y:S01]  /*150d0*/  VIADD R15, R47, 0x19 ;  /* 0x000000192f0f7836 */ /* 0x000fe20000000000 */
        /* <DEDUP_REMOVED lines=11> */
[----:B-1----:R-:W-:Y:S01]  /*15190*/  FSEL R18, R3, -INF , P4 ;  /* 0xff80000003127808 */ /* 0x002fe20002000000 */
[----:B------:R-:W-:Y:S01]  /*151a0*/  VIADD R3, R47, 0x29 ;  /* 0x000000292f037836 */ /* 0x000fe20000000000 */
[----:B------:R-:W-:Y:S02]  /*151b0*/  ISETP.GE.AND P4, PT, R41, R206, PT ;  /* 0x000000ce2900720c */ /* 0x000fe40003f86270 */
[----:B------:R-:W-:Y:S01]  /*151c0*/  FSEL R16, R33, -INF , P1 ;  /* 0xff80000021107808 */ /* 0x000fe20000800000 */
[----:B------:R-:W-:Y:S01]  /*151d0*/  VIADD R33, R47, 0x30 ;  /* 0x000000302f217836 */ /* 0x000fe20000000000 */
[-C--:B------:R-:W-:Y:S02]  /*151e0*/  ISETP.GE.AND P1, PT, R14, R207.reuse, PT ;  /* 0x000000cf0e00720c */ /* 0x080fe40003f26270 */
[----:B------:R-:W-:Y:S02]  /*151f0*/  FSEL R16, R16, -INF , !P4 ;  /* 0xff80000010107808 */ /* 0x000fe40006000000 */
[----:B------:R-:W-:-:S02]  /*15200*/  ISETP.GE.AND P4, PT, R15, R207, PT ;  /* 0x000000cf0f00720c */ /* 0x000fc40003f86270 */
[----:B------:R-:W-:Y:S02]  /*15210*/  FSEL R12, R12, -INF , P1 ;  /* 0xff8000000c0c7808 */ /* 0x000fe40000800000 */
[----:B------:R-:W-:Y:S02]  /*15220*/  ISETP.GE.AND P1, PT, R15, R206, PT ;  /* 0x000000ce0f00720c */ /* 0x000fe40003f26270 */
[----:B------:R-:W-:Y:S02]  /*15230*/  FSEL R20, R20, -INF , P4 ;  /* 0xff80000014147808 */ /* 0x000fe40002000000 */
[----:B------:R-:W-:Y:S01]  /*15240*/  FSEL R42, R13, -INF , !P6 ;  /* 0xff8000000d2a7808 */ /* 0x000fe20007000000 */
[----:B------:R-:W-:Y:S01]  /*15250*/  VIADD R13, R47, 0x28 ;  /* 0x000000282f0d7836 */ /* 0x000fe20000000000 */
[----:B------:R-:W-:Y:S02]  /*15260*/  ISETP.GE.AND P4, PT, R10, R207, PT ;  /* 0x000000cf0a00720c */ /* 0x000fe40003f86270 */
[----:B------:R-:W-:-:S02]  /*15270*/  FSEL R20, R20, -INF , !P1 ;  /* 0xff80000014147808 */ /* 0x000fc40004800000 */
[-C--:B------:R-:W-:Y:S02]  /*15280*/  ISETP.GE.AND P6, PT, R45, R206.reuse, PT ;  /* 0x000000ce2d00720c */ /* 0x080fe40003fc6270 */
[----:B------:R-:W-:Y:S02]  /*15290*/  ISETP.GE.AND P1, PT, R9, R207, PT ;  /* 0x000000cf0900720c */ /* 0x000fe40003f26270 */
[----:B------:R-:W-:Y:S01]  /*152a0*/  FSEL R226, R5, -INF , P4 ;  /* 0xff80000005e27808 */ /* 0x000fe20002000000 */
[----:B------:R-:W-:Y:S01]  /*152b0*/  VIADD R5, R47, 0x31 ;  /* 0x000000312f057836 */ /* 0x000fe20000000000 */
[----:B------:R-:W-:Y:S02]  /*152c0*/  FSEL R40, R40, -INF , !P6 ;  /* 0xff80000028287808 */ /* 0x000fe40007000000 */
[----:B------:R-:W-:Y:S02]  /*152d0*/  ISETP.GE.AND P4, PT, R9, R206, PT ;  /* 0x000000ce0900720c */ /* 0x000fe40003f86270 */
[----:B------:R-:W-:-:S02]  /*152e0*/  FSEL R21, R21, -INF , P1 ;  /* 0xff80000015157808 */ /* 0x000fc40000800000 */
[-C--:B------:R-:W-:Y:S02]  /*152f0*/  ISETP.GE.AND P6, PT, R43, R206.reuse, PT ;  /* 0x000000ce2b00720c */ /* 0x080fe40003fc6270 */
[-C--:B------:R-:W-:Y:S02]  /*15300*/  ISETP.GE.AND P1, PT, R13, R207.reuse, PT ;  /* 0x000000cf0d00720c */ /* 0x080fe40003f26270 */
[----:B------:R-:W-:Y:S01]  /*15310*/  FSEL R224, R21, -INF , !P4 ;  /* 0xff80000015e07808 */ /* 0x000fe20006000000 */
[----:B------:R-:W-:Y:S01]  /*15320*/  VIADD R21, R47, 0x38 ;  /* 0x000000382f157836 */ /* 0x000fe20000000000 */
[----:B------:R-:W-:Y:S02]  /*15330*/  FSEL R18, R18, -INF , !P6 ;  /* 0xff80000012127808 */ /* 0x000fe40007000000 */
[----:B------:R-:W-:Y:S02]  /*15340*/  ISETP.GE.AND P4, PT, R3, R207, PT ;  /* 0x000000cf0300720c */ /* 0x000fe40003f86270 */
        /* <DEDUP_REMOVED lines=9> */
[----:B------:R-:W-:Y:S02]  /*153e0*/  ISETP.GE.AND P4, PT, R33, R207, PT ;  /* 0x000000cf2100720c */ /* 0x000fe40003f86270 */
[----:B------:R-:W-:Y:S02]  /*153f0*/  ISETP.GE.AND P6, PT, R13, R206, PT ;  /* 0x000000ce0d00720c */ /* 0x000fe40003fc6270 */
[----:B------:R-:W-:Y:S02]  /*15400*/  FSEL R26, R26, -INF , P1 ;  /* 0xff8000001a1a7808 */ /* 0x000fe40000800000 */
[----:B------:R-:W-:-:S02]  /*15410*/  FSEL R34, R34, -INF , P4 ;  /* 0xff80000022227808 */ /* 0x000fc40002000000 */
[----:B------:R-:W-:Y:S02]  /*15420*/  ISETP.GE.AND P1, PT, R21, R207, PT ;  /* 0x000000cf1500720c */ /* 0x000fe40003f26270 */
[----:B------:R-:W-:Y:S01]  /*15430*/  FSEL R214, R23, -INF , !P6 ;  /* 0xff80000017d67808 */ /* 0x000fe20007000000 */
[----:B------:R-:W-:Y:S01]  /*15440*/  VIADD R23, R47, 0x39 ;  /* 0x000000392f177836 */ /* 0x000fe20000000000 */
[-C--:B------:R-:W-:Y:S02]  /*15450*/  ISETP.GE.AND P4, PT, R5, R206.reuse, PT ;  /* 0x000000ce0500720c */ /* 0x080fe40003f86270 */
[----:B------:R-:W-:Y:S02]  /*15460*/  ISETP.GE.AND P3, PT, R47, R205, PT ;  /* 0x000000cd2f00720c */ /* 0x000fe40003f66270 */
[----:B------:R-:W-:Y:S02]  /*15470*/  ISETP.GE.AND P6, PT, R33, R206, PT ;  /* 0x000000ce2100720c */ /* 0x000fe40003fc6270 */
[----:B------:R-:W-:-:S02]  /*15480*/  FSEL R37, R37, -INF , P1 ;  /* 0xff80000025257808 */ /* 0x000fc40000800000 */
[----:B------:R-:W-:Y:S02]  /*15490*/  FSEL R208, R26, -INF , !P4 ;  /* 0xff8000001ad07808 */ /* 0x000fe40006000000 */
[----:B------:R-:W-:Y:S02]  /*154a0*/  ISETP.GE.AND P1, PT, R46, R205, PT ;  /* 0x000000cd2e00720c */ /* 0x000fe40003f26270 */
[----:B------:R-:W-:Y:S02]  /*154b0*/  FSEL R210, R34, -INF , !P6 ;  /* 0xff80000022d27808 */ /* 0x000fe40007000000 */
[----:B------:R-:W-:Y:S02]  /*154c0*/  ISETP.GE.AND P4, PT, R21, R206, PT ;  /* 0x000000ce1500720c */ /* 0x000fe40003f86270 */
[----:B------:R-:W-:Y:S02]  /*154d0*/  FSEL R8, R8, -INF , P3 ;  /* 0xff80000008087808 */ /* 0x000fe40001800000 */
[----:B------:R-:W-:-:S02]  /*154e0*/  ISETP.GE.AND P6, PT, R23, R207, PT ;  /* 0x000000cf1700720c */ /* 0x000fc40003fc6270 */
[-C--:B------:R-:W-:Y:S02]  /*154f0*/  ISETP.GE.AND P3, PT, R45, R205.reuse, PT ;  /* 0x000000cd2d00720c */ /* 0x080fe40003f66270 */
[----:B------:R-:W-:Y:S02]  /*15500*/  ISETP.GE.AND P5, PT, R47, R204, PT ;  /* 0x000000cc2f00720c */ /* 0x000fe40003fa6270 */
[----:B------:R-:W-:Y:S02]  /*15510*/  FSEL R34, R50, -INF , P1 ;  /* 0xff80000032227808 */ /* 0x000fe40000800000 */
[----:B------:R-:W-:Y:S02]  /*15520*/  FSEL R194, R37, -INF , !P4 ;  /* 0xff80000025c27808 */ /* 0x000fe40006000000 */
[----:B------:R-:W-:Y:S02]  /*15530*/  ISETP.GE.AND P1, PT, R44, R205, PT ;  /* 0x000000cd2c00720c */ /* 0x000fe40003f26270 */
[----:B------:R-:W-:-:S02]  /*15540*/  FSEL R39, R39, -INF , P6 ;  /* 0xff80000027277808 */ /* 0x000fc40003000000 */
[----:B------:R-:W-:Y:S02]  /*15550*/  ISETP.GE.AND P4, PT, R23, R206, PT ;  /* 0x000000ce1700720c */ /* 0x000fe40003f86270 */
[----:B------:R-:W-:Y:S02]  /*15560*/  FSEL R26, R29, -INF , P3 ;  /* 0xff8000001d1a7808 */ /* 0x000fe40001800000 */
[----:B------:R-:W-:Y:S02]  /*15570*/  ISETP.GE.AND P3, PT, R43, R205, PT ;  /* 0x000000cd2b00720c */ /* 0x000fe40003f66270 */
[----:B------:R-:W-:Y:S02]  /*15580*/  FSEL R32, R8, -INF , !P5 ;  /* 0xff80000008207808 */ /* 0x000fe40006800000 */
[-C--:B------:R-:W-:Y:S02]  /*15590*/  ISETP.GE.AND P6, PT, R46, R204.reuse, PT ;  /* 0x000000cc2e00720c */ /* 0x080fe40003fc6270 */
[----:B------:R-:W-:-:S02]  /*155a0*/  ISETP.GE.AND P5, PT, R45, R204, PT ;  /* 0x000000cc2d00720c */ /* 0x000fc40003fa6270 */
[----:B------:R-:W-:Y:S02]  /*155b0*/  FSEL R24, R30, -INF , P1 ;  /* 0xff8000001e187808 */ /* 0x000fe40000800000 */
[----:B------:R-:W-:Y:S02]  /*155c0*/  FSEL R192, R39, -INF , !P4 ;  /* 0xff80000027c07808 */ /* 0x000fe40006000000 */
[-C--:B------:R-:W-:Y:S02]  /*155d0*/  ISETP.GE.AND P1, PT, R41, R205.reuse, PT ;  /* 0x000000cd2900720c */ /* 0x080fe40003f26270 */
[----:B------:R-:W-:Y:S02]  /*155e0*/  ISETP.GE.AND P4, PT, R44, R204, PT ;  /* 0x000000cc2c00720c */ /* 0x000fe40003f86270 */
[----:B------:R-:W-:Y:S02]  /*155f0*/  FSEL R31, R31, -INF , P3 ;  /* 0xff8000001f1f7808 */ /* 0x000fe40001800000 */
[----:B------:R-:W-:-:S02]  /*15600*/  ISETP.GE.AND P3, PT, R14, R205, PT ;  /* 0x000000cd0e00720c */ /* 0x000fc40003f66270 */
[----:B------:R-:W-:Y:S02]  /*15610*/  FSEL R34, R34, -INF , !P6 ;  /* 0xff80000022227808 */ /* 0x000fe40007000000 */
[----:B------:R-:W-:Y:S02]  /*15620*/  FSEL R26, R26, -INF , !P5 ;  /* 0xff8000001a1a7808 */ /* 0x000fe40006800000 */
[-C--:B------:R-:W-:Y:S02]  /*15630*/  ISETP.GE.AND P6, PT, R43, R204.reuse, PT ;  /* 0x000000cc2b00720c */ /* 0x080fe40003fc6270 */
[----:B------:R-:W-:Y:S02]  /*15640*/  ISETP.GE.AND P5, PT, R41, R204, PT ;  /* 0x000000cc2900720c */ /* 0x000fe40003fa6270 */
[----:B------:R-:W-:Y:S02]  /*15650*/  FSEL R12, R36, -INF , P1 ;  /* 0xff800000240c7808 */ /* 0x000fe40000800000 */
[----:B------:R-:W-:-:S02]  /*15660*/  FSEL R24, R24, -INF , !P4 ;  /* 0xff80000018187808 */ /* 0x000fc40006000000 */
[----:B------:R-:W-:Y:S02]  /*15670*/  ISETP.GE.AND P1, PT, R15, R205, PT ;  /* 0x000000cd0f00720c */ /* 0x000fe40003f26270 */
[-C--:B------:R-:W-:Y:S02]  /*15680*/  ISETP.GE.AND P4, PT, R14, R204.reuse, PT ;  /* 0x000000cc0e00720c */ /* 0x080fe40003f86270 */
[----:B------:R-:W-:Y:S02]  /*15690*/  FSEL R17, R17, -INF , P3 ;  /* 0xff80000011117808 */ /* 0x000fe40001800000 */
[----:B------:R-:W-:Y:S02]  /*156a0*/  FSEL R14, R31, -INF , !P6 ;  /* 0xff8000001f0e7808 */ /* 0x000fe40007000000 */
[----:B------:R-:W-:Y:S02]  /*156b0*/  FSEL R12, R12, -INF , !P5 ;  /* 0xff8000000c0c7808 */ /* 0x000fe40006800000 */
[----:B------:R-:W-:-:S02]  /*156c0*/  ISETP.GE.AND P6, PT, R15, R204, PT ;  /* 0x000000cc0f00720c */ /* 0x000fc40003fc6270 */
[CC--:B------:R-:W-:Y:S02]  /*156d0*/  ISETP.GE.AND P5, PT, R10.reuse, R205.reuse, PT ;  /* 0x000000cd0a00720c */ /* 0x0c0fe40003fa6270 */
[-C--:B------:R-:W-:Y:S02]  /*156e0*/  ISETP.GE.AND P3, PT, R10, R204.reuse, PT ;  /* 0x000000cc0a00720c */ /* 0x080fe40003f66270 */
[----:B------:R-:W-:Y:S02]  /*156f0*/  FSEL R4, R4, -INF , P1 ;  /* 0xff80000004047808 */ /* 0x000fe40000800000 */
[----:B------:R-:W-:Y:S02]  /*15700*/  FSEL R10, R17, -INF , !P4 ;  /* 0xff800000110a7808 */ /* 0x000fe40006000000 */
[C---:B------:R-:W-:Y:S02]  /*15710*/  ISETP.GE.AND P1, PT, R9.reuse, R205, PT ;  /* 0x000000cd0900720c */ /* 0x040fe40003f26270 */
[----:B------:R-:W-:-:S02]  /*15720*/  ISETP.GE.AND P4, PT, R9, R204, PT ;  /* 0x000000cc0900720c */ /* 0x000fc40003f86270 */
[----:B------:R-:W-:Y:S02]  /*15730*/  FMNMX3.FTZ R9, R42, R38, R40, !PT ;  /* 0x000000262a097276 */ /* 0x000fe40007810028 */
[----:B------:R-:W-:Y:S02]  /*15740*/  FSEL R8, R4, -INF , !P6 ;  /* 0xff80000004087808 */ /* 0x000fe40007000000 */
[----:B------:R-:W-:Y:S02]  /*15750*/  ISETP.GE.AND P6, PT, R13, R205, PT ;  /* 0x000000cd0d00720c */ /* 0x000fe40003fc6270 */
[----:B------:R-:W-:Y:S02]  /*15760*/  FMNMX3.FTZ R9, R9, R28, R18, !PT ;  /* 0x0000001c09097276 */ /* 0x000fe40007810012 */
[----:B------:R-:W-:Y:S02]  /*15770*/  FSEL R19, R19, -INF , P5 ;  /* 0xff80000013137808 */ /* 0x000fe40002800000 */
[----:B------:R-:W-:-:S02]  /*15780*/  FSEL R11, R11, -INF , P1 ;  /* 0xff8000000b0b7808 */ /* 0x000fc40000800000 */
[----:B------:R-:W-:Y:S02]  /*15790*/  ISETP.GE.AND P5, PT, R13, R204, PT ;  /* 0x000000cc0d00720c */ /* 0x000fe40003fa6270 */
[----:B------:R-:W-:Y:S02]  /*157a0*/  ISETP.GE.AND P1, PT, R3, R205, PT ;  /* 0x000000cd0300720c */ /* 0x000fe40003f26270 */
[----:B------:R-:W-:Y:S02]  /*157b0*/  FSEL R6, R6, -INF , P6 ;  /* 0xff80000006067808 */ /* 0x000fe40003000000 */
[----:B------:R-:W-:Y:S02]  /*157c0*/  FMNMX3.FTZ R9, R9, R16, R22, !PT ;  /* 0x0000001009097276 */ /* 0x000fe40007810016 */
[----:B------:R-:W-:Y:S02]  /*157d0*/  FSEL R7, R7, -INF , P1 ;  /* 0xff80000007077808 */ /* 0x000fe40000800000 */
[----:B------:R-:W-:-:S02]  /*157e0*/  FSEL R220, R6, -INF , !P5 ;  /* 0xff80000006dc7808 */ /* 0x000fc40006800000 */
[----:B------:R-:W-:Y:S02]  /*157f0*/  FSEL R222, R19, -INF , !P3 ;  /* 0xff80000013de7808 */ /* 0x000fe40005800000 */
[C---:B------:R-:W-:Y:S02]  /*15800*/  ISETP.GE.AND P1, PT, R5.reuse, R205, PT ;  /* 0x000000cd0500720c */ /* 0x040fe40003f26270 */
[-C--:B------:R-:W-:Y:S02]  /*15810*/  ISETP.GE.AND P5, PT, R5, R204.reuse, PT ;  /* 0x000000cc0500720c */ /* 0x080fe40003fa6270 */
[----:B------:R-:W-:Y:S02]  /*15820*/  ISETP.GE.AND P3, PT, R3, R204, PT ;  /* 0x000000cc0300720c */ /* 0x000fe40003f66270 */
[----:B------:R-:W-:Y:S02]  /*15830*/  FMNMX3.FTZ R5, R9, R20, R226, !PT ;  /* 0x0000001409057276 */ /* 0x000fe400078100e2 */
[----:B------:R-:W-:-:S02]  /*15840*/  FMNMX3.FTZ R3, R32, R34, R26, !PT ;  /* 0x0000002220037276 */ /* 0x000fc4000781001a */
[----:B------:R-:W-:Y:S02]  /*15850*/  FMNMX3.FTZ R5, R5, R224, R214, !PT ;  /* 0x000000e005057276 */ /* 0x000fe400078100d6 */
[----:B------:R-:W-:Y:S02]  /*15860*/  FMNMX3.FTZ R3, R3, R24, R14, !PT ;  /* 0x0000001803037276 */ /* 0x000fe4000781000e */
[----:B------:R-:W-:Y:S02]  /*15870*/  FSEL R218, R7, -INF , !P3 ;  /* 0xff80000007da7808 */ /* 0x000fe40005800000 */
[----:B------:R-:W-:Y:S02]  /*15880*/  FSEL R216, R11, -INF , !P4 ;  /* 0xff8000000bd87808 */ /* 0x000fe40006000000 */
[----:B------:R-:W-:Y:S02]  /*15890*/  FMNMX3.FTZ R7, R5, R212, R210, !PT ;  /* 0x000000d405077276 */ /* 0x000fe400078100d2 */
[----:B------:R-:W-:-:S02]  /*158a0*/  ISETP.GE.AND P4, PT, R33, R205, PT ;  /* 0x000000cd2100720c */ /* 0x000fc40003f86270 */
[----:B------:R-:W-:Y:S02]  /*158b0*/  FMNMX3.FTZ R5, R3, R12, R10, !PT ;  /* 0x0000000c03057276 */ /* 0x000fe4000781000a */
[----:B------:R-:W-:Y:S02]  /*158c0*/  ISETP.GE.AND P6, PT, R33, R204, PT ;  /* 0x000000cc2100720c */ /* 0x000fe40003fc6270 */
[----:B------:R-:W-:Y:S02]  /*158d0*/  ISETP.GE.AND P3, PT, R21, R205, PT ;  /* 0x000000cd1500720c */ /* 0x000fe40003f66270 */
[----:B------:R-:W-:Y:S02]  /*158e0*/  FSEL R25, R25, -INF , P4 ;  /* 0xff80000019197808 */ /* 0x000fe40002000000 */
[----:B------:R-:W-:Y:S02]  /*158f0*/  FMNMX3.FTZ R5, R5, R8, R222, !PT ;  /* 0x0000000805057276 */ /* 0x000fe400078100de */
[----:B------:R-:W-:-:S02]  /*15900*/  FSEL R27, R27, -INF , P1 ;  /* 0xff8000001b1b7808 */ /* 0x000fc40000800000 */
        /* <DEDUP_REMOVED lines=14> */
[----:B------:R-:W1:Y:S03]  /*159f0*/  SHFL.BFLY PT, R2, R3, 0x2, 0x1f ;  /* 0x0c401f0003027f89 */ /* 0x000e6600000e0000 */
[----:B------:R-:W-:Y:S02]  /*15a00*/  FMNMX.FTZ R9, R176, R5, !PT ;  /* 0x00000005b0097209 */ /* 0x000fe40007810000 */
[----:B------:R-:W-:-:S03]  /*15a10*/  LOP3.LUT R5, R184, 0x8, RZ, 0xc0, !PT ;  /* 0x00000008b8057812 */ /* 0x000fc600078ec0ff */
        /* <DEDUP_REMOVED lines=9> */
[----:B------:R-:W-:Y:S01]  /*15ab0*/  VIADD R174, R186, 0xc040 ;  /* 0x0000c040baae7836 */ /* 0x000fe20000000000 */
[----:B------:R-:W-:Y:S04]  /*15ac0*/  LDSM.16.MT88.4 R124, [R186+0xc000] ;  /* 0x00c00000ba7c783b */ /* 0x000fe80000004200 */
[----:B------:R-:W3:Y:S04]  /*15ad0*/  LDSM.16.MT88.4 R116, [R171+0xc000] ;  /* 0x00c00000ab74783b */ /* 0x000ee80000004200 */
[----:B------:R-:W5:Y:S01]  /*15ae0*/  LDSM.16.MT88.4 R48, [R171+0xe000] ;  /* 0x00e00000ab30783b */ /* 0x000f620000004200 */
[----:B-1----:R-:W-:-:S03]  /*15af0*/  FMNMX.FTZ R132, R7, R132, !PT ;  /* 0x0000008407847209 */ /* 0x002fc60007810000 */
[----:B------:R-:W1:Y:S01]  /*15b00*/  LDSM.16.MT88.4 R80, [R171+0x10000] ;  /* 0x01000000ab50783b */ /* 0x000e620000004200 */
[C---:B------:R-:W-:Y:S01]  /*15b10*/  FSETP.NEU.FTZ.AND P1, PT, R132.reuse, -INF , PT ;  /* 0xff8000008400780b */ /* 0x040fe20003f3d000 */
[----:B----4-:R-:W-:Y:S02]  /*15b20*/  FMUL.FTZ R175, R132, UR8 ;  /* 0x0000000884af7c20 */ /* 0x010fe40008410000 */
[----:B------:R-:W-:Y:S01]  /*15b30*/  LDSM.16.MT88.4 R72, [R186+0x10000] ;  /* 0x01000000ba48783b */ /* 0x000fe20000004200 */
[----:B--2---:R-:W-:Y:S01]  /*15b40*/  FMNMX.FTZ R3, R4, R3, !PT ;  /* 0x0000000304037209 */ /* 0x004fe20007810000 */
[----:B------:R-:W-:Y:S01]  /*15b50*/  VIADD R4, R186, 0xc000 ;  /* 0x0000c000ba047836 */ /* 0x000fe20000000000 */
[----:B------:R-:W-:Y:S01]  /*15b60*/  FSEL R175, R175, RZ, P1 ;  /* 0x000000ffafaf7208 */ /* 0x000fe20000800000 */
[----:B------:R-:W-:Y:S01]  /*15b70*/  LDSM.16.MT88.4 R144, [R171+0xe800] ;  /* 0x00e80000ab90783b */ /* 0x000fe20000004200 */
[----:B------:R-:W-:Y:S01]  /*15b80*/  FSETP.NEU.FTZ.AND P1, PT, R3, -INF , PT ;  /* 0xff8000000300780b */ /* 0x000fe20003f3d000 */
[----:B------:R-:W-:-:S02]  /*15b90*/  @P2 VIADD R174, R4, 0xffffffc0 ;  /* 0xffffffc004ae2836 */ /* 0x000fc40000000000 */
[----:B------:R-:W-:Y:S01]  /*15ba0*/  FMUL.FTZ R169, R3, UR8 ;  /* 0x0000000803a97c20 */ /* 0x000fe20008410000 */
[--C-:B------:R-:W-:Y:S01]  /*15bb0*/  FFMA.FTZ R172, R42, UR8, -R175.reuse ;  /* 0x000000082aac7c23 */ /* 0x100fe200080108af */
[--C-:B------:R-:W-:Y:S01]  /*15bc0*/  FFMA.FTZ R166, R40, UR8, -R175.reuse ;  /* 0x0000000828a67c23 */ /* 0x100fe200080108af */
[----:B------:R-:W-:Y:S01]  /*15bd0*/  IMAD.IADD R167, R173, 0x1, R174 ;  /* 0x00000001ada77824 */ /* 0x000fe200078e02ae */
[----:B------:R-:W2:Y:S01]  /*15be0*/  LDSM.16.MT88.4 R108, [R174] ;  /* 0x00000000ae6c783b */ /* 0x000ea20000004200 */
[----:B------:R-:W-:Y:S01]  /*15bf0*/  FSEL R169, R169, RZ, P1 ;  /* 0x000000ffa9a97208 */ /* 0x000fe20000800000 */
[--C-:B------:R-:W-:Y:S01]  /*15c00*/  FFMA.FTZ R165, R38, UR8, -R175.reuse ;  /* 0x0000000826a57c23 */ /* 0x100fe200080108af */
[----:B------:R-:W-:Y:S01]  /*15c10*/  FFMA.FTZ R161, R28, UR8, -R175 ;  /* 0x000000081ca17c23 */ /* 0x000fe200080108af */
[----:B------:R-:W4:Y:S01]  /*15c20*/  LDSM.16.MT88.4 R100, [R167] ;  /* 0x00000000a764783b */ /* 0x000f220000004200 */
[----:B------:R-:W-:Y:S01]  /*15c30*/  MUFU.EX2 R172, R172 ;  /* 0x000000ac00ac7308 */ /* 0x000fe20000000800 */
[--C-:B------:R-:W-:Y:S01]  /*15c40*/  FFMA.FTZ R170, R32, UR8, -R169.reuse ;  /* 0x0000000820aa7c23 */ /* 0x100fe200080108a9 */
[--C-:B------:R-:W-:Y:S01]  /*15c50*/  FFMA.FTZ R163, R34, UR8, -R169.reuse ;  /* 0x0000000822a37c23 */ /* 0x100fe200080108a9 */
[----:B------:R-:W4:Y:S01]  /*15c60*/  LDSM.16.MT88.4 R40, [R186+0xe000] ;  /* 0x00e00000ba28783b */ /* 0x000f220000004200 */
[--C-:B------:R-:W-:Y:S01]  /*15c70*/  FFMA.FTZ R164, R26, UR8, -R169.reuse ;  /* 0x000000081aa47c23 */ /* 0x100fe200080108a9 */
[----:B------:R-:W-:Y:S01]  /*15c80*/  FFMA.FTZ R159, R24, UR8, -R169 ;  /* 0x00000008189f7c23 */ /* 0x000fe200080108a9 */
[----:B------:R-:W3:Y:S01]  /*15c90*/  MUFU.EX2 R165, R165 ;  /* 0x000000a500a57308 */ /* 0x000ee20000000800 */
[----:B------:R-:W4:Y:S01]  /*15ca0*/  LDSM.16.MT88.4 R56, [R174+0x2000] ;  /* 0x00200000ae38783b */ /* 0x000f220000004200 */
[--C-:B------:R-:W-:Y:S01]  /*15cb0*/  FFMA.FTZ R162, R18, UR8, -R175.reuse ;  /* 0x0000000812a27c23 */ /* 0x100fe200080108af */
[--C-:B------:R-:W-:Y:S01]  /*15cc0*/  FFMA.FTZ R157, R16, UR8, -R175.reuse ;  /* 0x00000008109d7c23 */ /* 0x100fe200080108af */
[----:B------:R-:W-:Y:S01]  /*15cd0*/  MUFU.EX2 R166, R166 ;  /* 0x000000a600a67308 */ /* 0x000fe20000000800 */
[----:B------:R-:W4:Y:S01]  /*15ce0*/  LDSM.16.MT88.4 R64, [R167+0x2000] ;  /* 0x00200000a740783b */ /* 0x000f220000004200 */
[--C-:B------:R-:W-:Y:S01]  /*15cf0*/  FFMA.FTZ R158, R22, UR8, -R175.reuse ;  /* 0x00000008169e7c23 */ /* 0x100fe200080108af */
[----:B------:R-:W-:Y:S01]  /*15d00*/  FFMA.FTZ R153, R20, UR8, -R175 ;  /* 0x0000000814997c23 */ /* 0x000fe200080108af */
[----:B------:R-:W5:Y:S01]  /*15d10*/  MUFU.EX2 R161, R161 ;  /* 0x000000a100a17308 */ /* 0x000f620000000800 */
[----:B------:R-:W4:Y:S01]  /*15d20*/  LDSM.16.MT88.4 R88, [R174+0x4000] ;  /* 0x00400000ae58783b */ /* 0x000f220000004200 */
[--C-:B------:R-:W-:Y:S01]  /*15d30*/  FFMA.FTZ R160, R14, UR8, -R169.reuse ;  /* 0x000000080ea07c23 */ /* 0x100fe200080108a9 */
[--C-:B------:R-:W-:Y:S01]  /*15d40*/  FFMA.FTZ R155, R12, UR8, -R169.reuse ;  /* 0x000000080c9b7c23 */ /* 0x100fe200080108a9 */
[----:B------:R-:W-:Y:S01]  /*15d50*/  MUFU.EX2 R170, R170 ;  /* 0x000000aa00aa7308 */ /* 0x000fe20000000800 */
[----:B------:R-:W4:Y:S01]  /*15d60*/  LDSM.16.MT88.4 R4, [R167+0x4000] ;  /* 0x00400000a704783b */ /* 0x000f220000004200 */
[----:B---3--:R-:W-:Y:S01]  /*15d70*/  F2FP.BF16.F32.PACK_AB R96, R165, R172 ;  /* 0x000000aca560723e */ /* 0x008fe200000010ff */
[--C-:B------:R-:W-:Y:S01]  /*15d80*/  FFMA.FTZ R156, R10, UR8, -R169.reuse ;  /* 0x000000080a9c7c23 */ /* 0x100fe200080108a9 */
[----:B------:R-:W3:Y:S01]  /*15d90*/  MUFU.EX2 R163, R163 ;  /* 0x000000a300a37308 */ /* 0x000ee20000000800 */
[----:B------:R-:W4:Y:S01]  /*15da0*/  LDSM.16.MT88.4 R16, [R171+0xc800] ;  /* 0x00c80000ab10783b */ /* 0x000f220000004200 */
[----:B------:R-:W-:Y:S01]  /*15db0*/  FFMA.FTZ R151, R8, UR8, -R169 ;  /* 0x0000000808977c23 */ /* 0x000fe200080108a9 */
[--C-:B------:R-:W-:Y:S01]  /*15dc0*/  FFMA.FTZ R177, R226, UR8, -R175.reuse ;  /* 0x00000008e2b17c23 */ /* 0x100fe200080108af */
[----:B------:R-:W-:Y:S01]  /*15dd0*/  MUFU.EX2 R164, R164 ;  /* 0x000000a400a47308 */ /* 0x000fe20000000800 */
[----:B------:R-:W4:Y:S01]  /*15de0*/  LDSM.16.MT88.4 R12, [R174+0x800] ;  /* 0x00080000ae0c783b */ /* 0x000f220000004200 */
[----:B-----5:R-:W-:Y:S01]  /*15df0*/  F2FP.BF16.F32.PACK_AB R98, R161, R166 ;  /* 0x000000a6a162723e */ /* 0x020fe200000010ff */
[----:B------:R-:W-:Y:S01]  /*15e00*/  FFMA.FTZ R179, R212, UR8, -R175 ;  /* 0x00000008d4b37c23 */ /* 0x000fe200080108af */
[----:B------:R-:W5:Y:S01]  /*15e10*/  MUFU.EX2 R159, R159 ;  /* 0x0000009f009f7308 */ /* 0x000f620000000800 */
[----:B------:R-:W4:Y:S01]  /*15e20*/  LDSM.16.MT88.4 R8, [R186+0x10800] ;  /* 0x01080000ba08783b */ /* 0x000f220000004200 */
[--C-:B------:R-:W-:Y:S01]  /*15e30*/  FFMA.FTZ R187, R216, UR8, -R169.reuse ;  /* 0x00000008d8bb7c23 */ /* 0x100fe200080108a9 */
[--C-:B------:R-:W-:Y:S01]  /*15e40*/  FFMA.FTZ R183, R220, UR8, -R169.reuse ;  /* 0x00000008dcb77c23 */ /* 0x100fe200080108a9 */
[----:B------:R-:W-:Y:S01]  /*15e50*/  MUFU.EX2 R162, R162 ;  /* 0x000000a200a27308 */ /* 0x000fe20000000800 */
[----:B------:R-:W-:Y:S01]  /*15e60*/  LDSM.16.MT88.4 R140, [R171+0x10800] ;  /* 0x01080000ab8c783b */ /* 0x000fe20000004200 */
[----:B---3--:R-:W-:Y:S01]  /*15e70*/  F2FP.BF16.F32.PACK_AB R97, R163, R170 ;  /* 0x000000aaa361723e */ /* 0x008fe200000010ff */
[----:B------:R-:W-:Y:S01]  /*15e80*/  FFMA.FTZ R218, R218, UR8, -R169 ;  /* 0x00000008dada7c23 */ /* 0x000fe200080108a9 */
[----:B------:R-:W3:Y:S01]  /*15e90*/  MUFU.EX2 R157, R157 ;  /* 0x0000009d009d7308 */ /* 0x000ee20000000800 */
[----:B------:R-:W-:Y:S01]  /*15ea0*/  LDSM.16.MT88.4 R136, [R186+0xc800] ;  /* 0x00c80000ba88783b */ /* 0x000fe20000004200 */
[----:B------:R-:W-:Y:S01]  /*15eb0*/  FFMA.FTZ R224, R224, UR8, -R175 ;  /* 0x00000008e0e07c23 */ /* 0x000fe200080108af */
[----:B------:R-:W-:Y:S01]  /*15ec0*/  FFMA.FTZ R222, R222, UR8, -R169 ;  /* 0x00000008dede7c23 */ /* 0x000fe200080108a9 */
[----:B------:R-:W-:Y:S01]  /*15ed0*/  MUFU.EX2 R158, R158 ;  /* 0x0000009e009e7308 */ /* 0x000fe20000000800 */
[----:B------:R-:W-:Y:S01]  /*15ee0*/  LDSM.16.MT88.4 R32, [R167+0x800] ;  /* 0x00080000a720783b */ /* 0x000fe20000004200 */
[----:B-----5:R-:W-:Y:S01]  /*15ef0*/  F2FP.BF16.F32.PACK_AB R99, R159, R164 ;  /* 0x000000a49f63723e */ /* 0x020fe200000010ff */
[----:B------:R-:W-:Y:S01]  /*15f00*/  FFMA.FTZ R215, R192, UR8, -R175 ;  /* 0x00000008c0d77c23 */ /* 0x000fe200080108af */
[----:B------:R-:W-:Y:S01]  /*15f10*/  MUFU.EX2 R153, R153 ;  /* 0x0000009900997308 */ /* 0x000fe20000000800 */
[----:B------:R-:W-:Y:S01]  /*15f20*/  LDSM.16.MT88.4 R28, [R186+0xe800] ;  /* 0x00e80000ba1c783b */ /* 0x000fe20000004200 */
[--C-:B------:R-:W-:Y:S01]  /*15f30*/  FFMA.FTZ R176, R176, UR8, -R169.reuse ;  /* 0x00000008b0b07c23 */ /* 0x100fe200080108a9 */
[----:B------:R-:W-:Y:S01]  /*15f40*/  FFMA.FTZ R188, R188, UR8, -R169 ;  /* 0x00000008bcbc7c23 */ /* 0x000fe200080108a9 */
[----:B------:R-:W-:Y:S01]  /*15f50*/  MUFU.EX2 R160, R160 ;  /* 0x000000a000a07308 */ /* 0x000fe20000000800 */
[C---:B------:R-:W-:Y:S01]  /*15f60*/  HMMA.16816.F32.BF16 R120, R96.reuse, R116, RZ ;  /* 0x000000746078723c */ /* 0x040fe200000418ff */
[----:B------:R-:W-:Y:S01]  /*15f70*/  LDSM.16.MT88.4 R24, [R174+0x2800] ;  /* 0x00280000ae18783b */ /* 0x000fe20000004200 */
[----:B------:R-:W-:Y:S01]  /*15f80*/  FADD.FTZ R165, R172, R165 ;  /* 0x000000a5aca57221 */ /* 0x000fe20000010000 */
[----:B------:R-:W5:Y:S01]  /*15f90*/  MUFU.EX2 R155, R155 ;  /* 0x0000009b009b7308 */ /* 0x000f620000000800 */
[----:B------:R-:W-:Y:S01]  /*15fa0*/  FADD.FTZ R163, R170, R163 ;  /* 0x000000a3aaa37221 */ /* 0x000fe20000010000 */
[----:B------:R-:W-:Y:S01]  /*15fb0*/  LDSM.16.MT88.4 R20, [R167+0x2800] ;  /* 0x00280000a714783b */ /* 0x000fe20000004200 */
[----:B------:R-:W-:Y:S01]  /*15fc0*/  FADD.FTZ R166, R166, R165 ;  /* 0x000000a5a6a67221 */ /* 0x000fe20000010000 */
[----:B------:R-:W-:Y:S01]  /*15fd0*/  MUFU.EX2 R156, R156 ;  /* 0x0000009c009c7308 */ /* 0x000fe20000000800 */
[----:B------:R-:W-:Y:S01]  /*15fe0*/  HMMA.16816.F32.BF16 R116, R96, R118, RZ ;  /* 0x000000766074723c */ /* 0x000fe200000418ff */
[----:B------:R-:W-:Y:S01]  /*15ff0*/  FADD.FTZ R164, R164, R163 ;  /* 0x000000a3a4a47221 */ /* 0x000fe20000010000 */
[----:B------:R-:W-:Y:S01]  /*16000*/  FADD.FTZ R161, R161, R166 ;  /* 0x000000a6a1a17221 */ /* 0x000fe20000010000 */
[----:B------:R-:W5:Y:S01]  /*16010*/  MUFU.EX2 R151, R151 ;  /* 0x0000009700977308 */ /* 0x000f620000000800 */
[----:B------:R-:W-:Y:S01]  /*16020*/  ISETP.GT.AND P1, PT, R154, R195, PT ;  /* 0x000000c39a00720c */ /* 0x000fe20003f24270 */
[----:B------:R-:W-:-:S02]  /*16030*/  FADD.FTZ R159, R159, R164 ;  /* 0x000000a49f9f7221 */ /* 0x000fc40000010000 */
        /* <DEDUP_REMOVED lines=10> */
[C---:B--2---:R-:W-:Y:S03]  /*160e0*/  HMMA.16816.F32.BF16 R112, R96.reuse, R108, RZ ;  /* 0x0000006c6070723c */ /* 0x044fe600000418ff */
[----:B------:R-:W-:Y:S05]  /*160f0*/  MUFU.EX2 R176, R176 ;  /* 0x000000b000b07308 */ /* 0x000fea0000000800 */
[C---:B----4-:R-:W-:Y:S08]  /*16100*/  HMMA.16816.F32.BF16 R104, R96.reuse, R100, RZ ;  /* 0x000000646068723c */ /* 0x050ff000000418ff */
        /* <DEDUP_REMOVED lines=16> */
[----:B---3--:R-:W-:Y:S01]  /*16210*/  F2FP.BF16.F32.PACK_AB R4, R157, R162 ;  /* 0x000000a29d04723e */ /* 0x008fe200000010ff */
        /* <DEDUP_REMOVED lines=218> */
.L_x_3017:
        /* <DEDUP_REMOVED lines=8> */
.L_x_3018:
[----:B------:R-:W1:Y:S01]  /*17040*/  LDCU UR8, c[0x0][0x440] ;  /* 0x00008800ff0877ac */ /* 0x000e620008000800 */
[----:B------:R-:W2:Y:S01]  /*17050*/  LDC R4, c[0x0][0x3c4] ;  /* 0x0000f100ff047b82 */ /* 0x000ea20000000800 */
[----:B------:R-:W-:Y:S02]  /*17060*/  LOP3.LUT R6, R152, 0x40, RZ, 0xfc, !PT ;  /* 0x0000004098067812 */ /* 0x000fe400078efcff */
[----:B------:R-:W-:Y:S02]  /*17070*/  SHF.L.U32 R182, R185, 0x5, RZ ;  /* 0x00000005b9b67819 */ /* 0x000fe400000006ff */
[----:B------:R-:W-:Y:S02]  /*17080*/  SHF.R.U32.HI R184, RZ, 0x1, R185 ;  /* 0x00000001ffb87819 */ /* 0x000fe400000116b9 */
[----:B------:R-:W-:Y:S02]  /*17090*/  LOP3.LUT R182, R182, 0x7c00, RZ, 0xc0, !PT ;  /* 0x00007c00b6b67812 */ /* 0x000fe400078ec0ff */
[----:B------:R-:W-:-:S02]  /*170a0*/  LOP3.LUT R179, R149, 0x400, RZ, 0xc0, !PT ;  /* 0x0000040095b37812 */ /* 0x000fc400078ec0ff */
[----:B------:R-:W-:Y:S02]  /*170b0*/  LOP3.LUT R7, R184, 0x8, RZ, 0xc0, !PT ;  /* 0x00000008b8077812 */ /* 0x000fe400078ec0ff */
[----:B------:R-:W-:Y:S02]  /*170c0*/  LOP3.LUT R149, R182, 0x200, R149, 0xf8, !PT ;  /* 0x00000200b6957812 */ /* 0x000fe400078ef895 */
[----:B------:R-:W-:Y:S02]  /*170d0*/  LEA R8, P5, R5, R198, 0x5 ;  /* 0x000000c605087211 */ /* 0x000fe400078a28ff */
[C---:B-1----:R-:W-:Y:S02]  /*170e0*/  ISETP.GE.AND P4, PT, R152.reuse, UR8, PT ;  /* 0x0000000898007c0c */ /* 0x042fe4000bf86270 */
[----:B------:R-:W-:Y:S02]  /*170f0*/  LOP3.LUT R152, R152, 0x80, RZ, 0xfc, !PT ;  /* 0x0000008098987812 */ /* 0x000fe400078efcff */
[----:B------:R-:W-:-:S02]  /*17100*/  ISETP.GE.AND P3, PT, R6, UR8, PT ;  /* 0x0000000806007c0c */ /* 0x000fc4000bf66270 */
[----:B------:R-:W-:Y:S01]  /*17110*/  ISETP.GE.AND P1, PT, R152, UR8, PT ;  /* 0x0000000898007c0c */ /* 0x000fe2000bf26270 */
[----:B------:R-:W1:Y:S01]  /*17120*/  LDCU UR8, c[0x0][0x50c] ;  /* 0x0000a180ff0877ac */ /* 0x000e620008000800 */
[----:B------:R-:W-:Y:S02]  /*17130*/  LOP3.LUT R149, R149, R150, R7, 0xf6, !PT ;  /* 0x0000009695957212 */ /* 0x000fe400078ef607 */
[C---:B------:R-:W-:Y:S02]  /*17140*/  SHF.L.U32 R7, R5.reuse, 0x5, RZ ;  /* 0x0000000505077819 */ /* 0x040fe400000006ff */
[C-C-:B--2---:R-:W-:Y:S01]  /*17150*/  LEA.HI.X R9, R5.reuse, R199, R4.reuse, 0x5, P5 ;  /* 0x000000c705097211 */ /* 0x144fe200028f2c04 */
[----:B------:R-:W-:Y:S01]  /*17160*/  @!PT LDS RZ, [RZ] ;  /* 0x00000000fffff984 */ /* 0x000fe20000000800 */
[----:B------:R-:W-:Y:S01]  /*17170*/  @!PT LDS RZ, [RZ] ;  /* 0x00000000fffff984 */ /* 0x000fe20000000800 */
[----:B------:R-:W-:Y:S01]  /*17180*/  @!PT LDS RZ, [RZ] ;  /* 0x00000000fffff984 */ /* 0x000fe20000000800 */
[----:B------:R-:W-:Y:S01]  /*17190*/  @!P4 LDGSTS.E.BYPASS.LTC128B.128 [R0+0xc000], desc[UR6][R198.64] ;  /* 0x0c000000c600cfae */ /* 0x000fe2000b981a06 */
[----:B------:R-:W-:Y:S02]  /*171a0*/  SHF.L.U64.HI R6, R5, 0x5, R4 ;  /* 0x0000000505067819 */ /* 0x000fe40000010204 */
[----:B------:R-:W-:Y:S01]  /*171b0*/  IADD3 R4, P6, PT, R7, R8, RZ ;  /* 0x0000000807047210 */ /* 0x000fe20007fde0ff */
[----:B------:R-:W-:Y:S01]  /*171c0*/  @P4 STS.128 [R0+0xc000], RZ ;  /* 0x00c000ff00004388 */ /* 0x000fe20000000c00 */
[----:B------:R-:W-:-:S02]  /*171d0*/  LEA R179, R148, R179, 0x1 ;  /* 0x000000b394b37211 */ /* 0x000fc400078e08ff */
[C---:B------:R-:W-:Y:S01]  /*171e0*/  IADD3.X R5, PT, PT, R6.reuse, R9, RZ, P6, !PT ;  /* 0x0000000906057210 */ /* 0x040fe200037fe4ff */
[----:B------:R-:W-:Y:S01]  /*171f0*/  @!PT LDS RZ, [RZ] ;  /* 0x00000000fffff984 */ /* 0x000fe20000000800 */
[----:B------:R-:W-:Y:S01]  /*17200*/  @!PT LDS RZ, [RZ] ;  /* 0x00000000fffff984 */ /* 0x000fe20000000800 */
[----:B------:R-:W-:Y:S01]  /*17210*/  @!PT LDS RZ, [RZ] ;  /* 0x00000000fffff984 */ /* 0x000fe20000000800 */
[----:B------:R-:W-:Y:S01]  /*17220*/  @!P3 LDGSTS.E.BYPASS.LTC128B.128 [R0+0xe000], desc[UR6][R198.64+0x80] ;  /* 0x0e000080c600bfae */ /* 0x000fe2000b981a06 */
[----:B------:R-:W-:Y:S02]  /*17230*/  IADD3 R10, P5, PT, R7, R4, RZ ;  /* 0x00000004070a7210 */ /* 0x000fe40007fbe0ff */
[----:B------:R-:W-:Y:S01]  /*17240*/  LEA R188, R149, UR5, 0x1 ;  /* 0x0000000595bc7c11 */ /* 0x000fe2000f8e08ff */
[----:B------:R-:W-:Y:S01]  /*17250*/  @P3 STS.128 [R0+0xe000], RZ ;  /* 0x00e000ff00003388 */ /* 0x000fe20000000c00 */
[----:B------:R-:W-:Y:S02]  /*17260*/  IADD3.X R11, PT, PT, R6, R5, RZ, P5, !PT ;  /* 0x00000005060b7210 */ /* 0x000fe40002ffe4ff */
[----:B------:R-:W-:Y:S01]  /*17270*/  IADD3 R176, PT, PT, R179, UR5, RZ ;  /* 0x00000005b3b07c10 */ /* 0x000fe2000fffe0ff */
[----:B------:R-:W-:Y:S01]  /*17280*/  @!PT LDS RZ, [RZ] ;  /* 0x00000000fffff984 */ /* 0x000fe20000000800 */
[----:B------:R-:W-:Y:S01]  /*17290*/  @!PT LDS RZ, [RZ] ;  /* 0x00000000fffff984 */ /* 0x000fe20000000800 */
[----:B------:R-:W-:Y:S01]  /*172a0*/  @!PT LDS RZ, [RZ] ;  /* 0x00000000fffff984 */ /* 0x000fe20000000800 */
[----:B------:R-:W-:Y:S01]  /*172b0*/  @!P1 LDGSTS.E.BYPASS.LTC128B.128 [R0+0x10000], desc[UR6][R198.64+0x100] ;  /* 0x10000100c6009fae */ /* 0x000fe2000b981a06 */
[----:B------:R-:W-:-:S02]  /*172c0*/  IADD3 R187, PT, PT, R173, R188, RZ ;  /* 0x000000bcadbb7210 */ /* 0x000fc40007ffe0ff */
[CC--:B------:R-:W-:Y:S01]  /*172d0*/  IADD3 R178, PT, PT, R173.reuse, R176.reuse, RZ ;  /* 0x000000b0adb27210 */ /* 0x0c0fe20007ffe0ff */
[----:B------:R-:W-:Y:S01]  /*172e0*/  @P1 STS.128 [R0+0x10000], RZ ;  /* 0x010000ff00001388 */ /* 0x000fe20000000c00 */
[C---:B------:R-:W-:Y:S02]  /*172f0*/  IADD3 R176, PT, PT, R168.reuse, R176, RZ ;  /* 0x000000b0a8b07210 */ /* 0x040fe40007ffe0ff */
[----:B------:R-:W-:Y:S01]  /*17300*/  IADD3 R186, PT, PT, R168, R188, RZ ;  /* 0x000000bca8ba7210 */ /* 0x000fe20007ffe0ff */
        /* <DEDUP_REMOVED lines=210> */
[C---:B-----5:R-:W-:Y:S01]  /*18030*/  HMMA.16816.F32.BF16 R152, R136.reuse, R148, R152 ;  /* 0x000000948898723c */ /* 0x060fe20000041898 */
[----:B------:R-:W-:Y:S02]  /*18040*/  IADD3 R148, PT, PT, R134, -0x2, RZ ;  /* 0xfffffffe86947810 */ /* 0x000fe40007ffe0ff */
[----:B------:R-:W-:Y:S01]  /*18050*/  FMUL.FTZ R23, R28, UR8 ;  /* 0x000000081c177c20 */ /* 0x000fe20008410000 */
[----:B------:R-:W-:Y:S01]  /*18060*/  FMUL.FTZ R28, R29, UR8 ;  /* 0x000000081d1c7c20 */ /* 0x000fe20008410000 */
[----:B------:R-:W-:Y:S01]  /*18070*/  FMUL.FTZ R25, R30, UR8 ;  /* 0x000000081e197c20 */ /* 0x000fe20008410000 */
[----:B------:R-:W-:Y:S01]  /*18080*/  FMUL.FTZ R29, R31, UR8 ;  /* 0x000000081f1d7c20 */ /* 0x000fe20008410000 */
[----:B------:R-:W-:Y:S01]  /*18090*/  ISETP.GT.AND P5, PT, R148, R195, PT ;  /* 0x000000c39400720c */ /* 0x000fe20003fa4270 */
[----:B------:R-:W-:Y:S01]  /*180a0*/  HMMA.16816.F32.BF16 R164, R136, R150, R164 ;  /* 0x0000009688a4723c */ /* 0x000fe200000418a4 */
[----:B------:R-:W2:Y:S02]  /*180b0*/  MUFU.TANH R22, R22 ;  /* 0x0000001600167308 */ /* 0x000ea40000002400 */
[----:B------:R-:W-:-:S05]  /*180c0*/  FMUL.FTZ R12, R12, UR8 ;  /* 0x000000080c0c7c20 */ /* 0x000fca0008410000 */
[C---:B-1----:R-:W-:Y:S01]  /*180d0*/  HMMA.16816.F32.BF16 R168, R144.reuse, R32, R168 ;  /* 0x0000002090a8723c */ /* 0x042fe200000418a8 */
[----:B------:R-:W1:Y:S07]  /*180e0*/  MUFU.TANH R23, R23 ;  /* 0x0000001700177308 */ /* 0x000e6e0000002400 */
[C---:B------:R-:W-:Y:S01]  /*180f0*/  HMMA.16816.F32.BF16 R156, R144.reuse, R34, R156 ;  /* 0x00000022909c723c */ /* 0x040fe2000004189c */
[----:B------:R-:W1:Y:S07]  /*18100*/  MUFU.TANH R28, R28 ;  /* 0x0000001c001c7308 */ /* 0x000e6e0000002400 */
        /* <DEDUP_REMOVED lines=53> */
[----:B------:R-:W3:Y:S01]  /*18460*/  LDCU.64 UR8, c[0x0][0x3b8] ;  /* 0x00007700ff0877ac */ /* 0x000ee20008000a00 */
[----:B------:R-:W4:Y:S01]  /*18470*/  LDCU.64 UR10, c[0x0][0x3a0] ;  /* 0x00007400ff0a77ac */ /* 0x000f220008000a00 */
[----:B--2---:R-:W-:-:S04]  /*18480*/  IABS R19, R27 ;  /* 0x0000001b00137213 */ /* 0x004fc80000000000 */
[----:B------:R-:W2:Y:S08]  /*18490*/  I2F.RP R31, R19 ;  /* 0x00000013001f7306 */ /* 0x000eb00000209400 */
[----:B--2---:R-:W2:Y:S02]  /*184a0*/  MUFU.RCP R139, R31 ;  /* 0x0000001f008b7308 */ /* 0x004ea40000001000 */
[----:B--2---:R-:W-:-:S06]  /*184b0*/  VIADD R139, R139, 0xffffffe ;  /* 0x0ffffffe8b8b7836 */ /* 0x004fcc0000000000 */
[----:B------:R-:W2:Y:S02]  /*184c0*/  F2I.FTZ.U32.TRUNC.NTZ R139, R139 ;  /* 0x0000008b008b7305 */ /* 0x000ea4000021f000 */
[----:B--2---:R-:W-:-:S04]  /*184d0*/  IMAD.MOV R34, RZ, RZ, -R139 ;  /* 0x000000ffff227224 */ /* 0x004fc800078e0a8b */
[----:B------:R-:W-:Y:S01]  /*184e0*/  IMAD R15, R34, R19, RZ ;  /* 0x00000013220f7224 */ /* 0x000fe200078e02ff */
[----:B------:R-:W-:Y:S02]  /*184f0*/  IABS R34, R136 ;  /* 0x0000008800227213 */ /* 0x000fe40000000000 */
[----:B------:R-:W-:Y:S01]  /*18500*/  LOP3.LUT R136, R136, R27, RZ, 0x3c, !PT ;  /* 0x0000001b88887212 */ /* 0x000fe200078e3cff */
[----:B------:R-:W-:-:S04]  /*18510*/  IMAD.HI.U32 R15, R139, R15, R138 ;  /* 0x0000000f8b0f7227 */ /* 0x000fc800078e008a */
[----:B------:R-:W-:Y:S02]  /*18520*/  VIADD R138, R133, 0xffffff80 ;  /* 0xffffff80858a7836 */ /* 0x000fe40000000000 */
[----:B------:R-:W-:-:S03]  /*18530*/  IMAD.HI.U32 R35, R15, R34, RZ ;  /* 0x000000220f237227 */ /* 0x000fc600078e00ff */
[----:B------:R-:W-:Y:S02]  /*18540*/  IABS R31, R138 ;  /* 0x0000008a001f7213 */ /* 0x000fe40000000000 */
[----:B------:R-:W-:Y:S02]  /*18550*/  IADD3 R33, PT, PT, -R35, RZ, RZ ;  /* 0x000000ff23217210 */ /* 0x000fe40007ffe1ff */
[----:B------:R-:W-:Y:S01]  /*18560*/  LOP3.LUT R138, R138, R27, RZ, 0x3c, !PT ;  /* 0x0000001b8a8a7212 */ /* 0x000fe200078e3cff */
[----:B------:R-:W-:-:S04]  /*18570*/  IMAD.HI.U32 R15, R15, R31, RZ ;  /* 0x0000001f0f0f7227 */ /* 0x000fc800078e00ff */
[----:B------:R-:W-:Y:S02]  /*18580*/  IMAD R34, R19, R33, R34 ;  /* 0x0000002113227224 */ /* 0x000fe400078e0222 */
[----:B------:R-:W-:-:S03]  /*18590*/  IMAD.MOV R140, RZ, RZ, -R15 ;  /* 0x000000ffff8c7224 */ /* 0x000fc600078e0a0f */
[C---:B------:R-:W-:Y:S01]  /*185a0*/  ISETP.GT.U32.AND P5, PT, R19.reuse, R34, PT ;  /* 0x000000221300720c */ /* 0x040fe20003fa4070 */
[----:B------:R-:W-:-:S12]  /*185b0*/  IMAD R140, R19, R140, R31 ;  /* 0x0000008c138c7224 */ /* 0x000fd800078e021f */
[----:B------:R-:W-:Y:S01]  /*185c0*/  @!P5 IMAD.IADD R34, R34, 0x1, -R19 ;  /* 0x000000012222d824 */ /* 0x000fe200078e0a13 */
[----:B------:R-:W-:Y:S02]  /*185d0*/  @!P5 IADD3 R35, PT, PT, R35, 0x1, RZ ;  /* 0x000000012323d810 */ /* 0x000fe40007ffe0ff */
[----:B------:R-:W-:Y:S02]  /*185e0*/  ISETP.GT.U32.AND P5, PT, R19, R140, PT ;  /* 0x0000008c1300720c */ /* 0x000fe40003fa4070 */
[----:B------:R-:W-:Y:S02]  /*185f0*/  ISETP.GE.U32.AND P6, PT, R34, R19, PT ;  /* 0x000000132200720c */ /* 0x000fe40003fc6070 */
[----:B------:R-:W-:-:S09]  /*18600*/  LOP3.LUT R34, RZ, R27, RZ, 0x33, !PT ;  /* 0x0000001bff227212 */ /* 0x000fd200078e33ff */
[-C--:B------:R-:W-:Y:S02]  /*18610*/  @!P5 IADD3 R140, PT, PT, R140, -R19.reuse, RZ ;  /* 0x800000138c8cd210 */ /* 0x080fe40007ffe0ff */
[----:B------:R-:W-:Y:S01]  /*18620*/  @P6 VIADD R35, R35, 0x1 ;  /* 0x0000000123236836 */ /* 0x000fe20000000000 */
[----:B------:R-:W-:Y:S02]  /*18630*/  @!P5 IADD3 R15, PT, PT, R15, 0x1, RZ ;  /* 0x000000010f0fd810 */ /* 0x000fe40007ffe0ff */
[----:B------:R-:W-:Y:S02]  /*18640*/  ISETP.GE.U32.AND P6, PT, R140, R19, PT ;  /* 0x000000138c00720c */ /* 0x000fe40003fc6070 */
[----:B------:R-:W-:-:S11]  /*18650*/  ISETP.GE.AND P5, PT, R136, RZ, PT ;  /* 0x000000ff8800720c */ /* 0x000fd60003fa6270 */
        /* <DEDUP_REMOVED lines=9> */
[----:B------:R-:W-:-:S06]  /*186f0*/  IMAD.WIDE R34, R31, 0x4, R202 ;  /* 0x000000041f227825 */ /* 0x000fcc00078e02ca */
[----:B------:R-:W2:Y:S01]  /*18700*/  LDG.E R34, desc[UR6][R34.64] ;  /* 0x0000000622227981 */ /* 0x000ea2000c1e1900 */
[----:B------:R-:W-:-:S05]  /*18710*/  IADD3 R136, PT, PT, R19, -R31, RZ ;  /* 0x8000001f13887210 */ /* 0x000fca0007ffe0ff */
[----:B------:R-:W-:Y:S02]  /*18720*/  IMAD R136, R136, R27, -0x40 ;  /* 0xffffffc088887424 */ /* 0x000fe400078e021b */
[----:B---3--:R-:W-:-:S03]  /*18730*/  IMAD.U32 R19, RZ, RZ, UR8 ;  /* 0x00000008ff137e24 */ /* 0x008fc6000f8e00ff */
[----:B------:R-:W-:-:S05]  /*18740*/  SHF.R.S32.HI R138, RZ, 0x1f, R136 ;  /* 0x0000001fff8a7819 */ /* 0x000fca0000011488 */
[----:B------:R-:W-:-:S04]  /*18750*/  IMAD R27, R138, R19, RZ ;  /* 0x000000138a1b7224 */ /* 0x000fc800078e02ff */
[C---:B------:R-:W-:Y:S02]  /*18760*/  IMAD R27, R136.reuse, UR9, R27 ;  /* 0x00000009881b7c24 */ /* 0x040fe4000f8e021b */
[----:B------:R-:W-:-:S04]  /*18770*/  IMAD.WIDE.U32 R136, R136, R19, RZ ;  /* 0x0000001388887225 */ /* 0x000fc800078e00ff */
        /* <DEDUP_REMOVED lines=10> */
.L_x_3020:
        /* <DEDUP_REMOVED lines=8> */
.L_x_3021:
        /* <DEDUP_REMOVED lines=70> */
.L_x_3019:
[----:B---3--:R-:W-:Y:S01]  /*18d00*/  IMAD R0, R134, 0x40, R135 ;  /* 0x0000004086007824 */ /* 0x008fe200078e0287 */
[----:B------:R-:W2:Y:S01]  /*18d10*/  S2UR UR5, SR_CgaCtaId ;  /* 0x00000000000579c3 */ /* 0x000ea20000008800 */
[----:B------:R-:W3:Y:S01]  /*18d20*/  LDCU UR8, c[0x0][0x45c] ;  /* 0x00008b80ff0877ac */ /* 0x000ee20008000800 */
[----:B------:R-:W-:Y:S01]  /*18d30*/  SEL R156, R181, 0xffffffe0, !P0 ;  /* 0xffffffe0b59c7807 */ /* 0x000fe20004000000 */
[C---:B------:R-:W-:Y:S01]  /*18d40*/  VIADD R15, R0.reuse, 0xffffff80 ;  /* 0xffffff80000f7836 */ /* 0x040fe20000000000 */
[C---:B------:R-:W-:Y:S01]  /*18d50*/  IADD3 R147, PT, PT, R0.reuse, -0x7f, RZ ;  /* 0xffffff8100937810 */ /* 0x040fe20007ffe0ff */
[C---:B------:R-:W-:Y:S01]  /*18d60*/  VIADD R150, R0.reuse, 0xffffff88 ;  /* 0xffffff8800967836 */ /* 0x040fe20000000000 */
[C---:B------:R-:W-:Y:S01]  /*18d70*/  IADD3 R146, PT, PT, R0.reuse, -0x70, RZ ;  /* 0xffffff9000927810 */ /* 0x040fe20007ffe0ff */
[C---:B------:R-:W-:Y:S01]  /*18d80*/  VIADD R149, R0.reuse, 0xffffff89 ;  /* 0xffffff8900957836 */ /* 0x040fe20000000000 */
[C---:B------:R-:W-:Y:S01]  /*18d90*/  ISETP.GE.AND P1, PT, R15.reuse, R207, PT ;  /* 0x000000cf0f00720c */ /* 0x040fe20003f26270 */
[C---:B------:R-:W-:Y:S01]  /*18da0*/  VIADD R143, R0.reuse, 0xffffff91 ;  /* 0xffffff91008f7836 */ /* 0x040fe20000000000 */
[----:B------:R-:W-:Y:S01]  /*18db0*/  ISETP.GE.AND P3, PT, R15, R205, PT ;  /* 0x000000cd0f00720c */ /* 0x000fe20003f66270 */
[----:B------:R-:W-:Y:S01]  /*18dc0*/  VIADD R142, R0, 0xffffff98 ;  /* 0xffffff98008e7836 */ /* 0x000fe20000000000 */
[----:B------:R-:W-:Y:S01]  /*18dd0*/  FSEL R27, R172, -INF , P1 ;  /* 0xff800000ac1b7808 */ /* 0x000fe20000800000 */
[C---:B------:R-:W-:Y:S01]  /*18de0*/  VIADD R137, R0.reuse, 0xffffffa1 ;  /* 0xffffffa100897836 */ /* 0x040fe20000000000 */
[----:B------:R-:W-:Y:S01]  /*18df0*/  ISETP.GE.AND P1, PT, R147, R207, PT ;  /* 0x000000cf9300720c */ /* 0x000fe20003f26270 */
[C---:B------:R-:W-:Y:S01]  /*18e00*/  VIADD R139, R0.reuse, 0xffffffa0 ;  /* 0xffffffa0008b7836 */ /* 0x040fe20000000000 */
[C---:B------:R-:W-:Y:S01]  /*18e10*/  ISETP.GE.AND P5, PT, R15.reuse, R206, PT ;  /* 0x000000ce0f00720c */ /* 0x040fe20003fa6270 */
[C---:B------:R-:W-:Y:S01]  /*18e20*/  VIADD R136, R0.reuse, 0xffffffa9 ;  /* 0xffffffa900887836 */ /* 0x040fe20000000000 */
[----:B------:R-:W-:Y:S01]  /*18e30*/  ISETP.GE.AND P4, PT, R15, R204, PT ;  /* 0x000000cc0f00720c */ /* 0x000fe20003f86270 */
[----:B------:R-:W-:Y:S01]  /*18e40*/  VIADD R35, R0, 0xffffffb1 ;  /* 0xffffffb100237836 */ /* 0x000fe20000000000 */
[----:B------:R-:W-:-:S02]  /*18e50*/  FSEL R15, R179, -INF , P3 ;  /* 0xff800000b30f7808 */ /* 0x000fc40001800000 */
[----:B------:R-:W-:Y:S02]  /*18e60*/  FSEL R33, R173, -INF , P1 ;  /* 0xff800000ad217808 */ /* 0x000fe40000800000 */
[-C--:B------:R-:W-:Y:S01]  /*18e70*/  ISETP.GE.AND P3, PT, R150, R207.reuse, PT ;  /* 0x000000cf9600720c */ /* 0x080fe20003f66270 */
[----:B--2---:R-:W-:Y:S01]  /*18e80*/  ULEA UR5, UR5, UR4, 0x18 ;  /* 0x0000000405057291 */ /* 0x004fe2000f8ec0ff */
[-C--:B------:R-:W-:Y:S02]  /*18e90*/  ISETP.GE.AND P1, PT, R149, R207.reuse, PT ;  /* 0x000000cf9500720c */ /* 0x080fe40003f26270 */
[----:B------:R-:W-:Y:S02]  /*18ea0*/  FSEL R20, R20, -INF , P3 ;  /* 0xff80000014147808 */ /* 0x000fe40001800000 */
[----:B------:R-:W-:Y:S02]  /*18eb0*/  FSEL R19, R24, -INF , P1 ;  /* 0xff80000018137808 */ /* 0x000fe40000800000 */
[----:B------:R-:W-:-:S02]  /*18ec0*/  ISETP.GE.AND P3, PT, R146, R207, PT ;  /* 0x000000cf9200720c */ /* 0x000fc40003f66270 */
[----:B------:R-:W-:Y:S02]  /*18ed0*/  ISETP.GE.AND P1, PT, R143, R207, PT ;  /* 0x000000cf8f00720c */ /* 0x000fe40003f26270 */
[----:B------:R-:W-:Y:S02]  /*18ee0*/  IADD3 R140, PT, PT, R0, -0x67, RZ ;  /* 0xffffff99008c7810 */ /* 0x000fe40007ffe0ff */
[----:B------:R-:W-:Y:S02]  /*18ef0*/  FSEL R15, R15, -INF , !P4 ;  /* 0xff8000000f0f7808 */ /* 0x000fe40006000000 */
[----:B------:R-:W-:Y:S02]  /*18f00*/  ISETP.GE.AND P4, PT, R149, R206, PT ;  /* 0x000000ce9500720c */ /* 0x000fe40003f86270 */
[----:B-1----:R-:W-:Y:S02]  /*18f10*/  FSEL R23, R23, -INF , P3 ;  /* 0xff80000017177808 */ /* 0x002fe40001800000 */
[----:B------:R-:W-:-:S02]  /*18f20*/  FSEL R28, R28, -INF , P1 ;  /* 0xff8000001c1c7808 */ /* 0x000fc40000800000 */
[-C--:B------:R-:W-:Y:S02]  /*18f30*/  ISETP.GE.AND P3, PT, R142, R207.reuse, PT ;  /* 0x000000cf8e00720c */ /* 0x080fe40003f66270 */
[----:B------:R-:W-:Y:S02]  /*18f40*/  ISETP.GE.AND P1, PT, R140, R207, PT ;  /* 0x000000cf8c00720c */ /* 0x000fe40003f26270 */
[----:B------:R-:W-:Y:S02]  /*18f50*/  FSEL R19, R19, -INF , !P4 ;  /* 0xff80000013137808 */ /* 0x000fe40006000000 */
[----:B------:R-:W-:Y:S02]  /*18f60*/  ISETP.GE.AND P4, PT, R142, R206, PT ;  /* 0x000000ce8e00720c */ /* 0x000fe40003f86270 */
[----:B------:R-:W-:Y:S02]  /*18f70*/  FSEL R12, R12, -INF , P3 ;  /* 0xff8000000c0c7808 */ /* 0x000fe40001800000 */
[----:B------:R-:W-:-:S02]  /*18f80*/  FSEL R9, R9, -INF , P1 ;  /* 0xff80000009097808 */ /* 0x000fc40000800000 */
[-C--:B------:R-:W-:Y:S02]  /*18f90*/  ISETP.GE.AND P1, PT, R137, R207.reuse, PT ;  /* 0x000000cf8900720c */ /* 0x080fe40003f26270 */
[----:B------:R-:W-:Y:S02]  /*18fa0*/  ISETP.GE.AND P6, PT, R147, R206, PT ;  /* 0x000000ce9300720c */ /* 0x000fe40003fc6270 */
[----:B------:R-:W-:Y:S02]  /*18fb0*/  ISETP.GE.AND P3, PT, R139, R207, PT ;  /* 0x000000cf8b00720c */ /* 0x000fe40003f66270 */
[----:B------:R-:W-:Y:S02]  /*18fc0*/  FSEL R173, R12, -INF , !P4 ;  /* 0xff8000000cad7808 */ /* 0x000fe40006000000 */
[----:B------:R-:W-:Y:S02]  /*18fd0*/  IADD3 R138, PT, PT, R0, -0x58, RZ ;  /* 0xffffffa8008a7810 */ /* 0x000fe40007ffe0ff */
[----:B------:R-:W-:-:S02]  /*18fe0*/  FSEL R27, R27, -INF , !P5 ;  /* 0xff8000001b1b7808 */ /* 0x000fc40006800000 */
[-C--:B------:R-:W-:Y:S02]  /*18ff0*/  ISETP.GE.AND P4, PT, R137, R206.reuse, PT ;  /* 0x000000ce8900720c */ /* 0x080fe40003f86270 */
[----:B------:R-:W-:Y:S02]  /*19000*/  FSEL R13, R13, -INF , P1 ;  /* 0xff8000000d0d7808 */ /* 0x000fe40000800000 */
[----:B------:R-:W-:Y:S02]  /*19010*/  IADD3 R133, PT, PT, R0, -0x50, RZ ;  /* 0xffffffb000857810 */ /* 0x000fe40007ffe0ff */
[----:B------:R-:W-:Y:S02]  /*19020*/  ISETP.GE.AND P5, PT, R150, R206, PT ;  /* 0x000000ce9600720c */ /* 0x000fe40003fa6270 */
[----:B------:R-:W-:Y:S02]  /*19030*/  FSEL R33, R33, -INF , !P6 ;  /* 0xff80000021217808 */ /* 0x000fe40007000000 */
[----:B------:R-:W-:-:S02]  /*19040*/  FSEL R11, R11, -INF , P3 ;  /* 0xff8000000b0b7808 */ /* 0x000fc40001800000 */
[-C--:B------:R-:W-:Y:S02]  /*19050*/  ISETP.GE.AND P6, PT, R146, R206.reuse, PT ;  /* 0x000000ce9200720c */ /* 0x080fe40003fc6270 */
[-C--:B------:R-:W-:Y:S02]  /*19060*/  ISETP.GE.AND P3, PT, R138, R207.reuse, PT ;  /* 0x000000cf8a00720c */ /* 0x080fe40003f66270 */
[----:B------:R-:W-:Y:S02]  /*19070*/  FSEL R209, R13, -INF , !P4 ;  /* 0xff8000000dd17808 */ /* 0x000fe40006000000 */
[----:B------:R-:W-:Y:S02]  /*19080*/  FSEL R31, R20, -INF , !P5 ;  /* 0xff800000141f7808 */ /* 0x000fe40006800000 */
[----:B------:R-:W-:Y:S02]  /*19090*/  ISETP.GE.AND P4, PT, R133, R207, PT ;  /* 0x000000cf8500720c */ /* 0x000fe40003f86270 */
[----:B------:R-:W-:-:S02]  /*190a0*/  ISETP.GE.AND P5, PT, R143, R206, PT ;  /* 0x000000ce8f00720c */ /* 0x000fc40003fa6270 */
[----:B------:R-:W-:Y:S02]  /*190b0*/  ISETP.GE.AND P1, PT, R136, R207, PT ;  /* 0x000000cf8800720c */ /* 0x000fe40003f26270 */
[C---:B------:R-:W-:Y:S01]  /*190c0*/  IADD3 R34, PT, PT, R0.reuse, -0x48, RZ ;  /* 0xffffffb800227810 */ /* 0x040fe20007ffe0ff */
[----:B------:R-:W-:Y:S01]  /*190d0*/  VIADD R0, R0, 0xffffffb9 ;  /* 0xffffffb900007836 */ /* 0x000fe20000000000 */
[----:B------:R-:W-:Y:S02]  /*190e0*/  FSEL R177, R23, -INF , !P6 ;  /* 0xff80000017b17808 */ /* 0x000fe40007000000 */
[----:B------:R-:W-:Y:S02]  /*190f0*/  FSEL R14, R14, -INF , P3 ;  /* 0xff8000000e0e7808 */ /* 0x000fe40001800000 */
[-C--:B------:R-:W-:Y:S02]  /*19100*/  ISETP.GE.AND P6, PT, R140, R206.reuse, PT ;  /* 0x000000ce8c00720c */ /* 0x080fe40003fc6270 */
[----:B------:R-:W-:-:S02]  /*19110*/  ISETP.GE.AND P3, PT, R133, R206, PT ;  /* 0x000000ce8500720c */ /* 0x000fc40003f66270 */
[----:B------:R-:W-:Y:S02]  /*19120*/  FSEL R26, R26, -INF , P4 ;  /* 0xff8000001a1a7808 */ /* 0x000fe40002000000 */
[----:B------:R-:W-:Y:S02]  /*19130*/  FSEL R175, R28, -INF , !P5 ;  /* 0xff8000001caf7808 */ /* 0x000fe40006800000 */
[----:B------:R-:W-:Y:S02]  /*19140*/  FSEL R16, R16, -INF , P1 ;  /* 0xff80000010107808 */ /* 0x000fe40000800000 */
[----:B------:R-:W-:Y:S02]  /*19150*/  ISETP.GE.AND P5, PT, R139, R206, PT ;  /* 0x000000ce8b00720c */ /* 0x000fe40003fa6270 */
[----:B------:R-:W-:Y:S02]  /*19160*/  ISETP.GE.AND P1, PT, R35, R207, PT ;  /* 0x000000cf2300720c */ /* 0x000fe40003f26270 */
[----:B------:R-:W-:-:S02]  /*19170*/  FSEL R171, R9, -INF , !P6 ;  /* 0xff80000009ab7808 */ /* 0x000fc40007000000 */
[----:B------:R-:W-:Y:S02]  /*19180*/  FSEL R169, R26, -INF , !P3 ;  /* 0xff8000001aa97808 */ /* 0x000fe40005800000 */
[-C--:B------:R-:W-:Y:S02]  /*19190*/  ISETP.GE.AND P6, PT, R138, R206.reuse, PT ;  /* 0x000000ce8a00720c */ /* 0x080fe40003fc6270 */
[----:B------:R-:W-:Y:S02]  /*191a0*/  ISETP.GE.AND P3, PT, R0, R207, PT ;  /* 0x000000cf0000720c */ /* 0x000fe40003f66270 */
[----:B------:R-:W-:Y:S02]  /*191b0*/  FSEL R211, R11, -INF , !P5 ;  /* 0xff8000000bd37808 */ /* 0x000fe40006800000 */
[----:B------:R-:W-:Y:S02]  /*191c0*/  FSEL R141, R141, -INF , P1 ;  /* 0xff8000008d8d7808 */ /* 0x000fe40000800000 */
[----:B------:R-:W-:-:S02]  /*191d0*/  ISETP.GE.AND P5, PT, R136, R206, PT ;  /* 0x000000ce8800720c */ /* 0x000fc40003fa6270 */
[----:B------:R-:W-:Y:S02]  /*191e0*/  ISETP.GE.AND P1, PT, R147, R205, PT ;  /* 0x000000cd9300720c */ /* 0x000fe40003f26270 */
[----:B------:R-:W-:Y:S02]  /*191f0*/  ISETP.GE.AND P4, PT, R34, R207, PT ;  /* 0x000000cf2200720c */ /* 0x000fe40003f86270 */
[----:B------:R-:W-:Y:S02]  /*19200*/  FSEL R193, R14, -INF , !P6 ;  /* 0xff8000000ec17808 */ /* 0x000fe40007000000 */
[----:B------:R-:W-:Y:S02]  /*19210*/  FSEL R144, R144, -INF , P3 ;  /* 0xff80000090907808 */ /* 0x000fe40001800000 */
[----:B------:R-:W-:Y:S02]  /*19220*/  ISETP.GE.AND P6, PT, R35, R206, PT ;  /* 0x000000ce2300720c */ /* 0x000fe40003fc6270 */
[----:B------:R-:W-:-:S02]  /*19230*/  ISETP.GE.AND P3, PT, R150, R205, PT ;  /* 0x000000cd9600720c */ /* 0x000fc40003f66270 */
[----:B------:R-:W-:Y:S02]  /*19240*/  FSEL R191, R16, -INF , !P5 ;  /* 0xff80000010bf7808 */ /* 0x000fe40006800000 */
[----:B------:R-:W-:Y:S02]  /*19250*/  FSEL R174, R174, -INF , P1 ;  /* 0xff800000aeae7808 */ /* 0x000fe40000800000 */
[----:B------:R-:W-:Y:S02]  /*19260*/  ISETP.GE.AND P5, PT, R34, R206, PT ;  /* 0x000000ce2200720c */ /* 0x000fe40003fa6270 */
[----:B------:R-:W-:Y:S02]  /*19270*/  FSEL R145, R145, -INF , P4 ;  /* 0xff80000091917808 */ /* 0x000fe40002000000 */
[----:B------:R-:W-:Y:S02]  /*19280*/  ISETP.GE.AND P1, PT, R149, R205, PT ;  /* 0x000000cd9500720c */ /* 0x000fe40003f26270 */
[----:B------:R-:W-:-:S02]  /*19290*/  FSEL R167, R141, -INF , !P6 ;  /* 0xff8000008da77808 */ /* 0x000fc40007000000 */
[----:B------:R-:W-:Y:S02]  /*192a0*/  ISETP.GE.AND P4, PT, R0, R206, PT ;  /* 0x000000ce0000720c */ /* 0x000fe40003f86270 */
[----:B------:R-:W-:Y:S02]  /*192b0*/  FSEL R11, R21, -INF , P3 ;  /* 0xff800000150b7808 */ /* 0x000fe40001800000 */
[----:B------:R-:W-:Y:S02]  /*192c0*/  ISETP.GE.AND P6, PT, R147, R204, PT ;  /* 0x000000cc9300720c */ /* 0x000fe40003fc6270 */
[----:B------:R-:W-:Y:S02]  /*192d0*/  ISETP.GE.AND P3, PT, R146, R205, PT ;  /* 0x000000cd9200720c */ /* 0x000fe40003f66270 */
[----:B------:R-:W-:Y:S02]  /*192e0*/  FSEL R147, R145, -INF , !P5 ;  /* 0xff80000091937808 */ /* 0x000fe40006800000 */
[----:B------:R-:W-:-:S02]  /*192f0*/  FSEL R9, R22, -INF , P1 ;  /* 0xff80000016097808 */ /* 0x000fc40000800000 */
[-C--:B------:R-:W-:Y:S02]  /*19300*/  ISETP.GE.AND P5, PT, R150, R204.reuse, PT ;  /* 0x000000cc9600720c */ /* 0x080fe40003fa6270 */
[----:B------:R-:W-:Y:S02]  /*19310*/  ISETP.GE.AND P1, PT, R143, R205, PT ;  /* 0x000000cd8f00720c */ /* 0x000fe40003f26270 */
[----:B------:R-:W-:Y:S02]  /*19320*/  FSEL R145, R144, -INF , !P4 ;  /* 0xff80000090917808 */ /* 0x000fe40006000000 */
[----:B------:R-:W-:Y:S02]  /*19330*/  ISETP.GE.AND P4, PT, R149, R204, PT ;  /* 0x000000cc9500720c */ /* 0x000fe40003f86270 */
[----:B------:R-:W-:Y:S02]  /*19340*/  FSEL R25, R25, -INF , P3 ;  /* 0xff80000019197808 */ /* 0x000fe40001800000 */
[----:B------:R-:W-:-:S02]  /*19350*/  FSEL R21, R174, -INF , !P6 ;  /* 0xff800000ae157808 */ /* 0x000fc40007000000 */
[-C--:B------:R-:W-:Y:S02]  /*19360*/  ISETP.GE.AND P3, PT, R142, R205.reuse, PT ;  /* 0x000000cd8e00720c */ /* 0x080fe40003f66270 */
[-C--:B------:R-:W-:Y:S02]  /*19370*/  ISETP.GE.AND P6, PT, R146, R204.reuse, PT ;  /* 0x000000cc9200720c */ /* 0x080fe40003fc6270 */
[----:B------:R-:W-:Y:S02]  /*19380*/  FSEL R11, R11, -INF , !P5 ;  /* 0xff8000000b0b7808 */ /* 0x000fe40006800000 */
[----:B------:R-:W-:Y:S02]  /*19390*/  FSEL R29, R29, -INF , P1 ;  /* 0xff8000001d1d7808 */ /* 0x000fe40000800000 */
[----:B------:R-:W-:Y:S02]  /*193a0*/  ISETP.GE.AND P5, PT, R143, R204, PT ;  /* 0x000000cc8f00720c */ /* 0x000fe40003fa6270 */
[----:B------:R-:W-:-:S02]  /*193b0*/  ISETP.GE.AND P1, PT, R140, R205, PT ;  /* 0x000000cd8c00720c */ /* 0x000fc40003f26270 */
[----:B------:R-:W-:Y:S02]  /*193c0*/  FSEL R9, R9, -INF , !P4 ;  /* 0xff80000009097808 */ /* 0x000fe40006000000 */
[-C--:B------:R-:W-:Y:S02]  /*193d0*/  ISETP.GE.AND P4, PT, R142, R204.reuse, PT ;  /* 0x000000cc8e00720c */ /* 0x080fe40003f86270 */
[----:B------:R-:W-:Y:S02]  /*193e0*/  FSEL R8, R8, -INF , P3 ;  /* 0xff80000008087808 */ /* 0x000fe40001800000 */
[----:B------:R-:W-:Y:S02]  /*193f0*/  FSEL R143, R25, -INF , !P6 ;  /* 0xff800000198f7808 */ /* 0x000fe40007000000 */
[----:B------:R-:W-:Y:S02]  /*19400*/  ISETP.GE.AND P6, PT, R140, R204, PT ;  /* 0x000000cc8c00720c */ /* 0x000fe40003fc6270 */
[----:B------:R-:W-:-:S02]  /*19410*/  FSEL R141, R29, -INF , !P5 ;  /* 0xff8000001d8d7808 */ /* 0x000fc40006800000 */
[----:B------:R-:W-:Y:S02]  /*19420*/  FSEL R4, R4, -INF , P1 ;  /* 0xff80000004047808 */ /* 0x000fe40000800000 */
[CC--:B------:R-:W-:Y:S02]  /*19430*/  ISETP.GE.AND P5, PT, R139.reuse, R205.reuse, PT ;  /* 0x000000cd8b00720c */ /* 0x0c0fe40003fa6270 */
[-C--:B------:R-:W-:Y:S02]  /*19440*/  ISETP.GE.AND P3, PT, R139, R204.reuse, PT ;  /* 0x000000cc8b00720c */ /* 0x080fe40003f66270 */
[----:B------:R-:W-:Y:S02]  /*19450*/  FSEL R139, R8, -INF , !P4 ;  /* 0xff800000088b7808 */ /* 0x000fe40006000000 */
[C---:B------:R-:W-:Y:S02]  /*19460*/  ISETP.GE.AND P1, PT, R137.reuse, R205, PT ;  /* 0x000000cd8900720c */ /* 0x040fe40003f26270 */
[----:B------:R-:W-:-:S02]  /*19470*/  ISETP.GE.AND P4, PT, R137, R204, PT ;  /* 0x000000cc8900720c */ /* 0x000fc40003f86270 */
[----:B------:R-:W-:Y:S02]  /*19480*/  FSEL R137, R4, -INF , !P6 ;  /* 0xff80000004897808 */ /* 0x000fe40007000000 */
[----:B------:R-:W-:Y:S02]  /*19490*/  FMNMX3.FTZ R4, R132, R27, R33, !PT ;  /* 0x0000001b84047276 */ /* 0x000fe40007810021 */
[----:B------:R-:W-:Y:S02]  /*194a0*/  ISETP.GE.AND P6, PT, R138, R205, PT ;  /* 0x000000cd8a00720c */ /* 0x000fe40003fc6270 */
[----:B------:R-:W-:Y:S02]  /*194b0*/  FMNMX3.FTZ R4, R4, R31, R19, !PT ;  /* 0x0000001f04047276 */ /* 0x000fe40007810013 */
[----:B------:R-:W-:Y:S02]  /*194c0*/  FSEL R10, R10, -INF , P5 ;  /* 0xff8000000a0a7808 */ /* 0x000fe40002800000 */
[----:B------:R-:W-:-:S02]  /*194d0*/  ISETP.GE.AND P5, PT, R138, R204, PT ;  /* 0x000000cc8a00720c */ /* 0x000fc40003fa6270 */
[----:B------:R-:W-:Y:S02]  /*194e0*/  FSEL R6, R6, -INF , P6 ;  /* 0xff80000006067808 */ /* 0x000fe40003000000 */
[----:B------:R-:W-:Y:S02]  /*194f0*/  FMNMX3.FTZ R4, R4, R177, R175, !PT ;  /* 0x000000b104047276 */ /* 0x000fe400078100af */
[----:B------:R-:W-:Y:S02]  /*19500*/  FSEL R183, R6, -INF , !P5 ;  /* 0xff80000006b77808 */ /* 0x000fe40006800000 */
[----:B------:R-:W-:Y:S02]  /*19510*/  FSEL R5, R5, -INF , P1 ;  /* 0xff80000005057808 */ /* 0x000fe40000800000 */
[----:B------:R-:W-:Y:S02]  /*19520*/  FMNMX3.FTZ R6, R3, R15, R21, !PT ;  /* 0x0000000f03067276 */ /* 0x000fe40007810015 */
[----:B------:R-:W-:-:S02]  /*19530*/  ISETP.GE.AND P1, PT, R136, R205, PT ;  /* 0x000000cd8800720c */ /* 0x000fc40003f26270 */
[----:B------:R-:W-:Y:S02]  /*19540*/  FMNMX3.FTZ R4, R4, R173, R171, !PT ;  /* 0x000000ad04047276 */ /* 0x000fe400078100ab */
[----:B------:R-:W-:Y:S02]  /*19550*/  FSEL R189, R10, -INF , !P3 ;  /* 0xff8000000abd7808 */ /* 0x000fe40005800000 */
[----:B------:R-:W-:Y:S02]  /*19560*/  FMNMX3.FTZ R6, R6, R11, R9, !PT ;  /* 0x0000000b06067276 */ /* 0x000fe40007810009 */
[----:B------:R-:W-:Y:S02]  /*19570*/  ISETP.GE.AND P3, PT, R136, R204, PT ;  /* 0x000000cc8800720c */ /* 0x000fe40003f66270 */
[----:B------:R-:W-:Y:S02]  /*19580*/  FSEL R7, R7, -INF , P1 ;  /* 0xff80000007077808 */ /* 0x000fe40000800000 */
[----:B------:R-:W-:-:S02]  /*19590*/  FMNMX3.FTZ R4, R4, R211, R209, !PT ;  /* 0x000000d304047276 */ /* 0x000fc400078100d1 */
[----:B------:R-:W-:Y:S02]  /*195a0*/  FMNMX3.FTZ R6, R6, R143, R141, !PT ;  /* 0x0000008f06067276 */ /* 0x000fe4000781008d */
[----:B------:R-:W-:Y:S02]  /*195b0*/  FSEL R179, R7, -INF , !P3 ;  /* 0xff80000007b37808 */ /* 0x000fe40005800000 */
[----:B------:R-:W-:Y:S02]  /*195c0*/  FMNMX3.FTZ R4, R4, R193, R191, !PT ;  /* 0x000000c104047276 */ /* 0x000fe400078100bf */
[-C--:B------:R-:W-:Y:S02]  /*195d0*/  ISETP.GE.AND P1, PT, R35, R205.reuse, PT ;  /* 0x000000cd2300720c */ /* 0x080fe40003f26270 */
[----:B------:R-:W-:Y:S02]  /*195e0*/  ISETP.GE.AND P3, PT, R34, R205, PT ;  /* 0x000000cd2200720c */ /* 0x000fe40003f66270 */
[----:B------:R-:W-:-:S02]  /*195f0*/  FSEL R187, R5, -INF , !P4 ;  /* 0xff80000005bb7808 */ /* 0x000fc40006000000 */
[----:B------:R-:W-:Y:S02]  /*19600*/  ISETP.GE.AND P4, PT, R133, R205, PT ;  /* 0x000000cd8500720c */ /* 0x000fe40003f86270 */
[----:B------:R-:W-:Y:S02]  /*19610*/  FMNMX3.FTZ R6, R6, R139, R137, !PT ;  /* 0x0000008b06067276 */ /* 0x000fe40007810089 */
[----:B------:R-:W-:Y:S02]  /*19620*/  FMNMX3.FTZ R4, R4, R169, R167, !PT ;  /* 0x000000a904047276 */ /* 0x000fe400078100a7 */
[----:B------:R-:W-:Y:S02]  /*19630*/  FSEL R18, R18, -INF , P1 ;  /* 0xff80000012127808 */ /* 0x000fe40000800000 */
[----:B------:R-:W-:Y:S02]  /*19640*/  FSEL R30, R30, -INF , P3 ;  /* 0xff8000001e1e7808 */ /* 0x000fe40001800000 */
[----:B------:R-:W-:-:S02]  /*19650*/  ISETP.GE.AND P1, PT, R0, R205, PT ;  /* 0x000000cd0000720c */ /* 0x000fc40003f26270 */
[-C--:B------:R-:W-:Y:S02]  /*19660*/  ISETP.GE.AND P3, PT, R0, R204.reuse, PT ;  /* 0x000000cc0000720c */ /* 0x080fe40003f66270 */
[-C--:B------:R-:W-:Y:S02]  /*19670*/  ISETP.GE.AND P6, PT, R133, R204.reuse, PT ;  /* 0x000000cc8500720c */ /* 0x080fe40003fc6270 */
[----:B------:R-:W-:Y:S02]  /*19680*/  ISETP.GE.AND P5, PT, R35, R204, PT ;  /* 0x000000cc2300720c */ /* 0x000fe40003fa6270 */
[----:B------:R-:W-:Y:S02]  /*19690*/  FSEL R17, R17, -INF , P4 ;  /* 0xff80000011117808 */ /* 0x000fe40002000000 */
[----:B------:R-:W-:Y:S02]  /*196a0*/  FMNMX3.FTZ R0, R6, R189, R187, !PT ;  /* 0x000000bd06007276 */ /* 0x000fe400078100bb */
[----:B------:R-:W-:-:S02]  /*196b0*/  FMNMX3.FTZ R7, R4, R147, R145, !PT ;  /* 0x0000009304077276 */ /* 0x000fc40007810091 */
[----:B------:R-:W-:Y:S02]  /*196c0*/  ISETP.GE.AND P4, PT, R34, R204, PT ;  /* 0x000000cc2200720c */ /* 0x000fe40003f86270 */
[----:B------:R-:W-:Y:S01]  /*196d0*/  FSEL R32, R32, -INF , P1 ;  /* 0xff80000020207808 */ /* 0x000fe20000800000 */
[----:B------:R-:W1:Y:S01]  /*196e0*/  SHFL.BFLY PT, R4, R7, 0x2, 0x1f ;  /* 0x0c401f0007047f89 */ /* 0x000e6200000e0000 */
[----:B------:R-:W-:Y:S02]  /*196f0*/  FSEL R165, R17, -INF , !P6 ;  /* 0xff80000011a57808 */ /* 0x000fe40007000000 */
[----:B------:R-:W-:Y:S02]  /*19700*/  FSEL R163, R18, -INF , !P5 ;  /* 0xff80000012a37808 */ /* 0x000fe40006800000 */
[----:B------:R-:W-:Y:S02]  /*19710*/  FMNMX3.FTZ R0, R0, R183, R179, !PT ;  /* 0x000000b700007276 */ /* 0x000fe400078100b3 */
[----:B------:R-:W-:-:S02]  /*19720*/  FSEL R161, R30, -INF , !P4 ;  /* 0xff8000001ea17808 */ /* 0x000fc40006000000 */
[----:B------:R-:W-:Y:S02]  /*19730*/  FSEL R159, R32, -INF , !P3 ;  /* 0xff800000209f7808 */ /* 0x000fe40005800000 */
[----:B------:R-:W-:Y:S02]  /*19740*/  FMNMX3.FTZ R0, R0, R165, R163, !PT ;  /* 0x000000a500007276 */ /* 0x000fe400078100a3 */
[----:B------:R-:W-:Y:S02]  /*19750*/  LEA R186, R2, UR5, 0x1 ;  /* 0x0000000502ba7c11 */ /* 0x000fe4000f8e08ff */
[----:B------:R-:W-:Y:S02]  /*19760*/  FMNMX3.FTZ R6, R0, R161, R159, !PT ;  /* 0x000000a100067276 */ /* 0x000fe4000781009f */
[C---:B------:R-:W-:Y:S01]  /*19770*/  IADD3 R157, PT, PT, R186.reuse, 0xc040, RZ ;  /* 0x0000c040ba9d7810 */ /* 0x040fe20007ffe0ff */
[----:B------:R-:W-:Y:S01]  /*19780*/  VIADD R16, R186, 0xc000 ;  /* 0x0000c000ba107836 */ /* 0x000fe20000000000 */
[----:B------:R-:W-:Y:S01]  /*19790*/  IADD3 R160, PT, PT, R156, R186, RZ ;  /* 0x000000ba9ca07210 */ /* 0x000fe20007ffe0ff */
[----:B------:R-:W2:Y:S02]  /*197a0*/  SHFL.BFLY PT, R5, R6, 0x2, 0x1f ;  /* 0x0c401f0006057f89 */ /* 0x000ea400000e0000 */
[----:B------:R-:W-:Y:S01]  /*197b0*/  @P2 VIADD R157, R16, 0xffffffc0 ;  /* 0xffffffc0109d2836 */ /* 0x000fe20000000000 */
[----:B-1----:R-:W-:-:S04]  /*197c0*/  FMNMX.FTZ R4, R7, R4, !PT ;  /* 0x0000000407047209 */ /* 0x002fc80007810000 */
[----:B------:R-:W-:Y:S01]  /*197d0*/  IADD3 R156, PT, PT, R156, R157, RZ ;  /* 0x0000009d9c9c7210 */ /* 0x000fe20007ffe0ff */
[----:B------:R-:W1:Y:S01]  /*197e0*/  SHFL.BFLY PT, R133, R4, 0x1, 0x1f ;  /* 0x0c201f0004857f89 */ /* 0x000e6200000e0000 */
[----:B--2---:R-:W-:-:S05]  /*197f0*/  FMNMX.FTZ R5, R6, R5, !PT ;  /* 0x0000000506057209 */ /* 0x004fca0007810000 */
[----:B------:R-:W2:Y:S01]  /*19800*/  SHFL.BFLY PT, R0, R5, 0x1, 0x1f ;  /* 0x0c201f0005007f89 */ /* 0x000ea200000e0000 */
[----:B-1----:R-:W-:-:S04]  /*19810*/  FMNMX.FTZ R133, R4, R133, !PT ;  /* 0x0000008504857209 */ /* 0x002fc80007810000 */
[C---:B------:R-:W-:Y:S01]  /*19820*/  FSETP.NEU.FTZ.AND P3, PT, R133.reuse, -INF , PT ;  /* 0xff8000008500780b */ /* 0x040fe20003f7d000 */
[----:B---3--:R-:W-:-:S05]  /*19830*/  FMUL.FTZ R144, R133, UR8 ;  /* 0x0000000885907c20 */ /* 0x008fca0008410000 */
[----:B------:R-:W-:-:S05]  /*19840*/  FSEL R144, R144, RZ, P3 ;  /* 0x000000ff90907208 */ /* 0x000fca0001800000 */
[--C-:B------:R-:W-:Y:S01]  /*19850*/  FFMA.FTZ R151, R31, UR8, -R144.reuse ;  /* 0x000000081f977c23 */ /* 0x100fe20008010890 */
[--C-:B------:R-:W-:Y:S01]  /*19860*/  FFMA.FTZ R152, R27, UR8, -R144.reuse ;  /* 0x000000081b987c23 */ /* 0x100fe20008010890 */
[----:B------:R-:W1:Y:S01]  /*19870*/  LDSM.16.MT88.4 R28, [R157] ;  /* 0x000000009d1c783b */ /* 0x000e620000004200 */
[--C-:B------:R-:W-:Y:S01]  /*19880*/  FFMA.FTZ R149, R33, UR8, -R144.reuse ;  /* 0x0000000821957c23 */ /* 0x100fe20008010890 */
[--C-:B------:R-:W-:Y:S01]  /*19890*/  FFMA.FTZ R150, R19, UR8, -R144.reuse ;  /* 0x0000000813967c23 */ /* 0x100fe20008010890 */
[----:B--2---:R-:W-:Y:S01]  /*198a0*/  FMNMX.FTZ R0, R5, R0, !PT ;  /* 0x0000000005007209 */ /* 0x004fe20007810000 */
[----:B------:R-:W-:Y:S01]  /*198b0*/  MUFU.EX2 R151, R151 ;  /* 0x0000009700977308 */ /* 0x000fe20000000800 */
[----:B------:R-:W-:Y:S01]  /*198c0*/  FSEL R5, R133, RZ, P3 ;  /* 0x000000ff85057208 */ /* 0x000fe20001800000 */
[--C-:B------:R-:W-:Y:S01]  /*198d0*/  FFMA.FTZ R162, R171, UR8, -R144.reuse ;  /* 0x00000008aba27c23 */ /* 0x100fe20008010890 */
[C---:B------:R-:W-:Y:S01]  /*198e0*/  FSETP.NEU.FTZ.AND P1, PT, R0.reuse, -INF , PT ;  /* 0xff8000000000780b */ /* 0x040fe20003f3d000 */
[----:B------:R-:W-:Y:S01]  /*198f0*/  FMUL.FTZ R158, R0, UR8 ;  /* 0x00000008009e7c20 */ /* 0x000fe20008410000 */
[----:B------:R-:W-:Y:S01]  /*19900*/  MUFU.EX2 R152, R152 ;  /* 0x0000009800987308 */ /* 0x000fe20000000800 */
[----:B------:R-:W-:Y:S01]  /*19910*/  FADD.FTZ R5, R132, -R5 ;  /* 0x8000000584057221 */ /* 0x000fe20000010000 */
[----:B------:R-:W-:Y:S01]  /*19920*/  FSEL R4, R0, RZ, P1 ;  /* 0x000000ff00047208 */ /* 0x000fe20000800000 */
[----:B------:R-:W-:Y:S01]  /*19930*/  FFMA.FTZ R164, R177, UR8, -R144 ;  /* 0x00000008b1a47c23 */ /* 0x000fe20008010890 */
[----:B------:R-:W-:Y:S01]  /*19940*/  FSEL R158, R158, RZ, P1 ;  /* 0x000000ff9e9e7208 */ /* 0x000fe20000800000 */
[----:B------:R-:W-:Y:S01]  /*19950*/  FMUL.FTZ R155, R5, UR8 ;  /* 0x00000008059b7c20 */ /* 0x000fe20008410000 */
[----:B------:R-:W2:Y:S01]  /*19960*/  MUFU.EX2 R149, R149 ;  /* 0x0000009500957308 */ /* 0x000ea20000000800 */
[----:B------:R-:W-:Y:S01]  /*19970*/  FADD.FTZ R4, R3, -R4 ;  /* 0x8000000403047221 */ /* 0x000fe20000010000 */
[----:B------:R-:W-:Y:S01]  /*19980*/  FFMA.FTZ R170, R209, UR8, -R144 ;  /* 0x00000008d1aa7c23 */ /* 0x000fe20008010890 */
[--C-:B------:R-:W-:Y:S01]  /*19990*/  FFMA.FTZ R154, R15, UR8, -R158.reuse ;  /* 0x000000080f9a7c23 */ /* 0x100fe2000801089e */
[--C-:B------:R-:W-:Y:S01]  /*199a0*/  FFMA.FTZ R2, R21, UR8, -R158.reuse ;  /* 0x0000000815027c23 */ /* 0x100fe2000801089e */
[----:B------:R-:W-:Y:S01]  /*199b0*/  FMUL.FTZ R153, R4, UR8 ;  /* 0x0000000804997c20 */ /* 0x000fe20008410000 */
[--C-:B------:R-:W-:Y:S01]  /*199c0*/  FFMA.FTZ R11, R11, UR8, -R158.reuse ;  /* 0x000000080b0b7c23 */ /* 0x100fe2000801089e */
[--C-:B------:R-:W-:Y:S01]  /*199d0*/  FFMA.FTZ R9, R9, UR8, -R158.reuse ;  /* 0x0000000809097c23 */ /* 0x100fe2000801089e */
[----:B------:R-:W3:Y:S01]  /*199e0*/  MUFU.EX2 R155, R155 ;  /* 0x0000009b009b7308 */ /* 0x000ee20000000800 */
[----:B------:R-:W-:Y:S01]  /*199f0*/  LDSM.16.MT88.4 R20, [R160+0xc000] ;  /* 0x00c00000a014783b */ /* 0x000fe20000004200 */
[--C-:B------:R-:W-:Y:S01]  /*19a00*/  FFMA.FTZ R168, R141, UR8, -R158.reuse ;  /* 0x000000088da87c23 */ /* 0x100fe2000801089e */
[--C-:B------:R-:W-:Y:S01]  /*19a10*/  FFMA.FTZ R166, R139, UR8, -R158.reuse ;  /* 0x000000088ba67c23 */ /* 0x100fe2000801089e */
[----:B------:R-:W4:Y:S01]  /*19a20*/  MUFU.EX2 R153, R153 ;  /* 0x0000009900997308 */ /* 0x000f220000000800 */
[----:B------:R-:W-:Y:S01]  /*19a30*/  LDSM.16.MT88.4 R12, [R186+0xc000] ;  /* 0x00c00000ba0c783b */ /* 0x000fe20000004200 */
[----:B--2---:R-:W-:Y:S01]  /*19a40*/  F2FP.BF16.F32.PACK_AB R4, R149, R152 ;  /* 0x000000989504723e */ /* 0x004fe200000010ff */
[----:B------:R-:W-:Y:S01]  /*19a50*/  FFMA.FTZ R177, R137, UR8, -R158 ;  /* 0x0000000889b17c23 */ /* 0x000fe2000801089e */
[----:B------:R-:W2:Y:S01]  /*19a60*/  MUFU.EX2 R150, R150 ;  /* 0x0000009600967308 */ /* 0x000ea20000000800 */
[----:B------:R-:W-:Y:S01]  /*19a70*/  LDSM.16.MT88.4 R136, [R156+0x800] ;  /* 0x000800009c88783b */ /* 0x000fe20000004200 */
[----:B------:R-:W-:Y:S01]  /*19a80*/  FFMA.FTZ R172, R191, UR8, -R144 ;  /* 0x00000008bfac7c23 */ /* 0x000fe20008010890 */
[--C-:B------:R-:W-:Y:S01]  /*19a90*/  FFMA.FTZ R174, R189, UR8, -R158.reuse ;  /* 0x00000008bdae7c23 */ /* 0x100fe2000801089e */
[----:B------:R-:W-:Y:S01]  /*19aa0*/  MUFU.EX2 R154, R154 ;  /* 0x0000009a009a7308 */ /* 0x000fe20000000800 */
[--C-:B------:R-:W-:Y:S01]  /*19ab0*/  FFMA.FTZ R176, R183, UR8, -R158.reuse ;  /* 0x00000008b7b07c23 */ /* 0x100fe2000801089e */
[-C--:B---3--:R-:W-:Y:S01]  /*19ac0*/  FMUL.FTZ R32, R104, R155.reuse ;  /* 0x0000009b68207220 */ /* 0x088fe20000410000 */
[-C--:B------:R-:W-:Y:S01]  /*19ad0*/  FMUL.FTZ R33, R105, R155.reuse ;  /* 0x0000009b69217220 */ /* 0x080fe20000410000 */
[----:B------:R-:W3:Y:S01]  /*19ae0*/  MUFU.EX2 R2, R2 ;  /* 0x0000000200027308 */ /* 0x000ee20000000800 */
[----:B------:R-:W-:Y:S01]  /*19af0*/  FMUL.FTZ R24, R112, R155 ;  /* 0x0000009b70187220 */ /* 0x000fe20000410000 */
[-C--:B----4-:R-:W-:Y:S01]  /*19b00*/  FMUL.FTZ R34, R106, R153.reuse ;  /* 0x000000996a227220 */ /* 0x090fe20000410000 */
[----:B------:R-:W-:Y:S01]  /*19b10*/  FMUL.FTZ R35, R107, R153 ;  /* 0x000000996b237220 */ /* 0x000fe20000410000 */
[----:B------:R-:W-:Y:S01]  /*19b20*/  MUFU.EX2 R132, R11 ;  /* 0x0000000b00847308 */ /* 0x000fe20000000800 */
[----:B------:R-:W-:Y:S01]  /*19b30*/  FMUL.FTZ R25, R113, R155 ;  /* 0x0000009b71197220 */ /* 0x000fe20000410000 */
[----:B--2---:R-:W-:Y:S01]  /*19b40*/  F2FP.BF16.F32.PACK_AB R6, R150, R151 ;  /* 0x000000979606723e */ /* 0x004fe200000010ff */
[-C--:B------:R-:W-:Y:S01]  /*19b50*/  FMUL.FTZ R26, R114, R153.reuse ;  /* 0x00000099721a7220 */ /* 0x080fe20000410000 */
[----:B------:R-:W2:Y:S01]  /*19b60*/  MUFU.EX2 R3, R9 ;  /* 0x0000000900037308 */ /* 0x000ea20000000800 */
[----:B------:R-:W-:Y:S01]  /*19b70*/  FMUL.FTZ R27, R115, R153 ;  /* 0x00000099731b7220 */ /* 0x000fe20000410000 */
[----:B------:R-:W4:Y:S01]  /*19b80*/  LDSM.16.MT88.4 R104, [R160+0xe000] ;  /* 0x00e00000a068783b */ /* 0x000f220000004200 */
[-C--:B------:R-:W-:Y:S01]  /*19b90*/  FMUL.FTZ R108, R108, R155.reuse ;  /* 0x0000009b6c6c7220 */ /* 0x080fe20000410000 */
[----:B------:R-:W-:Y:S01]  /*19ba0*/  FMUL.FTZ R109, R109, R155 ;  /* 0x0000009b6d6d7220 */ /* 0x000fe20000410000 */
[-C--:B------:R-:W-:Y:S01]  /*19bb0*/  FMUL.FTZ R110, R110, R153.reuse ;  /* 0x000000996e6e7220 */ /* 0x080fe20000410000 */
[----:B---3--:R-:W-:Y:S01]  /*19bc0*/  F2FP.BF16.F32.PACK_AB R5, R2, R154 ;  /* 0x0000009a0205723e */ /* 0x008fe200000010ff */
[----:B------:R-:W-:Y:S01]  /*19bd0*/  FMUL.FTZ R111, R111, R153 ;  /* 0x000000996f6f7220 */ /* 0x000fe20000410000 */
[----:B------:R-:W3:Y:S01]  /*19be0*/  LDSM.16.MT88.4 R112, [R157+0x2000] ;  /* 0x002000009d70783b */ /* 0x000ee20000004200 */
        /* <DEDUP_REMOVED lines=33> */
[C---:B----4-:R-:W-:Y:S01]  /*19e00*/  HMMA.16816.F32.BF16 R44, R4.reuse, R104, R44 ;  /* 0x00000068042c723c */ /* 0x050fe2000004182c */
        /* <DEDUP_REMOVED lines=56> */
[----:B------:R-:W4:Y:S01]  /*1a190*/  LDSM.16.MT88.4 R116, [R186+0xe000] ;  /* 0x00e00000ba74783b */ /* 0x000f220000004200 */
[-C--:B------:R-:W-:Y:S01]  /*1a1a0*/  FMUL.FTZ R42, R42, R153.reuse ;  /* 0x000000992a2a7220 */ /* 0x080fe20000410000 */
[----:B------:R-:W-:Y:S01]  /*1a1b0*/  FMUL.FTZ R43, R43, R153 ;  /* 0x000000992b2b7220 */ /* 0x000fe20000410000 */
[----:B------:R-:W-:Y:S01]  /*1a1c0*/  MUFU.EX2 R164, R164 ;  /* 0x000000a400a47308 */ /* 0x000fe20000000800 */
[-C--:B------:R-:W-:Y:S01]  /*1a1d0*/  FMUL.FTZ R92, R92, R155.reuse ;  /* 0x0000009b5c5c7220 */ /* 0x080fe20000410000 */
[----:B------:R-:W-:Y:S01]  /*1a1e0*/  FMUL.FTZ R93, R93, R155 ;  /* 0x0000009b5d5d7220 */ /* 0x000fe20000410000 */
[-C--:B------:R-:W-:Y:S01]  /*1a1f0*/  FMUL.FTZ R94, R94, R153.reuse ;  /* 0x000000995e5e7220 */ /* 0x080fe20000410000 */
[C---:B--2---:R-:W-:Y:S01]  /*1a200*/  HMMA.16816.F32.BF16 R68, R4.reuse, R104, R68 ;  /* 0x000000680444723c */ /* 0x044fe20000041844 */
[----:B------:R-:W-:Y:S01]  /*1a210*/  MUFU.EX2 R162, R162 ;  /* 0x000000a200a27308 */ /* 0x000fe20000000800 */
[----:B------:R-:W-:Y:S01]  /*1a220*/  FMUL.FTZ R95, R95, R153 ;  /* 0x000000995f5f7220 */ /* 0x000fe20000410000 */
[-C--:B------:R-:W-:Y:S01]  /*1a230*/  FMUL.FTZ R96, R96, R155.reuse ;  /* 0x0000009b60607220 */ /* 0x080fe20000410000 */
[----:B------:R-:W-:Y:S01]  /*1a240*/  FMUL.FTZ R97, R97, R155 ;  /* 0x0000009b61617220 */ /* 0x000fe20000410000 */
[----:B------:R-:W-:Y:S01]  /*1a250*/  MUFU.EX2 R168, R168 ;  /* 0x000000a800a87308 */ /* 0x000fe20000000800 */
[-C--:B------:R-:W-:Y:S01]  /*1a260*/  FMUL.FTZ R98, R98, R153.reuse ;  /* 0x0000009962627220 */ /* 0x080fe20000410000 */
[----:B------:R-:W-:Y:S01]  /*1a270*/  FMUL.FTZ R99, R99, R153 ;  /* 0x0000009963637220 */ /* 0x000fe20000410000 */
[C---:B------:R-:W-:Y:S01]  /*1a280*/  HMMA.16816.F32.BF16 R72, R4.reuse, R106, R72 ;  /* 0x0000006a0448723c */ /* 0x040fe20000041848 */
[----:B------:R-:W2:Y:S01]  /*1a290*/  LDSM.16.MT88.4 R104, [R156+0x4000] ;  /* 0x004000009c68783b */ /* 0x000ea20000004200 */
[----:B------:R-:W-:Y:S01]  /*1a2a0*/  MUFU.EX2 R166, R166 ;  /* 0x000000a600a67308 */ /* 0x000fe20000000800 */
[----:B------:R-:W-:Y:S01]  /*1a2b0*/  FFMA.FTZ R179, R179, UR8, -R158 ;  /* 0x00000008b3b37c23 */ /* 0x000fe2000801089e */
[--C-:B------:R-:W-:Y:S01]  /*1a2c0*/  FFMA.FTZ R211, R211, UR8, -R144.reuse ;  /* 0x00000008d3d37c23 */ /* 0x100fe20008010890 */
[----:B------:R-:W-:Y:S01]  /*1a2d0*/  LDSM.16.MT88.4 R128, [R160+0xe800] ;  /* 0x00e80000a080783b */ /* 0x000fe20000004200 */
[----:B------:R-:W-:Y:S01]  /*1a2e0*/  MUFU.EX2 R177, R177 ;  /* 0x000000b100b17308 */ /* 0x000fe20000000800 */
[--C-:B------:R-:W-:Y:S01]  /*1a2f0*/  FFMA.FTZ R193, R193, UR8, -R144.reuse ;  /* 0x00000008c1c17c23 */ /* 0x100fe20008010890 */
[C---:B---3--:R-:W-:Y:S01]  /*1a300*/  HMMA.16816.F32.BF16 R76, R4.reuse, R112, R76 ;  /* 0x00000070044c723c */ /* 0x048fe2000004184c */
[--C-:B------:R-:W-:Y:S01]  /*1a310*/  FFMA.FTZ R112, R175, UR8, -R144.reuse ;  /* 0x00000008af707c23 */ /* 0x100fe20008010890 */
[----:B------:R-:W-:Y:S01]  /*1a320*/  FFMA.FTZ R113, R173, UR8, -R144 ;  /* 0x00000008ad717c23 */ /* 0x000fe20008010890 */
[--C-:B------:R-:W-:Y:S01]  /*1a330*/  FFMA.FTZ R175, R143, UR8, -R158.reuse ;  /* 0x000000088faf7c23 */ /* 0x100fe2000801089e */
[----:B------:R-:W-:Y:S01]  /*1a340*/  FFMA.FTZ R187, R187, UR8, -R158 ;  /* 0x00000008bbbb7c23 */ /* 0x000fe2000801089e */
[----:B------:R-:W3:Y:S01]  /*1a350*/  MUFU.EX2 R173, R112 ;  /* 0x0000007000ad7308 */ /* 0x000ee20000000800 */
[----:B------:R-:W-:Y:S01]  /*1a360*/  LDSM.16.MT88.4 R140, [R157+0x800] ;  /* 0x000800009d8c783b */ /* 0x000fe20000004200 */
[--C-:B------:R-:W-:Y:S01]  /*1a370*/  FFMA.FTZ R178, R169, UR8, -R144.reuse ;  /* 0x00000008a9b27c23 */ /* 0x100fe20008010890 */
[C---:B------:R-:W-:Y:S01]  /*1a380*/  HMMA.16816.F32.BF16 R32, R4.reuse, R120, R32 ;  /* 0x000000780420723c */ /* 0x040fe20000041820 */
[----:B------:R5:W-:Y:S01]  /*1a390*/  MUFU.EX2 R171, R113 ;  /* 0x0000007100ab7308 */ /* 0x000be20000000800 */
[--C-:B------:R-:W-:Y:S01]  /*1a3a0*/  FFMA.FTZ R167, R167, UR8, -R144.reuse ;  /* 0x00000008a7a77c23 */ /* 0x100fe20008010890 */
[--C-:B------:R-:W-:Y:S01]  /*1a3b0*/  FFMA.FTZ R169, R147, UR8, -R144.reuse ;  /* 0x0000000893a97c23 */ /* 0x100fe20008010890 */
[----:B------:R-:W-:Y:S01]  /*1a3c0*/  FFMA.FTZ R188, R145, UR8, -R144 ;  /* 0x0000000891bc7c23 */ /* 0x000fe20008010890 */
[----:B------:R-:W3:Y:S01]  /*1a3d0*/  MUFU.EX2 R175, R175 ;  /* 0x000000af00af7308 */ /* 0x000ee20000000800 */
[--C-:B------:R-:W-:Y:S01]  /*1a3e0*/  FFMA.FTZ R190, R163, UR8, -R158.reuse ;  /* 0x00000008a3be7c23 */ /* 0x100fe2000801089e */
[--C-:B------:R-:W-:Y:S01]  /*1a3f0*/  FFMA.FTZ R159, R159, UR8, -R158.reuse ;  /* 0x000000089f9f7c23 */ /* 0x100fe2000801089e */
[C---:B------:R-:W-:Y:S01]  /*1a400*/  HMMA.16816.F32.BF16 R100, R4.reuse, R122, R100 ;  /* 0x0000007a0464723c */ /* 0x040fe20000041864 */
[----:B------:R-:W-:Y:S01]  /*1a410*/  LDSM.16.MT88.4 R120, [R186+0xe800] ;  /* 0x00e80000ba78783b */ /* 0x000fe20000004200 */
[----:B------:R-:W-:Y:S01]  /*1a420*/  MUFU.EX2 R209, R211 ;  /* 0x000000d300d17308 */ /* 0x000fe20000000800 */
[--C-:B------:R-:W-:Y:S01]  /*1a430*/  FFMA.FTZ R165, R165, UR8, -R158.reuse ;  /* 0x00000008a5a57c23 */ /* 0x100fe2000801089e */
[----:B------:R-:W-:Y:S01]  /*1a440*/  FFMA.FTZ R161, R161, UR8, -R158 ;  /* 0x00000008a1a17c23 */ /* 0x000fe2000801089e */
[----:B------:R-:W-:Y:S01]  /*1a450*/  FFMA.FTZ R152, R215, R155, R152 ;  /* 0x0000009bd7987223 */ /* 0x000fe20000010098 */
[----:B------:R-:W3:Y:S01]  /*1a460*/  MUFU.EX2 R170, R170 ;  /* 0x000000aa00aa7308 */ /* 0x000ee20000000800 */
[----:B------:R-:W-:Y:S01]  /*1a470*/  FFMA.FTZ R153, R213, R153, R154 ;  /* 0x00000099d5997223 */ /* 0x000fe2000001009a */
[C---:B------:R-:W-:Y:S01]  /*1a480*/  HMMA.16816.F32.BF16 R80, R4.reuse, R114, R80 ;  /* 0x000000720450723c */ /* 0x040fe20000041850 */
[----:B-----5:R-:W-:Y:S01]  /*1a490*/  LDSM.16.MT88.4 R112, [R160+0xc800] ;  /* 0x00c80000a070783b */ /* 0x020fe20000004200 */
[----:B------:R-:W-:Y:S01]  /*1a4a0*/  MUFU.EX2 R191, R193 ;  /* 0x000000c100bf7308 */ /* 0x000fe20000000800 */
[----:B------:R-:W-:Y:S01]  /*1a4b0*/  FADD.FTZ R152, R149, R152 ;  /* 0x0000009895987221 */ /* 0x000fe20000010000 */
[----:B------:R-:W-:Y:S01]  /*1a4c0*/  FADD.FTZ R153, R2, R153 ;  /* 0x0000009902997221 */ /* 0x000fe20000010000 */
[----:B------:R-:W-:Y:S01]  /*1a4d0*/  LDSM.16.MT88.4 R144, [R160+0xf800] ;  /* 0x00f80000a090783b */ /* 0x000fe20000004200 */
[----:B------:R-:W-:Y:S01]  /*1a4e0*/  MUFU.EX2 R172, R172 ;  /* 0x000000ac00ac7308 */ /* 0x000fe20000000800 */
[----:B------:R-:W-:Y:S01]  /*1a4f0*/  FADD.FTZ R151, R151, R152 ;  /* 0x0000009897977221 */ /* 0x000fe20000010000 */
[C---:B-1----:R-:W-:Y:S01]  /*1a500*/  HMMA.16816.F32.BF16 R84, R4.reuse, R108, R84 ;  /* 0x0000006c0454723c */ /* 0x042fe20000041854 */
[----:B------:R-:W-:Y:S01]  /*1a510*/  FADD.FTZ R132, R132, R153 ;  /* 0x0000009984847221 */ /* 0x000fe20000010000 */
[----:B------:R-:W-:Y:S01]  /*1a520*/  MUFU.EX2 R174, R174 ;  /* 0x000000ae00ae7308 */ /* 0x000fe20000000800 */
[----:B------:R-:W-:Y:S01]  /*1a530*/  FADD.FTZ R151, R150, R151 ;  /* 0x0000009796977221 */ /* 0x000fe20000010000 */
[----:B------:R-:W-:Y:S01]  /*1a540*/  ISETP.GT.AND P1, PT, R148, R195, PT ;  /* 0x000000c39400720c */ /* 0x000fe20003f24270 */
[----:B------:R-:W-:Y:S01]  /*1a550*/  FADD.FTZ R132, R3, R132 ;  /* 0x0000008403847221 */ /* 0x000fe20000010000 */
[----:B------:R-:W1:Y:S01]  /*1a560*/  MUFU.EX2 R183, R187 ;  /* 0x000000bb00b77308 */ /* 0x000e620000000800 */
[----:B------:R-:W-:Y:S01]  /*1a570*/  IMAD.MOV.U32 R3, RZ, RZ, R0 ;  /* 0x000000ffff037224 */ /* 0x000fe200078e0000 */
[----:B------:R-:W-:Y:S01]  /*1a580*/  HMMA.16816.F32.BF16 R88, R4, R110, R88 ;  /* 0x0000006e0458723c */ /* 0x000fe20000041858 */
[----:B------:R-:W5:Y:S01]  /*1a590*/  LDSM.16.MT88.4 R108, [R186+0xc800] ;  /* 0x00c80000ba6c783b */ /* 0x000f620000004200 */
[----:B------:R-:W-:Y:S01]  /*1a5a0*/  MUFU.EX2 R176, R176 ;  /* 0x000000b000b07308 */ /* 0x000fe20000000800 */
[----:B------:R-:W-:-:S03]  /*1a5b0*/  IMAD.MOV.U32 R154, RZ, RZ, R148 ;  /* 0x000000ffff9a7224 */ /* 0x000fc600078e0094 */
[----:B------:R-:W1:Y:S02]  /*1a5c0*/  MUFU.EX2 R179, R179 ;  /* 0x000000b300b37308 */ /* 0x000e640000000800 */
[----:B------:R-:W-:Y:S01]  /*1a5d0*/  HMMA.16816.F32.BF16 R8, R4, R12, R8 ;  /* 0x0000000c0408723c */ /* 0x000fe20000041808 */
[----:B------:R-:W-:Y:S01]  /*1a5e0*/  @P1 IMAD.MOV.U32 R3, RZ, RZ, R0 ;  /* 0x000000ffff031224 */ /* 0x000fe200078e0000 */
[----:B------:R-:W-:Y:S01]  /*1a5f0*/  MUFU.EX2 R178, R178 ;  /* 0x000000b200b27308 */ /* 0x000fe20000000800 */
[----:B------:R-:W-:-:S03]  /*1a600*/  @P1 IADD3 R134, PT, PT, R134, -0x3, RZ ;  /* 0xfffffffd86861810 */ /* 0x000fc60007ffe0ff */
[----:B------:R-:W1:Y:S02]  /*1a610*/  MUFU.EX2 R167, R167 ;  /* 0x000000a700a77308 */ /* 0x000e640000000800 */
[C---:B------:R-:W-:Y:S01]  /*1a620*/  HMMA.16816.F32.BF16 R12, R4.reuse, R14, R124 ;  /* 0x0000000e040c723c */ /* 0x040fe2000004187c */
[----:B------:R-:W1:Y:S01]  /*1a630*/  LDSM.16.MT88.4 R124, [R157+0x2800] ;  /* 0x002800009d7c783b */ /* 0x000e620000004200 */
[----:B------:R-:W-:Y:S04]  /*1a640*/  MUFU.EX2 R169, R169 ;  /* 0x000000a900a97308 */ /* 0x000fe80000000800 */
[----:B------:R-:W-:Y:S02]  /*1a650*/  MUFU.EX2 R188, R188 ;  /* 0x000000bc00bc7308 */ /* 0x000fe40000000800 */
[C---:B----4-:R-:W-:Y:S02]  /*1a660*/  HMMA.16816.F32.BF16 R36, R4.reuse, R116, R36 ;  /* 0x000000740424723c */ /* 0x050fe40000041824 */
[----:B------:R-:W-:Y:S04]  /*1a670*/  MUFU.EX2 R163, R165 ;  /* 0x000000a500a37308 */ /* 0x000fe80000000800 */
[----:B------:R-:W4:Y:S02]  /*1a680*/  MUFU.EX2 R190, R190 ;  /* 0x000000be00be7308 */ /* 0x000f240000000800 */
[C---:B------:R-:W-:Y:S01]  /*1a690*/  HMMA.16816.F32.BF16 R40, R4.reuse, R118, R40 ;  /* 0x000000760428723c */ /* 0x040fe20000041828 */
[----:B------:R-:W4:Y:S01]  /*1a6a0*/  LDSM.16.MT88.4 R116, [R156+0x2800] ;  /* 0x002800009c74783b */ /* 0x000f220000004200 */
[----:B------:R-:W-:Y:S04]  /*1a6b0*/  MUFU.EX2 R158, R161 ;  /* 0x000000a1009e7308 */ /* 0x000fe80000000800 */
[----:B------:R-:W4:Y:S02]  /*1a6c0*/  MUFU.EX2 R159, R159 ;  /* 0x0000009f009f7308 */ /* 0x000f240000000800 */
[C---:B--2---:R-:W-:Y:S08]  /*1a6d0*/  HMMA.16816.F32.BF16 R92, R4.reuse, R104, R92 ;  /* 0x00000068045c723c */ /* 0x044ff0000004185c */
[----:B------:R-:W-:Y:S01]  /*1a6e0*/  HMMA.16816.F32.BF16 R4, R4, R106, R96 ;  /* 0x0000006a0404723c */ /* 0x000fe20000041860 */
[----:B---3--:R-:W-:Y:S01]  /*1a6f0*/  F2FP.BF16.F32.PACK_AB R96, R173, R164 ;  /* 0x000000a4ad60723e */ /* 0x008fe200000010ff */
[----:B------:R-:W2:Y:S01]  /*1a700*/  LDSM.16.MT88.4 R104, [R186+0x10800] ;  /* 0x01080000ba68783b */ /* 0x000ea20000004200 */
[----:B------:R-:W-:Y:S01]  /*1a710*/  F2FP.BF16.F32.PACK_AB R97, R168, R175 ;  /* 0x000000afa861723e */ /* 0x000fe200000010ff */
        /* <DEDUP_REMOVED lines=9> */
[----:B-----5:R-:W-:Y:S01]  /*1a7b0*/  HMMA.16816.F32.BF16 R8, R96, R108, R8 ;  /* 0x0000006c6008723c */ /* 0x020fe20000041808 */
[----:B------:R-:W-:Y:S01]  /*1a7c0*/  FADD.FTZ R166, R166, R175 ;  /* 0x000000afa6a67221 */ /* 0x000fe20000010000 */
[----:B------:R-:W-:-:S03]  /*1a7d0*/  FADD.FTZ R162, R162, R171 ;  /* 0x000000aba2a27221 */ /* 0x000fc60000010000 */
[----:B------:R-:W-:-:S03]  /*1a7e0*/  FADD.FTZ R177, R177, R166 ;  /* 0x000000a6b1b17221 */ /* 0x000fc60000010000 */
        /* <DEDUP_REMOVED lines=20> */
[C---:B----4-:R-:W-:Y:S08]  /*1a930*/  HMMA.16816.F32.BF16 R60, R96.reuse, R116, R60 ;  /* 0x00000074603c723c */ /* 0x050ff0000004183c */
[C---:B------:R-:W-:Y:S01]  /*1a940*/  HMMA.16816.F32.BF16 R64, R96.reuse, R118, R64 ;  /* 0x000000766040723c */ /* 0x040fe20000041840 */
[----:B------:R-:W-:Y:S07]  /*1a950*/  LDSM.16.MT88.4 R116, [R156+0x3000] ;  /* 0x003000009c74783b */ /* 0x000fee0000004200 */
[C---:B--2---:R-:W-:Y:S08]  /*1a960*/  HMMA.16816.F32.BF16 R68, R96.reuse, R104, R68 ;  /* 0x000000686044723c */ /* 0x044ff00000041844 */
[C---:B------:R-:W-:Y:S01]  /*1a970*/  HMMA.16816.F32.BF16 R72, R96.reuse, R106, R72 ;  /* 0x0000006a6048723c */ /* 0x040fe20000041848 */
[----:B------:R-:W1:Y:S07]  /*1a980*/  LDSM.16.MT88.4 R104, [R186+0xd000] ;  /* 0x00d00000ba68783b */ /* 0x000e6e0000004200 */
[C---:B---3--:R-:W-:Y:S08]  /*1a990*/  HMMA.16816.F32.BF16 R76, R96.reuse, R108, R76 ;  /* 0x0000006c604c723c */ /* 0x048ff0000004184c */
[C---:B------:R-:W-:Y:S01]  /*1a9a0*/  HMMA.16816.F32.BF16 R80, R96.reuse, R110, R80 ;  /* 0x0000006e6050723c */ /* 0x040fe20000041850 */
[----:B------:R-:W-:Y:S07]  /*1a9b0*/  LDSM.16.MT88.4 R108, [R186+0x11000] ;  /* 0x01100000ba6c783b */ /* 0x000fee0000004200 */
[C---:B-----5:R-:W-:Y:S08]  /*1a9c0*/  HMMA.16816.F32.BF16 R84, R96.reuse, R112, R84 ;  /* 0x000000706054723c */ /* 0x060ff00000041854 */
[C---:B------:R-:W-:Y:S01]  /*1a9d0*/  HMMA.16816.F32.BF16 R88, R96.reuse, R114, R88 ;  /* 0x000000726058723c */ /* 0x040fe20000041858 */
[----:B------:R-:W2:Y:S07]  /*1a9e0*/  LDSM.16.MT88.4 R112, [R160+0xd000] ;  /* 0x00d00000a070783b */ /* 0x000eae0000004200 */
[C---:B------:R-:W-:Y:S08]  /*1a9f0*/  HMMA.16816.F32.BF16 R92, R96.reuse, R120, R92 ;  /* 0x00000078605c723c */ /* 0x040ff0000004185c */
[----:B------:R-:W-:Y:S01]  /*1aa00*/  HMMA.16816.F32.BF16 R96, R96, R122, R4 ;  /* 0x0000007a6060723c */ /* 0x000fe20000041804 */
[----:B------:R-:W3:Y:S01]  /*1aa10*/  LDSM.16.MT88.4 R120, [R160+0xf000] ;  /* 0x00f00000a078783b */ /* 0x000ee20000004200 */
[----:B------:R-:W-:Y:S01]  /*1aa20*/  F2FP.BF16.F32.PACK_AB R4, R170, R209 ;  /* 0x000000d1aa04723e */ /* 0x000fe200000010ff */
        /* <DEDUP_REMOVED lines=14> */
[C---:B--2---:R-:W-:Y:S08]  /*1ab10*/  HMMA.16816.F32.BF16 R16, R4.reuse, R112, R16 ;  /* 0x000000700410723c */ /* 0x044ff00000041810 */
[C---:B------:R-:W-:Y:S01]  /*1ab20*/  HMMA.16816.F32.BF16 R20, R4.reuse, R114, R20 ;  /* 0x000000720414723c */ /* 0x040fe20000041814 */
[----:B------:R-:W2:Y:S07]  /*1ab30*/  LDSM.16.MT88.4 R112, [R157+0x5000] ;  /* 0x005000009d70783b */ /* 0x000eae0000004200 */
[C---:B---3--:R-:W-:Y:S08]  /*1ab40*/  HMMA.16816.F32.BF16 R44, R4.reuse, R120, R44 ;  /* 0x00000078042c723c */ /* 0x048ff0000004182c */
[C---:B------:R-:W-:Y:S01]  /*1ab50*/  HMMA.16816.F32.BF16 R48, R4.reuse, R122, R48 ;  /* 0x0000007a0430723c */ /* 0x040fe20000041830 */
[----:B------:R-:W3:Y:S07]  /*1ab60*/  LDSM.16.MT88.4 R120, [R156+0x5000] ;  /* 0x005000009c78783b */ /* 0x000eee0000004200 */
[C---:B------:R-:W-:Y:S08]  /*1ab70*/  HMMA.16816.F32.BF16 R36, R4.reuse, R128, R36 ;  /* 0x000000800424723c */ /* 0x040ff00000041824 */
[C---:B------:R-:W-:Y:S01]  /*1ab80*/  HMMA.16816.F32.BF16 R40, R4.reuse, R130, R40 ;  /* 0x000000820428723c */ /* 0x040fe20000041828 */
[----:B------:R-:W-:Y:S07]  /*1ab90*/  LDSM.16.MT88.4 R128, [R157+0x3800] ;  /* 0x003800009d80783b */ /* 0x000fee0000004200 */
        /* <DEDUP_REMOVED lines=33> */
[----:B----4-:R-:W-:Y:S01]  /*1adb0*/  HMMA.16816.F32.BF16 R120, R4, R116, R16 ;  /* 0x000000740478723c */ /* 0x010fe20000041810 */
[----:B------:R-:W2:Y:S01]  /*1adc0*/  LDSM.16.MT88.4 R16, [R156+0x3800] ;  /* 0x003800009c10783b */ /* 0x000ea20000004200 */
[----:B------:R-:W-:Y:S01]  /*1add0*/  FADD.FTZ R215, R188, R169 ;  /* 0x000000a9bcd77221 */ /* 0x000fe20000010000 */
[----:B------:R-:W-:-:S05]  /*1ade0*/  FADD.FTZ R213, R159, R158 ;  /* 0x0000009e9fd57221 */ /* 0x000fca0000010000 */
[C---:B------:R-:W-:Y:S08]  /*1adf0*/  HMMA.16816.F32.BF16 R52, R4.reuse, R128, R52 ;  /* 0x000000800434723c */ /* 0x040ff00000041834 */
[C---:B------:R-:W-:Y:S08]  /*1ae00*/  HMMA.16816.F32.BF16 R56, R4.reuse, R130, R56 ;  /* 0x000000820438723c */ /* 0x040ff00000041838 */
[C---:B------:R-:W-:Y:S01]  /*1ae10*/  HMMA.16816.F32.BF16 R116, R4.reuse, R118, R20 ;  /* 0x000000760474723c */ /* 0x040fe20000041814 */
[----:B------:R-:W3:Y:S07]  /*1ae20*/  LDSM.16.MT88.4 R20, [R186+0x11800] ;  /* 0x01180000ba14783b */ /* 0x000eee0000004200 */
[C---:B-----5:R-:W-:Y:S01]  /*1ae30*/  HMMA.16816.F32.BF16 R128, R4.reuse, R124, R8 ;  /* 0x0000007c0480723c */ /* 0x060fe20000041808 */
        /* <DEDUP_REMOVED lines=22> */
.L_x_3016:
[----:B------:R-:W-:-:S07]  /*1afa0*/  IADD3 R134, PT, PT, R154, -0x1, RZ ;  /* 0xffffffff9a867810 */ /* 0x000fce0007ffe0ff */
.L_x_3022:
        /* <DEDUP_REMOVED lines=10> */
[----:B------:R-:W-:Y:S01]  /*1b050*/  MOV R209, RZ ;  /* 0x000000ff00d17202 */ /* 0x000fe20000000f00 */
[----:B------:R-:W-:Y:S01]  /*1b060*/  VIADD R212, R134, 0x1 ;  /* 0x0000000186d47836 */ /* 0x000fe20000000000 */
[----:B------:R-:W-:Y:S01]  /*1b070*/  LOP3.LUT R210, R4, 0x20, R135, 0xfe, !PT ;  /* 0x0000002004d27812 */ /* 0x000fe200078efe87 */
        /* <DEDUP_REMOVED lines=11> */
.L_x_3027:
        /* <DEDUP_REMOVED lines=38> */
[----:B------:R-:W2:Y:S01]  /*1b390*/  LDC R4, c[0x0][0x4f0] ;  /* 0x00013c00ff047b82 */ /* 0x000ea20000000800 */
[----:B------:R-:W-:Y:S02]  /*1b3a0*/  MOV R14, RZ ;  /* 0x000000ff000e7202 */ /* 0x000fe40000000f00 */
[----:B------:R-:W-:Y:S02]  /*1b3b0*/  IABS R12, R211 ;  /* 0x000000d3000c7213 */ /* 0x000fe40000000000 */
        /* <DEDUP_REMOVED lines=57> */
.L_x_3024:
[----:B------:R-:W-:Y:S01]  /*1b750*/  @!PT LDS RZ, [RZ] ;  /* 0x00000000fffff984 */ /* 0x000fe20000000800 */
[----:B------:R-:W-:Y:S01]  /*1b760*/  @!PT LDS RZ, [RZ] ;  /* 0x00000000fffff984 */ /* 0x000fe20000000800 */
[----:B------:R-:W-:Y:S01]  /*1b770*/  @!PT LDS RZ, [RZ] ;  /* 0x00000000fffff984 */ /* 0x000fe20000000800 */
[----:B------:R-:W-:Y:S01]  /*1b780*/  @!P5 LDGSTS.E.BYPASS.LTC128B.128 [R217+0xc000], desc[UR6][R198.64] ;  /* 0x0c000000c6d9dfae */ /* 0x000fe2000b981a06 */
[C---:B------:R-:W-:Y:S02]  /*1b790*/  LEA R6, P0, R8.reuse, R198, 0x5 ;  /* 0x000000c608067211 */ /* 0x040fe400078028ff */
[C---:B------:R-:W-:Y:S02]  /*1b7a0*/  SHF.L.U32 R4, R8.reuse, 0x5, RZ ;  /* 0x0000000508047819 */ /* 0x040fe400000006ff */
[----:B------:R-:W-:Y:S01]  /*1b7b0*/  @P5 STS.128 [R217+0xc000], RZ ;  /* 0x00c000ffd9005388 */ /* 0x000fe20000000c00 */
[C-C-:B-1----:R-:W-:Y:S02]  /*1b7c0*/  LEA.HI.X R7, R8.reuse, R199, R11.reuse, 0x5, P0 ;  /* 0x000000c708077211 */ /* 0x142fe400000f2c0b */
[----:B------:R-:W-:Y:S02]  /*1b7d0*/  SHF.L.U64.HI R5, R8, 0x5, R11 ;  /* 0x0000000508057819 */ /* 0x000fe4000001020b */
[----:B------:R-:W-:Y:S01]  /*1b7e0*/  @!PT LDS RZ, [RZ] ;  /* 0x00000000fffff984 */ /* 0x000fe20000000800 */
[----:B------:R-:W-:Y:S01]  /*1b7f0*/  @!PT LDS RZ, [RZ] ;  /* 0x00000000fffff984 */ /* 0x000fe20000000800 */
[----:B------:R-:W-:Y:S01]  /*1b800*/  @!PT LDS RZ, [RZ] ;  /* 0x00000000fffff984 */ /* 0x000fe20000000800 */
[----:B------:R-:W-:Y:S01]  /*1b810*/  @!P4 LDGSTS.E.BYPASS.LTC128B.128 [R217+0xe000], desc[UR6][R198.64+0x80] ;  /* 0x0e000080c6d9cfae */ /* 0x000fe2000b981a06 */
[C---:B------:R-:W-:Y:S02]  /*1b820*/  IADD3 R8, P2, PT, R4.reuse, R6, RZ ;  /* 0x0000000604087210 */ /* 0x040fe40007f5e0ff */
[----:B------:R-:W-:Y:S02]  /*1b830*/  LEA R194, R3, UR5, 0x1 ;  /* 0x0000000503c27c11 */ /* 0x000fe4000f8e08ff */
[----:B------:R-:W-:Y:S01]  /*1b840*/  @P4 STS.128 [R217+0xe000], RZ ;  /* 0x00e000ffd9004388 */ /* 0x000fe20000000c00 */
[----:B------:R-:W-:Y:S02]  /*1b850*/  IADD3.X R9, PT, PT, R5, R7, RZ, P2, !PT ;  /* 0x0000000705097210 */ /* 0x000fe400017fe4ff */
        /* <DEDUP_REMOVED lines=198> */
[C---:B------:R-:W-:Y:S08]  /*1c4c0*/  HMMA.16816.F32.BF16 R16, R156.reuse, R138, R16 ;  /* 0x0000008a9c10723c */ /* 0x040ff00000041810 */
[C---:B---3--:R-:W-:Y:S08]  /*1c4d0*/  HMMA.16816.F32.BF16 R20, R156.reuse, R148, R20 ;  /* 0x000000949c14723c */ /* 0x048ff00000041814 */
[C---:B------:R-:W-:Y:S08]  /*1c4e0*/  HMMA.16816.F32.BF16 R24, R156.reuse, R150, R24 ;  /* 0x000000969c18723c */ /* 0x040ff00000041818 */
[C---:B----4-:R-:W-:Y:S08]  /*1c4f0*/  HMMA.16816.F32.BF16 R28, R156.reuse, R152, R28 ;  /* 0x000000989c1c723c */ /* 0x050ff0000004181c */
[----:B------:R-:W-:Y:S08]  /*1c500*/  HMMA.16816.F32.BF16 R32, R156, R154, R32 ;  /* 0x0000009a9c20723c */ /* 0x000ff00000041820 */
[C---:B------:R-:W-:Y:S08]  /*1c510*/  HMMA.16816.F32.BF16 R4, R160.reuse, R172, R4 ;  /* 0x000000aca004723c */ /* 0x040ff00000041804 */
[C---:B------:R-:W-:Y:S08]  /*1c520*/  HMMA.16816.F32.BF16 R8, R160.reuse, R174, R8 ;  /* 0x000000aea008723c */ /* 0x040ff00000041808 */
[C---:B--2---:R-:W-:Y:S08]  /*1c530*/  HMMA.16816.F32.BF16 R12, R160.reuse, R132, R12 ;  /* 0x00000084a00c723c */ /* 0x044ff0000004180c */
        /* <DEDUP_REMOVED lines=42> */
[----:B------:R-:W-:Y:S01]  /*1c7e0*/  FMUL.FTZ R7, R22, UR13 ;  /* 0x0000000d16077c20 */ /* 0x000fe20008410000 */
[----:B------:R-:W-:Y:S06]  /*1c7f0*/  FMUL.FTZ R20, R23, UR13 ;  /* 0x0000000d17147c20 */ /* 0x000fec0008410000 */
[----:B------:R3:W1:Y:S01]  /*1c800*/  MUFU.TANH R16, R4 ;  /* 0x0000000400107308 */ /* 0x0006620000002400 */
[----:B------:R-:W-:Y:S01]  /*1c810*/  FMUL.FTZ R21, R26, UR13 ;  /* 0x0000000d1a157c20 */ /* 0x000fe20008410000 */
[----:B------:R-:W-:Y:S08]  /*1c820*/  FMUL.FTZ R22, R27, UR13 ;  /* 0x0000000d1b167c20 */ /* 0x000ff00008410000 */
[----:B------:R1:W1:Y:S10]  /*1c830*/  MUFU.TANH R12, R156 ;  /* 0x0000009c000c7308 */ /* 0x0002740000002400 */
[----:B------:R-:W1:Y:S01]  /*1c840*/  MUFU.TANH R13, R13 ;  /* 0x0000000d000d7308 */ /* 0x000e620000002400 */
[C---:B-----5:R-:W-:Y:S03]  /*1c850*/  HMMA.16816.F32.BF16 R28, R164.reuse, R8, R28 ;  /* 0x00000008a41c723c */ /* 0x060fe6000004181c */
[----:B------:R-:W-:Y:S01]  /*1c860*/  FMUL.FTZ R9, R25, UR13 ;  /* 0x0000000d19097c20 */ /* 0x000fe20008410000 */
[----:B---3--:R-:W-:Y:S05]  /*1c870*/  FMUL.FTZ R4, R24, UR13 ;  /* 0x0000000d18047c20 */ /* 0x008fea0008410000 */
[----:B------:R-:W3:Y:S01]  /*1c880*/  MUFU.TANH R14, R14 ;  /* 0x0000000e000e7308 */ /* 0x000ee20000002400 */
[----:B------:R-:W-:Y:S09]  /*1c890*/  HMMA.16816.F32.BF16 R32, R164, R10, R32 ;  /* 0x0000000aa420723c */ /* 0x000ff20000041820 */
[----:B------:R-:W1:Y:S01]  /*1c8a0*/  MUFU.TANH R15, R15 ;  /* 0x0000000f000f7308 */ /* 0x000e620000002400 */
        /* <DEDUP_REMOVED lines=104> */
.L_x_3026:
        /* <DEDUP_REMOVED lines=69> */
.L_x_3025:
[C---:B------:R-:W-:Y:S01]  /*1d380*/  ISETP.GE.AND P4, PT, R210.reuse, R207, PT ;  /* 0x000000cfd200720c */ /* 0x040fe20003f86270 */
[C---:B--2---:R-:W-:Y:S01]  /*1d390*/  VIADD R133, R210.reuse, 0xffffffe1 ;  /* 0xffffffe1d2857836 */ /* 0x044fe20000000000 */
[C---:B------:R-:W-:Y:S01]  /*1d3a0*/  IADD3 R132, PT, PT, R210.reuse, -0x18, RZ ;  /* 0xffffffe8d2847810 */ /* 0x040fe20007ffe0ff */
[----:B------:R-:W-:Y:S01]  /*1d3b0*/  VIADD R3, R210, 0xffffffe0 ;  /* 0xffffffe0d2037836 */ /* 0x000fe20000000000 */
[----:B-1----:R-:W-:Y:S01]  /*1d3c0*/  FSEL R162, R162, -INF , P4 ;  /* 0xff800000a2a27808 */ /* 0x002fe20002000000 */
[C---:B------:R-:W-:Y:S01]  /*1d3d0*/  VIADD R5, R210.reuse, 0xffffffe9 ;  /* 0xffffffe9d2057836 */ /* 0x040fe20000000000 */
[C---:B------:R-:W-:Y:S01]  /*1d3e0*/  ISETP.GE.AND P4, PT, R210.reuse, R205, PT ;  /* 0x000000cdd200720c */ /* 0x040fe20003f86270 */
[C---:B------:R-:W-:Y:S01]  /*1d3f0*/  VIADD R34, R210.reuse, 0xfffffff0 ;  /* 0xfffffff0d2227836 */ /* 0x040fe20000000000 */
[-C--:B------:R-:W-:Y:S01]  /*1d400*/  ISETP.GE.AND P1, PT, R3, R207.reuse, PT ;  /* 0x000000cf0300720c */ /* 0x080fe20003f26270 */
[C---:B------:R-:W-:Y:S01]  /*1d410*/  VIADD R26, R210.reuse, 0x1 ;  /* 0x00000001d21a7836 */ /* 0x040fe20000000000 */
[----:B------:R-:W-:Y:S01]  /*1d420*/  FSEL R163, R7, -INF , P4 ;  /* 0xff80000007a37808 */ /* 0x000fe20002000000 */
[C---:B------:R-:W-:Y:S01]  /*1d430*/  VIADD R28, R210.reuse, 0xfffffff8 ;  /* 0xfffffff8d21c7836 */ /* 0x040fe20000000000 */
[-C--:B------:R-:W-:Y:S01]  /*1d440*/  ISETP.GE.AND P4, PT, R133, R207.reuse, PT ;  /* 0x000000cf8500720c */ /* 0x080fe20003f86270 */
[----:B------:R-:W-:Y:S01]  /*1d450*/  VIADD R24, R210, 0x9 ;  /* 0x00000009d2187836 */ /* 0x000fe20000000000 */
[----:B------:R-:W-:Y:S01]  /*1d460*/  FSEL R135, R148, -INF , P1 ;  /* 0xff80000094877808 */ /* 0x000fe20000800000 */
[----:B------:R-:W-:Y:S01]  /*1d470*/  VIADD R211, R211, 0xffffffc0 ;  /* 0xffffffc0d3d37836 */ /* 0x000fe20000000000 */
[----:B------:R-:W-:Y:S02]  /*1d480*/  FSEL R149, R149, -INF , P4 ;  /* 0xff80000095957808 */ /* 0x000fe40002000000 */
[----:B------:R-:W-:Y:S02]  /*1d490*/  ISETP.GE.AND P4, PT, R132, R207, PT ;  /* 0x000000cf8400720c */ /* 0x000fe40003f86270 */
[-C--:B------:R-:W-:Y:S02]  /*1d4a0*/  ISETP.GE.AND P0, PT, R3, R205.reuse, PT ;  /* 0x000000cd0300720c */ /* 0x080fe40003f06270 */
[----:B------:R-:W-:Y:S02]  /*1d4b0*/  FSEL R152, R152, -INF , P4 ;  /* 0xff80000098987808 */ /* 0x000fe40002000000 */
[-C--:B------:R-:W-:Y:S02]  /*1d4c0*/  ISETP.GE.AND P4, PT, R5, R205.reuse, PT ;  /* 0x000000cd0500720c */ /* 0x080fe40003f86270 */
[-C--:B------:R-:W-:Y:S02]  /*1d4d0*/  ISETP.GE.AND P1, PT, R133, R205.reuse, PT ;  /* 0x000000cd8500720c */ /* 0x080fe40003f26270 */
[----:B------:R-:W-:Y:S02]  /*1d4e0*/  FSEL R155, R155, -INF , P4 ;  /* 0xff8000009b9b7808 */ /* 0x000fe40002000000 */
[-C--:B------:R-:W-:Y:S02]  /*1d4f0*/  ISETP.GE.AND P4, PT, R34, R205.reuse, PT ;  /* 0x000000cd2200720c */ /* 0x080fe40003f86270 */
[----:B------:R-:W-:Y:S02]  /*1d500*/  IADD3 R27, PT, PT, R210, -0x7, RZ ;  /* 0xfffffff9d21b7810 */ /* 0x000fe40007ffe0ff */
[----:B------:R-:W-:Y:S02]  /*1d510*/  FSEL R151, R151, -INF , P1 ;  /* 0xff80000097977808 */ /* 0x000fe40000800000 */
[----:B------:R-:W-:Y:S02]  /*1d520*/  FSEL R147, R14, -INF , P4 ;  /* 0xff8000000e937808 */ /* 0x000fe40002000000 */
[----:B------:R-:W-:Y:S02]  /*1d530*/  FSEL R7, R150, -INF , P0 ;  /* 0xff80000096077808 */ /* 0x000fe40000000000 */
[----:B------:R-:W-:Y:S02]  /*1d540*/  ISETP.GE.AND P1, PT, R132, R205, PT ;  /* 0x000000cd8400720c */ /* 0x000fe40003f26270 */
[-C--:B------:R-:W-:Y:S02]  /*1d550*/  ISETP.GE.AND P4, PT, R27, R207.reuse, PT ;  /* 0x000000cf1b00720c */ /* 0x080fe40003f86270 */
[-C--:B------:R-:W-:Y:S02]  /*1d560*/  ISETP.GE.AND P0, PT, R5, R207.reuse, PT ;  /* 0x000000cf0500720c */ /* 0x080fe40003f06270 */
[----:B------:R-:W-:Y:S02]  /*1d570*/  IADD3 R31, PT, PT, R210, -0xf, RZ ;  /* 0xfffffff1d21f7810 */ /* 0x000fe40007ffe0ff */
[----:B------:R-:W-:Y:S02]  /*1d580*/  FSEL R154, R154, -INF , P1 ;  /* 0xff8000009a9a7808 */ /* 0x000fe40000800000 */
[----:B------:R-:W-:Y:S02]  /*1d590*/  FSEL R17, R17, -INF , P4 ;  /* 0xff80000011117808 */ /* 0x000fe40002000000 */
[----:B------:R-:W-:Y:S02]  /*1d5a0*/  FSEL R134, R153, -INF , P0 ;  /* 0xff80000099867808 */ /* 0x000fe40000000000 */
[-C--:B------:R-:W-:Y:S02]  /*1d5b0*/  ISETP.GE.AND P1, PT, R31, R207.reuse, PT ;  /* 0x000000cf1f00720c */ /* 0x080fe40003f26270 */
[-C--:B------:R-:W-:Y:S02]  /*1d5c0*/  ISETP.GE.AND P0, PT, R34, R207.reuse, PT ;  /* 0x000000cf2200720c */ /* 0x080fe40003f06270 */
[----:B------:R-:W-:Y:S02]  /*1d5d0*/  ISETP.GE.AND P4, PT, R26, R207, PT ;  /* 0x000000cf1a00720c */ /* 0x000fe40003f86270 */
[----:B------:R-:W-:Y:S02]  /*1d5e0*/  FSEL R146, R12, -INF , P0 ;  /* 0xff8000000c927808 */ /* 0x000fe40000000000 */
[----:B------:R-:W-:Y:S02]  /*1d5f0*/  FSEL R144, R13, -INF , P1 ;  /* 0xff8000000d907808 */ /* 0x000fe40000800000 */
[----:B------:R-:W-:Y:S01]  /*1d600*/  FSEL R160, R6, -INF , P4 ;  /* 0xff80000006a07808 */ /* 0x000fe20002000000 */
[----:B------:R-:W-:Y:S01]  /*1d610*/  VIADD R6, R210, 0x18 ;  /* 0x00000018d2067836 */ /* 0x000fe20000000000 */
[----:B------:R-:W-:Y:S02]  /*1d620*/  ISETP.GE.AND P0, PT, R31, R205, PT ;  /* 0x000000cd1f00720c */ /* 0x000fe40003f06270 */
        /* <DEDUP_REMOVED lines=8> */
[----:B------:R-:W-:Y:S02]  /*1d6b0*/  ISETP.GE.AND P4, PT, R4, R207, PT ;  /* 0x000000cf0400720c */ /* 0x000fe40003f86270 */
[----:B------:R-:W-:Y:S02]  /*1d6c0*/  IADD3 R25, PT, PT, R210, 0x8, RZ ;  /* 0x00000008d2197810 */ /* 0x000fe40007ffe0ff */
        /* <DEDUP_REMOVED lines=8> */
[-C--:B------:R-:W-:Y:S02]  /*1d750*/  ISETP.GE.AND P4, PT, R4, R205.reuse, PT ;  /* 0x000000cd0400720c */ /* 0x080fe40003f86270 */
        /* <DEDUP_REMOVED lines=8> */
[----:B------:R-:W-:Y:S02]  /*1d7e0*/  FSEL R29, R29, -INF , P4 ;  /* 0xff8000001d1d7808 */ /* 0x000fe40002000000 */
[-C--:B------:R-:W-:Y:S02]  /*1d7f0*/  ISETP.GE.AND P0, PT, R3, R207.reuse, PT ;  /* 0x000000cf0300720c */ /* 0x080fe40003f06270 */
[----:B------:R-:W-:Y:S02]  /*1d800*/  ISETP.GE.AND P1, PT, R210, R206, PT ;  /* 0x000000ced200720c */ /* 0x000fe40003f26270 */
[-C--:B------:R-:W-:Y:S02]  /*1d810*/  ISETP.GE.AND P4, PT, R6, R207.reuse, PT ;  /* 0x000000cf0600720c */ /* 0x080fe40003f86270 */
[----:B------:R-:W-:Y:S02]  /*1d820*/  IADD3 R13, PT, PT, R210, 0x19, RZ ;  /* 0x00000019d20d7810 */ /* 0x000fe40007ffe0ff */
[----:B------:R-:W-:Y:S02]  /*1d830*/  FSEL R162, R162, -INF , !P1 ;  /* 0xff800000a2a27808 */ /* 0x000fe40004800000 */
[----:B------:R-:W-:Y:S02]  /*1d840*/  FSEL R156, R10, -INF , P0 ;  /* 0xff8000000a9c7808 */ /* 0x000fe40000000000 */
[----:B------:R-:W-:Y:S02]  /*1d850*/  FSEL R153, R11, -INF , P4 ;  /* 0xff8000000b997808 */ /* 0x000fe40002000000 */
[----:B------:R-:W-:Y:S02]  /*1d860*/  ISETP.GE.AND P0, PT, R210, R204, PT ;  /* 0x000000ccd200720c */ /* 0x000fe40003f06270 */
[----:B------:R-:W-:Y:S02]  /*1d870*/  ISETP.GE.AND P1, PT, R13, R207, PT ;  /* 0x000000cf0d00720c */ /* 0x000fe40003f26270 */
[-C--:B------:R-:W-:Y:S02]  /*1d880*/  ISETP.GE.AND P4, PT, R133, R206.reuse, PT ;  /* 0x000000ce8500720c */ /* 0x080fe40003f86270 */
[----:B------:R-:W-:Y:S02]  /*1d890*/  FSEL R163, R163, -INF , !P0 ;  /* 0xff800000a3a37808 */ /* 0x000fe40004000000 */
[----:B------:R-:W-:Y:S02]  /*1d8a0*/  FSEL R12, R149, -INF , !P4 ;  /* 0xff800000950c7808 */ /* 0x000fe40006000000 */
[----:B------:R-:W-:Y:S02]  /*1d8b0*/  FSEL R32, R32, -INF , P1 ;  /* 0xff80000020207808 */ /* 0x000fe40000800000 */
[-C--:B------:R-:W-:Y:S02]  /*1d8c0*/  ISETP.GE.AND P0, PT, R13, R205.reuse, PT ;  /* 0x000000cd0d00720c */ /* 0x080fe40003f06270 */
[----:B------:R-:W-:Y:S02]  /*1d8d0*/  ISETP.GE.AND P4, PT, R5, R206, PT ;  /* 0x000000ce0500720c */ /* 0x000fe40003f86270 */
[----:B------:R-:W-:Y:S02]  /*1d8e0*/  ISETP.GE.AND P1, PT, R6, R205, PT ;  /* 0x000000cd0600720c */ /* 0x000fe40003f26270 */
[----:B------:R-:W-:Y:S02]  /*1d8f0*/  FSEL R14, R135, -INF , !P6 ;  /* 0xff800000870e7808 */ /* 0x000fe40007000000 */
[----:B------:R-:W-:Y:S02]  /*1d900*/  FSEL R35, R35, -INF , P0 ;  /* 0xff80000023237808 */ /* 0x000fe40000000000 */
[----:B------:R-:W-:Y:S02]  /*1d910*/  FSEL R33, R33, -INF , P1 ;  /* 0xff80000021217808 */ /* 0x000fe40000800000 */
[----:B------:R-:W-:Y:S02]  /*1d920*/  ISETP.GE.AND P6, PT, R132, R204, PT ;  /* 0x000000cc8400720c */ /* 0x000fe40003fc6270 */
[----:B------:R-:W-:Y:S02]  /*1d930*/  FSEL R8, R134, -INF , !P4 ;  /* 0xff80000086087808 */ /* 0x000fe40006000000 */
[----:B------:R-:W-:Y:S02]  /*1d940*/  FSEL R7, R7, -INF , !P5 ;  /* 0xff80000007077808 */ /* 0x000fe40006800000 */
[-C--:B------:R-:W-:Y:S02]  /*1d950*/  ISETP.GE.AND P4, PT, R31, R206.reuse, PT ;  /* 0x000000ce1f00720c */ /* 0x080fe40003f86270 */
[----:B------:R-:W-:Y:S02]  /*1d960*/  ISETP.GE.AND P1, PT, R132, R206, PT ;  /* 0x000000ce8400720c */ /* 0x000fe40003f26270 */
[-C--:B------:R-:W-:Y:S02]  /*1d970*/  ISETP.GE.AND P5, PT, R5, R204.reuse, PT ;  /* 0x000000cc0500720c */ /* 0x080fe40003fa6270 */
[-C--:B------:R-:W-:Y:S02]  /*1d980*/  ISETP.GE.AND P0, PT, R133, R204.reuse, PT ;  /* 0x000000cc8500720c */ /* 0x080fe40003f06270 */
[----:B------:R-:W-:Y:S02]  /*1d990*/  FSEL R11, R154, -INF , !P6 ;  /* 0xff8000009a0b7808 */ /* 0x000fe40007000000 */
[----:B------:R-:W-:Y:S02]  /*1d9a0*/  ISETP.GE.AND P6, PT, R31, R204, PT ;  /* 0x000000cc1f00720c */ /* 0x000fe40003fc6270 */
[----:B------:R-:W-:Y:S02]  /*1d9b0*/  FSEL R144, R144, -INF , !P4 ;  /* 0xff80000090907808 */ /* 0x000fe40006000000 */
[----:B------:R-:W-:Y:S02]  /*1d9c0*/  FSEL R5, R151, -INF , !P0 ;  /* 0xff80000097057808 */ /* 0x000fe40004000000 */
[----:B------:R-:W-:Y:S02]  /*1d9d0*/  FSEL R10, R152, -INF , !P1 ;  /* 0xff800000980a7808 */ /* 0x000fe40004800000 */
[----:B------:R-:W-:Y:S02]  /*1d9e0*/  FSEL R9, R155, -INF , !P5 ;  /* 0xff8000009b097808 */ /* 0x000fe40006800000 */
[-C--:B------:R-:W-:Y:S02]  /*1d9f0*/  ISETP.GE.AND P5, PT, R28, R206.reuse, PT ;  /* 0x000000ce1c00720c */ /* 0x080fe40003fa6270 */
[C---:B------:R-:W-:Y:S02]  /*1da00*/  ISETP.GE.AND P0, PT, R34.reuse, R206, PT ;  /* 0x000000ce2200720c */ /* 0x040fe40003f06270 */
[----:B------:R-:W-:Y:S02]  /*1da10*/  ISETP.GE.AND P1, PT, R34, R204, PT ;  /* 0x000000cc2200720c */ /* 0x000fe40003f26270 */
[----:B------:R-:W-:Y:S02]  /*1da20*/  ISETP.GE.AND P4, PT, R27, R206, PT ;  /* 0x000000ce1b00720c */ /* 0x000fe40003f86270 */
[----:B------:R-:W-:Y:S02]  /*1da30*/  FSEL R145, R15, -INF , !P6 ;  /* 0xff8000000f917808 */ /* 0x000fe40007000000 */
[----:B------:R-:W-:Y:S02]  /*1da40*/  FSEL R146, R146, -INF , !P0 ;  /* 0xff80000092927808 */ /* 0x000fe40004000000 */
[----:B------:R-:W-:Y:S02]  /*1da50*/  FSEL R147, R147, -INF , !P1 ;  /* 0xff80000093937808 */ /* 0x000fe40004800000 */
[----:B------:R-:W-:Y:S02]  /*1da60*/  FSEL R142, R16, -INF , !P5 ;  /* 0xff800000108e7808 */ /* 0x000fe40006800000 */
[----:B------:R-:W-:Y:S02]  /*1da70*/  FSEL R140, R17, -INF , !P4 ;  /* 0xff800000118c7808 */ /* 0x000fe40006000000 */
[----:B------:R-:W-:Y:S02]  /*1da80*/  FMNMX3.FTZ R15, R0, R14, R12, !PT ;  /* 0x0000000e000f7276 */ /* 0x000fe4000781000c */
[-C--:B------:R-:W-:Y:S02]  /*1da90*/  ISETP.GE.AND P0, PT, R28, R204.reuse, PT ;  /* 0x000000cc1c00720c */ /* 0x080fe40003f06270 */
        /* <DEDUP_REMOVED lines=14> */
[-C--:B------:R-:W-:Y:S02]  /*1db80*/  ISETP.GE.AND P6, PT, R26, R206.reuse, PT ;  /* 0x000000ce1a00720c */ /* 0x080fe40003fc6270 */
        /* <DEDUP_REMOVED lines=14> */
[----:B------:R-:W-:Y:S01]  /*1dc70*/  FMNMX3.FTZ R3, R3, R150, R148, !PT ;  /* 0x0000009603037276 */ /* 0x000fe20007810094 */
[----:B------:R-:W-:Y:S01]  /*1dc80*/  LDSM.16.MT88.4 R20, [R183+0xc000] ;  /* 0x00c00000b714783b */ /* 0x000fe20000004200 */
        /* <DEDUP_REMOVED lines=398> */
.L_x_3023:
        /* <DEDUP_REMOVED lines=260> */
.L_x_3029:
[----:B------:R-:W-:Y:S05]  /*205b0*/  BSYNC.RECONVERGENT B0 ;  /* 0x0000000000007941 */ /* 0x000fea0003800200 */
.L_x_3028:
        /* <DEDUP_REMOVED lines=21> */
.L_x_3031:
[----:B------:R-:W-:Y:S05]  /*20710*/  BSYNC.RECONVERGENT B0 ;  /* 0x0000000000007941 */ /* 0x000fea0003800200 */
.L_x_3030:
        /* <DEDUP_REMOVED lines=20> */
.L_x_3033:
[----:B------:R-:W-:Y:S05]  /*20860*/  BSYNC.RECONVERGENT B0 ;  /* 0x0000000000007941 */ /* 0x000fea0003800200 */
.L_x_3032:
        /* <DEDUP_REMOVED lines=19> */
.L_x_3035:
[----:B------:R-:W-:Y:S05]  /*209a0*/  BSYNC.RECONVERGENT B0 ;  /* 0x0000000000007941 */ /* 0x000fea0003800200 */
.L_x_3034:
        /* <DEDUP_REMOVED lines=18> */
.L_x_3037:
[----:B------:R-:W-:Y:S05]  /*20ad0*/  BSYNC.RECONVERGENT B0 ;  /* 0x0000000000007941 */ /* 0x000fea0003800200 */
.L_x_3036:
        /* <DEDUP_REMOVED lines=19> */
.L_x_3039:
[----:B------:R-:W-:Y:S05]  /*20c10*/  BSYNC.RECONVERGENT B0 ;  /* 0x0000000000007941 */ /* 0x000fea0003800200 */
.L_x_3038:
        /* <DEDUP_REMOVED lines=19> */
.L_x_3041:
[----:B------:R-:W-:Y:S05]  /*20d50*/  BSYNC.RECONVERGENT B0 ;  /* 0x0000000000007941 */ /* 0x000fea0003800200 */
.L_x_3040:
        /* <DEDUP_REMOVED lines=18> */
.L_x_3043:
[----:B------:R-:W-:Y:S05]  /*20e80*/  BSYNC.RECONVERGENT B0 ;  /* 0x0000000000007941 */ /* 0x000fea0003800200 */
.L_x_3042:
        /* <DEDUP_REMOVED lines=19> */
.L_x_3044:
        /* <DEDUP_REMOVED lines=12> */
.L_x_6888:


//--------------------- .text._ZN5flash24flash_fwd_splitkv_kernelI23Flash_fwd_kernel_traitsILi192ELi64ELi64ELi4ELb0ELb0EN7cutlass10bfloat16_tE19Flash_kernel_traitsILi192ELi64ELi64ELi4ES3_EELb0ELb0ELb0ELb0ELb1ELb0ELb0ELb0EEEvNS_16Flash_fwd_paramsE --------------------------
	.section	.text._ZN5flash24flash_fwd_splitkv_kernelI23Flash_fwd_kernel_traitsILi192ELi64ELi64ELi4ELb0ELb0EN7cutlass10bfloat16_tE19Flash_kernel_traitsILi192ELi64ELi64ELi4ES3_EELb0ELb0ELb0ELb0ELb1ELb0ELb0ELb0EEEvNS_16Flash_fwd_paramsE,"ax",@progbits
	.align	128
        .global         _ZN5flash24flash_fwd_splitkv_kernelI23Flash_fwd_kernel_traitsILi192ELi64ELi64ELi4ELb0ELb0EN7cutlass10bfloat16_tE19Flash_kernel_traitsILi192ELi64ELi64ELi4ES3_EELb0ELb0ELb0ELb0ELb1ELb0ELb0ELb0EEEvNS_16Flash_fwd_paramsE
        .type           _ZN5flash24flash_fwd_splitkv_kernelI23Flash_fwd_kernel_traitsILi192ELi64ELi64ELi4ELb0ELb0EN7cutlass10bfloat16_tE19Flash_kernel_traitsILi192ELi64ELi64ELi4ES3_EELb0ELb0ELb0ELb0ELb1ELb0ELb0ELb0EEEvNS_16Flash_fwd_paramsE,@function
        .size           _ZN5flash24flash_fwd_splitkv_kernelI23Flash_fwd_kernel_traitsILi192ELi64ELi64ELi4ELb0ELb0EN7cutlass10bfloat16_tE19Flash_kernel_traitsILi192ELi64ELi64ELi4ES3_EELb0ELb0ELb0ELb0ELb1ELb0ELb0ELb0EEEvNS_16Flash_fwd_paramsE,(.L_x_6889 - _ZN5flash24flash_fwd_splitkv_kernelI23Flash_fwd_kernel_traitsILi192ELi64ELi64ELi4ELb0ELb0EN7cutlass10bfloat16_tE19Flash_kernel_traitsILi192ELi64ELi64ELi4ES3_EELb0ELb0ELb0ELb0ELb1ELb0ELb0ELb0EEEvNS_16Flash_fwd_paramsE)
        .other          _ZN5flash24flash_fwd_splitkv_kernelI23Flash_fwd_kernel_traitsILi192ELi64ELi64ELi4ELb0ELb0EN7cutlass10bfloat16_tE19Flash_kernel_traitsILi192ELi64ELi64ELi4ES3_EELb0ELb0ELb0ELb0ELb1ELb0ELb0ELb0EEEvNS_16Flash_fwd_paramsE,@"STO_CUDA_ENTRY STV_DEFAULT"
_ZN5flash24flash_fwd_splitkv_kernelI23Flash_fwd_kernel_traitsILi192ELi64ELi64ELi4ELb0ELb0EN7cutlass10bfloat16_tE19Flash_kernel_traitsILi192ELi64ELi64ELi4ES3_EELb0ELb0ELb0ELb0ELb1ELb0ELb0ELb0EEEvNS_16Flash_fwd_paramsE:
.text._ZN5flash24flash_fwd_splitkv_kernelI23Flash_fwd_kernel_traitsILi192ELi64ELi64ELi4ELb0ELb0EN7cutlass10bfloat16_tE19Flash_kernel_traitsILi192ELi64ELi64ELi4ES3_EELb0ELb0ELb0ELb0ELb1ELb0ELb0ELb0EEEvNS_16Flash_fwd_paramsE:
        /* <DEDUP_REMOVED lines=26> */
[C---:B------:R-:W-:Y:S01]  /*01a0*/  @P2 IADD3.X R5, PT, PT, R10.reuse, UR5, RZ, P0, !PT ;  /* 0x000000050a052c10 */ /* 0x040fe200087fe4ff */
[----:B------:R-:W2:Y:S03]  /*01b0*/  @!P2 LDC R0, c[0x0][0x43c] ;  /* 0x00010f00ff00ab82 */ /* 0x000ea60000000800 */
[----:B------:R-:W-:Y:S01]  /*01c0*/  @P3 IADD3 R14, P1, PT, R11, UR6, RZ ;  /* 0x000000060b0e3c10 */ /* 0x000fe2000ff3e0ff */
[----:B------:R-:W5:Y:S03]  /*01d0*/  @P2 LDG.E R13, desc[UR14][R4.64] ;  /* 0x0000000e040d2981 */ /* 0x000f66000c1e1900 */
[----:B------:R-:W-:-:S05]  /*01e0*/  @P3 IADD3.X R15, PT, PT, R10, UR7, RZ, P1, !PT ;  /* 0x000000070a0f3c10 */ /* 0x000fca0008ffe4ff */
[----:B------:R4:W5:Y:S01]  /*01f0*/  @P3 LDG.E R6, desc[UR14][R14.64] ;  /* 0x0000000e0e063981 */ /* 0x000962000c1e1900 */
[----:B-1----:R-:W-:-:S05]  /*0200*/  IADD3 R16, P0, PT, R11, R8, RZ ;  /* 0x000000080b107210 */ /* 0x002fca0007f1e0ff */
[----:B------:R-:W-:Y:S01]  /*0210*/  IMAD.X R17, R10, 0x1, R9, P0 ;  /* 0x000000010a117824 */ /* 0x000fe200000e0609 */
[----:B------:R-:W-:-:S04]  /*0220*/  ISETP.NE.U32.AND P0, PT, R8, RZ, PT ;  /* 0x000000ff0800720c */ /* 0x000fc80003f05070 */
[----:B------:R-:W-:Y:S02]  /*0230*/  ISETP.NE.AND.EX P0, PT, R9, RZ, PT, P0 ;  /* 0x000000ff0900720c */ /* 0x000fe40003f05300 */
[----:B---3--:R-:W-:Y:S01]  /*0240*/  ISETP.NE.AND P1, PT, RZ, UR4, PT ;  /* 0x00000004ff007c0c */ /* 0x008fe2000bf25270 */
[----:B------:R-:W1:Y:S01]  /*0250*/  @!P2 LDC.64 R4, c[0x0][0x488] ;  /* 0x00012200ff04ab82 */ /* 0x000e620000000a00 */
[----:B------:R-:W-:-:S07]  /*0260*/  ISETP.EQ.U32.AND P3, PT, R8, RZ, PT ;  /* 0x000000ff0800720c */ /* 0x000fce0003f62070 */
[----:B----4-:R-:W3:Y:S01]  /*0270*/  @!P4 LDC R15, c[0x0][0x434] ;  /* 0x00010d00ff0fcb82 */ /* 0x010ee20000000800 */
[----:B------:R-:W-:-:S07]  /*0280*/  ISETP.EQ.OR.EX P3, PT, R9, RZ, !P1, P3 ;  /* 0x000000ff0900720c */ /* 0x000fce0004f62730 */
[----:B------:R-:W4:Y:S01]  /*0290*/  @!P0 LDC R9, c[0x0][0x438] ;  /* 0x00010e00ff098b82 */ /* 0x000f220000000800 */
[----:B------:R-:W-:Y:S02]  /*02a0*/  IMAD.MOV.U32 R7, RZ, RZ, -0x1 ;  /* 0xffffffffff077424 */ /* 0x000fe400078e00ff */
[----:B------:R-:W-:-:S04]  /*02b0*/  IMAD.SHL.U32 R194, R39, 0x40, RZ ;  /* 0x0000004027c27824 */ /* 0x000fc800078e00ff */
[----:B------:R1:W5:Y:S01]  /*02c0*/  @!P3 LDG.E R7, desc[UR14][R16.64] ;  /* 0x0000000e1007b981 */ /* 0x000362000c1e1900 */
[----:B--2---:R-:W-:-:S05]  /*02d0*/  @P4 IMAD.IADD R15, R19, 0x1, -R200 ;  /* 0x00000001130f4824 */ /* 0x004fca00078e0ac8 */
[----:B---3--:R-:W-:Y:S01]  /*02e0*/  ISETP.GT.AND P3, PT, R15, R194, PT ;  /* 0x000000c20f00720c */ /* 0x008fe20003f64270 */
[----:B-1--4-:R-:W-:-:S12]  /*02f0*/  @!P0 BRA `(.L_x_3045) ;  /* 0x00000000000c8947 */ /* 0x012fd80003800000 */
[----:B------:R-:W2:Y:S02]  /*0300*/  @P1 LDG.E R2, desc[UR14][R16.64+0x4] ;  /* 0x0000040e10021981 */ /* 0x000ea4000c1e1900 */
[----:B--2--5:R-:W-:-:S06]  /*0310*/  @P1 IADD3 R9, PT, PT, R2, -R7, RZ ;  /* 0x8000000702091210 */ /* 0x024fcc0007ffe0ff */
[----:B------:R1:W5:Y:S02]  /*0320*/  @!P1 LDG.E R9, desc[UR14][R16.64] ;  /* 0x0000000e10099981 */ /* 0x000364000c1e1900 */
.L_x_3045:
[----:B------:R-:W-:Y:S05]  /*0330*/  @!P3 EXIT ;  /* 0x000000000000b94d */ /* 0x000fea0003800000 */
[----:B------:R-:W2:Y:S01]  /*0340*/  LDCU UR5, c[0x0][0x438] ;  /* 0x00008700ff0577ac */ /* 0x000ea20008000800 */
[----:B------:R-:W-:Y:S01]  /*0350*/  @!P2 ISETP.NE.U32.AND P0, PT, R4, RZ, PT ;  /* 0x000000ff0400a20c */ /* 0x000fe20003f05070 */
[----:B-----5:R-:W-:Y:S01]  /*0360*/  @P2 IMAD.IADD R92, R13, 0x1, -R6 ;  /* 0x000000010d5c2824 */ /* 0x020fe200078e0a06 */
[----:B------:R-:W3:Y:S02]  /*0370*/  S2R R188, SR_TID.X ;  /* 0x0000000000bc7919 */ /* 0x000ee40000002100 */
[----:B------:R-:W-:Y:S01]  /*0380*/  @!P2 ISETP.NE.AND.EX P0, PT, R5, RZ, PT, P0 ;  /* 0x000000ff0500a20c */ /* 0x000fe20003f05300 */
[----:B------:R-:W4:Y:S03]  /*0390*/  S2R R13, SR_CTAID.Z ;  /* 0x00000000000d7919 */ /* 0x000f260000002700 */
[----:B------:R-:W-:-:S04]  /*03a0*/  @!P2 SEL R0, R0, RZ, P0 ;  /* 0x000000ff0000a207 */ /* 0x000fc80000000000 */
[----:B------:R-:W-:Y:S01]  /*03b0*/  @!P2 IADD3 R92, PT, PT, R0, R9, -R6 ;  /* 0x00000009005ca210 */ /* 0x000fe20007ffe806 */
[----:B--2---:R-:W-:-:S04]  /*03c0*/  UIADD3 UR5, UPT, UPT, UR5, 0x3f, URZ ;  /* 0x0000003f05057890 */ /* 0x004fc8000fffe0ff */
[----:B------:R-:W-:Y:S01]  /*03d0*/  VIADD R5, R92, 0x3f ;  /* 0x0000003f5c057836 */ /* 0x000fe20000000000 */
[----:B------:R-:W-:-:S04]  /*03e0*/  USHF.R.S32.HI UR4, URZ, 0x1f, UR5 ;  /* 0x0000001fff047899 */ /* 0x000fc80008011405 */
[----:B------:R-:W-:Y:S01]  /*03f0*/  SHF.R.S32.HI R0, RZ, 0x1f, R5 ;  /* 0x0000001fff007819 */ /* 0x000fe20000011405 */
[----:B------:R-:W-:-:S03]  /*0400*/  ULEA.HI UR4, UR4, UR5, URZ, 0x6 ;  /* 0x0000000504047291 */ /* 0x000fc6000f8f30ff */
[----:B------:R-:W-:Y:S01]  /*0410*/  LEA.HI R0, R0, R5, RZ, 0x6 ;  /* 0x0000000500007211 */ /* 0x000fe200078f30ff */
[----:B------:R-:W-:-:S03]  /*0420*/  USHF.R.S32.HI UR4, URZ, 0x6, UR4 ;  /* 0x00000006ff047899 */ /* 0x000fc60008011404 */
[----:B------:R-:W-:Y:S01]  /*0430*/  SHF.R.S32.HI R2, RZ, 0x6, R0 ;  /* 0x00000006ff027819 */ /* 0x000fe20000011400 */
[----:B------:R-:W-:-:S03]  /*0440*/  IMAD.MOV.U32 R0, RZ, RZ, R3 ;  /* 0x000000ffff007224 */ /* 0x000fc600078e0003 */
[----:B------:R-:W-:-:S04]  /*0450*/  VIMNMX R2, PT, PT, R2, UR4, PT ;  /* 0x0000000402027c48 */ /* 0x000fc8000bfe0100 */
[----:B------:R-:W-:-:S13]  /*0460*/  ISETP.GT.AND P0, PT, R2, RZ, PT ;  /* 0x000000ff0200720c */ /* 0x000fda0003f04270 */
[----:B---34-:R-:W-:Y:S05]  /*0470*/  @P0 BRA `(.L_x_3046) ;  /* 0x0000000400c40947 */ /* 0x018fea0003800000 */
[----:B------:R-:W-:Y:S01]  /*0480*/  ISETP.NE.AND P0, PT, R200, -0x1, PT ;  /* 0xffffffffc800780c */ /* 0x000fe20003f05270 */
[----:B------:R-:W2:Y:S01]  /*0490*/  LDC.64 R4, c[0x0][0x408] ;  /* 0x00010200ff047b82 */ /* 0x000ea20000000a00 */
[----:B------:R-:W-:Y:S01]  /*04a0*/  SHF.L.U32 R2, R188, 0x3, RZ ;  /* 0x00000003bc027819 */ /* 0x000fe200000006ff */
[----:B------:R-:W3:Y:S01]  /*04b0*/  LDCU UR7, c[0x0][0x3e0] ;  /* 0x00007c00ff0777ac */ /* 0x000ee20008000800 */
[----:B------:R-:W-:Y:S01]  /*04c0*/  IMAD.IADD R15, R15, 0x1, -R194 ;  /* 0x000000010f0f7824 */ /* 0x000fe200078e0ac2 */
[----:B------:R-:W-:Y:S01]  /*04d0*/  BSSY.RECONVERGENT B0, `(.L_x_3047) ;  /* 0x0000025000007945 */ /* 0x000fe20003800200 */
[----:B------:R-:W-:Y:S01]  /*04e0*/  LOP3.LUT R2, R2, 0x38, RZ, 0xc0, !PT ;  /* 0x0000003802027812 */ /* 0x000fe200078ec0ff */
[----:B------:R-:W4:Y:S01]  /*04f0*/  LDCU.64 UR4, c[0x0][0x410] ;  /* 0x00008200ff0477ac */ /* 0x000f220008000a00 */
[----:B------:R-:W5:Y:S05]  /*0500*/  LDCU UR6, c[0x0][0x434] ;  /* 0x00008680ff0677ac */ /* 0x000f6a0008000800 */
[----:B------:R-:W1:Y:S01]  /*0510*/  @!P0 LDC.64 R6, c[0x0][0x400] ;  /* 0x00010000ff068b82 */ /* 0x000e620000000a00 */
[----:B--2---:R-:W-:-:S04]  /*0520*/  @P0 IMAD.WIDE.U32 R10, R200, R4, RZ ;  /* 0x00000004c80a0225 */ /* 0x004fc800078e00ff */
[C---:B-1----:R-:W-:Y:S01]  /*0530*/  @!P0 IMAD.WIDE.U32 R8, R3.reuse, R6, RZ ;  /* 0x0000000603088225 */ /* 0x042fe200078e00ff */
[----:B------:R-:W-:Y:S02]  /*0540*/  @P0 MOV R8, R10 ;  /* 0x0000000a00080202 */ /* 0x000fe40000000f00 */
[----:B------:R-:W-:Y:S01]  /*0550*/  SHF.R.U32.HI R6, RZ, 0x3, R188 ;  /* 0x00000003ff067819 */ /* 0x000fe200000116bc */
[----:B------:R-:W-:Y:S02]  /*0560*/  @!P0 IMAD R7, R3, R7, R9 ;  /* 0x0000000703078224 */ /* 0x000fe400078e0209 */
[----:B------:R-:W-:Y:S01]  /*0570*/  IMAD.MOV.U32 R3, RZ, RZ, RZ ;  /* 0x000000ffff037224 */ /* 0x000fe200078e00ff */
[----:B------:R-:W-:Y:S01]  /*0580*/  IADD3 R12, PT, PT, R6, 0x10, RZ ;  /* 0x00000010060c7810 */ /* 0x000fe20007ffe0ff */
[----:B------:R-:W-:Y:S02]  /*0590*/  @P0 IMAD R7, R200, R5, R11 ;  /* 0x00000005c8070224 */ /* 0x000fe400078e020b */
[----:B------:R-:W-:Y:S01]  /*05a0*/  IMAD.WIDE.U32 R2, R194, R4, R2 ;  /* 0x00000004c2027225 */ /* 0x000fe200078e0002 */
[----:B------:R-:W-:-:S02]  /*05b0*/  ISETP.GE.AND P3, PT, R12, R15, PT ;  /* 0x0000000f0c00720c */ /* 0x000fc40003f66270 */
[----:B------:R-:W-:Y:S01]  /*05c0*/  IADD3 R12, PT, PT, R6, 0x30, RZ ;  /* 0x00000030060c7810 */ /* 0x000fe20007ffe0ff */
[----:B------:R-:W-:Y:S01]  /*05d0*/  IMAD R10, R194, R5, R3 ;  /* 0x00000005c20a7224 */ /* 0x000fe200078e0203 */
[----:B------:R-:W-:Y:S01]  /*05e0*/  IADD3 R8, P0, PT, R8, R2, RZ ;  /* 0x0000000208087210 */ /* 0x000fe20007f1e0ff */
[----:B---3--:R-:W-:Y:S01]  /*05f0*/  IMAD R3, R0, UR7, R13 ;  /* 0x0000000700037c24 */ /* 0x008fe2000f8e020d */
[-C--:B------:R-:W-:Y:S01]  /*0600*/  ISETP.GE.AND P1, PT, R12, R15.reuse, PT ;  /* 0x0000000f0c00720c */ /* 0x080fe20003f26270 */
[C---:B------:R-:W-:Y:S01]  /*0610*/  VIADD R2, R6.reuse, 0x20 ;  /* 0x0000002006027836 */ /* 0x040fe20000000000 */
[----:B------:R-:W-:Y:S01]  /*0620*/  IADD3.X R9, PT, PT, R7, R10, RZ, P0, !PT ;  /* 0x0000000a07097210 */ /* 0x000fe200007fe4ff */
[----:B-----5:R-:W-:Y:S01]  /*0630*/  IMAD R3, R3, UR6, R194 ;  /* 0x0000000603037c24 */ /* 0x020fe2000f8e02c2 */
[-C--:B------:R-:W-:Y:S02]  /*0640*/  ISETP.GE.AND P0, PT, R6, R15.reuse, PT ;  /* 0x0000000f0600720c */ /* 0x080fe40003f06270 */
[----:B------:R-:W-:Y:S01]  /*0650*/  ISETP.GE.AND P2, PT, R2, R15, PT ;  /* 0x0000000f0200720c */ /* 0x000fe20003f46270 */
[----:B----4-:R-:W-:-:S04]  /*0660*/  IMAD.WIDE.U32 R8, R13, UR4, R8 ;  /* 0x000000040d087c25 */ /* 0x010fc8000f8e0008 */
[----:B------:R-:W-:-:S06]  /*0670*/  IMAD R13, R13, UR5, R9 ;  /* 0x000000050d0d7c24 */ /* 0x000fcc000f8e0209 */
[----:B------:R-:W-:Y:S05]  /*0680*/  @P0 BRA `(.L_x_3048) ;  /* 0x0000000000240947 */ /* 0x000fea0003800000 */
[----:B------:R-:W1:Y:S01]  /*0690*/  LDCU.64 UR4, c[0x0][0x3f0] ;  /* 0x00007e00ff0477ac */ /* 0x000e620008000a00 */
[----:B------:R-:W-:-:S05]  /*06a0*/  MOV R12, R8 ;  /* 0x00000008000c7202 */ /* 0x000fca0000000f00 */
[----:B------:R-:W-:-:S04]  /*06b0*/  IMAD.WIDE.U32 R10, R6, R4, R12 ;  /* 0x00000004060a7225 */ /* 0x000fc800078e000c */
[----:B------:R-:W-:Y:S01]  /*06c0*/  IMAD R0, R6, R5, R11 ;  /* 0x0000000506007224 */ /* 0x000fe200078e020b */
[----:B-1----:R-:W-:-:S04]  /*06d0*/  LEA R16, P0, R10, UR4, 0x1 ;  /* 0x000000040a107c11 */ /* 0x002fc8000f8008ff */
[----:B------:R-:W-:-:S05]  /*06e0*/  LEA.HI.X R17, R10, UR5, R0, 0x1, P0 ;  /* 0x000000050a117c11 */ /* 0x000fca00080f0c00 */
[----:B------:R1:W-:Y:S04]  /*06f0*/  STG.E.128 desc[UR14][R16.64], RZ ;  /* 0x000000ff10007986 */ /* 0x0003e8000c101d0e */
[----:B------:R1:W-:Y:S04]  /*0700*/  STG.E.128 desc[UR14][R16.64+0x80], RZ ;  /* 0x000080ff10007986 */ /* 0x0003e8000c101d0e */
[----:B------:R1:W-:Y:S02]  /*0710*/  STG.E.128 desc[UR14][R16.64+0x100], RZ ;  /* 0x000100ff10007986 */ /* 0x0003e4000c101d0e */
.L_x_3048:
[----:B------:R-:W-:Y:S05]  /*0720*/  BSYNC.RECONVERGENT B0 ;  /* 0x0000000000007941 */ /* 0x000fea0003800200 */
.L_x_3047:
[----:B------:R-:W-:Y:S04]  /*0730*/  BSSY.RECONVERGENT B0, `(.L_x_3049) ;  /* 0x0000010000007945 */ /* 0x000fe80003800200 */
[----:B------:R-:W-:Y:S05]  /*0740*/  @P3 BRA `(.L_x_3050) ;  /* 0x0000000000383947 */ /* 0x000fea0003800000 */
[----:B------:R-:W-:Y:S01]  /*0750*/  IADD3 R7, P0, PT, R6, 0x10, RZ ;  /* 0x0000001006077810 */ /* 0x000fe20007f1e0ff */
[----:B------:R-:W1:Y:S01]  /*0760*/  LDCU.64 UR4, c[0x0][0x3f0] ;  /* 0x00007e00ff0477ac */ /* 0x000e620008000a00 */
[----:B------:R-:W-:-:S03]  /*0770*/  IMAD.MOV.U32 R10, RZ, RZ, R8 ;  /* 0x000000ffff0a7224 */ /* 0x000fc600078e0008 */
[----:B------:R-:W-:-:S04]  /*0780*/  IMAD.X R11, RZ, RZ, RZ, P0 ;  /* 0x000000ffff0b7224 */ /* 0x000fc800000e06ff */
[----:B------:R-:W-:Y:S01]  /*0790*/  IMAD R0, R11, R4, RZ ;  /* 0x000000040b007224 */ /* 0x000fe200078e02ff */
[----:B------:R-:W-:-:S03]  /*07a0*/  MOV R11, R13 ;  /* 0x0000000d000b7202 */ /* 0x000fc60000000f00 */
[C---:B------:R-:W-:Y:S02]  /*07b0*/  IMAD R0, R7.reuse, R5, R0 ;  /* 0x0000000507007224 */ /* 0x040fe400078e0200 */
[----:B------:R-:W-:-:S03]  /*07c0*/  IMAD.WIDE.U32 R10, R7, R4, R10 ;  /* 0x00000004070a7225 */ /* 0x000fc600078e000a */
[----:B-1----:R-:W-:Y:S02]  /*07d0*/  LEA R16, P0, R10, UR4, 0x1 ;  /* 0x000000040a107c11 */ /* 0x002fe4000f8008ff */
[----:B------:R-:W-:-:S04]  /*07e0*/  IADD3 R7, PT, PT, R11, R0, RZ ;  /* 0x000000000b077210 */ /* 0x000fc80007ffe0ff */
[----:B------:R-:W-:-:S05]  /*07f0*/  LEA.HI.X R17, R10, UR5, R7, 0x1, P0 ;  /* 0x000000050a117c11 */ /* 0x000fca00080f0c07 */
[----:B------:R2:W-:Y:S04]  /*0800*/  STG.E.128 desc[UR14][R16.64], RZ ;  /* 0x000000ff10007986 */ /* 0x0005e8000c101d0e */
[----:B------:R2:W-:Y:S04]  /*0810*/  STG.E.128 desc[UR14][R16.64+0x80], RZ ;  /* 0x000080ff10007986 */ /* 0x0005e8000c101d0e */
[----:B------:R2:W-:Y:S02]  /*0820*/  STG.E.128 desc[UR14][R16.64+0x100], RZ ;  /* 0x000100ff10007986 */ /* 0x0005e4000c101d0e */
.L_x_3050:
[----:B------:R-:W-:Y:S05]  /*0830*/  BSYNC.RECONVERGENT B0 ;  /* 0x0000000000007941 */ /* 0x000fea0003800200 */
.L_x_3049:
        /* <DEDUP_REMOVED lines=10> */
[----:B-12---:R-:W-:Y:S02]  /*08e0*/  LEA R16, P0, R10, UR4, 0x1 ;  /* 0x000000040a107c11 */ /* 0x006fe4000f8008ff */
[----:B------:R-:W-:-:S04]  /*08f0*/  IADD3 R7, PT, PT, R11, R0, RZ ;  /* 0x000000000b077210 */ /* 0x000fc80007ffe0ff */
[----:B------:R-:W-:-:S05]  /*0900*/  LEA.HI.X R17, R10, UR5, R7, 0x1, P0 ;  /* 0x000000050a117c11 */ /* 0x000fca00080f0c07 */
[----:B------:R3:W-:Y:S04]  /*0910*/  STG.E.128 desc[UR14][R16.64], RZ ;  /* 0x000000ff10007986 */ /* 0x0007e8000c101d0e */
[----:B------:R3:W-:Y:S04]  /*0920*/  STG.E.128 desc[UR14][R16.64+0x80], RZ ;  /* 0x000080ff10007986 */ /* 0x0007e8000c101d0e */
[----:B------:R3:W-:Y:S02]  /*0930*/  STG.E.128 desc[UR14][R16.64+0x100], RZ ;  /* 0x000100ff10007986 */ /* 0x0007e4000c101d0e */
.L_x_3052:
[----:B------:R-:W-:Y:S05]  /*0940*/  BSYNC.RECONVERGENT B0 ;  /* 0x0000000000007941 */ /* 0x000fea0003800200 */
.L_x_3051:
[----:B------:R-:W-:Y:S04]  /*0950*/  BSSY.RECONVERGENT B0, `(.L_x_3053) ;  /* 0x000000f000007945 */ /* 0x000fe80003800200 */
[----:B------:R-:W-:Y:S05]  /*0960*/  @P1 BRA `(.L_x_3054) ;  /* 0x0000000000341947 */ /* 0x000fea0003800000 */
[----:B------:R-:W-:Y:S01]  /*0970*/  IADD3 R7, P0, PT, R6, 0x30, RZ ;  /* 0x0000003006077810 */ /* 0x000fe20007f1e0ff */
[----:B------:R-:W4:Y:S03]  /*0980*/  LDCU.64 UR4, c[0x0][0x3f0] ;  /* 0x00007e00ff0477ac */ /* 0x000f260008000a00 */
[----:B------:R-:W-:-:S05]  /*0990*/  IADD3.X R9, PT, PT, RZ, RZ, RZ, P0, !PT ;  /* 0x000000ffff097210 */ /* 0x000fca00007fe4ff */
[----:B------:R-:W-:Y:S01]  /*09a0*/  IMAD R0, R9, R4, RZ ;  /* 0x0000000409007224 */ /* 0x000fe200078e02ff */
[----:B------:R-:W-:-:S03]  /*09b0*/  MOV R9, R13 ;  /* 0x0000000d00097202 */ /* 0x000fc60000000f00 */
[C---:B------:R-:W-:Y:S02]  /*09c0*/  IMAD R5, R7.reuse, R5, R0 ;  /* 0x0000000507057224 */ /* 0x040fe400078e0200 */
[----:B------:R-:W-:-:S03]  /*09d0*/  IMAD.WIDE.U32 R8, R7, R4, R8 ;  /* 0x0000000407087225 */ /* 0x000fc600078e0008 */
[----:B----4-:R-:W-:Y:S02]  /*09e0*/  LEA R4, P0, R8, UR4, 0x1 ;  /* 0x0000000408047c11 */ /* 0x010fe4000f8008ff */
[----:B------:R-:W-:-:S04]  /*09f0*/  IADD3 R5, PT, PT, R9, R5, RZ ;  /* 0x0000000509057210 */ /* 0x000fc80007ffe0ff */
[----:B------:R-:W-:-:S05]  /*0a00*/  LEA.HI.X R5, R8, UR5, R5, 0x1, P0 ;  /* 0x0000000508057c11 */ /* 0x000fca00080f0c05 */
[----:B------:R4:W-:Y:S04]  /*0a10*/  STG.E.128 desc[UR14][R4.64], RZ ;  /* 0x000000ff04007986 */ /* 0x0009e8000c101d0e */
[----:B------:R4:W-:Y:S04]  /*0a20*/  STG.E.128 desc[UR14][R4.64+0x80], RZ ;  /* 0x000080ff04007986 */ /* 0x0009e8000c101d0e */
[----:B------:R4:W-:Y:S02]  /*0a30*/  STG.E.128 desc[UR14][R4.64+0x100], RZ ;  /* 0x000100ff04007986 */ /* 0x0009e4000c101d0e */
.L_x_3054:
[----:B------:R-:W-:Y:S05]  /*0a40*/  BSYNC.RECONVERGENT B0 ;  /* 0x0000000000007941 */ /* 0x000fea0003800200 */
.L_x_3053:
[----:B------:R-:W4:Y:S01]  /*0a50*/  LDCU.64 UR4, c[0x0][0x420] ;  /* 0x00008400ff0477ac */ /* 0x000f220008000a00 */
[----:B------:R-:W-:-:S04]  /*0a60*/  LOP3.LUT P4, R188, R188, 0x7, RZ, 0xc0, !PT ;  /* 0x00000007bcbc7812 */ /* 0x000fc8000788c0ff */
[----:B------:R-:W-:Y:S02]  /*0a70*/  ISETP.GE.OR P4, PT, R6, R15, P4 ;  /* 0x0000000f0600720c */ /* 0x000fe40002786670 */
[C---:B------:R-:W-:Y:S02]  /*0a80*/  ISETP.NE.OR P3, PT, R188.reuse, RZ, P3 ;  /* 0x000000ffbc00720c */ /* 0x040fe40001f65670 */
[C---:B------:R-:W-:Y:S02]  /*0a90*/  ISETP.NE.OR P2, PT, R188.reuse, RZ, P2 ;  /* 0x000000ffbc00720c */ /* 0x040fe40001745670 */
[C---:B------:R-:W-:Y:S02]  /*0aa0*/  IADD3 R6, P0, PT, R3.reuse, R6, RZ ;  /* 0x0000000603067210 */ /* 0x040fe40007f1e0ff */
[----:B------:R-:W-:Y:S02]  /*0ab0*/  ISETP.NE.OR P1, PT, R188, RZ, P1 ;  /* 0x000000ffbc00720c */ /* 0x000fe40000f25670 */
        /* <DEDUP_REMOVED lines=13> */
.L_x_3046:
        /* <DEDUP_REMOVED lines=10> */
.L_x_3055:
[----:B------:R-:W-:Y:S05]  /*0c30*/  BRA.U !UP0, `(.L_x_3056) ;  /* 0x0000000508807547 */ /* 0x000fea000b800000 */
[----:B------:R-:W3:Y:S01]  /*0c40*/  LDC R9, c[0x0][0x4f0] ;  /* 0x00013c00ff097b82 */ /* 0x000ee20000000800 */
[----:B-----5:R-:W-:Y:S01]  /*0c50*/  LEA R0, R2, 0xffffffc0, 0x6 ;  /* 0xffffffc002007811 */ /* 0x020fe200078e30ff */
[----:B------:R-:W4:Y:S03]  /*0c60*/  LDCU.64 UR4, c[0x0][0x4e8] ;  /* 0x00009d00ff0477ac */ /* 0x000f260008000a00 */
[----:B--2---:R-:W-:Y:S01]  /*0c70*/  IABS R4, R0 ;  /* 0x0000000000047213 */ /* 0x004fe20000000000 */
[----:B------:R-:W2:Y:S01]  /*0c80*/  LDCU.64 UR6, c[0x0][0x3a0] ;  /* 0x00007400ff0677ac */ /* 0x000ea20008000a00 */
[----:B------:R-:W1:Y:S01]  /*0c90*/  LDCU.64 UR12, c[0x0][0x3b8] ;  /* 0x00007700ff0c77ac */ /* 0x000e620008000a00 */
[----:B------:R-:W2:Y:S01]  /*0ca0*/  LDCU.64 UR10, c[0x0][0x3c0] ;  /* 0x00007800ff0a77ac */ /* 0x000ea20008000a00 */
[----:B---3--:R-:W-:-:S04]  /*0cb0*/  IABS R6, R9 ;  /* 0x0000000900067213 */ /* 0x008fc80000000000 */
[----:B------:R-:W3:Y:S08]  /*0cc0*/  I2F.RP R7, R6 ;  /* 0x0000000600077306 */ /* 0x000ef00000209400 */
[----:B---3--:R-:W3:Y:S02]  /*0cd0*/  MUFU.RCP R10, R7 ;  /* 0x00000007000a7308 */ /* 0x008ee40000001000 */
[----:B---3--:R-:W-:-:S06]  /*0ce0*/  IADD3 R10, PT, PT, R10, 0xffffffe, RZ ;  /* 0x0ffffffe0a0a7810 */ /* 0x008fcc0007ffe0ff */
[----:B------:R-:W3:Y:S02]  /*0cf0*/  F2I.FTZ.U32.TRUNC.NTZ R11, R10 ;  /* 0x0000000a000b7305 */ /* 0x000ee4000021f000 */
[----:B---3--:R-:W-:Y:S01]  /*0d00*/  IMAD.MOV R5, RZ, RZ, -R11 ;  /* 0x000000ffff057224 */ /* 0x008fe200078e0a0b */
        /* <DEDUP_REMOVED lines=9> */
[-C--:B------:R-:W-:Y:S01]  /*0da0*/  @!P2 IADD3 R5, PT, PT, R5, -R6.reuse, RZ ;  /* 0x800000060505a210 */ /* 0x080fe20007ffe0ff */
[----:B------:R-:W-:Y:S01]  /*0db0*/  @!P2 VIADD R7, R7, 0x1 ;  /* 0x000000010707a836 */ /* 0x000fe20000000000 */
[----:B------:R-:W-:Y:S02]  /*0dc0*/  ISETP.NE.AND P2, PT, R9, RZ, PT ;  /* 0x000000ff0900720c */ /* 0x000fe40003f45270 */
[----:B------:R-:W-:Y:S01]  /*0dd0*/  ISETP.GE.U32.AND P0, PT, R5, R6, PT ;  /* 0x000000060500720c */ /* 0x000fe20003f06070 */
[----:B----4-:R-:W-:-:S04]  /*0de0*/  IMAD.WIDE.U32 R4, R3, UR4, RZ ;  /* 0x0000000403047c25 */ /* 0x010fc8000f8e00ff */
[----:B------:R-:W-:Y:S01]  /*0df0*/  IMAD R203, R3, UR5, R5 ;  /* 0x0000000503cb7c24 */ /* 0x000fe2000f8e0205 */
[----:B------:R-:W3:Y:S07]  /*0e00*/  LDCU.64 UR4, c[0x0][0x3a8] ;  /* 0x00007500ff0477ac */ /* 0x000eee0008000a00 */
[----:B------:R-:W-:Y:S02]  /*0e10*/  @P0 IADD3 R7, PT, PT, R7, 0x1, RZ ;  /* 0x0000000107070810 */ /* 0x000fe40007ffe0ff */
[----:B------:R-:W-:-:S03]  /*0e20*/  LEA R202, P0, R4, UR8, 0x2 ;  /* 0x0000000804ca7c11 */ /* 0x000fc6000f8010ff */
[----:B------:R-:W-:Y:S01]  /*0e30*/  @!P1 IMAD.MOV R7, RZ, RZ, -R7 ;  /* 0x000000ffff079224 */ /* 0x000fe200078e0a07 */
[----:B------:R-:W-:Y:S02]  /*0e40*/  LEA.HI.X R203, R4, UR9, R203, 0x2, P0 ;  /* 0x0000000904cb7c11 */ /* 0x000fe400080f14cb */
[----:B------:R-:W-:Y:S01]  /*0e50*/  @!P2 LOP3.LUT R7, RZ, R9, RZ, 0x33, !PT ;  /* 0x00000009ff07a212 */ /* 0x000fe200078e33ff */
[----:B------:R-:W4:Y:S04]  /*0e60*/  LDC R4, c[0x0][0x3e8] ;  /* 0x0000fa00ff047b82 */ /* 0x000f280000000800 */
[----:B------:R-:W-:-:S06]  /*0e70*/  IMAD.WIDE R10, R7, 0x4, R202 ;  /* 0x00000004070a7825 */ /* 0x000fcc00078e02ca */
[----:B------:R2:W3:Y:S01]  /*0e80*/  LDG.E R10, desc[UR14][R10.64] ;  /* 0x0000000e0a0a7981 */ /* 0x0004e2000c1e1900 */
[----:B------:R-:W-:Y:S02]  /*0e90*/  IMAD.MOV R7, RZ, RZ, -R7 ;  /* 0x000000ffff077224 */ /* 0x000fe400078e0a07 */
[----:B-1----:R-:W-:Y:S02]  /*0ea0*/  IMAD.U32 R84, RZ, RZ, UR12 ;  /* 0x0000000cff547e24 */ /* 0x002fe4000f8e00ff */
[----:B------:R-:W-:Y:S02]  /*0eb0*/  IMAD R0, R9, R7, R0 ;  /* 0x0000000709007224 */ /* 0x000fe400078e0200 */
[----:B------:R-:W-:-:S03]  /*0ec0*/  IMAD.U32 R85, RZ, RZ, UR13 ;  /* 0x0000000dff557e24 */ /* 0x000fc6000f8e00ff */
[----:B------:R-:W-:Y:S02]  /*0ed0*/  SHF.R.S32.HI R7, RZ, 0x1f, R0 ;  /* 0x0000001fff077819 */ /* 0x000fe40000011400 */
[----:B----4-:R-:W-:-:S04]  /*0ee0*/  IABS R5, R4 ;  /* 0x0000000400057213 */ /* 0x010fc80000000000 */
[----:B------:R-:W1:Y:S08]  /*0ef0*/  I2F.RP R12, R5 ;  /* 0x00000005000c7306 */ /* 0x000e700000209400 */
        /* <DEDUP_REMOVED lines=8> */
[----:B--2---:R-:W-:-:S05]  /*0f80*/  MOV R11, R6 ;  /* 0x00000006000b7202 */ /* 0x004fca0000000f00 */
        /* <DEDUP_REMOVED lines=10> */
[----:B------:R-:W-:-:S04]  /*1030*/  IMAD R6, R7, R84, RZ ;  /* 0x0000005407067224 */ /* 0x000fc800078e02ff */
[----:B------:R-:W-:Y:S02]  /*1040*/  IMAD R6, R0, R85, R6 ;  /* 0x0000005500067224 */ /* 0x000fe400078e0206 */
[----:B------:R-:W-:-:S06]  /*1050*/  @P2 IADD3 R8, PT, PT, R8, 0x1, RZ ;  /* 0x0000000108082810 */ /* 0x000fcc0007ffe0ff */
[----:B------:R-:W-:Y:S02]  /*1060*/  @!P0 IADD3 R8, PT, PT, -R8, RZ, RZ ;  /* 0x000000ff08088210 */ /* 0x000fe40007ffe1ff */
[----:B------:R-:W-:Y:S02]  /*1070*/  @!P1 LOP3.LUT R8, RZ, R4, RZ, 0x33, !PT ;  /* 0x00000004ff089212 */ /* 0x000fe400078e33ff */
[----:B------:R-:W-:-:S05]  /*1080*/  MOV R4, UR10 ;  /* 0x0000000a00047c02 */ /* 0x000fca0008000f00 */
[----:B------:R-:W-:Y:S01]  /*1090*/  IMAD R7, R7, R4, RZ ;  /* 0x0000000407077224 */ /* 0x000fe200078e02ff */
[----:B---3--:R-:W-:Y:S01]  /*10a0*/  SHF.R.S32.HI R5, RZ, 0x1f, R10 ;  /* 0x0000001fff057819 */ /* 0x008fe2000001140a */
[----:B------:R-:W-:-:S04]  /*10b0*/  IMAD.WIDE.U32 R16, R10, UR6, RZ ;  /* 0x000000060a107c25 */ /* 0x000fc8000f8e00ff */
[C---:B------:R-:W-:Y:S02]  /*10c0*/  IMAD R11, R5.reuse, UR6, RZ ;  /* 0x00000006050b7c24 */ /* 0x040fe4000f8e02ff */
[----:B------:R-:W-:Y:S02]  /*10d0*/  IMAD R5, R5, UR4, RZ ;  /* 0x0000000405057c24 */ /* 0x000fe4000f8e02ff */
[C---:B------:R-:W-:Y:S02]  /*10e0*/  IMAD R11, R10.reuse, UR7, R11 ;  /* 0x000000070a0b7c24 */ /* 0x040fe4000f8e020b */
[----:B------:R-:W-:-:S03]  /*10f0*/  IMAD R5, R10, UR5, R5 ;  /* 0x000000050a057c24 */ /* 0x000fc6000f8e0205 */
[----:B------:R-:W-:Y:S01]  /*1100*/  IADD3 R17, PT, PT, R17, R11, RZ ;  /* 0x0000000b11117210 */ /* 0x000fe20007ffe0ff */
[----:B------:R-:W-:Y:S01]  /*1110*/  IMAD.WIDE.U32 R10, R10, UR4, RZ ;  /* 0x000000040a0a7c25 */ /* 0x000fe2000f8e00ff */
[----:B------:R-:W1:Y:S03]  /*1120*/  LDCU.128 UR4, c[0x0][0x3d0] ;  /* 0x00007a00ff0477ac */ /* 0x000e660008000c00 */
[C---:B------:R-:W-:Y:S01]  /*1130*/  IMAD.WIDE.U32 R16, R0.reuse, R84, R16 ;  /* 0x0000005400107225 */ /* 0x040fe200078e0010 */
[----:B------:R-:W-:Y:S02]  /*1140*/  IADD3 R11, PT, PT, R11, R5, RZ ;  /* 0x000000050b0b7210 */ /* 0x000fe40007ffe0ff */
[----:B------:R-:W-:Y:S02]  /*1150*/  MOV R5, UR11 ;  /* 0x0000000b00057c02 */ /* 0x000fe40008000f00 */
[----:B------:R-:W-:Y:S01]  /*1160*/  IADD3 R17, PT, PT, R17, R6, RZ ;  /* 0x0000000611117210 */ /* 0x000fe20007ffe0ff */
[----:B------:R-:W-:-:S04]  /*1170*/  IMAD.WIDE.U32 R10, R0, R4, R10 ;  /* 0x00000004000a7225 */ /* 0x000fc800078e000a */
[----:B------:R-:W-:Y:S01]  /*1180*/  IMAD R7, R0, R5, R7 ;  /* 0x0000000500077224 */ /* 0x000fe200078e0207 */
[----:B------:R-:W-:-:S03]  /*1190*/  SHF.R.S32.HI R0, RZ, 0x1f, R8 ;  /* 0x0000001fff007819 */ /* 0x000fc60000011408 */
[----:B------:R-:W-:Y:S02]  /*11a0*/  IMAD.IADD R11, R11, 0x1, R7 ;  /* 0x000000010b0b7824 */ /* 0x000fe400078e0207 */
[C---:B-1----:R-:W-:Y:S02]  /*11b0*/  IMAD R7, R0.reuse, UR4, RZ ;  /* 0x0000000400077c24 */ /* 0x042fe4000f8e02ff */
[----:B------:R-:W-:Y:S02]  /*11c0*/  IMAD R9, R0, UR6, RZ ;  /* 0x0000000600097c24 */ /* 0x000fe4000f8e02ff */
[C---:B------:R-:W-:Y:S02]  /*11d0*/  IMAD R7, R8.reuse, UR5, R7 ;  /* 0x0000000508077c24 */ /* 0x040fe4000f8e0207 */
[----:B------:R-:W-:-:S04]  /*11e0*/  IMAD.WIDE.U32 R30, R8, UR4, R16 ;  /* 0x00000004081e7c25 */ /* 0x000fc8000f8e0010 */
[C---:B------:R-:W-:Y:S01]  /*11f0*/  IMAD R9, R8.reuse, UR7, R9 ;  /* 0x0000000708097c24 */ /* 0x040fe2000f8e0209 */
[----:B------:R-:W-:Y:S01]  /*1200*/  IADD3 R12, PT, PT, R31, R7, RZ ;  /* 0x000000071f0c7210 */ /* 0x000fe20007ffe0ff */
[----:B------:R-:W-:-:S05]  /*1210*/  IMAD.WIDE.U32 R20, R8, UR6, R10 ;  /* 0x0000000608147c25 */ /* 0x000fca000f8e000a */
[----:B------:R-:W-:Y:S01]  /*1220*/  IADD3 R0, PT, PT, R21, R9, RZ ;  /* 0x0000000915007210 */ /* 0x000fe20007ffe0ff */
[----:B------:R-:W-:Y:S06]  /*1230*/  BRA `(.L_x_3057) ;  /* 0x0000000400587947 */ /* 0x000fec0003800000 */
.L_x_3056:
        /* <DEDUP_REMOVED lines=16> */
.L_x_3058:
[----:B------:R-:W3:Y:S01]  /*1340*/  LDC.64 R84, c[0x0][0x3b8] ;  /* 0x0000ee00ff547b82 */ /* 0x000ee20000000a00 */
[----:B--2---:R-:W-:-:S05]  /*1350*/  IADD3 R4, PT, PT, R6, R7, RZ ;  /* 0x0000000706047210 */ /* 0x004fca0007ffe0ff */
[C---:B---3--:R-:W-:Y:S02]  /*1360*/  IMAD R11, R4.reuse, R85, RZ ;  /* 0x00000055040b7224 */ /* 0x048fe400078e02ff */
[----:B------:R-:W-:-:S05]  /*1370*/  IMAD.WIDE.U32 R4, R4, R84, RZ ;  /* 0x0000005404047225 */ /* 0x000fca00078e00ff */
[----:B------:R-:W-:Y:S02]  /*1380*/  IADD3 R11, PT, PT, R5, R11, RZ ;  /* 0x0000000b050b7210 */ /* 0x000fe40007ffe0ff */
[----:B------:R-:W-:Y:S02]  /*1390*/  MOV R12, R4 ;  /* 0x00000004000c7202 */ /* 0x000fe40000000f00 */
.L_x_3059:
[----:B------:R-:W-:Y:S05]  /*13a0*/  @P0 BRA `(.L_x_3060) ;  /* 0x0000000000340947 */ /* 0x000fea0003800000 */
[----:B------:R-:W2:Y:S01]  /*13b0*/  LDC.64 R4, c[0x0][0x3c0] ;  /* 0x0000f000ff047b82 */ /* 0x000ea20000000a00 */
[----:B------:R-:W3:Y:S01]  /*13c0*/  LDCU.64 UR4, c[0x0][0x3a8] ;  /* 0x00007500ff0477ac */ /* 0x000ee20008000a00 */
[----:B------:R-:W-:-:S05]  /*13d0*/  SHF.R.S32.HI R7, RZ, 0x1f, R6 ;  /* 0x0000001fff077819 */ /* 0x000fca0000011406 */
[-C--:B--2---:R-:W-:Y:S01]  /*13e0*/  IMAD R8, R7, R4.reuse, RZ ;  /* 0x0000000407087224 */ /* 0x084fe200078e02ff */
[----:B-----5:R-:W-:Y:S01]  /*13f0*/  SHF.R.S32.HI R7, RZ, 0x1f, R0 ;  /* 0x0000001fff077819 */ /* 0x020fe20000011400 */
[----:B-1----:R-:W-:-:S04]  /*1400*/  IMAD.WIDE.U32 R16, R6, R4, RZ ;  /* 0x0000000406107225 */ /* 0x002fc800078e00ff */
[----:B------:R-:W-:Y:S02]  /*1410*/  IMAD R8, R6, R5, R8 ;  /* 0x0000000506087224 */ /* 0x000fe400078e0208 */
[----:B---3--:R-:W-:-:S03]  /*1420*/  IMAD R7, R7, UR4, RZ ;  /* 0x0000000407077c24 */ /* 0x008fc6000f8e02ff */
[----:B------:R-:W-:Y:S01]  /*1430*/  IADD3 R17, PT, PT, R17, R8, RZ ;  /* 0x0000000811117210 */ /* 0x000fe20007ffe0ff */
[C---:B------:R-:W-:Y:S02]  /*1440*/  IMAD R7, R0.reuse, UR5, R7 ;  /* 0x0000000500077c24 */ /* 0x040fe4000f8e0207 */
[----:B------:R-:W-:-:S05]  /*1450*/  IMAD.WIDE.U32 R16, R0, UR4, R16 ;  /* 0x0000000400107c25 */ /* 0x000fca000f8e0010 */
[----:B------:R-:W-:Y:S01]  /*1460*/  IADD3 R17, PT, PT, R17, R7, RZ ;  /* 0x0000000711117210 */ /* 0x000fe20007ffe0ff */
[----:B------:R-:W-:Y:S06]  /*1470*/  BRA `(.L_x_3061) ;  /* 0x0000000000187947 */ /* 0x000fec0003800000 */
.L_x_3060:
[----:B------:R-:W1:Y:S01]  /*1480*/  LDC.64 R4, c[0x0][0x3c0] ;  /* 0x0000f000ff047b82 */ /* 0x000e620000000a00 */
[----:B------:R-:W-:-:S05]  /*1490*/  IADD3 R6, PT, PT, R6, R7, RZ ;  /* 0x0000000706067210 */ /* 0x000fca0007ffe0ff */
[C---:B-1----:R-:W-:Y:S02]  /*14a0*/  IMAD R17, R6.reuse, R5, RZ ;  /* 0x0000000506117224 */ /* 0x042fe400078e02ff */
[----:B------:R-:W-:-:S05]  /*14b0*/  IMAD.WIDE.U32 R6, R6, R4, RZ ;  /* 0x0000000406067225 */ /* 0x000fca00078e00ff */
[----:B------:R-:W-:Y:S02]  /*14c0*/  IADD3 R17, PT, PT, R7, R17, RZ ;  /* 0x0000001107117210 */ /* 0x000fe40007ffe0ff */
[----:B------:R-:W-:-:S07]  /*14d0*/  MOV R16, R6 ;  /* 0x0000000600107202 */ /* 0x000fce0000000f00 */
.L_x_3061:
[----:B-----5:R-:W1:Y:S01]  /*14e0*/  LDC R0, c[0x0][0x3e8] ;  /* 0x0000fa00ff007b82 */ /* 0x020e620000000800 */
[----:B------:R-:W-:Y:S02]  /*14f0*/  LEA R10, R2, 0xffffffc0, 0x6 ;  /* 0xffffffc0020a7811 */ /* 0x000fe400078e30ff */
[----:B------:R-:W-:-:S03]  /*1500*/  CS2R R202, SRZ ;  /* 0x0000000000ca7805 */ /* 0x000fc6000001ff00 */
[----:B------:R-:W-:-:S04]  /*1510*/  IMAD.WIDE.U32 R16, R10, R4, R16 ;  /* 0x000000040a107225 */ /* 0x000fc800078e0010 */
[----:B------:R-:W-:Y:S01]  /*1520*/  IMAD R17, R10, R5, R17 ;  /* 0x000000050a117224 */ /* 0x000fe200078e0211 */
[----:B-1----:R-:W-:-:S04]  /*1530*/  IABS R6, R0 ;  /* 0x0000000000067213 */ /* 0x002fc80000000000 */
        /* <DEDUP_REMOVED lines=8> */
[----:B------:R-:W-:Y:S01]  /*15c0*/  IMAD.HI.U32 R19, R19, R8, R18 ;  /* 0x0000000813137227 */ /* 0x000fe200078e0012 */
[----:B------:R-:W-:-:S03]  /*15d0*/  MOV R18, R12 ;  /* 0x0000000c00127202 */ /* 0x000fc60000000f00 */
[----:B------:R-:W-:-:S04]  /*15e0*/  IMAD.MOV.U32 R8, RZ, RZ, R7 ;  /* 0x000000ffff087224 */ /* 0x000fc800078e0007 */
[----:B------:R-:W-:-:S04]  /*15f0*/  IMAD.HI.U32 R14, R19, R8, RZ ;  /* 0x00000008130e7227 */ /* 0x000fc800078e00ff */
[----:B------:R-:W-:Y:S01]  /*1600*/  IMAD.MOV.U32 R19, RZ, RZ, R11 ;  /* 0x000000ffff137224 */ /* 0x000fe200078e000b */
[----:B------:R-:W-:Y:S01]  /*1610*/  IADD3 R7, PT, PT, -R14, RZ, RZ ;  /* 0x000000ff0e077210 */ /* 0x000fe20007ffe1ff */
[----:B------:R-:W-:-:S04]  /*1620*/  IMAD.WIDE.U32 R18, R10, R84, R18 ;  /* 0x000000540a127225 */ /* 0x000fc800078e0012 */
[----:B------:R-:W-:Y:S02]  /*1630*/  IMAD R7, R6, R7, R8 ;  /* 0x0000000706077224 */ /* 0x000fe400078e0208 */
[----:B------:R-:W1:Y:S01]  /*1640*/  LDC.64 R8, c[0x0][0x3d8] ;  /* 0x0000f600ff087b82 */ /* 0x000e620000000a00 */
[----:B------:R-:W-:Y:S02]  /*1650*/  IMAD R19, R10, R85, R19 ;  /* 0x000000550a137224 */ /* 0x000fe400078e0213 */
        /* <DEDUP_REMOVED lines=20> */
.L_x_3057:
[----:B------:R-:W-:Y:S01]  /*17a0*/  ISETP.NE.AND P0, PT, R200, -0x1, PT ;  /* 0xffffffffc800780c */ /* 0x000fe20003f05270 */
[----:B------:R-:W-:Y:S01]  /*17b0*/  IMAD.IADD R194, R15, 0x1, -R194 ;  /* 0x000000010fc27824 */ /* 0x000fe200078e0ac2 */
[----:B------:R-:W-:Y:S01]  /*17c0*/  SHF.R.U32.HI R18, RZ, 0x3, R188 ;  /* 0x00000003ff127819 */ /* 0x000fe200000116bc */
[----:B------:R-:W-:Y:S01]  /*17d0*/  IMAD.SHL.U32 R213, R188, 0x8, RZ ;  /* 0x00000008bcd57824 */ /* 0x000fe200078e00ff */
[----:B------:R-:W1:Y:S01]  /*17e0*/  LDCU.64 UR4, c[0x0][0x3c8] ;  /* 0x00007900ff0477ac */ /* 0x000e620008000a00 */
[----:B------:R-:W-:Y:S01]  /*17f0*/  IMAD.MOV.U32 R19, RZ, RZ, RZ ;  /* 0x000000ffff137224 */ /* 0x000fe200078e00ff */
[CC--:B------:R-:W-:Y:S01]  /*1800*/  ISETP.GE.AND P6, PT, R18.reuse, R194.reuse, PT ;  /* 0x000000c21200720c */ /* 0x0c0fe20003fc6270 */
[C---:B------:R-:W-:Y:S01]  /*1810*/  VIADD R21, R18.reuse, 0x10 ;  /* 0x0000001012157836 */ /* 0x040fe20000000000 */
[----:B------:R-:W-:Y:S01]  /*1820*/  LOP3.LUT R186, R213, 0x38, RZ, 0xc0, !PT ;  /* 0x00000038d5ba7812 */ /* 0x000fe200078ec0ff */
[----:B------:R-:W-:Y:S01]  /*1830*/  IMAD.WIDE.U32 R38, R39, 0x40, R18 ;  /* 0x0000004027267825 */ /* 0x000fe200078e0012 */
[----:B------:R-:W-:Y:S01]  /*1840*/  LOP3.LUT R17, R213, 0x1f8, RZ, 0xc0, !PT ;  /* 0x000001f8d5117812 */ /* 0x000fe200078ec0ff */
[----:B------:R-:W2:Y:S01]  /*1850*/  LDCU.64 UR6, c[0x0][0x388] ;  /* 0x00007100ff0677ac */ /* 0x000ea20008000a00 */
[----:B------:R-:W-:Y:S01]  /*1860*/  ISETP.GE.AND P5, PT, R21, R194, PT ;  /* 0x000000c21500720c */ /* 0x000fe20003fa6270 */
[----:B------:R-:W3:Y:S01]  /*1870*/  @!P0 LDC.64 R10, c[0x0][0x398] ;  /* 0x0000e600ff0a8b82 */ /* 0x000ee20000000a00 */
[----:B------:R-:W-:Y:S01]  /*1880*/  VIADD R19, R18, 0x20 ;  /* 0x0000002012137836 */ /* 0x000fe20000000000 */
[----:B------:R-:W-:Y:S01]  /*1890*/  IADD3 R30, P2, PT, R186, R30, RZ ;  /* 0x0000001eba1e7210 */ /* 0x000fe20007f5e0ff */
[----:B------:R-:W-:Y:S01]  /*18a0*/  IMAD.SHL.U32 R87, R84, 0x10, RZ ;  /* 0x0000001054577824 */ /* 0x000fe200078e00ff */
[----:B------:R-:W-:Y:S01]  /*18b0*/  LEA R201, R2, 0xffffffc0, 0x6 ;  /* 0xffffffc002c97811 */ /* 0x000fe200078e30ff */
[----:B------:R-:W-:Y:S01]  /*18c0*/  IMAD.SHL.U32 R88, R188, 0x40, RZ ;  /* 0x00000040bc587824 */ /* 0x000fe200078e00ff */
[----:B------:R-:W-:Y:S01]  /*18d0*/  ISETP.GE.AND P1, PT, R19, R194, PT ;  /* 0x000000c21300720c */ /* 0x000fe20003f26270 */
[----:B------:R-:W-:Y:S01]  /*18e0*/  IMAD.X R31, RZ, RZ, R12, P2 ;  /* 0x000000ffff1f7224 */ /* 0x000fe200010e060c */
[----:B------:R-:W4:Y:S01]  /*18f0*/  @P0 LDC.64 R6, c[0x0][0x3b0] ;  /* 0x0000ec00ff060b82 */ /* 0x000f220000000a00 */
[----:B------:R-:W-:Y:S01]  /*1900*/  SHF.L.U64.HI R90, R84, 0x4, R85 ;  /* 0x00000004545a7819 */ /* 0x000fe20000010255 */
[----:B------:R-:W-:Y:S01]  /*1910*/  IMAD.SHL.U32 R187, R188, 0x20, RZ ;  /* 0x00000020bcbb7824 */ /* 0x000fe200078e00ff */
[----:B------:R-:W-:Y:S01]  /*1920*/  SHF.R.U32.HI R190, RZ, 0x1, R188 ;  /* 0x00000001ffbe7819 */ /* 0x000fe200000116bc */
[----:B------:R-:W-:Y:S01]  /*1930*/  IMAD.WIDE.U32 R30, R18, R84, R30 ;  /* 0x00000054121e7225 */ /* 0x000fe200078e001e */
[----:B------:R-:W-:-:S02]  /*1940*/  @!P5 IADD3 R22, P4, PT, R38, 0x10, RZ ;  /* 0x000000102616d810 */ /* 0x000fc40007f9e0ff */
[----:B------:R-:W-:Y:S01]  /*1950*/  LOP3.LUT R187, R187, 0x7c00, RZ, 0xc0, !PT ;  /* 0x00007c00bbbb7812 */ /* 0x000fe200078ec0ff */
[----:B------:R-:W5:Y:S01]  /*1960*/  @!P6 LDC.64 R8, c[0x0][0x3b0] ;  /* 0x0000ec00ff08eb82 */ /* 0x000f620000000a00 */
[----:B------:R-:W-:Y:S01]  /*1970*/  IMAD R195, R18, R85, R31 ;  /* 0x0000005512c37224 */ /* 0x000fe200078e021f */
[----:B------:R-:W-:Y:S01]  /*1980*/  LOP3.LUT R97, R88, 0x400, RZ, 0xc0, !PT ;  /* 0x0000040058617812 */ /* 0x000fe200078ec0ff */
[----:B------:R-:W-:Y:S01]  /*1990*/  @!P5 IMAD.X R27, RZ, RZ, R39, P4 ;  /* 0x000000ffff1bd224 */ /* 0x000fe200020e0627 */
[----:B------:R-:W-:Y:S01]  /*19a0*/  @!P1 IADD3 R24, P3, PT, R38, 0x20, RZ ;  /* 0x0000002026189810 */ /* 0x000fe20007f7e0ff */
[----:B------:R-:W-:Y:S02]  /*19b0*/  IMAD.MOV.U32 R185, RZ, RZ, 0x20 ;  /* 0x00000020ffb97424 */ /* 0x000fe400078e00ff */
[----:B------:R-:W-:Y:S02]  /*19c0*/  IMAD.MOV.U32 R86, RZ, RZ, 0x40 ;  /* 0x00000040ff567424 */ /* 0x000fe400078e00ff */
[----:B---3--:R-:W-:-:S04]  /*19d0*/  @!P0 IMAD.WIDE.U32 R14, R3, R10, RZ ;  /* 0x0000000a030e8225 */ /* 0x008fc800078e00ff */
[----:B------:R-:W-:Y:S02]  /*19e0*/  @!P0 IMAD R11, R3, R11, R15 ;  /* 0x0000000b030b8224 */ /* 0x000fe400078e020f */
[----:B------:R-:W-:Y:S02]  /*19f0*/  @!P0 IMAD.MOV.U32 R3, RZ, RZ, R14 ;  /* 0x000000ffff038224 */ /* 0x000fe400078e000e */
[----:B----4-:R-:W-:Y:S01]  /*1a00*/  @P0 IMAD.WIDE.U32 R14, R200, R6, RZ ;  /* 0x00000006c80e0225 */ /* 0x010fe200078e00ff */
[----:B------:R-:W-:Y:S02]  /*1a10*/  LOP3.LUT R6, R17, 0x38, R188, 0x78, !PT ;  /* 0x0000003811067812 */ /* 0x000fe400078e78bc */
[----:B------:R-:W3:Y:S01]  /*1a20*/  @!P5 LDC.64 R16, c[0x0][0x3b0] ;  /* 0x0000ec00ff10db82 */ /* 0x000ee20000000a00 */
[----:B------:R-:W-:Y:S01]  /*1a30*/  @P0 IMAD.MOV.U32 R3, RZ, RZ, R14 ;  /* 0x000000ffff030224 */ /* 0x000fe200078e000e */
[----:B------:R-:W-:Y:S01]  /*1a40*/  LOP3.LUT R213, R6, 0x1e00, R213, 0xf8, !PT ;  /* 0x00001e0006d57812 */ /* 0x000fe200078ef8d5 */
[----:B------:R-:W-:-:S02]  /*1a50*/  @P0 IMAD R11, R200, R7, R15 ;  /* 0x00000007c80b0224 */ /* 0x000fc400078e020f */
[----:B-----5:R-:W-:Y:S01]  /*1a60*/  @!P6 IMAD R29, R39, R8, RZ ;  /* 0x00000008271de224 */ /* 0x020fe200078e02ff */
[----:B------:R-:W-:Y:S01]  /*1a70*/  IADD3 R32, P0, PT, R186, R3, RZ ;  /* 0x00000003ba207210 */ /* 0x000fe20007f1e0ff */
[----:B------:R-:W-:Y:S01]  /*1a80*/  VIADD R3, R18, 0x30 ;  /* 0x0000003012037836 */ /* 0x000fe20000000000 */
[----:B------:R-:W4:Y:S01]  /*1a90*/  @!P6 LDC.64 R6, c[0x0][0x380] ;  /* 0x0000e000ff06eb82 */ /* 0x000f220000000a00 */
[----:B------:R-:W-:Y:S02]  /*1aa0*/  @!P6 IMAD R29, R38, R9, R29 ;  /* 0x00000009261de224 */ /* 0x000fe400078e021d */
[----:B------:R-:W-:Y:S01]  /*1ab0*/  IMAD.X R33, RZ, RZ, R11, P0 ;  /* 0x000000ffff217224 */ /* 0x000fe200000e060b */
[----:B------:R-:W-:Y:S01]  /*1ac0*/  ISETP.GE.AND P0, PT, R3, R194, PT ;  /* 0x000000c20300720c */ /* 0x000fe20003f06270 */
[----:B------:R-:W-:Y:S02]  /*1ad0*/  @!P1 IMAD.X R23, RZ, RZ, R39, P3 ;  /* 0x000000ffff179224 */ /* 0x000fe400018e0627 */
[----:B-1----:R-:W-:Y:S01]  /*1ae0*/  IMAD.WIDE.U32 R32, R13, UR4, R32 ;  /* 0x000000040d207c25 */ /* 0x002fe2000f8e0020 */
[----:B------:R-:W1:Y:S01]  /*1af0*/  @!P1 LDC.64 R14, c[0x0][0x3b0] ;  /* 0x0000ec00ff0e9b82 */ /* 0x000e620000000a00 */
[----:B------:R-:W-:-:S02]  /*1b00*/  UMOV UR4, 0x400 ;  /* 0x0000040000047882 */ /* 0x000fc40000000000 */
[----:B------:R-:W-:Y:S02]  /*1b10*/  IMAD R33, R13, UR5, R33 ;  /* 0x000000050d217c24 */ /* 0x000fe4000f8e0221 */
[----:B------:R-:W-:Y:S02]  /*1b20*/  @!P5 IMAD.MOV.U32 R36, RZ, RZ, R32 ;  /* 0x000000ffff24d224 */ /* 0x000fe400078e0020 */
[----:B------:R-:W-:Y:S01]  /*1b30*/  @!P5 IMAD.MOV.U32 R37, RZ, RZ, R33 ;  /* 0x000000ffff25d224 */ /* 0x000fe200078e0021 */
[----:B------:R-:W5:Y:S01]  /*1b40*/  S2UR UR5, SR_CgaCtaId ;  /* 0x00000000000579c3 */ /* 0x000f620000008800 */
[----:B------:R-:W-:Y:S01]  /*1b50*/  @!P0 IADD3 R26, P2, PT, R38, 0x30, RZ ;  /* 0x00000030261a8810 */ /* 0x000fe20007f5e0ff */
[-C--:B---3--:R-:W-:Y:S02]  /*1b60*/  @!P5 IMAD R27, R27, R16.reuse, RZ ;  /* 0x000000101b1bd224 */ /* 0x088fe400078e02ff */
[----:B------:R-:W-:-:S04]  /*1b70*/  @!P5 IMAD.WIDE.U32 R36, R22, R16, R36 ;  /* 0x000000101624d225 */ /* 0x000fc800078e0024 */
[----:B------:R-:W3:Y:S01]  /*1b80*/  @!P5 LDC.64 R10, c[0x0][0x380] ;  /* 0x0000e000ff0adb82 */ /* 0x000ee20000000a00 */
[----:B------:R-:W-:Y:S01]  /*1b90*/  @!P0 IMAD.X R25, RZ, RZ, R39, P2 ;  /* 0x000000ffff198224 */ /* 0x000fe200010e0627 */
[----:B--2---:R-:W-:Y:S01]  /*1ba0*/  LEA R196, P2, R30, UR6, 0x1 ;  /* 0x000000061ec47c11 */ /* 0x004fe2000f8408ff */
[----:B------:R-:W-:-:S03]  /*1bb0*/  @!P6 IMAD.WIDE.U32 R38, R38, R8, R32 ;  /* 0x000000082626e225 */ /* 0x000fc600078e0020 */
[----:B------:R-:W-:Y:S01]  /*1bc0*/  LEA.HI.X R195, R30, UR7, R195, 0x1, P2 ;  /* 0x000000071ec37c11 */ /* 0x000fe200090f0cc3 */
[----:B------:R-:W-:Y:S01]  /*1bd0*/  @!P6 IMAD.IADD R30, R39, 0x1, R29 ;  /* 0x00000001271ee824 */ /* 0x000fe200078e021d */
[----:B------:R-:W2:Y:S01]  /*1be0*/  @!P0 LDC.64 R12, c[0x0][0x3b0] ;  /* 0x0000ec00ff0c8b82 */ /* 0x000ea20000000a00 */
[----:B----4-:R-:W-:Y:S01]  /*1bf0*/  @!P6 LEA R28, P2, R38, R6, 0x1 ;  /* 0x00000006261ce211 */ /* 0x010fe200078408ff */
[----:B------:R-:W-:Y:S01]  /*1c00*/  @!P5 IMAD R17, R22, R17, R27 ;  /* 0x000000111611d224 */ /* 0x000fe200078e021b */
[----:B------:R-:W4:Y:S01]  /*1c10*/  LDCU.64 UR6, c[0x0][0x390] ;  /* 0x00007200ff0677ac */ /* 0x000f220008000a00 */
[----:B------:R-:W-:Y:S01]  /*1c20*/  @!P1 IMAD.MOV.U32 R34, RZ, RZ, R32 ;  /* 0x000000ffff229224 */ /* 0x000fe200078e0020 */
[----:B------:R-:W-:Y:S01]  /*1c30*/  @!P6 LEA.HI.X R29, R38, R7, R30, 0x1, P2 ;  /* 0x00000007261de211 */ /* 0x000fe200010f0c1e */
[----:B------:R-:W-:Y:S02]  /*1c40*/  @!P1 IMAD.MOV.U32 R35, RZ, RZ, R33 ;  /* 0x000000ffff239224 */ /* 0x000fe400078e0021 */
[----:B------:R-:W4:Y:S01]  /*1c50*/  @!P1 LDC.64 R8, c[0x0][0x380] ;  /* 0x0000e000ff089b82 */ /* 0x000f220000000a00 */
[----:B-----5:R-:W-:Y:S01]  /*1c60*/  ULEA UR5, UR5, UR4, 0x18 ;  /* 0x0000000405057291 */ /* 0x020fe2000f8ec0ff */
[----:B-1----:R-:W-:-:S02]  /*1c70*/  @!P1 IMAD R23, R23, R14, RZ ;  /* 0x0000000e17179224 */ /* 0x002fc400078e02ff */
[----:B------:R-:W-:Y:S02]  /*1c80*/  @!P5 IMAD.IADD R17, R37, 0x1, R17 ;  /* 0x000000012511d824 */ /* 0x000fe400078e0211 */
[----:B------:R-:W-:Y:S01]  /*1c90*/  @!P1 IMAD R15, R24, R15, R23 ;  /* 0x0000000f180f9224 */ /* 0x000fe200078e0217 */
[----:B------:R-:W-:Y:S01]  /*1ca0*/  LEA R213, R213, UR5, 0x1 ;  /* 0x00000005d5d57c11 */ /* 0x000fe2000f8e08ff */
[----:B------:R-:W1:Y:S01]  /*1cb0*/  @!P0 LDC.64 R6, c[0x0][0x380] ;  /* 0x0000e000ff068b82 */ /* 0x000e620000000a00 */
[----:B---3--:R-:W-:Y:S01]  /*1cc0*/  @!P5 LEA R10, P3, R36, R10, 0x1 ;  /* 0x0000000a240ad211 */ /* 0x008fe200078608ff */
[----:B------:R-:W-:Y:S02]  /*1cd0*/  @!P1 IMAD.WIDE.U32 R34, R24, R14, R34 ;  /* 0x0000000e18229225 */ /* 0x000fe400078e0022 */
[----:B------:R-:W-:Y:S01]  /*1ce0*/  @!PT LDS RZ, [RZ] ;  /* 0x00000000fffff984 */ /* 0x000fe20000000800 */
[----:B------:R-:W-:Y:S01]  /*1cf0*/  @!PT LDS RZ, [RZ] ;  /* 0x00000000fffff984 */ /* 0x000fe20000000800 */
[----:B------:R-:W-:Y:S01]  /*1d00*/  @!PT LDS RZ, [RZ] ;  /* 0x00000000fffff984 */ /* 0x000fe20000000800 */
[----:B------:R-:W-:Y:S01]  /*1d10*/  @!P6 LDGSTS.E.BYPASS.LTC128B.128 [R213], desc[UR14][R28.64] ;  /* 0x000000001cd5efae */ /* 0x000fe2000b981a0e */
[----:B------:R-:W-:Y:S01]  /*1d20*/  @!P5 LEA.HI.X R11, R36, R11, R17, 0x1, P3 ;  /* 0x0000000b240bd211 */ /* 0x000fe200018f0c11 */
[----:B------:R-:W-:-:S02]  /*1d30*/  @!P1 IMAD.IADD R15, R35, 0x1, R15 ;  /* 0x00000001230f9824 */ /* 0x000fc400078e020f */
[-C--:B--2---:R-:W-:Y:S01]  /*1d40*/  @!P0 IMAD R25, R25, R12.reuse, RZ ;  /* 0x0000000c19198224 */ /* 0x084fe200078e02ff */
[----:B------:R-:W-:Y:S01]  /*1d50*/  @!P6 LDGSTS.E.BYPASS.LTC128B.128 [R213+0x2000], desc[UR14][R28.64+0x80] ;  /* 0x020000801cd5efae */ /* 0x000fe2000b981a0e */
[----:B------:R-:W-:-:S03]  /*1d60*/  @!P0 IMAD.WIDE.U32 R32, R26, R12, R32 ;  /* 0x0000000c1a208225 */ /* 0x000fc600078e0020 */
[----:B------:R-:W-:Y:S01]  /*1d70*/  @!P6 LDGSTS.E.BYPASS.LTC128B.128 [R213+0x4000], desc[UR14][R28.64+0x100] ;  /* 0x040001001cd5efae */ /* 0x000fe2000b981a0e */
[----:B------:R-:W-:Y:S02]  /*1d80*/  IMAD.IADD R12, R92, 0x1, -R201 ;  /* 0x000000015c0c7824 */ /* 0x000fe400078e0ac9 */
[----:B------:R-:W-:Y:S01]  /*1d90*/  @!P0 IMAD R13, R26, R13, R25 ;  /* 0x0000000d1a0d8224 */ /* 0x000fe200078e0219 */
[----:B----4-:R-:W-:Y:S01]  /*1da0*/  @!P1 LEA R8, P2, R34, R8, 0x1 ;  /* 0x0000000822089211 */ /* 0x010fe200078408ff */
[----:B------:R-:W-:Y:S01]  /*1db0*/  @!P5 LDGSTS.E.BYPASS.LTC128B.128 [R213+0x800], desc[UR14][R10.64] ;  /* 0x008000000ad5dfae */ /* 0x000fe2000b981a0e */
[-C--:B------:R-:W-:Y:S01]  /*1dc0*/  ISETP.GE.AND P6, PT, R18, R12.reuse, PT ;  /* 0x0000000c1200720c */ /* 0x080fe20003fc6270 */
[----:B------:R-:W-:Y:S01]  /*1dd0*/  @!P0 IMAD.IADD R13, R33, 0x1, R13 ;  /* 0x00000001210d8824 */ /* 0x000fe200078e020d */
[----:B------:R-:W-:Y:S01]  /*1de0*/  @!P1 LEA.HI.X R9, R34, R9, R15, 0x1, P2 ;  /* 0x0000000922099211 */ /* 0x000fe200010f0c0f */
[----:B------:R-:W-:Y:S01]  /*1df0*/  @!P5 LDGSTS.E.BYPASS.LTC128B.128 [R213+0x2800], desc[UR14][R10.64+0x80] ;  /* 0x028000800ad5dfae */ /* 0x000fe2000b981a0e */
[----:B------:R-:W-:-:S02]  /*1e00*/  ISETP.GE.AND P3, PT, R3, R12, PT ;  /* 0x0000000c0300720c */ /* 0x000fc40003f66270 */
[C---:B-1----:R-:W-:Y:S01]  /*1e10*/  @!P0 LEA R6, P2, R32.reuse, R6, 0x1 ;  /* 0x0000000620068211 */ /* 0x042fe200078408ff */
[----:B------:R1:W-:Y:S01]  /*1e20*/  @!P5 LDGSTS.E.BYPASS.LTC128B.128 [R213+0x4800], desc[UR14][R10.64+0x100] ;  /* 0x048001000ad5dfae */ /* 0x0003e2000b981a0e */
[-C--:B------:R-:W-:Y:S02]  /*1e30*/  ISETP.GE.AND P5, PT, R21, R12.reuse, PT ;  /* 0x0000000c1500720c */ /* 0x080fe40003fa6270 */
[----:B------:R-:W-:Y:S01]  /*1e40*/  @!P0 LEA.HI.X R7, R32, R7, R13, 0x1, P2 ;  /* 0x0000000720078211 */ /* 0x000fe200010f0c0d */
[----:B------:R-:W-:Y:S01]  /*1e50*/  @!P1 LDGSTS.E.BYPASS.LTC128B.128 [R213+0x1000], desc[UR14][R8.64] ;  /* 0x0100000008d59fae */ /* 0x000fe2000b981a0e */
[-C--:B------:R-:W-:Y:S02]  /*1e60*/  ISETP.GE.AND P4, PT, R19, R12.reuse, PT ;  /* 0x0000000c1300720c */ /* 0x080fe40003f86270 */
[----:B------:R-:W-:Y:S01]  /*1e70*/  ISETP.GE.AND P2, PT, R21, R12, PT ;  /* 0x0000000c1500720c */ /* 0x000fe20003f46270 */
[----:B------:R-:W-:Y:S02]  /*1e80*/  @!P1 LDGSTS.E.BYPASS.LTC128B.128 [R213+0x3000], desc[UR14][R8.64+0x80] ;  /* 0x0300008008d59fae */ /* 0x000fe4000b981a0e */
[----:B------:R-:W-:-:S02]  /*1e90*/  @!P3 IMAD.MOV.U32 R197, RZ, RZ, R195 ;  /* 0x000000ffffc5b224 */ /* 0x000fc400078e00c3 */
[----:B------:R2:W-:Y:S01]  /*1ea0*/  @!P1 LDGSTS.E.BYPASS.LTC128B.128 [R213+0x5000], desc[UR14][R8.64+0x100] ;  /* 0x0500010008d59fae */ /* 0x0005e2000b981a0e */
[----:B------:R-:W-:Y:S01]  /*1eb0*/  ISETP.GE.AND P1, PT, R19, R12, PT ;  /* 0x0000000c1300720c */ /* 0x000fe20003f26270 */
[----:B------:R-:W-:Y:S02]  /*1ec0*/  @!P3 IMAD.WIDE.U32 R14, R84, 0x60, R196 ;  /* 0x00000060540eb825 */ /* 0x000fe400078e00c4 */
[----:B------:R-:W-:Y:S04]  /*1ed0*/  @!P0 LDGSTS.E.BYPASS.LTC128B.128 [R213+0x1800], desc[UR14][R6.64] ;  /* 0x0180000006d58fae */ /* 0x000fe8000b981a0e */
[----:B------:R-:W-:Y:S04]  /*1ee0*/  @!P0 LDGSTS.E.BYPASS.LTC128B.128 [R213+0x3800], desc[UR14][R6.64+0x80] ;  /* 0x0380008006d58fae */ /* 0x000fe8000b981a0e */
[----:B------:R3:W-:Y:S01]  /*1ef0*/  @!P0 LDGSTS.E.BYPASS.LTC128B.128 [R213+0x5800], desc[UR14][R6.64+0x100] ;  /* 0x0580010006d58fae */ /* 0x0007e2000b981a0e */
[----:B-1----:R-:W-:-:S04]  /*1f00*/  @!P5 LEA R10, P0, R87, R196, 0x1 ;  /* 0x000000c4570ad211 */ /* 0x002fc800078008ff */
[----:B------:R-:W-:Y:S02]  /*1f10*/  @!P5 LEA.HI.X R11, R87, R195, R90, 0x1, P0 ;  /* 0x000000c3570bd211 */ /* 0x000fe400000f0c5a */
[----:B------:R-:W-:-:S04]  /*1f20*/  @!P4 LEA R16, P0, R84, R196, 0x6 ;  /* 0x000000c45410c211 */ /* 0x000fc800078030ff */
[----:B------:R-:W-:Y:S01]  /*1f30*/  @!P4 LEA.HI.X R17, R84, R195, R85, 0x6, P0 ;  /* 0x000000c35411c211 */ /* 0x000fe200000f3455 */
[----:B--2---:R-:W-:-:S04]  /*1f40*/  @!P3 IMAD R8, R85, 0x60, RZ ;  /* 0x000000605508b824 */ /* 0x004fc800078e02ff */
[----:B------:R-:W-:Y:S01]  /*1f50*/  @!P3 IMAD.IADD R15, R15, 0x1, R8 ;  /* 0x000000010f0fb824 */ /* 0x000fe200078e0208 */
[----:B------:R-:W-:-:S05]  /*1f60*/  IADD3 R8, P0, PT, R186, R20, RZ ;  /* 0x00000014ba087210 */ /* 0x000fca0007f1e0ff */
[----:B------:R-:W-:Y:S01]  /*1f70*/  IMAD.X R9, RZ, RZ, R0, P0 ;  /* 0x000000ffff097224 */ /* 0x000fe200000e0600 */
[----:B------:R-:W-:Y:S01]  /*1f80*/  LOP3.LUT R0, R186, 0x1c0, R88, 0xf8, !PT ;  /* 0x000001c0ba007812 */ /* 0x000fe200078ef858 */
[----:B---3--:R-:W-:Y:S02]  /*1f90*/  @!P6 IMAD.MOV.U32 R6, RZ, RZ, R196 ;  /* 0x000000ffff06e224 */ /* 0x008fe400078e00c4 */
[----:B------:R-:W-:Y:S02]  /*1fa0*/  @!P6 IMAD.MOV.U32 R7, RZ, RZ, R195 ;  /* 0x000000ffff07e224 */ /* 0x000fe400078e00c3 */
[----:B------:R-:W-:-:S03]  /*1fb0*/  IMAD.WIDE.U32 R8, R18, R4, R8 ;  /* 0x0000000412087225 */ /* 0x000fc600078e0008 */
[----:B------:R-:W-:Y:S01]  /*1fc0*/  @!P6 LDGSTS.E.BYPASS.LTC128B.128 [R213+0x6000], desc[UR14][R6.64] ;  /* 0x0600000006d5efae */ /* 0x000fe2000b981a0e */
[----:B------:R-:W-:Y:S01]  /*1fd0*/  IMAD R19, R18, R5, R9 ;  /* 0x0000000512137224 */ /* 0x000fe200078e0209 */
[----:B------:R-:W-:Y:S01]  /*1fe0*/  LEA R198, P0, R8, UR6, 0x1 ;  /* 0x0000000608c67c11 */ /* 0x000fe2000f8008ff */
[----:B------:R-:W-:Y:S01]  /*1ff0*/  IMAD.SHL.U32 R9, R4, 0x10, RZ ;  /* 0x0000001004097824 */ /* 0x000fe200078e00ff */
[----:B------:R-:W-:Y:S02]  /*2000*/  @!P6 LDGSTS.E.BYPASS.LTC128B.128 [R213+0x8000], desc[UR14][R6.64+0x80] ;  /* 0x0800008006d5efae */ /* 0x000fe4000b981a0e */
[----:B------:R-:W-:Y:S02]  /*2010*/  LEA.HI.X R199, R8, UR7, R19, 0x1, P0 ;  /* 0x0000000708c77c11 */ /* 0x000fe400080f0c13 */
[----:B------:R1:W-:Y:S01]  /*2020*/  @!P6 LDGSTS.E.BYPASS.LTC128B.128 [R213+0xa000], desc[UR14][R6.64+0x100] ;  /* 0x0a00010006d5efae */ /* 0x0003e2000b981a0e */
[----:B------:R-:W-:-:S03]  /*2030*/  @!P1 LEA R8, P0, R4, R198, 0x6 ;  /* 0x000000c604089211 */ /* 0x000fc600078030ff */
[----:B------:R-:W-:Y:S04]  /*2040*/  @!P5 LDGSTS.E.BYPASS.LTC128B.128 [R213+0x6800], desc[UR14][R10.64] ;  /* 0x068000000ad5dfae */ /* 0x000fe8000b981a0e */
[----:B------:R-:W-:Y:S04]  /*2050*/  @!P5 LDGSTS.E.BYPASS.LTC128B.128 [R213+0x8800], desc[UR14][R10.64+0x80] ;  /* 0x088000800ad5dfae */ /* 0x000fe8000b981a0e */
[----:B------:R2:W-:Y:S01]  /*2060*/  @!P5 LDGSTS.E.BYPASS.LTC128B.128 [R213+0xa800], desc[UR14][R10.64+0x100] ;  /* 0x0a8001000ad5dfae */ /* 0x0005e2000b981a0e */
[----:B------:R-:W-:Y:S02]  /*2070*/  ISETP.GE.AND P5, PT, R3, R12, PT ;  /* 0x0000000c0300720c */ /* 0x000fe40003fa6270 */
[----:B------:R-:W-:Y:S01]  /*2080*/  LOP3.LUT R3, R190, 0x8, RZ, 0xc0, !PT ;  /* 0x00000008be037812 */ /* 0x000fe200078ec0ff */
[----:B------:R-:W-:Y:S03]  /*2090*/  @!P4 LDGSTS.E.BYPASS.LTC128B.128 [R213+0x7000], desc[UR14][R16.64] ;  /* 0x0700000010d5cfae */ /* 0x000fe6000b981a0e */
[----:B------:R-:W-:Y:S01]  /*20a0*/  LOP3.LUT R3, R0, R3, RZ, 0x3c, !PT ;  /* 0x0000000300037212 */ /* 0x000fe200078e3cff */
[----:B------:R-:W-:Y:S04]  /*20b0*/  @!P4 LDGSTS.E.BYPASS.LTC128B.128 [R213+0x9000], desc[UR14][R16.64+0x80] ;  /* 0x0900008010d5cfae */ /* 0x000fe8000b981a0e */
[----:B------:R-:W-:Y:S02]  /*20c0*/  @!P4 LDGSTS.E.BYPASS.LTC128B.128 [R213+0xb000], desc[UR14][R16.64+0x100] ;  /* 0x0b00010010d5cfae */ /* 0x000fe4000b981a0e */
[----:B------:R-:W-:Y:S01]  /*20d0*/  @!P5 IMAD.WIDE.U32 R12, R4, 0x60, R198 ;  /* 0x00000060040cd825 */ /* 0x000fe200078e00c6 */
[----:B-1----:R-:W-:Y:S01]  /*20e0*/  LOP3.LUT R6, R188, 0x8, RZ, 0xc0, !PT ;  /* 0x00000008bc067812 */ /* 0x002fe200078ec0ff */
[----:B------:R-:W-:Y:S02]  /*20f0*/  @!P3 LDGSTS.E.BYPASS.LTC128B.128 [R213+0x7800], desc[UR14][R14.64] ;  /* 0x078000000ed5bfae */ /* 0x000fe4000b981a0e */
[----:B------:R-:W-:Y:S01]  /*2100*/  @!P5 IMAD R7, R5, 0x60, RZ ;  /* 0x000000600507d824 */ /* 0x000fe200078e02ff */
[----:B------:R-:W-:Y:S01]  /*2110*/  LOP3.LUT R6, R0, R6, RZ, 0x3c, !PT ;  /* 0x0000000600067212 */ /* 0x000fe200078e3cff */
[----:B------:R-:W-:Y:S01]  /*2120*/  @!P3 LDGSTS.E.BYPASS.LTC128B.128 [R213+0x9800], desc[UR14][R14.64+0x80] ;  /* 0x098000800ed5bfae */ /* 0x000fe2000b981a0e */
[----:B------:R-:W-:Y:S01]  /*2130*/  SHF.L.U64.HI R0, R4, 0x4, R5 ;  /* 0x0000000404007819 */ /* 0x000fe20000010205 */
[----:B------:R-:W-:-:S02]  /*2140*/  @!P5 IMAD.IADD R7, R13, 0x1, R7 ;  /* 0x000000010d07d824 */ /* 0x000fc400078e0207 */
[----:B------:R-:W-:Y:S01]  /*2150*/  @!P3 LDGSTS.E.BYPASS.LTC128B.128 [R213+0xb800], desc[UR14][R14.64+0x100] ;  /* 0x0b8001000ed5bfae */ /* 0x000fe2000b981a0e */
[----:B------:R-:W-:Y:S01]  /*2160*/  IMAD R97, R6, 0x2, R97 ;  /* 0x0000000206617824 */ /* 0x000fe200078e0261 */
[C---:B--2---:R-:W-:Y:S02]  /*2170*/  @!P2 LEA R10, P3, R9.reuse, R198, 0x1 ;  /* 0x000000c6090aa211 */ /* 0x044fe400078608ff */
[----:B------:R-:W0:Y:S01]  /*2180*/  LDGDEPBAR ;  /* 0x00000000000079af */ /* 0x000e220000000000 */
[----:B------:R-:W-:Y:S01]  /*2190*/  @!P5 IMAD.MOV.U32 R6, RZ, RZ, R12 ;  /* 0x000000ffff06d224 */ /* 0x000fe200078e000c */
[-C--:B------:R-:W-:Y:S01]  /*21a0*/  @!P2 LEA.HI.X R11, R9, R199.reuse, R0, 0x1, P3 ;  /* 0x000000c7090ba211 */ /* 0x080fe200018f0c00 */
[----:B------:R-:W-:Y:S01]  /*21b0*/  VIADD R93, R97, UR5 ;  /* 0x00000005615d7c36 */ /* 0x000fe20008000000 */
[----:B------:R-:W-:Y:S02]  /*21c0*/  LOP3.LUT R0, R187, 0x200, R88, 0xf8, !PT ;  /* 0x00000200bb007812 */ /* 0x000fe400078ef858 */
[----:B------:R-:W-:-:S02]  /*21d0*/  @!P1 LEA.HI.X R9, R4, R199, R5, 0x6, P0 ;  /* 0x000000c704099211 */ /* 0x000fc400000f3405 */
[----:B------:R-:W-:Y:S01]  /*21e0*/  LOP3.LUT P0, RZ, R188, 0x4, RZ, 0xc0, !PT ;  /* 0x00000004bcff7812 */ /* 0x000fe2000780c0ff */
[----:B------:R-:W-:-:S03]  /*21f0*/  IMAD.IADD R0, R3, 0x1, R0 ;  /* 0x0000000103007824 */ /* 0x000fc600078e0200 */
[----:B------:R-:W-:Y:S02]  /*2200*/  SEL R86, R86, 0xffffffc0, !P0 ;  /* 0xffffffc056567807 */ /* 0x000fe40004000000 */
[----:B------:R-:W-:-:S05]  /*2210*/  LEA R81, R0, UR5, 0x1 ;  /* 0x0000000500517c11 */ /* 0x000fca000f8e08ff */
[----:B------:R-:W-:Y:S01]  /*2220*/  IMAD.IADD R95, R81, 0x1, R86 ;  /* 0x00000001515f7824 */ /* 0x000fe200078e0256 */
[----:B------:R-:W-:-:S04]  /*2230*/  DEPBAR.LE SB0, 0x0 ;  /* 0x000080000000791a */ /* 0x000fc80000000000 */
[----:B------:R-:W-:Y:S06]  /*2240*/  BAR.SYNC.DEFER_BLOCKING 0x0 ;  /* 0x0000000000007b1d */ /* 0x000fec0000010000 */
[----:B------:R-:W-:Y:S01]  /*2250*/  @!PT LDS RZ, [RZ] ;  /* 0x00000000fffff984 */ /* 0x000fe20000000800 */
[----:B------:R-:W-:Y:S01]  /*2260*/  @!PT LDS RZ, [RZ] ;  /* 0x00000000fffff984 */ /* 0x000fe20000000800 */
[----:B------:R-:W-:Y:S01]  /*2270*/  @!PT LDS RZ, [RZ] ;  /* 0x00000000fffff984 */ /* 0x000fe20000000800 */
[----:B------:R-:W-:Y:S04]  /*2280*/  @!P6 LDGSTS.E.BYPASS.LTC128B.128 [R213+0xc000], desc[UR14][R198.64] ;  /* 0x0c000000c6d5efae */ /* 0x000fe8000b981a0e */
[----:B------:R-:W-:Y:S04]  /*2290*/  @!P6 LDGSTS.E.BYPASS.LTC128B.128 [R213+0xe000], desc[UR14][R198.64+0x80] ;  /* 0x0e000080c6d5efae */ /* 0x000fe8000b981a0e */
[----:B------:R-:W-:Y:S04]  /*22a0*/  @!P6 LDGSTS.E.BYPASS.LTC128B.128 [R213+0x10000], desc[UR14][R198.64+0x100] ;  /* 0x10000100c6d5efae */ /* 0x000fe8000b981a0e */
[----:B------:R-:W-:Y:S04]  /*22b0*/  @P6 STS.128 [R213+0xc000], RZ ;  /* 0x00c000ffd5006388 */ /* 0x000fe80000000c00 */
[----:B------:R-:W-:Y:S04]  /*22c0*/  @P6 STS.128 [R213+0xe000], RZ ;  /* 0x00e000ffd5006388 */ /* 0x000fe80000000c00 */
[----:B------:R-:W-:Y:S04]  /*22d0*/  @P6 STS.128 [R213+0x10000], RZ ;  /* 0x010000ffd5006388 */ /* 0x000fe80000000c00 */
[----:B------:R-:W-:Y:S04]  /*22e0*/  @P2 STS.128 [R213+0xc800], RZ ;  /* 0x00c800ffd5002388 */ /* 0x000fe80000000c00 */
[----:B------:R-:W-:Y:S04]  /*22f0*/  @P2 STS.128 [R213+0xe800], RZ ;  /* 0x00e800ffd5002388 */ /* 0x000fe80000000c00 */
[----:B------:R-:W-:Y:S04]  /*2300*/  @P2 STS.128 [R213+0x10800], RZ ;  /* 0x010800ffd5002388 */ /* 0x000fe80000000c00 */
[----:B------:R-:W-:Y:S01]  /*2310*/  @!PT LDS RZ, [RZ] ;  /* 0x00000000fffff984 */ /* 0x000fe20000000800 */
[----:B------:R-:W-:Y:S01]  /*2320*/  @!PT LDS RZ, [RZ] ;  /* 0x00000000fffff984 */ /* 0x000fe20000000800 */
[----:B------:R-:W-:Y:S01]  /*2330*/  @!PT LDS RZ, [RZ] ;  /* 0x00000000fffff984 */ /* 0x000fe20000000800 */
[----:B------:R-:W-:Y:S04]  /*2340*/  @!P2 LDGSTS.E.BYPASS.LTC128B.128 [R213+0xc800], desc[UR14][R10.64] ;  /* 0x0c8000000ad5afae */ /* 0x000fe8000b981a0e */
[----:B------:R-:W-:Y:S04]  /*2350*/  @!P2 LDGSTS.E.BYPASS.LTC128B.128 [R213+0xe800], desc[UR14][R10.64+0x80] ;  /* 0x0e8000800ad5afae */ /* 0x000fe8000b981a0e */
[----:B------:R-:W-:Y:S01]  /*2360*/  @!P2 LDGSTS.E.BYPASS.LTC128B.128 [R213+0x10800], desc[UR14][R10.64+0x100] ;  /* 0x108001000ad5afae */ /* 0x000fe2000b981a0e */
[----:B------:R-:W-:-:S03]  /*2370*/  LOP3.LUT P2, RZ, R188, 0x2, RZ, 0xc0, !PT ;  /* 0x00000002bcff7812 */ /* 0x000fc6000784c0ff */
[----:B------:R-:W-:Y:S01]  /*2380*/  @P1 STS.128 [R213+0xd000], RZ ;  /* 0x00d000ffd5001388 */ /* 0x000fe20000000c00 */
[----:B------:R-:W-:-:S03]  /*2390*/  SEL R0, R185, 0xffffffe0, !P2 ;  /* 0xffffffe0b9007807 */ /* 0x000fc60005000000 */
[----:B------:R-:W-:Y:S02]  /*23a0*/  @P1 STS.128 [R213+0xf000], RZ ;  /* 0x00f000ffd5001388 */ /* 0x000fe40000000c00 */
[--C-:B------:R-:W-:Y:S02]  /*23b0*/  IMAD.IADD R96, R81, 0x1, R0.reuse ;  /* 0x0000000151607824 */ /* 0x100fe400078e0200 */
[----:B------:R-:W-:Y:S01]  /*23c0*/  @P1 STS.128 [R213+0x11000], RZ ;  /* 0x011000ffd5001388 */ /* 0x000fe20000000c00 */
[C---:B------:R-:W-:Y:S02]  /*23d0*/  IMAD.IADD R94, R93.reuse, 0x1, R0 ;  /* 0x000000015d5e7824 */ /* 0x040fe400078e0200 */
[----:B------:R-:W-:Y:S01]  /*23e0*/  IMAD.IADD R93, R93, 0x1, R86 ;  /* 0x000000015d5d7824 */ /* 0x000fe200078e0256 */
[----:B------:R-:W-:Y:S01]  /*23f0*/  @!PT LDS RZ, [RZ] ;  /* 0x00000000fffff984 */ /* 0x000fe20000000800 */
[----:B------:R-:W-:Y:S01]  /*2400*/  @!PT LDS RZ, [RZ] ;  /* 0x00000000fffff984 */ /* 0x000fe20000000800 */
[----:B------:R-:W-:Y:S01]  /*2410*/  @!PT LDS RZ, [RZ] ;  /* 0x00000000fffff984 */ /* 0x000fe20000000800 */
[----:B------:R-:W-:Y:S01]  /*2420*/  @!P1 LDGSTS.E.BYPASS.LTC128B.128 [R213+0xd000], desc[UR14][R8.64] ;  /* 0x0d00000008d59fae */ /* 0x000fe2000b981a0e */
[C---:B------:R-:W-:Y:S02]  /*2430*/  IMAD.IADD R91, R0.reuse, 0x1, R95 ;  /* 0x00000001005b7824 */ /* 0x040fe400078e025f */
[----:B------:R-:W-:Y:S01]  /*2440*/  IMAD.IADD R89, R0, 0x1, R93 ;  /* 0x0000000100597824 */ /* 0x000fe200078e025d */
[----:B------:R-:W-:Y:S04]  /*2450*/  @!P1 LDGSTS.E.BYPASS.LTC128B.128 [R213+0xf000], desc[UR14][R8.64+0x80] ;  /* 0x0f00008008d59fae */ /* 0x000fe8000b981a0e */
[----:B------:R1:W-:Y:S04]  /*2460*/  @!P1 LDGSTS.E.BYPASS.LTC128B.128 [R213+0x11000], desc[UR14][R8.64+0x100] ;  /* 0x1100010008d59fae */ /* 0x0003e8000b981a0e */
        /* <DEDUP_REMOVED lines=8> */
[----:B------:R2:W-:Y:S04]  /*24f0*/  @!P5 LDGSTS.E.BYPASS.LTC128B.128 [R213+0x11800], desc[UR14][R6.64+0x100] ;  /* 0x1180010006d5dfae */ /* 0x0005e8000b981a0e */
[----:B------:R-:W-:Y:S04]  /*2500*/  LDSM.16.M88.4 R36, [R81] ;  /* 0x000000005124783b */ /* 0x000fe80000000200 */
[----:B------:R-:W3:Y:S04]  /*2510*/  LDSM.16.M88.4 R60, [R97+UR5+0x6000] ;  /* 0x00600005613c783b */ /* 0x000ee80008000200 */
[----:B------:R-:W4:Y:S04]  /*2520*/  LDSM.16.M88.4 R52, [R97+UR5+0x6800] ;  /* 0x006800056134783b */ /* 0x000f280008000200 */
[----:B------:R-:W5:Y:S04]  /*2530*/  LDSM.16.M88.4 R44, [R97+UR5+0x7000] ;  /* 0x00700005612c783b */ /* 0x000f680008000200 */
[----:B------:R-:W5:Y:S04]  /*2540*/  LDSM.16.M88.4 R64, [R97+UR5+0x7800] ;  /* 0x007800056140783b */ /* 0x000f680008000200 */
[----:B------:R-:W-:Y:S04]  /*2550*/  LDSM.16.M88.4 R20, [R96] ;  /* 0x000000006014783b */ /* 0x000fe80000000200 */
[----:B------:R-:W5:Y:S04]  /*2560*/  LDSM.16.M88.4 R24, [R94+0x6000] ;  /* 0x006000005e18783b */ /* 0x000f680000000200 */
[----:B-1----:R-:W1:Y:S04]  /*2570*/  LDSM.16.M88.4 R8, [R94+0x6800] ;  /* 0x006800005e08783b */ /* 0x002e680000000200 */
[----:B------:R-:W1:Y:S04]  /*2580*/  LDSM.16.M88.4 R32, [R94+0x7000] ;  /* 0x007000005e20783b */ /* 0x000e680000000200 */
[----:B------:R-:W1:Y:S04]  /*2590*/  LDSM.16.M88.4 R28, [R94+0x7800] ;  /* 0x007800005e1c783b */ /* 0x000e680000000200 */
[----:B------:R-:W-:Y:S01]  /*25a0*/  LDSM.16.M88.4 R68, [R95] ;  /* 0x000000005f44783b */ /* 0x000fe20000000200 */
[C---:B---3--:R-:W-:Y:S03]  /*25b0*/  HMMA.16816.F32.BF16 R12, R36.reuse, R60, RZ ;  /* 0x0000003c240c723c */ /* 0x048fe600000418ff */
[----:B--2---:R-:W2:Y:S04]  /*25c0*/  LDSM.16.M88.4 R4, [R93+0x6000] ;  /* 0x006000005d04783b */ /* 0x004ea80000000200 */
[----:B------:R-:W3:Y:S01]  /*25d0*/  LDSM.16.M88.4 R16, [R93+0x6800] ;  /* 0x006800005d10783b */ /* 0x000ee20000000200 */
[C---:B----4-:R-:W-:Y:S03]  /*25e0*/  HMMA.16816.F32.BF16 R56, R36.reuse, R52, RZ ;  /* 0x000000342438723c */ /* 0x050fe600000418ff */
[----:B------:R-:W-:Y:S04]  /*25f0*/  LDSM.16.M88.4 R76, [R93+0x7000] ;  /* 0x007000005d4c783b */ /* 0x000fe80000000200 */
[----:B------:R-:W-:Y:S01]  /*2600*/  LDSM.16.M88.4 R72, [R93+0x7800] ;  /* 0x007800005d48783b */ /* 0x000fe20000000200 */
[C---:B------:R-:W-:Y:S03]  /*2610*/  HMMA.16816.F32.BF16 R60, R36.reuse, R62, RZ ;  /* 0x0000003e243c723c */ /* 0x040fe600000418ff */
[----:B------:R-:W0:Y:S05]  /*2620*/  LDGDEPBAR ;  /* 0x00000000000079af */ /* 0x000e2a0000000000 */
[C---:B------:R-:W-:Y:S08]  /*2630*/  HMMA.16816.F32.BF16 R52, R36.reuse, R54, RZ ;  /* 0x000000362434723c */ /* 0x040ff000000418ff */
[C---:B-----5:R-:W-:Y:S08]  /*2640*/  HMMA.16816.F32.BF16 R48, R36.reuse, R44, RZ ;  /* 0x0000002c2430723c */ /* 0x060ff000000418ff */
[C---:B------:R-:W-:Y:S08]  /*2650*/  HMMA.16816.F32.BF16 R44, R36.reuse, R46, RZ ;  /* 0x0000002e242c723c */ /* 0x040ff000000418ff */
[----:B------:R-:W-:Y:S08]  /*2660*/  HMMA.16816.F32.BF16 R40, R36, R64, RZ ;  /* 0x000000402428723c */ /* 0x000ff000000418ff */
[C---:B------:R-:W-:Y:S08]  /*2670*/  HMMA.16816.F32.BF16 R12, R20.reuse, R24, R12 ;  /* 0x00000018140c723c */ /* 0x040ff0000004180c */
[C---:B------:R-:W-:Y:S01]  /*2680*/  HMMA.16816.F32.BF16 R60, R20.reuse, R26, R60 ;  /* 0x0000001a143c723c */ /* 0x040fe2000004183c */
[----:B------:R-:W-:Y:S07]  /*2690*/  LDSM.16.M88.4 R24, [R91] ;  /* 0x000000005b18783b */ /* 0x000fee0000000200 */
[C---:B-1----:R-:W-:Y:S08]  /*26a0*/  HMMA.16816.F32.BF16 R56, R20.reuse, R8, R56 ;  /* 0x000000081438723c */ /* 0x042ff00000041838 */
[----:B------:R-:W-:Y:S01]  /*26b0*/  HMMA.16816.F32.BF16 R52, R20, R10, R52 ;  /* 0x0000000a1434723c */ /* 0x000fe20000041834 */
[----:B------:R-:W1:Y:S07]  /*26c0*/  LDSM.16.M88.4 R8, [R89+0x6000] ;  /* 0x006000005908783b */ /* 0x000e6e0000000200 */
[----:B------:R-:W-:Y:S01]  /*26d0*/  HMMA.16816.F32.BF16 R36, R36, R66, RZ ;  /* 0x000000422424723c */ /* 0x000fe200000418ff */
[----:B------:R-:W4:Y:S07]  /*26e0*/  LDSM.16.M88.4 R64, [R89+0x6800] ;  /* 0x006800005940783b */ /* 0x000f2e0000000200 */
[C---:B------:R-:W-:Y:S08]  /*26f0*/  HMMA.16816.F32.BF16 R48, R20.reuse, R32, R48 ;  /* 0x000000201430723c */ /* 0x040ff00000041830 */
[C---:B------:R-:W-:Y:S01]  /*2700*/  HMMA.16816.F32.BF16 R44, R20.reuse, R34, R44 ;  /* 0x00000022142c723c */ /* 0x040fe2000004182c */
[----:B------:R-:W5:Y:S07]  /*2710*/  LDSM.16.M88.4 R32, [R89+0x7000] ;  /* 0x007000005920783b */ /* 0x000f6e0000000200 */
[C---:B------:R-:W-:Y:S08]  /*2720*/  HMMA.16816.F32.BF16 R40, R20.reuse, R28, R40 ;  /* 0x0000001c1428723c */ /* 0x040ff00000041828 */
[----:B------:R-:W-:Y:S01]  /*2730*/  HMMA.16816.F32.BF16 R36, R20, R30, R36 ;  /* 0x0000001e1424723c */ /* 0x000fe20000041824 */
[----:B------:R-:W5:Y:S04]  /*2740*/  LDSM.16.M88.4 R28, [R89+0x7800] ;  /* 0x00780000591c783b */ /* 0x000f680000000200 */
[----:B------:R-:W-:Y:S03]  /*2750*/  LDSM.16.M88.4 R20, [R97+UR5+0x8000] ;  /* 0x008000056114783b */ /* 0x000fe60008000200 */
[C---:B--2---:R-:W-:Y:S08]  /*2760*/  HMMA.16816.F32.BF16 R12, R68.reuse, R4, R12 ;  /* 0x00000004440c723c */ /* 0x044ff0000004180c */
[C---:B------:R-:W-:Y:S01]  /*2770*/  HMMA.16816.F32.BF16 R60, R68.reuse, R6, R60 ;  /* 0x00000006443c723c */ /* 0x040fe2000004183c */
[----:B------:R-:W2:Y:S07]  /*2780*/  LDSM.16.M88.4 R4, [R81+0x2000] ;  /* 0x002000005104783b */ /* 0x000eae0000000200 */
[C---:B---3--:R-:W-:Y:S08]  /*2790*/  HMMA.16816.F32.BF16 R56, R68.reuse, R16, R56 ;  /* 0x000000104438723c */ /* 0x048ff00000041838 */
        /* <DEDUP_REMOVED lines=12> */
[C---:B----4-:R-:W-:Y:S08]  /*2860*/  HMMA.16816.F32.BF16 R56, R24.reuse, R64, R56 ;  /* 0x000000401838723c */ /* 0x050ff00000041838 */
[C---:B------:R-:W-:Y:S01]  /*2870*/  HMMA.16816.F32.BF16 R52, R24.reuse, R66, R52 ;  /* 0x000000421834723c */ /* 0x040fe20000041834 */
[----:B------:R-:W-:Y:S07]  /*2880*/  LDSM.16.M88.4 R64, [R94+0x8000] ;  /* 0x008000005e40783b */ /* 0x000fee0000000200 */
[C---:B-----5:R-:W-:Y:S08]  /*2890*/  HMMA.16816.F32.BF16 R48, R24.reuse, R32, R48 ;  /* 0x000000201830723c */ /* 0x060ff00000041830 */
        /* <DEDUP_REMOVED lines=8> */
[----:B------:R-:W2:Y:S07]  /*2920*/  LDSM.16.M88.4 R20, [R96+0x2000] ;  /* 0x002000006014783b */ /* 0x000eae0000000200 */
[C---:B---3--:R-:W-:Y:S08]  /*2930*/  HMMA.16816.F32.BF16 R56, R4.reuse, R16, R56 ;  /* 0x000000100438723c */ /* 0x048ff00000041838 */
        /* <DEDUP_REMOVED lines=76> */
[----:B------:R-:W-:-:S04]  /*2e00*/  IMAD.IADD R29, R201, 0x1, R20 ;  /* 0x00000001c91d7824 */ /* 0x000fc800078e0214 */
[C---:B------:R-:W-:Y:S01]  /*2e10*/  VIADD R21, R29.reuse, 0x8 ;  /* 0x000000081d157836 */ /* 0x040fe20000000000 */
[----:B------:R-:W-:Y:S01]  /*2e20*/  HMMA.16816.F32.BF16 R64, R32, R18, R64 ;  /* 0x000000122040723c */ /* 0x000fe20000041840 */
[----:B------:R-:W2:Y:S01]  /*2e30*/  LDSM.16.M88.4 R16, [R89+0xb000] ;  /* 0x00b000005910783b */ /* 0x000ea20000000200 */
[-C--:B------:R-:W-:Y:S02]  /*2e40*/  ISETP.GE.AND P1, PT, R29, R92.reuse, PT ;  /* 0x0000005c1d00720c */ /* 0x080fe40003f26270 */
[----:B------:R-:W-:Y:S01]  /*2e50*/  ISETP.GE.AND P6, PT, R21, R92, PT ;  /* 0x0000005c1500720c */ /* 0x000fe20003fc6270 */
[----:B------:R-:W-:-:S03]  /*2e60*/  VIADD R21, R29, 0x9 ;  /* 0x000000091d157836 */ /* 0x000fc60000000000 */
[----:B------:R-:W-:Y:S02]  /*2e70*/  HMMA.16816.F32.BF16 R44, R76, R70, R44 ;  /* 0x000000464c2c723c */ /* 0x000fe4000004182c */
[----:B------:R-:W-:Y:S01]  /*2e80*/  ISETP.GE.AND P5, PT, R21, R92, PT ;  /* 0x0000005c1500720c */ /* 0x000fe20003fa6270 */
[----:B------:R-:W-:-:S05]  /*2e90*/  VIADD R21, R29, 0x11 ;  /* 0x000000111d157836 */ /* 0x000fca0000000000 */
[----:B------:R-:W-:Y:S08]  /*2ea0*/  HMMA.16816.F32.BF16 R56, R32, R24, R56 ;  /* 0x000000182038723c */ /* 0x000ff00000041838 */
        /* <DEDUP_REMOVED lines=25> */
[----:B--2---:R-:W-:Y:S01]  /*3040*/  HMMA.16816.F32.BF16 R44, R8, R18, R44 ;  /* 0x00000012082c723c */ /* 0x004fe2000004182c */
        /* <DEDUP_REMOVED lines=12> */
[----:B-1----:R-:W-:Y:S01]  /*3110*/  HMMA.16816.F32.BF16 R40, R8, R4, R40 ;  /* 0x000000040828723c */ /* 0x002fe20000041828 */
        /* <DEDUP_REMOVED lines=44> */
.L_x_3063:
        /* <DEDUP_REMOVED lines=59> */
.L_x_3064:
[C---:B------:R-:W-:Y:S01]  /*3790*/  IMAD.SHL.U32 R4, R84.reuse, 0x20, RZ ;  /* 0x0000002054047824 */ /* 0x040fe200078e00ff */
[C---:B------:R-:W-:Y:S01]  /*37a0*/  LEA R6, P1, R87.reuse, R196, 0x1 ;  /* 0x000000c457067211 */ /* 0x040fe200078208ff */
[----:B------:R-:W-:Y:S01]  /*37b0*/  IMAD.MOV.U32 R197, RZ, RZ, R195 ;  /* 0x000000ffffc57224 */ /* 0x000fe200078e00c3 */
[----:B------:R-:W-:Y:S02]  /*37c0*/  SHF.L.U64.HI R85, R84, 0x5, R85 ;  /* 0x0000000554557819 */ /* 0x000fe40000010255 */
[C---:B------:R-:W-:Y:S02]  /*37d0*/  IADD3 R8, P3, PT, R4.reuse, R6, RZ ;  /* 0x0000000604087210 */ /* 0x040fe40007f7e0ff */
[----:B------:R-:W-:Y:S01]  /*37e0*/  LEA.HI.X R7, R87, R195, R90, 0x1, P1 ;  /* 0x000000c357077211 */ /* 0x000fe200008f0c5a */
[----:B------:R-:W-:Y:S01]  /*37f0*/  @!PT LDS RZ, [RZ] ;  /* 0x00000000fffff984 */ /* 0x000fe20000000800 */
[----:B------:R-:W-:Y:S01]  /*3800*/  @!PT LDS RZ, [RZ] ;  /* 0x00000000fffff984 */ /* 0x000fe20000000800 */
[----:B------:R-:W-:Y:S01]  /*3810*/  @!PT LDS RZ, [RZ] ;  /* 0x00000000fffff984 */ /* 0x000fe20000000800 */
[----:B------:R1:W-:Y:S01]  /*3820*/  LDGSTS.E.BYPASS.LTC128B.128 [R213+0x6000], desc[UR14][R196.64] ;  /* 0x06000000c4d57fae */ /* 0x0003e2000b981a0e */
[----:B------:R-:W-:-:S03]  /*3830*/  IADD3 R4, P1, PT, R4, R8, RZ ;  /* 0x0000000804047210 */ /* 0x000fc60007f3e0ff */
[C---:B------:R-:W-:Y:S01]  /*3840*/  IMAD.X R9, R85.reuse, 0x1, R7, P3 ;  /* 0x0000000155097824 */ /* 0x040fe200018e0607 */
[----:B------:R1:W-:Y:S03]  /*3850*/  LDGSTS.E.BYPASS.LTC128B.128 [R213+0x8000], desc[UR14][R196.64+0x80] ;  /* 0x08000080c4d57fae */ /* 0x0003e6000b981a0e */
[----:B------:R-:W-:Y:S01]  /*3860*/  IMAD.X R5, R85, 0x1, R9, P1 ;  /* 0x0000000155057824 */ /* 0x000fe200008e0609 */
[----:B------:R1:W-:Y:S04]  /*3870*/  LDGSTS.E.BYPASS.LTC128B.128 [R213+0xa000], desc[UR14][R196.64+0x100] ;  /* 0x0a000100c4d57fae */ /* 0x0003e8000b981a0e */
        /* <DEDUP_REMOVED lines=9> */
[----:B------:R-:W0:Y:S02]  /*3910*/  LDGDEPBAR ;  /* 0x00000000000079af */ /* 0x000e240000000000 */
.L_x_3062:
        /* <DEDUP_REMOVED lines=103> */
[----:B------:R-:W-:-:S02]  /*3f90*/  FADD.FTZ R153, R153, R156 ;  /* 0x0000009c99997221 */ /* 0x000fc40000010000 */
[----:B------:R-:W-:Y:S01]  /*3fa0*/  FADD.FTZ R154, R154, R155 ;  /* 0x0000009b9a9a7221 */ /* 0x000fe20000010000 */
[----:B------:R-:W-:Y:S01]  /*3fb0*/  MUFU.EX2 R149, R149 ;  /* 0x0000009500957308 */ /* 0x000fe20000000800 */
[C---:B------:R-:W-:Y:S01]  /*3fc0*/  HMMA.16816.F32.BF16 R128, R120.reuse, R36, RZ ;  /* 0x000000247880723c */ /* 0x040fe200000418ff */
[----:B------:R-:W-:Y:S02]  /*3fd0*/  FADD.FTZ R152, R152, R153 ;  /* 0x0000009998987221 */ /* 0x000fe40000010000 */
        /* <DEDUP_REMOVED lines=200> */
[----:B------:R-:W3:Y:S01]  /*4c60*/  LDCU.64 UR6, c[0x0][0x3a0] ;  /* 0x00007400ff0677ac */ /* 0x000ee20008000a00 */
[----:B------:R-:W4:Y:S01]  /*4c70*/  LDCU.64 UR8, c[0x0][0x3a8] ;  /* 0x00007500ff0877ac */ /* 0x000f220008000a00 */
[----:B-1----:R-:W-:-:S12]  /*4c80*/  ULEA UR5, UR5, UR10, 0x18 ;  /* 0x0000000a05057291 */ /* 0x002fd8000f8ec0ff */
.L_x_3069:
[----:B------:R-:W-:Y:S01]  /*4c90*/  @!P1 IADD3 R7, P0, PT, RZ, -R205, RZ ;  /* 0x800000cdff079210 */ /* 0x000fe20007f1e0ff */
[----:B------:R-:W1:Y:S01]  /*4ca0*/  S2R R188, SR_TID.X ;  /* 0x0000000000bc7919 */ /* 0x000e620000002100 */
[----:B------:R-:W5:Y:S01]  /*4cb0*/  @!P1 LDC R172, c[0x0][0x3c0] ;  /* 0x0000f000ffac9b82 */ /* 0x000f620000000800 */
[----:B------:R-:W-:Y:S07]  /*4cc0*/  DEPBAR.LE SB0, 0x0 ;  /* 0x000080000000791a */ /* 0x000fee0000000000 */
[----:B------:R-:W2:Y:S08]  /*4cd0*/  LDC R175, c[0x0][0x3c4] ;  /* 0x0000f100ffaf7b82 */ /* 0x000eb00000000800 */
[----:B------:R-:W-:Y:S01]  /*4ce0*/  BAR.SYNC.DEFER_BLOCKING 0x0 ;  /* 0x0000000000007b1d */ /* 0x000fe20000010000 */
[----:B-1----:R-:W-:Y:S01]  /*4cf0*/  LOP3.LUT R10, R188, 0x38, RZ, 0xc0, !PT ;  /* 0x00000038bc0a7812 */ /* 0x002fe200078ec0ff */
[----:B-----5:R-:W-:Y:S01]  /*4d00*/  @!P1 IMAD.SHL.U32 R8, R172, 0x40, RZ ;  /* 0x00000040ac089824 */ /* 0x020fe200078e00ff */
[----:B------:R-:W-:Y:S01]  /*4d10*/  SHF.R.U32.HI R190, RZ, 0x1, R188 ;  /* 0x00000001ffbe7819 */ /* 0x000fe200000116bc */
[C---:B------:R-:W-:Y:S01]  /*4d20*/  IMAD.SHL.U32 R9, R188.reuse, 0x8, RZ ;  /* 0x00000008bc097824 */ /* 0x040fe200078e00ff */
[C---:B------:R-:W-:Y:S01]  /*4d30*/  LOP3.LUT R4, R188.reuse, 0x8, RZ, 0xc0, !PT ;  /* 0x00000008bc047812 */ /* 0x040fe200078ec0ff */
[----:B------:R-:W-:Y:S01]  /*4d40*/  IMAD.SHL.U32 R6, R188, 0x20, RZ ;  /* 0x00000020bc067824 */ /* 0x000fe200078e00ff */
[----:B------:R-:W-:Y:S01]  /*4d50*/  LOP3.LUT R2, R190, 0x8, RZ, 0xc0, !PT ;  /* 0x00000008be027812 */ /* 0x000fe200078ec0ff */
[----:B------:R-:W-:Y:S01]  /*4d60*/  @!P1 IMAD.X R8, RZ, RZ, ~R8, P0 ;  /* 0x000000ffff089224 */ /* 0x000fe200000e0e08 */
[----:B------:R-:W-:Y:S01]  /*4d70*/  LOP3.LUT R186, R9, 0x38, RZ, 0xc0, !PT ;  /* 0x0000003809ba7812 */ /* 0x000fe200078ec0ff */
[----:B------:R-:W-:Y:S01]  /*4d80*/  IMAD.SHL.U32 R132, R188, 0x40, RZ ;  /* 0x00000040bc847824 */ /* 0x000fe200078e00ff */
[----:B------:R-:W-:Y:S01]  /*4d90*/  LOP3.LUT R187, R6, 0x7c00, RZ, 0xc0, !PT ;  /* 0x00007c0006bb7812 */ /* 0x000fe200078ec0ff */
[----:B------:R-:W-:Y:S01]  /*4da0*/  IMAD.MOV.U32 R6, RZ, RZ, R198 ;  /* 0x000000ffff067224 */ /* 0x000fe200078e00c6 */
[----:B------:R-:W-:Y:S02]  /*4db0*/  @!P1 SHF.R.S64 R7, R7, 0x1f, R8 ;  /* 0x0000001f07079819 */ /* 0x000fe40000001008 */
[----:B------:R-:W-:Y:S02]  /*4dc0*/  LOP3.LUT R10, R10, 0x1f8, R9, 0x78, !PT ;  /* 0x000001f80a0a7812 */ /* 0x000fe400078e7809 */
[--C-:B------:R-:W-:Y:S02]  /*4dd0*/  LOP3.LUT R5, R186, 0x1c0, R132.reuse, 0xf8, !PT ;  /* 0x000001c0ba057812 */ /* 0x100fe400078ef884 */
[----:B------:R-:W-:Y:S02]  /*4de0*/  LOP3.LUT R3, R187, 0x200, R132, 0xf8, !PT ;  /* 0x00000200bb037812 */ /* 0x000fe400078ef884 */
[----:B------:R-:W-:Y:S01]  /*4df0*/  @!P1 IADD3 R198, P0, PT, R198, R7, RZ ;  /* 0x00000007c6c69210 */ /* 0x000fe20007f1e0ff */
[----:B------:R-:W-:Y:S01]  /*4e00*/  IMAD.MOV.U32 R7, RZ, RZ, R199 ;  /* 0x000000ffff077224 */ /* 0x000fe200078e00c7 */
[----:B------:R-:W-:Y:S02]  /*4e10*/  LOP3.LUT R213, R10, 0x1e00, R9, 0xf8, !PT ;  /* 0x00001e000ad57812 */ /* 0x000fe400078ef809 */
[----:B------:R-:W-:Y:S02]  /*4e20*/  LOP3.LUT R2, R3, R5, R2, 0xf6, !PT ;  /* 0x0000000503027212 */ /* 0x000fe400078ef602 */
[----:B------:R-:W-:Y:S02]  /*4e30*/  LOP3.LUT R193, R5, R4, RZ, 0x3c, !PT ;  /* 0x0000000405c17212 */ /* 0x000fe400078e3cff */
[----:B------:R-:W-:Y:S01]  /*4e40*/  @!P1 LEA.HI.X.SX32 R199, R8, R199, 0x1, P0 ;  /* 0x000000c708c79211 */ /* 0x000fe200000f0eff */
[----:B--2---:R-:W-:Y:S06]  /*4e50*/  @!P1 BRA `(.L_x_3066) ;  /* 0x0000000000f49947 */ /* 0x004fec0003800000 */
[----:B------:R-:W1:Y:S01]  /*4e60*/  LDC R4, c[0x0][0x4f0] ;  /* 0x00013c00ff047b82 */ /* 0x000e620000000800 */
[----:B------:R-:W-:Y:S07]  /*4e70*/  IABS R11, R201 ;  /* 0x000000c9000b7213 */ /* 0x000fee0000000000 */
[----:B------:R-:W2:Y:S01]  /*4e80*/  LDC.64 R172, c[0x0][0x3c0] ;  /* 0x0000f000ffac7b82 */ /* 0x000ea20000000a00 */
[-C--:B-1----:R-:W-:Y:S04]  /*4e90*/  IABS R3, R4.reuse ;  /* 0x0000000400037213 */ /* 0x082fe80000000000 */
[----:B------:R-:W1:Y:S10]  /*4ea0*/  I2F.RP R10, R3 ;  /* 0x00000003000a7306 */ /* 0x000e740000209400 */
[----:B-1----:R-:W1:Y:S02]  /*4eb0*/  MUFU.RCP R5, R10 ;  /* 0x0000000a00057308 */ /* 0x002e640000001000 */
[----:B-1----:R-:W-:Y:S02]  /*4ec0*/  VIADD R12, R5, 0xffffffe ;  /* 0x0ffffffe050c7836 */ /* 0x002fe40000000000 */
[----:B------:R-:W-:Y:S06]  /*4ed0*/  VIADD R5, R201, 0xffffffc0 ;  /* 0xffffffc0c9057836 */ /* 0x000fec0000000000 */
[----:B------:R-:W1:Y:S01]  /*4ee0*/  F2I.FTZ.U32.TRUNC.NTZ R13, R12 ;  /* 0x0000000c000d7305 */ /* 0x000e62000021f000 */
[----:B------:R-:W-:Y:S02]  /*4ef0*/  IABS R9, R5 ;  /* 0x0000000500097213 */ /* 0x000fe40000000000 */
[----:B------:R-:W-:Y:S04]  /*4f00*/  LOP3.LUT R5, R5, R4, RZ, 0x3c, !PT ;  /* 0x0000000405057212 */ /* 0x000fe800078e3cff */
[----:B------:R-:W-:Y:S01]  /*4f10*/  ISETP.GE.AND P0, PT, R5, RZ, PT ;  /* 0x000000ff0500720c */ /* 0x000fe20003f06270 */
[--C-:B-1----:R-:W-:Y:S01]  /*4f20*/  IMAD.MOV R8, RZ, RZ, -R13.reuse ;  /* 0x000000ffff087224 */ /* 0x102fe200078e0a0d */
[----:B------:R-:W-:Y:S03]  /*4f30*/  MOV R12, RZ ;  /* 0x000000ff000c7202 */ /* 0x000fe60000000f00 */
[----:B------:R-:W-:Y:S04]  /*4f40*/  IMAD R8, R8, R3, RZ ;  /* 0x0000000308087224 */ /* 0x000fe800078e02ff */
        /* <DEDUP_REMOVED lines=9> */
[----:B------:R-:W-:Y:S02]  /*4fe0*/  @!P2 IMAD.IADD R9, R9, 0x1, -R3 ;  /* 0x000000010909a824 */ /* 0x000fe400078e0a03 */
[-C--:B------:R-:W-:Y:S01]  /*4ff0*/  @!P4 IADD3 R11, PT, PT, R11, -R3.reuse, RZ ;  /* 0x800000030b0bc210 */ /* 0x080fe20007ffe0ff */
[----:B------:R-:W-:Y:S01]  /*5000*/  @!P2 VIADD R12, R12, 0x1 ;  /* 0x000000010c0ca836 */ /* 0x000fe20000000000 */
[----:B------:R-:W-:Y:S01]  /*5010*/  ISETP.NE.AND P2, PT, R4, RZ, PT ;  /* 0x000000ff0400720c */ /* 0x000fe20003f45270 */
[----:B------:R-:W-:Y:S01]  /*5020*/  @!P4 VIADD R13, R13, 0x1 ;  /* 0x000000010d0dc836 */ /* 0x000fe20000000000 */
[-C--:B------:R-:W-:Y:S02]  /*5030*/  ISETP.GE.U32.AND P5, PT, R9, R3.reuse, PT ;  /* 0x000000030900720c */ /* 0x080fe40003fa6070 */
[----:B------:R-:W-:Y:S02]  /*5040*/  ISETP.GE.U32.AND P6, PT, R11, R3, PT ;  /* 0x000000030b00720c */ /* 0x000fe40003fc6070 */
[-C--:B------:R-:W-:Y:S04]  /*5050*/  LOP3.LUT R3, R201, R4.reuse, RZ, 0x3c, !PT ;  /* 0x00000004c9037212 */ /* 0x080fe800078e3cff */
[----:B------:R-:W-:Y:S02]  /*5060*/  ISETP.GE.AND P3, PT, R3, RZ, PT ;  /* 0x000000ff0300720c */ /* 0x000fe40003f66270 */
[----:B------:R-:W-:Y:S03]  /*5070*/  LOP3.LUT R3, RZ, R4, RZ, 0x33, !PT ;  /* 0x00000004ff037212 */ /* 0x000fe600078e33ff */
[----:B------:R-:W-:Y:S02]  /*5080*/  @P5 IADD3 R12, PT, PT, R12, 0x1, RZ ;  /* 0x000000010c0c5810 */ /* 0x000fe40007ffe0ff */
[----:B------:R-:W-:Y:S03]  /*5090*/  @P6 VIADD R13, R13, 0x1 ;  /* 0x000000010d0d6836 */ /* 0x000fe60000000000 */
[----:B------:R-:W-:Y:S03]  /*50a0*/  @!P0 IMAD.MOV R12, RZ, RZ, -R12 ;  /* 0x000000ffff0c8224 */ /* 0x000fe600078e0a0c */
[----:B------:R-:W-:Y:S02]  /*50b0*/  @!P3 IADD3 R13, PT, PT, -R13, RZ, RZ ;  /* 0x000000ff0d0db210 */ /* 0x000fe40007ffe1ff */
[C---:B------:R-:W-:Y:S02]  /*50c0*/  SEL R5, R3.reuse, R12, !P2 ;  /* 0x0000000c03057207 */ /* 0x040fe40005000000 */
[----:B------:R-:W-:Y:S02]  /*50d0*/  SEL R13, R3, R13, !P2 ;  /* 0x0000000d030d7207 */ /* 0x000fe40005000000 */
[-C--:B------:R-:W-:Y:S02]  /*50e0*/  LEA R16, P2, R5, R202.reuse, 0x2 ;  /* 0x000000ca05107211 */ /* 0x080fe400078410ff */
[----:B------:R-:W-:Y:S02]  /*50f0*/  LEA R14, P0, R13, R202, 0x2 ;  /* 0x000000ca0d0e7211 */ /* 0x000fe400078010ff */
[-C--:B------:R-:W-:Y:S01]  /*5100*/  LEA.HI.X.SX32 R17, R5, R203.reuse, 0x2, P2 ;  /* 0x000000cb05117211 */ /* 0x080fe200010f16ff */
[C---:B------:R-:W-:Y:S01]  /*5110*/  IMAD.IADD R5, R13.reuse, 0x1, -R5 ;  /* 0x000000010d057824 */ /* 0x040fe200078e0a05 */
[----:B------:R-:W-:Y:S03]  /*5120*/  LEA.HI.X.SX32 R15, R13, R203, 0x2, P0 ;  /* 0x000000cb0d0f7211 */ /* 0x000fe600000f16ff */
[----:B------:R-:W-:Y:S01]  /*5130*/  IMAD R5, R5, R4, -0x40 ;  /* 0xffffffc005057424 */ /* 0x000fe200078e0204 */
[----:B------:R-:W5:Y:S03]  /*5140*/  LDG.E R8, desc[UR14][R16.64] ;  /* 0x0000000e10087981 */ /* 0x000f66000c1e1900 */
[-C--:B--2---:R-:W-:Y:S01]  /*5150*/  IMAD.WIDE.U32 R10, R5, R172.reuse, RZ ;  /* 0x000000ac050a7225 */ /* 0x084fe200078e00ff */
[----:B------:R-:W5:Y:S02]  /*5160*/  LDG.E R3, desc[UR14][R14.64] ;  /* 0x0000000e0e037981 */ /* 0x000f64000c1e1900 */
[----:B------:R-:W-:Y:S05]  /*5170*/  SHF.R.S32.HI R9, RZ, 0x1f, R5 ;  /* 0x0000001fff097819 */ /* 0x000fea0000011405 */
[----:B------:R-:W-:Y:S04]  /*5180*/  IMAD R4, R9, R172, RZ ;  /* 0x000000ac09047224 */ /* 0x000fe800078e02ff */
[----:B------:R-:W-:Y:S05]  /*5190*/  IMAD R4, R5, R173, R4 ;  /* 0x000000ad05047224 */ /* 0x000fea00078e0204 */
[----:B------:R-:W-:Y:S01]  /*51a0*/  IADD3 R11, PT, PT, R11, R4, RZ ;  /* 0x000000040b0b7210 */ /* 0x000fe20007ffe0ff */
[----:B-----5:R-:W-:Y:S04]  /*51b0*/  IMAD.IADD R3, R8, 0x1, -R3 ;  /* 0x0000000108037824 */ /* 0x020fe800078e0a03 */
[----:B----4-:R-:W-:Y:S01]  /*51c0*/  IMAD.WIDE.U32 R10, R3, UR8, R10 ;  /* 0x00000008030a7c25 */ /* 0x010fe2000f8e000a */
[----:B------:R-:W-:Y:S02]  /*51d0*/  SHF.R.S32.HI R5, RZ, 0x1f, R3 ;  /* 0x0000001fff057819 */ /* 0x000fe40000011403 */
[C---:B------:R-:W-:Y:S03]  /*51e0*/  LEA R198, P0, R10.reuse, R6, 0x1 ;  /* 0x000000060ac67211 */ /* 0x040fe600078008ff */
[----:B------:R-:W-:Y:S04]  /*51f0*/  IMAD R4, R5, UR8, RZ ;  /* 0x0000000805047c24 */ /* 0x000fe8000f8e02ff */
[----:B------:R-:W-:Y:S04]  /*5200*/  IMAD R4, R3, UR9, R4 ;  /* 0x0000000903047c24 */ /* 0x000fe8000f8e0204 */
[----:B------:R-:W-:Y:S05]  /*5210*/  IMAD.IADD R4, R11, 0x1, R4 ;  /* 0x000000010b047824 */ /* 0x000fea00078e0204 */
[----:B------:R-:W-:Y:S07]  /*5220*/  LEA.HI.X R199, R10, R7, R4, 0x1, P0 ;  /* 0x000000070ac77211 */ /* 0x000fee00000f0c04 */
.L_x_3066:
[----:B------:R-:W-:Y:S01]  /*5230*/  LEA R213, R213, UR5, 0x1 ;  /* 0x00000005d5d57c11 */ /* 0x000fe2000f8e08ff */
[C---:B------:R-:W-:Y:S01]  /*5240*/  IMAD.SHL.U32 R173, R172.reuse, 0x20, RZ ;  /* 0x00000020acad7824 */ /* 0x040fe200078e00ff */
[----:B------:R-:W-:Y:S01]  /*5250*/  SHF.L.U64.HI R172, R172, 0x5, R175 ;  /* 0x00000005acac7819 */ /* 0x000fe200000102af */
[----:B------:R-:W-:Y:S01]  /*5260*/  VIADD R207, R207, 0x1 ;  /* 0x00000001cfcf7836 */ /* 0x000fe20000000000 */
[----:B------:R-:W-:Y:S01]  /*5270*/  LOP3.LUT R132, R132, 0x400, RZ, 0xc0, !PT ;  /* 0x0000040084847812 */ /* 0x000fe200078ec0ff */
[----:B------:R-:W-:Y:S01]  /*5280*/  @!PT LDS RZ, [RZ] ;  /* 0x00000000fffff984 */ /* 0x000fe20000000800 */
[----:B------:R-:W-:Y:S01]  /*5290*/  @!PT LDS RZ, [RZ] ;  /* 0x00000000fffff984 */ /* 0x000fe20000000800 */
[----:B------:R-:W-:Y:S01]  /*52a0*/  @!PT LDS RZ, [RZ] ;  /* 0x00000000fffff984 */ /* 0x000fe20000000800 */
[----:B------:R-:W-:Y:S01]  /*52b0*/  LDGSTS.E.BYPASS.LTC128B.128 [R213+0xc000], desc[UR14][R198.64] ;  /* 0x0c000000c6d57fae */ /* 0x000fe2000b981a0e */
[C---:B------:R-:W-:Y:S02]  /*52c0*/  IADD3 R174, P0, PT, R173.reuse, R198, RZ ;  /* 0x000000c6adae7210 */ /* 0x040fe40007f1e0ff */
[----:B------:R-:W-:Y:S01]  /*52d0*/  LEA R176, R2, UR5, 0x1 ;  /* 0x0000000502b07c11 */ /* 0x000fe2000f8e08ff */
[----:B------:R-:W-:Y:S01]  /*52e0*/  LDGSTS.E.BYPASS.LTC128B.128 [R213+0xe000], desc[UR14][R198.64+0x80] ;  /* 0x0e000080c6d57fae */ /* 0x000fe2000b981a0e */
[C---:B------:R-:W-:Y:S01]  /*52f0*/  IADD3 R178, P2, PT, R173.reuse, R174, RZ ;  /* 0x000000aeadb27210 */ /* 0x040fe20007f5e0ff */
[C---:B------:R-:W-:Y:S02]  /*5300*/  IMAD.X R175, R172.reuse, 0x1, R199, P0 ;  /* 0x00000001acaf7824 */ /* 0x040fe400000e06c7 */
[----:B------:R-:W-:Y:S01]  /*5310*/  LDGSTS.E.BYPASS.LTC128B.128 [R213+0x10000], desc[UR14][R198.64+0x100] ;  /* 0x10000100c6d57fae */ /* 0x000fe2000b981a0e */
[----:B------:R-:W-:Y:S01]  /*5320*/  IADD3 R180, P0, PT, R173, R178, RZ ;  /* 0x000000b2adb47210 */ /* 0x000fe20007f1e0ff */
[C---:B------:R-:W-:Y:S01]  /*5330*/  IMAD.X R179, R172.reuse, 0x1, R175, P2 ;  /* 0x00000001acb37824 */ /* 0x040fe200010e06af */
[----:B------:R-:W-:Y:S01]  /*5340*/  ISETP.NE.AND P2, PT, R207, RZ, PT ;  /* 0x000000ffcf00720c */ /* 0x000fe20003f45270 */
[----:B------:R-:W-:Y:S01]  /*5350*/  LDGSTS.E.BYPASS.LTC128B.128 [R213+0xc800], desc[UR14][R174.64] ;  /* 0x0c800000aed57fae */ /* 0x000fe2000b981a0e */
[----:B------:R-:W-:Y:S02]  /*5360*/  IMAD R193, R193, 0x2, R132 ;  /* 0x00000002c1c17824 */ /* 0x000fe400078e0284 */
[----:B------:R-:W-:Y:S01]  /*5370*/  IMAD.X R181, R172, 0x1, R179, P0 ;  /* 0x00000001acb57824 */ /* 0x000fe200000e06b3 */
[----:B------:R-:W-:Y:S01]  /*5380*/  LDGSTS.E.BYPASS.LTC128B.128 [R213+0xe800], desc[UR14][R174.64+0x80] ;  /* 0x0e800080aed57fae */ /* 0x000fe2000b981a0e */
[C---:B------:R-:W-:Y:S01]  /*5390*/  LOP3.LUT P0, RZ, R188.reuse, 0x2, RZ, 0xc0, !PT ;  /* 0x00000002bcff7812 */ /* 0x040fe2000780c0ff */
[----:B------:R-:W-:Y:S02]  /*53a0*/  VIADD R132, R193, UR5 ;  /* 0x00000005c1847c36 */ /* 0x000fe40008000000 */
[----:B------:R1:W-:Y:S01]  /*53b0*/  LDGSTS.E.BYPASS.LTC128B.128 [R213+0x10800], desc[UR14][R174.64+0x100] ;  /* 0x10800100aed57fae */ /* 0x0003e2000b981a0e */
[----:B------:R-:W-:Y:S01]  /*53c0*/  SEL R191, R185, 0xffffffe0, !P0 ;  /* 0xffffffe0b9bf7807 */ /* 0x000fe20004000000 */
[----:B------:R-:W-:Y:S01]  /*53d0*/  IMAD.MOV.U32 R2, RZ, RZ, 0x40 ;  /* 0x00000040ff027424 */ /* 0x000fe200078e00ff */
[----:B------:R-:W-:Y:S01]  /*53e0*/  LOP3.LUT P0, RZ, R188, 0x4, RZ, 0xc0, !PT ;  /* 0x00000004bcff7812 */ /* 0x000fe2000780c0ff */
[----:B------:R-:W-:Y:S01]  /*53f0*/  LDGSTS.E.BYPASS.LTC128B.128 [R213+0xd000], desc[UR14][R178.64] ;  /* 0x0d000000b2d57fae */ /* 0x000fe2000b981a0e */
[----:B------:R-:W-:Y:S01]  /*5400*/  IADD3 R134, PT, PT, R132, R191, RZ ;  /* 0x000000bf84867210 */ /* 0x000fe20007ffe0ff */
[--C-:B------:R-:W-:Y:S01]  /*5410*/  IMAD.IADD R135, R191, 0x1, R176.reuse ;  /* 0x00000001bf877824 */ /* 0x100fe200078e02b0 */
[----:B------:R-:W-:Y:S01]  /*5420*/  SEL R3, R2, 0xffffffc0, !P0 ;  /* 0xffffffc002037807 */ /* 0x000fe20004000000 */
[----:B------:R-:W-:Y:S04]  /*5430*/  LDGSTS.E.BYPASS.LTC128B.128 [R213+0xf000], desc[UR14][R178.64+0x80] ;  /* 0x0f000080b2d57fae */ /* 0x000fe8000b981a0e */
[----:B------:R-:W-:Y:S01]  /*5440*/  LDGSTS.E.BYPASS.LTC128B.128 [R213+0x11000], desc[UR14][R178.64+0x100] ;  /* 0x11000100b2d57fae */ /* 0x000fe2000b981a0e */
[----:B------:R-:W-:Y:S02]  /*5450*/  IMAD.IADD R192, R3, 0x1, R176 ;  /* 0x0000000103c07824 */ /* 0x000fe400078e02b0 */
[----:B------:R-:W-:Y:S01]  /*5460*/  IMAD.IADD R132, R132, 0x1, R3 ;  /* 0x0000000184847824 */ /* 0x000fe200078e0203 */
[----:B------:R-:W-:Y:S02]  /*5470*/  LDGSTS.E.BYPASS.LTC128B.128 [R213+0xd800], desc[UR14][R180.64] ;  /* 0x0d800000b4d57fae */ /* 0x000fe4000b981a0e */
[C---:B------:R-:W-:Y:S01]  /*5480*/  IADD3 R3, PT, PT, R191.reuse, R192, RZ ;  /* 0x000000c0bf037210 */ /* 0x040fe20007ffe0ff */
[----:B------:R-:W-:Y:S01]  /*5490*/  IMAD.IADD R2, R191, 0x1, R132 ;  /* 0x00000001bf027824 */ /* 0x000fe200078e0284 */
[----:B------:R-:W-:Y:S04]  /*54a0*/  LDGSTS.E.BYPASS.LTC128B.128 [R213+0xf800], desc[UR14][R180.64+0x80] ;  /* 0x0f800080b4d57fae */ /* 0x000fe8000b981a0e */
[----:B------:R2:W-:Y:S04]  /*54b0*/  LDGSTS.E.BYPASS.LTC128B.128 [R213+0x11800], desc[UR14][R180.64+0x100] ;  /* 0x11800100b4d57fae */ /* 0x0005e8000b981a0e */
        /* <DEDUP_REMOVED lines=180> */
[----:B------:R-:W1:Y:S02]  /*6000*/  I2F.RP R140, R2 ;  /* 0x00000002008c7306 */ /* 0x000e640000209400 */
[----:B------:R-:W-:Y:S08]  /*6010*/  ISETP.GE.AND P2, PT, R141, RZ, PT ;  /* 0x000000ff8d00720c */ /* 0x000ff00003f46270 */
        /* <DEDUP_REMOVED lines=21> */
[----:B------:R-:W-:Y:S01]  /*6170*/  @!P3 IMAD.IADD R134, R134, 0x1, -R2 ;  /* 0x000000018686b824 */ /* 0x000fe200078e0a02 */
[----:B------:R-:W-:Y:S01]  /*6180*/  ISETP.GE.AND P3, PT, R3, RZ, PT ;  /* 0x000000ff0300720c */ /* 0x000fe20003f66270 */
[----:B------:R-:W-:Y:S01]  /*6190*/  @!P4 VIADD R140, R140, 0x1 ;  /* 0x000000018c8cc836 */ /* 0x000fe20000000000 */
[-C--:B------:R-:W-:Y:S02]  /*61a0*/  ISETP.GE.U32.AND P6, PT, R136, R2.reuse, PT ;  /* 0x000000028800720c */ /* 0x080fe40003fc6070 */
[----:B------:R-:W-:Y:S02]  /*61b0*/  ISETP.GE.U32.AND P5, PT, R134, R2, PT ;  /* 0x000000028600720c */ /* 0x000fe40003fa6070 */
[----:B------:R-:W-:Y:S01]  /*61c0*/  ISETP.NE.AND P4, PT, R132, RZ, PT ;  /* 0x000000ff8400720c */ /* 0x000fe20003f85270 */
[----:B------:R-:W1:Y:S08]  /*61d0*/  LDC.64 R2, c[0x0][0x3b8] ;  /* 0x0000ee00ff027b82 */ /* 0x000e700000000a00 */
[----:B------:R-:W-:Y:S02]  /*61e0*/  @P6 IADD3 R140, PT, PT, R140, 0x1, RZ ;  /* 0x000000018c8c6810 */ /* 0x000fe40007ffe0ff */
[----:B------:R-:W-:Y:S03]  /*61f0*/  @P5 VIADD R138, R138, 0x1 ;  /* 0x000000018a8a5836 */ /* 0x000fe60000000000 */
[----:B------:R-:W-:Y:S02]  /*6200*/  @!P3 IMAD.MOV R140, RZ, RZ, -R140 ;  /* 0x000000ffff8cb224 */ /* 0x000fe400078e0a8c */
[----:B------:R-:W-:Y:S05]  /*6210*/  @!P2 IMAD.MOV R138, RZ, RZ, -R138 ;  /* 0x000000ffff8aa224 */ /* 0x000fea00078e0a8a */
        /* <DEDUP_REMOVED lines=23> */
.L_x_3068:
[----:B------:R-:W-:Y:S02]  /*6390*/  IMAD.MOV.U32 R197, RZ, RZ, R195 ;  /* 0x000000ffffc57224 */ /* 0x000fe400078e00c3 */
[C---:B------:R-:W-:Y:S01]  /*63a0*/  IMAD.SHL.U32 R3, R2.reuse, 0x20, RZ ;  /* 0x0000002002037824 */ /* 0x040fe200078e00ff */
[----:B------:R-:W-:Y:S02]  /*63b0*/  SHF.L.U64.HI R2, R2, 0x5, R135 ;  /* 0x0000000502027819 */ /* 0x000fe40000010287 */
[----:B------:R-:W-:Y:S01]  /*63c0*/  @!PT LDS RZ, [RZ] ;  /* 0x00000000fffff984 */ /* 0x000fe20000000800 */
[----:B------:R-:W-:Y:S01]  /*63d0*/  @!PT LDS RZ, [RZ] ;  /* 0x00000000fffff984 */ /* 0x000fe20000000800 */
[----:B------:R-:W-:Y:S01]  /*63e0*/  @!PT LDS RZ, [RZ] ;  /* 0x00000000fffff984 */ /* 0x000fe20000000800 */
[----:B------:R1:W-:Y:S02]  /*63f0*/  LDGSTS.E.BYPASS.LTC128B.128 [R213+0x6000], desc[UR14][R196.64] ;  /* 0x06000000c4d57fae */ /* 0x0003e4000b981a0e */
[C---:B------:R-:W-:Y:S02]  /*6400*/  IADD3 R134, P2, PT, R3.reuse, R196, RZ ;  /* 0x000000c403867210 */ /* 0x040fe40007f5e0ff */
[----:B------:R1:W-:Y:S02]  /*6410*/  LDGSTS.E.BYPASS.LTC128B.128 [R213+0x8000], desc[UR14][R196.64+0x80] ;  /* 0x08000080c4d57fae */ /* 0x0003e4000b981a0e */
[C---:B------:R-:W-:Y:S01]  /*6420*/  IADD3 R136, P3, PT, R3.reuse, R134, RZ ;  /* 0x0000008603887210 */ /* 0x040fe20007f7e0ff */
[C---:B------:R-:W-:Y:S01]  /*6430*/  IMAD.X R135, R2.reuse, 0x1, R195, P2 ;  /* 0x0000000102877824 */ /* 0x040fe200010e06c3 */
[----:B------:R1:W-:Y:S02]  /*6440*/  LDGSTS.E.BYPASS.LTC128B.128 [R213+0xa000], desc[UR14][R196.64+0x100] ;  /* 0x0a000100c4d57fae */ /* 0x0003e4000b981a0e */
[----:B------:R-:W-:Y:S02]  /*6450*/  IADD3 R138, P2, PT, R3, R136, RZ ;  /* 0x00000088038a7210 */ /* 0x000fe40007f5e0ff */
[----:B------:R1:W-:Y:S01]  /*6460*/  LDGSTS.E.BYPASS.LTC128B.128 [R213+0x6800], desc[UR14][R134.64] ;  /* 0x0680000086d57fae */ /* 0x0003e2000b981a0e */
[C---:B------:R-:W-:Y:S03]  /*6470*/  IADD3.X R137, PT, PT, R2.reuse, R135, RZ, P3, !PT ;  /* 0x0000008702897210 */ /* 0x040fe60001ffe4ff */
[----:B------:R1:W-:Y:S01]  /*6480*/  LDGSTS.E.BYPASS.LTC128B.128 [R213+0x8800], desc[UR14][R134.64+0x80] ;  /* 0x0880008086d57fae */ /* 0x0003e2000b981a0e */
[----:B------:R-:W-:Y:S03]  /*6490*/  IADD3.X R139, PT, PT, R2, R137, RZ, P2, !PT ;  /* 0x00000089028b7210 */ /* 0x000fe600017fe4ff */
        /* <DEDUP_REMOVED lines=8> */
.L_x_3067:
        /* <DEDUP_REMOVED lines=17> */
[----:B-1----:R-:W-:Y:S02]  /*6630*/  FMNMX3.FTZ R135, R2, R34, R35, !PT ;  /* 0x0000002202877276 */ /* 0x002fe40007810023 */
        /* <DEDUP_REMOVED lines=380> */
.L_x_3065:
        /* <DEDUP_REMOVED lines=28> */
[----:B------:R-:W3:Y:S01]  /*7fc0*/  @P2 MUFU.LG2 R10, R4 ;  /* 0x00000004000a2308 */ /* 0x000ee20000000c00 */
        /* <DEDUP_REMOVED lines=175> */
[----:B------:R-:W4:Y:S01]  /*8ac0*/  @P1 MUFU.LG2 R2, R2 ;  /* 0x0000000200021308 */ /* 0x000f220000000c00 */
[----:B------:R-:W-:Y:S01]  /*8ad0*/  F2FP.BF16.F32.PACK_AB R110, R111, R110 ;  /* 0x0000006e6f6e723e */ /* 0x000fe200000010ff */
[----:B------:R-:W-:Y:S01]  /*8ae0*/  STS [R21+0x2400], R86 ;  /* 0x0024005615007388 */ /* 0x000fe20000000800 */
[----:B------:R-:W-:Y:S01]  /*8af0*/  F2FP.BF16.F32.PACK_AB R112, R113, R112 ;  /* 0x000000707170723e */ /* 0x000fe200000010ff */
[----:B---3--:R-:W-:Y:S01]  /*8b00*/  @P2 FMUL.FTZ R33, R10, 0.69314718246459960938 ;  /* 0x3f3172180a212820 */ /* 0x008fe20000410000 */
        /* <DEDUP_REMOVED lines=11> */
[----:B------:R-:W-:Y:S01]  /*8bc0*/  ISETP.NE.AND P3, PT, R200, -0x1, PT ;  /* 0xffffffffc800780c */ /* 0x000fe20003f65270 */
[----:B----4-:R-:W-:Y:S01]  /*8bd0*/  @P1 FMUL.FTZ R2, R2, 0.69314718246459960938 ;  /* 0x3f31721802021820 */ /* 0x010fe20000410000 */
[----:B--2---:R-:W-:Y:S01]  /*8be0*/  ISETP.NE.AND P4, PT, R0, RZ, PT ;  /* 0x000000ff0000720c */ /* 0x004fe20003f85270 */
[----:B------:R-:W-:Y:S03]  /*8bf0*/  STS [R9+0x4000], R96 ;  /* 0x0040006009007388 */ /* 0x000fe60000000800 */
[C---:B------:R-:W-:Y:S01]  /*8c00*/  ISETP.NE.OR P0, PT, R200.reuse, -0x1, !P4 ;  /* 0xffffffffc800780c */ /* 0x040fe20006705670 */
[----:B------:R2:W-:Y:S04]  /*8c10*/  STS [R9+0x4400], R98 ;  /* 0x0044006209007388 */ /* 0x0005e80000000800 */
[----:B------:R-:W-:Y:S02]  /*8c20*/  STS [R11+0x4000], R100 ;  /* 0x004000640b007388 */ /* 0x000fe40000000800 */
[----:B------:R-:W3:Y:S02]  /*8c30*/  @!P3 LDC.64 R22, c[0x0][0x400] ;  /* 0x00010000ff16bb82 */ /* 0x000ee40000000a00 */
[----:B------:R-:W-:Y:S04]  /*8c40*/  STS [R11+0x4400], R102 ;  /* 0x004400660b007388 */ /* 0x000fe80000000800 */
[----:B------:R-:W-:Y:S02]  /*8c50*/  STS [R13+0x4000], R104 ;  /* 0x004000680d007388 */ /* 0x000fe40000000800 */
[----:B------:R-:W4:Y:S02]  /*8c60*/  @!P4 LDC R0, c[0x0][0x3e0] ;  /* 0x0000f800ff00cb82 */ /* 0x000f240000000800 */
[----:B------:R-:W-:Y:S04]  /*8c70*/  STS [R13+0x4400], R106 ;  /* 0x0044006a0d007388 */ /* 0x000fe80000000800 */
[----:B------:R-:W-:Y:S04]  /*8c80*/  STS [R17+0x4000], R108 ;  /* 0x0040006c11007388 */ /* 0x000fe80000000800 */
[----:B------:R5:W-:Y:S01]  /*8c90*/  STS [R17+0x4400], R110 ;  /* 0x0044006e11007388 */ /* 0x000be20000000800 */
[----:B--2---:R-:W2:Y:S03]  /*8ca0*/  @P3 LDC.64 R8, c[0x0][0x408] ;  /* 0x00010200ff083b82 */ /* 0x004ea60000000a00 */
[----:B------:R-:W-:Y:S04]  /*8cb0*/  STS [R15+0x4000], R112 ;  /* 0x004000700f007388 */ /* 0x000fe80000000800 */
[----:B------:R-:W-:Y:S04]  /*8cc0*/  STS [R15+0x4400], R114 ;  /* 0x004400720f007388 */ /* 0x000fe80000000800 */
[----:B------:R-:W-:Y:S04]  /*8cd0*/  STS [R21+0x4000], R116 ;  /* 0x0040007415007388 */ /* 0x000fe80000000800 */
[----:B------:R-:W-:Y:S04]  /*8ce0*/  STS [R21+0x4400], R118 ;  /* 0x0044007615007388 */ /* 0x000fe80000000800 */
[----:B------:R-:W-:Y:S04]  /*8cf0*/  STS [R19+0x4000], R124 ;  /* 0x0040007c13007388 */ /* 0x000fe80000000800 */
[----:B------:R1:W-:Y:S01]  /*8d00*/  STS [R19+0x4400], R126 ;  /* 0x0044007e13007388 */ /* 0x0003e20000000800 */
[----:B-----5:R-:W5:Y:S01]  /*8d10*/  LDC R17, c[0x0][0x434] ;  /* 0x00010d00ff117b82 */ /* 0x020f620000000800 */
[----:B--2---:R-:W-:Y:S01]  /*8d20*/  @P3 IMAD.WIDE.U32 R34, R200, R8, RZ ;  /* 0x00000008c8223225 */ /* 0x004fe200078e00ff */
[----:B------:R-:W-:Y:S01]  /*8d30*/  MOV R8, 0x7f800000 ;  /* 0x7f80000000087802 */ /* 0x000fe20000000f00 */
[----:B------:R2:W-:Y:S04]  /*8d40*/  STS [R5+0x4000], R7 ;  /* 0x0040000705007388 */ /* 0x0005e80000000800 */
[----:B------:R3:W-:Y:S01]  /*8d50*/  STS [R5+0x4400], R122 ;  /* 0x0044007a05007388 */ /* 0x0007e20000000800 */
[----:B------:R-:W-:Y:S06]  /*8d60*/  BAR.SYNC.DEFER_BLOCKING 0x0 ;  /* 0x0000000000007b1d */ /* 0x000fec0000010000 */
[----:B------:R-:W4:Y:S01]  /*8d70*/  S2R R6, SR_CTAID.Y ;  /* 0x0000000000067919 */ /* 0x000f220000002600 */
[----:B------:R-:W5:Y:S01]  /*8d80*/  S2R R11, SR_CTAID.Z ;  /* 0x00000000000b7919 */ /* 0x000f620000002700 */
[----:B-1----:R-:W1:Y:S08]  /*8d90*/  @P2 LDC R19, c[0x0][0x458] ;  /* 0x00011600ff132b82 */ /* 0x002e700000000800 */
[----:B--2---:R-:W2:Y:S01]  /*8da0*/  @P4 LDC R7, c[0x0][0x454] ;  /* 0x00011500ff074b82 */ /* 0x004ea20000000800 */
[----:B------:R1:W2:Y:S04]  /*8db0*/  LDS.128 R28, [R213+0x1800] ;  /* 0x00180000d51c7984 */ /* 0x0002a80000000c00 */
[----:B------:R1:W2:Y:S03]  /*8dc0*/  LDS.128 R24, [R213+0x3800] ;  /* 0x00380000d5187984 */ /* 0x0002a60000000c00 */
[----:B---3--:R-:W3:Y:S01]  /*8dd0*/  LDC.64 R4, c[0x0][0x408] ;  /* 0x00010200ff047b82 */ /* 0x008ee20000000a00 */
[----:B------:R2:W3:Y:S01]  /*8de0*/  LDS.128 R12, [R213+0x5800] ;  /* 0x00580000d50c7984 */ /* 0x0004e20000000c00 */
[----:B-1----:R-:W-:Y:S01]  /*8df0*/  @P2 FFMA.FTZ R8, R132, R19, R33 ;  /* 0x0000001384082223 */ /* 0x002fe20000010021 */
[----:B----4-:R-:W-:-:S04]  /*8e00*/  @!P3 IMAD.WIDE.U32 R20, R6, R22, RZ ;  /* 0x000000160614b225 */ /* 0x010fc800078e00ff */
[----:B------:R-:W-:Y:S01]  /*8e10*/  @!P3 IMAD R23, R6, R23, R21 ;  /* 0x000000170617b224 */ /* 0x000fe200078e0215 */
[----:B------:R-:W-:Y:S01]  /*8e20*/  SHF.R.U32.HI R21, RZ, 0x2, R188 ;  /* 0x00000002ff157819 */ /* 0x000fe200000116bc */
[----:B------:R-:W-:Y:S01]  /*8e30*/  @P3 IMAD R23, R200, R9, R35 ;  /* 0x00000009c8173224 */ /* 0x000fe200078e0223 */
[----:B------:R-:W-:Y:S01]  /*8e40*/  MOV R9, 0x7f800000 ;  /* 0x7f80000000097802 */ /* 0x000fe20000000f00 */
[----:B-----5:R-:W-:Y:S01]  /*8e50*/  @!P4 IMAD R0, R6, R0, R11 ;  /* 0x000000000600c224 */ /* 0x020fe200078e020b */
[----:B------:R-:W-:Y:S01]  /*8e60*/  LOP3.LUT R21, R190, 0x7, R21, 0xf8, !PT ;  /* 0x00000007be157812 */ /* 0x000fe200078ef815 */
[-C--:B------:R-:W-:Y:S02]  /*8e70*/  @!P0 IMAD R200, R6, R17.reuse, RZ ;  /* 0x0000001106c88224 */ /* 0x080fe400078e02ff */
[----:B------:R-:W-:Y:S01]  /*8e80*/  @P1 FFMA.FTZ R9, R3, R16, R2 ;  /* 0x0000001003091223 */ /* 0x000fe20000010002 */
[----:B------:R-:W-:Y:S02]  /*8e90*/  @!P4 IMAD R0, R0, R17, RZ ;  /* 0x000000110000c224 */ /* 0x000fe400078e02ff */
[----:B--2---:R-:W-:Y:S01]  /*8ea0*/  @P4 IMAD R0, R11, R7, R200 ;  /* 0x000000070b004224 */ /* 0x004fe200078e02c8 */
[----:B------:R-:W-:Y:S06]  /*8eb0*/  @P5 BRA `(.L_x_3071) ;  /* 0x00000000002c5947 */ /* 0x000fec0003800000 */
        /* <DEDUP_REMOVED lines=11> */
.L_x_3071:
[----:B------:R-:W-:Y:S05]  /*8f70*/  BSYNC.RECONVERGENT B0 ;  /* 0x0000000000007941 */ /* 0x000fea0003800200 */
.L_x_3070:
[----:B------:R-:W2:Y:S01]  /*8f80*/  LDCU.64 UR4, c[0x0][0x410] ;  /* 0x00008200ff0477ac */ /* 0x000ea20008000a00 */
[----:B------:R-:W-:Y:S01]  /*8f90*/  IMAD.MOV.U32 R187, RZ, RZ, RZ ;  /* 0x000000ffffbb7224 */ /* 0x000fe200078e00ff */
[----:B------:R-:W-:Y:S01]  /*8fa0*/  SHF.R.U32.HI R3, RZ, 0x3, R188 ;  /* 0x00000003ff037819 */ /* 0x000fe200000116bc */
[----:B------:R-:W-:Y:S01]  /*8fb0*/  @P3 IMAD.MOV.U32 R20, RZ, RZ, R34 ;  /* 0x000000ffff143224 */ /* 0x000fe200078e0022 */
[----:B------:R-:W-:Y:S01]  /*8fc0*/  BSSY.RECONVERGENT B0, `(.L_x_3072) ;  /* 0x000001b000007945 */ /* 0x000fe20003800200 */
[----:B-1-3--:R-:W-:Y:S01]  /*8fd0*/  IMAD.WIDE.U32 R6, R4, UR6, R186 ;  /* 0x0000000604067c25 */ /* 0x00afe2000f8e00ba */
[C---:B------:R-:W-:Y:S02]  /*8fe0*/  IADD3 R9, PT, PT, R3.reuse, 0x10, RZ ;  /* 0x0000001003097810 */ /* 0x040fe40007ffe0ff */
[----:B------:R-:W-:Y:S01]  /*8ff0*/  ISETP.GE.AND P3, PT, R3, R194, PT ;  /* 0x000000c20300720c */ /* 0x000fe20003f66270 */
[----:B------:R-:W-:Y:S01]  /*9000*/  IMAD R0, R5, UR6, R7 ;  /* 0x0000000605007c24 */ /* 0x000fe2000f8e0207 */
[----:B------:R-:W-:Y:S01]  /*9010*/  IADD3 R34, P0, PT, R20, R6, RZ ;  /* 0x0000000614227210 */ /* 0x000fe20007f1e0ff */
[----:B------:R-:W-:Y:S01]  /*9020*/  VIADD R17, R3, 0x30 ;  /* 0x0000003003117836 */ /* 0x000fe20000000000 */
[----:B------:R-:W-:Y:S01]  /*9030*/  ISETP.GE.AND P2, PT, R9, R194, PT ;  /* 0x000000c20900720c */ /* 0x000fe20003f46270 */
[----:B------:R-:W-:Y:S01]  /*9040*/  VIADD R7, R3, 0x20 ;  /* 0x0000002003077836 */ /* 0x000fe20000000000 */
[----:B------:R-:W-:-:S02]  /*9050*/  IADD3.X R35, PT, PT, R23, R0, RZ, P0, !PT ;  /* 0x0000000017237210 */ /* 0x000fc400007fe4ff */
[-C--:B------:R-:W-:Y:S01]  /*9060*/  ISETP.GE.AND P0, PT, R17, R194.reuse, PT ;  /* 0x000000c21100720c */ /* 0x080fe20003f06270 */
[----:B------:R1:W3:Y:S01]  /*9070*/  LDS.128 R20, [R213] ;  /* 0x00000000d5147984 */ /* 0x0002e20000000c00 */
[----:B------:R-:W-:Y:S01]  /*9080*/  ISETP.GE.AND P1, PT, R7, R194, PT ;  /* 0x000000c20700720c */ /* 0x000fe20003f26270 */
[C---:B--2---:R-:W-:Y:S02]  /*9090*/  IMAD.WIDE.U32 R34, R11.reuse, UR4, R34 ;  /* 0x000000040b227c25 */ /* 0x044fe4000f8e0022 */
[----:B------:R1:W2:Y:S02]  /*90a0*/  LDS.128 R16, [R213+0x2000] ;  /* 0x00200000d5107984 */ /* 0x0002a40000000c00 */
[----:B------:R-:W-:Y:S02]  /*90b0*/  IMAD R37, R11, UR5, R35 ;  /* 0x000000050b257c24 */ /* 0x000fe4000f8e0223 */
[----:B------:R1:W4:Y:S01]  /*90c0*/  LDS.128 R8, [R213+0x4000] ;  /* 0x00400000d5087984 */ /* 0x0003220000000c00 */
[----:B------:R-:W-:Y:S05]  /*90d0*/  @P3 BRA `(.L_x_3073) ;  /* 0x0000000000243947 */ /* 0x000fea0003800000 */
[----:B------:R-:W5:Y:S01]  /*90e0*/  LDCU.64 UR4, c[0x0][0x3f0] ;  /* 0x00007e00ff0477ac */ /* 0x000f620008000a00 */
[----:B------:R-:W-:-:S05]  /*90f0*/  MOV R36, R34 ;  /* 0x0000002200247202 */ /* 0x000fca0000000f00 */
[----:B------:R-:W-:-:S04]  /*9100*/  IMAD.WIDE.U32 R6, R3, R4, R36 ;  /* 0x0000000403067225 */ /* 0x000fc800078e0024 */
[----:B------:R-:W-:Y:S01]  /*9110*/  IMAD R0, R3, R5, R7 ;  /* 0x0000000503007224 */ /* 0x000fe200078e0207 */
[----:B-----5:R-:W-:-:S04]  /*9120*/  LEA R32, P3, R6, UR4, 0x1 ;  /* 0x0000000406207c11 */ /* 0x020fc8000f8608ff */
[----:B------:R-:W-:-:S05]  /*9130*/  LEA.HI.X R33, R6, UR5, R0, 0x1, P3 ;  /* 0x0000000506217c11 */ /* 0x000fca00098f0c00 */
[----:B---3--:R3:W-:Y:S04]  /*9140*/  STG.E.128 desc[UR14][R32.64], R20 ;  /* 0x0000001420007986 */ /* 0x0087e8000c101d0e */
[----:B--2---:R3:W-:Y:S04]  /*9150*/  STG.E.128 desc[UR14][R32.64+0x80], R16 ;  /* 0x0000801020007986 */ /* 0x0047e8000c101d0e */
[----:B----4-:R3:W-:Y:S02]  /*9160*/  STG.E.128 desc[UR14][R32.64+0x100], R8 ;  /* 0x0001000820007986 */ /* 0x0107e4000c101d0e */
.L_x_3073:
[----:B------:R-:W-:Y:S05]  /*9170*/  BSYNC.RECONVERGENT B0 ;  /* 0x0000000000007941 */ /* 0x000fea0003800200 */
.L_x_3072:
[----:B---3--:R3:W1:Y:S01]  /*9180*/  LDS.128 R20, [R213+0x800] ;  /* 0x00080000d5147984 */ /* 0x0086620000000c00 */
[----:B------:R-:W-:Y:S03]  /*9190*/  BSSY.RECONVERGENT B0, `(.L_x_3074) ;  /* 0x0000012000007945 */ /* 0x000fe60003800200 */
[----:B--2---:R3:W2:Y:S04]  /*91a0*/  LDS.128 R16, [R213+0x2800] ;  /* 0x00280000d5107984 */ /* 0x0046a80000000c00 */
[----:B----4-:R3:W4:Y:S01]  /*91b0*/  LDS.128 R8, [R213+0x4800] ;  /* 0x00480000d5087984 */ /* 0x0107220000000c00 */
[----:B------:R-:W-:Y:S05]  /*91c0*/  @P2 BRA `(.L_x_3075) ;  /* 0x0000000000382947 */ /* 0x000fea0003800000 */
[----:B------:R-:W-:Y:S01]  /*91d0*/  IADD3 R7, P2, PT, R3, 0x10, RZ ;  /* 0x0000001003077810 */ /* 0x000fe20007f5e0ff */
[----:B------:R-:W5:Y:S01]  /*91e0*/  LDCU.64 UR4, c[0x0][0x3f0] ;  /* 0x00007e00ff0477ac */ /* 0x000f620008000a00 */
[----:B------:R-:W-:-:S03]  /*91f0*/  IMAD.MOV.U32 R32, RZ, RZ, R34 ;  /* 0x000000ffff207224 */ /* 0x000fc600078e0022 */
[----:B------:R-:W-:-:S04]  /*9200*/  IMAD.X R33, RZ, RZ, RZ, P2 ;  /* 0x000000ffff217224 */ /* 0x000fc800010e06ff */
[----:B------:R-:W-:Y:S01]  /*9210*/  IMAD R0, R33, R4, RZ ;  /* 0x0000000421007224 */ /* 0x000fe200078e02ff */
[----:B------:R-:W-:-:S03]  /*9220*/  MOV R33, R37 ;  /* 0x0000002500217202 */ /* 0x000fc60000000f00 */
[C---:B------:R-:W-:Y:S02]  /*9230*/  IMAD R0, R7.reuse, R5, R0 ;  /* 0x0000000507007224 */ /* 0x040fe400078e0200 */
[----:B------:R-:W-:-:S03]  /*9240*/  IMAD.WIDE.U32 R32, R7, R4, R32 ;  /* 0x0000000407207225 */ /* 0x000fc600078e0020 */
[----:B-----5:R-:W-:Y:S02]  /*9250*/  LEA R6, P2, R32, UR4, 0x1 ;  /* 0x0000000420067c11 */ /* 0x020fe4000f8408ff */
[----:B------:R-:W-:-:S04]  /*9260*/  IADD3 R0, PT, PT, R0, R33, RZ ;  /* 0x0000002100007210 */ /* 0x000fc80007ffe0ff */
[----:B------:R-:W-:-:S05]  /*9270*/  LEA.HI.X R7, R32, UR5, R0, 0x1, P2 ;  /* 0x0000000520077c11 */ /* 0x000fca00090f0c00 */
[----:B-1----:R1:W-:Y:S04]  /*9280*/  STG.E.128 desc[UR14][R6.64], R20 ;  /* 0x0000001406007986 */ /* 0x0023e8000c101d0e */
[----:B--2---:R1:W-:Y:S04]  /*9290*/  STG.E.128 desc[UR14][R6.64+0x80], R16 ;  /* 0x0000801006007986 */ /* 0x0043e8000c101d0e */
[----:B----4-:R1:W-:Y:S02]  /*92a0*/  STG.E.128 desc[UR14][R6.64+0x100], R8 ;  /* 0x0001000806007986 */ /* 0x0103e4000c101d0e */
.L_x_3075:
[----:B------:R-:W-:Y:S05]  /*92b0*/  BSYNC.RECONVERGENT B0 ;  /* 0x0000000000007941 */ /* 0x000fea0003800200 */
.L_x_3074:
[----:B-12---:R1:W2:Y:S01]  /*92c0*/  LDS.128 R16, [R213+0x1000] ;  /* 0x00100000d5107984 */ /* 0x0062a20000000c00 */
[----:B------:R-:W-:Y:S03]  /*92d0*/  BSSY.RECONVERGENT B0, `(.L_x_3076) ;  /* 0x0000012000007945 */ /* 0x000fe60003800200 */
[----:B----4-:R1:W4:Y:S04]  /*92e0*/  LDS.128 R8, [R213+0x3000] ;  /* 0x00300000d5087984 */ /* 0x0103280000000c00 */
[----:B------:R1:W1:Y:S01]  /*92f0*/  LDS.128 R20, [R213+0x5000] ;  /* 0x00500000d5147984 */ /* 0x0002620000000c00 */
        /* <DEDUP_REMOVED lines=12> */
[----:B--2---:R2:W-:Y:S04]  /*93c0*/  STG.E.128 desc[UR14][R6.64], R16 ;  /* 0x0000001006007986 */ /* 0x0045e8000c101d0e */
[----:B----4-:R2:W-:Y:S04]  /*93d0*/  STG.E.128 desc[UR14][R6.64+0x80], R8 ;  /* 0x0000800806007986 */ /* 0x0105e8000c101d0e */
[----:B-1----:R2:W-:Y:S02]  /*93e0*/  STG.E.128 desc[UR14][R6.64+0x100], R20 ;  /* 0x0001001406007986 */ /* 0x0025e4000c101d0e */
.L_x_3077:
[----:B------:R-:W-:Y:S05]  /*93f0*/  BSYNC.RECONVERGENT B0 ;  /* 0x0000000000007941 */ /* 0x000fea0003800200 */
.L_x_3076:
[----:B------:R-:W-:Y:S05]  /*9400*/  @P0 EXIT ;  /* 0x000000000000094d */ /* 0x000fea0003800000 */
[----:B------:R-:W-:Y:S01]  /*9410*/  IADD3 R3, P0, PT, R3, 0x30, RZ ;  /* 0x0000003003037810 */ /* 0x000fe20007f1e0ff */
[----:B------:R-:W5:Y:S01]  /*9420*/  LDCU.64 UR4, c[0x0][0x3f0] ;  /* 0x00007e00ff0477ac */ /* 0x000f620008000a00 */
[----:B--2---:R-:W-:-:S03]  /*9430*/  IMAD.MOV.U32 R6, RZ, RZ, R34 ;  /* 0x000000ffff067224 */ /* 0x004fc600078e0022 */
        /* <DEDUP_REMOVED lines=8> */
[----:B------:R-:W-:Y:S04]  /*94c0*/  STG.E.128 desc[UR14][R2.64], R28 ;  /* 0x0000001c02007986 */ /* 0x000fe8000c101d0e */
[----:B------:R-:W-:Y:S04]  /*94d0*/  STG.E.128 desc[UR14][R2.64+0x80], R24 ;  /* 0x0000801802007986 */ /* 0x000fe8000c101d0e */
[----:B------:R-:W-:Y:S01]  /*94e0*/  STG.E.128 desc[UR14][R2.64+0x100], R12 ;  /* 0x0001000c02007986 */ /* 0x000fe2000c101d0e */
[----:B------:R-:W-:Y:S05]  /*94f0*/  EXIT ;  /* 0x000000000000794d */ /* 0x000fea0003800000 */
.L_x_3078:
        /* <DEDUP_REMOVED lines=16> */
.L_x_6889:


//--------------------- .text._ZN5flash24flash_fwd_splitkv_kernelI23Flash_fwd_kernel_traitsILi192ELi64ELi64ELi4ELb0ELb0EN7cutlass10bfloat16_tE19Flash_kernel_traitsILi192ELi64ELi64ELi4ES3_EELb0ELb0ELb0ELb0ELb1ELb1ELb0ELb0EEEvNS_16Flash_fwd_paramsE --------------------------
	.section	.text._ZN5flash24flash_fwd_splitkv_kernelI23Flash_fwd_kernel_traitsILi192ELi64ELi64ELi4ELb0ELb0EN7cutlass10bfloat16_tE19Flash_kernel_traitsILi192ELi64ELi64ELi4ES3_EELb0ELb0ELb0ELb0ELb1ELb1ELb0ELb0EEEvNS_16Flash_fwd_paramsE,"ax",@progbits
	.align	128
        .global         _ZN5flash24flash_fwd_splitkv_kernelI23Flash_fwd_kernel_traitsILi192ELi64ELi64ELi4ELb0ELb0EN7cutlass10bfloat16_tE19Flash_kernel_traitsILi192ELi64ELi64ELi4ES3_EELb0ELb0ELb0ELb0ELb1ELb1ELb0ELb0EEEvNS_16Flash_fwd_paramsE
        .type           _ZN5flash24flash_fwd_splitkv_kernelI23Flash_fwd_kernel_traitsILi192ELi64ELi64ELi4ELb0ELb0EN7cutlass10bfloat16_tE19Flash_kernel_traitsILi192ELi64ELi64ELi4ES3_EELb0ELb0ELb0ELb0ELb1ELb1ELb0ELb0EEEvNS_16Flash_fwd_paramsE,@function
        .size           _ZN5flash24flash_fwd_splitkv_kernelI23Flash_fwd_kernel_traitsILi192ELi64ELi64ELi4ELb0ELb0EN7cutlass10bfloat16_tE19Flash_kernel_traitsILi192ELi64ELi64ELi4ES3_EELb0ELb0ELb0ELb0ELb1ELb1ELb0ELb0EEEvNS_16Flash_fwd_paramsE,(.L_x_6890 - _ZN5flash24flash_fwd_splitkv_kernelI23Flash_fwd_kernel_traitsILi192ELi64ELi64ELi4ELb0ELb0EN7cutlass10bfloat16_tE19Flash_kernel_traitsILi192ELi64ELi64ELi4ES3_EELb0ELb0ELb0ELb0ELb1ELb1ELb0ELb0EEEvNS_16Flash_fwd_paramsE)
        .other          _ZN5flash24flash_fwd_splitkv_kernelI23Flash_fwd_kernel_traitsILi192ELi64ELi64ELi4ELb0ELb0EN7cutlass10bfloat16_tE19Flash_kernel_traitsILi192ELi64ELi64ELi4ES3_EELb0ELb0ELb0ELb0ELb1ELb1ELb0ELb0EEEvNS_16Flash_fwd_paramsE,@"STO_CUDA_ENTRY STV_DEFAULT"
_ZN5flash24flash_fwd_splitkv_kernelI23Flash_fwd_kernel_traitsILi192ELi64ELi64ELi4ELb0ELb0EN7cutlass10bfloat16_tE19Flash_kernel_traitsILi192ELi64ELi64ELi4ES3_EELb0ELb0ELb0ELb0ELb1ELb1ELb0ELb0EEEvNS_16Flash_fwd_paramsE:
.text._ZN5flash24flash_fwd_splitkv_kernelI23Flash_fwd_kernel_traitsILi192ELi64ELi64ELi4ELb0ELb0EN7cutlass10bfloat16_tE19Flash_kernel_traitsILi192ELi64ELi64ELi4ES3_EELb0ELb0ELb0ELb0ELb1ELb1ELb0ELb0EEEvNS_16Flash_fwd_paramsE:
        /* <DEDUP_REMOVED lines=51> */
.L_x_3079:
[----:B------:R-:W-:Y:S05]  /*0330*/  @!P3 EXIT ;  /* 0x000000000000b94d */ /* 0x000fea0003800000 */
[----:B------:R-:W2:Y:S01]  /*0340*/  LDCU UR5, c[0x0][0x438] ;  /* 0x00008700ff0577ac */ /* 0x000ea20008000800 */
[----:B------:R-:W-:Y:S01]  /*0350*/  @!P2 ISETP.NE.U32.AND P0, PT, R4, RZ, PT ;  /* 0x000000ff0400a20c */ /* 0x000fe20003f05070 */
[----:B-----5:R-:W-:Y:S01]  /*0360*/  @P2 IMAD.IADD R94, R94, 0x1, -R3 ;  /* 0x000000015e5e2824 */ /* 0x020fe200078e0a03 */
[----:B-1----:R-:W1:Y:S02]  /*0370*/  S2R R13, SR_CTAID.Z ;  /* 0x00000000000d7919 */ /* 0x002e640000002700 */
[----:B------:R-:W-:Y:S01]  /*0380*/  @!P2 ISETP.NE.AND.EX P0, PT, R5, RZ, PT, P0 ;  /* 0x000000ff0500a20c */ /* 0x000fe20003f05300 */
[----:B------:R-:W3:Y:S03]  /*0390*/  S2R R186, SR_TID.X ;  /* 0x0000000000ba7919 */ /* 0x000ee60000002100 */
        /* <DEDUP_REMOVED lines=13> */
[----:B-1-3--:R-:W-:Y:S05]  /*0470*/  @P0 BRA `(.L_x_3080) ;  /* 0x0000000400c40947 */ /* 0x00afea0003800000 */
[----:B------:R-:W-:Y:S01]  /*0480*/  ISETP.NE.AND P0, PT, R202, -0x1, PT ;  /* 0xffffffffca00780c */ /* 0x000fe20003f05270 */
[----:B------:R-:W1:Y:S01]  /*0490*/  LDC.64 R2, c[0x0][0x408] ;  /* 0x00010200ff027b82 */ /* 0x000e620000000a00 */
[----:B------:R-:W-:Y:S01]  /*04a0*/  IMAD.MOV.U32 R17, RZ, RZ, RZ ;  /* 0x000000ffff117224 */ /* 0x000fe200078e00ff */
[----:B------:R-:W2:Y:S01]  /*04b0*/  LDCU UR7, c[0x0][0x3e0] ;  /* 0x00007c00ff0777ac */ /* 0x000ea20008000800 */
[----:B------:R-:W-:Y:S01]  /*04c0*/  IMAD.IADD R7, R14, 0x1, -R195 ;  /* 0x000000010e077824 */ /* 0x000fe200078e0ac3 */
[----:B------:R-:W-:Y:S01]  /*04d0*/  BSSY.RECONVERGENT B0, `(.L_x_3081) ;  /* 0x0000025000007945 */ /* 0x000fe20003800200 */
[----:B------:R-:W3:Y:S01]  /*04e0*/  LDCU.64 UR4, c[0x0][0x410] ;  /* 0x00008200ff0477ac */ /* 0x000ee20008000a00 */
[----:B------:R-:W4:Y:S06]  /*04f0*/  LDCU UR6, c[0x0][0x434] ;  /* 0x00008680ff0677ac */ /* 0x000f2c0008000800 */
[----:B------:R-:W5:Y:S01]  /*0500*/  @!P0 LDC.64 R4, c[0x0][0x400] ;  /* 0x00010000ff048b82 */ /* 0x000f620000000a00 */
[----:B--2---:R-:W-:-:S02]  /*0510*/  IMAD R6, R6, UR7, R13 ;  /* 0x0000000706067c24 */ /* 0x004fc4000f8e020d */
[----:B-1----:R-:W-:-:S04]  /*0520*/  @P0 IMAD.WIDE.U32 R10, R202, R2, RZ ;  /* 0x00000002ca0a0225 */ /* 0x002fc800078e00ff */
[----:B-----5:R-:W-:Y:S01]  /*0530*/  @!P0 IMAD.WIDE.U32 R8, R0, R4, RZ ;  /* 0x0000000400088225 */ /* 0x020fe200078e00ff */
[----:B------:R-:W-:Y:S02]  /*0540*/  SHF.L.U32 R4, R186, 0x3, RZ ;  /* 0x00000003ba047819 */ /* 0x000fe400000006ff */
[----:B------:R-:W-:Y:S01]  /*0550*/  @P0 MOV R8, R10 ;  /* 0x0000000a00080202 */ /* 0x000fe20000000f00 */
[----:B------:R-:W-:Y:S01]  /*0560*/  @!P0 IMAD R5, R0, R5, R9 ;  /* 0x0000000500058224 */ /* 0x000fe200078e0209 */
[----:B------:R-:W-:Y:S01]  /*0570*/  LOP3.LUT R16, R4, 0x38, RZ, 0xc0, !PT ;  /* 0x0000003804107812 */ /* 0x000fe200078ec0ff */
[----:B------:R-:W-:Y:S01]  /*0580*/  @P0 IMAD R5, R202, R3, R11 ;  /* 0x00000003ca050224 */ /* 0x000fe200078e020b */
[----:B------:R-:W-:-:S03]  /*0590*/  SHF.R.U32.HI R0, RZ, 0x3, R186 ;  /* 0x00000003ff007819 */ /* 0x000fc600000116ba */
[----:B------:R-:W-:Y:S01]  /*05a0*/  IMAD.WIDE.U32 R16, R195, R2, R16 ;  /* 0x00000002c3107225 */ /* 0x000fe200078e0010 */
[----:B------:R-:W-:-:S03]  /*05b0*/  IADD3 R10, PT, PT, R0, 0x10, RZ ;  /* 0x00000010000a7810 */ /* 0x000fc60007ffe0ff */
[----:B------:R-:W-:Y:S01]  /*05c0*/  IMAD R4, R195, R3, R17 ;  /* 0x00000003c3047224 */ /* 0x000fe200078e0211 */
[----:B------:R-:W-:Y:S01]  /*05d0*/  IADD3 R16, P0, PT, R8, R16, RZ ;  /* 0x0000001008107210 */ /* 0x000fe20007f1e0ff */
[----:B------:R-:W-:Y:S01]  /*05e0*/  VIADD R8, R0, 0x20 ;  /* 0x0000002000087836 */ /* 0x000fe20000000000 */
[-C--:B------:R-:W-:Y:S01]  /*05f0*/  ISETP.GE.AND P3, PT, R10, R7.reuse, PT ;  /* 0x000000070a00720c */ /* 0x080fe20003f66270 */
[----:B----4-:R-:W-:Y:S01]  /*0600*/  IMAD R195, R6, UR6, R195 ;  /* 0x0000000606c37c24 */ /* 0x010fe2000f8e02c3 */
[----:B------:R-:W-:Y:S02]  /*0610*/  IADD3.X R17, PT, PT, R5, R4, RZ, P0, !PT ;  /* 0x0000000405117210 */ /* 0x000fe400007fe4ff */
[CC--:B------:R-:W-:Y:S02]  /*0620*/  ISETP.GE.AND P0, PT, R0.reuse, R7.reuse, PT ;  /* 0x000000070000720c */ /* 0x0c0fe40003f06270 */
[----:B------:R-:W-:Y:S01]  /*0630*/  IADD3 R10, PT, PT, R0, 0x30, RZ ;  /* 0x00000030000a7810 */ /* 0x000fe20007ffe0ff */
[----:B---3--:R-:W-:Y:S01]  /*0640*/  IMAD.WIDE.U32 R16, R13, UR4, R16 ;  /* 0x000000040d107c25 */ /* 0x008fe2000f8e0010 */
[----:B------:R-:W-:-:S02]  /*0650*/  ISETP.GE.AND P2, PT, R8, R7, PT ;  /* 0x000000070800720c */ /* 0x000fc40003f46270 */
[----:B------:R-:W-:Y:S01]  /*0660*/  ISETP.GE.AND P1, PT, R10, R7, PT ;  /* 0x000000070a00720c */ /* 0x000fe20003f26270 */
[----:B------:R-:W-:-:S06]  /*0670*/  IMAD R11, R13, UR5, R17 ;  /* 0x000000050d0b7c24 */ /* 0x000fcc000f8e0211 */
[----:B------:R-:W-:Y:S06]  /*0680*/  @P0 BRA `(.L_x_3082) ;  /* 0x0000000000240947 */ /* 0x000fec0003800000 */
        /* <DEDUP_REMOVED lines=9> */
.L_x_3082:
[----:B------:R-:W-:Y:S05]  /*0720*/  BSYNC.RECONVERGENT B0 ;  /* 0x0000000000007941 */ /* 0x000fea0003800200 */
.L_x_3081:
        /* <DEDUP_REMOVED lines=16> */
.L_x_3084:
[----:B------:R-:W-:Y:S05]  /*0830*/  BSYNC.RECONVERGENT B0 ;  /* 0x0000000000007941 */ /* 0x000fea0003800200 */
.L_x_3083:
        /* <DEDUP_REMOVED lines=16> */
.L_x_3086:
[----:B------:R-:W-:Y:S05]  /*0940*/  BSYNC.RECONVERGENT B0 ;  /* 0x0000000000007941 */ /* 0x000fea0003800200 */
.L_x_3085:
[----:B------:R-:W-:Y:S04]  /*0950*/  BSSY.RECONVERGENT B0, `(.L_x_3087) ;  /* 0x000000f000007945 */ /* 0x000fe80003800200 */
[----:B------:R-:W-:Y:S05]  /*0960*/  @P1 BRA `(.L_x_3088) ;  /* 0x0000000000341947 */ /* 0x000fea0003800000 */
[----:B------:R-:W4:Y:S01]  /*0970*/  LDCU.64 UR4, c[0x0][0x3f0] ;  /* 0x00007e00ff0477ac */ /* 0x000f220008000a00 */
[----:B------:R-:W-:Y:S02]  /*0980*/  IADD3 R5, P0, PT, R0, 0x30, RZ ;  /* 0x0000003000057810 */ /* 0x000fe40007f1e0ff */
[----:B------:R-:W-:Y:S02]  /*0990*/  MOV R10, R16 ;  /* 0x00000010000a7202 */ /* 0x000fe40000000f00 */
[----:B------:R-:W-:-:S03]  /*09a0*/  IADD3.X R9, PT, PT, RZ, RZ, RZ, P0, !PT ;  /* 0x000000ffff097210 */ /* 0x000fc600007fe4ff */
[----:B------:R-:W-:-:S04]  /*09b0*/  IMAD.WIDE.U32 R10, R5, R2, R10 ;  /* 0x00000002050a7225 */ /* 0x000fc800078e000a */
[----:B------:R-:W-:-:S04]  /*09c0*/  IMAD R4, R9, R2, RZ ;  /* 0x0000000209047224 */ /* 0x000fc800078e02ff */
[----:B------:R-:W-:Y:S01]  /*09d0*/  IMAD R3, R5, R3, R4 ;  /* 0x0000000305037224 */ /* 0x000fe200078e0204 */
[----:B----4-:R-:W-:-:S04]  /*09e0*/  LEA R2, P0, R10, UR4, 0x1 ;  /* 0x000000040a027c11 */ /* 0x010fc8000f8008ff */
[----:B------:R-:W-:-:S04]  /*09f0*/  IADD3 R3, PT, PT, R11, R3, RZ ;  /* 0x000000030b037210 */ /* 0x000fc80007ffe0ff */
[----:B------:R-:W-:-:S05]  /*0a00*/  LEA.HI.X R3, R10, UR5, R3, 0x1, P0 ;  /* 0x000000050a037c11 */ /* 0x000fca00080f0c03 */
[----:B------:R4:W-:Y:S04]  /*0a10*/  STG.E.128 desc[UR14][R2.64], RZ ;  /* 0x000000ff02007986 */ /* 0x0009e8000c101d0e */
[----:B------:R4:W-:Y:S04]  /*0a20*/  STG.E.128 desc[UR14][R2.64+0x80], RZ ;  /* 0x000080ff02007986 */ /* 0x0009e8000c101d0e */
[----:B------:R4:W-:Y:S02]  /*0a30*/  STG.E.128 desc[UR14][R2.64+0x100], RZ ;  /* 0x000100ff02007986 */ /* 0x0009e4000c101d0e */
.L_x_3088:
[----:B------:R-:W-:Y:S05]  /*0a40*/  BSYNC.RECONVERGENT B0 ;  /* 0x0000000000007941 */ /* 0x000fea0003800200 */
.L_x_3087:
[----:B------:R-:W5:Y:S01]  /*0a50*/  LDCU.64 UR4, c[0x0][0x420] ;  /* 0x00008400ff0477ac */ /* 0x000f620008000a00 */
[----:B------:R-:W-:-:S04]  /*0a60*/  LOP3.LUT P4, R186, R186, 0x7, RZ, 0xc0, !PT ;  /* 0x00000007baba7812 */ /* 0x000fc8000788c0ff */
[----:B------:R-:W-:Y:S02]  /*0a70*/  ISETP.GE.OR P4, PT, R0, R7, P4 ;  /* 0x000000070000720c */ /* 0x000fe40002786670 */
[C---:B------:R-:W-:Y:S02]  /*0a80*/  ISETP.NE.OR P3, PT, R186.reuse, RZ, P3 ;  /* 0x000000ffba00720c */ /* 0x040fe40001f65670 */
[C---:B------:R-:W-:Y:S02]  /*0a90*/  ISETP.NE.OR P2, PT, R186.reuse, RZ, P2 ;  /* 0x000000ffba00720c */ /* 0x040fe40001745670 */
[C---:B------:R-:W-:Y:S02]  /*0aa0*/  IADD3 R0, P0, PT, R195.reuse, R0, RZ ;  /* 0x00000000c3007210 */ /* 0x040fe40007f1e0ff */
[----:B------:R-:W-:Y:S02]  /*0ab0*/  ISETP.NE.OR P1, PT, R186, RZ, P1 ;  /* 0x000000ffba00720c */ /* 0x000fe40000f25670 */
[----:B------:R-:W-:-:S02]  /*0ac0*/  LEA.HI.X.SX32 R195, R195, RZ, 0x1, P0 ;  /* 0x000000ffc3c37211 */ /* 0x000fc400000f0eff */
[C---:B-----5:R-:W-:Y:S01]  /*0ad0*/  LEA R4, P0, R0.reuse, UR4, 0x2 ;  /* 0x0000000400047c11 */ /* 0x060fe2000f8010ff */
[----:B----4-:R-:W-:Y:S02]  /*0ae0*/  @!P4 IMAD.MOV.U32 R3, RZ, RZ, 0x7f800000 ;  /* 0x7f800000ff03c424 */ /* 0x010fe400078e00ff */
        /* <DEDUP_REMOVED lines=10> */
.L_x_3080:
        /* <DEDUP_REMOVED lines=10> */
.L_x_3089:
[----:B------:R-:W-:Y:S05]  /*0c30*/  BRA.U !UP0, `(.L_x_3090) ;  /* 0x0000000508847547 */ /* 0x000fea000b800000 */
[----:B-1----:R-:W1:Y:S01]  /*0c40*/  LDC R7, c[0x0][0x4f0] ;  /* 0x00013c00ff077b82 */ /* 0x002e620000000800 */
[----:B-----5:R-:W-:Y:S01]  /*0c50*/  LEA R6, R2, 0xffffffc0, 0x6 ;  /* 0xffffffc002067811 */ /* 0x020fe200078e30ff */
[----:B------:R-:W2:Y:S01]  /*0c60*/  LDCU.64 UR4, c[0x0][0x4e8] ;  /* 0x00009d00ff0477ac */ /* 0x000ea20008000a00 */
[----:B------:R-:W-:Y:S02]  /*0c70*/  MOV R8, RZ ;  /* 0x000000ff00087202 */ /* 0x000fe40000000f00 */
[----:B------:R-:W-:Y:S01]  /*0c80*/  IABS R3, R6 ;  /* 0x0000000600037213 */ /* 0x000fe20000000000 */
[----:B------:R-:W-:Y:S01]  /*0c90*/  IMAD.MOV.U32 R16, RZ, RZ, RZ ;  /* 0x000000ffff107224 */ /* 0x000fe200078e00ff */
        /* <DEDUP_REMOVED lines=8> */
[----:B-1----:R-:W-:-:S04]  /*0d20*/  IMAD.MOV R4, RZ, RZ, -R9 ;  /* 0x000000ffff047224 */ /* 0x002fc800078e0a09 */
        /* <DEDUP_REMOVED lines=16> */
[----:B------:R-:W-:Y:S02]  /*0e30*/  @P0 IADD3 R3, PT, PT, R3, 0x1, RZ ;  /* 0x0000000103030810 */ /* 0x000fe40007ffe0ff */
[----:B------:R-:W-:-:S04]  /*0e40*/  LEA R204, P0, R4, UR8, 0x2 ;  /* 0x0000000804cc7c11 */ /* 0x000fc8000f8010ff */
[----:B------:R-:W-:Y:S01]  /*0e50*/  @!P1 IMAD.MOV R3, RZ, RZ, -R3 ;  /* 0x000000ffff039224 */ /* 0x000fe200078e0a03 */
[----:B------:R-:W-:Y:S02]  /*0e60*/  LEA.HI.X R205, R4, UR9, R205, 0x2, P0 ;  /* 0x0000000904cd7c11 */ /* 0x000fe400080f14cd */
[----:B------:R-:W-:Y:S01]  /*0e70*/  @!P2 LOP3.LUT R3, RZ, R7, RZ, 0x33, !PT ;  /* 0x00000007ff03a212 */ /* 0x000fe200078e33ff */
[----:B------:R-:W2:Y:S04]  /*0e80*/  LDC R4, c[0x0][0x3e8] ;  /* 0x0000fa00ff047b82 */ /* 0x000ea80000000800 */
[----:B------:R-:W-:-:S05]  /*0e90*/  IMAD.WIDE R18, R3, 0x4, R204 ;  /* 0x0000000403127825 */ /* 0x000fca00078e02cc */
[----:B------:R-:W3:Y:S01]  /*0ea0*/  LDG.E R10, desc[UR14][R18.64] ;  /* 0x0000000e120a7981 */ /* 0x000ee2000c1e1900 */
[----:B------:R-:W-:Y:S02]  /*0eb0*/  IMAD.MOV R3, RZ, RZ, -R3 ;  /* 0x000000ffff037224 */ /* 0x000fe400078e0a03 */
[----:B----4-:R-:W-:Y:S02]  /*0ec0*/  IMAD.U32 R84, RZ, RZ, UR12 ;  /* 0x0000000cff547e24 */ /* 0x010fe4000f8e00ff */
[----:B------:R-:W-:Y:S02]  /*0ed0*/  IMAD R6, R7, R3, R6 ;  /* 0x0000000307067224 */ /* 0x000fe400078e0206 */
[----:B------:R-:W-:-:S03]  /*0ee0*/  IMAD.U32 R85, RZ, RZ, UR13 ;  /* 0x0000000dff557e24 */ /* 0x000fc6000f8e00ff */
[----:B------:R-:W-:Y:S02]  /*0ef0*/  SHF.R.S32.HI R3, RZ, 0x1f, R6 ;  /* 0x0000001fff037819 */ /* 0x000fe40000011406 */
[----:B--2---:R-:W-:-:S03]  /*0f00*/  IABS R5, R4 ;  /* 0x0000000400057213 */ /* 0x004fc60000000000 */
[----:B------:R-:W-:Y:S01]  /*0f10*/  IMAD R7, R3, R84, RZ ;  /* 0x0000005403077224 */ /* 0x000fe200078e02ff */
[----:B------:R-:W2:Y:S03]  /*0f20*/  I2F.RP R11, R5 ;  /* 0x00000005000b7306 */ /* 0x000ea60000209400 */
[----:B------:R-:W-:-:S05]  /*0f30*/  IMAD R7, R6, R85, R7 ;  /* 0x0000005506077224 */ /* 0x000fca00078e0207 */
[----:B--2---:R-:W2:Y:S02]  /*0f40*/  MUFU.RCP R17, R11 ;  /* 0x0000000b00117308 */ /* 0x004ea40000001000 */
[----:B--2---:R-:W-:-:S06]  /*0f50*/  IADD3 R17, PT, PT, R17, 0xffffffe, RZ ;  /* 0x0ffffffe11117810 */ /* 0x004fcc0007ffe0ff */
[----:B------:R-:W2:Y:S02]  /*0f60*/  F2I.FTZ.U32.TRUNC.NTZ R17, R17 ;  /* 0x0000001100117305 */ /* 0x000ea4000021f000 */
[----:B--2---:R-:W-:-:S05]  /*0f70*/  IADD3 R8, PT, PT, RZ, -R17, RZ ;  /* 0x80000011ff087210 */ /* 0x004fca0007ffe0ff */
[----:B------:R-:W-:Y:S01]  /*0f80*/  IMAD R9, R8, R5, RZ ;  /* 0x0000000508097224 */ /* 0x000fe200078e02ff */
[----:B------:R-:W-:-:S03]  /*0f90*/  IABS R8, R13 ;  /* 0x0000000d00087213 */ /* 0x000fc60000000000 */
[----:B------:R-:W-:Y:S01]  /*0fa0*/  IMAD.HI.U32 R16, R17, R9, R16 ;  /* 0x0000000911107227 */ /* 0x000fe200078e0010 */
[----:B------:R-:W-:-:S05]  /*0fb0*/  MOV R9, R8 ;  /* 0x0000000800097202 */ /* 0x000fca0000000f00 */
        /* <DEDUP_REMOVED lines=9> */
[----:B------:R-:W-:-:S13]  /*1050*/  ISETP.GE.U32.AND P2, PT, R12, R5, PT ;  /* 0x000000050c00720c */ /* 0x000fda0003f46070 */
[----:B------:R-:W-:-:S04]  /*1060*/  @P2 IADD3 R8, PT, PT, R8, 0x1, RZ ;  /* 0x0000000108082810 */ /* 0x000fc80007ffe0ff */
[----:B------:R-:W-:Y:S02]  /*1070*/  @!P0 IADD3 R8, PT, PT, -R8, RZ, RZ ;  /* 0x000000ff08088210 */ /* 0x000fe40007ffe1ff */
[----:B------:R-:W-:Y:S02]  /*1080*/  @!P1 LOP3.LUT R8, RZ, R4, RZ, 0x33, !PT ;  /* 0x00000004ff089212 */ /* 0x000fe400078e33ff */
[----:B---3--:R-:W-:-:S05]  /*1090*/  MOV R4, UR10 ;  /* 0x0000000a00047c02 */ /* 0x008fca0008000f00 */
[----:B------:R-:W-:Y:S01]  /*10a0*/  IMAD R3, R3, R4, RZ ;  /* 0x0000000403037224 */ /* 0x000fe200078e02ff */
        /* <DEDUP_REMOVED lines=9> */
[----:B------:R-:W-:Y:S02]  /*1140*/  IADD3 R11, PT, PT, R11, R5, RZ ;  /* 0x000000050b0b7210 */ /* 0x000fe40007ffe0ff */
[----:B------:R-:W-:Y:S01]  /*1150*/  MOV R5, UR11 ;  /* 0x0000000b00057c02 */ /* 0x000fe20008000f00 */
[----:B------:R-:W-:-:S04]  /*1160*/  IMAD.WIDE.U32 R16, R6, R84, R16 ;  /* 0x0000005406107225 */ /* 0x000fc800078e0010 */
[C---:B------:R-:W-:Y:S01]  /*1170*/  IMAD R3, R6.reuse, R5, R3 ;  /* 0x0000000506037224 */ /* 0x040fe200078e0203 */
[----:B------:R-:W-:Y:S01]  /*1180*/  IADD3 R17, PT, PT, R17, R7, RZ ;  /* 0x0000000711117210 */ /* 0x000fe20007ffe0ff */
[----:B------:R-:W-:Y:S01]  /*1190*/  IMAD.WIDE.U32 R10, R6, R4, R10 ;  /* 0x00000004060a7225 */ /* 0x000fe200078e000a */
        /* <DEDUP_REMOVED lines=11> */
.L_x_3090:
        /* <DEDUP_REMOVED lines=16> */
.L_x_3092:
[----:B------:R-:W2:Y:S01]  /*1350*/  LDC.64 R84, c[0x0][0x3b8] ;  /* 0x0000ee00ff547b82 */ /* 0x000ea20000000a00 */
[----:B------:R-:W-:-:S05]  /*1360*/  IADD3 R4, PT, PT, R3, R8, RZ ;  /* 0x0000000803047210 */ /* 0x000fca0007ffe0ff */
[C---:B--2---:R-:W-:Y:S02]  /*1370*/  IMAD R11, R4.reuse, R85, RZ ;  /* 0x00000055040b7224 */ /* 0x044fe400078e02ff */
[----:B------:R-:W-:-:S05]  /*1380*/  IMAD.WIDE.U32 R4, R4, R84, RZ ;  /* 0x0000005404047225 */ /* 0x000fca00078e00ff */
[----:B------:R-:W-:Y:S02]  /*1390*/  IADD3 R11, PT, PT, R5, R11, RZ ;  /* 0x0000000b050b7210 */ /* 0x000fe40007ffe0ff */
[----:B------:R-:W-:Y:S02]  /*13a0*/  MOV R12, R4 ;  /* 0x00000004000c7202 */ /* 0x000fe40000000f00 */
.L_x_3093:
        /* <DEDUP_REMOVED lines=14> */
.L_x_3094:
[----:B------:R-:W2:Y:S01]  /*1490*/  LDC.64 R4, c[0x0][0x3c0] ;  /* 0x0000f000ff047b82 */ /* 0x000ea20000000a00 */
[----:B------:R-:W-:-:S05]  /*14a0*/  IADD3 R3, PT, PT, R3, R8, RZ ;  /* 0x0000000803037210 */ /* 0x000fca0007ffe0ff */
[C---:B--2---:R-:W-:Y:S02]  /*14b0*/  IMAD R15, R3.reuse, R5, RZ ;  /* 0x00000005030f7224 */ /* 0x044fe400078e02ff */
[----:B------:R-:W-:-:S05]  /*14c0*/  IMAD.WIDE.U32 R16, R3, R4, RZ ;  /* 0x0000000403107225 */ /* 0x000fca00078e00ff */
[----:B------:R-:W-:-:S07]  /*14d0*/  IADD3 R15, PT, PT, R17, R15, RZ ;  /* 0x0000000f110f7210 */ /* 0x000fce0007ffe0ff */
.L_x_3095:
[----:B------:R-:W2:Y:S01]  /*14e0*/  LDC R10, c[0x0][0x3e8] ;  /* 0x0000fa00ff0a7b82 */ /* 0x000ea20000000800 */
[----:B------:R-:W-:Y:S02]  /*14f0*/  MOV R8, RZ ;  /* 0x000000ff00087202 */ /* 0x000fe40000000f00 */
[----:B------:R-:W-:Y:S02]  /*1500*/  CS2R R204, SRZ ;  /* 0x0000000000cc7805 */ /* 0x000fe4000001ff00 */
[----:B------:R-:W-:Y:S02]  /*1510*/  MOV R19, R15 ;  /* 0x0000000f00137202 */ /* 0x000fe40000000f00 */
[----:B--2---:R-:W-:-:S04]  /*1520*/  IABS R3, R10 ;  /* 0x0000000a00037213 */ /* 0x004fc80000000000 */
[----:B------:R-:W2:Y:S08]  /*1530*/  I2F.RP R18, R3 ;  /* 0x0000000300127306 */ /* 0x000eb00000209400 */
[----:B--2---:R-:W2:Y:S02]  /*1540*/  MUFU.RCP R9, R18 ;  /* 0x0000001200097308 */ /* 0x004ea40000001000 */
[----:B--2---:R-:W-:-:S02]  /*1550*/  IADD3 R9, PT, PT, R9, 0xffffffe, RZ ;  /* 0x0ffffffe09097810 */ /* 0x004fc40007ffe0ff */
[----:B------:R-:W-:-:S04]  /*1560*/  MOV R18, R16 ;  /* 0x0000001000127202 */ /* 0x000fc80000000f00 */
[----:B------:R-:W2:Y:S02]  /*1570*/  F2I.FTZ.U32.TRUNC.NTZ R9, R9 ;  /* 0x0000000900097305 */ /* 0x000ea4000021f000 */
[----:B--2--5:R-:W-:-:S04]  /*1580*/  IMAD.MOV R6, RZ, RZ, -R9 ;  /* 0x000000ffff067224 */ /* 0x024fc800078e0a09 */
[----:B-1----:R-:W-:Y:S01]  /*1590*/  IMAD R7, R6, R3, RZ ;  /* 0x0000000306077224 */ /* 0x002fe200078e02ff */
        /* <DEDUP_REMOVED lines=16> */
[----:B------:R-:W-:Y:S01]  /*16a0*/  @P2 IADD3 R17, PT, PT, R17, 0x1, RZ ;  /* 0x0000000111112810 */ /* 0x000fe20007ffe0ff */
[----:B------:R-:W-:-:S04]  /*16b0*/  IMAD.WIDE.U32 R18, R3, R4, R18 ;  /* 0x0000000403127225 */ /* 0x000fc800078e0012 */
[----:B------:R-:W-:Y:S02]  /*16c0*/  IMAD R19, R3, R5, R19 ;  /* 0x0000000503137224 */ /* 0x000fe400078e0213 */
[----:B------:R-:W-:Y:S01]  /*16d0*/  @!P1 IMAD.MOV R17, RZ, RZ, -R17 ;  /* 0x000000ffff119224 */ /* 0x000fe200078e0a11 */
[----:B------:R-:W-:Y:S01]  /*16e0*/  @!P0 LOP3.LUT R17, RZ, R10, RZ, 0x33, !PT ;  /* 0x0000000aff118212 */ /* 0x000fe200078e33ff */
[----:B------:R-:W-:-:S04]  /*16f0*/  IMAD.MOV.U32 R10, RZ, RZ, R12 ;  /* 0x000000ffff0a7224 */ /* 0x000fc800078e000c */
[----:B------:R-:W-:Y:S01]  /*1700*/  IMAD.WIDE.U32 R20, R3, R84, R10 ;  /* 0x0000005403147225 */ /* 0x000fe200078e000a */
[----:B------:R-:W-:-:S03]  /*1710*/  SHF.R.S32.HI R11, RZ, 0x1f, R17 ;  /* 0x0000001fff0b7819 */ /* 0x000fc60000011411 */
[----:B------:R-:W-:Y:S02]  /*1720*/  IMAD R21, R3, R85, R21 ;  /* 0x0000005503157224 */ /* 0x000fe400078e0215 */
[C---:B-1----:R-:W-:Y:S02]  /*1730*/  IMAD R10, R11.reuse, R8, RZ ;  /* 0x000000080b0a7224 */ /* 0x042fe400078e02ff */
[----:B--2---:R-:W-:Y:S02]  /*1740*/  IMAD R12, R11, R6, RZ ;  /* 0x000000060b0c7224 */ /* 0x004fe400078e02ff */
[----:B------:R-:W-:-:S04]  /*1750*/  IMAD.WIDE.U32 R24, R17, R8, R18 ;  /* 0x0000000811187225 */ /* 0x000fc800078e0012 */
[C---:B------:R-:W-:Y:S02]  /*1760*/  IMAD R9, R17.reuse, R9, R10 ;  /* 0x0000000911097224 */ /* 0x040fe400078e020a */
[----:B------:R-:W-:-:S03]  /*1770*/  IMAD.WIDE.U32 R30, R17, R6, R20 ;  /* 0x00000006111e7225 */ /* 0x000fc600078e0014 */
[----:B------:R-:W-:Y:S01]  /*1780*/  IADD3 R3, PT, PT, R25, R9, RZ ;  /* 0x0000000919037210 */ /* 0x000fe20007ffe0ff */
[----:B------:R-:W-:-:S05]  /*1790*/  IMAD R7, R17, R7, R12 ;  /* 0x0000000711077224 */ /* 0x000fca00078e020c */
[----:B------:R-:W-:-:S07]  /*17a0*/  IADD3 R12, PT, PT, R31, R7, RZ ;  /* 0x000000071f0c7210 */ /* 0x000fce0007ffe0ff */
.L_x_3091:
        /* <DEDUP_REMOVED lines=8> */
[C---:B------:R-:W-:Y:S01]  /*1830*/  LOP3.LUT R184, R215.reuse, 0x38, RZ, 0xc0, !PT ;  /* 0x00000038d7b87812 */ /* 0x040fe200078ec0ff */
[----:B------:R-:W-:Y:S01]  /*1840*/  VIADD R20, R18, 0x20 ;  /* 0x0000002012147836 */ /* 0x000fe20000000000 */
[----:B------:R-:W-:Y:S01]  /*1850*/  LOP3.LUT R17, R215, 0x1f8, RZ, 0xc0, !PT ;  /* 0x000001f8d7117812 */ /* 0x000fe200078ec0ff */
[----:B------:R-:W2:Y:S01]  /*1860*/  LDCU.64 UR6, c[0x0][0x388] ;  /* 0x00007100ff0677ac */ /* 0x000ea20008000a00 */
[-C--:B------:R-:W-:Y:S01]  /*1870*/  ISETP.GE.AND P5, PT, R22, R195.reuse, PT ;  /* 0x000000c31600720c */ /* 0x080fe20003fa6270 */
[----:B------:R-:W3:Y:S01]  /*1880*/  @!P0 LDC.64 R10, c[0x0][0x398] ;  /* 0x0000e600ff0a8b82 */ /* 0x000ee20000000a00 */
[----:B------:R-:W-:Y:S01]  /*1890*/  ISETP.GE.AND P1, PT, R20, R195, PT ;  /* 0x000000c31400720c */ /* 0x000fe20003f26270 */
[----:B------:R-:W-:Y:S01]  /*18a0*/  IMAD.WIDE.U32 R40, R41, 0x40, R18 ;  /* 0x0000004029287825 */ /* 0x000fe200078e0012 */
[----:B------:R-:W-:-:S02]  /*18b0*/  IADD3 R30, P2, PT, R184, R30, RZ ;  /* 0x0000001eb81e7210 */ /* 0x000fc40007f5e0ff */
[----:B------:R-:W-:Y:S01]  /*18c0*/  LEA R203, R2, 0xffffffc0, 0x6 ;  /* 0xffffffc002cb7811 */ /* 0x000fe200078e30ff */
[C---:B------:R-:W-:Y:S01]  /*18d0*/  IMAD.SHL.U32 R87, R84.reuse, 0x10, RZ ;  /* 0x0000001054577824 */ /* 0x040fe200078e00ff */
[----:B------:R-:W-:Y:S01]  /*18e0*/  SHF.L.U64.HI R90, R84, 0x4, R85 ;  /* 0x00000004545a7819 */ /* 0x000fe20000010255 */
[----:B------:R-:W4:Y:S01]  /*18f0*/  @P0 LDC.64 R6, c[0x0][0x3b0] ;  /* 0x0000ec00ff060b82 */ /* 0x000f220000000a00 */
[----:B------:R-:W-:Y:S01]  /*1900*/  IMAD.X R31, RZ, RZ, R12, P2 ;  /* 0x000000ffff1f7224 */ /* 0x000fe200010e060c */
[----:B------:R-:W-:Y:S01]  /*1910*/  SHF.R.U32.HI R188, RZ, 0x1, R186 ;  /* 0x00000001ffbc7819 */ /* 0x000fe200000116ba */
[----:B------:R-:W-:Y:S01]  /*1920*/  IMAD.SHL.U32 R88, R186, 0x40, RZ ;  /* 0x00000040ba587824 */ /* 0x000fe200078e00ff */
[----:B------:R-:W-:Y:S01]  /*1930*/  @!P5 IADD3 R19, P4, PT, R40, 0x10, RZ ;  /* 0x000000102813d810 */ /* 0x000fe20007f9e0ff */
[----:B------:R-:W-:Y:S01]  /*1940*/  IMAD.WIDE.U32 R30, R18, R84, R30 ;  /* 0x00000054121e7225 */ /* 0x000fe200078e001e */
[----:B------:R-:W-:Y:S02]  /*1950*/  @!P1 IADD3 R23, P3, PT, R40, 0x20, RZ ;  /* 0x0000002028179810 */ /* 0x000fe40007f7e0ff */
[----:B------:R-:W5:Y:S01]  /*1960*/  @!P6 LDC.64 R8, c[0x0][0x3b0] ;  /* 0x0000ec00ff08eb82 */ /* 0x000f620000000a00 */
[----:B------:R-:W-:Y:S01]  /*1970*/  @!P5 IADD3.X R29, PT, PT, RZ, R41, RZ, P4, !PT ;  /* 0x00000029ff1dd210 */ /* 0x000fe200027fe4ff */
[----:B------:R-:W-:Y:S01]  /*1980*/  IMAD R197, R18, R85, R31 ;  /* 0x0000005512c57224 */ /* 0x000fe200078e021f */
[----:B------:R-:W-:Y:S01]  /*1990*/  LOP3.LUT R93, R88, 0x400, RZ, 0xc0, !PT ;  /* 0x00000400585d7812 */ /* 0x000fe200078ec0ff */
[----:B------:R-:W-:-:S02]  /*19a0*/  @!P1 IMAD.X R21, RZ, RZ, R41, P3 ;  /* 0x000000ffff159224 */ /* 0x000fc400018e0629 */
[----:B------:R-:W-:Y:S02]  /*19b0*/  IMAD.SHL.U32 R185, R186, 0x20, RZ ;  /* 0x00000020bab97824 */ /* 0x000fe400078e00ff */
[----:B---3--:R-:W-:-:S03]  /*19c0*/  @!P0 IMAD.WIDE.U32 R14, R0, R10, RZ ;  /* 0x0000000a000e8225 */ /* 0x008fc600078e00ff */
[----:B------:R-:W-:Y:S01]  /*19d0*/  LOP3.LUT R185, R185, 0x7c00, RZ, 0xc0, !PT ;  /* 0x00007c00b9b97812 */ /* 0x000fe200078ec0ff */
        /* <DEDUP_REMOVED lines=15> */
[----:B------:R-:W-:Y:S02]  /*1ad0*/  IMAD.MOV.U32 R139, RZ, RZ, 0x20 ;  /* 0x00000020ff8b7424 */ /* 0x000fe400078e00ff */
[----:B-1----:R-:W-:Y:S01]  /*1ae0*/  IMAD.WIDE.U32 R34, R13, UR4, R34 ;  /* 0x000000040d227c25 */ /* 0x002fe2000f8e0022 */
[----:B------:R-:W1:Y:S01]  /*1af0*/  @!P1 LDC.64 R14, c[0x0][0x3b0] ;  /* 0x0000ec00ff0e9b82 */ /* 0x000e620000000a00 */
[----:B------:R-:W-:-:S02]  /*1b00*/  UMOV UR4, 0x400 ;  /* 0x0000040000047882 */ /* 0x000fc40000000000 */
[----:B------:R-:W-:Y:S02]  /*1b10*/  IMAD R35, R13, UR5, R35 ;  /* 0x000000050d237c24 */ /* 0x000fe4000f8e0223 */
[--C-:B------:R-:W-:Y:S02]  /*1b20*/  @!P5 IMAD.MOV.U32 R38, RZ, RZ, R34.reuse ;  /* 0x000000ffff26d224 */ /* 0x100fe400078e0022 */
[----:B------:R-:W-:Y:S01]  /*1b30*/  @!P5 IMAD.MOV.U32 R39, RZ, RZ, R35 ;  /* 0x000000ffff27d224 */ /* 0x000fe200078e0023 */
[----:B------:R-:W5:Y:S01]  /*1b40*/  S2UR UR5, SR_CgaCtaId ;  /* 0x00000000000579c3 */ /* 0x000f620000008800 */
[----:B------:R-:W-:Y:S01]  /*1b50*/  @!P0 IADD3 R26, P2, PT, R40, 0x30, RZ ;  /* 0x00000030281a8810 */ /* 0x000fe20007f5e0ff */
[----:B------:R-:W-:Y:S02]  /*1b60*/  @!P1 IMAD.MOV.U32 R36, RZ, RZ, R34 ;  /* 0x000000ffff249224 */ /* 0x000fe400078e0022 */
[----:B---3--:R-:W-:-:S04]  /*1b70*/  @!P5 IMAD.WIDE.U32 R38, R19, R16, R38 ;  /* 0x000000101326d225 */ /* 0x008fc800078e0026 */
[----:B------:R-:W-:Y:S01]  /*1b80*/  @!P0 IMAD.X R25, RZ, RZ, R41, P2 ;  /* 0x000000ffff198224 */ /* 0x000fe200010e0629 */
[----:B------:R-:W3:Y:S01]  /*1b90*/  @!P5 LDC.64 R10, c[0x0][0x380] ;  /* 0x0000e000ff0adb82 */ /* 0x000ee20000000a00 */
[----:B------:R-:W-:Y:S01]  /*1ba0*/  @!P6 IMAD.WIDE.U32 R40, R40, R8, R34 ;  /* 0x000000082828e225 */ /* 0x000fe200078e0022 */
[----:B--2---:R-:W-:-:S03]  /*1bb0*/  LEA R198, P2, R30, UR6, 0x1 ;  /* 0x000000061ec67c11 */ /* 0x004fc6000f8408ff */
[----:B------:R-:W-:Y:S01]  /*1bc0*/  @!P6 IMAD.IADD R32, R41, 0x1, R27 ;  /* 0x000000012920e824 */ /* 0x000fe200078e021b */
[----:B------:R-:W-:Y:S01]  /*1bd0*/  LEA.HI.X R197, R30, UR7, R197, 0x1, P2 ;  /* 0x000000071ec57c11 */ /* 0x000fe200090f0cc5 */
[----:B------:R-:W-:Y:S01]  /*1be0*/  @!P5 IMAD R30, R29, R16, RZ ;  /* 0x000000101d1ed224 */ /* 0x000fe200078e02ff */
[----:B------:R-:W2:Y:S01]  /*1bf0*/  @!P1 LDC.64 R8, c[0x0][0x380] ;  /* 0x0000e000ff089b82 */ /* 0x000ea20000000a00 */
[C---:B----4-:R-:W-:Y:S01]  /*1c00*/  @!P6 LEA R28, P2, R40.reuse, R6, 0x1 ;  /* 0x00000006281ce211 */ /* 0x050fe200078408ff */
[----:B------:R-:W-:Y:S01]  /*1c10*/  @!P1 IMAD.MOV.U32 R37, RZ, RZ, R35 ;  /* 0x000000ffff259224 */ /* 0x000fe200078e0023 */
[----:B------:R-:W4:Y:S01]  /*1c20*/  LDCU.64 UR6, c[0x0][0x390] ;  /* 0x00007200ff0677ac */ /* 0x000f220008000a00 */
[-C--:B-1----:R-:W-:Y:S01]  /*1c30*/  @!P1 IMAD R16, R21, R14.reuse, RZ ;  /* 0x0000000e15109224 */ /* 0x082fe200078e02ff */
[----:B------:R-:W-:Y:S01]  /*1c40*/  @!P6 LEA.HI.X R29, R40, R7, R32, 0x1, P2 ;  /* 0x00000007281de211 */ /* 0x000fe200010f0c20 */
[----:B------:R-:W-:Y:S01]  /*1c50*/  @!P5 IMAD R17, R19, R17, R30 ;  /* 0x000000111311d224 */ /* 0x000fe200078e021e */
[----:B-----5:R-:W-:Y:S01]  /*1c60*/  ULEA UR5, UR5, UR4, 0x18 ;  /* 0x0000000405057291 */ /* 0x020fe2000f8ec0ff */
[----:B------:R-:W1:Y:S01]  /*1c70*/  @!P0 LDC.64 R12, c[0x0][0x3b0] ;  /* 0x0000ec00ff0c8b82 */ /* 0x000e620000000a00 */
[C---:B------:R-:W-:Y:S01]  /*1c80*/  @!P1 IMAD R15, R23.reuse, R15, R16 ;  /* 0x0000000f170f9224 */ /* 0x040fe200078e0210 */
[----:B------:R-:W5:Y:S01]  /*1c90*/  LDCU UR4, c[0x0][0x50c] ;  /* 0x0000a180ff0477ac */ /* 0x000f620008000800 */
[----:B------:R-:W-:-:S02]  /*1ca0*/  @!P1 IMAD.WIDE.U32 R36, R23, R14, R36 ;  /* 0x0000000e17249225 */ /* 0x000fc400078e0024 */
[----:B------:R-:W-:Y:S02]  /*1cb0*/  LEA R215, R215, UR5, 0x1 ;  /* 0x00000005d7d77c11 */ /* 0x000fe4000f8e08ff */
[----:B------:R-:W-:Y:S01]  /*1cc0*/  @!P5 IMAD.IADD R17, R39, 0x1, R17 ;  /* 0x000000012711d824 */ /* 0x000fe200078e0211 */
[----:B------:R-:W4:Y:S01]  /*1cd0*/  @!P0 LDC.64 R6, c[0x0][0x380] ;  /* 0x0000e000ff068b82 */ /* 0x000f220000000a00 */
[C---:B---3--:R-:W-:Y:S01]  /*1ce0*/  @!P5 LEA R10, P3, R38.reuse, R10, 0x1 ;  /* 0x0000000a260ad211 */ /* 0x048fe200078608ff */
[----:B------:R-:W-:Y:S01]  /*1cf0*/  @!PT LDS RZ, [RZ] ;  /* 0x00000000fffff984 */ /* 0x000fe20000000800 */
[----:B------:R-:W-:Y:S01]  /*1d00*/  @!PT LDS RZ, [RZ] ;  /* 0x00000000fffff984 */ /* 0x000fe20000000800 */
[----:B------:R-:W-:Y:S01]  /*1d10*/  @!PT LDS RZ, [RZ] ;  /* 0x00000000fffff984 */ /* 0x000fe20000000800 */
[----:B------:R-:W-:Y:S01]  /*1d20*/  @!P6 LDGSTS.E.BYPASS.LTC128B.128 [R215], desc[UR14][R28.64] ;  /* 0x000000001cd7efae */ /* 0x000fe2000b981a0e */
[----:B------:R-:W-:Y:S01]  /*1d30*/  @!P1 IADD3 R15, PT, PT, R37, R15, RZ ;  /* 0x0000000f250f9210 */ /* 0x000fe20007ffe0ff */
[----:B------:R-:W-:Y:S01]  /*1d40*/  IMAD.MOV.U32 R86, RZ, RZ, 0x40 ;  /* 0x00000040ff567424 */ /* 0x000fe200078e00ff */
[----:B------:R-:W-:Y:S01]  /*1d50*/  @!P5 LEA.HI.X R11, R38, R11, R17, 0x1, P3 ;  /* 0x0000000b260bd211 */ /* 0x000fe200018f0c11 */
[----:B------:R-:W-:Y:S01]  /*1d60*/  @!P6 LDGSTS.E.BYPASS.LTC128B.128 [R215+0x2000], desc[UR14][R28.64+0x80] ;  /* 0x020000801cd7efae */ /* 0x000fe2000b981a0e */
[----:B--2---:R-:W-:-:S03]  /*1d70*/  @!P1 LEA R8, P2, R36, R8, 0x1 ;  /* 0x0000000824089211 */ /* 0x004fc600078408ff */
[----:B------:R-:W-:Y:S01]  /*1d80*/  @!P6 LDGSTS.E.BYPASS.LTC128B.128 [R215+0x4000], desc[UR14][R28.64+0x100] ;  /* 0x040001001cd7efae */ /* 0x000fe2000b981a0e */
[----:B------:R-:W-:Y:S01]  /*1d90*/  @!P1 LEA.HI.X R9, R36, R9, R15, 0x1, P2 ;  /* 0x0000000924099211 */ /* 0x000fe200010f0c0f */
[----:B------:R-:W-:Y:S02]  /*1da0*/  IMAD.IADD R15, R94, 0x1, -R203 ;  /* 0x000000015e0f7824 */ /* 0x000fe400078e0acb */
[----:B------:R-:W-:Y:S01]  /*1db0*/  @!P5 LDGSTS.E.BYPASS.LTC128B.128 [R215+0x800], desc[UR14][R10.64] ;  /* 0x008000000ad7dfae */ /* 0x000fe2000b981a0e */
[-C--:B-1----:R-:W-:Y:S02]  /*1dc0*/  @!P0 IMAD R25, R25, R12.reuse, RZ ;  /* 0x0000000c19198224 */ /* 0x082fe400078e02ff */
[----:B------:R-:W-:Y:S01]  /*1dd0*/  @!P0 IMAD.WIDE.U32 R34, R26, R12, R34 ;  /* 0x0000000c1a228225 */ /* 0x000fe200078e0022 */
[----:B------:R-:W-:Y:S01]  /*1de0*/  @!P5 LDGSTS.E.BYPASS.LTC128B.128 [R215+0x2800], desc[UR14][R10.64+0x80] ;  /* 0x028000800ad7dfae */ /* 0x000fe2000b981a0e */
[----:B------:R-:W-:Y:S02]  /*1df0*/  ISETP.GE.AND P6, PT, R18, R15, PT ;  /* 0x0000000f1200720c */ /* 0x000fe40003fc6270 */
[----:B------:R-:W-:Y:S01]  /*1e00*/  @!P0 IMAD R13, R26, R13, R25 ;  /* 0x0000000d1a0d8224 */ /* 0x000fe200078e0219 */
[----:B------:R1:W-:Y:S01]  /*1e10*/  @!P5 LDGSTS.E.BYPASS.LTC128B.128 [R215+0x4800], desc[UR14][R10.64+0x100] ;  /* 0x048001000ad7dfae */ /* 0x0003e2000b981a0e */
[----:B------:R-:W-:-:S02]  /*1e20*/  ISETP.GE.AND P5, PT, R22, R15, PT ;  /* 0x0000000f1600720c */ /* 0x000fc40003fa6270 */
[----:B------:R-:W-:Y:S01]  /*1e30*/  @!P0 IMAD.IADD R13, R35, 0x1, R13 ;  /* 0x00000001230d8824 */ /* 0x000fe200078e020d */
[----:B----4-:R-:W-:Y:S01]  /*1e40*/  @!P0 LEA R6, P2, R34, R6, 0x1 ;  /* 0x0000000622068211 */ /* 0x010fe200078408ff */
[----:B------:R-:W-:Y:S01]  /*1e50*/  @!P1 LDGSTS.E.BYPASS.LTC128B.128 [R215+0x1000], desc[UR14][R8.64] ;  /* 0x0100000008d79fae */ /* 0x000fe2000b981a0e */
[----:B------:R-:W-:Y:S02]  /*1e60*/  ISETP.GE.AND P3, PT, R0, R15, PT ;  /* 0x0000000f0000720c */ /* 0x000fe40003f66270 */
[----:B------:R-:W-:Y:S01]  /*1e70*/  @!P0 LEA.HI.X R7, R34, R7, R13, 0x1, P2 ;  /* 0x0000000722078211 */ /* 0x000fe200010f0c0d */
[----:B------:R-:W-:Y:S01]  /*1e80*/  @!P1 LDGSTS.E.BYPASS.LTC128B.128 [R215+0x3000], desc[UR14][R8.64+0x80] ;  /* 0x0300008008d79fae */ /* 0x000fe2000b981a0e */
[-C--:B------:R-:W-:Y:S01]  /*1e90*/  ISETP.GE.AND P4, PT, R20, R15.reuse, PT ;  /* 0x0000000f1400720c */ /* 0x080fe20003f86270 */
[----:B------:R-:W-:Y:S01]  /*1ea0*/  @!P6 IMAD.MOV.U32 R199, RZ, RZ, R197 ;  /* 0x000000ffffc7e224 */ /* 0x000fe200078e00c5 */
[-C--:B------:R-:W-:Y:S01]  /*1eb0*/  ISETP.GE.AND P2, PT, R22, R15.reuse, PT ;  /* 0x0000000f1600720c */ /* 0x080fe20003f46270 */
[----:B------:R2:W-:Y:S01]  /*1ec0*/  @!P1 LDGSTS.E.BYPASS.LTC128B.128 [R215+0x5000], desc[UR14][R8.64+0x100] ;  /* 0x0500010008d79fae */ /* 0x0005e2000b981a0e */
[----:B------:R-:W-:-:S03]  /*1ed0*/  ISETP.GE.AND P1, PT, R20, R15, PT ;  /* 0x0000000f1400720c */ /* 0x000fc60003f26270 */
[----:B------:R-:W-:Y:S02]  /*1ee0*/  @!P0 LDGSTS.E.BYPASS.LTC128B.128 [R215+0x1800], desc[UR14][R6.64] ;  /* 0x0180000006d78fae */ /* 0x000fe4000b981a0e */
[----:B------:R-:W-:Y:S02]  /*1ef0*/  @!P3 IMAD.MOV.U32 R196, RZ, RZ, R198 ;  /* 0x000000ffffc4b224 */ /* 0x000fe400078e00c6 */
[----:B------:R-:W-:Y:S02]  /*1f00*/  @!P0 LDGSTS.E.BYPASS.LTC128B.128 [R215+0x3800], desc[UR14][R6.64+0x80] ;  /* 0x0380008006d78fae */ /* 0x000fe4000b981a0e */
[----:B------:R-:W-:Y:S02]  /*1f10*/  @!P3 IMAD.WIDE.U32 R12, R84, 0x60, R196 ;  /* 0x00000060540cb825 */ /* 0x000fe400078e00c4 */
[----:B------:R3:W-:Y:S01]  /*1f20*/  @!P0 LDGSTS.E.BYPASS.LTC128B.128 [R215+0x5800], desc[UR14][R6.64+0x100] ;  /* 0x0580010006d78fae */ /* 0x0007e2000b981a0e */
[----:B-1----:R-:W-:-:S03]  /*1f30*/  @!P5 LEA R10, P0, R87, R198, 0x1 ;  /* 0x000000c6570ad211 */ /* 0x002fc600078008ff */
[----:B------:R-:W-:Y:S01]  /*1f40*/  @!P6 LDGSTS.E.BYPASS.LTC128B.128 [R215+0x6000], desc[UR14][R198.64] ;  /* 0x06000000c6d7efae */ /* 0x000fe2000b981a0e */
[-C--:B------:R-:W-:Y:S02]  /*1f50*/  @!P5 LEA.HI.X R11, R87, R197.reuse, R90, 0x1, P0 ;  /* 0x000000c5570bd211 */ /* 0x080fe400000f0c5a */
[C---:B------:R-:W-:Y:S01]  /*1f60*/  @!P4 LEA R16, P0, R84.reuse, R198, 0x6 ;  /* 0x000000c65410c211 */ /* 0x040fe200078030ff */
[----:B------:R-:W-:Y:S03]  /*1f70*/  @!P6 LDGSTS.E.BYPASS.LTC128B.128 [R215+0x8000], desc[UR14][R198.64+0x80] ;  /* 0x08000080c6d7efae */ /* 0x000fe6000b981a0e */
[----:B------:R-:W-:Y:S01]  /*1f80*/  @!P4 LEA.HI.X R17, R84, R197, R85, 0x6, P0 ;  /* 0x000000c55411c211 */ /* 0x000fe200000f3455 */
[----:B------:R1:W-:Y:S01]  /*1f90*/  @!P6 LDGSTS.E.BYPASS.LTC128B.128 [R215+0xa000], desc[UR14][R198.64+0x100] ;  /* 0x0a000100c6d7efae */ /* 0x0003e2000b981a0e */
[----:B--2---:R-:W-:-:S03]  /*1fa0*/  @!P3 IMAD R8, R85, 0x60, RZ ;  /* 0x000000605508b824 */ /* 0x004fc600078e02ff */
[----:B------:R-:W-:Y:S01]  /*1fb0*/  @!P5 LDGSTS.E.BYPASS.LTC128B.128 [R215+0x6800], desc[UR14][R10.64] ;  /* 0x068000000ad7dfae */ /* 0x000fe2000b981a0e */
[----:B------:R-:W-:Y:S01]  /*1fc0*/  @!P3 IMAD.IADD R13, R13, 0x1, R8 ;  /* 0x000000010d0db824 */ /* 0x000fe200078e0208 */
[----:B------:R-:W-:Y:S02]  /*1fd0*/  IADD3 R8, P0, PT, R184, R24, RZ ;  /* 0x00000018b8087210 */ /* 0x000fe40007f1e0ff */
[----:B------:R-:W-:Y:S04]  /*1fe0*/  @!P5 LDGSTS.E.BYPASS.LTC128B.128 [R215+0x8800], desc[UR14][R10.64+0x80] ;  /* 0x088000800ad7dfae */ /* 0x000fe8000b981a0e */
[----:B------:R2:W-:Y:S01]  /*1ff0*/  @!P5 LDGSTS.E.BYPASS.LTC128B.128 [R215+0xa800], desc[UR14][R10.64+0x100] ;  /* 0x0a8001000ad7dfae */ /* 0x0005e2000b981a0e */
[----:B------:R-:W-:Y:S01]  /*2000*/  IMAD.X R9, RZ, RZ, R3, P0 ;  /* 0x000000ffff097224 */ /* 0x000fe200000e0603 */
[----:B------:R-:W-:-:S02]  /*2010*/  ISETP.GE.AND P5, PT, R0, R15, PT ;  /* 0x0000000f0000720c */ /* 0x000fc40003fa6270 */
[----:B------:R-:W-:Y:S01]  /*2020*/  @!P4 LDGSTS.E.BYPASS.LTC128B.128 [R215+0x7000], desc[UR14][R16.64] ;  /* 0x0700000010d7cfae */ /* 0x000fe2000b981a0e */
[----:B------:R-:W-:Y:S01]  /*2030*/  IMAD.WIDE.U32 R8, R18, R4, R8 ;  /* 0x0000000412087225 */ /* 0x000fe200078e0008 */
[----:B---3--:R-:W-:Y:S02]  /*2040*/  LOP3.LUT R6, R186, 0x8, RZ, 0xc0, !PT ;  /* 0x00000008ba067812 */ /* 0x008fe400078ec0ff */
[----:B------:R-:W-:Y:S01]  /*2050*/  @!P4 LDGSTS.E.BYPASS.LTC128B.128 [R215+0x9000], desc[UR14][R16.64+0x80] ;  /* 0x0900008010d7cfae */ /* 0x000fe2000b981a0e */
[----:B------:R-:W-:Y:S01]  /*2060*/  IMAD R19, R18, R5, R9 ;  /* 0x0000000512137224 */ /* 0x000fe200078e0209 */
[----:B------:R-:W-:Y:S02]  /*2070*/  LEA R200, P0, R8, UR6, 0x1 ;  /* 0x0000000608c87c11 */ /* 0x000fe4000f8008ff */
[----:B------:R-:W-:Y:S01]  /*2080*/  @!P4 LDGSTS.E.BYPASS.LTC128B.128 [R215+0xb000], desc[UR14][R16.64+0x100] ;  /* 0x0b00010010d7cfae */ /* 0x000fe2000b981a0e */
[----:B------:R-:W-:Y:S02]  /*2090*/  LOP3.LUT R3, R188, 0x8, RZ, 0xc0, !PT ;  /* 0x00000008bc037812 */ /* 0x000fe400078ec0ff */
[----:B-1----:R-:W-:Y:S01]  /*20a0*/  LEA.HI.X R199, R8, UR7, R19, 0x1, P0 ;  /* 0x0000000708c77c11 */ /* 0x002fe200080f0c13 */
[----:B------:R-:W-:Y:S01]  /*20b0*/  @!P3 LDGSTS.E.BYPASS.LTC128B.128 [R215+0x7800], desc[UR14][R12.64] ;  /* 0x078000000cd7bfae */ /* 0x000fe2000b981a0e */
[----:B------:R-:W-:Y:S01]  /*20c0*/  LOP3.LUT R0, R184, 0x1c0, R88, 0xf8, !PT ;  /* 0x000001c0b8007812 */ /* 0x000fe200078ef858 */
[----:B------:R-:W-:Y:S01]  /*20d0*/  @!P5 IMAD R7, R5, 0x60, RZ ;  /* 0x000000600507d824 */ /* 0x000fe200078e02ff */
[----:B------:R-:W-:Y:S01]  /*20e0*/  SHF.L.U32 R9, R4, 0x4, RZ ;  /* 0x0000000404097819 */ /* 0x000fe200000006ff */
[----:B------:R-:W-:Y:S01]  /*20f0*/  @!P3 LDGSTS.E.BYPASS.LTC128B.128 [R215+0x9800], desc[UR14][R12.64+0x80] ;  /* 0x098000800cd7bfae */ /* 0x000fe2000b981a0e */
[----:B------:R-:W-:Y:S01]  /*2100*/  @!P5 IMAD.MOV.U32 R201, RZ, RZ, R199 ;  /* 0x000000ffffc9d224 */ /* 0x000fe200078e00c7 */
[----:B------:R-:W-:-:S02]  /*2110*/  LOP3.LUT R3, R0, R3, RZ, 0x3c, !PT ;  /* 0x0000000300037212 */ /* 0x000fc400078e3cff */
[----:B------:R1:W-:Y:S01]  /*2120*/  @!P3 LDGSTS.E.BYPASS.LTC128B.128 [R215+0xb800], desc[UR14][R12.64+0x100] ;  /* 0x0b8001000cd7bfae */ /* 0x0003e2000b981a0e */
[----:B------:R-:W-:Y:S02]  /*2130*/  LOP3.LUT R6, R0, R6, RZ, 0x3c, !PT ;  /* 0x0000000600067212 */ /* 0x000fe400078e3cff */
[----:B------:R-:W-:Y:S01]  /*2140*/  SHF.L.U64.HI R0, R4, 0x4, R5 ;  /* 0x0000000404007819 */ /* 0x000fe20000010205 */
[----:B------:R-:W0:Y:S01]  /*2150*/  LDGDEPBAR ;  /* 0x00000000000079af */ /* 0x000e220000000000 */
[CC--:B--2---:R-:W-:Y:S01]  /*2160*/  @!P2 LEA R10, P3, R9.reuse, R200.reuse, 0x1 ;  /* 0x000000c8090aa211 */ /* 0x0c4fe200078608ff */
[----:B------:R-:W-:Y:S01]  /*2170*/  IMAD R93, R6, 0x2, R93 ;  /* 0x00000002065d7824 */ /* 0x000fe200078e025d */
[----:B------:R-:W-:Y:S02]  /*2180*/  @!P1 LEA R8, P0, R4, R200, 0x6 ;  /* 0x000000c804089211 */ /* 0x000fe400078030ff */
[----:B------:R-:W-:Y:S02]  /*2190*/  @!P2 LEA.HI.X R11, R9, R199, R0, 0x1, P3 ;  /* 0x000000c7090ba211 */ /* 0x000fe400018f0c00 */
[----:B------:R-:W-:-:S02]  /*21a0*/  LOP3.LUT R0, R185, 0x200, R88, 0xf8, !PT ;  /* 0x00000200b9007812 */ /* 0x000fc400078ef858 */
[----:B------:R-:W-:Y:S02]  /*21b0*/  @!P1 LEA.HI.X R9, R4, R199, R5, 0x6, P0 ;  /* 0x000000c704099211 */ /* 0x000fe400000f3405 */
[----:B------:R-:W-:Y:S01]  /*21c0*/  IADD3 R91, PT, PT, R93, UR5, RZ ;  /* 0x000000055d5b7c10 */ /* 0x000fe2000fffe0ff */
[----:B------:R-:W-:Y:S01]  /*21d0*/  IMAD.IADD R0, R3, 0x1, R0 ;  /* 0x0000000103007824 */ /* 0x000fe200078e0200 */
[----:B------:R-:W-:-:S04]  /*21e0*/  LOP3.LUT P0, RZ, R186, 0x4, RZ, 0xc0, !PT ;  /* 0x00000004baff7812 */ /* 0x000fc8000780c0ff */
[----:B------:R-:W-:Y:S02]  /*21f0*/  LEA R99, R0, UR5, 0x1 ;  /* 0x0000000500637c11 */ /* 0x000fe4000f8e08ff */
[----:B------:R-:W-:Y:S01]  /*2200*/  SEL R86, R86, 0xffffffc0, !P0 ;  /* 0xffffffc056567807 */ /* 0x000fe20004000000 */
[----:B-1----:R-:W-:Y:S01]  /*2210*/  @!P5 IMAD.WIDE.U32 R12, R4, 0x60, R200 ;  /* 0x00000060040cd825 */ /* 0x002fe200078e00c8 */
[----:B------:R-:W-:-:S04]  /*2220*/  DEPBAR.LE SB0, 0x0 ;  /* 0x000080000000791a */ /* 0x000fc80000000000 */
[----:B------:R-:W-:Y:S01]  /*2230*/  @!P6 IMAD.MOV.U32 R201, RZ, RZ, R199 ;  /* 0x000000ffffc9e224 */ /* 0x000fe200078e00c7 */
[----:B------:R-:W-:Y:S01]  /*2240*/  BAR.SYNC.DEFER_BLOCKING 0x0 ;  /* 0x0000000000007b1d */ /* 0x000fe20000010000 */
[----:B------:R-:W-:Y:S02]  /*2250*/  @!P5 IMAD.IADD R7, R13, 0x1, R7 ;  /* 0x000000010d07d824 */ /* 0x000fe400078e0207 */
[----:B------:R-:W-:Y:S02]  /*2260*/  @!P5 IMAD.MOV.U32 R6, RZ, RZ, R12 ;  /* 0x000000ffff06d224 */ /* 0x000fe400078e000c */
[----:B------:R-:W-:Y:S01]  /*2270*/  IMAD.IADD R97, R99, 0x1, R86 ;  /* 0x0000000163617824 */ /* 0x000fe200078e0256 */
        /* <DEDUP_REMOVED lines=51> */
[----:B------:R-:W1:Y:S04]  /*25b0*/  LDSM.16.M88.4 R20, [R92+0x7000] ;  /* 0x007000005c14783b */ /* 0x000e680000000200 */
[----:B------:R-:W1:Y:S04]  /*25c0*/  LDSM.16.M88.4 R12, [R92+0x7800] ;  /* 0x007800005c0c783b */ /* 0x000e680000000200 */
[----:B------:R-:W-:Y:S01]  /*25d0*/  LDSM.16.M88.4 R16, [R97] ;  /* 0x000000006110783b */ /* 0x000fe20000000200 */
[C---:B---3--:R-:W-:Y:S03]  /*25e0*/  HMMA.16816.F32.BF16 R48, R72.reuse, R44, RZ ;  /* 0x0000002c4830723c */ /* 0x048fe600000418ff */
[----:B--2---:R-:W2:Y:S04]  /*25f0*/  LDSM.16.M88.4 R4, [R91+0x6000] ;  /* 0x006000005b04783b */ /* 0x004ea80000000200 */
        /* <DEDUP_REMOVED lines=28> */
[----:B------:R-:W2:Y:S07]  /*27c0*/  LDSM.16.M88.4 R4, [R89+0x7000] ;  /* 0x007000005904783b */ /* 0x000eae0000000200 */
[C---:B---3--:R-:W-:Y:S08]  /*27d0*/  HMMA.16816.F32.BF16 R40, R16.reuse, R56, R40 ;  /* 0x000000381028723c */ /* 0x048ff00000041828 */
[C---:B------:R-:W-:Y:S01]  /*27e0*/  HMMA.16816.F32.BF16 R36, R16.reuse, R58, R36 ;  /* 0x0000003a1024723c */ /* 0x040fe20000041824 */
[----:B------:R-:W3:Y:S07]  /*27f0*/  LDSM.16.M88.4 R56, [R93+UR5+0x9000] ;  /* 0x009000055d38783b */ /* 0x000eee0008000200 */
[C---:B-1----:R-:W-:Y:S08]  /*2800*/  HMMA.16816.F32.BF16 R32, R16.reuse, R52, R32 ;  /* 0x000000341020723c */ /* 0x042ff00000041820 */
[C---:B------:R-:W-:Y:S01]  /*2810*/  HMMA.16816.F32.BF16 R28, R16.reuse, R54, R28 ;  /* 0x00000036101c723c */ /* 0x040fe2000004181c */
[----:B------:R-:W1:Y:S07]  /*2820*/  LDSM.16.M88.4 R52, [R93+UR5+0x9800] ;  /* 0x009800055d34783b */ /* 0x000e6e0008000200 */
[C---:B----4-:R-:W-:Y:S08]  /*2830*/  HMMA.16816.F32.BF16 R24, R16.reuse, R20, R24 ;  /* 0x000000141018723c */ /* 0x050ff00000041818 */
[----:B------:R-:W-:Y:S01]  /*2840*/  HMMA.16816.F32.BF16 R72, R16, R22, R72 ;  /* 0x000000161048723c */ /* 0x000fe20000041848 */
[----:B------:R-:W-:Y:S04]  /*2850*/  LDSM.16.M88.4 R20, [R96+0x2000] ;  /* 0x002000006014783b */ /* 0x000fe80000000200 */
[----:B------:R-:W-:Y:S03]  /*2860*/  LDSM.16.M88.4 R16, [R92+0x8000] ;  /* 0x008000005c10783b */ /* 0x000fe60000000200 */
[C---:B-----5:R-:W-:Y:S08]  /*2870*/  HMMA.16816.F32.BF16 R48, R76.reuse, R12, R48 ;  /* 0x0000000c4c30723c */ /* 0x060ff00000041830 */
[C---:B------:R-:W-:Y:S01]  /*2880*/  HMMA.16816.F32.BF16 R44, R76.reuse, R14, R44 ;  /* 0x0000000e4c2c723c */ /* 0x040fe2000004182c */
[----:B------:R-:W4:Y:S07]  /*2890*/  LDSM.16.M88.4 R12, [R92+0x8800] ;  /* 0x008800005c0c783b */ /* 0x000f2e0000000200 */
        /* <DEDUP_REMOVED lines=12> */
[C---:B---3--:R-:W-:Y:S08]  /*2960*/  HMMA.16816.F32.BF16 R32, R68.reuse, R56, R32 ;  /* 0x000000384420723c */ /* 0x048ff00000041820 */
        /* <DEDUP_REMOVED lines=8> */
[C---:B----4-:R-:W-:Y:S08]  /*29f0*/  HMMA.16816.F32.BF16 R40, R20.reuse, R12, R40 ;  /* 0x0000000c1428723c */ /* 0x050ff00000041828 */
        /* <DEDUP_REMOVED lines=56> */
[----:B------:R-:W2:Y:S02]  /*2d80*/  LDSM.16.M88.4 R24, [R93+UR5+0xb800] ;  /* 0x00b800055d18783b */ /* 0x000ea40008000200 */
[----:B------:R-:W-:Y:S01]  /*2d90*/  FMUL.FTZ R68, R76, UR4 ;  /* 0x000000044c447c20 */ /* 0x000fe20008410000 */
[----:B------:R-:W-:Y:S01]  /*2da0*/  FMUL.FTZ R70, R78, UR4 ;  /* 0x000000044e467c20 */ /* 0x000fe20008410000 */
[----:B------:R-:W-:Y:S01]  /*2db0*/  FMUL.FTZ R69, R77, UR4 ;  /* 0x000000044d457c20 */ /* 0x000fe20008410000 */
[----:B------:R-:W-:-:S02]  /*2dc0*/  FMUL.FTZ R71, R79, UR4 ;  /* 0x000000044f477c20 */ /* 0x000fc40008410000 */
[----:B---3--:R-:W-:Y:S01]  /*2dd0*/  HMMA.16816.F32.BF16 R32, R28, R4, R32 ;  /* 0x000000041c20723c */ /* 0x008fe20000041820 */
[----:B------:R-:W3:Y:S07]  /*2de0*/  MUFU.TANH R68, R68 ;  /* 0x0000004400447308 */ /* 0x000eee0000002400 */
[----:B------:R-:W-:Y:S01]  /*2df0*/  HMMA.16816.F32.BF16 R40, R52, R20, R40 ;  /* 0x000000143428723c */ /* 0x000fe20000041828 */
[----:B------:R-:W-:Y:S02]  /*2e00*/  MUFU.TANH R70, R70 ;  /* 0x0000004600467308 */ /* 0x000fe40000002400 */
[----:B------:R-:W-:Y:S01]  /*2e10*/  FMUL.FTZ R44, R44, UR4 ;  /* 0x000000042c2c7c20 */ /* 0x000fe20008410000 */
[----:B------:R-:W-:Y:S01]  /*2e20*/  FMUL.FTZ R21, R46, UR4 ;  /* 0x000000042e157c20 */ /* 0x000fe20008410000 */
[----:B------:R-:W-:Y:S01]  /*2e30*/  FMUL.FTZ R20, R45, UR4 ;  /* 0x000000042d147c20 */ /* 0x000fe20008410000 */
[----:B------:R-:W-:-:S02]  /*2e40*/  FMUL.FTZ R45, R47, UR4 ;  /* 0x000000042f2d7c20 */ /* 0x000fc40008410000 */
[----:B------:R-:W-:Y:S01]  /*2e50*/  HMMA.16816.F32.BF16 R36, R16, R10, R36 ;  /* 0x0000000a1024723c */ /* 0x000fe20000041824 */
[----:B------:R-:W4:Y:S01]  /*2e60*/  LDSM.16.M88.4 R8, [R91+0xb000] ;  /* 0x00b000005b08783b */ /* 0x000f220000000200 */
[----:B------:R-:W-:Y:S06]  /*2e70*/  MUFU.TANH R69, R69 ;  /* 0x0000004500457308 */ /* 0x000fec0000002400 */
[----:B------:R-:W-:Y:S01]  /*2e80*/  HMMA.16816.F32.BF16 R60, R28, R6, R60 ;  /* 0x000000061c3c723c */ /* 0x000fe2000004183c */
[----:B------:R-:W5:Y:S01]  /*2e90*/  LDSM.16.M88.4 R4, [R92+0xb800] ;  /* 0x00b800005c04783b */ /* 0x000f620000000200 */
[----:B------:R-:W3:Y:S06]  /*2ea0*/  MUFU.TANH R71, R71 ;  /* 0x0000004700477308 */ /* 0x000eec0000002400 */
[----:B-1----:R-:W-:Y:S01]  /*2eb0*/  HMMA.16816.F32.BF16 R32, R48, R12, R32 ;  /* 0x0000000c3020723c */ /* 0x002fe20000041820 */
        /* <DEDUP_REMOVED lines=8> */
[----:B------:R-:W3:Y:S06]  /*2f40*/  MUFU.TANH R21, R21 ;  /* 0x0000001500157308 */ /* 0x000eec0000002400 */
[----:B--2---:R-:W-:Y:S02]  /*2f50*/  HMMA.16816.F32.BF16 R64, R28, R24, R64 ;  /* 0x000000181c40723c */ /* 0x004fe40000041840 */
[----:B------:R-:W-:Y:S01]  /*2f60*/  MUFU.TANH R20, R20 ;  /* 0x0000001400147308 */ /* 0x000fe20000002400 */
[----:B------:R-:W-:Y:S01]  /*2f70*/  FMUL.FTZ R24, R36, UR4 ;  /* 0x0000000424187c20 */ /* 0x000fe20008410000 */
[----:B-1----:R-:W1:Y:S01]  /*2f80*/  LDSM.16.M88.4 R12, [R91+0xb800] ;  /* 0x00b800005b0c783b */ /* 0x002e620000000200 */
[----:B------:R-:W-:Y:S01]  /*2f90*/  FMUL.FTZ R36, R38, UR4 ;  /* 0x0000000426247c20 */ /* 0x000fe20008410000 */
[----:B------:R-:W-:-:S02]  /*2fa0*/  FMUL.FTZ R25, R37, UR4 ;  /* 0x0000000425197c20 */ /* 0x000fc40008410000 */
[C---:B----4-:R-:W-:Y:S02]  /*2fb0*/  HMMA.16816.F32.BF16 R32, R16.reuse, R8, R32 ;  /* 0x000000081020723c */ /* 0x050fe40000041820 */
[----:B------:R-:W2:Y:S06]  /*2fc0*/  MUFU.TANH R45, R45 ;  /* 0x0000002d002d7308 */ /* 0x000eac0000002400 */
[----:B------:R-:W-:Y:S01]  /*2fd0*/  HMMA.16816.F32.BF16 R60, R16, R10, R60 ;  /* 0x0000000a103c723c */ /* 0x000fe2000004183c */
[----:B------:R-:W4:Y:S01]  /*2fe0*/  LDSM.16.M88.4 R8, [R89+0xb800] ;  /* 0x00b800005908783b */ /* 0x000f220000000200 */
[----:B------:R-:W2:Y:S01]  /*2ff0*/  MUFU.TANH R40, R40 ;  /* 0x0000002800287308 */ /* 0x000ea20000002400 */
[----:B------:R-:W-:-:S05]  /*3000*/  DEPBAR.LE SB0, 0x0 ;  /* 0x000080000000791a */ /* 0x000fca0000000000 */
[----:B-----5:R-:W-:Y:S01]  /*3010*/  HMMA.16816.F32.BF16 R64, R48, R4, R64 ;  /* 0x000000043040723c */ /* 0x020fe20000041840 */
[----:B------:R-:W-:Y:S01]  /*3020*/  FMUL.FTZ R4, R39, UR4 ;  /* 0x0000000427047c20 */ /* 0x000fe20008410000 */
[----:B------:R-:W-:Y:S06]  /*3030*/  MUFU.TANH R22, R22 ;  /* 0x0000001600167308 */ /* 0x000fec0000002400 */
[----:B------:R-:W-:Y:S02]  /*3040*/  HMMA.16816.F32.BF16 R72, R28, R26, R72 ;  /* 0x0000001a1c48723c */ /* 0x000fe40000041848 */
[----:B------:R-:W5:Y:S06]  /*3050*/  MUFU.TANH R41, R41 ;  /* 0x0000002900297308 */ /* 0x000f6c0000002400 */
        /* <DEDUP_REMOVED lines=12> */
[C---:B------:R-:W-:Y:S02]  /*3120*/  HMMA.16816.F32.BF16 R32, R52.reuse, R56, R32 ;  /* 0x000000383420723c */ /* 0x040fe40000041820 */
[----:B------:R-:W-:Y:S01]  /*3130*/  IADD3 R7, PT, PT, R203, R6, RZ ;  /* 0x00000006cb077210 */ /* 0x000fe20007ffe0ff */
[----:B------:R-:W1:Y:S03]  /*3140*/  MUFU.TANH R4, R4 ;  /* 0x0000000400047308 */ /* 0x000e660000002400 */
[CC--:B------:R-:W-:Y:S01]  /*3150*/  ISETP.GE.AND P1, PT, R7.reuse, R94.reuse, PT ;  /* 0x0000005e0700720c */ /* 0x0c0fe20003f26270 */
[C---:B------:R-:W-:Y:S01]  /*3160*/  VIADD R5, R7.reuse, 0x1 ;  /* 0x0000000107057836 */ /* 0x040fe20000000000 */
[----:B----4-:R-:W-:Y:S01]  /*3170*/  HMMA.16816.F32.BF16 R64, R52, R8, R64 ;  /* 0x000000083440723c */ /* 0x010fe20000041840 */
[C---:B------:R-:W-:Y:S01]  /*3180*/  VIADD R9, R7.reuse, 0x9 ;  /* 0x0000000907097836 */ /* 0x040fe20000000000 */
[----:B---3--:R-:W-:Y:S01]  /*3190*/  FSEL R68, R68, -INF , !P1 ;  /* 0xff80000044447808 */ /* 0x008fe20004800000 */
[----:B------:R-:W-:Y:S01]  /*31a0*/  VIADD R13, R7, 0x8 ;  /* 0x00000008070d7836 */ /* 0x000fe20000000000 */
[-C--:B------:R-:W-:Y:S01]  /*31b0*/  ISETP.GE.AND P4, PT, R5, R94.reuse, PT ;  /* 0x0000005e0500720c */ /* 0x080fe20003f86270 */
[----:B------:R-:W-:Y:S01]  /*31c0*/  VIADD R5, R7, 0x10 ;  /* 0x0000001007057836 */ /* 0x000fe20000000000 */
[-C--:B------:R-:W-:Y:S01]  /*31d0*/  ISETP.GE.AND P5, PT, R9, R94.reuse, PT ;  /* 0x0000005e0900720c */ /* 0x080fe20003fa6270 */
[----:B------:R-:W-:Y:S01]  /*31e0*/  VIADD R9, R7, 0x11 ;  /* 0x0000001107097836 */ /* 0x000fe20000000000 */
[----:B------:R-:W-:Y:S01]  /*31f0*/  HMMA.16816.F32.BF16 R72, R16, R14, R72 ;  /* 0x0000000e1048723c */ /* 0x000fe20000041848 */
[----:B------:R-:W-:Y:S01]  /*3200*/  FSEL R71, R71, -INF , !P4 ;  /* 0xff80000047477808 */ /* 0x000fe20006000000 */
[----:B------:R-:W-:Y:S01]  /*3210*/  MUFU.TANH R168, R61 ;  /* 0x0000003d00a87308 */ /* 0x000fe20000002400 */
[-C--:B------:R-:W-:Y:S01]  /*3220*/  ISETP.GE.AND P3, PT, R5, R94.reuse, PT ;  /* 0x0000005e0500720c */ /* 0x080fe20003f66270 */
[----:B------:R-:W-:Y:S01]  /*3230*/  FMUL.FTZ R32, R32, UR4 ;  /* 0x0000000420207c20 */ /* 0x000fe20008410000 */
[----:B------:R-:W-:Y:S01]  /*3240*/  FSEL R5, R70, -INF , !P1 ;  /* 0xff80000046057808 */ /* 0x000fe20004800000 */
[----:B------:R-:W-:Y:S01]  /*3250*/  FMUL.FTZ R34, R34, UR4 ;  /* 0x0000000422227c20 */ /* 0x000fe20008410000 */
[-C--:B------:R-:W-:Y:S01]  /*3260*/  ISETP.GE.AND P1, PT, R9, R94.reuse, PT ;  /* 0x0000005e0900720c */ /* 0x080fe20003f26270 */
[----:B------:R-:W-:Y:S01]  /*3270*/  VIADD R9, R7, 0x18 ;  /* 0x0000001807097836 */ /* 0x000fe20000000000 */
[----:B------:R-:W-:Y:S01]  /*3280*/  FSEL R6, R69, -INF , !P4 ;  /* 0xff80000045067808 */ /* 0x000fe20006000000 */
[----:B------:R-:W3:Y:S01]  /*3290*/  MUFU.TANH R177, R63 ;  /* 0x0000003f00b17308 */ /* 0x000ee20000002400 */
[-C--:B------:R-:W-:Y:S01]  /*32a0*/  ISETP.GE.AND P6, PT, R13, R94.reuse, PT ;  /* 0x0000005e0d00720c */ /* 0x080fe20003fc6270 */
[----:B------:R-:W-:Y:S01]  /*32b0*/  FMUL.FTZ R33, R33, UR4 ;  /* 0x0000000421217c20 */ /* 0x000fe20008410000 */
[-C--:B------:R-:W-:Y:S01]  /*32c0*/  ISETP.GE.AND P4, PT, R9, R94.reuse, PT ;  /* 0x0000005e0900720c */ /* 0x080fe20003f86270 */
[----:B------:R-:W-:Y:S01]  /*32d0*/  VIADD R9, R7, 0x19 ;  /* 0x0000001907097836 */ /* 0x000fe20000000000 */
[----:B------:R-:W-:Y:S01]  /*32e0*/  FSEL R21, R21, -INF , !P6 ;  /* 0xff80000015157808 */ /* 0x000fe20007000000 */
[----:B------:R-:W-:Y:S01]  /*32f0*/  FMUL.FTZ R35, R35, UR4 ;  /* 0x0000000423237c20 */ /* 0x000fe20008410000 */
[----:B------:R-:W-:Y:S01]  /*3300*/  FSEL R44, R44, -INF , !P6 ;  /* 0xff8000002c2c7808 */ /* 0x000fe20007000000 */
[----:B------:R-:W-:Y:S01]  /*3310*/  MUFU.TANH R182, R32 ;  /* 0x0000002000b67308 */ /* 0x000fe20000002400 */
[-C--:B------:R-:W-:Y:S01]  /*3320*/  ISETP.GE.AND P6, PT, R9, R94.reuse, PT ;  /* 0x0000005e0900720c */ /* 0x080fe20003fc6270 */
[----:B------:R-:W-:Y:S01]  /*3330*/  VIADD R9, R7, 0x20 ;  /* 0x0000002007097836 */ /* 0x000fe20000000000 */
[----:B------:R-:W-:Y:S01]  /*3340*/  HMMA.16816.F32.BF16 R72, R52, R10, R72 ;  /* 0x0000000a3448723c */ /* 0x000fe20000041848 */
[----:B--2---:R-:W-:Y:S01]  /*3350*/  FSEL R45, R45, -INF , !P5 ;  /* 0xff8000002d2d7808 */ /* 0x004fe20006800000 */
[----:B------:R-:W-:Y:S01]  /*3360*/  FMUL.FTZ R64, R64, UR4 ;  /* 0x0000000440407c20 */ /* 0x000fe20008410000 */
[----:B------:R-:W-:Y:S01]  /*3370*/  FSEL R20, R20, -INF , !P5 ;  /* 0xff80000014147808 */ /* 0x000fe20006800000 */
[----:B------:R-:W-:Y:S01]  /*3380*/  FMUL.FTZ R66, R66, UR4 ;  /* 0x0000000442427c20 */ /* 0x000fe20008410000 */
[-C--:B------:R-:W-:Y:S01]  /*3390*/  ISETP.GE.AND P5, PT, R9, R94.reuse, PT ;  /* 0x0000005e0900720c */ /* 0x080fe20003fa6270 */
[----:B------:R-:W2:Y:S01]  /*33a0*/  MUFU.TANH R183, R34 ;  /* 0x0000002200b77308 */ /* 0x000ea20000002400 */
[----:B------:R-:W-:Y:S01]  /*33b0*/  IADD3 R9, PT, PT, R7, 0x21, RZ ;  /* 0x0000002107097810 */ /* 0x000fe20007ffe0ff */
[----:B------:R-:W-:Y:S01]  /*33c0*/  FMUL.FTZ R65, R65, UR4 ;  /* 0x0000000441417c20 */ /* 0x000fe20008410000 */
[----:B------:R-:W-:Y:S01]  /*33d0*/  FSEL R15, R40, -INF , !P3 ;  /* 0xff800000280f7808 */ /* 0x000fe20005800000 */
[----:B------:R-:W-:Y:S01]  /*33e0*/  FMUL.FTZ R67, R67, UR4 ;  /* 0x0000000443437c20 */ /* 0x000fe20008410000 */
[----:B------:R-:W-:Y:S01]  /*33f0*/  FSEL R14, R23, -INF , !P3 ;  /* 0xff800000170e7808 */ /* 0x000fe20005800000 */
[----:B------:R-:W-:Y:S01]  /*3400*/  VIADD R17, R7, 0x30 ;  /* 0x0000003007117836 */ /* 0x000fe20000000000 */
[----:B------:R-:W-:Y:S01]  /*3410*/  ISETP.GE.AND P3, PT, R9, R94, PT ;  /* 0x0000005e0900720c */ /* 0x000fe20003f66270 */
[----:B------:R-:W-:Y:S01]  /*3420*/  VIADD R9, R7, 0x28 ;  /* 0x0000002807097836 */ /* 0x000fe20000000000 */
[----:B-----5:R-:W-:Y:S01]  /*3430*/  FSEL R13, R41, -INF , !P1 ;  /* 0xff800000290d7808 */ /* 0x020fe20004800000 */
[----:B------:R-:W-:Y:S01]  /*3440*/  MUFU.TANH R180, R33 ;  /* 0x0000002100b47308 */ /* 0x000fe20000002400 */
[----:B------:R-:W-:-:S02]  /*3450*/  FSEL R12, R22, -INF , !P1 ;  /* 0xff800000160c7808 */ /* 0x000fc40004800000 */
[----:B------:R-:W-:Y:S01]  /*3460*/  ISETP.GE.AND P1, PT, R9, R94, PT ;  /* 0x0000005e0900720c */ /* 0x000fe20003f26270 */
[----:B------:R-:W-:Y:S02]  /*3470*/  VIADD R9, R7, 0x29 ;  /* 0x0000002907097836 */ /* 0x000fe40000000000 */
[----:B------:R-:W-:Y:S01]  /*3480*/  FMUL.FTZ R72, R72, UR4 ;  /* 0x0000000448487c20 */ /* 0x000fe20008410000 */
[----:B------:R-:W-:Y:S01]  /*3490*/  FMUL.FTZ R74, R74, UR4 ;  /* 0x000000044a4a7c20 */ /* 0x000fe20008410000 */
[----:B------:R-:W-:Y:S01]  /*34a0*/  FMUL.FTZ R75, R75, UR4 ;  /* 0x000000044b4b7c20 */ /* 0x000fe20008410000 */
[----:B------:R-:W4:Y:S01]  /*34b0*/  MUFU.TANH R181, R35 ;  /* 0x0000002300b57308 */ /* 0x000f220000002400 */
[----:B------:R-:W-:Y:S01]  /*34c0*/  FMUL.FTZ R73, R73, UR4 ;  /* 0x0000000449497c20 */ /* 0x000fe20008410000 */
[----:B-1----:R-:W-:Y:S02]  /*34d0*/  FSEL R11, R36, -INF , !P4 ;  /* 0xff800000240b7808 */ /* 0x002fe40006000000 */
[----:B------:R-:W-:-:S02]  /*34e0*/  FSEL R10, R24, -INF , !P4 ;  /* 0xff800000180a7808 */ /* 0x000fc40006000000 */
[-C--:B------:R-:W-:Y:S02]  /*34f0*/  ISETP.GE.AND P4, PT, R9, R94.reuse, PT ;  /* 0x0000005e0900720c */ /* 0x080fe40003f86270 */
[----:B------:R-:W1:Y:S01]  /*3500*/  MUFU.TANH R172, R60 ;  /* 0x0000003c00ac7308 */ /* 0x000e620000002400 */
[----:B------:R-:W-:Y:S02]  /*3510*/  FSEL R9, R4, -INF , !P6 ;  /* 0xff80000004097808 */ /* 0x000fe40007000000 */
[----:B------:R-:W-:Y:S02]  /*3520*/  FSEL R8, R25, -INF , !P6 ;  /* 0xff80000019087808 */ /* 0x000fe40007000000 */
[----:B------:R-:W-:Y:S01]  /*3530*/  ISETP.GE.AND P6, PT, R17, R94, PT ;  /* 0x0000005e1100720c */ /* 0x000fe20003fc6270 */
[----:B------:R-:W-:Y:S01]  /*3540*/  VIADD R17, R7, 0x31 ;  /* 0x0000003107117836 */ /* 0x000fe20000000000 */
[----:B---3--:R-:W-:Y:S01]  /*3550*/  FSEL R177, R177, -INF , !P4 ;  /* 0xff800000b1b17808 */ /* 0x008fe20006000000 */
[----:B------:R-:W3:Y:S01]  /*3560*/  MUFU.TANH R179, R62 ;  /* 0x0000003e00b37308 */ /* 0x000ee20000002400 */
[----:B------:R-:W-:-:S02]  /*3570*/  FSEL R168, R168, -INF , !P4 ;  /* 0xff800000a8a87808 */ /* 0x000fc40006000000 */
[----:B------:R-:W-:Y:S02]  /*3580*/  ISETP.NE.AND P4, PT, R2, 0x1, PT ;  /* 0x000000010200780c */ /* 0x000fe40003f85270 */
[----:B--2---:R-:W-:Y:S02]  /*3590*/  FSEL R183, R183, -INF , !P5 ;  /* 0xff800000b7b77808 */ /* 0x004fe40006800000 */
[----:B------:R-:W-:Y:S01]  /*35a0*/  FSEL R182, R182, -INF , !P5 ;  /* 0xff800000b6b67808 */ /* 0x000fe20006800000 */
[----:B------:R-:W2:Y:S01]  /*35b0*/  MUFU.TANH R178, R64 ;  /* 0x0000004000b27308 */ /* 0x000ea20000002400 */
[----:B------:R-:W-:Y:S01]  /*35c0*/  ISETP.GE.AND P5, PT, R17, R94, PT ;  /* 0x0000005e1100720c */ /* 0x000fe20003fa6270 */
[----:B------:R-:W-:Y:S01]  /*35d0*/  VIADD R17, R7, 0x38 ;  /* 0x0000003807117836 */ /* 0x000fe20000000000 */
[----:B----4-:R-:W-:Y:S01]  /*35e0*/  FSEL R181, R181, -INF , !P3 ;  /* 0xff800000b5b57808 */ /* 0x010fe20005800000 */
[----:B------:R-:W-:Y:S01]  /*35f0*/  VIADD R7, R7, 0x39 ;  /* 0x0000003907077836 */ /* 0x000fe20000000000 */
[----:B------:R-:W-:-:S02]  /*3600*/  FSEL R180, R180, -INF , !P3 ;  /* 0xff800000b4b47808 */ /* 0x000fc40005800000 */
[----:B-1----:R-:W-:Y:S01]  /*3610*/  FSEL R172, R172, -INF , !P1 ;  /* 0xff800000acac7808 */ /* 0x002fe20004800000 */
[----:B------:R-:W1:Y:S01]  /*3620*/  MUFU.TANH R173, R66 ;  /* 0x0000004200ad7308 */ /* 0x000e620000002400 */
[-C--:B------:R-:W-:Y:S02]  /*3630*/  ISETP.GE.AND P3, PT, R17, R94.reuse, PT ;  /* 0x0000005e1100720c */ /* 0x080fe40003f66270 */
[----:B---3--:R-:W-:Y:S02]  /*3640*/  FSEL R179, R179, -INF , !P1 ;  /* 0xff800000b3b37808 */ /* 0x008fe40004800000 */
[----:B------:R-:W-:-:S03]  /*3650*/  ISETP.GE.AND P1, PT, R7, R94, PT ;  /* 0x0000005e0700720c */ /* 0x000fc60003f26270 */
        /* <DEDUP_REMOVED lines=27> */
.L_x_3097:
        /* <DEDUP_REMOVED lines=59> */
.L_x_3098:
        /* <DEDUP_REMOVED lines=25> */
.L_x_3096:
[----:B------:R-:W-:Y:S01]  /*3d50*/  FMNMX3.FTZ R7, R68, R6, R44, !PT ;  /* 0x0000000644077276 */ /* 0x000fe2000781002c */
[----:B------:R-:W2:Y:S01]  /*3d60*/  LDCU UR4, c[0x0][0x45c] ;  /* 0x00008b80ff0477ac */ /* 0x000ea20008000800 */
[----:B-1----:R-:W-:Y:S02]  /*3d70*/  FMNMX3.FTZ R16, R5, R71, R21, !PT ;  /* 0x0000004705107276 */ /* 0x002fe40007810015 */
        /* <DEDUP_REMOVED lines=15> */
[----:B------:R-:W1:Y:S03]  /*3e70*/  SHFL.BFLY PT, R17, R18, 0x2, 0x1f ;  /* 0x0c401f0012117f89 */ /* 0x000e6600000e0000 */
        /* <DEDUP_REMOVED lines=9> */
[----:B-1----:R-:W-:-:S03]  /*3f10*/  FMNMX.FTZ R17, R18, R17, !PT ;  /* 0x0000001112117209 */ /* 0x002fc60007810000 */
[----:B------:R-:W-:Y:S01]  /*3f20*/  LDSM.16.MT88.4 R108, [R162+0xc000] ;  /* 0x00c00000a26c783b */ /* 0x000fe20000004200 */
[----:B---3--:R-:W-:-:S03]  /*3f30*/  FMNMX.FTZ R7, R16, R7, !PT ;  /* 0x0000000710077209 */ /* 0x008fc60007810000 */
[----:B------:R-:W1:Y:S04]  /*3f40*/  SHFL.BFLY PT, R132, R17, 0x1, 0x1f ;  /* 0x0c201f0011847f89 */ /* 0x000e6800000e0000 */
[----:B------:R-:W3:Y:S04]  /*3f50*/  SHFL.BFLY PT, R4, R7, 0x1, 0x1f ;  /* 0x0c201f0007047f89 */ /* 0x000ee800000e0000 */
[----:B------:R-:W4:Y:S04]  /*3f60*/  LDSM.16.MT88.4 R100, [R160+0xc000] ;  /* 0x00c00000a064783b */ /* 0x000f280000004200 */
[----:B------:R-:W5:Y:S04]  /*3f70*/  LDSM.16.MT88.4 R48, [R166+0xe000] ;  /* 0x00e00000a630783b */ /* 0x000f680000004200 */
[----:B------:R-:W5:Y:S04]  /*3f80*/  LDSM.16.MT88.4 R56, [R162+0xe000] ;  /* 0x00e00000a238783b */ /* 0x000f680000004200 */
[----:B------:R-:W-:Y:S01]  /*3f90*/  LDSM.16.MT88.4 R72, [R187+0x10000] ;  /* 0x01000000bb48783b */ /* 0x000fe20000004200 */
[----:B-1----:R-:W-:-:S03]  /*3fa0*/  FMNMX.FTZ R132, R17, R132, !PT ;  /* 0x0000008411847209 */ /* 0x002fc60007810000 */
[----:B------:R-:W1:Y:S01]  /*3fb0*/  LDSM.16.MT88.4 R64, [R160+0xe000] ;  /* 0x00e00000a040783b */ /* 0x000e620000004200 */
[----:B---3--:R-:W-:Y:S01]  /*3fc0*/  FMNMX.FTZ R3, R7, R4, !PT ;  /* 0x0000000407037209 */ /* 0x008fe20007810000 */
[C---:B--2---:R-:W-:Y:S01]  /*3fd0*/  FMUL.FTZ R175, R132.reuse, UR4 ;  /* 0x0000000484af7c20 */ /* 0x044fe20008410000 */
[----:B------:R-:W-:Y:S01]  /*3fe0*/  FSETP.NEU.FTZ.AND P1, PT, R132, -INF , PT ;  /* 0xff8000008400780b */ /* 0x000fe20003f3d000 */
[----:B------:R-:W2:Y:S02]  /*3ff0*/  LDSM.16.MT88.4 R88, [R162+0x10000] ;  /* 0x01000000a258783b */ /* 0x000ea40000004200 */
        /* <DEDUP_REMOVED lines=35> */
[----:B------:R-:W1:Y:S01]  /*4230*/  MUFU.EX2 R156, R156 ;  /* 0x0000009c009c7308 */ /* 0x000e620000000800 */
[--C-:B------:R-:W-:Y:S01]  /*4240*/  FFMA.FTZ R182, R177, UR4, -R164.reuse ;  /* 0x00000004b1b67c23 */ /* 0x100fe200080108a4 */
[--C-:B------:R-:W-:Y:S01]  /*4250*/  FFMA.FTZ R181, R181, UR4, -R164.reuse ;  /* 0x00000004b5b57c23 */ /* 0x100fe200080108a4 */
[----:B------:R-:W4:Y:S01]  /*4260*/  LDSM.16.MT88.4 R144, [R162+0xc800] ;  /* 0x00c80000a290783b */ /* 0x000f220000004200 */
[----:B------:R-:W-:Y:S01]  /*4270*/  MUFU.EX2 R155, R155 ;  /* 0x0000009b009b7308 */ /* 0x000fe20000000800 */
[----:B------:R-:W-:Y:S01]  /*4280*/  FFMA.FTZ R213, R170, UR4, -R175 ;  /* 0x00000004aad57c23 */ /* 0x000fe200080108af */
[----:B-----5:R-:W-:Y:S01]  /*4290*/  F2FP.BF16.F32.PACK_AB R98, R154, R157 ;  /* 0x0000009d9a62723e */ /* 0x020fe200000010ff */
[----:B------:R-:W5:Y:S01]  /*42a0*/  LDSM.16.MT88.4 R140, [R160+0xc800] ;  /* 0x00c80000a08c783b */ /* 0x000f620000004200 */
[----:B------:R-:W2:Y:S01]  /*42b0*/  MUFU.EX2 R152, R152 ;  /* 0x0000009800987308 */ /* 0x000ea20000000800 */
[--C-:B------:R-:W-:Y:S01]  /*42c0*/  FFMA.FTZ R170, R171, UR4, -R164.reuse ;  /* 0x00000004abaa7c23 */ /* 0x100fe200080108a4 */
[----:B------:R-:W-:Y:S01]  /*42d0*/  FFMA.FTZ R165, R165, UR4, -R164 ;  /* 0x00000004a5a57c23 */ /* 0x000fe200080108a4 */
[----:B------:R-:W5:Y:S01]  /*42e0*/  LDSM.16.MT88.4 R32, [R166+0xe800] ;  /* 0x00e80000a620783b */ /* 0x000f620000004200 */
[----:B------:R-:W-:Y:S01]  /*42f0*/  MUFU.EX2 R153, R153 ;  /* 0x0000009900997308 */ /* 0x000fe20000000800 */
[----:B------:R-:W-:Y:S01]  /*4300*/  FADD.FTZ R158, R161, R158 ;  /* 0x0000009ea19e7221 */ /* 0x000fe20000010000 */
[----:B-1----:R-:W-:Y:S01]  /*4310*/  F2FP.BF16.F32.PACK_AB R97, R156, R159 ;  /* 0x0000009f9c61723e */ /* 0x002fe200000010ff */
[----:B------:R-:W1:Y:S01]  /*4320*/  LDSM.16.MT88.4 R28, [R162+0xe800] ;  /* 0x00e80000a21c783b */ /* 0x000e620000004200 */
[----:B------:R-:W3:Y:S01]  /*4330*/  MUFU.EX2 R138, R138 ;  /* 0x0000008a008a7308 */ /* 0x000ee20000000800 */
[----:B------:R-:W-:Y:S01]  /*4340*/  FADD.FTZ R156, R159, R156 ;  /* 0x0000009c9f9c7221 */ /* 0x000fe20000010000 */
[----:B------:R-:W-:Y:S01]  /*4350*/  FADD.FTZ R157, R157, R158 ;  /* 0x0000009e9d9d7221 */ /* 0x000fe20000010000 */
[----:B------:R-:W1:Y:S01]  /*4360*/  LDSM.16.MT88.4 R24, [R160+0xe800] ;  /* 0x00e80000a018783b */ /* 0x000e620000004200 */
[----:B------:R-:W-:Y:S01]  /*4370*/  MUFU.EX2 R135, R135 ;  /* 0x0000008700877308 */ /* 0x000fe20000000800 */
[----:B--2---:R-:W-:Y:S01]  /*4380*/  F2FP.BF16.F32.PACK_AB R99, R152, R155 ;  /* 0x0000009b9863723e */ /* 0x004fe200000010ff */
[----:B------:R-:W-:-:S02]  /*4390*/  FADD.FTZ R155, R155, R156 ;  /* 0x0000009c9b9b7221 */ /* 0x000fc40000010000 */
[----:B------:R-:W-:Y:S01]  /*43a0*/  MUFU.EX2 R134, R134 ;  /* 0x0000008600867308 */ /* 0x000fe20000000800 */
[----:B------:R-:W-:Y:S01]  /*43b0*/  FADD.FTZ R154, R154, R157 ;  /* 0x0000009d9a9a7221 */ /* 0x000fe20000010000 */
[----:B------:R-:W-:Y:S02]  /*43c0*/  FADD.FTZ R152, R152, R155 ;  /* 0x0000009b98987221 */ /* 0x000fe40000010000 */
[----:B------:R-:W-:Y:S01]  /*43d0*/  MUFU.EX2 R137, R137 ;  /* 0x0000008900897308 */ /* 0x000fe20000000800 */
[C---:B------:R-:W-:Y:S03]  /*43e0*/  HMMA.16816.F32.BF16 R128, R96.reuse, R124, RZ ;  /* 0x0000007c6080723c */ /* 0x040fe600000418ff */
[----:B------:R-:W2:Y:S04]  /*43f0*/  MUFU.EX2 R136, R136 ;  /* 0x0000008800887308 */ /* 0x000ea80000000800 */
        /* <DEDUP_REMOVED lines=205> */
.L_x_3103:
        /* <DEDUP_REMOVED lines=90> */
.L_x_3100:
[----:B------:R-:W-:Y:S02]  /*5670*/  LEA R215, R215, UR5, 0x1 ;  /* 0x00000005d7d77c11 */ /* 0x000fe4000f8e08ff */
[-C--:B------:R-:W-:Y:S02]  /*5680*/  MOV R201, R199.reuse ;  /* 0x000000c700c97202 */ /* 0x080fe40000000f00 */
[C---:B------:R-:W-:Y:S02]  /*5690*/  SHF.L.U32 R135, R134.reuse, 0x5, RZ ;  /* 0x0000000586877819 */ /* 0x040fe400000006ff */
[----:B------:R-:W-:Y:S01]  /*56a0*/  SHF.L.U64.HI R134, R134, 0x5, R133 ;  /* 0x0000000586867819 */ /* 0x000fe20000010285 */
[----:B------:R-:W-:Y:S01]  /*56b0*/  @!PT LDS RZ, [RZ] ;  /* 0x00000000fffff984 */ /* 0x000fe20000000800 */
[----:B------:R-:W-:Y:S01]  /*56c0*/  @!PT LDS RZ, [RZ] ;  /* 0x00000000fffff984 */ /* 0x000fe20000000800 */
[----:B------:R-:W-:Y:S01]  /*56d0*/  @!PT LDS RZ, [RZ] ;  /* 0x00000000fffff984 */ /* 0x000fe20000000800 */
[----:B------:R-:W-:Y:S01]  /*56e0*/  LDGSTS.E.BYPASS.LTC128B.128 [R215+0xc000], desc[UR14][R200.64] ;  /* 0x0c000000c8d77fae */ /* 0x000fe2000b981a0e */
[C---:B------:R-:W-:Y:S02]  /*56f0*/  IADD3 R216, P0, PT, R135.reuse, R200, RZ ;  /* 0x000000c887d87210 */ /* 0x040fe40007f1e0ff */
[----:B------:R-:W-:Y:S03]  /*5700*/  LOP3.LUT R3, R132, 0x400, RZ, 0xc0, !PT ;  /* 0x0000040084037812 */ /* 0x000fe600078ec0ff */
[----:B------:R-:W-:Y:S01]  /*5710*/  LDGSTS.E.BYPASS.LTC128B.128 [R215+0xe000], desc[UR14][R200.64+0x80] ;  /* 0x0e000080c8d77fae */ /* 0x000fe2000b981a0e */
[----:B------:R-:W-:Y:S02]  /*5720*/  IADD3.X R217, PT, PT, R134, R199, RZ, P0, !PT ;  /* 0x000000c786d97210 */ /* 0x000fe400007fe4ff */
[C---:B------:R-:W-:Y:S03]  /*5730*/  IADD3 R218, P2, PT, R135.reuse, R216, RZ ;  /* 0x000000d887da7210 */ /* 0x040fe60007f5e0ff */
[----:B------:R-:W-:Y:S01]  /*5740*/  LDGSTS.E.BYPASS.LTC128B.128 [R215+0x10000], desc[UR14][R200.64+0x100] ;  /* 0x10000100c8d77fae */ /* 0x000fe2000b981a0e */
[----:B------:R-:W-:Y:S02]  /*5750*/  LEA R194, R194, R3, 0x1 ;  /* 0x00000003c2c27211 */ /* 0x000fe400078e08ff */
[----:B------:R-:W-:Y:S03]  /*5760*/  IADD3.X R219, PT, PT, R134, R217, RZ, P2, !PT ;  /* 0x000000d986db7210 */ /* 0x000fe600017fe4ff */
[----:B------:R-:W-:Y:S01]  /*5770*/  LDGSTS.E.BYPASS.LTC128B.128 [R215+0xc800], desc[UR14][R216.64] ;  /* 0x0c800000d8d77fae */ /* 0x000fe2000b981a0e */
[----:B------:R-:W-:Y:S02]  /*5780*/  IADD3 R220, P0, PT, R135, R218, RZ ;  /* 0x000000da87dc7210 */ /* 0x000fe40007f1e0ff */
[----:B------:R-:W-:Y:S03]  /*5790*/  LEA R196, R2, UR5, 0x1 ;  /* 0x0000000502c47c11 */ /* 0x000fe6000f8e08ff */
[----:B------:R-:W-:Y:S01]  /*57a0*/  LDGSTS.E.BYPASS.LTC128B.128 [R215+0xe800], desc[UR14][R216.64+0x80] ;  /* 0x0e800080d8d77fae */ /* 0x000fe2000b981a0e */
[----:B------:R-:W-:Y:S02]  /*57b0*/  IADD3.X R221, PT, PT, R134, R219, RZ, P0, !PT ;  /* 0x000000db86dd7210 */ /* 0x000fe400007fe4ff */
[----:B------:R-:W-:Y:S03]  /*57c0*/  LOP3.LUT P0, RZ, R186, 0x2, RZ, 0xc0, !PT ;  /* 0x00000002baff7812 */ /* 0x000fe6000780c0ff */
[----:B------:R-:W-:Y:S01]  /*57d0*/  LDGSTS.E.BYPASS.LTC128B.128 [R215+0x10800], desc[UR14][R216.64+0x100] ;  /* 0x10800100d8d77fae */ /* 0x000fe2000b981a0e */
[----:B------:R-:W-:Y:S02]  /*57e0*/  IADD3 R190, PT, PT, R194, UR5, RZ ;  /* 0x00000005c2be7c10 */ /* 0x000fe4000fffe0ff */
[----:B------:R-:W-:Y:S03]  /*57f0*/  SEL R189, R139, 0xffffffe0, !P0 ;  /* 0xffffffe08bbd7807 */ /* 0x000fe60004000000 */
[----:B------:R-:W-:Y:S01]  /*5800*/  LDGSTS.E.BYPASS.LTC128B.128 [R215+0xd000], desc[UR14][R218.64] ;  /* 0x0d000000dad77fae */ /* 0x000fe2000b981a0e */
[----:B------:R-:W-:Y:S02]  /*5810*/  MOV R2, 0x40 ;  /* 0x0000004000027802 */ /* 0x000fe40000000f00 */
[-C--:B------:R-:W-:Y:S03]  /*5820*/  IADD3 R193, PT, PT, R189, R196.reuse, RZ ;  /* 0x000000c4bdc17210 */ /* 0x080fe60007ffe0ff */
[----:B------:R-:W-:Y:S01]  /*5830*/  LDGSTS.E.BYPASS.LTC128B.128 [R215+0xf000], desc[UR14][R218.64+0x80] ;  /* 0x0f000080dad77fae */ /* 0x000fe2000b981a0e */
[----:B------:R-:W-:Y:S02]  /*5840*/  IADD3 R191, PT, PT, R190, R189, RZ ;  /* 0x000000bdbebf7210 */ /* 0x000fe40007ffe0ff */
[----:B------:R-:W-:Y:S03]  /*5850*/  LOP3.LUT P0, RZ, R186, 0x4, RZ, 0xc0, !PT ;  /* 0x00000004baff7812 */ /* 0x000fe6000780c0ff */
[----:B------:R1:W-:Y:S01]  /*5860*/  LDGSTS.E.BYPASS.LTC128B.128 [R215+0x11000], desc[UR14][R218.64+0x100] ;  /* 0x11000100dad77fae */ /* 0x0003e2000b981a0e */
[----:B------:R-:W-:Y:S02]  /*5870*/  IADD3 R209, PT, PT, R209, 0x1, RZ ;  /* 0x00000001d1d17810 */ /* 0x000fe40007ffe0ff */
[----:B------:R-:W-:Y:S03]  /*5880*/  SEL R3, R2, 0xffffffc0, !P0 ;  /* 0xffffffc002037807 */ /* 0x000fe60004000000 */
[----:B------:R-:W-:Y:S01]  /*5890*/  LDGSTS.E.BYPASS.LTC128B.128 [R215+0xd800], desc[UR14][R220.64] ;  /* 0x0d800000dcd77fae */ /* 0x000fe2000b981a0e */
[----:B------:R-:W-:Y:S02]  /*58a0*/  ISETP.NE.AND P2, PT, R209, RZ, PT ;  /* 0x000000ffd100720c */ /* 0x000fe40003f45270 */
[----:B------:R-:W-:Y:S03]  /*58b0*/  IADD3 R192, PT, PT, R3, R196, RZ ;  /* 0x000000c403c07210 */ /* 0x000fe60007ffe0ff */
[----:B------:R-:W-:Y:S01]  /*58c0*/  LDGSTS.E.BYPASS.LTC128B.128 [R215+0xf800], desc[UR14][R220.64+0x80] ;  /* 0x0f800080dcd77fae */ /* 0x000fe2000b981a0e */
[----:B------:R-:W-:Y:S02]  /*58d0*/  IADD3 R190, PT, PT, R190, R3, RZ ;  /* 0x00000003bebe7210 */ /* 0x000fe40007ffe0ff */
[C---:B------:R-:W-:Y:S03]  /*58e0*/  IADD3 R3, PT, PT, R189.reuse, R192, RZ ;  /* 0x000000c0bd037210 */ /* 0x040fe60007ffe0ff */
[----:B------:R2:W-:Y:S01]  /*58f0*/  LDGSTS.E.BYPASS.LTC128B.128 [R215+0x11800], desc[UR14][R220.64+0x100] ;  /* 0x11800100dcd77fae */ /* 0x0005e2000b981a0e */
[----:B------:R-:W-:Y:S05]  /*5900*/  IADD3 R2, PT, PT, R189, R190, RZ ;  /* 0x000000bebd027210 */ /* 0x000fea0007ffe0ff */
[----:B------:R-:W-:Y:S06]  /*5910*/  LDSM.16.M88.4 R140, [R196] ;  /* 0x00000000c48c783b */ /* 0x000fec0000000200 */
[----:B------:R-:W5:Y:S06]  /*5920*/  LDSM.16.M88.4 R144, [R194+UR5+0x6000] ;  /* 0x00600005c290783b */ /* 0x000f6c0008000200 */
[----:B------:R-:W3:Y:S06]  /*5930*/  LDSM.16.M88.4 R148, [R194+UR5+0x6800] ;  /* 0x00680005c294783b */ /* 0x000eec0008000200 */
[----:B------:R-:W4:Y:S06]  /*5940*/  LDSM.16.M88.4 R152, [R194+UR5+0x7000] ;  /* 0x00700005c298783b */ /* 0x000f2c0008000200 */
[----:B------:R-:W0:Y:S06]  /*5950*/  LDGDEPBAR ;  /* 0x00000000000079af */ /* 0x000e2c0000000000 */
[----:B------:R-:W1:Y:S06]  /*5960*/  LDSM.16.M88.4 R156, [R194+UR5+0x7800] ;  /* 0x00780005c29c783b */ /* 0x000e6c0008000200 */
[----:B------:R-:W-:Y:S06]  /*5970*/  LDSM.16.M88.4 R160, [R193] ;  /* 0x00000000c1a0783b */ /* 0x000fec0000000200 */
[----:B------:R-:W2:Y:S01]  /*5980*/  LDSM.16.M88.4 R164, [R191+0x6000] ;  /* 0x00600000bfa4783b */ /* 0x000ea20000000200 */
[C---:B-----5:R-:W-:Y:S05]  /*5990*/  HMMA.16816.F32.BF16 R4, R140.reuse, R144, RZ ;  /* 0x000000908c04723c */ /* 0x060fea00000418ff */
[----:B------:R-:W5:Y:S06]  /*59a0*/  LDSM.16.M88.4 R168, [R191+0x6800] ;  /* 0x00680000bfa8783b */ /* 0x000f6c0000000200 */
[----:B------:R-:W5:Y:S01]  /*59b0*/  LDSM.16.M88.4 R172, [R191+0x7000] ;  /* 0x00700000bfac783b */ /* 0x000f620000000200 */
[C---:B------:R-:W-:Y:S05]  /*59c0*/  HMMA.16816.F32.BF16 R8, R140.reuse, R146, RZ ;  /* 0x000000928c08723c */ /* 0x040fea00000418ff */
[----:B------:R-:W5:Y:S03]  /*59d0*/  LDSM.16.M88.4 R144, [R191+0x7800] ;  /* 0x00780000bf90783b */ /* 0x000f660000000200 */
[C---:B---3--:R-:W-:Y:S03]  /*59e0*/  HMMA.16816.F32.BF16 R12, R140.reuse, R148, RZ ;  /* 0x000000948c0c723c */ /* 0x048fe600000418ff */
[----:B------:R-:W-:Y:S05]  /*59f0*/  LDSM.16.M88.4 R176, [R192] ;  /* 0x00000000c0b0783b */ /* 0x000fea0000000200 */
[C---:B------:R-:W-:Y:S01]  /*5a00*/  HMMA.16816.F32.BF16 R16, R140.reuse, R150, RZ ;  /* 0x000000968c10723c */ /* 0x040fe200000418ff */
[----:B------:R-:W3:Y:S06]  /*5a10*/  LDSM.16.M88.4 R180, [R190+0x6000] ;  /* 0x00600000beb4783b */ /* 0x000eec0000000200 */
[----:B------:R-:W-:Y:S01]  /*5a20*/  LDSM.16.M88.4 R148, [R190+0x7000] ;  /* 0x00700000be94783b */ /* 0x000fe20000000200 */
[C---:B----4-:R-:W-:Y:S05]  /*5a30*/  HMMA.16816.F32.BF16 R20, R140.reuse, R152, RZ ;  /* 0x000000988c14723c */ /* 0x050fea00000418ff */
[----:B------:R-:W-:Y:S03]  /*5a40*/  LDSM.16.M88.4 R132, [R2+0x6000] ;  /* 0x006000000284783b */ /* 0x000fe60000000200 */
[C---:B------:R-:W-:Y:S03]  /*5a50*/  HMMA.16816.F32.BF16 R24, R140.reuse, R154, RZ ;  /* 0x0000009a8c18723c */ /* 0x040fe600000418ff */
[----:B------:R-:W-:Y:S05]  /*5a60*/  LDSM.16.M88.4 R152, [R190+0x7800] ;  /* 0x00780000be98783b */ /* 0x000fea0000000200 */
[C---:B-1----:R-:W-:Y:S08]  /*5a70*/  HMMA.16816.F32.BF16 R28, R140.reuse, R156, RZ ;  /* 0x0000009c8c1c723c */ /* 0x042ff000000418ff */
[----:B------:R-:W-:Y:S01]  /*5a80*/  HMMA.16816.F32.BF16 R32, R140, R158, RZ ;  /* 0x0000009e8c20723c */ /* 0x000fe200000418ff */
[----:B------:R-:W1:Y:S06]  /*5a90*/  LDSM.16.M88.4 R140, [R190+0x6800] ;  /* 0x00680000be8c783b */ /* 0x000e6c0000000200 */
[----:B------:R-:W4:Y:S01]  /*5aa0*/  LDSM.16.M88.4 R156, [R3] ;  /* 0x00000000039c783b */ /* 0x000f220000000200 */
[C---:B--2---:R-:W-:Y:S08]  /*5ab0*/  HMMA.16816.F32.BF16 R4, R160.reuse, R164, R4 ;  /* 0x000000a4a004723c */ /* 0x044ff00000041804 */
[C---:B------:R-:W-:Y:S01]  /*5ac0*/  HMMA.16816.F32.BF16 R8, R160.reuse, R166, R8 ;  /* 0x000000a6a008723c */ /* 0x040fe20000041808 */
[----:B------:R-:W-:Y:S07]  /*5ad0*/  LDSM.16.M88.4 R164, [R2+0x7800] ;  /* 0x0078000002a4783b */ /* 0x000fee0000000200 */
[C---:B-----5:R-:W-:Y:S08]  /*5ae0*/  HMMA.16816.F32.BF16 R12, R160.reuse, R168, R12 ;  /* 0x000000a8a00c723c */ /* 0x060ff0000004180c */
[C---:B------:R-:W-:Y:S01]  /*5af0*/  HMMA.16816.F32.BF16 R16, R160.reuse, R170, R16 ;  /* 0x000000aaa010723c */ /* 0x040fe20000041810 */
[----:B------:R-:W-:Y:S07]  /*5b00*/  LDSM.16.M88.4 R168, [R196+0x2000] ;  /* 0x00200000c4a8783b */ /* 0x000fee0000000200 */
[C---:B------:R-:W-:Y:S08]  /*5b10*/  HMMA.16816.F32.BF16 R20, R160.reuse, R172, R20 ;  /* 0x000000aca014723c */ /* 0x040ff00000041814 */
[C---:B------:R-:W-:Y:S01]  /*5b20*/  HMMA.16816.F32.BF16 R24, R160.reuse, R174, R24 ;  /* 0x000000aea018723c */ /* 0x040fe20000041818 */
[----:B------:R-:W-:Y:S07]  /*5b30*/  LDSM.16.M88.4 R172, [R194+UR5+0x8000] ;  /* 0x00800005c2ac783b */ /* 0x000fee0008000200 */
[C---:B------:R-:W-:Y:S08]  /*5b40*/  HMMA.16816.F32.BF16 R28, R160.reuse, R144, R28 ;  /* 0x00000090a01c723c */ /* 0x040ff0000004181c */
[----:B------:R-:W-:Y:S01]  /*5b50*/  HMMA.16816.F32.BF16 R32, R160, R146, R32 ;  /* 0x00000092a020723c */ /* 0x000fe20000041820 */
[----:B------:R-:W2:Y:S06]  /*5b60*/  LDSM.16.M88.4 R144, [R2+0x6800] ;  /* 0x006800000290783b */ /* 0x000eac0000000200 */
[----:B------:R-:W5:Y:S01]  /*5b70*/  LDSM.16.M88.4 R160, [R2+0x7000] ;  /* 0x0070000002a0783b */ /* 0x000f620000000200 */
[C---:B---3--:R-:W-:Y:S08]  /*5b80*/  HMMA.16816.F32.BF16 R4, R176.reuse, R180, R4 ;  /* 0x000000b4b004723c */ /* 0x048ff00000041804 */
[C---:B------:R-:W-:Y:S01]  /*5b90*/  HMMA.16816.F32.BF16 R8, R176.reuse, R182, R8 ;  /* 0x000000b6b008723c */ /* 0x040fe20000041808 */
[----:B------:R-:W-:Y:S07]  /*5ba0*/  LDSM.16.M88.4 R180, [R191+0x8000] ;  /* 0x00800000bfb4783b */ /* 0x000fee0000000200 */
[C---:B-1----:R-:W-:Y:S08]  /*5bb0*/  HMMA.16816.F32.BF16 R12, R176.reuse, R140, R12 ;  /* 0x0000008cb00c723c */ /* 0x042ff0000004180c */
[C---:B------:R-:W-:Y:S01]  /*5bc0*/  HMMA.16816.F32.BF16 R16, R176.reuse, R142, R16 ;  /* 0x0000008eb010723c */ /* 0x040fe20000041810 */
[----:B------:R-:W1:Y:S07]  /*5bd0*/  LDSM.16.M88.4 R140, [R194+UR5+0x8800] ;  /* 0x00880005c28c783b */ /* 0x000e6e0008000200 */
[C---:B------:R-:W-:Y:S08]  /*5be0*/  HMMA.16816.F32.BF16 R20, R176.reuse, R148, R20 ;  /* 0x00000094b014723c */ /* 0x040ff00000041814 */
[C---:B------:R-:W-:Y:S01]  /*5bf0*/  HMMA.16816.F32.BF16 R24, R176.reuse, R150, R24 ;  /* 0x00000096b018723c */ /* 0x040fe20000041818 */
[----:B------:R-:W3:Y:S07]  /*5c00*/  LDSM.16.M88.4 R148, [R194+UR5+0x9000] ;  /* 0x00900005c294783b */ /* 0x000eee0008000200 */
[C---:B------:R-:W-:Y:S08]  /*5c10*/  HMMA.16816.F32.BF16 R28, R176.reuse, R152, R28 ;  /* 0x00000098b01c723c */ /* 0x040ff0000004181c */
[----:B------:R-:W-:Y:S01]  /*5c20*/  HMMA.16816.F32.BF16 R32, R176, R154, R32 ;  /* 0x0000009ab020723c */ /* 0x000fe20000041820 */
[----:B------:R-:W3:Y:S06]  /*5c30*/  LDSM.16.M88.4 R152, [R194+UR5+0x9800] ;  /* 0x00980005c298783b */ /* 0x000eec0008000200 */
[----:B------:R-:W3:Y:S01]  /*5c40*/  LDSM.16.M88.4 R176, [R193+0x2000] ;  /* 0x00200000c1b0783b */ /* 0x000ee20000000200 */
[C---:B----4-:R-:W-:Y:S08]  /*5c50*/  HMMA.16816.F32.BF16 R4, R156.reuse, R132, R4 ;  /* 0x000000849c04723c */ /* 0x050ff00000041804 */
[C---:B------:R-:W-:Y:S01]  /*5c60*/  HMMA.16816.F32.BF16 R8, R156.reuse, R134, R8 ;  /* 0x000000869c08723c */ /* 0x040fe20000041808 */
[----:B------:R-:W4:Y:S07]  /*5c70*/  LDSM.16.M88.4 R132, [R191+0x8800] ;  /* 0x00880000bf84783b */ /* 0x000f2e0000000200 */
[C---:B--2---:R-:W-:Y:S08]  /*5c80*/  HMMA.16816.F32.BF16 R12, R156.reuse, R144, R12 ;  /* 0x000000909c0c723c */ /* 0x044ff0000004180c */
[C---:B------:R-:W-:Y:S01]  /*5c90*/  HMMA.16816.F32.BF16 R16, R156.reuse, R146, R16 ;  /* 0x000000929c10723c */ /* 0x040fe20000041810 */
[----:B------:R-:W2:Y:S07]  /*5ca0*/  LDSM.16.M88.4 R144, [R191+0x9000] ;  /* 0x00900000bf90783b */ /* 0x000eae0000000200 */
[C---:B-----5:R-:W-:Y:S08]  /*5cb0*/  HMMA.16816.F32.BF16 R20, R156.reuse, R160, R20 ;  /* 0x000000a09c14723c */ /* 0x060ff00000041814 */
[C---:B------:R-:W-:Y:S01]  /*5cc0*/  HMMA.16816.F32.BF16 R24, R156.reuse, R162, R24 ;  /* 0x000000a29c18723c */ /* 0x040fe20000041818 */
[----:B------:R-:W-:Y:S07]  /*5cd0*/  LDSM.16.M88.4 R160, [R192+0x2000] ;  /* 0x00200000c0a0783b */ /* 0x000fee0000000200 */
[C---:B------:R-:W-:Y:S08]  /*5ce0*/  HMMA.16816.F32.BF16 R28, R156.reuse, R164, R28 ;  /* 0x000000a49c1c723c */ /* 0x040ff0000004181c */
[----:B------:R-:W-:Y:S01]  /*5cf0*/  HMMA.16816.F32.BF16 R32, R156, R166, R32 ;  /* 0x000000a69c20723c */ /* 0x000fe20000041820 */
[----:B------:R-:W5:Y:S06]  /*5d00*/  LDSM.16.M88.4 R156, [R191+0x9800] ;  /* 0x00980000bf9c783b */ /* 0x000f6c0000000200 */
[----:B------:R-:W5:Y:S01]  /*5d10*/  LDSM.16.M88.4 R164, [R190+0x8000] ;  /* 0x00800000bea4783b */ /* 0x000f620000000200 */
        /* <DEDUP_REMOVED lines=9> */
[C---:B------:R-:W-:Y:S08]  /*5db0*/  HMMA.16816.F32.BF16 R28, R168.reuse, R152, R28 ;  /* 0x00000098a81c723c */ /* 0x040ff0000004181c */
[----:B------:R-:W-:Y:S01]  /*5dc0*/  HMMA.16816.F32.BF16 R32, R168, R154, R32 ;  /* 0x0000009aa820723c */ /* 0x000fe20000041820 */
[----:B------:R-:W3:Y:S06]  /*5dd0*/  LDSM.16.M88.4 R152, [R190+0x9800] ;  /* 0x00980000be98783b */ /* 0x000eec0000000200 */
[----:B------:R-:W3:Y:S01]  /*5de0*/  LDSM.16.M88.4 R168, [R3+0x2000] ;  /* 0x0020000003a8783b */ /* 0x000ee20000000200 */
[C---:B------:R-:W-:Y:S08]  /*5df0*/  HMMA.16816.F32.BF16 R4, R176.reuse, R180, R4 ;  /* 0x000000b4b004723c */ /* 0x040ff00000041804 */
[C---:B------:R-:W-:Y:S01]  /*5e00*/  HMMA.16816.F32.BF16 R8, R176.reuse, R182, R8 ;  /* 0x000000b6b008723c */ /* 0x040fe20000041808 */
[----:B------:R-:W-:Y:S07]  /*5e10*/  LDSM.16.M88.4 R180, [R2+0xa000] ;  /* 0x00a0000002b4783b */ /* 0x000fee0000000200 */
[C---:B----4-:R-:W-:Y:S08]  /*5e20*/  HMMA.16816.F32.BF16 R12, R176.reuse, R132, R12 ;  /* 0x00000084b00c723c */ /* 0x050ff0000004180c */
[C---:B------:R-:W-:Y:S01]  /*5e30*/  HMMA.16816.F32.BF16 R16, R176.reuse, R134, R16 ;  /* 0x00000086b010723c */ /* 0x040fe20000041810 */
[----:B------:R-:W4:Y:S07]  /*5e40*/  LDSM.16.M88.4 R132, [R2+0x8800] ;  /* 0x008800000284783b */ /* 0x000f2e0000000200 */
[C---:B--2---:R-:W-:Y:S08]  /*5e50*/  HMMA.16816.F32.BF16 R20, R176.reuse, R144, R20 ;  /* 0x00000090b014723c */ /* 0x044ff00000041814 */
[C---:B------:R-:W-:Y:S01]  /*5e60*/  HMMA.16816.F32.BF16 R24, R176.reuse, R146, R24 ;  /* 0x00000092b018723c */ /* 0x040fe20000041818 */
[----:B------:R-:W2:Y:S07]  /*5e70*/  LDSM.16.M88.4 R144, [R2+0x9000] ;  /* 0x009000000290783b */ /* 0x000eae0000000200 */
[C---:B-----5:R-:W-:Y:S08]  /*5e80*/  HMMA.16816.F32.BF16 R28, R176.reuse, R156, R28 ;  /* 0x0000009cb01c723c */ /* 0x060ff0000004181c */
[----:B------:R-:W-:Y:S01]  /*5e90*/  HMMA.16816.F32.BF16 R32, R176, R158, R32 ;  /* 0x0000009eb020723c */ /* 0x000fe20000041820 */
[----:B------:R-:W5:Y:S06]  /*5ea0*/  LDSM.16.M88.4 R156, [R2+0x9800] ;  /* 0x00980000029c783b */ /* 0x000f6c0000000200 */
[----:B------:R-:W-:Y:S01]  /*5eb0*/  LDSM.16.M88.4 R176, [R194+UR5+0xa000] ;  /* 0x00a00005c2b0783b */ /* 0x000fe20008000200 */
[C---:B------:R-:W-:Y:S08]  /*5ec0*/  HMMA.16816.F32.BF16 R4, R160.reuse, R164, R4 ;  /* 0x000000a4a004723c */ /* 0x040ff00000041804 */
[C---:B------:R-:W-:Y:S01]  /*5ed0*/  HMMA.16816.F32.BF16 R8, R160.reuse, R166, R8 ;  /* 0x000000a6a008723c */ /* 0x040fe20000041808 */
[----:B------:R-:W5:Y:S07]  /*5ee0*/  LDSM.16.M88.4 R164, [R196+0x4000] ;  /* 0x00400000c4a4783b */ /* 0x000f6e0000000200 */
[C---:B-1----:R-:W-:Y:S08]  /*5ef0*/  HMMA.16816.F32.BF16 R12, R160.reuse, R140, R12 ;  /* 0x0000008ca00c723c */ /* 0x042ff0000004180c */
[C---:B------:R-:W-:Y:S01]  /*5f00*/  HMMA.16816.F32.BF16 R16, R160.reuse, R142, R16 ;  /* 0x0000008ea010723c */ /* 0x040fe20000041810 */
[----:B------:R-:W1:Y:S07]  /*5f10*/  LDSM.16.M88.4 R140, [R194+UR5+0xa800] ;  /* 0x00a80005c28c783b */ /* 0x000e6e0008000200 */
[C---:B---3--:R-:W-:Y:S08]  /*5f20*/  HMMA.16816.F32.BF16 R20, R160.reuse, R148, R20 ;  /* 0x00000094a014723c */ /* 0x048ff00000041814 */
[C---:B------:R-:W-:Y:S01]  /*5f30*/  HMMA.16816.F32.BF16 R24, R160.reuse, R150, R24 ;  /* 0x00000096a018723c */ /* 0x040fe20000041818 */
[----:B------:R-:W3:Y:S07]  /*5f40*/  LDSM.16.M88.4 R148, [R194+UR5+0xb000] ;  /* 0x00b00005c294783b */ /* 0x000eee0008000200 */
[C---:B------:R-:W-:Y:S08]  /*5f50*/  HMMA.16816.F32.BF16 R28, R160.reuse, R152, R28 ;  /* 0x00000098a01c723c */ /* 0x040ff0000004181c */
[----:B------:R-:W-:Y:S01]  /*5f60*/  HMMA.16816.F32.BF16 R32, R160, R154, R32 ;  /* 0x0000009aa020723c */ /* 0x000fe20000041820 */
[----:B------:R-:W3:Y:S06]  /*5f70*/  LDSM.16.M88.4 R152, [R194+UR5+0xb800] ;  /* 0x00b80005c298783b */ /* 0x000eec0008000200 */
[----:B------:R-:W-:Y:S01]  /*5f80*/  LDSM.16.M88.4 R160, [R193+0x4000] ;  /* 0x00400000c1a0783b */ /* 0x000fe20000000200 */
[C---:B------:R-:W-:Y:S08]  /*5f90*/  HMMA.16816.F32.BF16 R4, R168.reuse, R172, R4 ;  /* 0x000000aca804723c */ /* 0x040ff00000041804 */
[C---:B------:R-:W-:Y:S01]  /*5fa0*/  HMMA.16816.F32.BF16 R8, R168.reuse, R174, R8 ;  /* 0x000000aea808723c */ /* 0x040fe20000041808 */
[----:B------:R-:W3:Y:S07]  /*5fb0*/  LDSM.16.M88.4 R172, [R191+0xa000] ;  /* 0x00a00000bfac783b */ /* 0x000eee0000000200 */
        /* <DEDUP_REMOVED lines=9> */
[----:B------:R-:W-:Y:S01]  /*6050*/  LDSM.16.M88.4 R168, [R192+0x4000] ;  /* 0x00400000c0a8783b */ /* 0x000fe20000000200 */
        /* <DEDUP_REMOVED lines=14> */
[C---:B------:R-:W-:Y:S08]  /*6140*/  HMMA.16816.F32.BF16 R8, R160.reuse, R174, R8 ;  /* 0x000000aea008723c */ /* 0x040ff00000041808 */
[C---:B----4-:R-:W-:Y:S08]  /*6150*/  HMMA.16816.F32.BF16 R12, R160.reuse, R132, R12 ;  /* 0x00000084a00c723c */ /* 0x050ff0000004180c */
[C---:B------:R-:W-:Y:S01]  /*6160*/  HMMA.16816.F32.BF16 R16, R160.reuse, R134, R16 ;  /* 0x00000086a010723c */ /* 0x040fe20000041810 */
[----:B------:R-:W4:Y:S07]  /*6170*/  LDSM.16.M88.4 R132, [R2+0xa800] ;  /* 0x00a800000284783b */ /* 0x000f2e0000000200 */
[C---:B--2---:R-:W-:Y:S08]  /*6180*/  HMMA.16816.F32.BF16 R20, R160.reuse, R144, R20 ;  /* 0x00000090a014723c */ /* 0x044ff00000041814 */
[C---:B------:R-:W-:Y:S08]  /*6190*/  HMMA.16816.F32.BF16 R24, R160.reuse, R146, R24 ;  /* 0x00000092a018723c */ /* 0x040ff00000041818 */
[C---:B-----5:R-:W-:Y:S08]  /*61a0*/  HMMA.16816.F32.BF16 R28, R160.reuse, R156, R28 ;  /* 0x0000009ca01c723c */ /* 0x060ff0000004181c */
[----:B------:R-:W-:Y:S08]  /*61b0*/  HMMA.16816.F32.BF16 R32, R160, R158, R32 ;  /* 0x0000009ea020723c */ /* 0x000ff00000041820 */
[C---:B------:R-:W-:Y:S08]  /*61c0*/  HMMA.16816.F32.BF16 R4, R168.reuse, R176, R4 ;  /* 0x000000b0a804723c */ /* 0x040ff00000041804 */
[C---:B------:R-:W-:Y:S08]  /*61d0*/  HMMA.16816.F32.BF16 R8, R168.reuse, R178, R8 ;  /* 0x000000b2a808723c */ /* 0x040ff00000041808 */
[C---:B-1----:R-:W-:Y:S08]  /*61e0*/  HMMA.16816.F32.BF16 R12, R168.reuse, R140, R12 ;  /* 0x0000008ca80c723c */ /* 0x042ff0000004180c */
        /* <DEDUP_REMOVED lines=8> */
[C---:B----4-:R-:W-:Y:S03]  /*6270*/  HMMA.16816.F32.BF16 R12, R164.reuse, R132, R12 ;  /* 0x00000084a40c723c */ /* 0x050fe6000004180c */
        /* <DEDUP_REMOVED lines=92> */
[----:B------:R-:W2:Y:S02]  /*6840*/  I2F.RP R9, R2 ;  /* 0x0000000200097306 */ /* 0x000ea40000209400 */
[----:B------:R-:W-:Y:S08]  /*6850*/  ISETP.GE.AND P2, PT, R11, RZ, PT ;  /* 0x000000ff0b00720c */ /* 0x000ff00003f46270 */
        /* <DEDUP_REMOVED lines=27> */
[----:B------:R-:W2:Y:S08]  /*6a10*/  LDC.64 R2, c[0x0][0x3b8] ;  /* 0x0000ee00ff027b82 */ /* 0x000eb00000000a00 */
        /* <DEDUP_REMOVED lines=27> */
.L_x_3102:
        /* <DEDUP_REMOVED lines=25> */
.L_x_3101:
        /* <DEDUP_REMOVED lines=18> */
[----:B--2---:R-:W-:Y:S02]  /*6e80*/  FMNMX3.FTZ R7, R2, R134, R133, !PT ;  /* 0x0000008602077276 */ /* 0x004fe40007810085 */
[----:B------:R-:W-:Y:S02]  /*6e90*/  FMNMX3.FTZ R4, R3, R201, R212, !PT ;  /* 0x000000c903047276 */ /* 0x000fe400078100d4 */
[----:B------:R-:W-:Y:S01]  /*6ea0*/  MOV R168, R206 ;  /* 0x000000ce00a87202 */ /* 0x000fe20000000f00 */
[----:B------:R-:W-:Y:S01]  /*6eb0*/  SHFL.BFLY PT, R2, R7, 0x2, 0x1f ;  /* 0x0c401f0007027f89 */ /* 0x000fe200000e0000 */
[----:B------:R-:W-:Y:S02]  /*6ec0*/  @P0 IADD3 R168, PT, PT, R208, -0x40, RZ ;  /* 0xffffffc0d0a80810 */ /* 0x000fe40007ffe0ff */
[----:B------:R-:W-:Y:S05]  /*6ed0*/  IADD3 R210, PT, PT, R210, -0x1, RZ ;  /* 0xffffffffd2d27810 */ /* 0x000fea0007ffe0ff */
[----:B------:R-:W1:Y:S01]  /*6ee0*/  SHFL.BFLY PT, R3, R4, 0x2, 0x1f ;  /* 0x0c401f0004037f89 */ /* 0x000e6200000e0000 */
        /* <DEDUP_REMOVED lines=191> */
[----:B------:R-:W3:Y:S01]  /*7ae0*/  LDSM.16.MT88.4 R100, [R138+0x10000] ;  /* 0x010000008a64783b */ /* 0x000ee20000004200 */
[----:B------:R-:W-:Y:S01]  /*7af0*/  MUFU.EX2 R192, R192 ;  /* 0x000000c000c07308 */ /* 0x000fe20000000800 */
[--C-:B------:R-:W-:Y:S01]  /*7b00*/  FFMA.FTZ R224, R224, UR4, -R157.reuse ;  /* 0x00000004e0e07c23 */ /* 0x100fe2000801089d */
[--C-:B------:R-:W-:Y:S01]  /*7b10*/  FFMA.FTZ R214, R214, UR4, -R157.reuse ;  /* 0x00000004d6d67c23 */ /* 0x100fe2000801089d */
[--C-:B------:R-:W-:Y:S01]  /*7b20*/  FFMA.FTZ R136, R136, UR4, -R156.reuse ;  /* 0x0000000488887c23 */ /* 0x100fe2000801089c */
[----:B------:R-:W-:Y:S01]  /*7b30*/  FFMA.FTZ R135, R135, UR4, -R156 ;  /* 0x0000000487877c23 */ /* 0x000fe2000801089c */
[----:B------:R-:W-:Y:S01]  /*7b40*/  FFMA.FTZ R201, R201, UR4, -R157 ;  /* 0x00000004c9c97c23 */ /* 0x000fe2000801089d */
[C---:B------:R-:W-:Y:S04]  /*7b50*/  HMMA.16816.F32.BF16 R60, R128.reuse, R108, R60 ;  /* 0x0000006c803c723c */ /* 0x040fe8000004183c */
[----:B------:R5:W4:Y:S01]  /*7b60*/  MUFU.EX2 R219, R223 ;  /* 0x000000df00db7308 */ /* 0x000b220000000800 */
[----:B------:R-:W-:Y:S01]  /*7b70*/  FFMA.FTZ R177, R2, R213, R177 ;  /* 0x000000d502b17223 */ /* 0x000fe200000100b1 */
[----:B------:R-:W-:Y:S08]  /*7b80*/  ISETP.NE.AND P2, PT, R210, -0x1, PT ;  /* 0xffffffffd200780c */ /* 0x000ff00003f45270 */
[----:B------:R-:W-:Y:S01]  /*7b90*/  MUFU.EX2 R194, R194 ;  /* 0x000000c200c27308 */ /* 0x000fe20000000800 */
[----:B------:R-:W-:Y:S01]  /*7ba0*/  FFMA.FTZ R175, R0, R211, R175 ;  /* 0x000000d300af7223 */ /* 0x000fe200000100af */
[----:B------:R-:W-:Y:S01]  /*7bb0*/  FADD.FTZ R174, R174, R177 ;  /* 0x000000b1aeae7221 */ /* 0x000fe20000010000 */
[C---:B------:R-:W-:Y:S01]  /*7bc0*/  HMMA.16816.F32.BF16 R64, R128.reuse, R110, R64 ;  /* 0x0000006e8040723c */ /* 0x040fe20000041840 */
[----:B------:R-:W4:Y:S06]  /*7bd0*/  LDSM.16.MT88.4 R108, [R168+0x4000] ;  /* 0x00400000a86c783b */ /* 0x000f2c0000004200 */
[----:B------:R-:W4:Y:S01]  /*7be0*/  MUFU.EX2 R221, R224 ;  /* 0x000000e000dd7308 */ /* 0x000f220000000800 */
[----:B------:R-:W-:Y:S01]  /*7bf0*/  FADD.FTZ R175, R171, R175 ;  /* 0x000000afabaf7221 */ /* 0x000fe20000010000 */
[----:B------:R-:W-:Y:S08]  /*7c00*/  FADD.FTZ R173, R173, R174 ;  /* 0x000000aeadad7221 */ /* 0x000ff00000010000 */
[----:B------:R-:W-:Y:S01]  /*7c10*/  MUFU.EX2 R196, R196 ;  /* 0x000000c400c47308 */ /* 0x000fe20000000800 */
[--C-:B-----5:R-:W-:Y:S01]  /*7c20*/  FFMA.FTZ R223, R216, UR4, -R157.reuse ;  /* 0x00000004d8df7c23 */ /* 0x120fe2000801089d */
[----:B------:R-:W-:Y:S01]  /*7c30*/  FFMA.FTZ R157, R212, UR4, -R157 ;  /* 0x00000004d49d7c23 */ /* 0x000fe2000801089d */
[C---:B-1----:R-:W-:Y:S07]  /*7c40*/  HMMA.16816.F32.BF16 R68, R128.reuse, R104, R68 ;  /* 0x000000688044723c */ /* 0x042fee0000041844 */
[----:B------:R-:W1:Y:S01]  /*7c50*/  MUFU.EX2 R217, R217 ;  /* 0x000000d900d97308 */ /* 0x000e620000000800 */
[----:B------:R-:W-:Y:S01]  /*7c60*/  FADD.FTZ R170, R170, R175 ;  /* 0x000000afaaaa7221 */ /* 0x000fe20000010000 */
[----:B------:R-:W-:Y:S08]  /*7c70*/  FADD.FTZ R172, R172, R173 ;  /* 0x000000adacac7221 */ /* 0x000ff00000010000 */
[----:B------:R-:W-:Y:S01]  /*7c80*/  MUFU.EX2 R214, R214 ;  /* 0x000000d600d67308 */ /* 0x000fe20000000800 */
[----:B------:R-:W-:Y:S01]  /*7c90*/  FADD.FTZ R170, R169, R170 ;  /* 0x000000aaa9aa7221 */ /* 0x000fe20000010000 */
[C---:B------:R-:W-:Y:S01]  /*7ca0*/  HMMA.16816.F32.BF16 R72, R128.reuse, R106, R72 ;  /* 0x0000006a8048723c */ /* 0x040fe20000041848 */
[----:B------:R-:W5:Y:S07]  /*7cb0*/  LDSM.16.MT88.4 R104, [R189+0x4000] ;  /* 0x00400000bd68783b */ /* 0x000f6e0000004200 */
        /* <DEDUP_REMOVED lines=9> */
[----:B------:R-:W-:Y:S01]  /*7d50*/  F2FP.BF16.F32.PACK_AB R102, R183, R178 ;  /* 0x000000b2b766723e */ /* 0x000fe200000010ff */
[----:B------:R-:W-:Y:S01]  /*7d60*/  FADD.FTZ R176, R176, R181 ;  /* 0x000000b5b0b07221 */ /* 0x000fe20000010000 */
[C---:B--2---:R-:W-:Y:S03]  /*7d70*/  F2FP.BF16.F32.PACK_AB R103, R182.reuse, R191 ;  /* 0x000000bfb667723e */ /* 0x044fe600000010ff */
[C---:B----4-:R-:W-:Y:S03]  /*7d80*/  HMMA.16816.F32.BF16 R84, R128.reuse, R108, R84 ;  /* 0x0000006c8054723c */ /* 0x050fe60000041854 */
[----:B------:R-:W-:Y:S04]  /*7d90*/  FADD.FTZ R191, R191, R176 ;  /* 0x000000b0bfbf7221 */ /* 0x000fe80000010000 */
[----:B------:R-:W-:Y:S01]  /*7da0*/  FADD.FTZ R182, R182, R191 ;  /* 0x000000bfb6b67221 */ /* 0x000fe20000010000 */
[C---:B------:R-:W-:Y:S01]  /*7db0*/  HMMA.16816.F32.BF16 R88, R128.reuse, R110, R88 ;  /* 0x0000006e8058723c */ /* 0x040fe20000041858 */
[----:B------:R-:W2:Y:S07]  /*7dc0*/  LDSM.16.MT88.4 R108, [R187+0xc800] ;  /* 0x00c80000bb6c783b */ /* 0x000eae0000004200 */
[C---:B-----5:R-:W-:Y:S08]  /*7dd0*/  HMMA.16816.F32.BF16 R92, R128.reuse, R104, R92 ;  /* 0x00000068805c723c */ /* 0x060ff0000004185c */
[----:B------:R-:W-:Y:S01]  /*7de0*/  HMMA.16816.F32.BF16 R96, R128, R106, R96 ;  /* 0x0000006a8060723c */ /* 0x000fe20000041860 */
[----:B------:R-:W4:Y:S08]  /*7df0*/  LDSM.16.MT88.4 R104, [R187+0xe800] ;  /* 0x00e80000bb68783b */ /* 0x000f300000004200 */
        /* <DEDUP_REMOVED lines=15> */
[----:B------:R-:W4:Y:S07]  /*7ef0*/  LDSM.16.MT88.4 R104, [R189+0x4800] ;  /* 0x00480000bd68783b */ /* 0x000f2e0000004200 */
        /* <DEDUP_REMOVED lines=18> */
[C---:B----4-:R-:W-:Y:S08]  /*8020*/  HMMA.16816.F32.BF16 R92, R100.reuse, R104, R92 ;  /* 0x00000068645c723c */ /* 0x050ff0000004185c */
[----:B------:R-:W-:Y:S01]  /*8030*/  HMMA.16816.F32.BF16 R96, R100, R106, R96 ;  /* 0x0000006a6460723c */ /* 0x000fe20000041860 */
[----:B------:R-:W4:Y:S02]  /*8040*/  LDSM.16.MT88.4 R104, [R189+0x3000] ;  /* 0x00300000bd68783b */ /* 0x000f240000004200 */
[----:B------:R-:W-:Y:S02]  /*8050*/  F2FP.BF16.F32.PACK_AB R100, R193, R190 ;  /* 0x000000bec164723e */ /* 0x000fe400000010ff */
[C---:B------:R-:W-:Y:S01]  /*8060*/  F2FP.BF16.F32.PACK_AB R101, R192.reuse, R219 ;  /* 0x000000dbc065723e */ /* 0x040fe200000010ff */
[----:B------:R-:W-:Y:S01]  /*8070*/  FADD.FTZ R219, R219, R182 ;  /* 0x000000b6dbdb7221 */ /* 0x000fe20000010000 */
[----:B------:R-:W-:Y:S02]  /*8080*/  F2FP.BF16.F32.PACK_AB R102, R221, R194 ;  /* 0x000000c2dd66723e */ /* 0x000fe400000010ff */
[C---:B-1----:R-:W-:Y:S01]  /*8090*/  F2FP.BF16.F32.PACK_AB R103, R217.reuse, R196 ;  /* 0x000000c4d967723e */ /* 0x042fe200000010ff */
[----:B------:R-:W-:Y:S04]  /*80a0*/  FADD.FTZ R219, R192, R219 ;  /* 0x000000dbc0db7221 */ /* 0x000fe80000010000 */
[----:B------:R-:W-:Y:S02]  /*80b0*/  FADD.FTZ R196, R196, R219 ;  /* 0x000000dbc4c47221 */ /* 0x000fe40000010000 */
[C---:B--2---:R-:W-:Y:S03]  /*80c0*/  HMMA.16816.F32.BF16 R4, R100.reuse, R108, R4 ;  /* 0x0000006c6404723c */ /* 0x044fe60000041804 */
[----:B------:R-:W-:Y:S05]  /*80d0*/  FADD.FTZ R217, R217, R196 ;  /* 0x000000c4d9d97221 */ /* 0x000fea0000010000 */
[C---:B------:R-:W-:Y:S01]  /*80e0*/  HMMA.16816.F32.BF16 R8, R100.reuse, R110, R8 ;  /* 0x0000006e6408723c */ /* 0x040fe20000041808 */
[----:B------:R-:W1:Y:S07]  /*80f0*/  LDSM.16.MT88.4 R108, [R189+0x5000] ;  /* 0x00500000bd6c783b */ /* 0x000e6e0000004200 */
[C---:B------:R-:W-:Y:S03]  /*8100*/  HMMA.16816.F32.BF16 R12, R100.reuse, R112, R12 ;  /* 0x00000070640c723c */ /* 0x040fe6000004180c */
[--C-:B------:R-:W-:Y:S01]  /*8110*/  FFMA.FTZ R112, R134, UR4, -R156.reuse ;  /* 0x0000000486707c23 */ /* 0x100fe2000801089c */
[----:B------:R-:W-:Y:S01]  /*8120*/  FFMA.FTZ R156, R133, UR4, -R156 ;  /* 0x00000004859c7c23 */ /* 0x000fe2000801089c */
[----:B------:R-:W2:Y:S03]  /*8130*/  MUFU.EX2 R134, R157 ;  /* 0x0000009d00867308 */ /* 0x000ea60000000800 */
[C---:B------:R-:W-:Y:S07]  /*8140*/  HMMA.16816.F32.BF16 R16, R100.reuse, R114, R16 ;  /* 0x000000726410723c */ /* 0x040fee0000041810 */
[----:B------:R5:W-:Y:S10]  /*8150*/  MUFU.EX2 R212, R156 ;  /* 0x0000009c00d47308 */ /* 0x000bf40000000800 */
[----:B------:R-:W4:Y:S01]  /*8160*/  MUFU.EX2 R133, R112 ;  /* 0x0000007000857308 */ /* 0x000f220000000800 */
        /* <DEDUP_REMOVED lines=16> */
[----:B--2---:R-:W-:Y:S01]  /*8270*/  F2FP.BF16.F32.PACK_AB R142, R134, R201 ;  /* 0x000000c9868e723e */ /* 0x004fe200000010ff */
[----:B------:R-:W-:Y:S01]  /*8280*/  FADD.FTZ R136, R135, R136 ;  /* 0x0000008887887221 */ /* 0x000fe20000010000 */
[C---:B----4-:R-:W-:Y:S03]  /*8290*/  F2FP.BF16.F32.PACK_AB R143, R212.reuse, R133 ;  /* 0x00000085d48f723e */ /* 0x050fe600000010ff */
[C---:B------:R-:W-:Y:S03]  /*82a0*/  HMMA.16816.F32.BF16 R60, R100.reuse, R104, R60 ;  /* 0x00000068643c723c */ /* 0x040fe6000004183c */
[----:B------:R-:W-:Y:S04]  /*82b0*/  FADD.FTZ R133, R133, R136 ;  /* 0x0000008885857221 */ /* 0x000fe80000010000 */
[----:B------:R-:W-:Y:S01]  /*82c0*/  FADD.FTZ R211, R212, R133 ;  /* 0x00000085d4d37221 */ /* 0x000fe20000010000 */
        /* <DEDUP_REMOVED lines=11> */
[C---:B-1----:R-:W-:Y:S08]  /*8380*/  HMMA.16816.F32.BF16 R92, R100.reuse, R108, R92 ;  /* 0x0000006c645c723c */ /* 0x042ff0000004185c */
[----:B------:R-:W-:Y:S08]  /*8390*/  HMMA.16816.F32.BF16 R96, R100, R110, R96 ;  /* 0x0000006e6460723c */ /* 0x000ff00000041860 */
[C---:B-----5:R-:W-:Y:S01]  /*83a0*/  HMMA.16816.F32.BF16 R128, R140.reuse, R124, R4 ;  /* 0x0000007c8c80723c */ /* 0x060fe20000041804 */
[----:B------:R-:W1:Y:S07]  /*83b0*/  LDSM.16.MT88.4 R4, [R138+0x11800] ;  /* 0x011800008a04783b */ /* 0x000e6e0000004200 */
[C---:B------:R-:W-:Y:S01]  /*83c0*/  HMMA.16816.F32.BF16 R124, R140.reuse, R126, R8 ;  /* 0x0000007e8c7c723c */ /* 0x040fe20000041808 */
[----:B------:R-:W5:Y:S07]  /*83d0*/  LDSM.16.MT88.4 R8, [R168+0x5800] ;  /* 0x00580000a808783b */ /* 0x000f6e0000004200 */
[C---:B------:R-:W-:Y:S01]  /*83e0*/  HMMA.16816.F32.BF16 R120, R140.reuse, R116, R12 ;  /* 0x000000748c78723c */ /* 0x040fe2000004180c */
[----:B------:R-:W5:Y:S07]  /*83f0*/  LDSM.16.MT88.4 R12, [R189+0x5800] ;  /* 0x00580000bd0c783b */ /* 0x000f6e0000004200 */
[C---:B------:R-:W-:Y:S08]  /*8400*/  HMMA.16816.F32.BF16 R116, R140.reuse, R118, R16 ;  /* 0x000000768c74723c */ /* 0x040ff00000041810 */
[C---:B--2---:R-:W-:Y:S08]  /*8410*/  HMMA.16816.F32.BF16 R112, R140.reuse, R104, R20 ;  /* 0x000000688c70723c */ /* 0x044ff00000041814 */
        /* <DEDUP_REMOVED lines=29> */
[----:B------:R-:W-:Y:S01]  /*85f0*/  FADD.FTZ R201, R201, R0 ;  /* 0x00000000c9c97221 */ /* 0x000fe20000010000 */
[----:B------:R-:W-:Y:S03]  /*8600*/  MOV R0, R3 ;  /* 0x0000000300007202 */ /* 0x000fe60000000f00 */
[----:B------:R-:W-:Y:S01]  /*8610*/  FADD.FTZ R213, R134, R201 ;  /* 0x000000c986d57221 */ /* 0x000fe20000010000 */
[----:B------:R-:W-:Y:S01]  /*8620*/  @!UPT UIADD3 URZ, UPT, UPT, URZ, URZ, URZ ;  /* 0x000000fffffff290 */ /* 0x000fe2000fffe0ff */
[----:B------:R-:W-:Y:S11]  /*8630*/  @P2 BRA `(.L_x_3103) ;  /* 0xffffffc800a42947 */ /* 0x000ff6000383ffff */
.L_x_3099:
        /* <DEDUP_REMOVED lines=254> */
[----:B----4-:R-:W-:-:S04]  /*9620*/  @!P3 IMAD.WIDE.U32 R20, R6, R22, RZ ;  /* 0x000000160614b225 */ /* 0x010fc800078e00ff */
[----:B------:R-:W-:Y:S01]  /*9630*/  @!P3 IMAD R23, R6, R23, R21 ;  /* 0x000000170617b224 */ /* 0x000fe200078e0215 */
[----:B------:R-:W-:Y:S01]  /*9640*/  SHF.R.U32.HI R21, RZ, 0x2, R186 ;  /* 0x00000002ff157819 */ /* 0x000fe200000116ba */
[----:B------:R-:W-:Y:S01]  /*9650*/  @P3 IMAD R23, R202, R9, R33 ;  /* 0x00000009ca173224 */ /* 0x000fe200078e0221 */
[----:B------:R-:W-:Y:S01]  /*9660*/  MOV R9, 0x7f800000 ;  /* 0x7f80000000097802 */ /* 0x000fe20000000f00 */
[----:B-----5:R-:W-:Y:S01]  /*9670*/  @!P4 IMAD R0, R6, R0, R11 ;  /* 0x000000000600c224 */ /* 0x020fe200078e020b */
[----:B------:R-:W-:Y:S01]  /*9680*/  LOP3.LUT R188, R188, 0x7, R21, 0xf8, !PT ;  /* 0x00000007bcbc7812 */ /* 0x000fe200078ef815 */
[----:B------:R-:W-:Y:S01]  /*9690*/  @P2 FMUL.FTZ R21, R10, 0.69314718246459960938 ;  /* 0x3f3172180a152820 */ /* 0x000fe20000410000 */
[-C--:B------:R-:W-:Y:S02]  /*96a0*/  @!P0 IMAD R202, R6, R17.reuse, RZ ;  /* 0x0000001106ca8224 */ /* 0x080fe400078e02ff */
[----:B------:R-:W-:Y:S01]  /*96b0*/  @P1 FFMA.FTZ R9, R3, R16, R2 ;  /* 0x0000001003091223 */ /* 0x000fe20000010002 */
[----:B------:R-:W-:-:S02]  /*96c0*/  @!P4 IMAD R0, R0, R17, RZ ;  /* 0x000000110000c224 */ /* 0x000fc400078e02ff */
[----:B-1----:R-:W-:Y:S01]  /*96d0*/  @P2 FFMA.FTZ R8, R132, R19, R21 ;  /* 0x0000001384082223 */ /* 0x002fe20000010015 */
        /* <DEDUP_REMOVED lines=13> */
.L_x_3105:
[----:B------:R-:W-:Y:S05]  /*97b0*/  BSYNC.RECONVERGENT B0 ;  /* 0x0000000000007941 */ /* 0x000fea0003800200 */
.L_x_3104:
[----:B------:R-:W2:Y:S01]  /*97c0*/  LDCU.64 UR4, c[0x0][0x410] ;  /* 0x00008200ff0477ac */ /* 0x000ea20008000a00 */
[----:B------:R-:W-:Y:S01]  /*97d0*/  IMAD.MOV.U32 R185, RZ, RZ, RZ ;  /* 0x000000ffffb97224 */ /* 0x000fe200078e00ff */
[----:B------:R-:W-:Y:S01]  /*97e0*/  SHF.R.U32.HI R0, RZ, 0x3, R186 ;  /* 0x00000003ff007819 */ /* 0x000fe200000116ba */
[----:B------:R-:W-:Y:S01]  /*97f0*/  @P3 IMAD.MOV.U32 R20, RZ, RZ, R32 ;  /* 0x000000ffff143224 */ /* 0x000fe200078e0020 */
[----:B------:R4:W4:Y:S01]  /*9800*/  LDS.128 R16, [R215+0x2000] ;  /* 0x00200000d7107984 */ /* 0x0009220000000c00 */
[----:B---3--:R-:W-:Y:S01]  /*9810*/  IMAD.WIDE.U32 R6, R4, UR6, R184 ;  /* 0x0000000604067c25 */ /* 0x008fe2000f8e00b8 */
[C---:B-1----:R-:W-:Y:S01]  /*9820*/  IADD3 R8, PT, PT, R0.reuse, 0x10, RZ ;  /* 0x0000001000087810 */ /* 0x042fe20007ffe0ff */
[----:B------:R-:W-:Y:S01]  /*9830*/  BSSY.RECONVERGENT B0, `(.L_x_3106) ;  /* 0x0000018000007945 */ /* 0x000fe20003800200 */
[-C--:B------:R-:W-:Y:S01]  /*9840*/  ISETP.GE.AND P3, PT, R0, R195.reuse, PT ;  /* 0x000000c30000720c */ /* 0x080fe20003f66270 */
[----:B------:R-:W-:Y:S01]  /*9850*/  IMAD R2, R5, UR6, R7 ;  /* 0x0000000605027c24 */ /* 0x000fe2000f8e0207 */
[----:B------:R-:W-:Y:S01]  /*9860*/  IADD3 R32, P0, PT, R20, R6, RZ ;  /* 0x0000000614207210 */ /* 0x000fe20007f1e0ff */
[----:B------:R-:W-:Y:S01]  /*9870*/  VIADD R6, R0, 0x20 ;  /* 0x0000002000067836 */ /* 0x000fe20000000000 */
[----:B------:R-:W-:-:S02]  /*9880*/  ISETP.GE.AND P2, PT, R8, R195, PT ;  /* 0x000000c30800720c */ /* 0x000fc40003f46270 */
[----:B------:R-:W-:Y:S01]  /*9890*/  IADD3.X R33, PT, PT, R23, R2, RZ, P0, !PT ;  /* 0x0000000217217210 */ /* 0x000fe200007fe4ff */
[----:B------:R-:W-:Y:S01]  /*98a0*/  VIADD R2, R0, 0x30 ;  /* 0x0000003000027836 */ /* 0x000fe20000000000 */
[----:B------:R1:W3:Y:S01]  /*98b0*/  LDS.128 R20, [R215] ;  /* 0x00000000d7147984 */ /* 0x0002e20000000c00 */
[-C--:B------:R-:W-:Y:S01]  /*98c0*/  ISETP.GE.AND P1, PT, R6, R195.reuse, PT ;  /* 0x000000c30600720c */ /* 0x080fe20003f26270 */
[C---:B--2---:R-:W-:Y:S02]  /*98d0*/  IMAD.WIDE.U32 R32, R11.reuse, UR4, R32 ;  /* 0x000000040b207c25 */ /* 0x044fe4000f8e0020 */
[----:B------:R-:W-:Y:S02]  /*98e0*/  ISETP.GE.AND P0, PT, R2, R195, PT ;  /* 0x000000c30200720c */ /* 0x000fe40003f06270 */
[----:B------:R-:W-:Y:S02]  /*98f0*/  IMAD R35, R11, UR5, R33 ;  /* 0x000000050b237c24 */ /* 0x000fe4000f8e0221 */
[----:B------:R1:W2:Y:S01]  /*9900*/  LDS.128 R8, [R215+0x4000] ;  /* 0x00400000d7087984 */ /* 0x0002a20000000c00 */
[----:B------:R-:W-:Y:S08]  /*9910*/  @P3 BRA `(.L_x_3107) ;  /* 0x0000000000243947 */ /* 0x000ff00003800000 */
[----:B------:R-:W5:Y:S01]  /*9920*/  LDCU.64 UR4, c[0x0][0x3f0] ;  /* 0x00007e00ff0477ac */ /* 0x000f620008000a00 */
[----:B------:R-:W-:-:S05]  /*9930*/  MOV R34, R32 ;  /* 0x0000002000227202 */ /* 0x000fca0000000f00 */
[----:B------:R-:W-:-:S04]  /*9940*/  IMAD.WIDE.U32 R6, R0, R4, R34 ;  /* 0x0000000400067225 */ /* 0x000fc800078e0022 */
[----:B------:R-:W-:Y:S01]  /*9950*/  IMAD R2, R0, R5, R7 ;  /* 0x0000000500027224 */ /* 0x000fe200078e0207 */
[----:B-----5:R-:W-:-:S04]  /*9960*/  LEA R36, P3, R6, UR4, 0x1 ;  /* 0x0000000406247c11 */ /* 0x020fc8000f8608ff */
[----:B------:R-:W-:-:S05]  /*9970*/  LEA.HI.X R37, R6, UR5, R2, 0x1, P3 ;  /* 0x0000000506257c11 */ /* 0x000fca00098f0c02 */
[----:B---3--:R3:W-:Y:S04]  /*9980*/  STG.E.128 desc[UR14][R36.64], R20 ;  /* 0x0000001424007986 */ /* 0x0087e8000c101d0e */
[----:B----4-:R3:W-:Y:S04]  /*9990*/  STG.E.128 desc[UR14][R36.64+0x80], R16 ;  /* 0x0000801024007986 */ /* 0x0107e8000c101d0e */
[----:B--2---:R3:W-:Y:S02]  /*99a0*/  STG.E.128 desc[UR14][R36.64+0x100], R8 ;  /* 0x0001000824007986 */ /* 0x0047e4000c101d0e */
.L_x_3107:
[----:B------:R-:W-:Y:S05]  /*99b0*/  BSYNC.RECONVERGENT B0 ;  /* 0x0000000000007941 */ /* 0x000fea0003800200 */
.L_x_3106:
[----:B---3--:R3:W1:Y:S01]  /*99c0*/  LDS.128 R20, [R215+0x800] ;  /* 0x00080000d7147984 */ /* 0x0086620000000c00 */
[----:B------:R-:W-:Y:S03]  /*99d0*/  BSSY.RECONVERGENT B0, `(.L_x_3108) ;  /* 0x0000012000007945 */ /* 0x000fe60003800200 */
[----:B----4-:R3:W4:Y:S04]  /*99e0*/  LDS.128 R16, [R215+0x2800] ;  /* 0x00280000d7107984 */ /* 0x0107280000000c00 */
[----:B--2---:R3:W2:Y:S01]  /*99f0*/  LDS.128 R8, [R215+0x4800] ;  /* 0x00480000d7087984 */ /* 0x0046a20000000c00 */
        /* <DEDUP_REMOVED lines=13> */
[----:B----4-:R1:W-:Y:S04]  /*9ad0*/  STG.E.128 desc[UR14][R36.64+0x80], R16 ;  /* 0x0000801024007986 */ /* 0x0103e8000c101d0e */
[----:B--2---:R1:W-:Y:S02]  /*9ae0*/  STG.E.128 desc[UR14][R36.64+0x100], R8 ;  /* 0x0001000824007986 */ /* 0x0043e4000c101d0e */
.L_x_3109:
[----:B------:R-:W-:Y:S05]  /*9af0*/  BSYNC.RECONVERGENT B0 ;  /* 0x0000000000007941 */ /* 0x000fea0003800200 */
.L_x_3108:
[----:B-1--4-:R1:W4:Y:S01]  /*9b00*/  LDS.128 R16, [R215+0x1000] ;  /* 0x00100000d7107984 */ /* 0x0123220000000c00 */
[----:B------:R-:W-:Y:S03]  /*9b10*/  BSSY.RECONVERGENT B0, `(.L_x_3110) ;  /* 0x0000012000007945 */ /* 0x000fe60003800200 */
[----:B--2---:R1:W2:Y:S04]  /*9b20*/  LDS.128 R8, [R215+0x3000] ;  /* 0x00300000d7087984 */ /* 0x0042a80000000c00 */
        /* <DEDUP_REMOVED lines=13> */
[----:B----4-:R4:W-:Y:S04]  /*9c00*/  STG.E.128 desc[UR14][R36.64], R16 ;  /* 0x0000001024007986 */ /* 0x0109e8000c101d0e */
[----:B--2---:R4:W-:Y:S04]  /*9c10*/  STG.E.128 desc[UR14][R36.64+0x80], R8 ;  /* 0x0000800824007986 */ /* 0x0049e8000c101d0e */
[----:B-1----:R4:W-:Y:S02]  /*9c20*/  STG.E.128 desc[UR14][R36.64+0x100], R20 ;  /* 0x0001001424007986 */ /* 0x0029e4000c101d0e */
.L_x_3111:
[----:B------:R-:W-:Y:S05]  /*9c30*/  BSYNC.RECONVERGENT B0 ;  /* 0x0000000000007941 */ /* 0x000fea0003800200 */
.L_x_3110:
[----:B------:R-:W-:Y:S05]  /*9c40*/  @P0 EXIT ;  /* 0x000000000000094d */ /* 0x000fea0003800000 */
        /* <DEDUP_REMOVED lines=15> */
.L_x_3112:
        /* <DEDUP_REMOVED lines=12> */
.L_x_6890:


//--------------------- .text._ZN5flash24flash_fwd_splitkv_kernelI23Flash_fwd_kernel_traitsILi192ELi64ELi64ELi4ELb0ELb0EN7cutlass10bfloat16_tE19Flash_kernel_traitsILi192ELi64ELi64ELi4ES3_EELb0ELb0ELb1ELb0ELb0ELb0ELb0ELb0EEEvNS_16Flash_fwd_paramsE --------------------------
	.section	.text._ZN5flash24flash_fwd_splitkv_kernelI23Flash_fwd_kernel_traitsILi192ELi64ELi64ELi4ELb0ELb0EN7cutlass10bfloat16_tE19Flash_kernel_traitsILi192ELi64ELi64ELi4ES3_EELb0ELb0ELb1ELb0ELb0ELb0ELb0ELb0EEEvNS_16Flash_fwd_paramsE,"ax",@progbits
	.align	128
        .global         _ZN5flash24flash_fwd_splitkv_kernelI23Flash_fwd_kernel_traitsILi192ELi64ELi64ELi4ELb0ELb0EN7cutlass10bfloat16_tE19Flash_kernel_traitsILi192ELi64ELi64ELi4ES3_EELb0ELb0ELb1ELb0ELb0ELb0ELb0ELb0EEEvNS_16Flash_fwd_paramsE
        .type           _ZN5flash24flash_fwd_splitkv_kernelI23Flash_fwd_kernel_traitsILi192ELi64ELi64ELi4ELb0ELb0EN7cutlass10bfloat16_tE19Flash_kernel_traitsILi192ELi64ELi64ELi4ES3_EELb0ELb0ELb1ELb0ELb0ELb0ELb0ELb0EEEvNS_16Flash_fwd_paramsE,@function
        .size           _ZN5flash24flash_fwd_splitkv_kernelI23Flash_fwd_kernel_traitsILi192ELi64ELi64ELi4ELb0ELb0EN7cutlass10bfloat16_tE19Flash_kernel_traitsILi192ELi64ELi64ELi4ES3_EELb0ELb0ELb1ELb0ELb0ELb0ELb0ELb0EEEvNS_16Flash_fwd_paramsE,(.L_x_6891 - _ZN5flash24flash_fwd_splitkv_kernelI23Flash_fwd_kernel_traitsILi192ELi64ELi64ELi4ELb0ELb0EN7cutlass10bfloat16_tE19Flash_kernel_traitsILi192ELi64ELi64ELi4ES3_EELb0ELb0ELb1ELb0ELb0ELb0ELb0ELb0EEEvNS_16Flash_fwd_paramsE)
        .other          _ZN5flash24flash_fwd_splitkv_kernelI23Flash_fwd_kernel_traitsILi192ELi64ELi64ELi4ELb0ELb0EN7cutlass10bfloat16_tE19Flash_kernel_traitsILi192ELi64ELi64ELi4ES3_EELb0ELb0ELb1ELb0ELb0ELb0ELb0ELb0EEEvNS_16Flash_fwd_paramsE,@"STO_CUDA_ENTRY STV_DEFAULT"
_ZN5flash24flash_fwd_splitkv_kernelI23Flash_fwd_kernel_traitsILi192ELi64ELi64ELi4ELb0ELb0EN7cutlass10bfloat16_tE19Flash_kernel_traitsILi192ELi64ELi64ELi4ES3_EELb0ELb0ELb1ELb0ELb0ELb0ELb0ELb0EEEvNS_16Flash_fwd_paramsE:
.text._ZN5flash24flash_fwd_splitkv_kernelI23Flash_fwd_kernel_traitsILi192ELi64ELi64ELi4ELb0ELb0EN7cutlass10bfloat16_tE19Flash_kernel_traitsILi192ELi64ELi64ELi4ES3_EELb0ELb0ELb1ELb0ELb0ELb0ELb0ELb0EEEvNS_16Flash_fwd_paramsE:
[----:B------:R-:W-:Y:S01]  /*0000*/  LDC R1, c[0x0][0x37c] ;  /* 0x0000df00ff017b82 */ /* 0x000fe20000000800 */
[----:B------:R-:W1:Y:S07]  /*0010*/  LDCU.64 UR8, c[0x0][0x460] ;  /* 0x00008c00ff0877ac */ /* 0x000e6e0008000a00 */
[----:B------:R-:W2:Y:S01]  /*0020*/  S2UR UR25, SR_CTAID.Y ;  /* 0x00000000001979c3 */ /* 0x000ea20000002600 */
[----:B------:R-:W3:Y:S01]  /*0030*/  LDCU.64 UR10, c[0x0][0x470] ;  /* 0x00008e00ff0a77ac */ /* 0x000ee20008000a00 */
[----:B------:R-:W2:Y:S01]  /*0040*/  LDCU.64 UR14, c[0x0][0x460] ;  /* 0x00008c00ff0e77ac */ /* 0x000ea20008000a00 */
[----:B------:R-:W4:Y:S01]  /*0050*/  LDCU.U8 UR12, c[0x0][0x532] ;  /* 0x0000a640ff0c77ac */ /* 0x000f220008000000 */
[----:B------:R-:W4:Y:S01]  /*0060*/  LDCU.64 UR6, c[0x0][0x468] ;  /* 0x00008d00ff0677ac */ /* 0x000f220008000a00 */
[----:B-1----:R-:W-:Y:S01]  /*0070*/  ISETP.NE.U32.AND P4, PT, RZ, UR8, PT ;  /* 0x00000008ff007c0c */ /* 0x002fe2000bf85070 */
[----:B------:R-:W-:Y:S01]  /*0080*/  UISETP.NE.U32.AND UP4, UPT, UR8, URZ, UPT ;  /* 0x000000ff0800728c */ /* 0x000fe2000bf85070 */
[----:B------:R-:W1:Y:S02]  /*0090*/  LDCU.64 UR4, c[0x0][0x478] ;  /* 0x00008f00ff0477ac */ /* 0x000e640008000a00 */
[----:B------:R-:W-:Y:S01]  /*00a0*/  ISETP.NE.AND.EX P4, PT, RZ, UR9, PT, P4 ;  /* 0x00000009ff007c0c */ /* 0x000fe2000bf85340 */
[----:B---3--:R-:W-:-:S02]  /*00b0*/  UISETP.NE.U32.AND UP3, UPT, UR10, URZ, UPT ;  /* 0x000000ff0a00728c */ /* 0x008fc4000bf65070 */
[----:B------:R-:W-:Y:S01]  /*00c0*/  UISETP.NE.AND.EX UP4, UPT, UR9, URZ, UPT, UP4 ;  /* 0x000000ff0900728c */ /* 0x000fe2000bf85340 */
[----:B------:R-:W3:Y:S01]  /*00d0*/  LDCU.64 UR22, c[0x0][0x358] ;  /* 0x00006b00ff1677ac */ /* 0x000ee20008000a00 */
[----:B------:R-:W-:-:S04]  /*00e0*/  UISETP.NE.AND.EX UP3, UPT, UR11, URZ, UPT, UP3 ;  /* 0x000000ff0b00728c */ /* 0x000fc8000bf65330 */
[----:B------:R-:W-:Y:S01]  /*00f0*/  PLOP3.LUT P2, PT, PT, PT, UP4, 0x80, 0x8 ;  /* 0x000000000008781c */ /* 0x000fe20003f4f048 */
[----:B--2---:R-:W-:Y:S02]  /*0100*/  UIMAD.WIDE.U32 UR14, UR25, 0x4, UR14 ;  /* 0x00000004190e78a5 */ /* 0x004fe4000f8e000e */
[----:B------:R-:W-:Y:S02]  /*0110*/  USHF.L.U32 UR9, UR25, 0x2, URZ ;  /* 0x0000000219097899 */ /* 0x000fe400080006ff */
[----:B----4-:R-:W-:Y:S02]  /*0120*/  UISETP.NE.AND UP5, UPT, UR12, URZ, UPT ;  /* 0x000000ff0c00728c */ /* 0x010fe4000bfa5270 */
[----:B------:R-:W-:Y:S01]  /*0130*/  UISETP.EQ.U32.AND UP2, UPT, UR6, URZ, UPT ;  /* 0x000000ff0600728c */ /* 0x000fe2000bf42070 */
[----:B------:R-:W-:Y:S01]  /*0140*/  IMAD.U32 R6, RZ, RZ, UR14 ;  /* 0x0000000eff067e24 */ /* 0x000fe2000f8e00ff */
[----:B------:R-:W-:Y:S01]  /*0150*/  USHF.R.U32.HI UR8, URZ, 0x1e, UR25 ;  /* 0x0000001eff087899 */ /* 0x000fe20008011619 */
[----:B------:R-:W-:Y:S01]  /*0160*/  IMAD.U32 R7, RZ, RZ, UR15 ;  /* 0x0000000fff077e24 */ /* 0x000fe2000f8e00ff */
[----:B------:R-:W-:-:S02]  /*0170*/  @UP3 UIADD3 UR12, UP1, UPT, UR9, UR10, URZ ;  /* 0x0000000a090c3290 */ /* 0x000fc4000ff3e0ff */
[----:B------:R-:W-:Y:S02]  /*0180*/  UISETP.EQ.OR.EX UP2, UPT, UR7, URZ, !UP5, UP2 ;  /* 0x000000ff0700728c */ /* 0x000fe4000ef42720 */
[----:B-1----:R-:W-:Y:S01]  /*0190*/  UISETP.NE.U32.AND UP0, UPT, UR4, URZ, UPT ;  /* 0x000000ff0400728c */ /* 0x002fe2000bf05070 */
[----:B---3--:R-:W2:Y:S01]  /*01a0*/  @P4 LDG.E R5, desc[UR22][R6.64] ;  /* 0x0000001606054981 */ /* 0x008ea2000c1e1900 */
[----:B------:R-:W-:Y:S02]  /*01b0*/  @UP3 UIADD3.X UR13, UPT, UPT, UR8, UR11, URZ, UP1, !UPT ;  /* 0x0000000b080d3290 */ /* 0x000fe40008ffe4ff */
[----:B------:R-:W-:Y:S01]  /*01c0*/  UIADD3 UR10, UP1, UPT, UR9, UR6, URZ ;  /* 0x00000006090a7290 */ /* 0x000fe2000ff3e0ff */
[----:B------:R1:W3:Y:S01]  /*01d0*/  @P2 LDG.E R2, desc[UR22][R6.64+0x4] ;  /* 0x0000041606022981 */ /* 0x0002e2000c1e1900 */
[----:B------:R-:W-:Y:S01]  /*01e0*/  UISETP.NE.AND.EX UP0, UPT, UR5, URZ, UPT, UP0 ;  /* 0x000000ff0500728c */ /* 0x000fe2000bf05300 */
[----:B------:R-:W-:Y:S01]  /*01f0*/  PLOP3.LUT P3, PT, PT, PT, UP2, 0x80, 0x8 ;  /* 0x000000000008781c */ /* 0x000fe20003f6f028 */
[----:B------:R-:W-:Y:S01]  /*0200*/  UIADD3.X UR11, UPT, UPT, UR8, UR7, URZ, UP1, !UPT ;  /* 0x00000007080b7290 */ /* 0x000fe20008ffe4ff */
[----:B------:R-:W-:Y:S01]  /*0210*/  PLOP3.LUT P1, PT, PT, PT, UP3, 0x80, 0x8 ;  /* 0x000000000008781c */ /* 0x000fe20003f2f038 */
[----:B------:R-:W-:-:S02]  /*0220*/  IMAD.U32 R10, RZ, RZ, UR12 ;  /* 0x0000000cff0a7e24 */ /* 0x000fc4000f8e00ff */
[----:B------:R-:W-:Y:S01]  /*0230*/  PLOP3.LUT P0, PT, PT, PT, UP0, 0x80, 0x8 ;  /* 0x000000000008781c */ /* 0x000fe20003f0f008 */
[----:B------:R-:W-:-:S04]  /*0240*/  IMAD.U32 R11, RZ, RZ, UR13 ;  /* 0x0000000dff0b7e24 */ /* 0x000fc8000f8e00ff */
[----:B------:R-:W-:-:S04]  /*0250*/  @UP0 UIADD3 UR4, UP1, UPT, UR9, UR4, URZ ;  /* 0x0000000409040290 */ /* 0x000fc8000ff3e0ff */
[----:B------:R-:W-:Y:S01]  /*0260*/  @UP0 UIADD3.X UR5, UPT, UPT, UR8, UR5, URZ, UP1, !UPT ;  /* 0x0000000508050290 */ /* 0x000fe20008ffe4ff */
[----:B------:R-:W4:Y:S01]  /*0270*/  @P1 LDG.E R3, desc[UR22][R10.64] ;  /* 0x000000160a031981 */ /* 0x000f22000c1e1900 */
[----:B-1----:R-:W-:Y:S02]  /*0280*/  IMAD.U32 R6, RZ, RZ, UR10 ;  /* 0x0000000aff067e24 */ /* 0x002fe4000f8e00ff */
[----:B------:R-:W-:Y:S02]  /*0290*/  IMAD.U32 R7, RZ, RZ, UR11 ;  /* 0x0000000bff077e24 */ /* 0x000fe4000f8e00ff */
[----:B------:R-:W-:Y:S01]  /*02a0*/  IMAD.U32 R8, RZ, RZ, UR4 ;  /* 0x00000004ff087e24 */ /* 0x000fe2000f8e00ff */
[----:B------:R-:W1:Y:S01]  /*02b0*/  S2UR UR20, SR_CTAID.X ;  /* 0x00000000001479c3 */ /* 0x000e620000002500 */
[----:B------:R-:W-:Y:S01]  /*02c0*/  IMAD.U32 R9, RZ, RZ, UR5 ;  /* 0x00000005ff097e24 */ /* 0x000fe2000f8e00ff */
[----:B------:R-:W4:Y:S01]  /*02d0*/  @!P3 LDG.E R4, desc[UR22][R6.64] ;  /* 0x000000160604b981 */ /* 0x000f22000c1e1900 */
[----:B------:R-:W3:Y:S03]  /*02e0*/  @!UP4 LDCU UR24, c[0x0][0x434] ;  /* 0x00008680ff18c7ac */ /* 0x000ee60008000800 */
[----:B------:R2:W5:Y:S01]  /*02f0*/  @P0 LDG.E R0, desc[UR22][R8.64] ;  /* 0x0000001608000981 */ /* 0x000562000c1e1900 */
[----:B------:R-:W-:Y:S01]  /*0300*/  UMOV UR19, 0xffffffff ;  /* 0xffffffff00137882 */ /* 0x000fe20000000000 */
[----:B------:R-:W-:Y:S01]  /*0310*/  UISETP.NE.U32.AND UP1, UPT, UR6, URZ, UPT ;  /* 0x000000ff0600728c */ /* 0x000fe2000bf25070 */
[----:B------:R-:W-:-:S02]  /*0320*/  UMOV UR16, 0xffffffff ;  /* 0xffffffff00107882 */ /* 0x000fc40000000000 */
[----:B------:R-:W-:Y:S01]  /*0330*/  UMOV UR6, URZ ;  /* 0x000000ff00067c82 */ /* 0x000fe20008000000 */
[----:B------:R-:W-:Y:S01]  /*0340*/  UISETP.NE.AND.EX UP1, UPT, UR7, URZ, UPT, UP1 ;  /* 0x000000ff0700728c */ /* 0x000fe2000bf25310 */
[----:B------:R-:W2:Y:S10]  /*0350*/  @!UP0 LDCU UR11, c[0x0][0x43c] ;  /* 0x00008780ff0b87ac */ /* 0x000eb40008000800 */
[----:B------:R-:W2:Y:S01]  /*0360*/  @!UP1 LDCU UR7, c[0x0][0x438] ;  /* 0x00008700ff0797ac */ /* 0x000ea20008000800 */
[----:B-1----:R-:W-:Y:S01]  /*0370*/  USHF.L.U32 UR27, UR20, 0x6, URZ ;  /* 0x00000006141b7899 */ /* 0x002fe200080006ff */
[----:B--2---:R-:W-:-:S02]  /*0380*/  @P4 R2UR UR19, R5 ;  /* 0x00000000051342ca */ /* 0x004fc400000e0000 */
[----:B---3--:R-:W-:-:S13]  /*0390*/  @P2 R2UR UR4, R2 ;  /* 0x00000000020422ca */ /* 0x008fda00000e0000 */
[----:B------:R-:W-:Y:S01]  /*03a0*/  @UP4 UIADD3 UR24, UPT, UPT, UR4, -UR19, URZ ;  /* 0x8000001304184290 */ /* 0x000fe2000fffe0ff */
[----:B------:R-:W1:Y:S01]  /*03b0*/  @!UP0 LDCU.64 UR4, c[0x0][0x488] ;  /* 0x00009100ff0487ac */ /* 0x000e620008000a00 */
[----:B----4-:R-:W-:Y:S02]  /*03c0*/  @P1 R2UR UR6, R3 ;  /* 0x00000000030612ca */ /* 0x010fe400000e0000 */
[----:B------:R-:W-:-:S06]  /*03d0*/  UISETP.GT.AND UP2, UPT, UR24, UR27, UPT ;  /* 0x0000001b1800728c */ /* 0x000fcc000bf44270 */
[----:B------:R-:W-:Y:S02]  /*03e0*/  PLOP3.LUT P1, PT, PT, PT, UP2, 0x80, 0x8 ;  /* 0x000000000008781c */ /* 0x000fe40003f2f028 */
[----:B------:R-:W-:Y:S01]  /*03f0*/  @!P3 R2UR UR16, R4 ;  /* 0x000000000410b2ca */ /* 0x000fe200000e0000 */
[----:B-1----:R-:W-:-:S14]  /*0400*/  BRA.U !UP1, `(.L_x_3113) ;  /* 0x0000000109187547 */ /* 0x002fdc000b800000 */
[----:B------:R-:W-:-:S13]  /*0410*/  PLOP3.LUT P2, PT, PT, PT, UP5, 0x80, 0x8 ;  /* 0x000000000008781c */ /* 0x000fda0003f4f058 */
[----:B------:R-:W2:Y:S04]  /*0420*/  @P2 LDG.E R2, desc[UR22][R6.64+0x4] ;  /* 0x0000041606022981 */ /* 0x000ea8000c1e1900 */
[----:B------:R-:W3:Y:S01]  /*0430*/  @!P2 LDG.E R3, desc[UR22][R6.64] ;  /* 0x000000160603a981 */ /* 0x000ee2000c1e1900 */
[----:B--2---:R-:W-:-:S13]  /*0440*/  @P2 R2UR UR7, R2 ;  /* 0x00000000020722ca */ /* 0x004fda00000e0000 */
[----:B------:R-:W-:-:S07]  /*0450*/  @UP5 UIADD3 UR7, UPT, UPT, UR7, -UR16, URZ ;  /* 0x8000001007075290 */ /* 0x000fce000fffe0ff */
[----:B---3--:R-:W-:Y:S02]  /*0460*/  @!P2 R2UR UR7, R3 ;  /* 0x000000000307a2ca */ /* 0x008fe400000e0000 */
.L_x_3113:
[----:B-----5:R-:W-:Y:S01]  /*0470*/  @P0 R2UR UR21, R0 ;  /* 0x00000000001502ca */ /* 0x020fe200000e0000 */
[----:B------:R-:W-:Y:S01]  /*0480*/  @!UP0 UISETP.NE.U32.AND UP1, UPT, UR4, URZ, UPT ;  /* 0x000000ff0400828c */ /* 0x000fe2000bf25070 */
[----:B------:R-:W-:-:S13]  /*0490*/  @!P1 EXIT ;  /* 0x000000000000994d */ /* 0x000fda0003800000 */
[----:B------:R-:W1:Y:S01]  /*04a0*/  LDCU UR10, c[0x0][0x438] ;  /* 0x00008700ff0a77ac */ /* 0x000e620008000800 */
[----:B------:R-:W2:Y:S01]  /*04b0*/  S2UR UR26, SR_CTAID.Z ;  /* 0x00000000001a79c3 */ /* 0x000ea20000002700 */
[----:B------:R-:W3:Y:S01]  /*04c0*/  S2R R189, SR_TID.X ;  /* 0x0000000000bd7919 */ /* 0x000ee20000002100 */
[----:B------:R-:W-:Y:S02]  /*04d0*/  @!UP0 UISETP.NE.AND.EX UP1, UPT, UR5, URZ, UPT, UP1 ;  /* 0x000000ff0500828c */ /* 0x000fe4000bf25310 */
[----:B------:R-:W-:Y:S02]  /*04e0*/  @UP0 UIADD3 UR21, UPT, UPT, UR21, -UR6, URZ ;  /* 0x8000000615150290 */ /* 0x000fe4000fffe0ff */
[----:B------:R-:W-:-:S04]  /*04f0*/  @!UP0 USEL UR11, UR11, URZ, UP1 ;  /* 0x000000ff0b0b8287 */ /* 0x000fc80008800000 */
[----:B------:R-:W-:-:S04]  /*0500*/  @!UP0 UIADD3 UR21, UPT, UPT, UR11, UR7, -UR6 ;  /* 0x000000070b158290 */ /* 0x000fc8000fffe806 */
[----:B------:R-:W-:Y:S02]  /*0510*/  UIADD3 UR5, UPT, UPT, UR21, 0x3f, URZ ;  /* 0x0000003f15057890 */ /* 0x000fe4000fffe0ff */
[----:B-1----:R-:W-:Y:S02]  /*0520*/  UIADD3 UR10, UPT, UPT, UR10, 0x3f, URZ ;  /* 0x0000003f0a0a7890 */ /* 0x002fe4000fffe0ff */
[----:B------:R-:W-:Y:S02]  /*0530*/  USHF.R.S32.HI UR4, URZ, 0x1f, UR5 ;  /* 0x0000001fff047899 */ /* 0x000fe40008011405 */
[----:B------:R-:W-:Y:S02]  /*0540*/  USHF.R.S32.HI UR7, URZ, 0x1f, UR10 ;  /* 0x0000001fff077899 */ /* 0x000fe4000801140a */
[----:B------:R-:W-:Y:S02]  /*0550*/  ULEA.HI UR4, UR4, UR5, URZ, 0x6 ;  /* 0x0000000504047291 */ /* 0x000fe4000f8f30ff */
[----:B------:R-:W-:-:S02]  /*0560*/  ULEA.HI UR7, UR7, UR10, URZ, 0x6 ;  /* 0x0000000a07077291 */ /* 0x000fc4000f8f30ff */
[----:B------:R-:W-:Y:S02]  /*0570*/  USHF.R.S32.HI UR4, URZ, 0x6, UR4 ;  /* 0x00000006ff047899 */ /* 0x000fe40008011404 */
[----:B------:R-:W-:-:S04]  /*0580*/  USHF.R.S32.HI UR7, URZ, 0x6, UR7 ;  /* 0x00000006ff077899 */ /* 0x000fc80008011407 */
[----:B------:R-:W-:-:S04]  /*0590*/  UISETP.LT.AND UP0, UPT, UR7, UR4, UPT ;  /* 0x000000040700728c */ /* 0x000fc8000bf01270 */
[----:B------:R-:W-:-:S03]  /*05a0*/  USEL UR18, UR7, UR4, UP0 ;  /* 0x0000000407127287 */ /* 0x000fc60008000000 */
[----:B------:R-:W-:Y:S01]  /*05b0*/  UMOV UR7, UR25 ;  /* 0x0000001900077c82 */ /* 0x000fe20008000000 */
[----:B------:R-:W-:-:S09]  /*05c0*/  UISETP.GT.AND UP0, UPT, UR18, URZ, UPT ;  /* 0x000000ff1200728c */ /* 0x000fd2000bf04270 */
[----:B--23--:R-:W-:Y:S05]  /*05d0*/  BRA.U UP0, `(.L_x_3114) ;  /* 0x0000000900207547 */ /* 0x00cfea000b800000 */
[----:B------:R-:W-:Y:S01]  /*05e0*/  UISETP.NE.AND UP0, UPT, UR19, -0x1, UPT ;  /* 0xffffffff1300788c */ /* 0x000fe2000bf05270 */
[----:B------:R-:W-:Y:S01]  /*05f0*/  IMAD.SHL.U32 R2, R189, 0x8, RZ ;  /* 0x00000008bd027824 */ /* 0x000fe200078e00ff */
[----:B------:R-:W1:Y:S01]  /*0600*/  LDCU.64 UR4, c[0x0][0x408] ;  /* 0x00008100ff0477ac */ /* 0x000e620008000a00 */
[----:B------:R-:W-:Y:S01]  /*0610*/  IMAD.MOV.U32 R3, RZ, RZ, RZ ;  /* 0x000000ffff037224 */ /* 0x000fe200078e00ff */
[----:B------:R-:W-:Y:S01]  /*0620*/  SHF.R.U32.HI R189, RZ, 0x3, R189 ;  /* 0x00000003ffbd7819 */ /* 0x000fe200000116bd */
[----:B------:R-:W-:Y:S01]  /*0630*/  BSSY.RECONVERGENT B0, `(.L_x_3115) ;  /* 0x000002f000007945 */ /* 0x000fe20003800200 */
[----:B------:R-:W2:Y:S01]  /*0640*/  LDCU UR6, c[0x0][0x3e0] ;  /* 0x00007c00ff0677ac */ /* 0x000ea20008000800 */
[----:B------:R-:W-:Y:S02]  /*0650*/  LOP3.LUT R2, R2, 0x38, RZ, 0xc0, !PT ;  /* 0x0000003802027812 */ /* 0x000fe400078ec0ff */
[C---:B------:R-:W-:Y:S01]  /*0660*/  VIADD R7, R189.reuse, 0x10 ;  /* 0x00000010bd077836 */ /* 0x040fe20000000000 */
[----:B------:R-:W3:Y:S01]  /*0670*/  LDCU UR10, c[0x0][0x434] ;  /* 0x00008680ff0a77ac */ /* 0x000ee20008000800 */
[C---:B------:R-:W-:Y:S01]  /*0680*/  VIADD R4, R189.reuse, 0x30 ;  /* 0x00000030bd047836 */ /* 0x040fe20000000000 */
[----:B------:R-:W-:Y:S01]  /*0690*/  IADD3 R6, PT, PT, R189, 0x20, RZ ;  /* 0x00000020bd067810 */ /* 0x000fe20007ffe0ff */
[----:B------:R-:W4:Y:S01]  /*06a0*/  @!UP0 LDCU.64 UR8, c[0x0][0x400] ;  /* 0x00008000ff0887ac */ /* 0x000f220008000a00 */
[----:B------:R-:W-:Y:S01]  /*06b0*/  UIADD3 UR24, UPT, UPT, -UR27, UR24, URZ ;  /* 0x000000181b187290 */ /* 0x000fe2000fffe1ff */
[----:B-1----:R-:W-:Y:S01]  /*06c0*/  IMAD.U32 R9, RZ, RZ, UR4 ;  /* 0x00000004ff097e24 */ /* 0x002fe2000f8e00ff */
[----:B------:R-:W-:Y:S01]  /*06d0*/  @UP0 UIMAD.WIDE.U32 UR14, UR19, UR4, URZ ;  /* 0x00000004130e02a5 */ /* 0x000fe2000f8e00ff */
[----:B------:R-:W-:-:S02]  /*06e0*/  MOV R0, UR5 ;  /* 0x0000000500007c02 */ /* 0x000fc40008000f00 */
[----:B------:R-:W-:Y:S01]  /*06f0*/  IMAD.WIDE.U32 R8, R9, UR27, R2 ;  /* 0x0000001b09087c25 */ /* 0x000fe2000f8e0002 */
[----:B------:R-:W-:Y:S01]  /*0700*/  ISETP.GE.AND P0, PT, R189, UR24, PT ;  /* 0x00000018bd007c0c */ /* 0x000fe2000bf06270 */
[----:B--2---:R-:W-:Y:S01]  /*0710*/  UIMAD UR6, UR7, UR6, UR26 ;  /* 0x00000006070672a4 */ /* 0x004fe2000f8e021a */
[----:B------:R-:W-:Y:S01]  /*0720*/  ISETP.GE.AND P3, PT, R7, UR24, PT ;  /* 0x0000001807007c0c */ /* 0x000fe2000bf66270 */
[----:B------:R-:W-:Y:S01]  /*0730*/  IMAD R0, R0, UR27, R9 ;  /* 0x0000001b00007c24 */ /* 0x000fe2000f8e0209 */
[----:B------:R-:W-:Y:S01]  /*0740*/  ISETP.GE.AND P2, PT, R6, UR24, PT ;  /* 0x0000001806007c0c */ /* 0x000fe2000bf46270 */
[----:B---3--:R-:W-:Y:S02]  /*0750*/  UIMAD UR10, UR6, UR10, UR27 ;  /* 0x0000000a060a72a4 */ /* 0x008fe4000f8e021b */
[----:B----4-:R-:W-:-:S04]  /*0760*/  @!UP0 UIMAD.WIDE.U32 UR12, UR25, UR8, URZ ;  /* 0x00000008190c82a5 */ /* 0x010fc8000f8e00ff */
[----:B------:R-:W-:Y:S01]  /*0770*/  @!UP0 UIMAD UR11, UR25, UR9, UR13 ;  /* 0x00000009190b82a4 */ /* 0x000fe2000f8e020d */
[----:B------:R-:W1:Y:S02]  /*0780*/  LDCU.64 UR8, c[0x0][0x410] ;  /* 0x00008200ff0877ac */ /* 0x000e640008000a00 */
[----:B------:R-:W-:Y:S01]  /*0790*/  @UP0 UMOV UR12, UR14 ;  /* 0x0000000e000c0c82 */ /* 0x000fe20008000000 */
[----:B------:R-:W-:Y:S01]  /*07a0*/  @UP0 UIMAD UR11, UR19, UR5, UR15 ;  /* 0x00000005130b02a4 */ /* 0x000fe2000f8e020f */
[----:B------:R-:W-:-:S05]  /*07b0*/  IADD3 R8, P1, PT, R8, UR12, RZ ;  /* 0x0000000c08087c10 */ /* 0x000fca000ff3e0ff */
[----:B------:R-:W-:Y:S02]  /*07c0*/  IADD3.X R9, PT, PT, R0, UR11, RZ, P1, !PT ;  /* 0x0000000b00097c10 */ /* 0x000fe40008ffe4ff */
[----:B------:R-:W-:Y:S01]  /*07d0*/  ISETP.GE.AND P1, PT, R4, UR24, PT ;  /* 0x0000001804007c0c */ /* 0x000fe2000bf26270 */
[----:B-1----:R-:W-:Y:S01]  /*07e0*/  IMAD.U32 R10, RZ, RZ, UR8 ;  /* 0x00000008ff0a7e24 */ /* 0x002fe2000f8e00ff */
[----:B------:R-:W-:-:S03]  /*07f0*/  MOV R15, UR9 ;  /* 0x00000009000f7c02 */ /* 0x000fc60008000f00 */
[----:B------:R-:W-:Y:S01]  /*0800*/  IMAD.WIDE.U32 R10, R10, UR26, R8 ;  /* 0x0000001a0a0a7c25 */ /* 0x000fe2000f8e0008 */
[C---:B------:R-:W-:Y:S02]  /*0810*/  LOP3.LUT R9, R2.reuse, 0x40, RZ, 0xfc, !PT ;  /* 0x0000004002097812 */ /* 0x040fe400078efcff */
[----:B------:R-:W-:Y:S01]  /*0820*/  LOP3.LUT R8, R2, 0x80, RZ, 0xfc, !PT ;  /* 0x0000008002087812 */ /* 0x000fe200078efcff */
[----:B------:R-:W-:Y:S01]  /*0830*/  IMAD R15, R15, UR26, R11 ;  /* 0x0000001a0f0f7c24 */ /* 0x000fe2000f8e020b */
[----:B------:R-:W-:Y:S06]  /*0840*/  @P0 BRA `(.L_x_3116) ;  /* 0x0000000000340947 */ /* 0x000fec0003800000 */
[----:B------:R-:W1:Y:S01]  /*0850*/  LDCU UR8, c[0x0][0x440] ;  /* 0x00008800ff0877ac */ /* 0x000e620008000800 */
[----:B------:R-:W-:Y:S01]  /*0860*/  IMAD.MOV.U32 R14, RZ, RZ, R10 ;  /* 0x000000ffff0e7224 */ /* 0x000fe200078e000a */
[----:B------:R-:W2:Y:S03]  /*0870*/  LDCU.64 UR6, c[0x0][0x3f0] ;  /* 0x00007e00ff0677ac */ /* 0x000ea60008000a00 */
[----:B------:R-:W-:-:S04]  /*0880*/  IMAD.WIDE.U32 R16, R189, UR4, R14 ;  /* 0x00000004bd107c25 */ /* 0x000fc8000f8e000e */
[----:B------:R-:W-:Y:S01]  /*0890*/  IMAD R0, R189, UR5, R17 ;  /* 0x00000005bd007c24 */ /* 0x000fe2000f8e0211 */
        /* <DEDUP_REMOVED lines=8> */
.L_x_3116:
[----:B------:R-:W-:Y:S05]  /*0920*/  BSYNC.RECONVERGENT B0 ;  /* 0x0000000000007941 */ /* 0x000fea0003800200 */
.L_x_3115:
        /* <DEDUP_REMOVED lines=8> */
[----:B------:R-:W-:-:S04]  /*09b0*/  IMAD.WIDE.U32 R12, R5, UR4, R12 ;  /* 0x00000004050c7c25 */ /* 0x000fc8000f8e000c */
[----:B------:R-:W-:-:S04]  /*09c0*/  IMAD R0, R0, UR4, RZ ;  /* 0x0000000400007c24 */ /* 0x000fc8000f8e02ff */
[----:B------:R-:W-:Y:S01]  /*09d0*/  IMAD R0, R5, UR5, R0 ;  /* 0x0000000505007c24 */ /* 0x000fe2000f8e0200 */
        /* <DEDUP_REMOVED lines=9> */
.L_x_3118:
[----:B------:R-:W-:Y:S05]  /*0a70*/  BSYNC.RECONVERGENT B0 ;  /* 0x0000000000007941 */ /* 0x000fea0003800200 */
.L_x_3117:
        /* <DEDUP_REMOVED lines=8> */
[----:B------:R-:W-:-:S04]  /*0b00*/  IMAD.WIDE.U32 R12, R5, UR4, R12 ;  /* 0x00000004050c7c25 */ /* 0x000fc8000f8e000c */
[----:B------:R-:W-:-:S04]  /*0b10*/  IMAD R0, R0, UR4, RZ ;  /* 0x0000000400007c24 */ /* 0x000fc8000f8e02ff */
[----:B------:R-:W-:Y:S01]  /*0b20*/  IMAD R0, R5, UR5, R0 ;  /* 0x0000000505007c24 */ /* 0x000fe2000f8e0200 */
        /* <DEDUP_REMOVED lines=9> */
.L_x_3120:
[----:B------:R-:W-:Y:S05]  /*0bc0*/  BSYNC.RECONVERGENT B0 ;  /* 0x0000000000007941 */ /* 0x000fea0003800200 */
.L_x_3119:
[----:B------:R-:W-:Y:S04]  /*0bd0*/  BSSY.RECONVERGENT B0, `(.L_x_3121) ;  /* 0x0000013000007945 */ /* 0x000fe80003800200 */
[----:B------:R-:W-:Y:S05]  /*0be0*/  @P1 BRA `(.L_x_3122) ;  /* 0x0000000000441947 */ /* 0x000fea0003800000 */
[----:B------:R-:W4:Y:S01]  /*0bf0*/  LDCU UR8, c[0x0][0x440] ;  /* 0x00008800ff0877ac */ /* 0x000f220008000800 */
[----:B------:R-:W-:Y:S01]  /*0c00*/  IADD3 R5, P0, PT, R189, 0x30, RZ ;  /* 0x00000030bd057810 */ /* 0x000fe20007f1e0ff */
[----:B------:R-:W-:Y:S01]  /*0c10*/  IMAD.MOV.U32 R11, RZ, RZ, R15 ;  /* 0x000000ffff0b7224 */ /* 0x000fe200078e000f */
[----:B------:R-:W5:Y:S03]  /*0c20*/  LDCU.64 UR6, c[0x0][0x3f0] ;  /* 0x00007e00ff0677ac */ /* 0x000f660008000a00 */
[----:B------:R-:W-:Y:S02]  /*0c30*/  IMAD.X R0, RZ, RZ, RZ, P0 ;  /* 0x000000ffff007224 */ /* 0x000fe400000e06ff */
[----:B------:R-:W-:-:S04]  /*0c40*/  IMAD.WIDE.U32 R10, R5, UR4, R10 ;  /* 0x00000004050a7c25 */ /* 0x000fc8000f8e000a */
[----:B------:R-:W-:-:S04]  /*0c50*/  IMAD R0, R0, UR4, RZ ;  /* 0x0000000400007c24 */ /* 0x000fc8000f8e02ff */
[----:B------:R-:W-:Y:S01]  /*0c60*/  IMAD R0, R5, UR5, R0 ;  /* 0x0000000505007c24 */ /* 0x000fe2000f8e0200 */
[----:B----4-:R-:W-:Y:S02]  /*0c70*/  ISETP.GE.AND P1, PT, R9, UR8, PT ;  /* 0x0000000809007c0c */ /* 0x010fe4000bf26270 */
[----:B------:R-:W-:Y:S01]  /*0c80*/  ISETP.GE.AND P2, PT, R2, UR8, PT ;  /* 0x0000000802007c0c */ /* 0x000fe2000bf46270 */
[----:B------:R-:W-:Y:S01]  /*0c90*/  IMAD.IADD R5, R11, 0x1, R0 ;  /* 0x000000010b057824 */ /* 0x000fe200078e0200 */
[----:B------:R-:W-:Y:S02]  /*0ca0*/  ISETP.GE.AND P0, PT, R8, UR8, PT ;  /* 0x0000000808007c0c */ /* 0x000fe4000bf06270 */
[----:B-----5:R-:W-:-:S04]  /*0cb0*/  LEA R8, P3, R10, UR6, 0x1 ;  /* 0x000000060a087c11 */ /* 0x020fc8000f8608ff */
[----:B------:R-:W-:-:S05]  /*0cc0*/  LEA.HI.X R9, R10, UR7, R5, 0x1, P3 ;  /* 0x000000070a097c11 */ /* 0x000fca00098f0c05 */
[----:B------:R4:W-:Y:S04]  /*0cd0*/  @!P2 STG.E.128 desc[UR22][R8.64], RZ ;  /* 0x000000ff0800a986 */ /* 0x0009e8000c101d16 */
[----:B------:R4:W-:Y:S04]  /*0ce0*/  @!P1 STG.E.128 desc[UR22][R8.64+0x80], RZ ;  /* 0x000080ff08009986 */ /* 0x0009e8000c101d16 */
[----:B------:R4:W-:Y:S02]  /*0cf0*/  @!P0 STG.E.128 desc[UR22][R8.64+0x100], RZ ;  /* 0x000100ff08008986 */ /* 0x0009e4000c101d16 */
.L_x_3122:
[----:B------:R-:W-:Y:S05]  /*0d00*/  BSYNC.RECONVERGENT B0 ;  /* 0x0000000000007941 */ /* 0x000fea0003800200 */
.L_x_3121:
[----:B------:R-:W5:Y:S01]  /*0d10*/  LDCU.64 UR6, c[0x0][0x420] ;  /* 0x00008400ff0677ac */ /* 0x000f620008000a00 */
[----:B------:R-:W-:Y:S01]  /*0d20*/  ISETP.NE.AND P4, PT, R2, RZ, PT ;  /* 0x000000ff0200720c */ /* 0x000fe20003f85270 */
[----:B------:R-:W-:-:S03]  /*0d30*/  IMAD.U32 R0, RZ, RZ, UR10 ;  /* 0x0000000aff007e24 */ /* 0x000fc6000f8e00ff */
[----:B------:R-:W-:Y:S02]  /*0d40*/  ISETP.GE.OR P2, PT, R7, UR24, P4 ;  /* 0x0000001807007c0c */ /* 0x000fe4000a746670 */
[C---:B------:R-:W-:Y:S02]  /*0d50*/  ISETP.GE.OR P3, PT, R189.reuse, UR24, P4 ;  /* 0x00000018bd007c0c */ /* 0x040fe4000a766670 */
[----:B------:R-:W-:Y:S02]  /*0d60*/  ISETP.GE.OR P1, PT, R6, UR24, P4 ;  /* 0x0000001806007c0c */ /* 0x000fe4000a726670 */
[----:B------:R-:W-:Y:S02]  /*0d70*/  IADD3 R189, P0, PT, R189, UR10, RZ ;  /* 0x0000000abdbd7c10 */ /* 0x000fe4000ff1e0ff */
[----:B------:R-:W-:Y:S02]  /*0d80*/  ISETP.GE.OR P4, PT, R4, UR24, P4 ;  /* 0x0000001804007c0c */ /* 0x000fe4000a786670 */
[----:B------:R-:W-:-:S02]  /*0d90*/  LEA.HI.X.SX32 R0, R0, RZ, 0x1, P0 ;  /* 0x000000ff00007211 */ /* 0x000fc400000f0eff */
[C---:B-----5:R-:W-:Y:S01]  /*0da0*/  LEA R6, P0, R189.reuse, UR6, 0x2 ;  /* 0x00000006bd067c11 */ /* 0x060fe2000f8010ff */
        /* <DEDUP_REMOVED lines=8> */
[----:B-1----:R-:W-:-:S05]  /*0e30*/  MOV R3, 0x7f800000 ;  /* 0x7f80000000037802 */ /* 0x002fca0000000f00 */
[----:B------:R-:W-:Y:S01]  /*0e40*/  STG.E desc[UR22][R6.64+0xc0], R3 ;  /* 0x0000c00306007986 */ /* 0x000fe2000c101916 */
[----:B------:R-:W-:Y:S05]  /*0e50*/  EXIT ;  /* 0x000000000000794d */ /* 0x000fea0003800000 */
.L_x_3114:
[----:B------:R-:W1:Y:S01]  /*0e60*/  LDCU.64 UR4, c[0x0][0x4d8] ;  /* 0x00009b00ff0477ac */ /* 0x000e620008000a00 */
[----:B------:R-:W2:Y:S01]  /*0e70*/  LDCU.64 UR12, c[0x0][0x4e0] ;  /* 0x00009c00ff0c77ac */ /* 0x000ea20008000a00 */
[----:B-1----:R-:W-:-:S04]  /*0e80*/  UISETP.NE.U32.AND UP1, UPT, UR4, URZ, UPT ;  /* 0x000000ff0400728c */ /* 0x002fc8000bf25070 */
[----:B------:R-:W-:Y:S02]  /*0e90*/  UISETP.NE.AND.EX UP1, UPT, UR5, URZ, UPT, UP1 ;  /* 0x000000ff0500728c */ /* 0x000fe4000bf25310 */
[----:B--2---:R-:W-:-:S04]  /*0ea0*/  UISETP.NE.U32.AND UP0, UPT, UR12, URZ, UPT ;  /* 0x000000ff0c00728c */ /* 0x004fc8000bf05070 */
[----:B------:R-:W-:-:S03]  /*0eb0*/  UISETP.NE.AND.EX UP0, UPT, UR13, URZ, UPT, UP0 ;  /* 0x000000ff0d00728c */ /* 0x000fc6000bf05300 */
[----:B------:R-:W-:Y:S08]  /*0ec0*/  BRA.U !UP1, `(.L_x_3123) ;  /* 0x0000000109187547 */ /* 0x000ff0000b800000 */
[----:B------:R-:W-:-:S04]  /*0ed0*/  UIADD3 UR4, UP1, UPT, UR9, UR4, URZ ;  /* 0x0000000409047290 */ /* 0x000fc8000ff3e0ff */
[----:B------:R-:W-:Y:S02]  /*0ee0*/  UIADD3.X UR5, UPT, UPT, UR8, UR5, URZ, UP1, !UPT ;  /* 0x0000000508057290 */ /* 0x000fe40008ffe4ff */
[----:B------:R-:W-:-:S04]  /*0ef0*/  IMAD.U32 R2, RZ, RZ, UR4 ;  /* 0x00000004ff027e24 */ /* 0x000fc8000f8e00ff */
[----:B------:R-:W-:-:S05]  /*0f00*/  MOV R3, UR5 ;  /* 0x0000000500037c02 */ /* 0x000fca0008000f00 */
[----:B------:R-:W2:Y:S02]  /*0f10*/  LDG.E R2, desc[UR22][R2.64] ;  /* 0x0000001602027981 */ /* 0x000ea4000c1e1900 */
[----:B--2---:R-:W-:-:S15]  /*0f20*/  R2UR UR7, R2 ;  /* 0x00000000020772ca */ /* 0x004fde00000e0000 */
.L_x_3123:
[----:B------:R-:W-:Y:S05]  /*0f30*/  BRA.U !UP0, `(.L_x_3124) ;  /* 0x00000005088c7547 */ /* 0x000fea000b800000 */
[----:B------:R-:W1:Y:S01]  /*0f40*/  LDC R6, c[0x0][0x4f0] ;  /* 0x00013c00ff067b82 */ /* 0x000e620000000800 */
[----:B------:R-:W-:Y:S01]  /*0f50*/  ULEA UR8, UR18, 0xffffffc0, 0x6 ;  /* 0xffffffc012087891 */ /* 0x000fe2000f8e30ff */
[----:B------:R-:W2:Y:S05]  /*0f60*/  LDCU.64 UR4, c[0x0][0x4e8] ;  /* 0x00009d00ff0477ac */ /* 0x000eaa0008000a00 */
[----:B------:R-:W-:Y:S01]  /*0f70*/  IMAD.U32 R0, RZ, RZ, UR8 ;  /* 0x00000008ff007e24 */ /* 0x000fe2000f8e00ff */
[----:B------:R-:W-:Y:S01]  /*0f80*/  MOV R8, RZ ;  /* 0x000000ff00087202 */ /* 0x000fe20000000f00 */
[----:B------:R-:W3:Y:S03]  /*0f90*/  LDCU.64 UR10, c[0x0][0x3b8] ;  /* 0x00007700ff0a77ac */ /* 0x000ee60008000a00 */
[----:B------:R-:W-:Y:S01]  /*0fa0*/  IABS R0, R0 ;  /* 0x0000000000007213 */ /* 0x000fe20000000000 */
[----:B--2---:R-:W-:Y:S01]  /*0fb0*/  UIMAD.WIDE.U32 UR6, UR25, UR4, URZ ;  /* 0x00000004190672a5 */ /* 0x004fe2000f8e00ff */
[----:B-1----:R-:W-:-:S03]  /*0fc0*/  IABS R3, R6 ;  /* 0x0000000600037213 */ /* 0x002fc60000000000 */
[----:B------:R-:W-:Y:S02]  /*0fd0*/  UIMAD UR5, UR25, UR5, UR7 ;  /* 0x00000005190572a4 */ /* 0x000fe4000f8e0207 */
[----:B------:R-:W-:Y:S01]  /*0fe0*/  ULEA UR4, UP0, UR6, UR12, 0x2 ;  /* 0x0000000c06047291 */ /* 0x000fe2000f8010ff */
[----:B------:R-:W1:Y:S03]  /*0ff0*/  I2F.RP R7, R3 ;  /* 0x0000000300077306 */ /* 0x000e660000209400 */
[----:B------:R-:W-:Y:S02]  /*1000*/  ULEA.HI.X UR5, UR6, UR13, UR5, 0x2, UP0 ;  /* 0x0000000d06057291 */ /* 0x000fe400080f1405 */
[----:B------:R-:W-:Y:S01]  /*1010*/  MOV R200, UR4 ;  /* 0x0000000400c87c02 */ /* 0x000fe20008000f00 */
[----:B------:R-:W2:Y:S03]  /*1020*/  LDCU.64 UR6, c[0x0][0x3a0] ;  /* 0x00007400ff0677ac */ /* 0x000ea60008000a00 */
[----:B------:R-:W-:-:S05]  /*1030*/  MOV R201, UR5 ;  /* 0x0000000500c97c02 */ /* 0x000fca0008000f00 */
[----:B------:R-:W4:Y:S01]  /*1040*/  LDCU.64 UR4, c[0x0][0x3a8] ;  /* 0x00007500ff0477ac */ /* 0x000f220008000a00 */
[----:B-1----:R-:W1:Y:S02]  /*1050*/  MUFU.RCP R4, R7 ;  /* 0x0000000700047308 */ /* 0x002e640000001000 */
[----:B-1----:R-:W-:-:S06]  /*1060*/  IADD3 R4, PT, PT, R4, 0xffffffe, RZ ;  /* 0x0ffffffe04047810 */ /* 0x002fcc0007ffe0ff */
[----:B------:R-:W1:Y:S02]  /*1070*/  F2I.FTZ.U32.TRUNC.NTZ R5, R4 ;  /* 0x0000000400057305 */ /* 0x000e64000021f000 */
[----:B-1----:R-:W-:Y:S02]  /*1080*/  IADD3 R2, PT, PT, RZ, -R5, RZ ;  /* 0x80000005ff027210 */ /* 0x002fe40007ffe0ff */
[----:B------:R-:W-:-:S03]  /*1090*/  MOV R4, RZ ;  /* 0x000000ff00047202 */ /* 0x000fc60000000f00 */
[----:B------:R-:W-:-:S04]  /*10a0*/  IMAD R2, R2, R3, RZ ;  /* 0x0000000302027224 */ /* 0x000fc800078e02ff */
[----:B------:R-:W-:Y:S02]  /*10b0*/  IMAD.HI.U32 R5, R5, R2, R4 ;  /* 0x0000000205057227 */ /* 0x000fe400078e0004 */
[----:B------:R-:W1:Y:S02]  /*10c0*/  LDC R4, c[0x0][0x3e8] ;  /* 0x0000fa00ff047b82 */ /* 0x000e640000000800 */
        /* <DEDUP_REMOVED lines=9> */
[----:B------:R-:W-:-:S04]  /*1160*/  LOP3.LUT R0, R6, UR8, RZ, 0x3c, !PT ;  /* 0x0000000806007c12 */ /* 0x000fc8000f8e3cff */
[----:B------:R-:W-:-:S07]  /*1170*/  ISETP.GE.AND P0, PT, R0, RZ, PT ;  /* 0x000000ff0000720c */ /* 0x000fce0003f06270 */
[----:B------:R-:W-:-:S06]  /*1180*/  @P2 IADD3 R7, PT, PT, R7, 0x1, RZ ;  /* 0x0000000107072810 */ /* 0x000fcc0007ffe0ff */
[----:B------:R-:W-:Y:S01]  /*1190*/  @!P0 IMAD.MOV R7, RZ, RZ, -R7 ;  /* 0x000000ffff078224 */ /* 0x000fe200078e0a07 */
[----:B------:R-:W-:-:S05]  /*11a0*/  @!P1 LOP3.LUT R7, RZ, R6, RZ, 0x33, !PT ;  /* 0x00000006ff079212 */ /* 0x000fca00078e33ff */
[----:B------:R-:W-:-:S05]  /*11b0*/  IMAD.WIDE R12, R7, 0x4, R200 ;  /* 0x00000004070c7825 */ /* 0x000fca00078e02c8 */
[----:B------:R-:W5:Y:S01]  /*11c0*/  LDG.E R2, desc[UR22][R12.64] ;  /* 0x000000160c027981 */ /* 0x000f62000c1e1900 */
[----:B-1----:R-:W-:Y:S01]  /*11d0*/  IABS R5, R4 ;  /* 0x0000000400057213 */ /* 0x002fe20000000000 */
[----:B------:R-:W-:Y:S01]  /*11e0*/  IMAD.MOV R7, RZ, RZ, -R7 ;  /* 0x000000ffff077224 */ /* 0x000fe200078e0a07 */
[----:B------:R-:W1:Y:S02]  /*11f0*/  S2R R0, SR_CTAID.Z ;  /* 0x0000000000007919 */ /* 0x000e640000002700 */
[----:B------:R-:W3:Y:S01]  /*1200*/  I2F.RP R10, R5 ;  /* 0x00000005000a7306 */ /* 0x000ee20000209400 */
[----:B------:R-:W-:Y:S01]  /*1210*/  IMAD R6, R6, R7, UR8 ;  /* 0x0000000806067e24 */ /* 0x000fe2000f8e0207 */
[----:B------:R-:W4:Y:S06]  /*1220*/  LDCU.64 UR8, c[0x0][0x3c0] ;  /* 0x00007800ff0877ac */ /* 0x000f2c0008000a00 */
[----:B---3--:R-:W3:Y:S01]  /*1230*/  MUFU.RCP R9, R10 ;  /* 0x0000000a00097308 */ /* 0x008ee20000001000 */
[----:B-1----:R-:W-:Y:S01]  /*1240*/  IABS R0, R0 ;  /* 0x0000000000007213 */ /* 0x002fe20000000000 */
[----:B---3--:R-:W-:-:S06]  /*1250*/  VIADD R9, R9, 0xffffffe ;  /* 0x0ffffffe09097836 */ /* 0x008fcc0000000000 */
[----:B------:R-:W1:Y:S02]  /*1260*/  F2I.FTZ.U32.TRUNC.NTZ R9, R9 ;  /* 0x0000000900097305 */ /* 0x000e64000021f000 */
[----:B-1----:R-:W-:-:S05]  /*1270*/  IADD3 R3, PT, PT, RZ, -R9, RZ ;  /* 0x80000009ff037210 */ /* 0x002fca0007ffe0ff */
[----:B------:R-:W-:-:S04]  /*1280*/  IMAD R3, R3, R5, RZ ;  /* 0x0000000503037224 */ /* 0x000fc800078e02ff */
[----:B------:R-:W-:-:S04]  /*1290*/  IMAD.HI.U32 R8, R9, R3, R8 ;  /* 0x0000000309087227 */ /* 0x000fc800078e0008 */
[----:B------:R-:W-:-:S04]  /*12a0*/  IMAD.MOV.U32 R3, RZ, RZ, R0 ;  /* 0x000000ffff037224 */ /* 0x000fc800078e0000 */
[----:B------:R-:W-:-:S05]  /*12b0*/  IMAD.HI.U32 R0, R8, R3, RZ ;  /* 0x0000000308007227 */ /* 0x000fca00078e00ff */
[----:B------:R-:W-:-:S05]  /*12c0*/  IADD3 R8, PT, PT, -R0, RZ, RZ ;  /* 0x000000ff00087210 */ /* 0x000fca0007ffe1ff */
[----:B------:R-:W-:Y:S01]  /*12d0*/  IMAD R8, R5, R8, R3 ;  /* 0x0000000805087224 */ /* 0x000fe200078e0203 */
[----:B------:R-:W-:-:S04]  /*12e0*/  LOP3.LUT R3, R4, UR26, RZ, 0x3c, !PT ;  /* 0x0000001a04037c12 */ /* 0x000fc8000f8e3cff */
[----:B------:R-:W-:Y:S02]  /*12f0*/  ISETP.GT.U32.AND P1, PT, R5, R8, PT ;  /* 0x000000080500720c */ /* 0x000fe40003f24070 */
[----:B------:R-:W-:-:S11]  /*1300*/  ISETP.GE.AND P0, PT, R3, RZ, PT ;  /* 0x000000ff0300720c */ /* 0x000fd60003f06270 */
[-C--:B------:R-:W-:Y:S02]  /*1310*/  @!P1 IADD3 R8, PT, PT, R8, -R5.reuse, RZ ;  /* 0x8000000508089210 */ /* 0x080fe40007ffe0ff */
[----:B------:R-:W-:Y:S02]  /*1320*/  @!P1 IADD3 R0, PT, PT, R0, 0x1, RZ ;  /* 0x0000000100009810 */ /* 0x000fe40007ffe0ff */
[----:B------:R-:W-:Y:S02]  /*1330*/  ISETP.GE.U32.AND P2, PT, R8, R5, PT ;  /* 0x000000050800720c */ /* 0x000fe40003f46070 */
[----:B------:R-:W-:-:S11]  /*1340*/  ISETP.NE.AND P1, PT, R4, RZ, PT ;  /* 0x000000ff0400720c */ /* 0x000fd60003f25270 */
[----:B------:R-:W-:-:S05]  /*1350*/  @P2 IADD3 R0, PT, PT, R0, 0x1, RZ ;  /* 0x0000000100002810 */ /* 0x000fca0007ffe0ff */
[----:B------:R-:W-:Y:S01]  /*1360*/  @!P0 IMAD.MOV R0, RZ, RZ, -R0 ;  /* 0x000000ffff008224 */ /* 0x000fe200078e0a00 */
[----:B------:R-:W-:Y:S02]  /*1370*/  @!P1 LOP3.LUT R0, RZ, R4, RZ, 0x33, !PT ;  /* 0x00000004ff009212 */ /* 0x000fe400078e33ff */
[----:B-----5:R-:W-:Y:S01]  /*1380*/  SHF.R.S32.HI R3, RZ, 0x1f, R2 ;  /* 0x0000001fff037819 */ /* 0x020fe20000011402 */
[----:B--2---:R-:W-:-:S04]  /*1390*/  IMAD.WIDE.U32 R8, R2, UR6, RZ ;  /* 0x0000000602087c25 */ /* 0x004fc8000f8e00ff */
[C---:B------:R-:W-:Y:S02]  /*13a0*/  IMAD R5, R3.reuse, UR6, RZ ;  /* 0x0000000603057c24 */ /* 0x040fe4000f8e02ff */
[----:B----4-:R-:W-:Y:S02]  /*13b0*/  IMAD R3, R3, UR4, RZ ;  /* 0x0000000403037c24 */ /* 0x010fe4000f8e02ff */
[C---:B------:R-:W-:Y:S02]  /*13c0*/  IMAD R5, R2.reuse, UR7, R5 ;  /* 0x0000000702057c24 */ /* 0x040fe4000f8e0205 */
[C---:B------:R-:W-:Y:S02]  /*13d0*/  IMAD R3, R2.reuse, UR5, R3 ;  /* 0x0000000502037c24 */ /* 0x040fe4000f8e0203 */
[----:B------:R-:W-:Y:S01]  /*13e0*/  IMAD.WIDE.U32 R10, R2, UR4, RZ ;  /* 0x00000004020a7c25 */ /* 0x000fe2000f8e00ff */
[----:B------:R-:W1:Y:S01]  /*13f0*/  LDCU.128 UR4, c[0x0][0x3d0] ;  /* 0x00007a00ff0477ac */ /* 0x000e620008000c00 */
[----:B------:R-:W-:-:S02]  /*1400*/  SHF.R.S32.HI R2, RZ, 0x1f, R6 ;  /* 0x0000001fff027819 */ /* 0x000fc40000011406 */
[----:B------:R-:W-:Y:S02]  /*1410*/  IADD3 R9, PT, PT, R9, R5, RZ ;  /* 0x0000000509097210 */ /* 0x000fe40007ffe0ff */
[----:B------:R-:W-:Y:S01]  /*1420*/  IADD3 R11, PT, PT, R11, R3, RZ ;  /* 0x000000030b0b7210 */ /* 0x000fe20007ffe0ff */
[C---:B------:R-:W-:Y:S02]  /*1430*/  IMAD R3, R2.reuse, UR10, RZ ;  /* 0x0000000a02037c24 */ /* 0x040fe4000f8e02ff */
[----:B------:R-:W-:Y:S01]  /*1440*/  IMAD R5, R2, UR8, RZ ;  /* 0x0000000802057c24 */ /* 0x000fe2000f8e02ff */
[----:B------:R-:W-:Y:S01]  /*1450*/  SHF.R.S32.HI R2, RZ, 0x1f, R0 ;  /* 0x0000001fff027819 */ /* 0x000fe20000011400 */
[C---:B------:R-:W-:Y:S02]  /*1460*/  IMAD R3, R6.reuse, UR11, R3 ;  /* 0x0000000b06037c24 */ /* 0x040fe4000f8e0203 */
[----:B------:R-:W-:-:S04]  /*1470*/  IMAD.WIDE.U32 R8, R6, UR10, R8 ;  /* 0x0000000a06087c25 */ /* 0x000fc8000f8e0008 */
[C---:B------:R-:W-:Y:S02]  /*1480*/  IMAD R5, R6.reuse, UR9, R5 ;  /* 0x0000000906057c24 */ /* 0x040fe4000f8e0205 */
[----:B------:R-:W-:-:S04]  /*1490*/  IMAD.WIDE.U32 R6, R6, UR8, R10 ;  /* 0x0000000806067c25 */ /* 0x000fc8000f8e000a */
[----:B------:R-:W-:Y:S01]  /*14a0*/  IMAD.IADD R9, R9, 0x1, R3 ;  /* 0x0000000109097824 */ /* 0x000fe200078e0203 */
        /* <DEDUP_REMOVED lines=12> */
.L_x_3124:
[----:B------:R-:W-:-:S09]  /*1570*/  UISETP.NE.AND UP0, UPT, UR16, -0x1, UPT ;  /* 0xffffffff1000788c */ /* 0x000fd2000bf05270 */
[----:B------:R-:W-:Y:S05]  /*1580*/  BRA.U UP0, `(.L_x_3126) ;  /* 0x0000000100347547 */ /* 0x000fea000b800000 */
[----:B------:R-:W1:Y:S01]  /*1590*/  LDCU.64 UR10, c[0x0][0x3b8] ;  /* 0x00007700ff0a77ac */ /* 0x000e620008000a00 */
[----:B------:R-:W2:Y:S01]  /*15a0*/  LDCU.64 UR4, c[0x0][0x3a0] ;  /* 0x00007400ff0477ac */ /* 0x000ea20008000a00 */
[----:B------:R-:W-:Y:S02]  /*15b0*/  USHF.R.S32.HI UR8, URZ, 0x1f, UR6 ;  /* 0x0000001fff087899 */ /* 0x000fe40008011406 */
[----:B------:R-:W-:Y:S02]  /*15c0*/  USHF.R.S32.HI UR9, URZ, 0x1f, UR7 ;  /* 0x0000001fff097899 */ /* 0x000fe40008011407 */
[----:B-1----:R-:W-:Y:S02]  /*15d0*/  UIMAD UR8, UR8, UR10, URZ ;  /* 0x0000000a080872a4 */ /* 0x002fe4000f8e02ff */
[----:B------:R-:W-:Y:S02]  /*15e0*/  UIMAD.WIDE.U32 UR14, UR6, UR10, URZ ;  /* 0x0000000a060e72a5 */ /* 0x000fe4000f8e00ff */
[----:B------:R-:W-:-:S02]  /*15f0*/  UIMAD UR8, UR6, UR11, UR8 ;  /* 0x0000000b060872a4 */ /* 0x000fc4000f8e0208 */
[----:B--2---:R-:W-:Y:S02]  /*1600*/  UIMAD UR9, UR9, UR4, URZ ;  /* 0x00000004090972a4 */ /* 0x004fe4000f8e02ff */
[----:B------:R-:W-:Y:S02]  /*1610*/  UIADD3 UR15, UPT, UPT, UR15, UR8, URZ ;  /* 0x000000080f0f7290 */ /* 0x000fe4000fffe0ff */
[----:B------:R-:W-:Y:S02]  /*1620*/  UIMAD UR5, UR7, UR5, UR9 ;  /* 0x00000005070572a4 */ /* 0x000fe4000f8e0209 */
[----:B------:R-:W-:-:S04]  /*1630*/  UIMAD.WIDE.U32 UR14, UR7, UR4, UR14 ;  /* 0x00000004070e72a5 */ /* 0x000fc8000f8e000e */
[----:B------:R-:W-:Y:S01]  /*1640*/  UIADD3 UR15, UPT, UPT, UR15, UR5, URZ ;  /* 0x000000050f0f7290 */ /* 0x000fe2000fffe0ff */
[----:B------:R-:W-:Y:S11]  /*1650*/  BRA `(.L_x_3127) ;  /* 0x0000000000187947 */ /* 0x000ff60003800000 */
.L_x_3126:
[----:B------:R-:W1:Y:S01]  /*1660*/  LDCU.64 UR10, c[0x0][0x3b8] ;  /* 0x00007700ff0a77ac */ /* 0x000e620008000a00 */
[----:B------:R-:W-:-:S04]  /*1670*/  UIADD3 UR15, UPT, UPT, UR6, UR16, URZ ;  /* 0x00000010060f7290 */ /* 0x000fc8000fffe0ff */
[----:B-1----:R-:W-:Y:S02]  /*1680*/  UIMAD.WIDE.U32 UR4, UR15, UR10, URZ ;  /* 0x0000000a0f0472a5 */ /* 0x002fe4000f8e00ff */
[----:B------:R-:W-:-:S04]  /*1690*/  UIMAD UR15, UR15, UR11, URZ ;  /* 0x0000000b0f0f72a4 */ /* 0x000fc8000f8e02ff */
[----:B------:R-:W-:Y:S01]  /*16a0*/  UIADD3 UR15, UPT, UPT, UR5, UR15, URZ ;  /* 0x0000000f050f7290 */ /* 0x000fe2000fffe0ff */
[----:B------:R-:W-:-:S11]  /*16b0*/  UMOV UR14, UR4 ;  /* 0x00000004000e7c82 */ /* 0x000fd60008000000 */
.L_x_3127:
[----:B------:R-:W-:Y:S05]  /*16c0*/  BRA.U UP0, `(.L_x_3128) ;  /* 0x0000000100387547 */ /* 0x000fea000b800000 */
[----:B------:R-:W1:Y:S01]  /*16d0*/  LDCU.64 UR8, c[0x0][0x3c0] ;  /* 0x00007800ff0877ac */ /* 0x000e620008000a00 */
[----:B------:R-:W2:Y:S01]  /*16e0*/  LDCU.64 UR4, c[0x0][0x3a8] ;  /* 0x00007500ff0477ac */ /* 0x000ea20008000a00 */
[----:B------:R-:W-:-:S04]  /*16f0*/  USHF.R.S32.HI UR16, URZ, 0x1f, UR6 ;  /* 0x0000001fff107899 */ /* 0x000fc80008011406 */
[----:B-1----:R-:W-:Y:S02]  /*1700*/  UIMAD UR16, UR16, UR8, URZ ;  /* 0x00000008101072a4 */ /* 0x002fe4000f8e02ff */
[----:B------:R-:W-:Y:S02]  /*1710*/  UIMAD.WIDE.U32 UR28, UR6, UR8, URZ ;  /* 0x00000008061c72a5 */ /* 0x000fe4000f8e00ff */
[----:B------:R-:W-:Y:S02]  /*1720*/  UIMAD UR16, UR6, UR9, UR16 ;  /* 0x00000009061072a4 */ /* 0x000fe4000f8e0210 */
[----:B------:R-:W-:Y:S02]  /*1730*/  USHF.R.S32.HI UR6, URZ, 0x1f, UR7 ;  /* 0x0000001fff067899 */ /* 0x000fe40008011407 */
[----:B------:R-:W-:Y:S02]  /*1740*/  UIADD3 UR17, UPT, UPT, UR29, UR16, URZ ;  /* 0x000000101d117290 */ /* 0x000fe4000fffe0ff */
[----:B--2---:R-:W-:Y:S01]  /*1750*/  UIMAD UR6, UR6, UR4, URZ ;  /* 0x00000004060672a4 */ /* 0x004fe2000f8e02ff */
[----:B------:R-:W-:-:S03]  /*1760*/  UMOV UR16, UR28 ;  /* 0x0000001c00107c82 */ /* 0x000fc60008000000 */
[----:B------:R-:W-:Y:S02]  /*1770*/  UIMAD UR5, UR7, UR5, UR6 ;  /* 0x00000005070572a4 */ /* 0x000fe4000f8e0206 */
[----:B------:R-:W-:-:S04]  /*1780*/  UIMAD.WIDE.U32 UR6, UR7, UR4, UR16 ;  /* 0x00000004070672a5 */ /* 0x000fc8000f8e0010 */
[----:B------:R-:W-:Y:S01]  /*1790*/  UIADD3 UR5, UPT, UPT, UR7, UR5, URZ ;  /* 0x0000000507057290 */ /* 0x000fe2000fffe0ff */
[----:B------:R-:W-:Y:S11]  /*17a0*/  BRA `(.L_x_3129) ;  /* 0x0000000000187947 */ /* 0x000ff60003800000 */
.L_x_3128:
[----:B------:R-:W1:Y:S01]  /*17b0*/  LDCU.64 UR8, c[0x0][0x3c0] ;  /* 0x00007800ff0877ac */ /* 0x000e620008000a00 */
[----:B------:R-:W-:-:S04]  /*17c0*/  UIADD3 UR6, UPT, UPT, UR6, UR16, URZ ;  /* 0x0000001006067290 */ /* 0x000fc8000fffe0ff */
[----:B-1----:R-:W-:Y:S02]  /*17d0*/  UIMAD.WIDE.U32 UR4, UR6, UR8, URZ ;  /* 0x00000008060472a5 */ /* 0x002fe4000f8e00ff */
[----:B------:R-:W-:-:S04]  /*17e0*/  UIMAD UR6, UR6, UR9, URZ ;  /* 0x00000009060672a4 */ /* 0x000fc8000f8e02ff */
[----:B------:R-:W-:-:S03]  /*17f0*/  UIADD3 UR5, UPT, UPT, UR5, UR6, URZ ;  /* 0x0000000605057290 */ /* 0x000fc6000fffe0ff */
[----:B------:R-:W-:-:S09]  /*1800*/  UMOV UR6, UR4 ;  /* 0x0000000400067c82 */ /* 0x000fd20008000000 */
.L_x_3129:
[----:B------:R-:W1:Y:S01]  /*1810*/  LDC R0, c[0x0][0x3e8] ;  /* 0x0000fa00ff007b82 */ /* 0x000e620000000800 */
[----:B------:R-:W2:Y:S01]  /*1820*/  S2R R3, SR_CTAID.Z ;  /* 0x0000000000037919 */ /* 0x000ea20000002700 */
[----:B------:R-:W-:Y:S01]  /*1830*/  ULEA UR4, UR18, 0xffffffc0, 0x6 ;  /* 0xffffffc012047891 */ /* 0x000fe2000f8e30ff */
[----:B------:R-:W-:Y:S01]  /*1840*/  CS2R R200, SRZ ;  /* 0x0000000000c87805 */ /* 0x000fe2000001ff00 */
[----:B------:R-:W-:Y:S02]  /*1850*/  UMOV UR7, UR5 ;  /* 0x0000000500077c82 */ /* 0x000fe40008000000 */
[----:B------:R-:W-:Y:S02]  /*1860*/  UIMAD.WIDE.U32 UR6, UR4, UR8, UR6 ;  /* 0x00000008040672a5 */ /* 0x000fe4000f8e0006 */
[----:B------:R-:W-:Y:S02]  /*1870*/  UIMAD.WIDE.U32 UR14, UR4, UR10, UR14 ;  /* 0x0000000a040e72a5 */ /* 0x000fe4000f8e000e */
[----:B------:R-:W-:-:S02]  /*1880*/  UIMAD UR5, UR4, UR9, UR7 ;  /* 0x00000009040572a4 */ /* 0x000fc4000f8e0207 */
[----:B------:R-:W-:Y:S01]  /*1890*/  UIMAD UR4, UR4, UR11, UR15 ;  /* 0x0000000b040472a4 */ /* 0x000fe2000f8e020f */
[----:B------:R-:W-:Y:S01]  /*18a0*/  IMAD.U32 R13, RZ, RZ, UR7 ;  /* 0x00000007ff0d7e24 */ /* 0x000fe2000f8e00ff */
[----:B------:R-:W-:Y:S01]  /*18b0*/  MOV R12, UR6 ;  /* 0x00000006000c7c02 */ /* 0x000fe20008000f00 */
[----:B------:R-:W-:Y:S01]  /*18c0*/  IMAD.U32 R9, RZ, RZ, UR15 ;  /* 0x0000000fff097e24 */ /* 0x000fe2000f8e00ff */
[----:B------:R-:W-:Y:S02]  /*18d0*/  MOV R8, UR14 ;  /* 0x0000000e00087c02 */ /* 0x000fe40008000f00 */
[----:B------:R-:W-:Y:S01]  /*18e0*/  MOV R13, UR5 ;  /* 0x00000005000d7c02 */ /* 0x000fe20008000f00 */
[----:B------:R-:W-:Y:S01]  /*18f0*/  IMAD.U32 R9, RZ, RZ, UR4 ;  /* 0x00000004ff097e24 */ /* 0x000fe2000f8e00ff */
[----:B-1----:R-:W-:-:S04]  /*1900*/  IABS R2, R0 ;  /* 0x0000000000027213 */ /* 0x002fc80000000000 */
[----:B------:R-:W1:Y:S01]  /*1910*/  I2F.RP R5, R2 ;  /* 0x0000000200057306 */ /* 0x000e620000209400 */
[----:B--2---:R-:W-:-:S07]  /*1920*/  IABS R3, R3 ;  /* 0x0000000300037213 */ /* 0x004fce0000000000 */
[----:B-1----:R-:W1:Y:S02]  /*1930*/  MUFU.RCP R6, R5 ;  /* 0x0000000500067308 */ /* 0x002e640000001000 */
[----:B-1----:R-:W-:-:S06]  /*1940*/  IADD3 R6, PT, PT, R6, 0xffffffe, RZ ;  /* 0x0ffffffe06067810 */ /* 0x002fcc0007ffe0ff */
[----:B------:R-:W1:Y:S02]  /*1950*/  F2I.FTZ.U32.TRUNC.NTZ R7, R6 ;  /* 0x0000000600077305 */ /* 0x000e64000021f000 */
[----:B-1----:R-:W-:Y:S01]  /*1960*/  IADD3 R4, PT, PT, RZ, -R7, RZ ;  /* 0x80000007ff047210 */ /* 0x002fe20007ffe0ff */
[----:B------:R-:W-:-:S04]  /*1970*/  IMAD.MOV.U32 R6, RZ, RZ, RZ ;  /* 0x000000ffff067224 */ /* 0x000fc800078e00ff */
[----:B------:R-:W-:-:S04]  /*1980*/  IMAD R4, R4, R2, RZ ;  /* 0x0000000204047224 */ /* 0x000fc800078e02ff */
[----:B------:R-:W-:Y:S01]  /*1990*/  IMAD.HI.U32 R7, R7, R4, R6 ;  /* 0x0000000407077227 */ /* 0x000fe200078e0006 */
[----:B------:R-:W-:-:S05]  /*19a0*/  MOV R4, R3 ;  /* 0x0000000300047202 */ /* 0x000fca0000000f00 */
[----:B------:R-:W-:-:S04]  /*19b0*/  IMAD.HI.U32 R7, R7, R4, RZ ;  /* 0x0000000407077227 */ /* 0x000fc800078e00ff */
[----:B------:R-:W-:-:S04]  /*19c0*/  IMAD.MOV R3, RZ, RZ, -R7 ;  /* 0x000000ffff037224 */ /* 0x000fc800078e0a07 */
[C---:B------:R-:W-:Y:S02]  /*19d0*/  IMAD R3, R2.reuse, R3, R4 ;  /* 0x0000000302037224 */ /* 0x040fe400078e0204 */
[----:B------:R-:W1:Y:S03]  /*19e0*/  LDC.64 R4, c[0x0][0x3d8] ;  /* 0x0000f600ff047b82 */ /* 0x000e660000000a00 */
[----:B------:R-:W-:-:S13]  /*19f0*/  ISETP.GT.U32.AND P0, PT, R2, R3, PT ;  /* 0x000000030200720c */ /* 0x000fda0003f04070 */
[-C--:B------:R-:W-:Y:S01]  /*1a00*/  @!P0 IADD3 R3, PT, PT, R3, -R2.reuse, RZ ;  /* 0x8000000203038210 */ /* 0x080fe20007ffe0ff */
[----:B------:R-:W-:Y:S01]  /*1a10*/  @!P0 VIADD R7, R7, 0x1 ;  /* 0x0000000107078836 */ /* 0x000fe20000000000 */
[C---:B------:R-:W-:Y:S02]  /*1a20*/  ISETP.NE.AND P0, PT, R0.reuse, RZ, PT ;  /* 0x000000ff0000720c */ /* 0x040fe40003f05270 */
[----:B------:R-:W-:Y:S02]  /*1a30*/  ISETP.GE.U32.AND P2, PT, R3, R2, PT ;  /* 0x000000020300720c */ /* 0x000fe40003f46070 */
[----:B------:R-:W-:-:S04]  /*1a40*/  LOP3.LUT R2, R0, UR26, RZ, 0x3c, !PT ;  /* 0x0000001a00027c12 */ /* 0x000fc8000f8e3cff */
[----:B------:R-:W-:Y:S02]  /*1a50*/  ISETP.GE.AND P1, PT, R2, RZ, PT ;  /* 0x000000ff0200720c */ /* 0x000fe40003f26270 */
[----:B------:R-:W2:Y:S05]  /*1a60*/  LDC.64 R2, c[0x0][0x3d0] ;  /* 0x0000f400ff027b82 */ /* 0x000eaa0000000a00 */
[----:B------:R-:W-:-:S06]  /*1a70*/  @P2 IADD3 R7, PT, PT, R7, 0x1, RZ ;  /* 0x0000000107072810 */ /* 0x000fcc0007ffe0ff */
[----:B------:R-:W-:Y:S01]  /*1a80*/  @!P1 IMAD.MOV R7, RZ, RZ, -R7 ;  /* 0x000000ffff079224 */ /* 0x000fe200078e0a07 */
[----:B------:R-:W-:-:S04]  /*1a90*/  @!P0 LOP3.LUT R7, RZ, R0, RZ, 0x33, !PT ;  /* 0x00000000ff078212 */ /* 0x000fc800078e33ff */
[----:B------:R-:W-:Y:S01]  /*1aa0*/  SHF.R.S32.HI R11, RZ, 0x1f, R7 ;  /* 0x0000001fff0b7819 */ /* 0x000fe20000011407 */
[----:B-1----:R-:W-:-:S04]  /*1ab0*/  IMAD.WIDE.U32 R12, R7, R4, R12 ;  /* 0x00000004070c7225 */ /* 0x002fc800078e000c */
[C---:B------:R-:W-:Y:S01]  /*1ac0*/  IMAD R6, R11.reuse, R4, RZ ;  /* 0x000000040b067224 */ /* 0x040fe200078e02ff */
[----:B------:R-:W-:Y:S01]  /*1ad0*/  MOV R4, R12 ;  /* 0x0000000c00047202 */ /* 0x000fe20000000f00 */
[-C--:B--2---:R-:W-:Y:S02]  /*1ae0*/  IMAD R0, R11, R2.reuse, RZ ;  /* 0x000000020b007224 */ /* 0x084fe400078e02ff */
[C---:B------:R-:W-:Y:S02]  /*1af0*/  IMAD R5, R7.reuse, R5, R6 ;  /* 0x0000000507057224 */ /* 0x040fe400078e0206 */
[----:B------:R-:W-:-:S04]  /*1b00*/  IMAD.WIDE.U32 R8, R7, R2, R8 ;  /* 0x0000000207087225 */ /* 0x000fc800078e0008 */
[----:B------:R-:W-:Y:S01]  /*1b10*/  IMAD R7, R7, R3, R0 ;  /* 0x0000000307077224 */ /* 0x000fe200078e0200 */
[----:B------:R-:W-:Y:S01]  /*1b20*/  MOV R2, R8 ;  /* 0x0000000800027202 */ /* 0x000fe20000000f00 */
[----:B------:R-:W-:Y:S02]  /*1b30*/  IMAD.IADD R3, R13, 0x1, R5 ;  /* 0x000000010d037824 */ /* 0x000fe400078e0205 */
[----:B------:R-:W-:-:S07]  /*1b40*/  IMAD.IADD R0, R9, 0x1, R7 ;  /* 0x0000000109007824 */ /* 0x000fce00078e0207 */
.L_x_3125:
[----:B------:R-:W-:Y:S01]  /*1b50*/  UISETP.NE.AND UP0, UPT, UR19, -0x1, UPT ;  /* 0xffffffff1300788c */ /* 0x000fe2000bf05270 */
[C---:B------:R-:W-:Y:S01]  /*1b60*/  IMAD.SHL.U32 R209, R189.reuse, 0x8, RZ ;  /* 0x00000008bdd17824 */ /* 0x040fe200078e00ff */
[----:B------:R-:W1:Y:S01]  /*1b70*/  LDCU.64 UR6, c[0x0][0x390] ;  /* 0x00007200ff0677ac */ /* 0x000e620008000a00 */
[--C-:B------:R-:W-:Y:S01]  /*1b80*/  SHF.R.U32.HI R10, RZ, 0x3, R189.reuse ;  /* 0x00000003ff0a7819 */ /* 0x100fe200000116bd */
[----:B------:R-:W-:Y:S01]  /*1b90*/  IMAD.SHL.U32 R85, R189, 0x40, RZ ;  /* 0x00000040bd557824 */ /* 0x000fe200078e00ff */
[----:B------:R-:W-:Y:S01]  /*1ba0*/  BSSY.RECONVERGENT B0, `(.L_x_3130) ;  /* 0x000004b000007945 */ /* 0x000fe20003800200 */
[C---:B------:R-:W-:Y:S01]  /*1bb0*/  LOP3.LUT R186, R209.reuse, 0x38, RZ, 0xc0, !PT ;  /* 0x00000038d1ba7812 */ /* 0x040fe200078ec0ff */
[----:B------:R-:W2:Y:S01]  /*1bc0*/  LDCU.64 UR14, c[0x0][0x388] ;  /* 0x00007100ff0e77ac */ /* 0x000ea20008000a00 */
[----:B------:R-:W-:Y:S01]  /*1bd0*/  LOP3.LUT R6, R209, 0x1f8, RZ, 0xc0, !PT ;  /* 0x000001f8d1067812 */ /* 0x000fe200078ec0ff */
[----:B------:R-:W-:Y:S01]  /*1be0*/  IMAD.U32 R13, RZ, RZ, UR20 ;  /* 0x00000014ff0d7e24 */ /* 0x000fe2000f8e00ff */
[----:B------:R-:W-:Y:S01]  /*1bf0*/  IADD3 R4, P0, PT, R186, R4, RZ ;  /* 0x00000004ba047210 */ /* 0x000fe20007f1e0ff */
[----:B------:R-:W3:Y:S01]  /*1c00*/  @!UP0 LDCU.64 UR4, c[0x0][0x398] ;  /* 0x00007300ff0487ac */ /* 0x000ee20008000a00 */
[----:B------:R-:W-:Y:S01]  /*1c10*/  LOP3.LUT R6, R6, 0x38, R189, 0x78, !PT ;  /* 0x0000003806067812 */ /* 0x000fe200078e78bd */
[----:B------:R-:W-:Y:S01]  /*1c20*/  IMAD.MOV.U32 R11, RZ, RZ, RZ ;  /* 0x000000ffff0b7224 */ /* 0x000fe200078e00ff */
[----:B------:R-:W-:Y:S01]  /*1c30*/  LOP3.LUT R206, R186, 0x40, RZ, 0xfc, !PT ;  /* 0x00000040bace7812 */ /* 0x000fe200078efcff */
[----:B------:R-:W4:Y:S01]  /*1c40*/  @UP0 LDCU.64 UR16, c[0x0][0x3b0] ;  /* 0x00007600ff1007ac */ /* 0x000f220008000a00 */
[----:B------:R-:W-:Y:S01]  /*1c50*/  IMAD.X R5, RZ, RZ, R3, P0 ;  /* 0x000000ffff057224 */ /* 0x000fe200000e0603 */
[----:B------:R-:W-:Y:S01]  /*1c60*/  LOP3.LUT R209, R6, 0x1e00, R209, 0xf8, !PT ;  /* 0x00001e0006d17812 */ /* 0x000fe200078ef8d1 */
[----:B------:R-:W-:Y:S01]  /*1c70*/  IMAD.WIDE.U32 R12, R13, 0x40, R10 ;  /* 0x000000400d0c7825 */ /* 0x000fe200078e000a */
[----:B------:R-:W-:-:S02]  /*1c80*/  IADD3 R6, P1, PT, R186, R2, RZ ;  /* 0x00000002ba067210 */ /* 0x000fc40007f3e0ff */
[----:B------:R-:W-:Y:S01]  /*1c90*/  LOP3.LUT R204, R186, 0x80, RZ, 0xfc, !PT ;  /* 0x00000080bacc7812 */ /* 0x000fe200078efcff */
[----:B------:R-:W-:-:S04]  /*1ca0*/  IMAD.WIDE.U32 R4, R10, UR8, R4 ;  /* 0x000000080a047c25 */ /* 0x000fc8000f8e0004 */
[----:B------:R-:W-:Y:S01]  /*1cb0*/  IMAD.X R7, RZ, RZ, R0, P1 ;  /* 0x000000ffff077224 */ /* 0x000fe200008e0600 */
[----:B-1----:R-:W-:Y:S01]  /*1cc0*/  LEA R196, P1, R4, UR6, 0x1 ;  /* 0x0000000604c47c11 */ /* 0x002fe2000f8208ff */
[C---:B------:R-:W-:Y:S01]  /*1cd0*/  IMAD R197, R10.reuse, UR9, R5 ;  /* 0x000000090ac57c24 */ /* 0x040fe2000f8e0205 */
[----:B---3--:R-:W-:Y:S01]  /*1ce0*/  @!UP0 UIMAD.WIDE.U32 UR30, UR25, UR4, URZ ;  /* 0x00000004191e82a5 */ /* 0x008fe2000f8e00ff */
[----:B------:R-:W-:Y:S01]  /*1cf0*/  IMAD.WIDE.U32 R6, R10, UR10, R6 ;  /* 0x0000000a0a067c25 */ /* 0x000fe2000f8e0006 */
[----:B------:R-:W-:Y:S01]  /*1d00*/  UMOV UR6, 0x400 ;  /* 0x0000040000067882 */ /* 0x000fe20000000000 */
[----:B------:R-:W-:Y:S01]  /*1d10*/  LOP3.LUT R0, R186, 0x1c0, R85, 0xf8, !PT ;  /* 0x000001c0ba007812 */ /* 0x000fe200078ef855 */
[----:B----4-:R-:W-:Y:S01]  /*1d20*/  @UP0 UIMAD.WIDE.U32 UR32, UR19, UR16, URZ ;  /* 0x00000010132002a5 */ /* 0x010fe2000f8e00ff */
[----:B------:R-:W1:Y:S01]  /*1d30*/  S2UR UR16, SR_CgaCtaId ;  /* 0x00000000001079c3 */ /* 0x000e620000008800 */
[----:B------:R-:W-:Y:S01]  /*1d40*/  @!UP0 UIMAD UR28, UR25, UR5, UR31 ;  /* 0x00000005191c82a4 */ /* 0x000fe2000f8e021f */
[----:B------:R-:W-:Y:S01]  /*1d50*/  LEA.HI.X R197, R4, UR7, R197, 0x1, P1 ;  /* 0x0000000704c57c11 */ /* 0x000fe200088f0cc5 */
[----:B------:R-:W3:Y:S01]  /*1d60*/  LDCU.64 UR4, c[0x0][0x3c8] ;  /* 0x00007900ff0477ac */ /* 0x000ee20008000a00 */
[----:B------:R-:W-:Y:S01]  /*1d70*/  IMAD R195, R10, UR11, R7 ;  /* 0x0000000b0ac37c24 */ /* 0x000fe2000f8e0207 */
[----:B--2---:R-:W-:Y:S01]  /*1d80*/  LEA R194, P2, R6, UR14, 0x1 ;  /* 0x0000000e06c27c11 */ /* 0x004fe2000f8408ff */
[----:B------:R-:W-:Y:S01]  /*1d90*/  @UP0 UMOV UR30, UR32 ;  /* 0x00000020001e0c82 */ /* 0x000fe20008000000 */
[----:B------:R-:W-:Y:S01]  /*1da0*/  @UP0 UIMAD UR28, UR19, UR17, UR33 ;  /* 0x00000011131c02a4 */ /* 0x000fe2000f8e0221 */
[----:B------:R-:W-:Y:S01]  /*1db0*/  IADD3 R2, P0, PT, R186, UR30, RZ ;  /* 0x0000001eba027c10 */ /* 0x000fe2000ff1e0ff */
[----:B------:R-:W-:Y:S01]  /*1dc0*/  UIADD3 UR7, UPT, UPT, -UR27, UR24, URZ ;  /* 0x000000181b077290 */ /* 0x000fe2000fffe1ff */
[----:B------:R-:W-:-:S03]  /*1dd0*/  LEA.HI.X R195, R6, UR15, R195, 0x1, P2 ;  /* 0x0000000f06c37c11 */ /* 0x000fc600090f0cc3 */
[----:B------:R-:W-:Y:S02]  /*1de0*/  IMAD.X R3, RZ, RZ, UR28, P0 ;  /* 0x0000001cff037e24 */ /* 0x000fe400080e06ff */
[----:B------:R-:W-:Y:S01]  /*1df0*/  ISETP.GE.AND P0, PT, R10, UR7, PT ;  /* 0x000000070a007c0c */ /* 0x000fe2000bf06270 */
[----:B---3--:R-:W-:Y:S02]  /*1e00*/  IMAD.U32 R8, RZ, RZ, UR4 ;  /* 0x00000004ff087e24 */ /* 0x008fe4000f8e00ff */
[----:B------:R-:W-:Y:S01]  /*1e10*/  IMAD.U32 R7, RZ, RZ, UR5 ;  /* 0x00000005ff077e24 */ /* 0x000fe2000f8e00ff */
[----:B-1----:R-:W-:Y:S01]  /*1e20*/  ULEA UR6, UR16, UR6, 0x18 ;  /* 0x0000000610067291 */ /* 0x002fe2000f8ec0ff */
[----:B------:R-:W-:-:S04]  /*1e30*/  IMAD.WIDE.U32 R8, R8, UR26, R2 ;  /* 0x0000001a08087c25 */ /* 0x000fc8000f8e0002 */
[----:B------:R-:W-:Y:S01]  /*1e40*/  IMAD R7, R7, UR26, R9 ;  /* 0x0000001a07077c24 */ /* 0x000fe2000f8e0209 */
[----:B------:R-:W-:-:S03]  /*1e50*/  LEA R209, R209, UR6, 0x1 ;  /* 0x00000006d1d17c11 */ /* 0x000fc6000f8e08ff */
        /* <DEDUP_REMOVED lines=30> */
.L_x_3132:
[----:B------:R2:W-:Y:S02]  /*2040*/  STS.128 [R209+0x4000], RZ ;  /* 0x004000ffd1007388 */ /* 0x0005e40000000c00 */
.L_x_3131:
[----:B------:R-:W-:Y:S05]  /*2050*/  BSYNC.RECONVERGENT B0 ;  /* 0x0000000000007941 */ /* 0x000fea0003800200 */
.L_x_3130:
[----:B------:R-:W-:Y:S01]  /*2060*/  IADD3 R4, PT, PT, R10, 0x10, RZ ;  /* 0x000000100a047810 */ /* 0x000fe20007ffe0ff */
[----:B------:R-:W-:Y:S03]  /*2070*/  BSSY.RECONVERGENT B0, `(.L_x_3133) ;  /* 0x0000024000007945 */ /* 0x000fe60003800200 */
[----:B------:R-:W-:-:S13]  /*2080*/  ISETP.GE.AND P0, PT, R4, UR7, PT ;  /* 0x0000000704007c0c */ /* 0x000fda000bf06270 */
[----:B------:R-:W-:Y:S05]  /*2090*/  @P0 BRA `(.L_x_3134) ;  /* 0x0000000000840947 */ /* 0x000fea0003800000 */
[----:B------:R-:W4:Y:S01]  /*20a0*/  LDCU.64 UR14, c[0x0][0x3b0] ;  /* 0x00007600ff0e77ac */ /* 0x000f220008000a00 */
[----:B------:R-:W-:Y:S01]  /*20b0*/  IADD3 R3, P0, PT, R12, 0x10, RZ ;  /* 0x000000100c037810 */ /* 0x000fe20007f1e0ff */
[----:B-1-3--:R-:W-:Y:S01]  /*20c0*/  IMAD.MOV.U32 R14, RZ, RZ, R8 ;  /* 0x000000ffff0e7224 */ /* 0x00afe200078e0008 */
        /* <DEDUP_REMOVED lines=29> */
.L_x_3135:
[----:B------:R3:W-:Y:S02]  /*22a0*/  STS.128 [R209+0x4800], RZ ;  /* 0x004800ffd1007388 */ /* 0x0007e40000000c00 */
.L_x_3134:
[----:B------:R-:W-:Y:S05]  /*22b0*/  BSYNC.RECONVERGENT B0 ;  /* 0x0000000000007941 */ /* 0x000fea0003800200 */
.L_x_3133:
[----:B------:R-:W-:Y:S01]  /*22c0*/  IADD3 R3, PT, PT, R10, 0x20, RZ ;  /* 0x000000200a037810 */ /* 0x000fe20007ffe0ff */
[----:B------:R-:W-:Y:S03]  /*22d0*/  BSSY.RECONVERGENT B0, `(.L_x_3136) ;  /* 0x0000024000007945 */ /* 0x000fe60003800200 */
[----:B------:R-:W-:-:S13]  /*22e0*/  ISETP.GE.AND P0, PT, R3, UR7, PT ;  /* 0x0000000703007c0c */ /* 0x000fda000bf06270 */
[----:B------:R-:W-:Y:S05]  /*22f0*/  @P0 BRA `(.L_x_3137) ;  /* 0x0000000000840947 */ /* 0x000fea0003800000 */
[----:B------:R-:W5:Y:S01]  /*2300*/  LDCU.64 UR14, c[0x0][0x3b0] ;  /* 0x00007600ff0e77ac */ /* 0x000f620008000a00 */
[----:B------:R-:W-:Y:S01]  /*2310*/  IADD3 R5, P0, PT, R12, 0x20, RZ ;  /* 0x000000200c057810 */ /* 0x000fe20007f1e0ff */
[----:B-1-3--:R-:W-:Y:S01]  /*2320*/  IMAD.MOV.U32 R14, RZ, RZ, R8 ;  /* 0x000000ffff0e7224 */ /* 0x00afe200078e0008 */
[----:B------:R-:W-:Y:S01]  /*2330*/  MOV R15, R7 ;  /* 0x00000007000f7202 */ /* 0x000fe20000000f00 */
[----:B------:R-:W1:Y:S02]  /*2340*/  LDCU UR16, c[0x0][0x440] ;  /* 0x00008800ff1077ac */ /* 0x000e640008000800 */
[----:B------:R-:W-:Y:S01]  /*2350*/  IMAD.X R2, RZ, RZ, R13, P0 ;  /* 0x000000ffff027224 */ /* 0x000fe200000e060d */
[----:B------:R-:W4:Y:S03]  /*2360*/  LDCU.64 UR4, c[0x0][0x380] ;  /* 0x00007000ff0477ac */ /* 0x000f260008000a00 */
[----:B-----5:R-:W-:-:S02]  /*2370*/  IMAD R2, R2, UR14, RZ ;  /* 0x0000000e02027c24 */ /* 0x020fc4000f8e02ff */
[----:B------:R-:W-:Y:S01]  /*2380*/  IMAD.WIDE.U32 R14, R5, UR14, R14 ;  /* 0x0000000e050e7c25 */ /* 0x000fe2000f8e000e */
[----:B-1----:R-:W-:-:S03]  /*2390*/  ISETP.GE.AND P1, PT, R186, UR16, PT ;  /* 0x00000010ba007c0c */ /* 0x002fc6000bf26270 */
        /* <DEDUP_REMOVED lines=22> */
.L_x_3138:
[----:B------:R3:W-:Y:S02]  /*2500*/  STS.128 [R209+0x5000], RZ ;  /* 0x005000ffd1007388 */ /* 0x0007e40000000c00 */
.L_x_3137:
[----:B------:R-:W-:Y:S05]  /*2510*/  BSYNC.RECONVERGENT B0 ;  /* 0x0000000000007941 */ /* 0x000fea0003800200 */
.L_x_3136:
[----:B------:R-:W-:Y:S01]  /*2520*/  IADD3 R2, PT, PT, R10, 0x30, RZ ;  /* 0x000000300a027810 */ /* 0x000fe20007ffe0ff */
[----:B------:R-:W-:Y:S03]  /*2530*/  BSSY.RECONVERGENT B0, `(.L_x_3139) ;  /* 0x0000023000007945 */ /* 0x000fe60003800200 */
[----:B------:R-:W-:-:S13]  /*2540*/  ISETP.GE.AND P0, PT, R2, UR7, PT ;  /* 0x0000000702007c0c */ /* 0x000fda000bf06270 */
        /* <DEDUP_REMOVED lines=32> */
.L_x_3141:
[----:B------:R2:W-:Y:S02]  /*2750*/  STS.128 [R209+0x5800], RZ ;  /* 0x005800ffd1007388 */ /* 0x0005e40000000c00 */
.L_x_3140:
[----:B------:R-:W-:Y:S05]  /*2760*/  BSYNC.RECONVERGENT B0 ;  /* 0x0000000000007941 */ /* 0x000fea0003800200 */
.L_x_3139:
[----:B------:R-:W-:Y:S01]  /*2770*/  USHF.L.U32 UR29, UR18, 0x6, URZ ;  /* 0x00000006121d7899 */ /* 0x000fe200080006ff */
[----:B------:R-:W-:Y:S03]  /*2780*/  BSSY.RECONVERGENT B0, `(.L_x_3142) ;  /* 0x000001c000007945 */ /* 0x000fe60003800200 */
[----:B------:R-:W-:-:S04]  /*2790*/  UIADD3 UR16, UPT, UPT, UR29, -0x40, URZ ;  /* 0xffffffc01d107890 */ /* 0x000fc8000fffe0ff */
[----:B------:R-:W-:-:S06]  /*27a0*/  UIADD3 UR28, UPT, UPT, -UR16, UR21, URZ ;  /* 0x00000015101c7290 */ /* 0x000fcc000fffe1ff */
[----:B------:R-:W-:-:S13]  /*27b0*/  ISETP.GE.AND P3, PT, R10, UR28, PT ;  /* 0x0000001c0a007c0c */ /* 0x000fda000bf66270 */
[----:B------:R-:W-:Y:S05]  /*27c0*/  @P3 BRA `(.L_x_3143) ;  /* 0x00000000005c3947 */ /* 0x000fea0003800000 */
[----:B------:R-:W5:Y:S02]  /*27d0*/  LDCU UR4, c[0x0][0x440] ;  /* 0x00008800ff0477ac */ /* 0x000f640008000800 */
[----:B-----5:R-:W-:Y:S02]  /*27e0*/  ISETP.GE.AND P1, PT, R186, UR4, PT ;  /* 0x00000004ba007c0c */ /* 0x020fe4000bf26270 */
[----:B------:R-:W-:-:S11]  /*27f0*/  ISETP.GE.AND P0, PT, R206, UR4, PT ;  /* 0x00000004ce007c0c */ /* 0x000fd6000bf06270 */
[----:B-12---:R-:W-:Y:S02]  /*2800*/  @!P1 IMAD.MOV.U32 R6, RZ, RZ, R194 ;  /* 0x000000ffff069224 */ /* 0x006fe400078e00c2 */
        /* <DEDUP_REMOVED lines=18> */
.L_x_3144:
[----:B------:R2:W-:Y:S02]  /*2930*/  STS.128 [R209+0xa000], RZ ;  /* 0x00a000ffd1007388 */ /* 0x0005e40000000c00 */
.L_x_3143:
[----:B------:R-:W-:Y:S05]  /*2940*/  BSYNC.RECONVERGENT B0 ;  /* 0x0000000000007941 */ /* 0x000fea0003800200 */
.L_x_3142:
[----:B------:R-:W-:Y:S01]  /*2950*/  ISETP.GE.AND P0, PT, R4, UR28, PT ;  /* 0x0000001c04007c0c */ /* 0x000fe2000bf06270 */
[----:B------:R-:W-:Y:S01]  /*2960*/  USHF.L.U64.HI UR17, UR10, 0x4, UR11 ;  /* 0x000000040a117899 */ /* 0x000fe2000801020b */
[----:B------:R-:W-:Y:S01]  /*2970*/  BSSY.RECONVERGENT B0, `(.L_x_3145) ;  /* 0x000001c000007945 */ /* 0x000fe20003800200 */
[----:B------:R-:W-:-:S10]  /*2980*/  USHF.L.U32 UR27, UR10, 0x4, URZ ;  /* 0x000000040a1b7899 */ /* 0x000fd400080006ff */
[----:B------:R-:W-:Y:S05]  /*2990*/  @P0 BRA `(.L_x_3146) ;  /* 0x0000000000640947 */ /* 0x000fea0003800000 */
[----:B------:R-:W5:Y:S01]  /*29a0*/  LDCU UR4, c[0x0][0x440] ;  /* 0x00008800ff0477ac */ /* 0x000f620008000800 */
[----:B------:R-:W-:Y:S02]  /*29b0*/  IMAD.U32 R5, RZ, RZ, UR27 ;  /* 0x0000001bff057e24 */ /* 0x000fe4000f8e00ff */
[----:B-12---:R-:W-:-:S03]  /*29c0*/  IMAD.U32 R6, RZ, RZ, UR17 ;  /* 0x00000011ff067e24 */ /* 0x006fc6000f8e00ff */
        /* <DEDUP_REMOVED lines=21> */
.L_x_3147:
[----:B------:R2:W-:Y:S02]  /*2b20*/  STS.128 [R209+0xa800], RZ ;  /* 0x00a800ffd1007388 */ /* 0x0005e40000000c00 */
.L_x_3146:
[----:B------:R-:W-:Y:S05]  /*2b30*/  BSYNC.RECONVERGENT B0 ;  /* 0x0000000000007941 */ /* 0x000fea0003800200 */
.L_x_3145:
[----:B------:R-:W-:Y:S01]  /*2b40*/  ISETP.GE.AND P0, PT, R3, UR28, PT ;  /* 0x0000001c03007c0c */ /* 0x000fe2000bf06270 */
[----:B------:R-:W-:-:S12]  /*2b50*/  BSSY.RECONVERGENT B0, `(.L_x_3148) ;  /* 0x000001b000007945 */ /* 0x000fd80003800200 */
        /* <DEDUP_REMOVED lines=25> */
.L_x_3150:
[----:B------:R2:W-:Y:S02]  /*2cf0*/  STS.128 [R209+0xb000], RZ ;  /* 0x00b000ffd1007388 */ /* 0x0005e40000000c00 */
.L_x_3149:
[----:B------:R-:W-:Y:S05]  /*2d00*/  BSYNC.RECONVERGENT B0 ;  /* 0x0000000000007941 */ /* 0x000fea0003800200 */
.L_x_3148:
[----:B------:R-:W-:Y:S01]  /*2d10*/  ISETP.GE.AND P0, PT, R2, UR28, PT ;  /* 0x0000001c02007c0c */ /* 0x000fe2000bf06270 */
[----:B------:R-:W-:-:S12]  /*2d20*/  BSSY.RECONVERGENT B0, `(.L_x_3151) ;  /* 0x0000019000007945 */ /* 0x000fd80003800200 */
[----:B------:R-:W-:Y:S05]  /*2d30*/  @P0 BRA `(.L_x_3152) ;  /* 0x00000000005c0947 */ /* 0x000fea0003800000 */
[----:B------:R-:W5:Y:S01]  /*2d40*/  LDCU UR4, c[0x0][0x440] ;  /* 0x00008800ff0477ac */ /* 0x000f620008000800 */
[----:B------:R-:W-:Y:S01]  /*2d50*/  IMAD.U32 R5, RZ, RZ, UR10 ;  /* 0x0000000aff057e24 */ /* 0x000fe2000f8e00ff */
[----:B------:R-:W-:-:S03]  /*2d60*/  UIMAD UR5, UR11, 0x60, URZ ;  /* 0x000000600b0578a4 */ /* 0x000fc6000f8e02ff */
[----:B-12---:R-:W-:-:S04]  /*2d70*/  IMAD.WIDE.U32 R6, R5, 0x60, R194 ;  /* 0x0000006005067825 */ /* 0x006fc800078e00c2 */
[----:B------:R-:W-:Y:S01]  /*2d80*/  VIADD R7, R7, UR5 ;  /* 0x0000000507077c36 */ /* 0x000fe20008000000 */
[----:B-----5:R-:W-:Y:S02]  /*2d90*/  ISETP.GE.AND P2, PT, R186, UR4, PT ;  /* 0x00000004ba007c0c */ /* 0x020fe4000bf46270 */
        /* <DEDUP_REMOVED lines=16> */
[----:B------:R1:W-:Y:S02]  /*2ea0*/  @P0 STS.128 [R209+0xb800], RZ ;  /* 0x00b800ffd1000388 */ /* 0x0003e40000000c00 */
.L_x_3152:
[----:B------:R-:W-:Y:S05]  /*2eb0*/  BSYNC.RECONVERGENT B0 ;  /* 0x0000000000007941 */ /* 0x000fea0003800200 */
.L_x_3151:
[----:B------:R-:W5:Y:S01]  /*2ec0*/  LDCU.64 UR14, c[0x0][0x540] ;  /* 0x0000a800ff0e77ac */ /* 0x000f620008000a00 */
[----:B------:R-:W0:Y:S01]  /*2ed0*/  LDGDEPBAR ;  /* 0x00000000000079af */ /* 0x000e220000000000 */
[----:B------:R-:W2:Y:S01]  /*2ee0*/  LDCU.64 UR4, c[0x0][0x538] ;  /* 0x0000a700ff0477ac */ /* 0x000ea20008000a00 */
[----:B------:R-:W-:Y:S01]  /*2ef0*/  UMOV UR30, UR26 ;  /* 0x0000001a001e7c82 */ /* 0x000fe20008000000 */
[----:B------:R-:W-:Y:S02]  /*2f00*/  UMOV UR31, URZ ;  /* 0x000000ff001f7c82 */ /* 0x000fe40008000000 */
[----:B-----5:R-:W-:-:S04]  /*2f10*/  UIMAD.WIDE.U32 UR30, UR25, UR14, UR30 ;  /* 0x0000000e191e72a5 */ /* 0x020fc8000f8e001e */
[----:B------:R-:W-:Y:S02]  /*2f20*/  UIMAD UR15, UR25, UR15, UR31 ;  /* 0x0000000f190f72a4 */ /* 0x000fe4000f8e021f */
[----:B--2---:R-:W-:Y:S01]  /*2f30*/  ULEA UR4, UP0, UR30, UR4, 0x2 ;  /* 0x000000041e047291 */ /* 0x004fe2000f8010ff */
[----:B------:R-:W-:-:S04]  /*2f40*/  DEPBAR.LE SB0, 0x0 ;  /* 0x000080000000791a */ /* 0x000fc80000000000 */
[----:B------:R-:W-:Y:S01]  /*2f50*/  ULEA.HI.X UR5, UR30, UR5, UR15, 0x2, UP0 ;  /* 0x000000051e057291 */ /* 0x000fe200080f140f */
[----:B-1----:R-:W-:-:S05]  /*2f60*/  MOV R6, UR4 ;  /* 0x0000000400067c02 */ /* 0x002fca0008000f00 */
[----:B------:R-:W-:Y:S01]  /*2f70*/  MOV R7, UR5 ;  /* 0x0000000500077c02 */ /* 0x000fe20008000f00 */
[----:B------:R-:W1:Y:S04]  /*2f80*/  LDCU UR4, c[0x0][0x458] ;  /* 0x00008b00ff0477ac */ /* 0x000e680008000800 */
[----:B------:R-:W2:Y:S01]  /*2f90*/  LDG.E R6, desc[UR22][R6.64] ;  /* 0x0000001606067981 */ /* 0x000ea2000c1e1900 */
[----:B------:R-:W-:Y:S01]  /*2fa0*/  BSSY.RECONVERGENT B0, `(.L_x_3153) ;  /* 0x0000021000007945 */ /* 0x000fe20003800200 */
[----:B-1----:R-:W2:Y:S01]  /*2fb0*/  MUFU.RCP R5, UR4 ;  /* 0x0000000400057d08 */ /* 0x002ea20008001000 */
[----:B------:R-:W-:Y:S01]  /*2fc0*/  BAR.SYNC.DEFER_BLOCKING 0x0 ;  /* 0x0000000000007b1d */ /* 0x000fe20000010000 */
[----:B--2---:R-:W-:-:S05]  /*2fd0*/  FMUL.FTZ R5, R6, R5 ;  /* 0x0000000506057220 */ /* 0x004fca0000410000 */
[----:B------:R-:W-:Y:S01]  /*2fe0*/  R2UR UR5, R5 ;  /* 0x00000000050572ca */ /* 0x000fe200000e0000 */
[----:B------:R-:W-:-:S14]  /*2ff0*/  @P3 BRA `(.L_x_3154) ;  /* 0x0000000000603947 */ /* 0x000fdc0003800000 */
        /* <DEDUP_REMOVED lines=22> */
.L_x_3155:
[----:B------:R2:W-:Y:S01]  /*3160*/  STS.128 [R209+0x10000], RZ ;  /* 0x010000ffd1007388 */ /* 0x0005e20000000c00 */
[----:B------:R-:W-:Y:S05]  /*3170*/  BRA `(.L_x_3156) ;  /* 0x00000000000c7947 */ /* 0x000fea0003800000 */
.L_x_3154:
[----:B------:R1:W-:Y:S04]  /*3180*/  STS.128 [R209+0xc000], RZ ;  /* 0x00c000ffd1007388 */ /* 0x0003e80000000c00 */
[----:B------:R1:W-:Y:S04]  /*3190*/  STS.128 [R209+0xe000], RZ ;  /* 0x00e000ffd1007388 */ /* 0x0003e80000000c00 */
[----:B------:R1:W-:Y:S02]  /*31a0*/  STS.128 [R209+0x10000], RZ ;  /* 0x010000ffd1007388 */ /* 0x0003e40000000c00 */
.L_x_3156:
[----:B------:R-:W-:Y:S05]  /*31b0*/  BSYNC.RECONVERGENT B0 ;  /* 0x0000000000007941 */ /* 0x000fea0003800200 */
.L_x_3153:
[----:B------:R-:W-:Y:S01]  /*31c0*/  ISETP.GE.AND P0, PT, R4, UR28, PT ;  /* 0x0000001c04007c0c */ /* 0x000fe2000bf06270 */
[----:B------:R-:W-:-:S12]  /*31d0*/  BSSY.RECONVERGENT B0, `(.L_x_3157) ;  /* 0x0000020000007945 */ /* 0x000fd80003800200 */
[----:B------:R1:W-:Y:S04]  /*31e0*/  @P0 STS.128 [R209+0xc800], RZ ;  /* 0x00c800ffd1000388 */ /* 0x0003e80000000c00 */
[----:B------:R1:W-:Y:S04]  /*31f0*/  @P0 STS.128 [R209+0xe800], RZ ;  /* 0x00e800ffd1000388 */ /* 0x0003e80000000c00 */
[----:B------:R1:W-:Y:S01]  /*3200*/  @P0 STS.128 [R209+0x10800], RZ ;  /* 0x010800ffd1000388 */ /* 0x0003e20000000c00 */
[----:B------:R-:W-:Y:S05]  /*3210*/  @P0 BRA `(.L_x_3158) ;  /* 0x00000000006c0947 */ /* 0x000fea0003800000 */
[----:B------:R-:W5:Y:S01]  /*3220*/  LDCU UR4, c[0x0][0x440] ;  /* 0x00008800ff0477ac */ /* 0x000f620008000800 */
[----:B------:R-:W-:Y:S02]  /*3230*/  USHF.L.U32 UR15, UR8, 0x4, URZ ;  /* 0x00000004080f7899 */ /* 0x000fe400080006ff */
[----:B------:R-:W-:-:S04]  /*3240*/  USHF.L.U64.HI UR14, UR8, 0x4, UR9 ;  /* 0x00000004080e7899 */ /* 0x000fc80008010209 */
[----:B------:R-:W-:Y:S02]  /*3250*/  IMAD.U32 R5, RZ, RZ, UR15 ;  /* 0x0000000fff057e24 */ /* 0x000fe4000f8e00ff */
[----:B------:R-:W-:-:S03]  /*3260*/  IMAD.U32 R4, RZ, RZ, UR14 ;  /* 0x0000000eff047e24 */ /* 0x000fc6000f8e00ff */
[C---:B-1----:R-:W-:Y:S02]  /*3270*/  LEA R6, P2, R5.reuse, R196, 0x1 ;  /* 0x000000c405067211 */ /* 0x042fe400078408ff */
[----:B-----5:R-:W-:Y:S02]  /*3280*/  ISETP.GE.AND P1, PT, R186, UR4, PT ;  /* 0x00000004ba007c0c */ /* 0x020fe4000bf26270 */
[----:B------:R-:W-:Y:S02]  /*3290*/  ISETP.GE.AND P0, PT, R206, UR4, PT ;  /* 0x00000004ce007c0c */ /* 0x000fe4000bf06270 */
[----:B------:R-:W-:-:S09]  /*32a0*/  LEA.HI.X R7, R5, R197, R4, 0x1, P2 ;  /* 0x000000c505077211 */ /* 0x000fd200010f0c04 */
        /* <DEDUP_REMOVED lines=17> */
.L_x_3159:
[----:B------:R1:W-:Y:S02]  /*33c0*/  STS.128 [R209+0x10800], RZ ;  /* 0x010800ffd1007388 */ /* 0x0003e40000000c00 */
.L_x_3158:
[----:B------:R-:W-:Y:S05]  /*33d0*/  BSYNC.RECONVERGENT B0 ;  /* 0x0000000000007941 */ /* 0x000fea0003800200 */
.L_x_3157:
[----:B------:R-:W-:Y:S01]  /*33e0*/  ISETP.GE.AND P0, PT, R3, UR28, PT ;  /* 0x0000001c03007c0c */ /* 0x000fe2000bf06270 */
[----:B------:R-:W-:-:S12]  /*33f0*/  BSSY.RECONVERGENT B0, `(.L_x_3160) ;  /* 0x000001e000007945 */ /* 0x000fd80003800200 */
[----:B------:R1:W-:Y:S04]  /*3400*/  @P0 STS.128 [R209+0xd000], RZ ;  /* 0x00d000ffd1000388 */ /* 0x0003e80000000c00 */
[----:B------:R1:W-:Y:S04]  /*3410*/  @P0 STS.128 [R209+0xf000], RZ ;  /* 0x00f000ffd1000388 */ /* 0x0003e80000000c00 */
[----:B------:R1:W-:Y:S01]  /*3420*/  @P0 STS.128 [R209+0x11000], RZ ;  /* 0x011000ffd1000388 */ /* 0x0003e20000000c00 */
[----:B------:R-:W-:Y:S05]  /*3430*/  @P0 BRA `(.L_x_3161) ;  /* 0x0000000000640947 */ /* 0x000fea0003800000 */
[----:B------:R-:W5:Y:S01]  /*3440*/  LDCU UR4, c[0x0][0x440] ;  /* 0x00008800ff0477ac */ /* 0x000f620008000800 */
[----:B------:R-:W-:Y:S02]  /*3450*/  IMAD.U32 R3, RZ, RZ, UR8 ;  /* 0x00000008ff037e24 */ /* 0x000fe4000f8e00ff */
[----:B------:R-:W-:-:S03]  /*3460*/  IMAD.U32 R4, RZ, RZ, UR9 ;  /* 0x00000009ff047e24 */ /* 0x000fc6000f8e00ff */
        /* <DEDUP_REMOVED lines=21> */
.L_x_3162:
[----:B------:R1:W-:Y:S02]  /*35c0*/  STS.128 [R209+0x11000], RZ ;  /* 0x011000ffd1007388 */ /* 0x0003e40000000c00 */
.L_x_3161:
[----:B------:R-:W-:Y:S05]  /*35d0*/  BSYNC.RECONVERGENT B0 ;  /* 0x0000000000007941 */ /* 0x000fea0003800200 */
.L_x_3160:
[----:B------:R-:W-:Y:S01]  /*35e0*/  ISETP.GE.AND P0, PT, R2, UR28, PT ;  /* 0x0000001c02007c0c */ /* 0x000fe2000bf06270 */
[C---:B------:R-:W-:Y:S01]  /*35f0*/  IMAD.SHL.U32 R188, R189.reuse, 0x20, RZ ;  /* 0x00000020bdbc7824 */ /* 0x040fe200078e00ff */
[----:B------:R-:W-:Y:S01]  /*3600*/  SHF.R.U32.HI R187, RZ, 0x1, R189 ;  /* 0x00000001ffbb7819 */ /* 0x000fe200000116bd */
[----:B------:R-:W-:Y:S01]  /*3610*/  BSSY.RECONVERGENT B0, `(.L_x_3163) ;  /* 0x0000023000007945 */ /* 0x000fe20003800200 */
[----:B------:R-:W-:Y:S02]  /*3620*/  LOP3.LUT R5, R189, 0x8, RZ, 0xc0, !PT ;  /* 0x00000008bd057812 */ /* 0x000fe400078ec0ff */
[----:B------:R-:W-:Y:S02]  /*3630*/  LOP3.LUT R3, R187, 0x8, RZ, 0xc0, !PT ;  /* 0x00000008bb037812 */ /* 0x000fe400078ec0ff */
[----:B------:R-:W-:Y:S02]  /*3640*/  LOP3.LUT R188, R188, 0x7c00, RZ, 0xc0, !PT ;  /* 0x00007c00bcbc7812 */ /* 0x000fe400078ec0ff */
[----:B------:R-:W-:-:S02]  /*3650*/  LOP3.LUT R3, R0, R3, RZ, 0x3c, !PT ;  /* 0x0000000300037212 */ /* 0x000fc400078e3cff */
[----:B------:R-:W-:Y:S01]  /*3660*/  LOP3.LUT R4, R188, 0x200, R85, 0xf8, !PT ;  /* 0x00000200bc047812 */ /* 0x000fe200078ef855 */
[----:B------:R1:W-:Y:S04]  /*3670*/  @P0 STS.128 [R209+0xd800], RZ ;  /* 0x00d800ffd1000388 */ /* 0x0003e80000000c00 */
[----:B------:R1:W-:Y:S04]  /*3680*/  @P0 STS.128 [R209+0xf800], RZ ;  /* 0x00f800ffd1000388 */ /* 0x0003e80000000c00 */
[----:B------:R1:W-:Y:S01]  /*3690*/  @P0 STS.128 [R209+0x11800], RZ ;  /* 0x011800ffd1000388 */ /* 0x0003e20000000c00 */
[----:B------:R-:W-:Y:S05]  /*36a0*/  @P0 BRA `(.L_x_3164) ;  /* 0x0000000000640947 */ /* 0x000fea0003800000 */
[----:B------:R-:W5:Y:S01]  /*36b0*/  LDCU UR4, c[0x0][0x440] ;  /* 0x00008800ff0477ac */ /* 0x000f620008000800 */
[----:B------:R-:W-:Y:S01]  /*36c0*/  IMAD.U32 R2, RZ, RZ, UR8 ;  /* 0x00000008ff027e24 */ /* 0x000fe2000f8e00ff */
[----:B------:R-:W-:-:S03]  /*36d0*/  UIMAD UR14, UR9, 0x60, URZ ;  /* 0x00000060090e78a4 */ /* 0x000fc6000f8e02ff */
[----:B-1----:R-:W-:-:S04]  /*36e0*/  IMAD.WIDE.U32 R6, R2, 0x60, R196 ;  /* 0x0000006002067825 */ /* 0x002fc800078e00c4 */
[----:B------:R-:W-:Y:S01]  /*36f0*/  VIADD R7, R7, UR14 ;  /* 0x0000000e07077c36 */ /* 0x000fe20008000000 */
        /* <DEDUP_REMOVED lines=19> */
.L_x_3165:
[----:B------:R1:W-:Y:S02]  /*3830*/  STS.128 [R209+0x11800], RZ ;  /* 0x011800ffd1007388 */ /* 0x0003e40000000c00 */
.L_x_3164:
[----:B------:R-:W-:Y:S05]  /*3840*/  BSYNC.RECONVERGENT B0 ;  /* 0x0000000000007941 */ /* 0x000fea0003800200 */
.L_x_3163:
[----:B------:R-:W-:Y:S01]  /*3850*/  LOP3.LUT R5, R0, R5, RZ, 0x3c, !PT ;  /* 0x0000000500057212 */ /* 0x000fe200078e3cff */
[----:B------:R-:W-:Y:S01]  /*3860*/  IMAD.IADD R4, R4, 0x1, R3 ;  /* 0x0000000104047824 */ /* 0x000fe200078e0203 */
[----:B------:R-:W-:Y:S01]  /*3870*/  LOP3.LUT R0, R85, 0x400, RZ, 0xc0, !PT ;  /* 0x0000040055007812 */ /* 0x000fe200078ec0ff */
[----:B------:R-:W-:Y:S01]  /*3880*/  IMAD.MOV.U32 R185, RZ, RZ, 0x20 ;  /* 0x00000020ffb97424 */ /* 0x000fe200078e00ff */
[----:B------:R-:W-:Y:S01]  /*3890*/  LOP3.LUT P1, RZ, R189, 0x2, RZ, 0xc0, !PT ;  /* 0x00000002bdff7812 */ /* 0x000fe2000782c0ff */
[----:B------:R-:W0:Y:S01]  /*38a0*/  LDGDEPBAR ;  /* 0x00000000000079af */ /* 0x000e220000000000 */
[----:B------:R-:W-:Y:S01]  /*38b0*/  LEA R90, R4, UR6, 0x1 ;  /* 0x00000006045a7c11 */ /* 0x000fe2000f8e08ff */
[----:B------:R-:W-:Y:S01]  /*38c0*/  IMAD R89, R5, 0x2, R0 ;  /* 0x0000000205597824 */ /* 0x000fe200078e0200 */
[----:B------:R-:W-:Y:S01]  /*38d0*/  SEL R69, R185, 0xffffffe0, !P1 ;  /* 0xffffffe0b9457807 */ /* 0x000fe20004800000 */
[----:B------:R-:W-:Y:S01]  /*38e0*/  UISETP.NE.AND UP1, UPT, UR18, 0x1, UPT ;  /* 0x000000011200788c */ /* 0x000fe2000bf25270 */
[----:B------:R-:W-:Y:S01]  /*38f0*/  LOP3.LUT P0, RZ, R189, 0x4, RZ, 0xc0, !PT ;  /* 0x00000004bdff7812 */ /* 0x000fe2000780c0ff */
[----:B------:R-:W-:Y:S01]  /*3900*/  LDSM.16.M88.4 R72, [R90] ;  /* 0x000000005a48783b */ /* 0x000fe20000000200 */
[----:B------:R-:W-:Y:S01]  /*3910*/  IADD3 R84, PT, PT, R89, UR6, RZ ;  /* 0x0000000659547c10 */ /* 0x000fe2000fffe0ff */
[--C-:B------:R-:W-:Y:S01]  /*3920*/  IMAD.IADD R88, R90, 0x1, R69.reuse ;  /* 0x000000015a587824 */ /* 0x100fe200078e0245 */
[----:B------:R-:W-:Y:S01]  /*3930*/  MOV R0, 0x40 ;  /* 0x0000004000007802 */ /* 0x000fe20000000f00 */
[----:B------:R-:W5:Y:S02]  /*3940*/  LDSM.16.M88.4 R44, [R89+UR6+0x6000] ;  /* 0x00600006592c783b */ /* 0x000f640008000200 */
[----:B------:R-:W-:-:S02]  /*3950*/  IMAD.IADD R87, R84, 0x1, R69 ;  /* 0x0000000154577824 */ /* 0x000fc400078e0245 */
[----:B------:R-:W-:Y:S04]  /*3960*/  LDSM.16.M88.4 R8, [R88] ;  /* 0x000000005808783b */ /* 0x000fe80000000200 */
[----:B---34-:R-:W-:Y:S04]  /*3970*/  LDSM.16.M88.4 R16, [R87+0x6000] ;  /* 0x006000005710783b */ /* 0x018fe80000000200 */
[----:B------:R-:W3:Y:S04]  /*3980*/  LDSM.16.M88.4 R36, [R89+UR6+0x6800] ;  /* 0x006800065924783b */ /* 0x000ee80008000200 */
[----:B------:R-:W4:Y:S04]  /*3990*/  LDSM.16.M88.4 R28, [R89+UR6+0x7000] ;  /* 0x00700006591c783b */ /* 0x000f280008000200 */
[----:B------:R-:W2:Y:S04]  /*39a0*/  LDSM.16.M88.4 R20, [R89+UR6+0x7800] ;  /* 0x007800065914783b */ /* 0x000ea80008000200 */
[----:B------:R-:W2:Y:S04]  /*39b0*/  LDSM.16.M88.4 R12, [R87+0x6800] ;  /* 0x00680000570c783b */ /* 0x000ea80000000200 */
[----:B-1----:R-:W1:Y:S04]  /*39c0*/  LDSM.16.M88.4 R4, [R87+0x7000] ;  /* 0x007000005704783b */ /* 0x002e680000000200 */
[----:B------:R-:W1:Y:S01]  /*39d0*/  LDSM.16.M88.4 R64, [R87+0x7800] ;  /* 0x007800005740783b */ /* 0x000e620000000200 */
[C---:B-----5:R-:W-:Y:S08]  /*39e0*/  HMMA.16816.F32.BF16 R48, R72.reuse, R44, RZ ;  /* 0x0000002c4830723c */ /* 0x060ff000000418ff */
[C---:B------:R-:W-:Y:S08]  /*39f0*/  HMMA.16816.F32.BF16 R44, R72.reuse, R46, RZ ;  /* 0x0000002e482c723c */ /* 0x040ff000000418ff */
[----:B---3--:R-:W-:Y:S08]  /*3a00*/  HMMA.16816.F32.BF16 R40, R72, R36, RZ ;  /* 0x000000244828723c */ /* 0x008ff000000418ff */
[----:B------:R-:W-:Y:S01]  /*3a10*/  HMMA.16816.F32.BF16 R48, R8, R16, R48 ;  /* 0x000000100830723c */ /* 0x000fe20000041830 */
[----:B------:R-:W-:-:S05]  /*3a20*/  SEL R17, R0, 0xffffffc0, !P0 ;  /* 0xffffffc000117807 */ /* 0x000fca0004000000 */
[--C-:B------:R-:W-:Y:S02]  /*3a30*/  IMAD.IADD R86, R90, 0x1, R17.reuse ;  /* 0x000000015a567824 */ /* 0x100fe400078e0211 */
[----:B------:R-:W-:Y:S01]  /*3a40*/  IMAD.IADD R84, R84, 0x1, R17 ;  /* 0x0000000154547824 */ /* 0x000fe200078e0211 */
[C---:B----4-:R-:W-:Y:S02]  /*3a50*/  HMMA.16816.F32.BF16 R32, R72.reuse, R28, RZ ;  /* 0x0000001c4820723c */ /* 0x050fe400000418ff */
[C---:B------:R-:W-:Y:S01]  /*3a60*/  IADD3 R2, PT, PT, R69.reuse, R86, RZ ;  /* 0x0000005645027210 */ /* 0x040fe20007ffe0ff */
[----:B------:R-:W-:Y:S01]  /*3a70*/  IMAD.IADD R0, R69, 0x1, R84 ;  /* 0x0000000145007824 */ /* 0x000fe200078e0254 */
[----:B------:R-:W-:Y:S04]  /*3a80*/  LDSM.16.M88.4 R60, [R84+0x6000] ;  /* 0x00600000543c783b */ /* 0x000fe80000000200 */
[C---:B------:R-:W-:Y:S01]  /*3a90*/  HMMA.16816.F32.BF16 R36, R72.reuse, R38, RZ ;  /* 0x000000264824723c */ /* 0x040fe200000418ff */
[----:B------:R-:W-:Y:S04]  /*3aa0*/  LDSM.16.M88.4 R56, [R84+0x6800] ;  /* 0x006800005438783b */ /* 0x000fe80000000200 */
[----:B------:R-:W-:Y:S03]  /*3ab0*/  LDSM.16.M88.4 R52, [R84+0x7000] ;  /* 0x007000005434783b */ /* 0x000fe60000000200 */
[C---:B------:R-:W-:Y:S01]  /*3ac0*/  HMMA.16816.F32.BF16 R28, R72.reuse, R30, RZ ;  /* 0x0000001e481c723c */ /* 0x040fe200000418ff */
[----:B------:R-:W-:Y:S04]  /*3ad0*/  LDSM.16.M88.4 R68, [R0+0x7000] ;  /* 0x007000000044783b */ /* 0x000fe80000000200 */
[----:B------:R-:W-:Y:S03]  /*3ae0*/  LDSM.16.M88.4 R80, [R84+0x8000] ;  /* 0x008000005450783b */ /* 0x000fe60000000200 */
[C---:B--2---:R-:W-:Y:S01]  /*3af0*/  HMMA.16816.F32.BF16 R24, R72.reuse, R20, RZ ;  /* 0x000000144818723c */ /* 0x044fe200000418ff */
[----:B------:R-:W-:Y:S07]  /*3b00*/  LDSM.16.M88.4 R76, [R84+0x8800] ;  /* 0x00880000544c783b */ /* 0x000fee0000000200 */
[----:B------:R-:W-:Y:S01]  /*3b10*/  HMMA.16816.F32.BF16 R72, R72, R22, RZ ;  /* 0x000000164848723c */ /* 0x000fe200000418ff */
[----:B------:R-:W-:Y:S07]  /*3b20*/  LDSM.16.M88.4 R20, [R84+0x7800] ;  /* 0x007800005414783b */ /* 0x000fee0000000200 */
[C---:B------:R-:W-:Y:S01]  /*3b30*/  HMMA.16816.F32.BF16 R44, R8.reuse, R18, R44 ;  /* 0x00000012082c723c */ /* 0x040fe2000004182c */
[----:B------:R-:W2:Y:S07]  /*3b40*/  LDSM.16.M88.4 R16, [R86] ;  /* 0x000000005610783b */ /* 0x000eae0000000200 */
[C---:B------:R-:W-:Y:S08]  /*3b50*/  HMMA.16816.F32.BF16 R40, R8.reuse, R12, R40 ;  /* 0x0000000c0828723c */ /* 0x040ff00000041828 */
[C---:B------:R-:W-:Y:S01]  /*3b60*/  HMMA.16816.F32.BF16 R36, R8.reuse, R14, R36 ;  /* 0x0000000e0824723c */ /* 0x040fe20000041824 */
[----:B------:R-:W-:Y:S07]  /*3b70*/  LDSM.16.M88.4 R12, [R0+0x6000] ;  /* 0x00600000000c783b */ /* 0x000fee0000000200 */
[C---:B-1----:R-:W-:Y:S08]  /*3b80*/  HMMA.16816.F32.BF16 R32, R8.reuse, R4, R32 ;  /* 0x000000040820723c */ /* 0x042ff00000041820 */
[C---:B------:R-:W-:Y:S01]  /*3b90*/  HMMA.16816.F32.BF16 R28, R8.reuse, R6, R28 ;  /* 0x00000006081c723c */ /* 0x040fe2000004181c */
[----:B------:R-:W1:Y:S07]  /*3ba0*/  LDSM.16.M88.4 R4, [R2] ;  /* 0x000000000204783b */ /* 0x000e6e0000000200 */
[C---:B------:R-:W-:Y:S08]  /*3bb0*/  HMMA.16816.F32.BF16 R24, R8.reuse, R64, R24 ;  /* 0x000000400818723c */ /* 0x040ff00000041818 */
[----:B------:R-:W-:Y:S01]  /*3bc0*/  HMMA.16816.F32.BF16 R72, R8, R66, R72 ;  /* 0x000000420848723c */ /* 0x000fe20000041848 */
[----:B------:R-:W3:Y:S04]  /*3bd0*/  LDSM.16.M88.4 R8, [R0+0x6800] ;  /* 0x006800000008783b */ /* 0x000ee80000000200 */
[----:B------:R-:W-:Y:S03]  /*3be0*/  LDSM.16.M88.4 R64, [R89+UR6+0x8000] ;  /* 0x008000065940783b */ /* 0x000fe60008000200 */
[C---:B--2---:R-:W-:Y:S08]  /*3bf0*/  HMMA.16816.F32.BF16 R48, R16.reuse, R60, R48 ;  /* 0x0000003c1030723c */ /* 0x044ff00000041830 */
        /* <DEDUP_REMOVED lines=17> */
[----:B------:R-:W3:Y:S07]  /*3d10*/  LDSM.16.M88.4 R8, [R88+0x2000] ;  /* 0x002000005808783b */ /* 0x000eee0000000200 */
[C---:B------:R-:W-:Y:S08]  /*3d20*/  HMMA.16816.F32.BF16 R32, R4.reuse, R68, R32 ;  /* 0x000000440420723c */ /* 0x040ff00000041820 */
[C---:B------:R-:W-:Y:S01]  /*3d30*/  HMMA.16816.F32.BF16 R28, R4.reuse, R70, R28 ;  /* 0x00000046041c723c */ /* 0x040fe2000004181c */
[----:B------:R-:W-:Y:S07]  /*3d40*/  LDSM.16.M88.4 R68, [R0+0x8000] ;  /* 0x008000000044783b */ /* 0x000fee0000000200 */
[C---:B--2---:R-:W-:Y:S08]  /*3d50*/  HMMA.16816.F32.BF16 R24, R4.reuse, R16, R24 ;  /* 0x000000100418723c */ /* 0x044ff00000041818 */
[----:B------:R-:W-:Y:S01]  /*3d60*/  HMMA.16816.F32.BF16 R72, R4, R18, R72 ;  /* 0x000000120448723c */ /* 0x000fe20000041848 */
[----:B------:R-:W2:Y:S04]  /*3d70*/  LDSM.16.M88.4 R16, [R87+0x8800] ;  /* 0x008800005710783b */ /* 0x000ea80000000200 */
[----:B------:R-:W4:Y:S03]  /*3d80*/  LDSM.16.M88.4 R4, [R87+0x9000] ;  /* 0x009000005704783b */ /* 0x000f260000000200 */
[C---:B-1----:R-:W-:Y:S08]  /*3d90*/  HMMA.16816.F32.BF16 R48, R12.reuse, R64, R48 ;  /* 0x000000400c30723c */ /* 0x042ff00000041830 */
        /* <DEDUP_REMOVED lines=11> */
[----:B------:R-:W5:Y:S03]  /*3e50*/  LDSM.16.M88.4 R20, [R86+0x2000] ;  /* 0x002000005614783b */ /* 0x000f660000000200 */
[C---:B---3--:R-:W-:Y:S08]  /*3e60*/  HMMA.16816.F32.BF16 R48, R8.reuse, R52, R48 ;  /* 0x000000340830723c */ /* 0x048ff00000041830 */
[C---:B------:R-:W-:Y:S01]  /*3e70*/  HMMA.16816.F32.BF16 R44, R8.reuse, R54, R44 ;  /* 0x00000036082c723c */ /* 0x040fe2000004182c */
[----:B------:R-:W3:Y:S07]  /*3e80*/  LDSM.16.M88.4 R52, [R84+0x9800] ;  /* 0x009800005434783b */ /* 0x000eee0000000200 */
[C---:B--2---:R-:W-:Y:S08]  /*3e90*/  HMMA.16816.F32.BF16 R40, R8.reuse, R16, R40 ;  /* 0x000000100828723c */ /* 0x044ff00000041828 */
[C---:B------:R-:W-:Y:S01]  /*3ea0*/  HMMA.16816.F32.BF16 R36, R8.reuse, R18, R36 ;  /* 0x000000120824723c */ /* 0x040fe20000041824 */
[----:B------:R-:W-:Y:S07]  /*3eb0*/  LDSM.16.M88.4 R16, [R90+0x4000] ;  /* 0x004000005a10783b */ /* 0x000fee0000000200 */
[C---:B----4-:R-:W-:Y:S08]  /*3ec0*/  HMMA.16816.F32.BF16 R32, R8.reuse, R4, R32 ;  /* 0x000000040820723c */ /* 0x050ff00000041820 */
[C---:B------:R-:W-:Y:S01]  /*3ed0*/  HMMA.16816.F32.BF16 R28, R8.reuse, R6, R28 ;  /* 0x00000006081c723c */ /* 0x040fe2000004181c */
[----:B------:R-:W2:Y:S07]  /*3ee0*/  LDSM.16.M88.4 R4, [R2+0x2000] ;  /* 0x002000000204783b */ /* 0x000eae0000000200 */
[C---:B-1----:R-:W-:Y:S08]  /*3ef0*/  HMMA.16816.F32.BF16 R24, R8.reuse, R12, R24 ;  /* 0x0000000c0818723c */ /* 0x042ff00000041818 */
[----:B------:R-:W-:Y:S01]  /*3f00*/  HMMA.16816.F32.BF16 R72, R8, R14, R72 ;  /* 0x0000000e0848723c */ /* 0x000fe20000041848 */
[----:B------:R-:W1:Y:S04]  /*3f10*/  LDSM.16.M88.4 R12, [R0+0x9000] ;  /* 0x00900000000c783b */ /* 0x000e680000000200 */
        /* <DEDUP_REMOVED lines=14> */
[C---:B--2---:R-:W-:Y:S08]  /*4000*/  HMMA.16816.F32.BF16 R48, R4.reuse, R68, R48 ;  /* 0x000000440430723c */ /* 0x044ff00000041830 */
[C---:B------:R-:W-:Y:S01]  /*4010*/  HMMA.16816.F32.BF16 R44, R4.reuse, R70, R44 ;  /* 0x00000046042c723c */ /* 0x040fe2000004182c */
[----:B------:R-:W-:Y:S07]  /*4020*/  LDSM.16.M88.4 R68, [R86+0x4000] ;  /* 0x004000005644783b */ /* 0x000fee0000000200 */
[C---:B------:R-:W-:Y:S08]  /*4030*/  HMMA.16816.F32.BF16 R40, R4.reuse, R64, R40 ;  /* 0x000000400428723c */ /* 0x040ff00000041828 */
[C---:B------:R-:W-:Y:S01]  /*4040*/  HMMA.16816.F32.BF16 R36, R4.reuse, R66, R36 ;  /* 0x000000420424723c */ /* 0x040fe20000041824 */
[----:B------:R-:W-:Y:S07]  /*4050*/  LDSM.16.M88.4 R64, [R84+0xa000] ;  /* 0x00a000005440783b */ /* 0x000fee0000000200 */
[C---:B-1----:R-:W-:Y:S08]  /*4060*/  HMMA.16816.F32.BF16 R32, R4.reuse, R12, R32 ;  /* 0x0000000c0420723c */ /* 0x042ff00000041820 */
        /* <DEDUP_REMOVED lines=48> */
[----:B------:R-:W-:-:S13]  /*4370*/  BRA.U !UP1, `(.L_x_3166) ;  /* 0x0000000909507547 */ /* 0x000fda000b800000 */
[----:B------:R-:W-:-:S04]  /*4380*/  UISETP.NE.U32.AND UP0, UPT, UR12, URZ, UPT ;  /* 0x000000ff0c00728c */ /* 0x000fc8000bf05070 */
[----:B------:R-:W-:-:S09]  /*4390*/  UISETP.NE.AND.EX UP0, UPT, UR13, URZ, UPT, UP0 ;  /* 0x000000ff0d00728c */ /* 0x000fd2000bf05300 */
[----:B------:R-:W-:Y:S05]  /*43a0*/  BRA.U UP0, `(.L_x_3167) ;  /* 0x0000000100207547 */ /* 0x000fea000b800000 */
[----:B------:R-:W-:Y:S01]  /*43b0*/  UMOV UR8, URZ ;  /* 0x000000ff00087c82 */ /* 0x000fe20008000000 */
[----:B------:R-:W-:Y:S01]  /*43c0*/  USHF.L.U32 UR4, UR10, 0x6, URZ ;  /* 0x000000060a047899 */ /* 0x000fe200080006ff */
[----:B------:R-:W-:-:S05]  /*43d0*/  IADD3 R5, P2, PT, RZ, -UR8, RZ ;  /* 0x80000008ff057c10 */ /* 0x000fca000ff5e0ff */
[----:B------:R-:W-:-:S05]  /*43e0*/  IMAD.X R0, RZ, RZ, ~UR4, P2 ;  /* 0x80000004ff007e24 */ /* 0x000fca00090e06ff */
[----:B------:R-:W-:-:S04]  /*43f0*/  SHF.R.S64 R5, R5, 0x1f, R0 ;  /* 0x0000001f05057819 */ /* 0x000fc80000001000 */
[----:B------:R-:W-:-:S04]  /*4400*/  IADD3 R194, P2, PT, R5, R194, RZ ;  /* 0x000000c205c27210 */ /* 0x000fc80007f5e0ff */
[----:B------:R-:W-:Y:S01]  /*4410*/  LEA.HI.X.SX32 R195, R0, R195, 0x1, P2 ;  /* 0x000000c300c37211 */ /* 0x000fe200010f0eff */
[----:B------:R-:W-:Y:S08]  /*4420*/  BRA `(.L_x_3168) ;  /* 0x0000000000f07947 */ /* 0x000ff00003800000 */
.L_x_3167:
[----:B------:R-:W1:Y:S01]  /*4430*/  LDC R2, c[0x0][0x4f0] ;  /* 0x00013c00ff027b82 */ /* 0x000e620000000800 */
[----:B------:R-:W-:Y:S01]  /*4440*/  UIADD3 UR29, UPT, UPT, UR29, -0x80, URZ ;  /* 0xffffff801d1d7890 */ /* 0x000fe2000fffe0ff */
[----:B------:R-:W-:Y:S01]  /*4450*/  IABS R6, UR16 ;  /* 0x0000001000067c13 */ /* 0x000fe20008000000 */
[----:B------:R-:W2:Y:S04]  /*4460*/  LDCU.64 UR8, c[0x0][0x3a0] ;  /* 0x00007400ff0877ac */ /* 0x000ea80008000a00 */
[----:B------:R-:W-:-:S04]  /*4470*/  MOV R4, UR29 ;  /* 0x0000001d00047c02 */ /* 0x000fc80008000f00 */
[----:B------:R-:W-:Y:S02]  /*4480*/  IABS R4, R4 ;  /* 0x0000000400047213 */ /* 0x000fe40000000000 */
[----:B-1----:R-:W-:-:S04]  /*4490*/  IABS R0, R2 ;  /* 0x0000000200007213 */ /* 0x002fc80000000000 */
        /* <DEDUP_REMOVED lines=12> */
[----:B------:R-:W-:Y:S01]  /*4560*/  IMAD R5, R0, R5, R4 ;  /* 0x0000000500057224 */ /* 0x000fe200078e0204 */
[----:B------:R-:W-:Y:S01]  /*4570*/  LOP3.LUT R4, R2, UR16, RZ, 0x3c, !PT ;  /* 0x0000001002047c12 */ /* 0x000fe2000f8e3cff */
[----:B------:R-:W-:-:S03]  /*4580*/  IMAD R7, R0, R7, R6 ;  /* 0x0000000700077224 */ /* 0x000fc600078e0206 */
[C---:B------:R-:W-:Y:S02]  /*4590*/  ISETP.GT.U32.AND P3, PT, R0.reuse, R5, PT ;  /* 0x000000050000720c */ /* 0x040fe40003f64070 */
[----:B------:R-:W-:Y:S02]  /*45a0*/  ISETP.GT.U32.AND P2, PT, R0, R7, PT ;  /* 0x000000070000720c */ /* 0x000fe40003f44070 */
[----:B------:R-:W-:-:S09]  /*45b0*/  ISETP.GE.AND P4, PT, R4, RZ, PT ;  /* 0x000000ff0400720c */ /* 0x000fd20003f86270 */
[----:B------:R-:W-:Y:S01]  /*45c0*/  @!P3 IMAD.IADD R5, R5, 0x1, -R0 ;  /* 0x000000010505b824 */ /* 0x000fe200078e0a00 */
[----:B------:R-:W-:Y:S01]  /*45d0*/  @!P3 IADD3 R8, PT, PT, R8, 0x1, RZ ;  /* 0x000000010808b810 */ /* 0x000fe20007ffe0ff */
[----:B------:R-:W-:Y:S01]  /*45e0*/  @!P2 VIADD R9, R9, 0x1 ;  /* 0x000000010909a836 */ /* 0x000fe20000000000 */
[-C--:B------:R-:W-:Y:S02]  /*45f0*/  @!P2 IADD3 R7, PT, PT, R7, -R0.reuse, RZ ;  /* 0x800000000707a210 */ /* 0x080fe40007ffe0ff */
[-C--:B------:R-:W-:Y:S02]  /*4600*/  ISETP.GE.U32.AND P5, PT, R5, R0.reuse, PT ;  /* 0x000000000500720c */ /* 0x080fe40003fa6070 */
[----:B------:R-:W-:Y:S02]  /*4610*/  ISETP.GE.U32.AND P6, PT, R7, R0, PT ;  /* 0x000000000700720c */ /* 0x000fe40003fc6070 */
[C---:B------:R-:W-:Y:S02]  /*4620*/  LOP3.LUT R0, R2.reuse, UR29, RZ, 0x3c, !PT ;  /* 0x0000001d02007c12 */ /* 0x040fe4000f8e3cff */
[----:B------:R-:W-:-:S02]  /*4630*/  ISETP.NE.AND P3, PT, R2, RZ, PT ;  /* 0x000000ff0200720c */ /* 0x000fc40003f65270 */
[----:B------:R-:W-:Y:S02]  /*4640*/  ISETP.GE.AND P2, PT, R0, RZ, PT ;  /* 0x000000ff0000720c */ /* 0x000fe40003f46270 */
[----:B------:R-:W-:-:S03]  /*4650*/  LOP3.LUT R5, RZ, R2, RZ, 0x33, !PT ;  /* 0x00000002ff057212 */ /* 0x000fc600078e33ff */
[----:B------:R-:W-:Y:S02]  /*4660*/  @P5 VIADD R8, R8, 0x1 ;  /* 0x0000000108085836 */ /* 0x000fe40000000000 */
[----:B------:R-:W-:-:S04]  /*4670*/  @P6 IADD3 R9, PT, PT, R9, 0x1, RZ ;  /* 0x0000000109096810 */ /* 0x000fc80007ffe0ff */
[----:B------:R-:W-:Y:S02]  /*4680*/  @!P4 IADD3 R9, PT, PT, -R9, RZ, RZ ;  /* 0x000000ff0909c210 */ /* 0x000fe40007ffe1ff */
[----:B------:R-:W-:-:S05]  /*4690*/  @!P2 IMAD.MOV R8, RZ, RZ, -R8 ;  /* 0x000000ffff08a224 */ /* 0x000fca00078e0a08 */
        /* <DEDUP_REMOVED lines=9> */
[----:B------:R-:W-:-:S04]  /*4730*/  IMAD R2, R2, UR10, RZ ;  /* 0x0000000a02027c24 */ /* 0x000fc8000f8e02ff */
[----:B------:R-:W-:Y:S01]  /*4740*/  IMAD R2, R5, UR11, R2 ;  /* 0x0000000b05027c24 */ /* 0x000fe2000f8e0202 */
[----:B---3--:R-:W-:Y:S01]  /*4750*/  IADD3 R0, PT, PT, R7, -R0, RZ ;  /* 0x8000000007007210 */ /* 0x008fe20007ffe0ff */
[----:B------:R-:W-:-:S03]  /*4760*/  IMAD.WIDE.U32 R6, R5, UR10, RZ ;  /* 0x0000000a05067c25 */ /* 0x000fc6000f8e00ff */
        /* <DEDUP_REMOVED lines=8> */
.L_x_3168:
[----:B------:R-:W1:Y:S01]  /*47f0*/  LDCU UR4, c[0x0][0x440] ;  /* 0x00008800ff0477ac */ /* 0x000e620008000800 */
[----:B------:R-:W-:Y:S02]  /*4800*/  IMAD.U32 R5, RZ, RZ, UR27 ;  /* 0x0000001bff057e24 */ /* 0x000fe4000f8e00ff */
[----:B------:R-:W-:Y:S01]  /*4810*/  IMAD.U32 R0, RZ, RZ, UR17 ;  /* 0x00000011ff007e24 */ /* 0x000fe2000f8e00ff */
[----:B------:R-:W-:Y:S02]  /*4820*/  USHF.L.U32 UR8, UR10, 0x5, URZ ;  /* 0x000000050a087899 */ /* 0x000fe400080006ff */
[----:B------:R-:W-:Y:S01]  /*4830*/  LEA R4, P2, R5, R194, 0x1 ;  /* 0x000000c205047211 */ /* 0x000fe200078408ff */
[----:B------:R-:W-:-:S03]  /*4840*/  USHF.L.U64.HI UR10, UR10, 0x5, UR11 ;  /* 0x000000050a0a7899 */ /* 0x000fc6000801020b */
[----:B------:R-:W-:Y:S02]  /*4850*/  LEA.HI.X R5, R5, R195, R0, 0x1, P2 ;  /* 0x000000c305057211 */ /* 0x000fe400010f0c00 */
[----:B------:R-:W-:-:S04]  /*4860*/  IADD3 R10, P2, PT, R4, UR8, RZ ;  /* 0x00000008040a7c10 */ /* 0x000fc8000ff5e0ff */
[----:B------:R-:W-:Y:S02]  /*4870*/  IADD3.X R11, PT, PT, R5, UR10, RZ, P2, !PT ;  /* 0x0000000a050b7c10 */ /* 0x000fe400097fe4ff */
[----:B-1----:R-:W-:Y:S02]  /*4880*/  ISETP.GE.AND P4, PT, R206, UR4, PT ;  /* 0x00000004ce007c0c */ /* 0x002fe4000bf86270 */
[----:B------:R-:W-:Y:S02]  /*4890*/  ISETP.GE.AND P5, PT, R186, UR4, PT ;  /* 0x00000004ba007c0c */ /* 0x000fe4000bfa6270 */
[----:B------:R-:W-:Y:S02]  /*48a0*/  ISETP.GE.AND P3, PT, R204, UR4, PT ;  /* 0x00000004cc007c0c */ /* 0x000fe4000bf66270 */
[----:B------:R-:W-:-:S04]  /*48b0*/  IADD3 R8, P2, PT, R10, UR8, RZ ;  /* 0x000000080a087c10 */ /* 0x000fc8000ff5e0ff */
[----:B------:R-:W-:-:S03]  /*48c0*/  IADD3.X R9, PT, PT, R11, UR10, RZ, P2, !PT ;  /* 0x0000000a0b097c10 */ /* 0x000fc600097fe4ff */
[----:B------:R-:W-:Y:S02]  /*48d0*/  @!P4 IMAD.MOV.U32 R6, RZ, RZ, R194 ;  /* 0x000000ffff06c224 */ /* 0x000fe400078e00c2 */
[----:B------:R-:W-:Y:S01]  /*48e0*/  @!P4 IMAD.MOV.U32 R7, RZ, RZ, R195 ;  /* 0x000000ffff07c224 */ /* 0x000fe200078e00c3 */
        /* <DEDUP_REMOVED lines=61> */
.L_x_3166:
[----:B------:R-:W-:Y:S01]  /*4cc0*/  LOP3.LUT R133, R187, 0x1f0, RZ, 0xc0, !PT ;  /* 0x000001f0bb857812 */ /* 0x000fe200078ec0ff */
[----:B-1----:R-:W-:Y:S01]  /*4cd0*/  IMAD.U32 R4, RZ, RZ, UR20 ;  /* 0x00000014ff047e24 */ /* 0x002fe2000f8e00ff */
[----:B------:R-:W-:Y:S01]  /*4ce0*/  SHF.R.U32.HI R0, RZ, 0x2, R189 ;  /* 0x00000002ff007819 */ /* 0x000fe200000116bd */
[----:B------:R-:W-:Y:S01]  /*4cf0*/  IMAD.SHL.U32 R2, R189, 0x2, RZ ;  /* 0x00000002bd027824 */ /* 0x000fe200078e00ff */
[----:B------:R-:W1:Y:S01]  /*4d00*/  LDCU UR4, c[0x0][0x45c] ;  /* 0x00008b80ff0477ac */ /* 0x000e620008000800 */
[----:B------:R-:W-:Y:S01]  /*4d10*/  IMAD R5, R4, 0x40, R133 ;  /* 0x0000004004057824 */ /* 0x000fe200078e0285 */
[----:B------:R-:W-:Y:S01]  /*4d20*/  LOP3.LUT R0, R0, 0x7, RZ, 0xc0, !PT ;  /* 0x0000000700007812 */ /* 0x000fe200078ec0ff */
[----:B------:R-:W-:Y:S01]  /*4d30*/  IMAD.U32 R7, RZ, RZ, UR16 ;  /* 0x00000010ff077e24 */ /* 0x000fe2000f8e00ff */
[----:B------:R-:W-:Y:S01]  /*4d40*/  LOP3.LUT R2, R2, 0x6, RZ, 0xc0, !PT ;  /* 0x0000000602027812 */ /* 0x000fe200078ec0ff */
[----:B------:R-:W-:Y:S01]  /*4d50*/  IMAD.U32 R13, RZ, RZ, UR16 ;  /* 0x00000010ff0d7e24 */ /* 0x000fe2000f8e00ff */
[----:B------:R-:W-:Y:S01]  /*4d60*/  IADD3 R20, PT, PT, R5, -UR24, R0 ;  /* 0x8000001805147c10 */ /* 0x000fe2000fffe000 */
[----:B------:R-:W-:Y:S01]  /*4d70*/  IMAD.U32 R5, RZ, RZ, UR16 ;  /* 0x00000010ff057e24 */ /* 0x000fe2000f8e00ff */
[C-C-:B------:R-:W-:Y:S01]  /*4d80*/  LOP3.LUT R4, R7.reuse, 0x1, R2.reuse, 0xfe, !PT ;  /* 0x0000000107047812 */ /* 0x140fe200078efe02 */
[----:B------:R-:W-:Y:S01]  /*4d90*/  IMAD.U32 R11, RZ, RZ, UR16 ;  /* 0x00000010ff0b7e24 */ /* 0x000fe2000f8e00ff */
[--C-:B------:R-:W-:Y:S01]  /*4da0*/  LOP3.LUT R12, R7, 0x11, R2.reuse, 0xfe, !PT ;  /* 0x00000011070c7812 */ /* 0x100fe200078efe02 */
[----:B------:R-:W-:Y:S01]  /*4db0*/  VIADD R20, R20, UR21 ;  /* 0x0000001514147c36 */ /* 0x000fe20008000000 */
[--C-:B------:R-:W-:Y:S01]  /*4dc0*/  LOP3.LUT R5, R5, 0x8, R2.reuse, 0xfe, !PT ;  /* 0x0000000805057812 */ /* 0x100fe200078efe02 */
[----:B------:R-:W-:Y:S01]  /*4dd0*/  IMAD.U32 R21, RZ, RZ, UR16 ;  /* 0x00000010ff157e24 */ /* 0x000fe2000f8e00ff */
[----:B------:R-:W-:Y:S01]  /*4de0*/  LOP3.LUT R16, R13, 0x9, R2, 0xfe, !PT ;  /* 0x000000090d107812 */ /* 0x000fe200078efe02 */
[C---:B------:R-:W-:Y:S01]  /*4df0*/  IMAD.IADD R6, R20.reuse, 0x1, -R4 ;  /* 0x0000000114067824 */ /* 0x040fe200078e0a04 */
[----:B------:R-:W-:Y:S01]  /*4e00*/  ISETP.GE.AND P5, PT, R5, UR21, PT ;  /* 0x0000001505007c0c */ /* 0x000fe2000bfa6270 */
[C---:B------:R-:W-:Y:S01]  /*4e10*/  IMAD.IADD R17, R20.reuse, 0x1, -R5 ;  /* 0x0000000114117824 */ /* 0x040fe200078e0a05 */
[----:B------:R-:W-:Y:S01]  /*4e20*/  LOP3.LUT R14, R11, 0x10, R2, 0xfe, !PT ;  /* 0x000000100b0e7812 */ /* 0x000fe200078efe02 */
[----:B------:R-:W-:Y:S01]  /*4e30*/  IMAD.U32 R5, RZ, RZ, UR16 ;  /* 0x00000010ff057e24 */ /* 0x000fe2000f8e00ff */
[----:B------:R-:W-:Y:S01]  /*4e40*/  IABS R6, R6 ;  /* 0x0000000600067213 */ /* 0x000fe20000000000 */
[----:B------:R-:W-:Y:S01]  /*4e50*/  IMAD.IADD R10, R20, 0x1, -R12 ;  /* 0x00000001140a7824 */ /* 0x000fe200078e0a0c */
[----:B------:R-:W-:Y:S01]  /*4e60*/  LOP3.LUT R7, R2, UR16, RZ, 0xfc, !PT ;  /* 0x0000001002077c12 */ /* 0x000fe2000f8efcff */
[C---:B------:R-:W-:Y:S01]  /*4e70*/  IMAD.IADD R18, R20.reuse, 0x1, -R16 ;  /* 0x0000000114127824 */ /* 0x040fe200078e0a10 */
[----:B------:R-:W-:Y:S01]  /*4e80*/  I2FP.F32.S32 R6, R6 ;  /* 0x0000000600067245 */ /* 0x000fe20000201400 */
[----:B------:R-:W-:Y:S01]  /*4e90*/  IMAD.IADD R13, R20, 0x1, -R14 ;  /* 0x00000001140d7824 */ /* 0x000fe200078e0a0e */
[----:B------:R-:W-:Y:S01]  /*4ea0*/  LOP3.LUT R8, R5, 0x19, R2, 0xfe, !PT ;  /* 0x0000001905087812 */ /* 0x000fe200078efe02 */
[----:B------:R-:W-:Y:S01]  /*4eb0*/  IMAD.U32 R9, RZ, RZ, UR16 ;  /* 0x00000010ff097e24 */ /* 0x000fe2000f8e00ff */
[----:B------:R-:W-:Y:S01]  /*4ec0*/  IABS R10, R10 ;  /* 0x0000000a000a7213 */ /* 0x000fe20000000000 */
[----:B------:R-:W-:Y:S01]  /*4ed0*/  FFMA.FTZ R19, R6, -UR5, R49 ;  /* 0x8000000506137c23 */ /* 0x000fe20008010031 */
[----:B------:R-:W-:Y:S01]  /*4ee0*/  IABS R18, R18 ;  /* 0x0000001200127213 */ /* 0x000fe20000000000 */
[----:B------:R-:W-:Y:S01]  /*4ef0*/  IMAD.IADD R6, R20, 0x1, -R8 ;  /* 0x0000000114067824 */ /* 0x000fe200078e0a08 */
[----:B------:R-:W-:Y:S01]  /*4f00*/  I2FP.F32.S32 R10, R10 ;  /* 0x0000000a000a7245 */ /* 0x000fe20000201400 */
[----:B------:R-:W-:Y:S01]  /*4f10*/  IMAD.U32 R23, RZ, RZ, UR16 ;  /* 0x00000010ff177e24 */ /* 0x000fe2000f8e00ff */
[----:B------:R-:W-:-:S02]  /*4f20*/  I2FP.F32.S32 R18, R18 ;  /* 0x0000001200127245 */ /* 0x000fc40000201400 */
[----:B------:R-:W-:Y:S01]  /*4f30*/  IABS R6, R6 ;  /* 0x0000000600067213 */ /* 0x000fe20000000000 */
[----:B------:R-:W-:Y:S01]  /*4f40*/  FFMA.FTZ R11, R10, -UR5, R41 ;  /* 0x800000050a0b7c23 */ /* 0x000fe20008010029 */
[----:B------:R-:W-:Y:S01]  /*4f50*/  IMAD.U32 R41, RZ, RZ, UR16 ;  /* 0x00000010ff297e24 */ /* 0x000fe2000f8e00ff */
[--C-:B------:R-:W-:Y:S01]  /*4f60*/  LOP3.LUT R10, R21, 0x28, R2.reuse, 0xfe, !PT ;  /* 0x00000028150a7812 */ /* 0x100fe200078efe02 */
[----:B------:R-:W-:Y:S01]  /*4f70*/  FFMA.FTZ R5, R18, -UR5, R45 ;  /* 0x8000000512057c23 */ /* 0x000fe2000801002d */
[----:B------:R-:W-:Y:S01]  /*4f80*/  I2FP.F32.S32 R6, R6 ;  /* 0x0000000600067245 */ /* 0x000fe20000201400 */
[C---:B------:R-:W-:Y:S01]  /*4f90*/  VIADD R21, R20.reuse, 0x8 ;  /* 0x0000000814157836 */ /* 0x040fe20000000000 */
[----:B------:R-:W-:Y:S01]  /*4fa0*/  LOP3.LUT R22, R41, 0x21, R2, 0xfe, !PT ;  /* 0x0000002129167812 */ /* 0x000fe200078efe02 */
[----:B------:R-:W-:Y:S01]  /*4fb0*/  IMAD.IADD R45, R20, 0x1, -R10 ;  /* 0x00000001142d7824 */ /* 0x000fe200078e0a0a */
[----:B------:R-:W-:Y:S01]  /*4fc0*/  ISETP.GE.AND P2, PT, R7, UR21, PT ;  /* 0x0000001507007c0c */ /* 0x000fe2000bf46270 */
[----:B------:R-:W-:Y:S01]  /*4fd0*/  FFMA.FTZ R37, R6, -UR5, R37 ;  /* 0x8000000506257c23 */ /* 0x000fe20008010025 */
[C-C-:B------:R-:W-:Y:S01]  /*4fe0*/  IMAD.IADD R41, R20.reuse, 0x1, -R7.reuse ;  /* 0x0000000114297824 */ /* 0x140fe200078e0a07 */
[----:B------:R-:W-:Y:S01]  /*4ff0*/  IABS R17, R17 ;  /* 0x0000001100117213 */ /* 0x000fe20000000000 */
[----:B------:R-:W-:Y:S01]  /*5000*/  IMAD.IADD R6, R20, 0x1, -R22 ;  /* 0x0000000114067824 */ /* 0x000fe200078e0a16 */
[----:B------:R-:W-:Y:S01]  /*5010*/  IABS R45, R45 ;  /* 0x0000002d002d7213 */ /* 0x000fe20000000000 */
[C---:B------:R-:W-:Y:S01]  /*5020*/  IMAD.IADD R7, R21.reuse, 0x1, -R7 ;  /* 0x0000000115077824 */ /* 0x040fe200078e0a07 */
[----:B------:R-:W-:Y:S01]  /*5030*/  IABS R41, R41 ;  /* 0x0000002900297213 */ /* 0x000fe20000000000 */
[C---:B------:R-:W-:Y:S01]  /*5040*/  IMAD.IADD R18, R21.reuse, 0x1, -R4 ;  /* 0x0000000115127824 */ /* 0x040fe200078e0a04 */
[----:B------:R-:W-:Y:S01]  /*5050*/  IABS R6, R6 ;  /* 0x0000000600067213 */ /* 0x000fe20000000000 */
[----:B------:R-:W-:Y:S01]  /*5060*/  IMAD.IADD R184, R21, 0x1, -R22 ;  /* 0x0000000115b87824 */ /* 0x000fe200078e0a16 */
[----:B------:R-:W-:-:S02]  /*5070*/  IABS R7, R7 ;  /* 0x0000000700077213 */ /* 0x000fc40000000000 */
[----:B------:R-:W-:Y:S02]  /*5080*/  I2FP.F32.S32 R45, R45 ;  /* 0x0000002d002d7245 */ /* 0x000fe40000201400 */
[----:B------:R-:W-:Y:S02]  /*5090*/  I2FP.F32.S32 R6, R6 ;  /* 0x0000000600067245 */ /* 0x000fe40000201400 */
[----:B------:R-:W-:Y:S01]  /*50a0*/  ISETP.GE.AND P6, PT, R4, UR21, PT ;  /* 0x0000001504007c0c */ /* 0x000fe2000bfc6270 */
[----:B------:R-:W-:Y:S01]  /*50b0*/  IMAD.IADD R4, R21, 0x1, -R16 ;  /* 0x0000000115047824 */ /* 0x000fe200078e0a10 */
[----:B------:R-:W-:Y:S01]  /*50c0*/  I2FP.F32.S32 R41, R41 ;  /* 0x0000002900297245 */ /* 0x000fe20000201400 */
[----:B------:R-:W-:Y:S01]  /*50d0*/  FFMA.FTZ R28, R45, -UR5, R28 ;  /* 0x800000052d1c7c23 */ /* 0x000fe2000801001c */
[----:B------:R-:W-:Y:S01]  /*50e0*/  I2FP.F32.S32 R7, R7 ;  /* 0x0000000700077245 */ /* 0x000fe20000201400 */
[----:B------:R-:W-:Y:S01]  /*50f0*/  IMAD.IADD R45, R21, 0x1, -R14 ;  /* 0x00000001152d7824 */ /* 0x000fe200078e0a0e */
[----:B------:R-:W-:Y:S01]  /*5100*/  I2FP.F32.S32 R17, R17 ;  /* 0x0000001100117245 */ /* 0x000fe20000201400 */
[----:B------:R-:W-:Y:S01]  /*5110*/  FFMA.FTZ R33, R6, -UR5, R33 ;  /* 0x8000000506217c23 */ /* 0x000fe20008010021 */
[----:B------:R-:W-:Y:S01]  /*5120*/  ISETP.GE.AND P3, PT, R14, UR21, PT ;  /* 0x000000150e007c0c */ /* 0x000fe2000bf66270 */
[----:B------:R-:W-:Y:S01]  /*5130*/  FFMA.FTZ R48, R41, -UR5, R48 ;  /* 0x8000000529307c23 */ /* 0x000fe20008010030 */
[----:B------:R-:W-:Y:S01]  /*5140*/  IABS R14, R18 ;  /* 0x00000012000e7213 */ /* 0x000fe20000000000 */
[----:B------:R-:W-:Y:S01]  /*5150*/  FFMA.FTZ R6, R7, -UR5, R50 ;  /* 0x8000000507067c23 */ /* 0x000fe20008010032 */
[----:B------:R-:W-:Y:S01]  /*5160*/  IABS R4, R4 ;  /* 0x0000000400047213 */ /* 0x000fe20000000000 */
[----:B------:R-:W-:Y:S01]  /*5170*/  FFMA.FTZ R17, R17, -UR5, R44 ;  /* 0x8000000511117c23 */ /* 0x000fe2000801002c */
[----:B------:R-:W-:Y:S01]  /*5180*/  ISETP.GE.AND P4, PT, R16, UR21, PT ;  /* 0x0000001510007c0c */ /* 0x000fe2000bf86270 */
[----:B------:R-:W-:Y:S01]  /*5190*/  FFMA.FTZ R16, R41, -UR5, R46 ;  /* 0x8000000529107c23 */ /* 0x000fe2000801002e */
[----:B------:R-:W-:-:S02]  /*51a0*/  I2FP.F32.S32 R14, R14 ;  /* 0x0000000e000e7245 */ /* 0x000fc40000201400 */
[----:B------:R-:W-:Y:S02]  /*51b0*/  I2FP.F32.S32 R4, R4 ;  /* 0x0000000400047245 */ /* 0x000fe40000201400 */
[----:B------:R-:W-:Y:S01]  /*51c0*/  FSEL R7, R48, -INF , !P2 ;  /* 0xff80000030077808 */ /* 0x000fe20005000000 */
[----:B------:R-:W-:Y:S01]  /*51d0*/  FFMA.FTZ R18, R14, -UR5, R51 ;  /* 0x800000050e127c23 */ /* 0x000fe20008010033 */
[----:B------:R-:W-:Y:S01]  /*51e0*/  FSEL R6, R6, -INF , !P2 ;  /* 0xff80000006067808 */ /* 0x000fe20005000000 */
[----:B------:R-:W-:Y:S01]  /*51f0*/  FFMA.FTZ R4, R4, -UR5, R47 ;  /* 0x8000000504047c23 */ /* 0x000fe2000801002f */
[----:B------:R-:W-:Y:S01]  /*5200*/  ISETP.GE.AND P2, PT, R12, UR21, PT ;  /* 0x000000150c007c0c */ /* 0x000fe2000bf46270 */
[----:B------:R-:W-:Y:S01]  /*5210*/  IMAD.IADD R12, R21, 0x1, -R12 ;  /* 0x00000001150c7824 */ /* 0x000fe200078e0a0c */
[----:B------:R-:W-:Y:S02]  /*5220*/  FSEL R17, R17, -INF , !P5 ;  /* 0xff80000011117808 */ /* 0x000fe40006800000 */
[----:B------:R-:W-:-:S02]  /*5230*/  FSEL R16, R16, -INF , !P5 ;  /* 0xff80000010107808 */ /* 0x000fc40006800000 */
[----:B------:R-:W-:Y:S02]  /*5240*/  LOP3.LUT R9, R9, 0x18, R2, 0xfe, !PT ;  /* 0x0000001809097812 */ /* 0x000fe400078efe02 */
[----:B------:R-:W-:Y:S01]  /*5250*/  ISETP.GE.AND P5, PT, R8, UR21, PT ;  /* 0x0000001508007c0c */ /* 0x000fe2000bfa6270 */
[----:B------:R-:W-:Y:S01]  /*5260*/  IMAD.IADD R8, R21, 0x1, -R8 ;  /* 0x0000000115087824 */ /* 0x000fe200078e0a08 */
[----:B------:R-:W-:Y:S01]  /*5270*/  LOP3.LUT R23, R23, 0x20, R2, 0xfe, !PT ;  /* 0x0000002017177812 */ /* 0x000fe200078efe02 */
[C-C-:B------:R-:W-:Y:S01]  /*5280*/  IMAD.IADD R15, R20.reuse, 0x1, -R9.reuse ;  /* 0x00000001140f7824 */ /* 0x140fe200078e0a09 */
[----:B------:R-:W-:Y:S01]  /*5290*/  IABS R12, R12 ;  /* 0x0000000c000c7213 */ /* 0x000fe20000000000 */
[----:B------:R-:W-:Y:S01]  /*52a0*/  IMAD.IADD R41, R21, 0x1, -R9 ;  /* 0x0000000115297824 */ /* 0x000fe200078e0a09 */
[----:B------:R-:W-:Y:S01]  /*52b0*/  FSEL R19, R19, -INF , !P6 ;  /* 0xff80000013137808 */ /* 0x000fe20007000000 */
[----:B------:R-:W-:Y:S01]  /*52c0*/  IMAD.IADD R49, R20, 0x1, -R23 ;  /* 0x0000000114317824 */ /* 0x000fe200078e0a17 */
[----:B------:R-:W-:-:S02]  /*52d0*/  FSEL R18, R18, -INF , !P6 ;  /* 0xff80000012127808 */ /* 0x000fc40007000000 */
[----:B------:R-:W-:Y:S01]  /*52e0*/  ISETP.GE.AND P6, PT, R9, UR21, PT ;  /* 0x0000001509007c0c */ /* 0x000fe2000bfc6270 */
[----:B------:R-:W-:Y:S01]  /*52f0*/  IMAD.IADD R9, R21, 0x1, -R10 ;  /* 0x0000000115097824 */ /* 0x000fe200078e0a0a */
[----:B------:R-:W-:Y:S02]  /*5300*/  FSEL R5, R5, -INF , !P4 ;  /* 0xff80000005057808 */ /* 0x000fe40006000000 */
[----:B------:R-:W-:Y:S02]  /*5310*/  FSEL R4, R4, -INF , !P4 ;  /* 0xff80000004047808 */ /* 0x000fe40006000000 */
[----:B------:R-:W-:Y:S02]  /*5320*/  IABS R8, R8 ;  /* 0x0000000800087213 */ /* 0x000fe40000000000 */
[----:B------:R-:W-:Y:S02]  /*5330*/  IABS R184, R184 ;  /* 0x000000b800b87213 */ /* 0x000fe40000000000 */
[----:B------:R-:W-:Y:S01]  /*5340*/  ISETP.GE.AND P4, PT, R23, UR21, PT ;  /* 0x0000001517007c0c */ /* 0x000fe2000bf86270 */
[----:B------:R-:W-:Y:S01]  /*5350*/  IMAD.IADD R23, R21, 0x1, -R23 ;  /* 0x0000000115177824 */ /* 0x000fe200078e0a17 */
[----:B------:R-:W-:-:S02]  /*5360*/  I2FP.F32.S32 R12, R12 ;  /* 0x0000000c000c7245 */ /* 0x000fc40000201400 */
[----:B------:R-:W-:Y:S02]  /*5370*/  I2FP.F32.S32 R8, R8 ;  /* 0x0000000800087245 */ /* 0x000fe40000201400 */
[----:B------:R-:W-:Y:S01]  /*5380*/  I2FP.F32.S32 R184, R184 ;  /* 0x000000b800b87245 */ /* 0x000fe20000201400 */
[----:B------:R-:W-:Y:S01]  /*5390*/  FFMA.FTZ R12, R12, -UR5, R43 ;  /* 0x800000050c0c7c23 */ /* 0x000fe2000801002b */
[----:B------:R-:W-:Y:S01]  /*53a0*/  IABS R15, R15 ;  /* 0x0000000f000f7213 */ /* 0x000fe20000000000 */
[----:B------:R-:W-:Y:S01]  /*53b0*/  FFMA.FTZ R8, R8, -UR5, R39 ;  /* 0x8000000508087c23 */ /* 0x000fe20008010027 */
[----:B------:R-:W-:Y:S01]  /*53c0*/  IABS R49, R49 ;  /* 0x0000003100317213 */ /* 0x000fe20000000000 */
[----:B------:R-:W-:Y:S01]  /*53d0*/  FFMA.FTZ R184, R184, -UR5, R35 ;  /* 0x80000005b8b87c23 */ /* 0x000fe20008010023 */
[----:B------:R-:W-:Y:S01]  /*53e0*/  IABS R41, R41 ;  /* 0x0000002900297213 */ /* 0x000fe20000000000 */
[----:B------:R-:W-:Y:S01]  /*53f0*/  IMAD.U32 R35, RZ, RZ, UR16 ;  /* 0x00000010ff237e24 */ /* 0x000fe2000f8e00ff */
[----:B------:R-:W-:Y:S01]  /*5400*/  IABS R9, R9 ;  /* 0x0000000900097213 */ /* 0x000fe20000000000 */
[----:B------:R-:W-:Y:S01]  /*5410*/  IMAD.U32 R39, RZ, RZ, UR16 ;  /* 0x00000010ff277e24 */ /* 0x000fe2000f8e00ff */
[----:B------:R-:W-:-:S02]  /*5420*/  IABS R13, R13 ;  /* 0x0000000d000d7213 */ /* 0x000fc40000000000 */
[----:B------:R-:W-:Y:S02]  /*5430*/  IABS R45, R45 ;  /* 0x0000002d002d7213 */ /* 0x000fe40000000000 */
[----:B------:R-:W-:Y:S02]  /*5440*/  IABS R23, R23 ;  /* 0x0000001700177213 */ /* 0x000fe40000000000 */
[----:B------:R-:W-:Y:S02]  /*5450*/  I2FP.F32.S32 R15, R15 ;  /* 0x0000000f000f7245 */ /* 0x000fe40000201400 */
[----:B------:R-:W-:Y:S02]  /*5460*/  I2FP.F32.S32 R49, R49 ;  /* 0x0000003100317245 */ /* 0x000fe40000201400 */
[----:B------:R-:W-:Y:S01]  /*5470*/  I2FP.F32.S32 R41, R41 ;  /* 0x0000002900297245 */ /* 0x000fe20000201400 */
[----:B------:R-:W-:Y:S01]  /*5480*/  FFMA.FTZ R15, R15, -UR5, R36 ;  /* 0x800000050f0f7c23 */ /* 0x000fe20008010024 */
[----:B------:R-:W-:Y:S01]  /*5490*/  I2FP.F32.S32 R9, R9 ;  /* 0x0000000900097245 */ /* 0x000fe20000201400 */
[----:B------:R-:W-:Y:S01]  /*54a0*/  FFMA.FTZ R32, R49, -UR5, R32 ;  /* 0x8000000531207c23 */ /* 0x000fe20008010020 */
[----:B------:R-:W-:-:S02]  /*54b0*/  I2FP.F32.S32 R13, R13 ;  /* 0x0000000d000d7245 */ /* 0x000fc40000201400 */
[----:B------:R-:W-:Y:S01]  /*54c0*/  I2FP.F32.S32 R45, R45 ;  /* 0x0000002d002d7245 */ /* 0x000fe20000201400 */
[----:B------:R-:W-:Y:S01]  /*54d0*/  FFMA.FTZ R182, R9, -UR5, R30 ;  /* 0x8000000509b67c23 */ /* 0x000fe2000801001e */
[----:B------:R-:W-:Y:S01]  /*54e0*/  I2FP.F32.S32 R23, R23 ;  /* 0x0000001700177245 */ /* 0x000fe20000201400 */
[----:B------:R-:W-:Y:S01]  /*54f0*/  FFMA.FTZ R13, R13, -UR5, R40 ;  /* 0x800000050d0d7c23 */ /* 0x000fe20008010028 */
[----:B------:R-:W-:Y:S01]  /*5500*/  FSEL R11, R11, -INF , !P2 ;  /* 0xff8000000b0b7808 */ /* 0x000fe20005000000 */
[----:B------:R-:W-:Y:S01]  /*5510*/  FFMA.FTZ R14, R45, -UR5, R42 ;  /* 0x800000052d0e7c23 */ /* 0x000fe2000801002a */
[----:B------:R-:W-:Y:S01]  /*5520*/  FSEL R12, R12, -INF , !P2 ;  /* 0xff8000000c0c7808 */ /* 0x000fe20005000000 */
[----:B------:R-:W-:Y:S01]  /*5530*/  FFMA.FTZ R192, R23, -UR5, R34 ;  /* 0x8000000517c07c23 */ /* 0x000fe20008010022 */
[----:B------:R-:W-:Y:S01]  /*5540*/  ISETP.GE.AND P2, PT, R10, UR21, PT ;  /* 0x000000150a007c0c */ /* 0x000fe2000bf46270 */
[----:B------:R-:W-:Y:S01]  /*5550*/  FFMA.FTZ R10, R41, -UR5, R38 ;  /* 0x80000005290a7c23 */ /* 0x000fe20008010026 */
[--C-:B------:R-:W-:Y:S01]  /*5560*/  LOP3.LUT R35, R35, 0x29, R2.reuse, 0xfe, !PT ;  /* 0x0000002923237812 */ /* 0x100fe200078efe02 */
[----:B------:R-:W-:Y:S01]  /*5570*/  IMAD.U32 R41, RZ, RZ, UR16 ;  /* 0x00000010ff297e24 */ /* 0x000fe2000f8e00ff */
[----:B------:R-:W-:Y:S01]  /*5580*/  LOP3.LUT R30, R39, 0x31, R2, 0xfe, !PT ;  /* 0x00000031271e7812 */ /* 0x000fe200078efe02 */
[----:B------:R-:W-:Y:S01]  /*5590*/  IMAD.U32 R23, RZ, RZ, UR16 ;  /* 0x00000010ff177e24 */ /* 0x000fe2000f8e00ff */
[----:B------:R-:W-:Y:S01]  /*55a0*/  FSEL R15, R15, -INF , !P6 ;  /* 0xff8000000f0f7808 */ /* 0x000fe20007000000 */
[----:B------:R-:W-:Y:S01]  /*55b0*/  IMAD.U32 R9, RZ, RZ, UR16 ;  /* 0x00000010ff097e24 */ /* 0x000fe2000f8e00ff */
[----:B------:R-:W-:-:S02]  /*55c0*/  FSEL R10, R10, -INF , !P6 ;  /* 0xff8000000a0a7808 */ /* 0x000fc40007000000 */
[----:B------:R-:W-:Y:S01]  /*55d0*/  FSEL R191, R32, -INF , !P4 ;  /* 0xff80000020bf7808 */ /* 0x000fe20006000000 */
[--C-:B------:R-:W-:Y:S01]  /*55e0*/  IMAD.IADD R32, R20, 0x1, -R35.reuse ;  /* 0x0000000114207824 */ /* 0x100fe200078e0a23 */
[----:B------:R-:W-:Y:S01]  /*55f0*/  FSEL R181, R28, -INF , !P2 ;  /* 0xff8000001cb57808 */ /* 0x000fe20005000000 */
[----:B------:R-:W-:Y:S01]  /*5600*/  IMAD.IADD R28, R20, 0x1, -R30 ;  /* 0x00000001141c7824 */ /* 0x000fe200078e0a1e */
[----:B------:R-:W-:Y:S02]  /*5610*/  FSEL R13, R13, -INF , !P3 ;  /* 0xff8000000d0d7808 */ /* 0x000fe40005800000 */
[----:B------:R-:W-:Y:S02]  /*5620*/  FSEL R14, R14, -INF , !P3 ;  /* 0xff8000000e0e7808 */ /* 0x000fe40005800000 */
[----:B------:R-:W-:Y:S01]  /*5630*/  ISETP.GE.AND P6, PT, R35, UR21, PT ;  /* 0x0000001523007c0c */ /* 0x000fe2000bfc6270 */
[----:B------:R-:W-:Y:S01]  /*5640*/  IMAD.IADD R35, R21, 0x1, -R35 ;  /* 0x0000000115237824 */ /* 0x000fe200078e0a23 */
[----:B------:R-:W-:-:S02]  /*5650*/  ISETP.GE.AND P3, PT, R22, UR21, PT ;  /* 0x0000001516007c0c */ /* 0x000fc4000bf66270 */
[--C-:B------:R-:W-:Y:S02]  /*5660*/  LOP3.LUT R34, R41, 0x30, R2.reuse, 0xfe, !PT ;  /* 0x0000003029227812 */ /* 0x100fe400078efe02 */
[--C-:B------:R-:W-:Y:S02]  /*5670*/  LOP3.LUT R23, R23, 0x38, R2.reuse, 0xfe, !PT ;  /* 0x0000003817177812 */ /* 0x100fe400078efe02 */
[----:B------:R-:W-:Y:S02]  /*5680*/  LOP3.LUT R22, R9, 0x39, R2, 0xfe, !PT ;  /* 0x0000003909167812 */ /* 0x000fe400078efe02 */
[----:B------:R-:W-:Y:S01]  /*5690*/  FSEL R9, R37, -INF , !P5 ;  /* 0xff80000025097808 */ /* 0x000fe20006800000 */
[----:B------:R-:W-:Y:S01]  /*56a0*/  IMAD.IADD R36, R20, 0x1, -R23 ;  /* 0x0000000114247824 */ /* 0x000fe200078e0a17 */
[----:B------:R-:W-:Y:S02]  /*56b0*/  FSEL R8, R8, -INF , !P5 ;  /* 0xff80000008087808 */ /* 0x000fe40006800000 */
[----:B------:R-:W-:Y:S01]  /*56c0*/  FSEL R183, R33, -INF , !P3 ;  /* 0xff80000021b77808 */ /* 0x000fe20005800000 */
[C---:B------:R-:W-:Y:S01]  /*56d0*/  IMAD.IADD R33, R20.reuse, 0x1, -R34 ;  /* 0x0000000114217824 */ /* 0x040fe200078e0a22 */
[----:B------:R-:W-:Y:S01]  /*56e0*/  IABS R28, R28 ;  /* 0x0000001c001c7213 */ /* 0x000fe20000000000 */
[----:B------:R-:W-:Y:S01]  /*56f0*/  IMAD.IADD R20, R20, 0x1, -R22 ;  /* 0x0000000114147824 */ /* 0x000fe200078e0a16 */
[----:B------:R-:W-:Y:S01]  /*5700*/  ISETP.GE.AND P5, PT, R34, UR21, PT ;  /* 0x0000001522007c0c */ /* 0x000fe2000bfa6270 */
[----:B------:R-:W-:Y:S01]  /*5710*/  IMAD.IADD R34, R21, 0x1, -R34 ;  /* 0x0000000115227824 */ /* 0x000fe200078e0a22 */
[----:B------:R-:W-:-:S02]  /*5720*/  FSEL R192, R192, -INF , !P4 ;  /* 0xff800000c0c07808 */ /* 0x000fc40006000000 */
[----:B------:R-:W-:Y:S02]  /*5730*/  FSEL R184, R184, -INF , !P3 ;  /* 0xff800000b8b87808 */ /* 0x000fe40005800000 */
[----:B------:R-:W-:Y:S02]  /*5740*/  IABS R35, R35 ;  /* 0x0000002300237213 */ /* 0x000fe40000000000 */
[----:B------:R-:W-:Y:S01]  /*5750*/  ISETP.GE.AND P4, PT, R30, UR21, PT ;  /* 0x000000151e007c0c */ /* 0x000fe2000bf86270 */
[----:B------:R-:W-:Y:S01]  /*5760*/  IMAD.IADD R30, R21, 0x1, -R30 ;  /* 0x00000001151e7824 */ /* 0x000fe200078e0a1e */
[----:B------:R-:W-:Y:S01]  /*5770*/  ISETP.GE.AND P3, PT, R23, UR21, PT ;  /* 0x0000001517007c0c */ /* 0x000fe2000bf66270 */
[C---:B------:R-:W-:Y:S01]  /*5780*/  IMAD.IADD R23, R21.reuse, 0x1, -R23 ;  /* 0x0000000115177824 */ /* 0x040fe200078e0a17 */
[----:B------:R-:W-:Y:S01]  /*5790*/  FSEL R182, R182, -INF , !P2 ;  /* 0xff800000b6b67808 */ /* 0x000fe20005000000 */
[----:B------:R-:W-:Y:S01]  /*57a0*/  IMAD.IADD R21, R21, 0x1, -R22 ;  /* 0x0000000115157824 */ /* 0x000fe200078e0a16 */
[----:B------:R-:W-:-:S02]  /*57b0*/  ISETP.GE.AND P2, PT, R22, UR21, PT ;  /* 0x0000001516007c0c */ /* 0x000fc4000bf46270 */
[----:B------:R-:W-:Y:S02]  /*57c0*/  I2FP.F32.S32 R28, R28 ;  /* 0x0000001c001c7245 */ /* 0x000fe40000201400 */
[----:B------:R-:W-:Y:S02]  /*57d0*/  I2FP.F32.S32 R22, R35 ;  /* 0x0000002300167245 */ /* 0x000fe40000201400 */
[----:B------:R-:W-:Y:S01]  /*57e0*/  IABS R34, R34 ;  /* 0x0000002200227213 */ /* 0x000fe20000000000 */
[----:B------:R-:W-:Y:S01]  /*57f0*/  FFMA.FTZ R25, R28, -UR5, R25 ;  /* 0x800000051c197c23 */ /* 0x000fe20008010019 */
[----:B------:R-:W-:Y:S01]  /*5800*/  IABS R32, R32 ;  /* 0x0000002000207213 */ /* 0x000fe20000000000 */
[----:B------:R-:W-:Y:S01]  /*5810*/  FFMA.FTZ R22, R22, -UR5, R31 ;  /* 0x8000000516167c23 */ /* 0x000fe2000801001f */
[----:B------:R-:W-:Y:S02]  /*5820*/  IABS R33, R33 ;  /* 0x0000002100217213 */ /* 0x000fe40000000000 */
[----:B------:R-:W-:-:S02]  /*5830*/  FMNMX3.FTZ R28, R7, R19, R17, !PT ;  /* 0x00000013071c7276 */ /* 0x000fc40007810011 */
[----:B------:R-:W-:Y:S02]  /*5840*/  I2FP.F32.S32 R31, R34 ;  /* 0x00000022001f7245 */ /* 0x000fe40000201400 */
[----:B------:R-:W-:Y:S02]  /*5850*/  I2FP.F32.S32 R32, R32 ;  /* 0x0000002000207245 */ /* 0x000fe40000201400 */
[----:B------:R-:W-:Y:S01]  /*5860*/  IABS R23, R23 ;  /* 0x0000001700177213 */ /* 0x000fe20000000000 */
[----:B------:R-:W-:Y:S01]  /*5870*/  FFMA.FTZ R26, R31, -UR5, R26 ;  /* 0x800000051f1a7c23 */ /* 0x000fe2000801001a */
[----:B------:R-:W-:Y:S01]  /*5880*/  IABS R21, R21 ;  /* 0x0000001500157213 */ /* 0x000fe20000000000 */
[----:B------:R-:W-:Y:S01]  /*5890*/  FFMA.FTZ R29, R32, -UR5, R29 ;  /* 0x80000005201d7c23 */ /* 0x000fe2000801001d */
[----:B------:R-:W-:Y:S01]  /*58a0*/  I2FP.F32.S32 R33, R33 ;  /* 0x0000002100217245 */ /* 0x000fe20000201400 */
[----:B------:R-:W-:Y:S01]  /*58b0*/  IMAD.MOV.U32 R31, RZ, RZ, R23 ;  /* 0x000000ffff1f7224 */ /* 0x000fe200078e0017 */
[----:B------:R-:W-:Y:S01]  /*58c0*/  FMNMX3.FTZ R28, R28, R5, R13, !PT ;  /* 0x000000051c1c7276 */ /* 0x000fe2000781000d */
[----:B------:R-:W-:Y:S01]  /*58d0*/  IMAD.MOV.U32 R23, RZ, RZ, R21 ;  /* 0x000000ffff177224 */ /* 0x000fe200078e0015 */
[----:B------:R-:W-:Y:S01]  /*58e0*/  IABS R36, R36 ;  /* 0x0000002400247213 */ /* 0x000fe20000000000 */
[----:B------:R-:W-:Y:S01]  /*58f0*/  FFMA.FTZ R24, R33, -UR5, R24 ;  /* 0x8000000521187c23 */ /* 0x000fe20008010018 */
[----:B------:R-:W-:-:S02]  /*5900*/  FMNMX3.FTZ R32, R28, R11, R15, !PT ;  /* 0x0000000b1c207276 */ /* 0x000fc4000781000f */
[----:B------:R-:W-:Y:S02]  /*5910*/  IABS R20, R20 ;  /* 0x0000001400147213 */ /* 0x000fe40000000000 */
[----:B------:R-:W-:Y:S02]  /*5920*/  I2FP.F32.S32 R33, R36 ;  /* 0x0000002400217245 */ /* 0x000fe40000201400 */
[----:B------:R-:W-:Y:S02]  /*5930*/  FMNMX3.FTZ R32, R32, R9, R191, !PT ;  /* 0x0000000920207276 */ /* 0x000fe400078100bf */
[----:B------:R-:W-:Y:S01]  /*5940*/  I2FP.F32.S32 R28, R23 ;  /* 0x00000017001c7245 */ /* 0x000fe20000201400 */
[----:B------:R-:W-:Y:S01]  /*5950*/  FFMA.FTZ R33, R33, -UR5, R72 ;  /* 0x8000000521217c23 */ /* 0x000fe20008010048 */
[----:B------:R-:W-:Y:S02]  /*5960*/  I2FP.F32.S32 R20, R20 ;  /* 0x0000001400147245 */ /* 0x000fe40000201400 */
[----:B------:R-:W-:Y:S01]  /*5970*/  FMNMX3.FTZ R23, R6, R18, R16, !PT ;  /* 0x0000001206177276 */ /* 0x000fe20007810010 */
[----:B------:R-:W-:Y:S01]  /*5980*/  FFMA.FTZ R28, R28, -UR5, R75 ;  /* 0x800000051c1c7c23 */ /* 0x000fe2000801004b */
[----:B------:R-:W-:Y:S01]  /*5990*/  FSEL R177, R24, -INF , !P5 ;  /* 0xff80000018b17808 */ /* 0x000fe20006800000 */
[----:B------:R-:W-:Y:S01]  /*59a0*/  FFMA.FTZ R20, R20, -UR5, R73 ;  /* 0x8000000514147c23 */ /* 0x000fe20008010049 */
[----:B------:R-:W-:-:S02]  /*59b0*/  FSEL R179, R29, -INF , !P6 ;  /* 0xff8000001db37808 */ /* 0x000fc40007000000 */
[----:B------:R-:W-:Y:S02]  /*59c0*/  FMNMX3.FTZ R24, R32, R183, R181, !PT ;  /* 0x000000b720187276 */ /* 0x000fe400078100b5 */
[----:B------:R-:W-:Y:S02]  /*59d0*/  FMNMX3.FTZ R23, R23, R4, R14, !PT ;  /* 0x0000000417177276 */ /* 0x000fe4000781000e */
[----:B------:R-:W-:Y:S02]  /*59e0*/  IABS R30, R30 ;  /* 0x0000001e001e7213 */ /* 0x000fe40000000000 */
[----:B------:R-:W-:Y:S02]  /*59f0*/  FSEL R176, R25, -INF , !P4 ;  /* 0xff80000019b07808 */ /* 0x000fe40006000000 */
[----:B------:R-:W-:Y:S02]  /*5a00*/  FSEL R175, R33, -INF , !P3 ;  /* 0xff80000021af7808 */ /* 0x000fe40005800000 */
[----:B------:R-:W-:-:S02]  /*5a10*/  FMNMX3.FTZ R24, R24, R179, R177, !PT ;  /* 0x000000b318187276 */ /* 0x000fc400078100b1 */
[----:B------:R-:W-:Y:S02]  /*5a20*/  FMNMX3.FTZ R23, R23, R12, R10, !PT ;  /* 0x0000000c17177276 */ /* 0x000fe4000781000a */
[----:B------:R-:W-:Y:S02]  /*5a30*/  I2FP.F32.S32 R30, R30 ;  /* 0x0000001e001e7245 */ /* 0x000fe40000201400 */
[----:B------:R-:W-:Y:S02]  /*5a40*/  I2FP.F32.S32 R21, R31 ;  /* 0x0000001f00157245 */ /* 0x000fe40000201400 */
[----:B------:R-:W-:Y:S01]  /*5a50*/  FSEL R173, R20, -INF , !P2 ;  /* 0xff80000014ad7808 */ /* 0x000fe20005000000 */
[----:B------:R-:W-:Y:S01]  /*5a60*/  FFMA.FTZ R27, R30, -UR5, R27 ;  /* 0x800000051e1b7c23 */ /* 0x000fe2000801001b */
[----:B------:R-:W-:Y:S01]  /*5a70*/  FMNMX3.FTZ R24, R24, R176, R175, !PT ;  /* 0x000000b018187276 */ /* 0x000fe200078100af */
[----:B------:R-:W-:Y:S01]  /*5a80*/  FFMA.FTZ R21, R21, -UR5, R74 ;  /* 0x8000000515157c23 */ /* 0x000fe2000801004a */
[----:B------:R-:W-:-:S02]  /*5a90*/  FMNMX3.FTZ R23, R23, R8, R192, !PT ;  /* 0x0000000817177276 */ /* 0x000fc400078100c0 */
[----:B------:R-:W-:Y:S02]  /*5aa0*/  FSEL R180, R22, -INF , !P6 ;  /* 0xff80000016b47808 */ /* 0x000fe40007000000 */
[----:B------:R-:W-:Y:S02]  /*5ab0*/  FMNMX.FTZ R22, R173, R24, !PT ;  /* 0x00000018ad167209 */ /* 0x000fe40007810000 */
[----:B------:R-:W-:Y:S02]  /*5ac0*/  FSEL R174, R26, -INF , !P5 ;  /* 0xff8000001aae7808 */ /* 0x000fe40006800000 */
[----:B------:R-:W-:Y:S02]  /*5ad0*/  FMNMX3.FTZ R25, R23, R184, R182, !PT ;  /* 0x000000b817197276 */ /* 0x000fe400078100b6 */
[----:B------:R-:W2:Y:S01]  /*5ae0*/  SHFL.BFLY PT, R23, R22, 0x2, 0x1f ;  /* 0x0c401f0016177f89 */ /* 0x000ea200000e0000 */
[----:B------:R-:W-:Y:S02]  /*5af0*/  FSEL R172, R27, -INF , !P4 ;  /* 0xff8000001bac7808 */ /* 0x000fe40006000000 */
[----:B------:R-:W-:-:S02]  /*5b00*/  FSEL R170, R21, -INF , !P3 ;  /* 0xff80000015aa7808 */ /* 0x000fc40005800000 */
[----:B------:R-:W-:Y:S02]  /*5b10*/  FMNMX3.FTZ R25, R25, R180, R174, !PT ;  /* 0x000000b419197276 */ /* 0x000fe400078100ae */
[----:B------:R-:W-:Y:S02]  /*5b20*/  FSEL R168, R28, -INF , !P2 ;  /* 0xff8000001ca87808 */ /* 0x000fe40005000000 */
[----:B------:R-:W-:Y:S02]  /*5b30*/  FMNMX3.FTZ R25, R25, R172, R170, !PT ;  /* 0x000000ac19197276 */ /* 0x000fe400078100aa */
[----:B------:R-:W-:Y:S02]  /*5b40*/  LOP3.LUT R190, R3, 0x200, R85, 0xf8, !PT ;  /* 0x0000020003be7812 */ /* 0x000fe400078ef855 */
[----:B------:R-:W-:Y:S02]  /*5b50*/  FMNMX.FTZ R24, R168, R25, !PT ;  /* 0x00000019a8187209 */ /* 0x000fe40007810000 */
[----:B------:R-:W-:-:S02]  /*5b60*/  LEA R190, R190, UR6, 0x1 ;  /* 0x00000006bebe7c11 */ /* 0x000fc4000f8e08ff */
[----:B------:R-:W-:Y:S01]  /*5b70*/  SEL R166, R185, 0xffffffe0, !P1 ;  /* 0xffffffe0b9a67807 */ /* 0x000fe20004800000 */
[----:B------:R-:W3:Y:S02]  /*5b80*/  SHFL.BFLY PT, R21, R24, 0x2, 0x1f ;  /* 0x0c401f0018157f89 */ /* 0x000ee400000e0000 */
[----:B------:R-:W-:Y:S02]  /*5b90*/  VIADD R167, R190, 0xc040 ;  /* 0x0000c040bea77836 */ /* 0x000fe40000000000 */
[----:B------:R-:W-:Y:S01]  /*5ba0*/  LDSM.16.MT88.4 R64, [R190+0xe000] ;  /* 0x00e00000be40783b */ /* 0x000fe20000004200 */
[----:B------:R-:W-:Y:S01]  /*5bb0*/  IMAD.IADD R171, R166, 0x1, R190 ;  /* 0x00000001a6ab7824 */ /* 0x000fe200078e02be */
[----:B--2---:R-:W-:Y:S02]  /*5bc0*/  FMNMX.FTZ R23, R22, R23, !PT ;  /* 0x0000001716177209 */ /* 0x004fe40007810000 */
[----:B------:R-:W-:Y:S04]  /*5bd0*/  LDSM.16.MT88.4 R124, [R190+0xc000] ;  /* 0x00c00000be7c783b */ /* 0x000fe80000004200 */
[----:B------:R-:W2:Y:S04]  /*5be0*/  SHFL.BFLY PT, R132, R23, 0x1, 0x1f ;  /* 0x0c201f0017847f89 */ /* 0x000ea800000e0000 */
[----:B------:R-:W-:Y:S04]  /*5bf0*/  LDSM.16.MT88.4 R40, [R171+0xc000] ;  /* 0x00c00000ab28783b */ /* 0x000fe80000004200 */
[----:B------:R-:W-:Y:S01]  /*5c00*/  LDSM.16.MT88.4 R72, [R171+0xe000] ;  /* 0x00e00000ab48783b */ /* 0x000fe20000004200 */
[----:B---3--:R-:W-:-:S03]  /*5c10*/  FMNMX.FTZ R21, R24, R21, !PT ;  /* 0x0000001518157209 */ /* 0x008fc60007810000 */
[----:B------:R-:W-:Y:S04]  /*5c20*/  LDSM.16.MT88.4 R104, [R171+0x10000] ;  /* 0x01000000ab68783b */ /* 0x000fe80000004200 */
[----:B------:R-:W3:Y:S04]  /*5c30*/  SHFL.BFLY PT, R20, R21, 0x1, 0x1f ;  /* 0x0c201f0015147f89 */ /* 0x000ee800000e0000 */
[----:B------:R-:W-:Y:S01]  /*5c40*/  LDSM.16.MT88.4 R96, [R190+0x10000] ;  /* 0x01000000be60783b */ /* 0x000fe20000004200 */
[----:B--2---:R-:W-:-:S03]  /*5c50*/  FMNMX.FTZ R132, R23, R132, !PT ;  /* 0x0000008417847209 */ /* 0x004fc60007810000 */
[----:B------:R-:W-:Y:S01]  /*5c60*/  LDSM.16.MT88.4 R148, [R171+0xc800] ;  /* 0x00c80000ab94783b */ /* 0x000fe20000004200 */
[C---:B------:R-:W-:Y:S01]  /*5c70*/  FSETP.NEU.FTZ.AND P2, PT, R132.reuse, -INF , PT ;  /* 0xff8000008400780b */ /* 0x040fe20003f5d000 */
[----:B-1----:R-:W-:Y:S02]  /*5c80*/  FMUL.FTZ R178, R132, UR4 ;  /* 0x0000000484b27c20 */ /* 0x002fe40008410000 */
[----:B------:R-:W-:Y:S03]  /*5c90*/  LDSM.16.MT88.4 R144, [R171+0xe800] ;  /* 0x00e80000ab90783b */ /* 0x000fe60000004200 */
[----:B------:R-:W-:Y:S01]  /*5ca0*/  FSEL R178, R178, RZ, P2 ;  /* 0x000000ffb2b27208 */ /* 0x000fe20001000000 */
[----:B------:R-:W-:Y:S04]  /*5cb0*/  LDSM.16.MT88.4 R140, [R171+0x10800] ;  /* 0x01080000ab8c783b */ /* 0x000fe80000004200 */
[--C-:B------:R-:W-:Y:S01]  /*5cc0*/  FFMA.FTZ R165, R7, UR4, -R178.reuse ;  /* 0x0000000407a57c23 */ /* 0x100fe200080108b2 */
[----:B------:R-:W-:Y:S01]  /*5cd0*/  VIADD R7, R190, 0xc000 ;  /* 0x0000c000be077836 */ /* 0x000fe20000000000 */
[----:B---3--:R-:W-:Y:S01]  /*5ce0*/  FMNMX.FTZ R3, R21, R20, !PT ;  /* 0x0000001415037209 */ /* 0x008fe20007810000 */
[--C-:B------:R-:W-:Y:S01]  /*5cf0*/  FFMA.FTZ R160, R5, UR4, -R178.reuse ;  /* 0x0000000405a07c23 */ /* 0x100fe200080108b2 */
[--C-:B------:R-:W-:Y:S01]  /*5d00*/  FFMA.FTZ R164, R19, UR4, -R178.reuse ;  /* 0x0000000413a47c23 */ /* 0x100fe200080108b2 */
[----:B------:R-:W-:Y:S01]  /*5d10*/  @P0 VIADD R167, R7, 0xffffffc0 ;  /* 0xffffffc007a70836 */ /* 0x000fe20000000000 */
[C---:B------:R-:W-:Y:S01]  /*5d20*/  FSETP.NEU.FTZ.AND P2, PT, R3.reuse, -INF , PT ;  /* 0xff8000000300780b */ /* 0x040fe20003f5d000 */
[----:B------:R-:W-:Y:S01]  /*5d30*/  FMUL.FTZ R169, R3, UR4 ;  /* 0x0000000403a97c20 */ /* 0x000fe20008410000 */
[--C-:B------:R-:W-:Y:S01]  /*5d40*/  FFMA.FTZ R161, R17, UR4, -R178.reuse ;  /* 0x0000000411a17c23 */ /* 0x100fe200080108b2 */
[----:B------:R-:W-:Y:S01]  /*5d50*/  IMAD.IADD R166, R166, 0x1, R167 ;  /* 0x00000001a6a67824 */ /* 0x000fe200078e02a7 */
[----:B------:R-:W1:Y:S01]  /*5d60*/  LDSM.16.MT88.4 R48, [R167] ;  /* 0x00000000a730783b */ /* 0x000e620000004200 */
[----:B------:R-:W-:Y:S01]  /*5d70*/  MUFU.EX2 R165, R165 ;  /* 0x000000a500a57308 */ /* 0x000fe20000000800 */
[----:B------:R-:W-:Y:S01]  /*5d80*/  FSEL R169, R169, RZ, P2 ;  /* 0x000000ffa9a97208 */ /* 0x000fe20001000000 */
[--C-:B------:R-:W-:Y:S01]  /*5d90*/  FFMA.FTZ R157, R13, UR4, -R178.reuse ;  /* 0x000000040d9d7c23 */ /* 0x100fe200080108b2 */
[----:B------:R-:W2:Y:S01]  /*5da0*/  LDSM.16.MT88.4 R56, [R166] ;  /* 0x00000000a638783b */ /* 0x000ea20000004200 */
[----:B------:R-:W3:Y:S01]  /*5db0*/  MUFU.EX2 R164, R164 ;  /* 0x000000a400a47308 */ /* 0x000ee20000000800 */
[--C-:B------:R-:W-:Y:S01]  /*5dc0*/  FFMA.FTZ R156, R11, UR4, -R178.reuse ;  /* 0x000000040b9c7c23 */ /* 0x100fe200080108b2 */
[--C-:B------:R-:W-:Y:S01]  /*5dd0*/  FFMA.FTZ R163, R6, UR4, -R169.reuse ;  /* 0x0000000406a37c23 */ /* 0x100fe200080108a9 */
[--C-:B------:R-:W-:Y:S01]  /*5de0*/  FFMA.FTZ R158, R4, UR4, -R169.reuse ;  /* 0x00000004049e7c23 */ /* 0x100fe200080108a9 */
[----:B------:R-:W4:Y:S01]  /*5df0*/  LDSM.16.MT88.4 R80, [R167+0x2000] ;  /* 0x00200000a750783b */ /* 0x000f220000004200 */
[--C-:B------:R-:W-:Y:S01]  /*5e00*/  FFMA.FTZ R162, R18, UR4, -R169.reuse ;  /* 0x0000000412a27c23 */ /* 0x100fe200080108a9 */
[--C-:B------:R-:W-:Y:S01]  /*5e10*/  FFMA.FTZ R159, R16, UR4, -R169.reuse ;  /* 0x00000004109f7c23 */ /* 0x100fe200080108a9 */
[----:B------:R-:W-:Y:S01]  /*5e20*/  MUFU.EX2 R161, R161 ;  /* 0x000000a100a17308 */ /* 0x000fe20000000800 */
[----:B------:R-:W5:Y:S01]  /*5e30*/  LDSM.16.MT88.4 R88, [R166+0x2000] ;  /* 0x00200000a658783b */ /* 0x000f620000004200 */
[--C-:B------:R-:W-:Y:S01]  /*5e40*/  FFMA.FTZ R153, R15, UR4, -R178.reuse ;  /* 0x000000040f997c23 */ /* 0x100fe200080108b2 */
[----:B------:R-:W-:Y:S01]  /*5e50*/  FFMA.FTZ R152, R9, UR4, -R178 ;  /* 0x0000000409987c23 */ /* 0x000fe200080108b2 */
[----:B------:R-:W1:Y:S01]  /*5e60*/  MUFU.EX2 R160, R160 ;  /* 0x000000a000a07308 */ /* 0x000e620000000800 */
[----:B------:R-:W5:Y:S01]  /*5e70*/  LDSM.16.MT88.4 R112, [R167+0x4000] ;  /* 0x00400000a770783b */ /* 0x000f620000004200 */
[--C-:B------:R-:W-:Y:S01]  /*5e80*/  FFMA.FTZ R155, R14, UR4, -R169.reuse ;  /* 0x000000040e9b7c23 */ /* 0x100fe200080108a9 */
[----:B---3--:R-:W-:Y:S01]  /*5e90*/  F2FP.BF16.F32.PACK_AB R116, R164, R165 ;  /* 0x000000a5a474723e */ /* 0x008fe200000010ff */
[----:B------:R-:W-:Y:S01]  /*5ea0*/  MUFU.EX2 R163, R163 ;  /* 0x000000a300a37308 */ /* 0x000fe20000000800 */
[----:B------:R-:W3:Y:S01]  /*5eb0*/  LDSM.16.MT88.4 R4, [R166+0x4000] ;  /* 0x00400000a604783b */ /* 0x000ee20000004200 */
[--C-:B------:R-:W-:Y:S01]  /*5ec0*/  FFMA.FTZ R154, R12, UR4, -R169.reuse ;  /* 0x000000040c9a7c23 */ /* 0x100fe200080108a9 */
[--C-:B------:R-:W-:Y:S01]  /*5ed0*/  FFMA.FTZ R135, R10, UR4, -R169.reuse ;  /* 0x000000040a877c23 */ /* 0x100fe200080108a9 */
[----:B------:R-:W2:Y:S01]  /*5ee0*/  MUFU.EX2 R162, R162 ;  /* 0x000000a200a27308 */ /* 0x000ea20000000800 */
[----:B------:R-:W3:Y:S01]  /*5ef0*/  LDSM.16.MT88.4 R16, [R190+0xe800] ;  /* 0x00e80000be10783b */ /* 0x000ee20000004200 */
[--C-:B------:R-:W-:Y:S01]  /*5f00*/  FFMA.FTZ R134, R8, UR4, -R169.reuse ;  /* 0x0000000408867c23 */ /* 0x100fe200080108a9 */
[--C-:B------:R-:W-:Y:S01]  /*5f10*/  FFMA.FTZ R205, R168, UR4, -R169.reuse ;  /* 0x00000004a8cd7c23 */ /* 0x100fe200080108a9 */
[----:B------:R-:W-:Y:S01]  /*5f20*/  MUFU.EX2 R159, R159 ;  /* 0x0000009f009f7308 */ /* 0x000fe20000000800 */
[----:B------:R-:W3:Y:S01]  /*5f30*/  LDSM.16.MT88.4 R12, [R190+0x10800] ;  /* 0x01080000be0c783b */ /* 0x000ee20000004200 */
[----:B-1----:R-:W-:Y:S01]  /*5f40*/  F2FP.BF16.F32.PACK_AB R118, R160, R161 ;  /* 0x000000a1a076723e */ /* 0x002fe200000010ff */
[--C-:B------:R-:W-:Y:S01]  /*5f50*/  FFMA.FTZ R174, R174, UR4, -R169.reuse ;  /* 0x00000004aeae7c23 */ /* 0x100fe200080108a9 */
[----:B------:R-:W1:Y:S01]  /*5f60*/  MUFU.EX2 R158, R158 ;  /* 0x0000009e009e7308 */ /* 0x000e620000000800 */
[----:B------:R-:W3:Y:S01]  /*5f70*/  LDSM.16.MT88.4 R8, [R167+0x4800] ;  /* 0x00480000a708783b */ /* 0x000ee20000004200 */
[----:B------:R-:W-:Y:S01]  /*5f80*/  FFMA.FTZ R170, R170, UR4, -R169 ;  /* 0x00000004aaaa7c23 */ /* 0x000fe200080108a9 */
[----:B------:R-:W-:Y:S01]  /*5f90*/  FADD.FTZ R164, R165, R164 ;  /* 0x000000a4a5a47221 */ /* 0x000fe20000010000 */
[----:B------:R-:W-:Y:S01]  /*5fa0*/  MUFU.EX2 R157, R157 ;  /* 0x0000009d009d7308 */ /* 0x000fe20000000800 */
[----:B------:R-:W-:Y:S01]  /*5fb0*/  LDSM.16.MT88.4 R136, [R190+0xc800] ;  /* 0x00c80000be88783b */ /* 0x000fe20000004200 */
[----:B--2---:R-:W-:Y:S01]  /*5fc0*/  F2FP.BF16.F32.PACK_AB R117, R162, R163 ;  /* 0x000000a3a275723e */ /* 0x004fe200000010ff */
[----:B------:R-:W-:Y:S01]  /*5fd0*/  FADD.FTZ R162, R163, R162 ;  /* 0x000000a2a3a27221 */ /* 0x000fe20000010000 */
[----:B------:R-:W2:Y:S01]  /*5fe0*/  MUFU.EX2 R156, R156 ;  /* 0x0000009c009c7308 */ /* 0x000ea20000000800 */
[----:B------:R-:W-:Y:S01]  /*5ff0*/  LDSM.16.MT88.4 R32, [R167+0x800] ;  /* 0x00080000a720783b */ /* 0x000fe20000004200 */
[----:B------:R-:W-:-:S02]  /*6000*/  FADD.FTZ R161, R161, R164 ;  /* 0x000000a4a1a17221 */ /* 0x000fc40000010000 */
[----:B------:R-:W-:Y:S01]  /*6010*/  MUFU.EX2 R153, R153 ;  /* 0x0000009900997308 */ /* 0x000fe20000000800 */
[----:B------:R-:W-:Y:S01]  /*6020*/  LDSM.16.MT88.4 R28, [R166+0x800] ;  /* 0x00080000a61c783b */ /* 0x000fe20000004200 */
[----:B-1----:R-:W-:Y:S01]  /*6030*/  F2FP.BF16.F32.PACK_AB R119, R158, R159 ;  /* 0x0000009f9e77723e */ /* 0x002fe200000010ff */
[----:B------:R-:W-:Y:S01]  /*6040*/  FADD.FTZ R159, R159, R162 ;  /* 0x000000a29f9f7221 */ /* 0x000fe20000010000 */
[----:B------:R-:W-:Y:S01]  /*6050*/  MUFU.EX2 R152, R152 ;  /* 0x0000009800987308 */ /* 0x000fe20000000800 */
[----:B------:R-:W-:Y:S01]  /*6060*/  LDSM.16.MT88.4 R24, [R167+0x2800] ;  /* 0x00280000a718783b */ /* 0x000fe20000004200 */
[----:B------:R-:W-:Y:S01]  /*6070*/  FADD.FTZ R160, R160, R161 ;  /* 0x000000a1a0a07221 */ /* 0x000fe20000010000 */
[----:B------:R-:W-:Y:S01]  /*6080*/  FADD.FTZ R158, R158, R159 ;  /* 0x0000009f9e9e7221 */ /* 0x000fe20000010000 */
[----:B------:R-:W-:Y:S01]  /*6090*/  MUFU.EX2 R155, R155 ;  /* 0x0000009b009b7308 */ /* 0x000fe20000000800 */
[C---:B------:R-:W-:Y:S01]  /*60a0*/  HMMA.16816.F32.BF16 R60, R116.reuse, R64, RZ ;  /* 0x00000040743c723c */ /* 0x040fe200000418ff */
[----:B------:R-:W-:Y:S02]  /*60b0*/  LDSM.16.MT88.4 R20, [R166+0x2800] ;  /* 0x00280000a614783b */ /* 0x000fe40000004200 */
[----:B------:R-:W1:Y:S04]  /*60c0*/  MUFU.EX2 R154, R154 ;  /* 0x0000009a009a7308 */ /* 0x000e680000000800 */
[----:B------:R-:W-:Y:S01]  /*60d0*/  MUFU.EX2 R135, R135 ;  /* 0x0000008700877308 */ /* 0x000fe20000000800 */
[C---:B------:R-:W-:Y:S03]  /*60e0*/  HMMA.16816.F32.BF16 R64, R116.reuse, R66, RZ ;  /* 0x000000427440723c */ /* 0x040fe600000418ff */
[----:B------:R-:W1:Y:S04]  /*60f0*/  MUFU.EX2 R134, R134 ;  /* 0x0000008600867308 */ /* 0x000e680000000800 */
        /* <DEDUP_REMOVED lines=8> */
[C---:B----4-:R-:W-:Y:S08]  /*6180*/  HMMA.16816.F32.BF16 R76, R116.reuse, R80, RZ ;  /* 0x00000050744c723c */ /* 0x050ff000000418ff */
        /* <DEDUP_REMOVED lines=14> */
[----:B--2---:R-:W-:Y:S01]  /*6270*/  F2FP.BF16.F32.PACK_AB R4, R156, R157 ;  /* 0x0000009d9c04723e */ /* 0x004fe200000010ff */
[----:B------:R-:W-:Y:S01]  /*6280*/  FADD.FTZ R157, R157, R160 ;  /* 0x000000a09d9d7221 */ /* 0x000fe20000010000 */
[----:B-1----:R-:W-:Y:S01]  /*6290*/  F2FP.BF16.F32.PACK_AB R5, R154, R155 ;  /* 0x0000009b9a05723e */ /* 0x002fe200000010ff */
[----:B------:R-:W-:-:S02]  /*62a0*/  FADD.FTZ R155, R155, R158 ;  /* 0x0000009e9b9b7221 */ /* 0x000fc40000010000 */
[----:B------:R-:W-:Y:S02]  /*62b0*/  FADD.FTZ R156, R156, R157 ;  /* 0x0000009d9c9c7221 */ /* 0x000fe40000010000 */
[----:B------:R-:W-:Y:S01]  /*62c0*/  HMMA.16816.F32.BF16 R116, R116, R6, RZ ;  /* 0x000000067474723c */ /* 0x000fe200000418ff */
[----:B------:R-:W-:Y:S01]  /*62d0*/  F2FP.BF16.F32.PACK_AB R6, R152, R153 ;  /* 0x000000999806723e */ /* 0x000fe200000010ff */
[----:B------:R-:W-:Y:S01]  /*62e0*/  FADD.FTZ R154, R154, R155 ;  /* 0x0000009b9a9a7221 */ /* 0x000fe20000010000 */
[----:B------:R-:W-:-:S07]  /*62f0*/  F2FP.BF16.F32.PACK_AB R7, R134, R135 ;  /* 0x000000878607723e */ /* 0x000fce00000010ff */
        /* <DEDUP_REMOVED lines=10> */
[--C-:B------:R-:W-:Y:S01]  /*63a0*/  FFMA.FTZ R149, R184, UR4, -R169.reuse ;  /* 0x00000004b8957c23 */ /* 0x100fe200080108a9 */
        /* <DEDUP_REMOVED lines=11> */
[----:B------:R-:W-:Y:S01]  /*6460*/  MUFU.EX2 R144, R144 ;  /* 0x0000009000907308 */ /* 0x000fe20000000800 */
[C---:B------:R-:W-:Y:S01]  /*6470*/  HMMA.16816.F32.BF16 R72, R4.reuse, R146, R72 ;  /* 0x000000920448723c */ /* 0x040fe20000041848 */
[--C-:B------:R-:W-:Y:S01]  /*6480*/  FFMA.FTZ R147, R183, UR4, -R178.reuse ;  /* 0x00000004b7937c23 */ /* 0x100fe200080108b2 */
[----:B------:R-:W-:Y:S01]  /*6490*/  FFMA.FTZ R146, R181, UR4, -R178 ;  /* 0x00000004b5927c23 */ /* 0x000fe200080108b2 */
[----:B------:R-:W-:Y:S04]  /*64a0*/  MUFU.EX2 R145, R145 ;  /* 0x0000009100917308 */ /* 0x000fe80000000800 */
[----:B------:R-:W4:Y:S01]  /*64b0*/  MUFU.EX2 R147, R147 ;  /* 0x0000009300937308 */ /* 0x000f220000000800 */
[C---:B-1----:R-:W-:Y:S03]  /*64c0*/  HMMA.16816.F32.BF16 R120, R4.reuse, R16, R120 ;  /* 0x000000100478723c */ /* 0x042fe60000041878 */
[----:B------:R-:W1:Y:S05]  /*64d0*/  MUFU.EX2 R146, R146 ;  /* 0x0000009200927308 */ /* 0x000e6a0000000800 */
        /* <DEDUP_REMOVED lines=18> */
[----:B------:R-:W-:Y:S01]  /*6600*/  HMMA.16816.F32.BF16 R88, R4, R22, R88 ;  /* 0x000000160458723c */ /* 0x000fe20000041858 */
[----:B----4-:R-:W-:Y:S01]  /*6610*/  F2FP.BF16.F32.PACK_AB R4, R147, R144 ;  /* 0x000000909304723e */ /* 0x010fe200000010ff */
[----:B------:R-:W4:Y:S01]  /*6620*/  LDSM.16.MT88.4 R20, [R166+0x3000] ;  /* 0x00300000a614783b */ /* 0x000f220000004200 */
[----:B-1----:R-:W-:-:S02]  /*6630*/  F2FP.BF16.F32.PACK_AB R6, R145, R146 ;  /* 0x000000929106723e */ /* 0x002fc400000010ff */
[----:B------:R-:W-:Y:S02]  /*6640*/  F2FP.BF16.F32.PACK_AB R5, R149, R150 ;  /* 0x000000969505723e */ /* 0x000fe400000010ff */
[----:B------:R-:W-:-:S07]  /*6650*/  F2FP.BF16.F32.PACK_AB R7, R151, R148 ;  /* 0x000000949707723e */ /* 0x000fce00000010ff */
[C---:B--2---:R-:W-:Y:S08]  /*6660*/  HMMA.16816.F32.BF16 R36, R4.reuse, R12, R36 ;  /* 0x0000000c0424723c */ /* 0x044ff00000041824 */
[C---:B------:R-:W-:Y:S01]  /*6670*/  HMMA.16816.F32.BF16 R40, R4.reuse, R14, R40 ;  /* 0x0000000e0428723c */ /* 0x040fe20000041828 */
[----:B------:R-:W1:Y:S07]  /*6680*/  LDSM.16.MT88.4 R12, [R190+0x11000] ;  /* 0x01100000be0c783b */ /* 0x000e6e0000004200 */
[C---:B---3--:R-:W-:Y:S08]  /*6690*/  HMMA.16816.F32.BF16 R68, R4.reuse, R8, R68 ;  /* 0x000000080444723c */ /* 0x048ff00000041844 */
[C---:B------:R-:W-:Y:S01]  /*66a0*/  HMMA.16816.F32.BF16 R72, R4.reuse, R10, R72 ;  /* 0x0000000a0448723c */ /* 0x040fe20000041848 */
[----:B------:R-:W2:Y:S07]  /*66b0*/  LDSM.16.MT88.4 R8, [R167+0x5000] ;  /* 0x00500000a708783b */ /* 0x000eae0000004200 */
[C---:B-----5:R-:W-:Y:S08]  /*66c0*/  HMMA.16816.F32.BF16 R76, R4.reuse, R16, R76 ;  /* 0x00000010044c723c */ /* 0x060ff0000004184c */
[C---:B------:R-:W-:Y:S01]  /*66d0*/  HMMA.16816.F32.BF16 R80, R4.reuse, R18, R80 ;  /* 0x000000120450723c */ /* 0x040fe20000041850 */
[----:B------:R-:W3:Y:S07]  /*66e0*/  LDSM.16.MT88.4 R16, [R166+0x5000] ;  /* 0x00500000a610783b */ /* 0x000eee0000004200 */
[----:B----4-:R-:W-:Y:S01]  /*66f0*/  HMMA.16816.F32.BF16 R84, R4, R20, R84 ;  /* 0x000000140454723c */ /* 0x010fe20000041854 */
[--C-:B------:R-:W-:Y:S01]  /*6700*/  FFMA.FTZ R20, R177, UR4, -R178.reuse ;  /* 0x00000004b1147c23 */ /* 0x100fe200080108b2 */
[----:B------:R-:W-:Y:S01]  /*6710*/  FFMA.FTZ R21, R175, UR4, -R178 ;  /* 0x00000004af157c23 */ /* 0x000fe200080108b2 */
[----:B------:R-:W-:-:S02]  /*6720*/  FFMA.FTZ R177, R172, UR4, -R169 ;  /* 0x00000004acb17c23 */ /* 0x000fc400080108a9 */
[----:B------:R-:W-:Y:S03]  /*6730*/  MUFU.EX2 R172, R174 ;  /* 0x000000ae00ac7308 */ /* 0x000fe60000000800 */
[C---:B-1----:R-:W-:Y:S01]  /*6740*/  HMMA.16816.F32.BF16 R92, R4.reuse, R12, R92 ;  /* 0x0000000c045c723c */ /* 0x042fe2000004185c */
[----:B------:R-:W-:Y:S07]  /*6750*/  MUFU.EX2 R177, R177 ;  /* 0x000000b100b17308 */ /* 0x000fee0000000800 */
[C---:B------:R-:W-:Y:S01]  /*6760*/  HMMA.16816.F32.BF16 R96, R4.reuse, R14, R96 ;  /* 0x0000000e0460723c */ /* 0x040fe20000041860 */
[----:B------:R-:W1:Y:S07]  /*6770*/  LDSM.16.MT88.4 R12, [R171+0xd800] ;  /* 0x00d80000ab0c783b */ /* 0x000e6e0000004200 */
[C---:B--2---:R-:W-:Y:S08]  /*6780*/  HMMA.16816.F32.BF16 R108, R4.reuse, R8, R108 ;  /* 0x00000008046c723c */ /* 0x044ff0000004186c */
[C---:B------:R-:W-:Y:S01]  /*6790*/  HMMA.16816.F32.BF16 R112, R4.reuse, R10, R112 ;  /* 0x0000000a0470723c */ /* 0x040fe20000041870 */
[----:B------:R-:W2:Y:S07]  /*67a0*/  LDSM.16.MT88.4 R8, [R167+0x3800] ;  /* 0x00380000a708783b */ /* 0x000eae0000004200 */
[C---:B------:R-:W-:Y:S01]  /*67b0*/  HMMA.16816.F32.BF16 R88, R4.reuse, R22, R88 ;  /* 0x000000160458723c */ /* 0x040fe20000041858 */
[--C-:B------:R-:W-:Y:S01]  /*67c0*/  FFMA.FTZ R22, R176, UR4, -R178.reuse ;  /* 0x00000004b0167c23 */ /* 0x100fe200080108b2 */
[----:B------:R-:W-:Y:S01]  /*67d0*/  FFMA.FTZ R178, R173, UR4, -R178 ;  /* 0x00000004adb27c23 */ /* 0x000fe200080108b2 */
[----:B------:R-:W-:Y:S04]  /*67e0*/  MUFU.EX2 R176, R20 ;  /* 0x0000001400b07308 */ /* 0x000fe80000000800 */
[----:B------:R-:W4:Y:S01]  /*67f0*/  MUFU.EX2 R175, R22 ;  /* 0x0000001600af7308 */ /* 0x000f220000000800 */
[C---:B---3--:R-:W-:Y:S03]  /*6800*/  HMMA.16816.F32.BF16 R120, R4.reuse, R16, R120 ;  /* 0x000000100478723c */ /* 0x048fe60000041878 */
[----:B------:R3:W-:Y:S04]  /*6810*/  MUFU.EX2 R173, R21 ;  /* 0x0000001500ad7308 */ /* 0x0007e80000000800 */
[----:B------:R-:W5:Y:S01]  /*6820*/  MUFU.EX2 R178, R178 ;  /* 0x000000b200b27308 */ /* 0x000f620000000800 */
[C---:B------:R-:W-:Y:S01]  /*6830*/  HMMA.16816.F32.BF16 R116, R4.reuse, R18, R116 ;  /* 0x000000120474723c */ /* 0x040fe20000041874 */
[----:B------:R-:W2:Y:S07]  /*6840*/  LDSM.16.MT88.4 R16, [R190+0xf800] ;  /* 0x00f80000be10783b */ /* 0x000eae0000004200 */
[C---:B------:R-:W-:Y:S01]  /*6850*/  HMMA.16816.F32.BF16 R100, R4.reuse, R140, R100 ;  /* 0x0000008c0464723c */ /* 0x040fe20000041864 */
[----:B---3--:R-:W-:Y:S07]  /*6860*/  LDSM.16.MT88.4 R20, [R166+0x1800] ;  /* 0x00180000a614783b */ /* 0x008fee0000004200 */
[C---:B------:R-:W-:Y:S01]  /*6870*/  HMMA.16816.F32.BF16 R104, R4.reuse, R142, R104 ;  /* 0x0000008e0468723c */ /* 0x040fe20000041868 */
[----:B------:R-:W3:Y:S07]  /*6880*/  LDSM.16.MT88.4 R140, [R171+0xf800] ;  /* 0x00f80000ab8c783b */ /* 0x000eee0000004200 */
        /* <DEDUP_REMOVED lines=12> */
[----:B------:R-:W-:Y:S01]  /*6950*/  LDSM.16.MT88.4 R24, [R190+0xd800] ;  /* 0x00d80000be18783b */ /* 0x000fe20000004200 */
[----:B-----5:R-:W-:-:S02]  /*6960*/  F2FP.BF16.F32.PACK_AB R6, R178, R173 ;  /* 0x000000adb206723e */ /* 0x020fc400000010ff */
[----:B------:R-:W-:Y:S02]  /*6970*/  F2FP.BF16.F32.PACK_AB R5, R177, R172 ;  /* 0x000000acb105723e */ /* 0x000fe400000010ff */
[----:B------:R-:W-:-:S07]  /*6980*/  F2FP.BF16.F32.PACK_AB R7, R205, R168 ;  /* 0x000000a8cd07723e */ /* 0x000fce00000010ff */
[C---:B-1----:R-:W-:Y:S08]  /*6990*/  HMMA.16816.F32.BF16 R36, R4.reuse, R12, R36 ;  /* 0x0000000c0424723c */ /* 0x042ff00000041824 */
[C---:B------:R-:W-:Y:S01]  /*69a0*/  HMMA.16816.F32.BF16 R40, R4.reuse, R14, R40 ;  /* 0x0000000e0428723c */ /* 0x040fe20000041828 */
[----:B------:R-:W1:Y:S07]  /*69b0*/  LDSM.16.MT88.4 R12, [R166+0x3800] ;  /* 0x00380000a60c783b */ /* 0x000e6e0000004200 */
[C---:B--2---:R-:W-:Y:S08]  /*69c0*/  HMMA.16816.F32.BF16 R76, R4.reuse, R8, R76 ;  /* 0x00000008044c723c */ /* 0x044ff0000004184c */
[C---:B------:R-:W-:Y:S01]  /*69d0*/  HMMA.16816.F32.BF16 R80, R4.reuse, R10, R80 ;  /* 0x0000000a0450723c */ /* 0x040fe20000041850 */
[----:B------:R-:W2:Y:S07]  /*69e0*/  LDSM.16.MT88.4 R8, [R190+0x11800] ;  /* 0x01180000be08783b */ /* 0x000eae0000004200 */
[C---:B------:R-:W-:Y:S08]  /*69f0*/  HMMA.16816.F32.BF16 R60, R4.reuse, R16, R60 ;  /* 0x00000010043c723c */ /* 0x040ff0000004183c */
[C---:B------:R-:W-:Y:S01]  /*6a00*/  HMMA.16816.F32.BF16 R64, R4.reuse, R18, R64 ;  /* 0x000000120440723c */ /* 0x040fe20000041840 */
[----:B------:R-:W4:Y:S07]  /*6a10*/  LDSM.16.MT88.4 R16, [R166+0x5800] ;  /* 0x00580000a610783b */ /* 0x000f2e0000004200 */
[C---:B---3--:R-:W-:Y:S08]  /*6a20*/  HMMA.16816.F32.BF16 R68, R4.reuse, R140, R68 ;  /* 0x0000008c0444723c */ /* 0x048ff00000041844 */
[----:B-1----:R-:W-:Y:S01]  /*6a30*/  HMMA.16816.F32.BF16 R84, R4, R12, R84 ;  /* 0x0000000c0454723c */ /* 0x002fe20000041854 */
[----:B------:R-:W-:-:S04]  /*6a40*/  FADD.FTZ R13, R135, R154 ;  /* 0x0000009a870d7221 */ /* 0x000fc80000010000 */
[----:B------:R-:W-:-:S03]  /*6a50*/  FADD.FTZ R13, R134, R13 ;  /* 0x0000000d860d7221 */ /* 0x000fc60000010000 */
[----:B------:R-:W-:Y:S01]  /*6a60*/  HMMA.16816.F32.BF16 R72, R4, R142, R72 ;  /* 0x0000008e0448723c */ /* 0x000fe20000041848 */
[----:B------:R-:W-:-:S04]  /*6a70*/  FADD.FTZ R150, R150, R13 ;  /* 0x0000000d96967221 */ /* 0x000fc80000010000 */
[----:B------:R-:W-:-:S03]  /*6a80*/  FADD.FTZ R149, R149, R150 ;  /* 0x0000009695957221 */ /* 0x000fc60000010000 */
[----:B--2---:R-:W-:Y:S01]  /*6a90*/  HMMA.16816.F32.BF16 R92, R4, R8, R92 ;  /* 0x00000008045c723c */ /* 0x004fe2000004185c */
        /* <DEDUP_REMOVED lines=29> */
[----:B------:R-:W-:Y:S01]  /*6c70*/  HMMA.16816.F32.BF16 R116, R4, R18, R116 ;  /* 0x000000120474723c */ /* 0x000fe20000041874 */
[----:B------:R-:W-:-:S04]  /*6c80*/  NOP ;  /* 0x0000000000007918 */ /* 0x000fc80000000000 */
[----:B------:R-:W-:-:S15]  /*6c90*/  BRA.U !UP1, `(.L_x_3169) ;  /* 0x0000003d099c7547 */ /* 0x000fde000b800000 */
[----:B------:R-:W1:Y:S01]  /*6ca0*/  S2UR UR6, SR_CgaCtaId ;  /* 0x00000000000679c3 */ /* 0x000e620000008800 */
[----:B------:R-:W-:Y:S01]  /*6cb0*/  ULEA UR20, UR20, UR21, 0x6 ;  /* 0x0000001514147291 */ /* 0x000fe2000f8e30ff */
[----:B------:R-:W-:Y:S01]  /*6cc0*/  IMAD.U32 R203, RZ, RZ, UR18 ;  /* 0x00000012ffcb7e24 */ /* 0x000fe2000f8e00ff */
[----:B------:R-:W-:Y:S01]  /*6cd0*/  UISETP.NE.U32.AND UP0, UPT, UR12, URZ, UPT ;  /* 0x000000ff0c00728c */ /* 0x000fe2000bf05070 */
[C---:B------:R-:W-:Y:S01]  /*6ce0*/  IADD3 R199, PT, PT, R190.reuse, 0xc000, RZ ;  /* 0x0000c000bec77810 */ /* 0x040fe20007ffe0ff */
[----:B------:R-:W-:Y:S01]  /*6cf0*/  VIADD R198, R190, 0xc040 ;  /* 0x0000c040bec67836 */ /* 0x000fe20000000000 */
[----:B------:R-:W-:Y:S01]  /*6d00*/  MOV R202, RZ ;  /* 0x000000ff00ca7202 */ /* 0x000fe20000000f00 */
[----:B------:R-:W-:Y:S01]  /*6d10*/  UISETP.NE.AND.EX UP0, UPT, UR13, URZ, UPT, UP0 ;  /* 0x000000ff0d00728c */ /* 0x000fe2000bf05300 */
[----:B------:R-:W-:Y:S01]  /*6d20*/  IADD3 R133, PT, PT, R0, UR20, R133 ;  /* 0x0000001400857c10 */ /* 0x000fe2000fffe085 */
[----:B------:R-:W-:Y:S01]  /*6d30*/  IMAD.MOV.U32 R0, RZ, RZ, R3 ;  /* 0x000000ffff007224 */ /* 0x000fe200078e0003 */
[----:B------:R-:W-:Y:S01]  /*6d40*/  UMOV UR14, 0x400 ;  /* 0x00000400000e7882 */ /* 0x000fe20000000000 */
[----:B------:R-:W-:Y:S01]  /*6d50*/  IMAD.MOV.U32 R3, RZ, RZ, 0x20 ;  /* 0x00000020ff037424 */ /* 0x000fe200078e00ff */
[----:B------:R-:W-:Y:S01]  /*6d60*/  IADD3 R2, PT, PT, R133, -UR24, -R2 ;  /* 0x8000001885027c10 */ /* 0x000fe2000fffe802 */
[----:B------:R-:W-:Y:S01]  /*6d70*/  UIADD3 UR13, UPT, UPT, UR18, -0x2, URZ ;  /* 0xfffffffe120d7890 */ /* 0x000fe2000fffe0ff */
[----:B------:R-:W-:Y:S01]  /*6d80*/  MOV R133, R132 ;  /* 0x0000008400857202 */ /* 0x000fe20000000f00 */
[----:B------:R-:W2:Y:S01]  /*6d90*/  LDCU UR12, c[0x0][0x440] ;  /* 0x00008800ff0c77ac */ /* 0x000ea20008000800 */
[----:B------:R-:W-:Y:S01]  /*6da0*/  SEL R3, R3, 0xffffffe0, !P1 ;  /* 0xffffffe003037807 */ /* 0x000fe20004800000 */
[----:B------:R-:W-:Y:S01]  /*6db0*/  IMAD R203, R203, -0x40, R2 ;  /* 0xffffffc0cbcb7824 */ /* 0x000fe200078e0202 */
[----:B------:R-:W-:Y:S01]  /*6dc0*/  PLOP3.LUT P4, PT, PT, PT, UP0, 0x80, 0x8 ;  /* 0x000000000008781c */ /* 0x000fe20003f8f008 */
[----:B------:R-:W3:Y:S02]  /*6dd0*/  LDCU UR4, c[0x0][0x45c] ;  /* 0x00008b80ff0477ac */ /* 0x000ee40008000800 */
[----:B------:R-:W-:Y:S01]  /*6de0*/  IMAD.IADD R184, R3, 0x1, R190 ;  /* 0x0000000103b87824 */ /* 0x000fe200078e02be */
[----:B------:R-:W-:Y:S01]  /*6df0*/  IADD3 R203, PT, PT, R203, 0x88, RZ ;  /* 0x00000088cbcb7810 */ /* 0x000fe20007ffe0ff */
[----:B------:R-:W4:Y:S01]  /*6e00*/  LDCU.64 UR8, c[0x0][0x3a0] ;  /* 0x00007400ff0877ac */ /* 0x000f220008000a00 */
[----:B------:R-:W2:Y:S01]  /*6e10*/  LDCU.64 UR10, c[0x0][0x3a8] ;  /* 0x00007500ff0a77ac */ /* 0x000ea20008000a00 */
[----:B------:R-:W-:-:S02]  /*6e20*/  UIADD3 UR18, UPT, UPT, -UR18, 0x1, URZ ;  /* 0x0000000112127890 */ /* 0x000fc4000fffe1ff */
[----:B-1----:R-:W-:-:S12]  /*6e30*/  ULEA UR6, UR6, UR14, 0x18 ;  /* 0x0000000e06067291 */ /* 0x002fd8000f8ec0ff */
.L_x_3173:
        /* <DEDUP_REMOVED lines=36> */
[----:B------:R-:W1:Y:S01]  /*7080*/  LDC R3, c[0x0][0x4f0] ;  /* 0x00013c00ff037b82 */ /* 0x000e620000000800 */
[----:B------:R-:W-:Y:S07]  /*7090*/  UIADD3 UR14, UPT, UPT, UR16, -0x40, URZ ;  /* 0xffffffc0100e7890 */ /* 0x000fee000fffe0ff */
[----:B------:R-:W2:Y:S01]  /*70a0*/  LDC.64 R172, c[0x0][0x3c0] ;  /* 0x0000f000ffac7b82 */ /* 0x000ea20000000a00 */
[----:B------:R-:W-:Y:S05]  /*70b0*/  IMAD.U32 R11, RZ, RZ, UR14 ;  /* 0x0000000eff0b7e24 */ /* 0x000fea000f8e00ff */
[----:B------:R-:W-:Y:S02]  /*70c0*/  IABS R11, R11 ;  /* 0x0000000b000b7213 */ /* 0x000fe40000000000 */
[----:B-1----:R-:W-:Y:S04]  /*70d0*/  IABS R6, R3 ;  /* 0x0000000300067213 */ /* 0x002fe80000000000 */
        /* <DEDUP_REMOVED lines=8> */
[----:B------:R-:W-:Y:S05]  /*7160*/  IABS R13, UR16 ;  /* 0x00000010000d7c13 */ /* 0x000fea0008000000 */
[C---:B------:R-:W-:Y:S04]  /*7170*/  IMAD.HI.U32 R8, R4.reuse, R11, RZ ;  /* 0x0000000b04087227 */ /* 0x040fe800078e00ff */
[----:B------:R-:W-:Y:S02]  /*7180*/  IMAD.MOV R9, RZ, RZ, -R8 ;  /* 0x000000ffff097224 */ /* 0x000fe400078e0a08 */
[----:B------:R-:W-:Y:S04]  /*7190*/  IMAD.HI.U32 R4, R4, R13, RZ ;  /* 0x0000000d04047227 */ /* 0x000fe800078e00ff */
[C---:B------:R-:W-:Y:S02]  /*71a0*/  IMAD R11, R6.reuse, R9, R11 ;  /* 0x00000009060b7224 */ /* 0x040fe400078e020b */
[----:B------:R-:W-:Y:S03]  /*71b0*/  IMAD.MOV R9, RZ, RZ, -R4 ;  /* 0x000000ffff097224 */ /* 0x000fe600078e0a04 */
[C---:B------:R-:W-:Y:S01]  /*71c0*/  ISETP.GT.U32.AND P0, PT, R6.reuse, R11, PT ;  /* 0x0000000b0600720c */ /* 0x040fe20003f04070 */
[C---:B------:R-:W-:Y:S01]  /*71d0*/  IMAD R13, R6.reuse, R9, R13 ;  /* 0x00000009060d7224 */ /* 0x040fe200078e020d */
[----:B------:R-:W-:Y:S04]  /*71e0*/  LOP3.LUT R9, R3, UR16, RZ, 0x3c, !PT ;  /* 0x0000001003097c12 */ /* 0x000fe8000f8e3cff */
[----:B------:R-:W-:Y:S07]  /*71f0*/  ISETP.GT.U32.AND P5, PT, R6, R13, PT ;  /* 0x0000000d0600720c */ /* 0x000fee0003fa4070 */
[----:B------:R-:W-:Y:S02]  /*7200*/  @!P0 IMAD.IADD R11, R11, 0x1, -R6 ;  /* 0x000000010b0b8824 */ /* 0x000fe400078e0a06 */
[----:B------:R-:W-:Y:S03]  /*7210*/  @!P0 VIADD R8, R8, 0x1 ;  /* 0x0000000108088836 */ /* 0x000fe60000000000 */
[-C--:B------:R-:W-:Y:S01]  /*7220*/  ISETP.GE.U32.AND P6, PT, R11, R6.reuse, PT ;  /* 0x000000060b00720c */ /* 0x080fe20003fc6070 */
[----:B------:R-:W-:Y:S01]  /*7230*/  @!P5 VIADD R4, R4, 0x1 ;  /* 0x000000010404d836 */ /* 0x000fe20000000000 */
[-C--:B------:R-:W-:Y:S02]  /*7240*/  @!P5 IADD3 R13, PT, PT, R13, -R6.reuse, RZ ;  /* 0x800000060d0dd210 */ /* 0x080fe40007ffe0ff */
[----:B------:R-:W-:Y:S02]  /*7250*/  LOP3.LUT R11, RZ, R3, RZ, 0x33, !PT ;  /* 0x00000003ff0b7212 */ /* 0x000fe400078e33ff */
[----:B------:R-:W-:Y:S02]  /*7260*/  ISETP.GE.U32.AND P0, PT, R13, R6, PT ;  /* 0x000000060d00720c */ /* 0x000fe40003f06070 */
[----:B------:R-:W-:Y:S04]  /*7270*/  LOP3.LUT R6, R3, UR14, RZ, 0x3c, !PT ;  /* 0x0000000e03067c12 */ /* 0x000fe8000f8e3cff */
[----:B------:R-:W-:Y:S02]  /*7280*/  ISETP.GE.AND P5, PT, R6, RZ, PT ;  /* 0x000000ff0600720c */ /* 0x000fe40003fa6270 */
[----:B------:R-:W-:Y:S02]  /*7290*/  @P6 IADD3 R8, PT, PT, R8, 0x1, RZ ;  /* 0x0000000108086810 */ /* 0x000fe40007ffe0ff */
[----:B------:R-:W-:Y:S03]  /*72a0*/  ISETP.GE.AND P6, PT, R9, RZ, PT ;  /* 0x000000ff0900720c */ /* 0x000fe60003fc6270 */
[----:B------:R-:W-:Y:S01]  /*72b0*/  @P0 VIADD R4, R4, 0x1 ;  /* 0x0000000104040836 */ /* 0x000fe20000000000 */
[----:B------:R-:W-:Y:S05]  /*72c0*/  ISETP.NE.AND P0, PT, R3, RZ, PT ;  /* 0x000000ff0300720c */ /* 0x000fea0003f05270 */
[----:B------:R-:W-:Y:S04]  /*72d0*/  @!P5 IMAD.MOV R8, RZ, RZ, -R8 ;  /* 0x000000ffff08d224 */ /* 0x000fe800078e0a08 */
[----:B------:R-:W-:Y:S02]  /*72e0*/  @!P6 IADD3 R4, PT, PT, -R4, RZ, RZ ;  /* 0x000000ff0404e210 */ /* 0x000fe40007ffe1ff */
[C---:B------:R-:W-:Y:S02]  /*72f0*/  SEL R13, R11.reuse, R8, !P0 ;  /* 0x000000080b0d7207 */ /* 0x040fe40004000000 */
[----:B------:R-:W-:Y:S02]  /*7300*/  SEL R11, R11, R4, !P0 ;  /* 0x000000040b0b7207 */ /* 0x000fe40004000000 */
[-C--:B------:R-:W-:Y:S02]  /*7310*/  LEA R16, P5, R13, R200.reuse, 0x2 ;  /* 0x000000c80d107211 */ /* 0x080fe400078a10ff */
[C---:B------:R-:W-:Y:S01]  /*7320*/  LEA R14, P0, R11.reuse, R200, 0x2 ;  /* 0x000000c80b0e7211 */ /* 0x040fe200078010ff */
[----:B------:R-:W-:Y:S01]  /*7330*/  IMAD.IADD R4, R11, 0x1, -R13 ;  /* 0x000000010b047824 */ /* 0x000fe200078e0a0d */
[-C--:B------:R-:W-:Y:S02]  /*7340*/  LEA.HI.X.SX32 R17, R13, R201.reuse, 0x2, P5 ;  /* 0x000000c90d117211 */ /* 0x080fe400028f16ff */
[----:B------:R-:W-:Y:S01]  /*7350*/  LEA.HI.X.SX32 R15, R11, R201, 0x2, P0 ;  /* 0x000000c90b0f7211 */ /* 0x000fe200000f16ff */
[----:B------:R-:W-:Y:S02]  /*7360*/  IMAD R3, R4, R3, -0x40 ;  /* 0xffffffc004037424 */ /* 0x000fe400078e0203 */
[----:B------:R-:W5:Y:S03]  /*7370*/  LDG.E R9, desc[UR22][R16.64] ;  /* 0x0000001610097981 */ /* 0x000f66000c1e1900 */
[----:B------:R-:W-:Y:S01]  /*7380*/  SHF.R.S32.HI R11, RZ, 0x1f, R3 ;  /* 0x0000001fff0b7819 */ /* 0x000fe20000011403 */
[----:B------:R-:W5:Y:S04]  /*7390*/  LDG.E R6, desc[UR22][R14.64] ;  /* 0x000000160e067981 */ /* 0x000f68000c1e1900 */
        /* <DEDUP_REMOVED lines=12> */
.L_x_3170:
        /* <DEDUP_REMOVED lines=19> */
[C---:B------:R-:W-:Y:S01]  /*7590*/  IMAD.X R181, R173.reuse, 0x1, R179, P5 ;  /* 0x00000001adb57824 */ /* 0x040fe200028e06b3 */
[----:B------:R-:W-:Y:S02]  /*75a0*/  UIADD3 UR18, UPT, UPT, UR18, 0x1, URZ ;  /* 0x0000000112127890 */ /* 0x000fe4000fffe0ff */
[----:B------:R-:W-:Y:S01]  /*75b0*/  @!PT LDS RZ, [RZ] ;  /* 0x00000000fffff984 */ /* 0x000fe20000000800 */
[----:B------:R-:W-:Y:S01]  /*75c0*/  @!PT LDS RZ, [RZ] ;  /* 0x00000000fffff984 */ /* 0x000fe20000000800 */
[----:B------:R-:W-:Y:S01]  /*75d0*/  @!PT LDS RZ, [RZ] ;  /* 0x00000000fffff984 */ /* 0x000fe20000000800 */
[----:B------:R-:W-:Y:S01]  /*75e0*/  @!P1 LDGSTS.E.BYPASS.LTC128B.128 [R209+0x10000], desc[UR22][R196.64+0x100] ;  /* 0x10000100c4d19fae */ /* 0x000fe2000b981a16 */
[----:B------:R-:W-:Y:S01]  /*75f0*/  IMAD.X R175, R173, 0x1, R181, P0 ;  /* 0x00000001adaf7824 */ /* 0x000fe200000e06b5 */
[----:B------:R-:W-:Y:S01]  /*7600*/  LOP3.LUT P0, RZ, R189, 0x2, RZ, 0xc0, !PT ;  /* 0x00000002bdff7812 */ /* 0x000fe2000780c0ff */
[----:B------:R-:W-:Y:S01]  /*7610*/  UISETP.NE.AND UP0, UPT, UR18, URZ, UPT ;  /* 0x000000ff1200728c */ /* 0x000fe2000bf05270 */
        /* <DEDUP_REMOVED lines=9> */
[----:B------:R-:W-:Y:S02]  /*76b0*/  IADD3 R134, PT, PT, R132, R191, RZ ;  /* 0x000000bf84867210 */ /* 0x000fe40007ffe0ff */
[----:B------:R-:W-:Y:S01]  /*76c0*/  SEL R3, R2, 0xffffffc0, !P0 ;  /* 0xffffffc002037807 */ /* 0x000fe20004000000 */
[----:B------:R-:W-:Y:S01]  /*76d0*/  @!PT LDS RZ, [RZ] ;  /* 0x00000000fffff984 */ /* 0x000fe20000000800 */
[----:B------:R-:W-:Y:S01]  /*76e0*/  @!PT LDS RZ, [RZ] ;  /* 0x00000000fffff984 */ /* 0x000fe20000000800 */
[----:B------:R-:W-:Y:S01]  /*76f0*/  @!PT LDS RZ, [RZ] ;  /* 0x00000000fffff984 */ /* 0x000fe20000000800 */
[----:B------:R-:W-:Y:S04]  /*7700*/  @!P2 LDGSTS.E.BYPASS.LTC128B.128 [R209+0xe800], desc[UR22][R178.64+0x80] ;  /* 0x0e800080b2d1afae */ /* 0x000fe8000b981a16 */
[----:B------:R-:W-:Y:S01]  /*7710*/  @P2 STS.128 [R209+0xe800], RZ ;  /* 0x00e800ffd1002388 */ /* 0x000fe20000000c00 */
[----:B------:R-:W-:Y:S02]  /*7720*/  IMAD.IADD R192, R3, 0x1, R176 ;  /* 0x0000000103c07824 */ /* 0x000fe400078e02b0 */
[----:B------:R-:W-:Y:S01]  /*7730*/  IMAD.IADD R132, R132, 0x1, R3 ;  /* 0x0000000184847824 */ /* 0x000fe200078e0203 */
[----:B------:R-:W-:Y:S01]  /*7740*/  @!PT LDS RZ, [RZ] ;  /* 0x00000000fffff984 */ /* 0x000fe20000000800 */
[----:B------:R-:W-:Y:S01]  /*7750*/  @!PT LDS RZ, [RZ] ;  /* 0x00000000fffff984 */ /* 0x000fe20000000800 */
[----:B------:R-:W-:Y:S01]  /*7760*/  @!PT LDS RZ, [RZ] ;  /* 0x00000000fffff984 */ /* 0x000fe20000000800 */
[----:B------:R-:W-:Y:S02]  /*7770*/  @!P1 LDGSTS.E.BYPASS.LTC128B.128 [R209+0x10800], desc[UR22][R178.64+0x100] ;  /* 0x10800100b2d19fae */ /* 0x000fe4000b981a16 */
[C---:B------:R-:W-:Y:S01]  /*7780*/  IADD3 R3, PT, PT, R191.reuse, R192, RZ ;  /* 0x000000c0bf037210 */ /* 0x040fe20007ffe0ff */
        /* <DEDUP_REMOVED lines=192> */
[----:B------:R-:W-:Y:S11]  /*8390*/  BRA.U !UP0, `(.L_x_3171) ;  /* 0x00000009084c7547 */ /* 0x000ff6000b800000 */
        /* <DEDUP_REMOVED lines=14> */
[----:B------:R-:W1:Y:S01]  /*8480*/  LDC R132, c[0x0][0x4f0] ;  /* 0x00013c00ff847b82 */ /* 0x000e620000000800 */
[----:B------:R-:W-:Y:S02]  /*8490*/  UIADD3 UR15, UPT, UPT, UR16, -0x80, URZ ;  /* 0xffffff80100f7890 */ /* 0x000fe4000fffe0ff */
[----:B------:R-:W-:Y:S04]  /*84a0*/  UIADD3 UR14, UPT, UPT, UR16, -0x40, URZ ;  /* 0xffffffc0100e7890 */ /* 0x000fe8000fffe0ff */
[----:B------:R-:W-:Y:S02]  /*84b0*/  IMAD.U32 R134, RZ, RZ, UR15 ;  /* 0x0000000fff867e24 */ /* 0x000fe4000f8e00ff */
[----:B------:R-:W-:Y:S03]  /*84c0*/  MOV R136, UR14 ;  /* 0x0000000e00887c02 */ /* 0x000fe60008000f00 */
[----:B------:R-:W-:Y:S02]  /*84d0*/  IABS R134, R134 ;  /* 0x0000008600867213 */ /* 0x000fe40000000000 */
[----:B------:R-:W-:Y:S02]  /*84e0*/  IABS R136, R136 ;  /* 0x0000008800887213 */ /* 0x000fe40000000000 */
[----:B-1----:R-:W-:Y:S04]  /*84f0*/  IABS R2, R132 ;  /* 0x0000008400027213 */ /* 0x002fe80000000000 */
[----:B------:R-:W1:Y:S10]  /*8500*/  I2F.RP R137, R2 ;  /* 0x0000000200897306 */ /* 0x000e740000209400 */
[----:B-1----:R-:W1:Y:S02]  /*8510*/  MUFU.RCP R3, R137 ;  /* 0x0000008900037308 */ /* 0x002e640000001000 */
[----:B-1----:R-:W-:Y:S08]  /*8520*/  VIADD R138, R3, 0xffffffe ;  /* 0x0ffffffe038a7836 */ /* 0x002ff00000000000 */
[----:B------:R-:W1:Y:S02]  /*8530*/  F2I.FTZ.U32.TRUNC.NTZ R139, R138 ;  /* 0x0000008a008b7305 */ /* 0x000e64000021f000 */
[--C-:B-1----:R-:W-:Y:S02]  /*8540*/  IMAD.MOV R3, RZ, RZ, -R139.reuse ;  /* 0x000000ffff037224 */ /* 0x102fe400078e0a8b */
[----:B------:R-:W-:Y:S02]  /*8550*/  IMAD.MOV.U32 R138, RZ, RZ, RZ ;  /* 0x000000ffff8a7224 */ /* 0x000fe400078e00ff */
[----:B------:R-:W-:Y:S04]  /*8560*/  IMAD R3, R3, R2, RZ ;  /* 0x0000000203037224 */ /* 0x000fe800078e02ff */
[----:B------:R-:W-:Y:S06]  /*8570*/  IMAD.HI.U32 R139, R139, R3, R138 ;  /* 0x000000038b8b7227 */ /* 0x000fec00078e008a */
[C---:B------:R-:W-:Y:S04]  /*8580*/  IMAD.HI.U32 R138, R139.reuse, R134, RZ ;  /* 0x000000868b8a7227 */ /* 0x040fe800078e00ff */
[----:B------:R-:W-:Y:S04]  /*8590*/  IMAD.HI.U32 R139, R139, R136, RZ ;  /* 0x000000888b8b7227 */ /* 0x000fe800078e00ff */
[----:B------:R-:W-:Y:S01]  /*85a0*/  IMAD.MOV R3, RZ, RZ, -R138 ;  /* 0x000000ffff037224 */ /* 0x000fe200078e0a8a */
[C---:B------:R-:W-:Y:S03]  /*85b0*/  IADD3 R137, PT, PT, -R139.reuse, RZ, RZ ;  /* 0x000000ff8b897210 */ /* 0x040fe60007ffe1ff */
[----:B------:R-:W-:Y:S01]  /*85c0*/  IMAD R134, R2, R3, R134 ;  /* 0x0000000302867224 */ /* 0x000fe200078e0286 */
[----:B------:R-:W-:Y:S01]  /*85d0*/  LOP3.LUT R3, R132, UR14, RZ, 0x3c, !PT ;  /* 0x0000000e84037c12 */ /* 0x000fe2000f8e3cff */
[C---:B------:R-:W-:Y:S03]  /*85e0*/  IMAD R136, R2.reuse, R137, R136 ;  /* 0x0000008902887224 */ /* 0x040fe600078e0288 */
[C---:B------:R-:W-:Y:S02]  /*85f0*/  ISETP.GT.U32.AND P5, PT, R2.reuse, R134, PT ;  /* 0x000000860200720c */ /* 0x040fe40003fa4070 */
[----:B------:R-:W-:Y:S11]  /*8600*/  ISETP.GT.U32.AND P6, PT, R2, R136, PT ;  /* 0x000000880200720c */ /* 0x000ff60003fc4070 */
[----:B------:R-:W-:Y:S01]  /*8610*/  @!P5 IADD3 R138, PT, PT, R138, 0x1, RZ ;  /* 0x000000018a8ad810 */ /* 0x000fe20007ffe0ff */
[--C-:B------:R-:W-:Y:S02]  /*8620*/  @!P5 IMAD.IADD R134, R134, 0x1, -R2.reuse ;  /* 0x000000018686d824 */ /* 0x100fe400078e0a02 */
[----:B------:R-:W-:Y:S02]  /*8630*/  @!P6 IMAD.IADD R136, R136, 0x1, -R2 ;  /* 0x000000018888e824 */ /* 0x000fe400078e0a02 */
[----:B------:R-:W-:Y:S01]  /*8640*/  @!P6 VIADD R139, R139, 0x1 ;  /* 0x000000018b8be836 */ /* 0x000fe20000000000 */
[-C--:B------:R-:W-:Y:S02]  /*8650*/  ISETP.GE.U32.AND P5, PT, R134, R2.reuse, PT ;  /* 0x000000028600720c */ /* 0x080fe40003fa6070 */
[----:B------:R-:W-:Y:S02]  /*8660*/  ISETP.GE.U32.AND P6, PT, R136, R2, PT ;  /* 0x000000028800720c */ /* 0x000fe40003fc6070 */
[----:B------:R-:W-:Y:S09]  /*8670*/  LOP3.LUT R2, R132, UR15, RZ, 0x3c, !PT ;  /* 0x0000000f84027c12 */ /* 0x000ff2000f8e3cff */
[----:B------:R-:W-:Y:S01]  /*8680*/  @P5 VIADD R138, R138, 0x1 ;  /* 0x000000018a8a5836 */ /* 0x000fe20000000000 */
[----:B------:R-:W-:Y:S02]  /*8690*/  ISETP.GE.AND P5, PT, R2, RZ, PT ;  /* 0x000000ff0200720c */ /* 0x000fe40003fa6270 */
[----:B------:R-:W-:Y:S02]  /*86a0*/  @P6 IADD3 R139, PT, PT, R139, 0x1, RZ ;  /* 0x000000018b8b6810 */ /* 0x000fe40007ffe0ff */
[----:B------:R-:W-:Y:S02]  /*86b0*/  ISETP.GE.AND P6, PT, R3, RZ, PT ;  /* 0x000000ff0300720c */ /* 0x000fe40003fc6270 */
[----:B------:R-:W-:Y:S07]  /*86c0*/  LOP3.LUT R2, RZ, R132, RZ, 0x33, !PT ;  /* 0x00000084ff027212 */ /* 0x000fee00078e33ff */
[----:B------:R-:W-:Y:S01]  /*86d0*/  @!P5 IMAD.MOV R138, RZ, RZ, -R138 ;  /* 0x000000ffff8ad224 */ /* 0x000fe200078e0a8a */
[----:B------:R-:W-:Y:S03]  /*86e0*/  ISETP.NE.AND P5, PT, R132, RZ, PT ;  /* 0x000000ff8400720c */ /* 0x000fe60003fa5270 */
[----:B------:R-:W-:Y:S01]  /*86f0*/  @!P6 IMAD.MOV R139, RZ, RZ, -R139 ;  /* 0x000000ffff8be224 */ /* 0x000fe200078e0a8b */
[C---:B------:R-:W-:Y:S04]  /*8700*/  SEL R141, R2.reuse, R138, !P5 ;  /* 0x0000008a028d7207 */ /* 0x040fe80006800000 */
[----:B------:R-:W-:Y:S02]  /*8710*/  SEL R139, R2, R139, !P5 ;  /* 0x0000008b028b7207 */ /* 0x000fe40006800000 */
[-C--:B------:R-:W-:Y:S01]  /*8720*/  LEA R144, P6, R141, R200.reuse, 0x2 ;  /* 0x000000c88d907211 */ /* 0x080fe200078c10ff */
[----:B------:R-:W1:Y:S01]  /*8730*/  LDC.64 R2, c[0x0][0x3b8] ;  /* 0x0000ee00ff027b82 */ /* 0x000e620000000a00 */
        /* <DEDUP_REMOVED lines=20> */
.L_x_3172:
        /* <DEDUP_REMOVED lines=69> */
.L_x_3171:
[----:B-1----:R-:W-:Y:S01]  /*8cd0*/  IABS R2, R203 ;  /* 0x000000cb00027213 */ /* 0x002fe20000000000 */
[----:B------:R-:W-:Y:S01]  /*8ce0*/  LDSM.16.MT88.4 R140, [R184+0xc000] ;  /* 0x00c00000b88c783b */ /* 0x000fe20000004200 */
[C---:B------:R-:W-:Y:S01]  /*8cf0*/  IADD3 R134, PT, PT, R203.reuse, -0x1, RZ ;  /* 0xffffffffcb867810 */ /* 0x040fe20007ffe0ff */
[----:B------:R-:W-:Y:S01]  /*8d00*/  UIADD3 UR13, UPT, UPT, UR13, -0x1, URZ ;  /* 0xffffffff0d0d7890 */ /* 0x000fe2000fffe0ff */
[----:B------:R-:W-:Y:S01]  /*8d10*/  I2FP.F32.S32 R3, R2 ;  /* 0x0000000200037245 */ /* 0x000fe20000201400 */
[----:B------:R-:W-:Y:S01]  /*8d20*/  UIADD3 UR16, UPT, UPT, UR16, -0x40, URZ ;  /* 0xffffffc010107890 */ /* 0x000fe2000fffe0ff */
[----:B------:R-:W-:Y:S01]  /*8d30*/  IADD3 R2, PT, PT, R203, -0x9, RZ ;  /* 0xfffffff7cb027810 */ /* 0x000fe20007ffe0ff */
[----:B------:R-:W-:Y:S01]  /*8d40*/  UISETP.NE.AND UP0, UPT, UR13, -0x1, UPT ;  /* 0xffffffff0d00788c */ /* 0x000fe2000bf05270 */
[----:B------:R-:W-:Y:S01]  /*8d50*/  IABS R134, R134 ;  /* 0x0000008600867213 */ /* 0x000fe20000000000 */
[----:B------:R-:W-:Y:S01]  /*8d60*/  FFMA.FTZ R6, R3, -UR5, R6 ;  /* 0x8000000503067c23 */ /* 0x000fe20008010006 */
[C---:B------:R-:W-:Y:S01]  /*8d70*/  IADD3 R3, PT, PT, R203.reuse, -0x10, RZ ;  /* 0xfffffff0cb037810 */ /* 0x040fe20007ffe0ff */
[----:B------:R-:W-:Y:S01]  /*8d80*/  LDSM.16.MT88.4 R156, [R190+0x10800] ;  /* 0x01080000be9c783b */ /* 0x000fe20000004200 */
[----:B------:R-:W-:Y:S02]  /*8d90*/  IABS R2, R2 ;  /* 0x0000000200027213 */ /* 0x000fe40000000000 */
[----:B------:R-:W-:Y:S02]  /*8da0*/  I2FP.F32.S32 R134, R134 ;  /* 0x0000008600867245 */ /* 0x000fe40000201400 */
[C---:B------:R-:W-:Y:S02]  /*8db0*/  IADD3 R132, PT, PT, R203.reuse, -0x11, RZ ;  /* 0xffffffefcb847810 */ /* 0x040fe40007ffe0ff */
[----:B------:R-:W-:Y:S01]  /*8dc0*/  IABS R3, R3 ;  /* 0x0000000300037213 */ /* 0x000fe20000000000 */
[----:B------:R-:W-:Y:S01]  /*8dd0*/  FFMA.FTZ R7, R134, -UR5, R7 ;  /* 0x8000000586077c23 */ /* 0x000fe20008010007 */
[C---:B------:R-:W-:Y:S02]  /*8de0*/  IADD3 R135, PT, PT, R203.reuse, -0x8, RZ ;  /* 0xfffffff8cb877810 */ /* 0x040fe40007ffe0ff */
[----:B------:R-:W-:Y:S02]  /*8df0*/  I2FP.F32.S32 R2, R2 ;  /* 0x0000000200027245 */ /* 0x000fe40000201400 */
[----:B------:R-:W-:Y:S02]  /*8e00*/  IABS R132, R132 ;  /* 0x0000008400847213 */ /* 0x000fe40000000000 */
[----:B------:R-:W-:Y:S01]  /*8e10*/  I2FP.F32.S32 R3, R3 ;  /* 0x0000000300037245 */ /* 0x000fe20000201400 */
[C---:B------:R-:W-:Y:S01]  /*8e20*/  FFMA.FTZ R11, R2.reuse, -UR5, R11 ;  /* 0x80000005020b7c23 */ /* 0x040fe2000801000b */
[----:B------:R-:W-:Y:S01]  /*8e30*/  IABS R135, R135 ;  /* 0x0000008700877213 */ /* 0x000fe20000000000 */
[----:B------:R-:W-:Y:S01]  /*8e40*/  FFMA.FTZ R5, R2, -UR5, R5 ;  /* 0x8000000502057c23 */ /* 0x000fe20008010005 */
[----:B------:R-:W-:Y:S01]  /*8e50*/  IADD3 R134, PT, PT, R203, -0x19, RZ ;  /* 0xffffffe7cb867810 */ /* 0x000fe20007ffe0ff */
[C---:B------:R-:W-:Y:S01]  /*8e60*/  FFMA.FTZ R8, R3.reuse, -UR5, R8 ;  /* 0x8000000503087c23 */ /* 0x040fe20008010008 */
[----:B------:R-:W-:Y:S01]  /*8e70*/  I2FP.F32.S32 R132, R132 ;  /* 0x0000008400847245 */ /* 0x000fe20000201400 */
[----:B------:R-:W-:Y:S01]  /*8e80*/  FFMA.FTZ R14, R3, -UR5, R14 ;  /* 0x80000005030e7c23 */ /* 0x000fe2000801000e */
[----:B------:R-:W-:Y:S02]  /*8e90*/  I2FP.F32.S32 R135, R135 ;  /* 0x0000008700877245 */ /* 0x000fe40000201400 */
[C---:B------:R-:W-:Y:S01]  /*8ea0*/  IADD3 R2, PT, PT, R203.reuse, -0x21, RZ ;  /* 0xffffffdfcb027810 */ /* 0x040fe20007ffe0ff */
[C---:B------:R-:W-:Y:S01]  /*8eb0*/  FFMA.FTZ R9, R132.reuse, -UR5, R9 ;  /* 0x8000000584097c23 */ /* 0x040fe20008010009 */
[----:B------:R-:W-:Y:S01]  /*8ec0*/  IABS R134, R134 ;  /* 0x0000008600867213 */ /* 0x000fe20000000000 */
[----:B------:R-:W-:Y:S01]  /*8ed0*/  FFMA.FTZ R15, R132, -UR5, R15 ;  /* 0x80000005840f7c23 */ /* 0x000fe2000801000f */
[----:B------:R-:W-:Y:S01]  /*8ee0*/  IADD3 R3, PT, PT, R203, -0x20, RZ ;  /* 0xffffffe0cb037810 */ /* 0x000fe20007ffe0ff */
[C---:B------:R-:W-:Y:S01]  /*8ef0*/  FFMA.FTZ R10, R135.reuse, -UR5, R10 ;  /* 0x80000005870a7c23 */ /* 0x040fe2000801000a */
[----:B------:R-:W-:Y:S01]  /*8f00*/  IABS R2, R2 ;  /* 0x0000000200027213 */ /* 0x000fe20000000000 */
[----:B------:R-:W-:Y:S01]  /*8f10*/  FFMA.FTZ R4, R135, -UR5, R4 ;  /* 0x8000000587047c23 */ /* 0x000fe20008010004 */
[----:B------:R-:W-:Y:S02]  /*8f20*/  I2FP.F32.S32 R132, R134 ;  /* 0x0000008600847245 */ /* 0x000fe40000201400 */
[C---:B------:R-:W-:Y:S02]  /*8f30*/  IADD3 R135, PT, PT, R203.reuse, -0x18, RZ ;  /* 0xffffffe8cb877810 */ /* 0x040fe40007ffe0ff */
[----:B------:R-:W-:Y:S01]  /*8f40*/  IABS R3, R3 ;  /* 0x0000000300037213 */ /* 0x000fe20000000000 */
[C---:B------:R-:W-:Y:S01]  /*8f50*/  FFMA.FTZ R13, R132.reuse, -UR5, R13 ;  /* 0x80000005840d7c23 */ /* 0x040fe2000801000d */
[----:B------:R-:W-:Y:S01]  /*8f60*/  IADD3 R134, PT, PT, R203, -0x31, RZ ;  /* 0xffffffcfcb867810 */ /* 0x000fe20007ffe0ff */
[----:B------:R-:W-:Y:S01]  /*8f70*/  FFMA.FTZ R19, R132, -UR5, R19 ;  /* 0x8000000584137c23 */ /* 0x000fe20008010013 */
[----:B------:R-:W-:Y:S02]  /*8f80*/  I2FP.F32.S32 R2, R2 ;  /* 0x0000000200027245 */ /* 0x000fe40000201400 */
[----:B------:R-:W-:Y:S02]  /*8f90*/  IABS R135, R135 ;  /* 0x0000008700877213 */ /* 0x000fe40000000000 */
[----:B------:R-:W-:Y:S01]  /*8fa0*/  I2FP.F32.S32 R3, R3 ;  /* 0x0000000300037245 */ /* 0x000fe20000201400 */
[C---:B------:R-:W-:Y:S01]  /*8fb0*/  FFMA.FTZ R23, R2.reuse, -UR5, R23 ;  /* 0x8000000502177c23 */ /* 0x040fe20008010017 */
[----:B------:R-:W-:Y:S01]  /*8fc0*/  IABS R134, R134 ;  /* 0x0000008600867213 */ /* 0x000fe20000000000 */
[----:B------:R-:W-:Y:S01]  /*8fd0*/  FFMA.FTZ R17, R2, -UR5, R17 ;  /* 0x8000000502117c23 */ /* 0x000fe20008010011 */
[----:B------:R-:W-:Y:S01]  /*8fe0*/  I2FP.F32.S32 R135, R135 ;  /* 0x0000008700877245 */ /* 0x000fe20000201400 */
[C---:B------:R-:W-:Y:S01]  /*8ff0*/  FFMA.FTZ R16, R3.reuse, -UR5, R16 ;  /* 0x8000000503107c23 */ /* 0x040fe20008010010 */
[----:B------:R-:W-:Y:S01]  /*9000*/  MOV R2, R134 ;  /* 0x0000008600027202 */ /* 0x000fe20000000f00 */
[----:B------:R-:W-:Y:S01]  /*9010*/  FFMA.FTZ R22, R3, -UR5, R22 ;  /* 0x8000000503167c23 */ /* 0x000fe20008010016 */
[----:B------:R-:W-:Y:S01]  /*9020*/  IADD3 R132, PT, PT, R203, -0x29, RZ ;  /* 0xffffffd7cb847810 */ /* 0x000fe20007ffe0ff */
[----:B------:R-:W-:Y:S01]  /*9030*/  FFMA.FTZ R12, R135, -UR5, R12 ;  /* 0x80000005870c7c23 */ /* 0x000fe2000801000c */
[----:B------:R-:W-:Y:S01]  /*9040*/  IADD3 R3, PT, PT, R203, -0x30, RZ ;  /* 0xffffffd0cb037810 */ /* 0x000fe20007ffe0ff */
[----:B------:R-:W-:Y:S01]  /*9050*/  FFMA.FTZ R18, R135, -UR5, R18 ;  /* 0x8000000587127c23 */ /* 0x000fe20008010012 */
[----:B------:R-:W-:Y:S02]  /*9060*/  I2FP.F32.S32 R2, R2 ;  /* 0x0000000200027245 */ /* 0x000fe40000201400 */
[----:B------:R-:W-:Y:S02]  /*9070*/  IABS R132, R132 ;  /* 0x0000008400847213 */ /* 0x000fe40000000000 */
[----:B------:R-:W-:Y:S01]  /*9080*/  IABS R3, R3 ;  /* 0x0000000300037213 */ /* 0x000fe20000000000 */
[C---:B------:R-:W-:Y:S01]  /*9090*/  FFMA.FTZ R25, R2.reuse, -UR5, R25 ;  /* 0x8000000502197c23 */ /* 0x040fe20008010019 */
[----:B------:R-:W-:Y:S01]  /*90a0*/  IADD3 R135, PT, PT, R203, -0x28, RZ ;  /* 0xffffffd8cb877810 */ /* 0x000fe20007ffe0ff */
[----:B------:R-:W-:Y:S01]  /*90b0*/  FFMA.FTZ R31, R2, -UR5, R31 ;  /* 0x80000005021f7c23 */ /* 0x000fe2000801001f */
[----:B------:R-:W-:Y:S02]  /*90c0*/  I2FP.F32.S32 R132, R132 ;  /* 0x0000008400847245 */ /* 0x000fe40000201400 */
[----:B------:R-:W-:Y:S02]  /*90d0*/  I2FP.F32.S32 R3, R3 ;  /* 0x0000000300037245 */ /* 0x000fe40000201400 */
[----:B------:R-:W-:Y:S01]  /*90e0*/  IABS R135, R135 ;  /* 0x0000008700877213 */ /* 0x000fe20000000000 */
[----:B------:R-:W-:Y:S01]  /*90f0*/  FFMA.FTZ R27, R132, -UR5, R27 ;  /* 0x80000005841b7c23 */ /* 0x000fe2000801001b */
[----:B------:R-:W-:Y:S01]  /*9100*/  FMNMX3.FTZ R134, R133, R4, R5, !PT ;  /* 0x0000000485867276 */ /* 0x000fe20007810005 */
[C---:B------:R-:W-:Y:S01]  /*9110*/  FFMA.FTZ R24, R3.reuse, -UR5, R24 ;  /* 0x8000000503187c23 */ /* 0x040fe20008010018 */
[----:B------:R-:W-:Y:S01]  /*9120*/  FMNMX3.FTZ R2, R0, R6, R7, !PT ;  /* 0x0000000600027276 */ /* 0x000fe20007810007 */
[----:B------:R-:W-:Y:S01]  /*9130*/  FFMA.FTZ R30, R3, -UR5, R30 ;  /* 0x80000005031e7c23 */ /* 0x000fe2000801001e */
[----:B------:R-:W-:Y:S01]  /*9140*/  I2FP.F32.S32 R135, R135 ;  /* 0x0000008700877245 */ /* 0x000fe20000201400 */
[----:B------:R-:W-:Y:S01]  /*9150*/  FFMA.FTZ R21, R132, -UR5, R21 ;  /* 0x8000000584157c23 */ /* 0x000fe20008010015 */
[----:B------:R-:W-:Y:S02]  /*9160*/  FMNMX3.FTZ R134, R134, R8, R9, !PT ;  /* 0x0000000886867276 */ /* 0x000fe40007810009 */
[----:B------:R-:W-:Y:S01]  /*9170*/  FMNMX3.FTZ R2, R2, R10, R11, !PT ;  /* 0x0000000a02027276 */ /* 0x000fe2000781000b */
[----:B------:R-:W-:Y:S01]  /*9180*/  FFMA.FTZ R26, R135, -UR5, R26 ;  /* 0x80000005871a7c23 */ /* 0x000fe2000801001a */
[----:B------:R-:W-:Y:S01]  /*9190*/  IADD3 R3, PT, PT, R203, -0x38, RZ ;  /* 0xffffffc8cb037810 */ /* 0x000fe20007ffe0ff */
[----:B------:R-:W-:Y:S01]  /*91a0*/  FFMA.FTZ R20, R135, -UR5, R20 ;  /* 0x8000000587147c23 */ /* 0x000fe20008010014 */
[C---:B------:R-:W-:Y:S02]  /*91b0*/  IADD3 R132, PT, PT, R203.reuse, -0x39, RZ ;  /* 0xffffffc7cb847810 */ /* 0x040fe40007ffe0ff */
[----:B------:R-:W-:Y:S02]  /*91c0*/  FMNMX3.FTZ R134, R134, R12, R13, !PT ;  /* 0x0000000c86867276 */ /* 0x000fe4000781000d */
[----:B------:R-:W-:Y:S02]  /*91d0*/  FMNMX3.FTZ R2, R2, R14, R15, !PT ;  /* 0x0000000e02027276 */ /* 0x000fe4000781000f */
[----:B------:R-:W-:Y:S02]  /*91e0*/  IABS R3, R3 ;  /* 0x0000000300037213 */ /* 0x000fe40000000000 */
[----:B------:R-:W-:Y:S02]  /*91f0*/  IABS R132, R132 ;  /* 0x0000008400847213 */ /* 0x000fe40000000000 */
[C---:B------:R-:W-:Y:S02]  /*9200*/  IADD3 R136, PT, PT, R203.reuse, -0x41, RZ ;  /* 0xffffffbfcb887810 */ /* 0x040fe40007ffe0ff */
[----:B------:R-:W-:Y:S02]  /*9210*/  IADD3 R135, PT, PT, R203, -0x40, RZ ;  /* 0xffffffc0cb877810 */ /* 0x000fe40007ffe0ff */
[----:B------:R-:W-:Y:S02]  /*9220*/  FMNMX3.FTZ R134, R134, R16, R17, !PT ;  /* 0x0000001086867276 */ /* 0x000fe40007810011 */
[----:B------:R-:W-:Y:S02]  /*9230*/  FMNMX3.FTZ R2, R2, R18, R19, !PT ;  /* 0x0000001202027276 */ /* 0x000fe40007810013 */
[----:B------:R-:W-:Y:S02]  /*9240*/  I2FP.F32.S32 R3, R3 ;  /* 0x0000000300037245 */ /* 0x000fe40000201400 */
[----:B------:R-:W-:Y:S02]  /*9250*/  I2FP.F32.S32 R132, R132 ;  /* 0x0000008400847245 */ /* 0x000fe40000201400 */
[----:B------:R-:W-:Y:S01]  /*9260*/  IABS R136, R136 ;  /* 0x0000008800887213 */ /* 0x000fe20000000000 */
[C---:B------:R-:W-:Y:S01]  /*9270*/  FFMA.FTZ R28, R3.reuse, -UR5, R28 ;  /* 0x80000005031c7c23 */ /* 0x040fe2000801001c */
[----:B------:R-:W-:Y:S01]  /*9280*/  IABS R135, R135 ;  /* 0x0000008700877213 */ /* 0x000fe20000000000 */
[----:B------:R-:W-:Y:S01]  /*9290*/  FFMA.FTZ R29, R132, -UR5, R29 ;  /* 0x80000005841d7c23 */ /* 0x000fe2000801001d */
[----:B------:R-:W-:Y:S01]  /*92a0*/  FMNMX3.FTZ R134, R134, R20, R21, !PT ;  /* 0x0000001486867276 */ /* 0x000fe20007810015 */
[----:B------:R-:W-:Y:S01]  /*92b0*/  FFMA.FTZ R34, R3, -UR5, R34 ;  /* 0x8000000503227c23 */ /* 0x000fe20008010022 */
[----:B------:R-:W-:Y:S01]  /*92c0*/  FMNMX3.FTZ R2, R2, R22, R23, !PT ;  /* 0x0000001602027276 */ /* 0x000fe20007810017 */
[----:B------:R-:W-:Y:S01]  /*92d0*/  FFMA.FTZ R35, R132, -UR5, R35 ;  /* 0x8000000584237c23 */ /* 0x000fe20008010023 */
[----:B------:R-:W-:Y:S02]  /*92e0*/  I2FP.F32.S32 R136, R136 ;  /* 0x0000008800887245 */ /* 0x000fe40000201400 */
[----:B------:R-:W-:Y:S02]  /*92f0*/  I2FP.F32.S32 R135, R135 ;  /* 0x0000008700877245 */ /* 0x000fe40000201400 */
[----:B------:R-:W-:Y:S01]  /*9300*/  FMNMX3.FTZ R134, R134, R24, R25, !PT ;  /* 0x0000001886867276 */ /* 0x000fe20007810019 */
[----:B------:R-:W-:Y:S01]  /*9310*/  FFMA.FTZ R33, R136, -UR5, R33 ;  /* 0x8000000588217c23 */ /* 0x000fe20008010021 */
[----:B------:R-:W-:Y:S01]  /*9320*/  FMNMX3.FTZ R2, R2, R26, R27, !PT ;  /* 0x0000001a02027276 */ /* 0x000fe2000781001b */
[----:B------:R-:W-:Y:S01]  /*9330*/  FFMA.FTZ R32, R135, -UR5, R32 ;  /* 0x8000000587207c23 */ /* 0x000fe20008010020 */
[----:B------:R-:W-:Y:S02]  /*9340*/  FMNMX3.FTZ R134, R134, R28, R29, !PT ;  /* 0x0000001c86867276 */ /* 0x000fe4000781001d */
[----:B------:R-:W-:Y:S02]  /*9350*/  FMNMX3.FTZ R2, R2, R30, R31, !PT ;  /* 0x0000001e02027276 */ /* 0x000fe4000781001f */
[----:B------:R-:W-:Y:S02]  /*9360*/  FMNMX3.FTZ R138, R134, R32, R33, !PT ;  /* 0x00000020868a7276 */ /* 0x000fe40007810021 */
[----:B------:R-:W-:Y:S02]  /*9370*/  FMNMX3.FTZ R135, R2, R34, R35, !PT ;  /* 0x0000002202877276 */ /* 0x000fe40007810023 */
[----:B------:R-:W-:Y:S01]  /*9380*/  IADD3 R203, PT, PT, R203, 0x40, RZ ;  /* 0x00000040cbcb7810 */ /* 0x000fe20007ffe0ff */
        /* <DEDUP_REMOVED lines=11> */
[C---:B------:R-:W-:Y:S01]  /*9440*/  FMUL.FTZ R171, R132.reuse, UR4 ;  /* 0x0000000484ab7c20 */ /* 0x040fe20008410000 */
[C---:B------:R-:W-:Y:S01]  /*9450*/  FSETP.NEU.FTZ.AND P2, PT, R132.reuse, -INF , PT ;  /* 0xff8000008400780b */ /* 0x040fe20003f5d000 */
[----:B------:R-:W-:Y:S01]  /*9460*/  FADD.FTZ R134, -R132, R133 ;  /* 0x0000008584867221 */ /* 0x000fe20000010100 */
[----:B------:R-:W-:Y:S01]  /*9470*/  FSEL R170, R170, RZ, P1 ;  /* 0x000000ffaaaa7208 */ /* 0x000fe20000800000 */
[----:B------:R-:W-:Y:S01]  /*9480*/  FADD.FTZ R133, -R3, R0 ;  /* 0x0000000003857221 */ /* 0x000fe20000010100 */
[----:B------:R-:W-:Y:S01]  /*9490*/  FSEL R171, R171, RZ, P2 ;  /* 0x000000ffabab7208 */ /* 0x000fe20001000000 */
[----:B------:R-:W-:Y:S01]  /*94a0*/  FMUL.FTZ R2, R134, UR4 ;  /* 0x0000000486027c20 */ /* 0x000fe20008410000 */
[----:B------:R-:W-:Y:S01]  /*94b0*/  MOV R134, R198 ;  /* 0x000000c600867202 */ /* 0x000fe20000000f00 */
        /* <DEDUP_REMOVED lines=10> */
[----:B------:R-:W-:Y:S01]  /*9560*/  @P0 IADD3 R134, PT, PT, R199, -0x40, RZ ;  /* 0xffffffc0c7860810 */ /* 0x000fe20007ffe0ff */
[--C-:B------:R-:W-:Y:S01]  /*9570*/  FFMA.FTZ R183, R27, UR4, -R170.reuse ;  /* 0x000000041bb77c23 */ /* 0x100fe200080108aa */
[--C-:B------:R-:W-:Y:S07]  /*9580*/  FFMA.FTZ R173, R12, UR4, -R171.reuse ;  /* 0x000000040cad7c23 */ /* 0x100fee00080108ab */
[----:B------:R-:W3:Y:S01]  /*9590*/  MUFU.EX2 R0, R0 ;  /* 0x0000000000007308 */ /* 0x000ee20000000800 */
[----:B------:R-:W-:Y:S01]  /*95a0*/  IADD3 R191, PT, PT, R191, R134, RZ ;  /* 0x00000086bfbf7210 */ /* 0x000fe20007ffe0ff */
[----:B------:R-:W4:Y:S01]  /*95b0*/  LDSM.16.MT88.4 R144, [R134] ;  /* 0x000000008690783b */ /* 0x000f220000004200 */
[--C-:B------:R-:W-:Y:S07]  /*95c0*/  FFMA.FTZ R174, R13, UR4, -R171.reuse ;  /* 0x000000040dae7c23 */ /* 0x100fee00080108ab */
[----:B------:R-:W-:Y:S01]  /*95d0*/  MUFU.EX2 R169, R169 ;  /* 0x000000a900a97308 */ /* 0x000fe20000000800 */
[--C-:B------:R-:W-:Y:S01]  /*95e0*/  FFMA.FTZ R176, R14, UR4, -R170.reuse ;  /* 0x000000040eb07c23 */ /* 0x100fe200080108aa */
        /* <DEDUP_REMOVED lines=15> */
[----:B------:R-:W3:Y:S01]  /*96e0*/  LDSM.16.MT88.4 R124, [R191] ;  /* 0x00000000bf7c783b */ /* 0x000ee20000004200 */
[----:B-----5:R-:W-:Y:S01]  /*96f0*/  F2FP.BF16.F32.PACK_AB R128, R168, R169 ;  /* 0x000000a9a880723e */ /* 0x020fe200000010ff */
[C---:B------:R-:W-:Y:S07]  /*9700*/  FMUL.FTZ R36, R2.reuse, R36 ;  /* 0x0000002402247220 */ /* 0x040fee0000410000 */
[----:B------:R-:W5:Y:S01]  /*9710*/  MUFU.EX2 R135, R135 ;  /* 0x0000008700877308 */ /* 0x000f620000000800 */
[----:B------:R-:W-:Y:S01]  /*9720*/  FMUL.FTZ R37, R2, R37 ;  /* 0x0000002502257220 */ /* 0x000fe20000410000 */
[C---:B------:R-:W-:Y:S01]  /*9730*/  FMUL.FTZ R38, R0.reuse, R38 ;  /* 0x0000002600267220 */ /* 0x040fe20000410000 */
[----:B------:R-:W-:Y:S07]  /*9740*/  FMUL.FTZ R39, R0, R39 ;  /* 0x0000002700277220 */ /* 0x000fee0000410000 */
[----:B------:R-:W-:Y:S01]  /*9750*/  MUFU.EX2 R164, R164 ;  /* 0x000000a400a47308 */ /* 0x000fe20000000800 */
[C---:B------:R-:W-:Y:S01]  /*9760*/  FMUL.FTZ R40, R2.reuse, R40 ;  /* 0x0000002802287220 */ /* 0x040fe20000410000 */
[----:B--2---:R-:W-:Y:S01]  /*9770*/  F2FP.BF16.F32.PACK_AB R129, R165, R167 ;  /* 0x000000a7a581723e */ /* 0x004fe200000010ff */
[----:B------:R-:W-:Y:S07]  /*9780*/  FMUL.FTZ R41, R2, R41 ;  /* 0x0000002902297220 */ /* 0x000fee0000410000 */
[----:B------:R-:W2:Y:S01]  /*9790*/  MUFU.EX2 R133, R133 ;  /* 0x0000008500857308 */ /* 0x000ea20000000800 */
[C---:B------:R-:W-:Y:S01]  /*97a0*/  FMUL.FTZ R42, R0.reuse, R42 ;  /* 0x0000002a002a7220 */ /* 0x040fe20000410000 */
[----:B------:R-:W-:Y:S01]  /*97b0*/  FMUL.FTZ R43, R0, R43 ;  /* 0x0000002b002b7220 */ /* 0x000fe20000410000 */
[----:B------:R-:W-:Y:S01]  /*97c0*/  LDSM.16.MT88.4 R148, [R134+0x2800] ;  /* 0x002800008694783b */ /* 0x000fe20000004200 */
[C---:B------:R-:W-:Y:S01]  /*97d0*/  FMUL.FTZ R12, R2.reuse, R120 ;  /* 0x00000078020c7220 */ /* 0x040fe20000410000 */
[----:B------:R-:W-:Y:S01]  /*97e0*/  FMUL.FTZ R13, R2, R121 ;  /* 0x00000079020d7220 */ /* 0x000fe20000410000 */
[----:B-----5:R-:W-:Y:S01]  /*97f0*/  F2FP.BF16.F32.PACK_AB R130, R135, R166 ;  /* 0x000000a68782723e */ /* 0x020fe200000010ff */
[C---:B------:R-:W-:Y:S01]  /*9800*/  FMUL.FTZ R14, R0.reuse, R122 ;  /* 0x0000007a000e7220 */ /* 0x040fe20000410000 */
[----:B------:R-:W-:Y:S01]  /*9810*/  FMUL.FTZ R15, R0, R123 ;  /* 0x0000007b000f7220 */ /* 0x000fe20000410000 */
[C---:B------:R-:W-:Y:S01]  /*9820*/  FMUL.FTZ R44, R2.reuse, R44 ;  /* 0x0000002c022c7220 */ /* 0x040fe20000410000 */
[----:B------:R-:W-:Y:S01]  /*9830*/  FMUL.FTZ R45, R2, R45 ;  /* 0x0000002d022d7220 */ /* 0x000fe20000410000 */
[----:B------:R-:W-:Y:S01]  /*9840*/  LDSM.16.MT88.4 R120, [R184+0xc800] ;  /* 0x00c80000b878783b */ /* 0x000fe20000004200 */
[C---:B------:R-:W-:Y:S01]  /*9850*/  FMUL.FTZ R46, R0.reuse, R46 ;  /* 0x0000002e002e7220 */ /* 0x040fe20000410000 */
[----:B------:R-:W-:Y:S01]  /*9860*/  FMUL.FTZ R47, R0, R47 ;  /* 0x0000002f002f7220 */ /* 0x000fe20000410000 */
[----:B--2---:R-:W-:Y:S01]  /*9870*/  F2FP.BF16.F32.PACK_AB R131, R133, R164 ;  /* 0x000000a48583723e */ /* 0x004fe200000010ff */
[C---:B------:R-:W-:Y:S01]  /*9880*/  FMUL.FTZ R48, R2.reuse, R48 ;  /* 0x0000003002307220 */ /* 0x040fe20000410000 */
[----:B------:R-:W-:Y:S01]  /*9890*/  FMUL.FTZ R49, R2, R49 ;  /* 0x0000003102317220 */ /* 0x000fe20000410000 */
[C---:B------:R-:W-:Y:S01]  /*98a0*/  FMUL.FTZ R50, R0.reuse, R50 ;  /* 0x0000003200327220 */ /* 0x040fe20000410000 */
[----:B------:R-:W-:Y:S01]  /*98b0*/  FMUL.FTZ R51, R0, R51 ;  /* 0x0000003300337220 */ /* 0x000fe20000410000 */
[----:B------:R-:W-:Y:S01]  /*98c0*/  LDSM.16.MT88.4 R152, [R191+0x2800] ;  /* 0x00280000bf98783b */ /* 0x000fe20000004200 */
[C---:B------:R-:W-:Y:S01]  /*98d0*/  FMUL.FTZ R52, R2.reuse, R52 ;  /* 0x0000003402347220 */ /* 0x040fe20000410000 */
[C---:B-1----:R-:W-:Y:S01]  /*98e0*/  HMMA.16816.F32.BF16 R4, R128.reuse, R136, R4 ;  /* 0x000000888004723c */ /* 0x042fe20000041804 */
[----:B------:R-:W-:Y:S04]  /*98f0*/  MUFU.EX2 R173, R173 ;  /* 0x000000ad00ad7308 */ /* 0x000fe80000000800 */
[----:B------:R-:W-:Y:S01]  /*9900*/  FMUL.FTZ R53, R2, R53 ;  /* 0x0000003502357220 */ /* 0x000fe20000410000 */
[----:B------:R-:W-:Y:S01]  /*9910*/  LDSM.16.MT88.4 R160, [R134+0x4800] ;  /* 0x0048000086a0783b */ /* 0x000fe20000004200 */
[C---:B------:R-:W-:Y:S01]  /*9920*/  FMUL.FTZ R54, R0.reuse, R54 ;  /* 0x0000003600367220 */ /* 0x040fe20000410000 */
[C---:B------:R-:W-:Y:S03]  /*9930*/  HMMA.16816.F32.BF16 R8, R128.reuse, R138, R8 ;  /* 0x0000008a8008723c */ /* 0x040fe60000041808 */
[----:B------:R-:W1:Y:S01]  /*9940*/  MUFU.EX2 R174, R174 ;  /* 0x000000ae00ae7308 */ /* 0x000e620000000800 */
[----:B------:R-:W-:Y:S01]  /*9950*/  FMUL.FTZ R55, R0, R55 ;  /* 0x0000003700377220 */ /* 0x000fe20000410000 */
[C---:B------:R-:W-:Y:S01]  /*9960*/  FMUL.FTZ R56, R2.reuse, R56 ;  /* 0x0000003802387220 */ /* 0x040fe20000410000 */
[----:B------:R-:W-:Y:S01]  /*9970*/  FMUL.FTZ R57, R2, R57 ;  /* 0x0000003902397220 */ /* 0x000fe20000410000 */
[----:B------:R-:W2:Y:S01]  /*9980*/  LDSM.16.MT88.4 R136, [R190+0xe000] ;  /* 0x00e00000be88783b */ /* 0x000ea20000004200 */
        /* <DEDUP_REMOVED lines=9> */
[----:B------:R-:W5:Y:S03]  /*9a20*/  LDSM.16.MT88.4 R140, [R184+0xe000] ;  /* 0x00e00000b88c783b */ /* 0x000f660000004200 */
[----:B------:R-:W1:Y:S01]  /*9a30*/  MUFU.EX2 R175, R175 ;  /* 0x000000af00af7308 */ /* 0x000e620000000800 */
        /* <DEDUP_REMOVED lines=20> */
[C---:B---3--:R-:W-:Y:S04]  /*9b80*/  HMMA.16816.F32.BF16 R52, R128.reuse, R124, R52 ;  /* 0x0000007c8034723c */ /* 0x048fe80000041834 */
[----:B------:R-:W-:Y:S01]  /*9b90*/  MUFU.EX2 R183, R183 ;  /* 0x000000b700b77308 */ /* 0x000fe20000000800 */
        /* <DEDUP_REMOVED lines=12> */
[C---:B--2---:R-:W-:Y:S03]  /*9c60*/  HMMA.16816.F32.BF16 R60, R128.reuse, R136, R60 ;  /* 0x00000088803c723c */ /* 0x044fe6000004183c */
[----:B------:R-:W-:Y:S01]  /*9c70*/  FMUL.FTZ R89, R2, R89 ;  /* 0x0000005902597220 */ /* 0x000fe20000410000 */
[C---:B------:R-:W-:Y:S01]  /*9c80*/  FMUL.FTZ R90, R0.reuse, R90 ;  /* 0x0000005a005a7220 */ /* 0x040fe20000410000 */
[----:B------:R-:W-:Y:S01]  /*9c90*/  FMUL.FTZ R91, R0, R91 ;  /* 0x0000005b005b7220 */ /* 0x000fe20000410000 */
[C---:B------:R-:W-:Y:S01]  /*9ca0*/  FMUL.FTZ R92, R2.reuse, R92 ;  /* 0x0000005c025c7220 */ /* 0x040fe20000410000 */
[----:B------:R-:W-:Y:S01]  /*9cb0*/  FMUL.FTZ R93, R2, R93 ;  /* 0x0000005d025d7220 */ /* 0x000fe20000410000 */
[C---:B------:R-:W-:Y:S01]  /*9cc0*/  HMMA.16816.F32.BF16 R64, R128.reuse, R138, R64 ;  /* 0x0000008a8040723c */ /* 0x040fe20000041840 */
[----:B------:R-:W2:Y:S02]  /*9cd0*/  LDSM.16.MT88.4 R136, [R191+0x2000] ;  /* 0x00200000bf88783b */ /* 0x000ea40000004200 */
[C---:B------:R-:W-:Y:S01]  /*9ce0*/  FMUL.FTZ R94, R0.reuse, R94 ;  /* 0x0000005e005e7220 */ /* 0x040fe20000410000 */
[----:B------:R-:W-:Y:S01]  /*9cf0*/  FMUL.FTZ R95, R0, R95 ;  /* 0x0000005f005f7220 */ /* 0x000fe20000410000 */
[C---:B------:R-:W-:Y:S01]  /*9d00*/  FMUL.FTZ R96, R2.reuse, R96 ;  /* 0x0000006002607220 */ /* 0x040fe20000410000 */
[----:B------:R-:W-:Y:S01]  /*9d10*/  FMUL.FTZ R97, R2, R97 ;  /* 0x0000006102617220 */ /* 0x000fe20000410000 */
[C---:B------:R-:W-:Y:S01]  /*9d20*/  FMUL.FTZ R98, R0.reuse, R98 ;  /* 0x0000006200627220 */ /* 0x040fe20000410000 */
[C---:B-----5:R-:W-:Y:S03]  /*9d30*/  HMMA.16816.F32.BF16 R68, R128.reuse, R140, R68 ;  /* 0x0000008c8044723c */ /* 0x060fe60000041844 */
[----:B------:R-:W-:Y:S01]  /*9d40*/  FMUL.FTZ R99, R0, R99 ;  /* 0x0000006300637220 */ /* 0x000fe20000410000 */
[C---:B------:R-:W-:Y:S01]  /*9d50*/  FMUL.FTZ R100, R2.reuse, R100 ;  /* 0x0000006402647220 */ /* 0x040fe20000410000 */
[----:B------:R-:W-:Y:S01]  /*9d60*/  FMUL.FTZ R101, R2, R101 ;  /* 0x0000006502657220 */ /* 0x000fe20000410000 */
[C---:B------:R-:W-:Y:S01]  /*9d70*/  FMUL.FTZ R102, R0.reuse, R102 ;  /* 0x0000006600667220 */ /* 0x040fe20000410000 */
[----:B------:R-:W-:Y:S01]  /*9d80*/  FMUL.FTZ R103, R0, R103 ;  /* 0x0000006700677220 */ /* 0x000fe20000410000 */
[C---:B------:R-:W-:Y:S01]  /*9d90*/  HMMA.16816.F32.BF16 R72, R128.reuse, R142, R72 ;  /* 0x0000008e8048723c */ /* 0x040fe20000041848 */
[----:B------:R-:W5:Y:S02]  /*9da0*/  LDSM.16.MT88.4 R140, [R190+0x10000] ;  /* 0x01000000be8c783b */ /* 0x000f640000004200 */
[C---:B------:R-:W-:Y:S01]  /*9db0*/  FMUL.FTZ R104, R2.reuse, R104 ;  /* 0x0000006802687220 */ /* 0x040fe20000410000 */
[----:B------:R-:W-:Y:S01]  /*9dc0*/  FMUL.FTZ R105, R2, R105 ;  /* 0x0000006902697220 */ /* 0x000fe20000410000 */
[C---:B------:R-:W-:Y:S01]  /*9dd0*/  FMUL.FTZ R106, R0.reuse, R106 ;  /* 0x0000006a006a7220 */ /* 0x040fe20000410000 */
[----:B------:R-:W-:Y:S01]  /*9de0*/  FMUL.FTZ R107, R0, R107 ;  /* 0x0000006b006b7220 */ /* 0x000fe20000410000 */
[C---:B------:R-:W-:Y:S01]  /*9df0*/  FMUL.FTZ R108, R2.reuse, R108 ;  /* 0x0000006c026c7220 */ /* 0x040fe20000410000 */
[----:B------:R-:W-:Y:S01]  /*9e00*/  FMUL.FTZ R109, R2, R109 ;  /* 0x0000006d026d7220 */ /* 0x000fe20000410000 */
[C---:B---3--:R-:W-:Y:S03]  /*9e10*/  HMMA.16816.F32.BF16 R76, R128.reuse, R124, R76 ;  /* 0x0000007c804c723c */ /* 0x048fe6000004184c */
[C---:B------:R-:W-:Y:S01]  /*9e20*/  FMUL.FTZ R110, R0.reuse, R110 ;  /* 0x0000006e006e7220 */ /* 0x040fe20000410000 */
[----:B------:R-:W-:Y:S01]  /*9e30*/  FMUL.FTZ R111, R0, R111 ;  /* 0x0000006f006f7220 */ /* 0x000fe20000410000 */
[C---:B------:R-:W-:Y:S01]  /*9e40*/  FMUL.FTZ R112, R2.reuse, R112 ;  /* 0x0000007002707220 */ /* 0x040fe20000410000 */
[----:B------:R-:W-:Y:S01]  /*9e50*/  FMUL.FTZ R113, R2, R113 ;  /* 0x0000007102717220 */ /* 0x000fe20000410000 */
[C---:B------:R-:W-:Y:S01]  /*9e60*/  FMUL.FTZ R114, R0.reuse, R114 ;  /* 0x0000007200727220 */ /* 0x040fe20000410000 */
[C---:B------:R-:W-:Y:S01]  /*9e70*/  HMMA.16816.F32.BF16 R80, R128.reuse, R126, R80 ;  /* 0x0000007e8050723c */ /* 0x040fe20000041850 */
[----:B------:R-:W3:Y:S02]  /*9e80*/  LDSM.16.MT88.4 R124, [R184+0x10000] ;  /* 0x01000000b87c783b */ /* 0x000ee40000004200 */
[----:B------:R-:W-:Y:S01]  /*9e90*/  FMUL.FTZ R115, R0, R115 ;  /* 0x0000007300737220 */ /* 0x000fe20000410000 */
[--C-:B------:R-:W-:Y:S01]  /*9ea0*/  FFMA.FTZ R178, R18, UR4, -R170.reuse ;  /* 0x0000000412b27c23 */ /* 0x100fe200080108aa */
[--C-:B------:R-:W-:Y:S01]  /*9eb0*/  FFMA.FTZ R179, R19, UR4, -R170.reuse ;  /* 0x0000000413b37c23 */ /* 0x100fe200080108aa */
[----:B------:R-:W-:Y:S01]  /*9ec0*/  FMUL.FTZ R16, R2, R116 ;  /* 0x0000007402107220 */ /* 0x000fe20000410000 */
[----:B-1----:R-:W-:Y:S01]  /*9ed0*/  F2FP.BF16.F32.PACK_AB R116, R174, R173 ;  /* 0x000000adae74723e */ /* 0x002fe200000010ff */
[C---:B--2---:R-:W-:Y:S02]  /*9ee0*/  HMMA.16816.F32.BF16 R84, R128.reuse, R136, R84 ;  /* 0x000000888054723c */ /* 0x044fe40000041854 */
[----:B------:R-:W-:Y:S01]  /*9ef0*/  MUFU.EX2 R178, R178 ;  /* 0x000000b200b27308 */ /* 0x000fe20000000800 */
[----:B------:R-:W-:Y:S01]  /*9f00*/  FMUL.FTZ R17, R2, R117 ;  /* 0x0000007502117220 */ /* 0x000fe20000410000 */
[----:B------:R-:W-:Y:S01]  /*9f10*/  F2FP.BF16.F32.PACK_AB R117, R175, R176 ;  /* 0x000000b0af75723e */ /* 0x000fe200000010ff */
[C---:B------:R-:W-:Y:S01]  /*9f20*/  FMUL.FTZ R18, R0.reuse, R118 ;  /* 0x0000007600127220 */ /* 0x040fe20000410000 */
[----:B----4-:R-:W-:Y:S06]  /*9f30*/  F2FP.BF16.F32.PACK_AB R118, R177, R172 ;  /* 0x000000acb176723e */ /* 0x010fec00000010ff */
[----:B------:R-:W1:Y:S01]  /*9f40*/  MUFU.EX2 R179, R179 ;  /* 0x000000b300b37308 */ /* 0x000e620000000800 */
[C---:B------:R-:W-:Y:S01]  /*9f50*/  HMMA.16816.F32.BF16 R88, R128.reuse, R138, R88 ;  /* 0x0000008a8058723c */ /* 0x040fe20000041858 */
[----:B------:R-:W2:Y:S02]  /*9f60*/  LDSM.16.MT88.4 R136, [R134+0x4000] ;  /* 0x004000008688783b */ /* 0x000ea40000004200 */
[----:B------:R-:W-:Y:S01]  /*9f70*/  FMUL.FTZ R19, R0, R119 ;  /* 0x0000007700137220 */ /* 0x000fe20000410000 */
[--C-:B------:R-:W-:Y:S01]  /*9f80*/  FFMA.FTZ R180, R20, UR4, -R171.reuse ;  /* 0x0000000414b47c23 */ /* 0x100fe200080108ab */
[--C-:B------:R-:W-:Y:S01]  /*9f90*/  FFMA.FTZ R20, R25, UR4, -R171.reuse ;  /* 0x0000000419147c23 */ /* 0x100fe200080108ab */
[----:B------:R-:W-:Y:S01]  /*9fa0*/  FFMA.FTZ R181, R21, UR4, -R171 ;  /* 0x0000000415b57c23 */ /* 0x000fe200080108ab */
[--C-:B------:R-:W-:Y:S01]  /*9fb0*/  FFMA.FTZ R182, R23, UR4, -R170.reuse ;  /* 0x0000000417b67c23 */ /* 0x100fe200080108aa */
[C---:B-----5:R-:W-:Y:S02]  /*9fc0*/  HMMA.16816.F32.BF16 R92, R128.reuse, R140, R92 ;  /* 0x0000008c805c723c */ /* 0x060fe4000004185c */
[----:B------:R-:W-:Y:S01]  /*9fd0*/  MUFU.EX2 R180, R180 ;  /* 0x000000b400b47308 */ /* 0x000fe20000000800 */
[----:B------:R-:W-:Y:S01]  /*9fe0*/  FFMA.FTZ R22, R22, UR4, -R170 ;  /* 0x0000000416167c23 */ /* 0x000fe200080108aa */
[----:B------:R-:W-:Y:S01]  /*9ff0*/  FFMA.FTZ R169, R2, R207, R169 ;  /* 0x000000cf02a97223 */ /* 0x000fe200000100a9 */
[----:B-1----:R-:W-:Y:S07]  /*a000*/  F2FP.BF16.F32.PACK_AB R119, R179, R178 ;  /* 0x000000b2b377723e */ /* 0x002fee00000010ff */
[----:B------:R-:W-:Y:S01]  /*a010*/  MUFU.EX2 R181, R181 ;  /* 0x000000b500b57308 */ /* 0x000fe20000000800 */
[----:B------:R-:W-:Y:S01]  /*a020*/  FFMA.FTZ R167, R0, R205, R167 ;  /* 0x000000cd00a77223 */ /* 0x000fe200000100a7 */
[C---:B------:R-:W-:Y:S01]  /*a030*/  HMMA.16816.F32.BF16 R96, R128.reuse, R142, R96 ;  /* 0x0000008e8060723c */ /* 0x040fe20000041860 */
[----:B------:R-:W1:Y:S07]  /*a040*/  LDSM.16.MT88.4 R140, [R191+0x4000] ;  /* 0x00400000bf8c783b */ /* 0x000e6e0000004200 */
[----:B------:R-:W-:Y:S01]  /*a050*/  MUFU.EX2 R182, R182 ;  /* 0x000000b600b67308 */ /* 0x000fe20000000800 */
[----:B------:R-:W-:Y:S01]  /*a060*/  FADD.FTZ R169, R168, R169 ;  /* 0x000000a9a8a97221 */ /* 0x000fe20000010000 */
[----:B------:R-:W-:Y:S03]  /*a070*/  FADD.FTZ R167, R165, R167 ;  /* 0x000000a7a5a77221 */ /* 0x000fe60000010000 */
[----:B------:R-:W-:Y:S01]  /*a080*/  FADD.FTZ R0, R166, R169 ;  /* 0x000000a9a6007221 */ /* 0x000fe20000010000 */
[----:B------:R-:W-:Y:S01]  /*a090*/  FADD.FTZ R164, R164, R167 ;  /* 0x000000a7a4a47221 */ /* 0x000fe20000010000 */
[C---:B---3--:R-:W-:Y:S03]  /*a0a0*/  HMMA.16816.F32.BF16 R100, R128.reuse, R124, R100 ;  /* 0x0000007c8064723c */ /* 0x048fe60000041864 */
[----:B------:R-:W-:Y:S01]  /*a0b0*/  FADD.FTZ R0, R135, R0 ;  /* 0x0000000087007221 */ /* 0x000fe20000010000 */
[----:B------:R-:W-:Y:S04]  /*a0c0*/  FADD.FTZ R133, R133, R164 ;  /* 0x000000a485857221 */ /* 0x000fe80000010000 */
[C---:B------:R-:W-:Y:S01]  /*a0d0*/  HMMA.16816.F32.BF16 R104, R128.reuse, R126, R104 ;  /* 0x0000007e8068723c */ /* 0x040fe20000041868 */
[----:B------:R-:W3:Y:S02]  /*a0e0*/  LDSM.16.MT88.4 R124, [R190+0xc800] ;  /* 0x00c80000be7c783b */ /* 0x000ee40000004200 */
[----:B------:R-:W-:Y:S01]  /*a0f0*/  FADD.FTZ R176, R176, R133 ;  /* 0x00000085b0b07221 */ /* 0x000fe20000010000 */
[----:B------:R-:W-:Y:S03]  /*a100*/  MOV R133, R132 ;  /* 0x0000008400857202 */ /* 0x000fe60000000f00 */
[----:B------:R-:W-:Y:S01]  /*a110*/  FADD.FTZ R175, R175, R176 ;  /* 0x000000b0afaf7221 */ /* 0x000fe20000010000 */
[C---:B--2---:R-:W-:Y:S08]  /*a120*/  HMMA.16816.F32.BF16 R108, R128.reuse, R136, R108 ;  /* 0x00000088806c723c */ /* 0x044ff0000004186c */
[C---:B------:R-:W-:Y:S01]  /*a130*/  HMMA.16816.F32.BF16 R112, R128.reuse, R138, R112 ;  /* 0x0000008a8070723c */ /* 0x040fe20000041870 */
[----:B------:R-:W2:Y:S07]  /*a140*/  LDSM.16.MT88.4 R136, [R134+0x800] ;  /* 0x000800008688783b */ /* 0x000eae0000004200 */
[C---:B-1----:R-:W-:Y:S08]  /*a150*/  HMMA.16816.F32.BF16 R12, R128.reuse, R140, R12 ;  /* 0x0000008c800c723c */ /* 0x042ff0000004180c */
[----:B------:R-:W-:Y:S01]  /*a160*/  HMMA.16816.F32.BF16 R16, R128, R142, R16 ;  /* 0x0000008e8010723c */ /* 0x000fe20000041810 */
[----:B------:R-:W1:Y:S07]  /*a170*/  LDSM.16.MT88.4 R128, [R190+0xe800] ;  /* 0x00e80000be80783b */ /* 0x000e6e0000004200 */
[C---:B---3--:R-:W-:Y:S01]  /*a180*/  HMMA.16816.F32.BF16 R4, R116.reuse, R124, R4 ;  /* 0x0000007c7404723c */ /* 0x048fe20000041804 */
[----:B------:R-:W3:Y:S07]  /*a190*/  LDSM.16.MT88.4 R140, [R184+0xe800] ;  /* 0x00e80000b88c783b */ /* 0x000eee0000004200 */
[C---:B------:R-:W-:Y:S01]  /*a1a0*/  HMMA.16816.F32.BF16 R8, R116.reuse, R126, R8 ;  /* 0x0000007e7408723c */ /* 0x040fe20000041808 */
[----:B------:R-:W4:Y:S07]  /*a1b0*/  LDSM.16.MT88.4 R124, [R184+0x10800] ;  /* 0x01080000b87c783b */ /* 0x000f2e0000004200 */
[C---:B------:R-:W-:Y:S08]  /*a1c0*/  HMMA.16816.F32.BF16 R36, R116.reuse, R120, R36 ;  /* 0x000000787424723c */ /* 0x040ff00000041824 */
[C---:B------:R-:W-:Y:S01]  /*a1d0*/  HMMA.16816.F32.BF16 R40, R116.reuse, R122, R40 ;  /* 0x0000007a7428723c */ /* 0x040fe20000041828 */
[----:B------:R-:W5:Y:S07]  /*a1e0*/  LDSM.16.MT88.4 R120, [R191+0x4800] ;  /* 0x00480000bf78783b */ /* 0x000f6e0000004200 */
[C---:B--2---:R-:W-:Y:S08]  /*a1f0*/  HMMA.16816.F32.BF16 R44, R116.reuse, R136, R44 ;  /* 0x00000088742c723c */ /* 0x044ff0000004182c */
        /* <DEDUP_REMOVED lines=23> */
[C---:B------:R-:W-:Y:S01]  /*a370*/  HMMA.16816.F32.BF16 R108, R116.reuse, R160, R108 ;  /* 0x000000a0746c723c */ /* 0x040fe2000004186c */
[----:B------:R-:W2:Y:S02]  /*a380*/  MUFU.EX2 R161, R22 ;  /* 0x0000001600a17308 */ /* 0x000ea40000000800 */
[--C-:B------:R-:W-:Y:S05]  /*a390*/  FFMA.FTZ R160, R24, UR4, -R171.reuse ;  /* 0x0000000418a07c23 */ /* 0x100fea00080108ab */
[C---:B------:R-:W-:Y:S03]  /*a3a0*/  HMMA.16816.F32.BF16 R112, R116.reuse, R162, R112 ;  /* 0x000000a27470723c */ /* 0x040fe60000041870 */
[----:B------:R-:W-:Y:S01]  /*a3b0*/  MUFU.EX2 R160, R160 ;  /* 0x000000a000a07308 */ /* 0x000fe20000000800 */
[--C-:B------:R-:W-:Y:S09]  /*a3c0*/  FFMA.FTZ R162, R26, UR4, -R170.reuse ;  /* 0x000000041aa27c23 */ /* 0x100ff200080108aa */
[----:B------:R3:W4:Y:S01]  /*a3d0*/  MUFU.EX2 R163, R20 ;  /* 0x0000001400a37308 */ /* 0x0007220000000800 */
[----:B------:R-:W1:Y:S01]  /*a3e0*/  LDSM.16.MT88.4 R24, [R190+0xf000] ;  /* 0x00f00000be18783b */ /* 0x000e620000004200 */
[----:B--2---:R-:W-:Y:S01]  /*a3f0*/  F2FP.BF16.F32.PACK_AB R21, R182, R161 ;  /* 0x000000a1b615723e */ /* 0x004fe200000010ff */
[C---:B-----5:R-:W-:Y:S07]  /*a400*/  HMMA.16816.F32.BF16 R12, R116.reuse, R120, R12 ;  /* 0x00000078740c723c */ /* 0x060fee000004180c */
[----:B------:R-:W2:Y:S01]  /*a410*/  MUFU.EX2 R162, R162 ;  /* 0x000000a200a27308 */ /* 0x000ea20000000800 */
[----:B------:R-:W-:Y:S01]  /*a420*/  HMMA.16816.F32.BF16 R16, R116, R122, R16 ;  /* 0x0000007a7410723c */ /* 0x000fe20000041810 */
[----:B------:R-:W5:Y:S02]  /*a430*/  LDSM.16.MT88.4 R116, [R191+0x3000] ;  /* 0x00300000bf74783b */ /* 0x000f640000004200 */
[----:B---3--:R-:W-:Y:S02]  /*a440*/  F2FP.BF16.F32.PACK_AB R20, R181, R180 ;  /* 0x000000b4b514723e */ /* 0x008fe400000010ff */
[----:B----4-:R-:W-:Y:S02]  /*a450*/  F2FP.BF16.F32.PACK_AB R22, R163, R160 ;  /* 0x000000a0a316723e */ /* 0x010fe400000010ff */
[----:B--2---:R-:W-:Y:S02]  /*a460*/  F2FP.BF16.F32.PACK_AB R23, R183, R162 ;  /* 0x000000a2b717723e */ /* 0x004fe400000010ff */
[----:B------:R-:W2:Y:S05]  /*a470*/  LDSM.16.MT88.4 R120, [R190+0x11000] ;  /* 0x01100000be78783b */ /* 0x000eaa0000004200 */
[C---:B-1----:R-:W-:Y:S08]  /*a480*/  HMMA.16816.F32.BF16 R4, R20.reuse, R124, R4 ;  /* 0x0000007c1404723c */ /* 0x042ff00000041804 */
[C---:B------:R-:W-:Y:S01]  /*a490*/  HMMA.16816.F32.BF16 R8, R20.reuse, R126, R8 ;  /* 0x0000007e1408723c */ /* 0x040fe20000041808 */
[----:B------:R-:W-:Y:S07]  /*a4a0*/  LDSM.16.MT88.4 R124, [R190+0xd800] ;  /* 0x00d80000be7c783b */ /* 0x000fee0000004200 */
[C---:B------:R-:W-:Y:S08]  /*a4b0*/  HMMA.16816.F32.BF16 R36, R20.reuse, R128, R36 ;  /* 0x000000801424723c */ /* 0x040ff00000041824 */
        /* <DEDUP_REMOVED lines=16> */
[C---:B-----5:R-:W-:Y:S08]  /*a5c0*/  HMMA.16816.F32.BF16 R84, R20.reuse, R116, R84 ;  /* 0x000000741454723c */ /* 0x060ff00000041854 */
[C---:B------:R-:W-:Y:S08]  /*a5d0*/  HMMA.16816.F32.BF16 R88, R20.reuse, R118, R88 ;  /* 0x000000761458723c */ /* 0x040ff00000041858 */
[C---:B--2---:R-:W-:Y:S08]  /*a5e0*/  HMMA.16816.F32.BF16 R92, R20.reuse, R120, R92 ;  /* 0x00000078145c723c */ /* 0x044ff0000004185c */
[C---:B------:R-:W-:Y:S01]  /*a5f0*/  HMMA.16816.F32.BF16 R96, R20.reuse, R122, R96 ;  /* 0x0000007a1460723c */ /* 0x040fe20000041860 */
[----:B------:R-:W2:Y:S07]  /*a600*/  LDSM.16.MT88.4 R120, [R184+0xd800] ;  /* 0x00d80000b878783b */ /* 0x000eae0000004200 */
[C---:B------:R-:W-:Y:S03]  /*a610*/  HMMA.16816.F32.BF16 R100, R20.reuse, R152, R100 ;  /* 0x000000981464723c */ /* 0x040fe60000041864 */
[--C-:B------:R-:W-:Y:S01]  /*a620*/  FFMA.FTZ R152, R28, UR4, -R171.reuse ;  /* 0x000000041c987c23 */ /* 0x100fe200080108ab */
[--C-:B------:R-:W-:Y:S04]  /*a630*/  FFMA.FTZ R153, R29, UR4, -R171.reuse ;  /* 0x000000041d997c23 */ /* 0x100fe800080108ab */
[C---:B------:R-:W-:Y:S01]  /*a640*/  HMMA.16816.F32.BF16 R104, R20.reuse, R154, R104 ;  /* 0x0000009a1468723c */ /* 0x040fe20000041868 */
[----:B------:R-:W-:Y:S02]  /*a650*/  MUFU.EX2 R152, R152 ;  /* 0x0000009800987308 */ /* 0x000fe40000000800 */
[--C-:B------:R-:W-:Y:S01]  /*a660*/  FFMA.FTZ R154, R30, UR4, -R170.reuse ;  /* 0x000000041e9a7c23 */ /* 0x100fe200080108aa */
[--C-:B------:R-:W-:Y:S07]  /*a670*/  FFMA.FTZ R155, R31, UR4, -R170.reuse ;  /* 0x000000041f9b7c23 */ /* 0x100fee00080108aa */
[----:B------:R-:W3:Y:S01]  /*a680*/  MUFU.EX2 R153, R153 ;  /* 0x0000009900997308 */ /* 0x000ee20000000800 */
[----:B------:R-:W4:Y:S01]  /*a690*/  LDSM.16.MT88.4 R28, [R134+0x1800] ;  /* 0x00180000861c783b */ /* 0x000f220000004200 */
[C---:B------:R-:W-:Y:S08]  /*a6a0*/  HMMA.16816.F32.BF16 R108, R20.reuse, R156, R108 ;  /* 0x0000009c146c723c */ /* 0x040ff0000004186c */
[----:B------:R-:W-:Y:S01]  /*a6b0*/  MUFU.EX2 R154, R154 ;  /* 0x0000009a009a7308 */ /* 0x000fe20000000800 */
[--C-:B------:R-:W-:Y:S01]  /*a6c0*/  FFMA.FTZ R156, R32, UR4, -R171.reuse ;  /* 0x00000004209c7c23 */ /* 0x100fe200080108ab */
[--C-:B------:R-:W-:Y:S01]  /*a6d0*/  FFMA.FTZ R157, R34, UR4, -R170.reuse ;  /* 0x00000004229d7c23 */ /* 0x100fe200080108aa */
[----:B------:R-:W-:Y:S01]  /*a6e0*/  FFMA.FTZ R171, R33, UR4, -R171 ;  /* 0x0000000421ab7c23 */ /* 0x000fe200080108ab */
[----:B------:R-:W-:Y:S06]  /*a6f0*/  FFMA.FTZ R170, R35, UR4, -R170 ;  /* 0x0000000423aa7c23 */ /* 0x000fec00080108aa */
[----:B------:R-:W5:Y:S01]  /*a700*/  MUFU.EX2 R155, R155 ;  /* 0x0000009b009b7308 */ /* 0x000f620000000800 */
[C---:B------:R-:W-:Y:S01]  /*a710*/  HMMA.16816.F32.BF16 R112, R20.reuse, R158, R112 ;  /* 0x0000009e1470723c */ /* 0x040fe20000041870 */
[----:B------:R-:W4:Y:S08]  /*a720*/  LDSM.16.MT88.4 R32, [R190+0xf800] ;  /* 0x00f80000be20783b */ /* 0x000f300000004200 */
[----:B------:R-:W-:Y:S01]  /*a730*/  MUFU.EX2 R156, R156 ;  /* 0x0000009c009c7308 */ /* 0x000fe20000000800 */
[----:B---3--:R-:W-:Y:S09]  /*a740*/  F2FP.BF16.F32.PACK_AB R116, R153, R152 ;  /* 0x000000989974723e */ /* 0x008ff200000010ff */
[----:B------:R-:W3:Y:S01]  /*a750*/  MUFU.EX2 R171, R171 ;  /* 0x000000ab00ab7308 */ /* 0x000ee20000000800 */
[C---:B-1----:R-:W-:Y:S09]  /*a760*/  HMMA.16816.F32.BF16 R12, R20.reuse, R24, R12 ;  /* 0x00000018140c723c */ /* 0x042ff2000004180c */
[----:B------:R-:W-:Y:S01]  /*a770*/  MUFU.EX2 R157, R157 ;  /* 0x0000009d009d7308 */ /* 0x000fe20000000800 */
[----:B-----5:R-:W-:Y:S09]  /*a780*/  F2FP.BF16.F32.PACK_AB R117, R155, R154 ;  /* 0x0000009a9b75723e */ /* 0x020ff200000010ff */
[----:B------:R-:W1:Y:S01]  /*a790*/  MUFU.EX2 R170, R170 ;  /* 0x000000aa00aa7308 */ /* 0x000e620000000800 */
[----:B------:R-:W-:Y:S01]  /*a7a0*/  HMMA.16816.F32.BF16 R16, R20, R26, R16 ;  /* 0x0000001a1410723c */ /* 0x000fe20000041810 */
[----:B------:R-:W5:Y:S02]  /*a7b0*/  LDSM.16.MT88.4 R20, [R190+0x11800] ;  /* 0x01180000be14783b */ /* 0x000f640000004200 */
[----:B---3--:R-:W-:Y:S02]  /*a7c0*/  F2FP.BF16.F32.PACK_AB R118, R171, R156 ;  /* 0x0000009cab76723e */ /* 0x008fe400000010ff */
[----:B-1----:R-:W-:Y:S07]  /*a7d0*/  F2FP.BF16.F32.PACK_AB R119, R170, R157 ;  /* 0x0000009daa77723e */ /* 0x002fee00000010ff */
[C---:B------:R-:W-:Y:S01]  /*a7e0*/  HMMA.16816.F32.BF16 R128, R116.reuse, R124, R4 ;  /* 0x0000007c7480723c */ /* 0x040fe20000041804 */
[----:B------:R-:W1:Y:S07]  /*a7f0*/  LDSM.16.MT88.4 R4, [R184+0x11800] ;  /* 0x01180000b804783b */ /* 0x000e6e0000004200 */
[C---:B------:R-:W-:Y:S01]  /*a800*/  HMMA.16816.F32.BF16 R124, R116.reuse, R126, R8 ;  /* 0x0000007e747c723c */ /* 0x040fe20000041808 */
[----:B------:R-:W3:Y:S07]  /*a810*/  LDSM.16.MT88.4 R8, [R134+0x5800] ;  /* 0x005800008608783b */ /* 0x000eee0000004200 */
[C---:B--2---:R-:W-:Y:S08]  /*a820*/  HMMA.16816.F32.BF16 R36, R116.reuse, R120, R36 ;  /* 0x000000787424723c */ /* 0x044ff00000041824 */
        /* <DEDUP_REMOVED lines=13> */
[C---:B-----5:R-:W-:Y:S08]  /*a900*/  HMMA.16816.F32.BF16 R92, R116.reuse, R20, R92 ;  /* 0x00000014745c723c */ /* 0x060ff0000004185c */
[C---:B------:R-:W-:Y:S01]  /*a910*/  HMMA.16816.F32.BF16 R96, R116.reuse, R22, R96 ;  /* 0x000000167460723c */ /* 0x040fe20000041860 */
[----:B------:R-:W2:Y:S07]  /*a920*/  LDSM.16.MT88.4 R20, [R191+0x5800] ;  /* 0x00580000bf14783b */ /* 0x000eae0000004200 */
[C---:B-1----:R-:W-:Y:S03]  /*a930*/  HMMA.16816.F32.BF16 R100, R116.reuse, R4, R100 ;  /* 0x000000047464723c */ /* 0x042fe60000041864 */
[----:B------:R-:W-:Y:S01]  /*a940*/  FADD.FTZ R5, R173, R0 ;  /* 0x00000000ad057221 */ /* 0x000fe20000010000 */
[----:B------:R-:W-:Y:S03]  /*a950*/  FADD.FTZ R0, R178, R175 ;  /* 0x000000afb2007221 */ /* 0x000fe60000010000 */
[----:B------:R-:W-:Y:S01]  /*a960*/  FADD.FTZ R5, R174, R5 ;  /* 0x00000005ae057221 */ /* 0x000fe20000010000 */
[C---:B------:R-:W-:Y:S03]  /*a970*/  HMMA.16816.F32.BF16 R104, R116.reuse, R6, R104 ;  /* 0x000000067468723c */ /* 0x040fe60000041868 */
[----:B------:R-:W-:Y:S01]  /*a980*/  FADD.FTZ R172, R172, R5 ;  /* 0x00000005acac7221 */ /* 0x000fe20000010000 */
[----:B------:R-:W-:Y:S03]  /*a990*/  FADD.FTZ R0, R179, R0 ;  /* 0x00000000b3007221 */ /* 0x000fe60000010000 */
[----:B------:R-:W-:Y:S01]  /*a9a0*/  FADD.FTZ R177, R177, R172 ;  /* 0x000000acb1b17221 */ /* 0x000fe20000010000 */
[C---:B---3--:R-:W-:Y:S03]  /*a9b0*/  HMMA.16816.F32.BF16 R108, R116.reuse, R8, R108 ;  /* 0x00000008746c723c */ /* 0x048fe6000004186c */
[----:B------:R-:W-:Y:S01]  /*a9c0*/  FADD.FTZ R180, R180, R177 ;  /* 0x000000b1b4b47221 */ /* 0x000fe20000010000 */
[----:B------:R-:W-:Y:S03]  /*a9d0*/  FADD.FTZ R5, R161, R0 ;  /* 0x00000000a1057221 */ /* 0x000fe60000010000 */
[----:B------:R-:W-:Y:S01]  /*a9e0*/  FADD.FTZ R181, R181, R180 ;  /* 0x000000b4b5b57221 */ /* 0x000fe20000010000 */
[C---:B------:R-:W-:Y:S03]  /*a9f0*/  HMMA.16816.F32.BF16 R112, R116.reuse, R10, R112 ;  /* 0x0000000a7470723c */ /* 0x040fe60000041870 */
[----:B------:R-:W-:Y:S01]  /*aa00*/  FADD.FTZ R5, R182, R5 ;  /* 0x00000005b6057221 */ /* 0x000fe20000010000 */
[----:B------:R-:W-:Y:S03]  /*aa10*/  FADD.FTZ R160, R160, R181 ;  /* 0x000000b5a0a07221 */ /* 0x000fe60000010000 */
[----:B------:R-:W-:Y:S01]  /*aa20*/  FADD.FTZ R162, R162, R5 ;  /* 0x00000005a2a27221 */ /* 0x000fe20000010000 */
[----:B------:R-:W-:Y:S01]  /*aa30*/  FADD.FTZ R163, R163, R160 ;  /* 0x000000a0a3a37221 */ /* 0x000fe20000010000 */
[C---:B--2---:R-:W-:Y:S03]  /*aa40*/  HMMA.16816.F32.BF16 R120, R116.reuse, R20, R12 ;  /* 0x000000147478723c */ /* 0x044fe6000004180c */
[----:B------:R-:W-:Y:S01]  /*aa50*/  FADD.FTZ R183, R183, R162 ;  /* 0x000000a2b7b77221 */ /* 0x000fe20000010000 */
[----:B------:R-:W-:Y:S03]  /*aa60*/  FADD.FTZ R152, R152, R163 ;  /* 0x000000a398987221 */ /* 0x000fe60000010000 */
[----:B------:R-:W-:Y:S01]  /*aa70*/  FADD.FTZ R0, R154, R183 ;  /* 0x000000b79a007221 */ /* 0x000fe20000010000 */
[----:B------:R-:W-:Y:S03]  /*aa80*/  HMMA.16816.F32.BF16 R116, R116, R22, R16 ;  /* 0x000000167474723c */ /* 0x000fe60000041810 */
[----:B------:R-:W-:Y:S01]  /*aa90*/  FADD.FTZ R153, R153, R152 ;  /* 0x0000009899997221 */ /* 0x000fe20000010000 */
[----:B------:R-:W-:Y:S03]  /*aaa0*/  FADD.FTZ R0, R155, R0 ;  /* 0x000000009b007221 */ /* 0x000fe60000010000 */
[----:B------:R-:W-:Y:S01]  /*aab0*/  FADD.FTZ R156, R156, R153 ;  /* 0x000000999c9c7221 */ /* 0x000fe20000010000 */
[----:B------:R-:W-:Y:S01]  /*aac0*/  FADD.FTZ R157, R157, R0 ;  /* 0x000000009d9d7221 */ /* 0x000fe20000010000 */
[----:B------:R-:W-:Y:S02]  /*aad0*/  MOV R0, R3 ;  /* 0x0000000300007202 */ /* 0x000fe40000000f00 */
[----:B------:R-:W-:Y:S01]  /*aae0*/  FADD.FTZ R207, R171, R156 ;  /* 0x0000009cabcf7221 */ /* 0x000fe20000010000 */
[----:B------:R-:W-:Y:S01]  /*aaf0*/  FADD.FTZ R205, R170, R157 ;  /* 0x0000009daacd7221 */ /* 0x000fe20000010000 */
[----:B------:R-:W-:Y:S07]  /*ab00*/  BRA.U UP0, `(.L_x_3173) ;  /* 0xffffffc100cc7547 */ /* 0x000fee000b83ffff */
.L_x_3169:
[----:B------:R-:W1:Y:S01]  /*ab10*/  SHFL.BFLY PT, R0, R205, 0x2, 0x1f ;  /* 0x0c401f00cd007f89 */ /* 0x000e6200000e0000 */
[C---:B------:R-:W-:Y:S01]  /*ab20*/  SHF.L.U32 R4, R189.reuse, 0x4, RZ ;  /* 0x00000004bd047819 */ /* 0x040fe200000006ff */
[----:B------:R-:W2:Y:S01]  /*ab30*/  LDCU.U8 UR4, c[0x0][0x548] ;  /* 0x0000a900ff0477ac */ /* 0x000ea20008000000 */
[C---:B------:R-:W-:Y:S01]  /*ab40*/  LOP3.LUT P1, RZ, R189.reuse, 0x10, RZ, 0xc0, !PT ;  /* 0x00000010bdff7812 */ /* 0x040fe2000782c0ff */
[----:B------:R-:W3:Y:S01]  /*ab50*/  SHFL.BFLY PT, R8, R207, 0x2, 0x1f ;  /* 0x0c401f00cf087f89 */ /* 0x000ee200000e0000 */
[----:B------:R-:W-:Y:S01]  /*ab60*/  LOP3.LUT R4, R4, 0x1c0, RZ, 0xc0, !PT ;  /* 0x000001c004047812 */ /* 0x000fe200078ec0ff */
[----:B------:R-:W-:Y:S01]  /*ab70*/  UISETP.NE.AND UP1, UPT, UR19, -0x1, UPT ;  /* 0xffffffff1300788c */ /* 0x000fe2000bf25270 */
[----:B------:R-:W-:Y:S01]  /*ab80*/  LOP3.LUT P2, RZ, R189, 0x8, RZ, 0xc0, !PT ;  /* 0x00000008bdff7812 */ /* 0x000fe2000784c0ff */
[----:B------:R-:W4:Y:S01]  /*ab90*/  S2UR UR10, SR_CTAID.Y ;  /* 0x00000000000a79c3 */ /* 0x000f220000002600 */
[----:B------:R-:W5:Y:S01]  /*aba0*/  LDCU UR12, c[0x0][0x434] ;  /* 0x00008680ff0c77ac */ /* 0x000f620008000800 */
[----:B------:R-:W-:Y:S01]  /*abb0*/  LOP3.LUT R12, R187, 0x30, RZ, 0xc0, !PT ;  /* 0x00000030bb0c7812 */ /* 0x000fe200078ec0ff */
[----:B------:R-:W-:Y:S05]  /*abc0*/  BSSY.RECONVERGENT B0, `(.L_x_3174) ;  /* 0x000010d000007945 */ /* 0x000fea0003800200 */
[----:B------:R-:W5:Y:S01]  /*abd0*/  S2UR UR11, SR_CTAID.X ;  /* 0x00000000000b79c3 */ /* 0x000f620000002500 */
[----:B------:R-:W4:Y:S01]  /*abe0*/  @!UP1 LDCU.64 UR8, c[0x0][0x400] ;  /* 0x00008000ff0897ac */ /* 0x000f220008000a00 */
[----:B--2---:R-:W-:Y:S01]  /*abf0*/  UISETP.NE.AND UP2, UPT, UR4, URZ, UPT ;  /* 0x000000ff0400728c */ /* 0x004fe2000bf45270 */
[----:B------:R-:W2:Y:S01]  /*ac00*/  @UP1 LDCU.64 UR4, c[0x0][0x408] ;  /* 0x00008100ff0417ac */ /* 0x000ea20008000a00 */
[----:B-1----:R-:W-:-:S02]  /*ac10*/  FADD.FTZ R9, R0, R205 ;  /* 0x000000cd00097221 */ /* 0x002fc40000010000 */
[----:B------:R-:W-:Y:S01]  /*ac20*/  UISETP.NE.OR UP0, UPT, UR19, -0x1, !UP2 ;  /* 0xffffffff1300788c */ /* 0x000fe2000d705670 */
[----:B---3--:R-:W-:Y:S02]  /*ac30*/  FADD.FTZ R8, R8, R207 ;  /* 0x000000cf08087221 */ /* 0x008fe40000010000 */
[----:B------:R-:W1:Y:S04]  /*ac40*/  SHFL.BFLY PT, R0, R9, 0x1, 0x1f ;  /* 0x0c201f0009007f89 */ /* 0x000e6800000e0000 */
[----:B------:R-:W3:Y:S01]  /*ac50*/  SHFL.BFLY PT, R5, R8, 0x1, 0x1f ;  /* 0x0c201f0008057f89 */ /* 0x000ee200000e0000 */
[----:B----4-:R-:W-:Y:S01]  /*ac60*/  @!UP1 UIMAD.WIDE.U32 UR16, UR10, UR8, URZ ;  /* 0x000000080a1092a5 */ /* 0x010fe2000f8e00ff */
[----:B------:R-:W4:Y:S01]  /*ac70*/  @!UP2 LDCU UR8, c[0x0][0x3e0] ;  /* 0x00007c00ff08a7ac */ /* 0x000f220008000800 */
[----:B--2---:R-:W-:Y:S01]  /*ac80*/  @UP1 UIMAD.WIDE.U32 UR14, UR19, UR4, URZ ;  /* 0x00000004130e12a5 */ /* 0x004fe2000f8e00ff */
[----:B------:R-:W2:Y:S01]  /*ac90*/  @UP2 LDCU UR4, c[0x0][0x454] ;  /* 0x00008a80ff0427ac */ /* 0x000ea20008000800 */
[----:B------:R-:W-:-:S02]  /*aca0*/  @!UP1 UIMAD UR9, UR10, UR9, UR17 ;  /* 0x000000090a0992a4 */ /* 0x000fc4000f8e0211 */
[----:B------:R-:W-:Y:S02]  /*acb0*/  @UP1 UIMAD UR9, UR19, UR5, UR15 ;  /* 0x00000005130912a4 */ /* 0x000fe4000f8e020f */
[----:B-----5:R-:W-:Y:S01]  /*acc0*/  @!UP0 UIMAD UR19, UR10, UR12, URZ ;  /* 0x0000000c0a1382a4 */ /* 0x020fe2000f8e02ff */
[----:B-1----:R-:W-:Y:S01]  /*acd0*/  FADD.FTZ R0, R9, R0 ;  /* 0x0000000009007221 */ /* 0x002fe20000010000 */
[----:B------:R-:W-:Y:S01]  /*ace0*/  USHF.L.U32 UR11, UR11, 0x6, URZ ;  /* 0x000000060b0b7899 */ /* 0x000fe200080006ff */
[----:B---3--:R-:W-:Y:S02]  /*acf0*/  FADD.FTZ R2, R8, R5 ;  /* 0x0000000508027221 */ /* 0x008fe40000010000 */
[----:B------:R-:W1:Y:S01]  /*ad00*/  MUFU.RCP R6, R0 ;  /* 0x0000000000067308 */ /* 0x000e620000001000 */
[----:B------:R-:W-:Y:S02]  /*ad10*/  SHF.L.U32 R5, R189, 0x1, RZ ;  /* 0x00000001bd057819 */ /* 0x000fe400000006ff */
[----:B------:R-:W-:-:S02]  /*ad20*/  FSETP.NE.FTZ.AND P3, PT, R0, RZ, PT ;  /* 0x000000ff0000720b */ /* 0x000fc40003f75000 */
[--C-:B------:R-:W-:Y:S02]  /*ad30*/  LOP3.LUT R188, R188, 0x6, R5.reuse, 0xf8, !PT ;  /* 0x00000006bcbc7812 */ /* 0x100fe400078ef805 */
[----:B------:R-:W-:Y:S01]  /*ad40*/  FSETP.NE.FTZ.AND P4, PT, R2, RZ, PT ;  /* 0x000000ff0200720b */ /* 0x000fe20003f95000 */
[----:B------:R-:W3:Y:S01]  /*ad50*/  MUFU.RCP R7, R2 ;  /* 0x0000000200077308 */ /* 0x000ee20000001000 */
[----:B------:R-:W-:Y:S02]  /*ad60*/  LOP3.LUT R5, R4, 0x38, R5, 0xf8, !PT ;  /* 0x0000003804057812 */ /* 0x000fe400078ef805 */
[----:B------:R-:W-:Y:S02]  /*ad70*/  MOV R4, 0x10 ;  /* 0x0000001000047802 */ /* 0x000fe40000000f00 */
[----:B------:R-:W-:Y:S02]  /*ad80*/  LOP3.LUT R5, R188, R5, RZ, 0xfc, !PT ;  /* 0x00000005bc057212 */ /* 0x000fe400078efcff */
[----:B------:R-:W-:Y:S01]  /*ad90*/  SEL R4, R4, 0xfffffff0, !P0 ;  /* 0xfffffff004047807 */ /* 0x000fe20004000000 */
[----:B------:R-:W5:Y:S01]  /*ada0*/  @P3 MUFU.LG2 R0, R0 ;  /* 0x0000000000003308 */ /* 0x000f620000000c00 */
[----:B------:R-:W-:Y:S01]  /*adb0*/  LEA R5, R5, UR6, 0x1 ;  /* 0x0000000605057c11 */ /* 0x000fe2000f8e08ff */
[----:B------:R-:W4:Y:S01]  /*adc0*/  S2UR UR6, SR_CTAID.Z ;  /* 0x00000000000679c3 */ /* 0x000f220000002700 */
[----:B-1----:R-:W-:-:S02]  /*add0*/  FSEL R6, R6, 1, P3 ;  /* 0x3f80000006067808 */ /* 0x002fc40001800000 */
[C---:B------:R-:W-:Y:S02]  /*ade0*/  IADD3 R13, PT, PT, R5.reuse, 0x40, RZ ;  /* 0x00000040050d7810 */ /* 0x040fe40007ffe0ff */
[----:B------:R-:W-:Y:S01]  /*adf0*/  @P1 IADD3 R13, PT, PT, R5, -0x40, RZ ;  /* 0xffffffc0050d1810 */ /* 0x000fe20007ffe0ff */
[C---:B------:R-:W-:Y:S01]  /*ae00*/  FMUL.FTZ R130, R6.reuse, R130 ;  /* 0x0000008206827220 */ /* 0x040fe20000410000 */
[C---:B------:R-:W-:Y:S01]  /*ae10*/  FMUL.FTZ R131, R6.reuse, R131 ;  /* 0x0000008306837220 */ /* 0x040fe20000410000 */
[----:B---3--:R-:W-:Y:S01]  /*ae20*/  FSEL R7, R7, 1, P4 ;  /* 0x3f80000007077808 */ /* 0x008fe20002000000 */
        /* <DEDUP_REMOVED lines=47> */
[----:B------:R-:W-:Y:S01]  /*b120*/  FMUL.FTZ R129, R7, R129 ;  /* 0x0000008107817220 */ /* 0x000fe20000410000 */
[----:B------:R-:W-:Y:S01]  /*b130*/  SEL R6, R185, 0xffffffe0, !P2 ;  /* 0xffffffe0b9067807 */ /* 0x000fe20005000000 */
        /* <DEDUP_REMOVED lines=10> */
[----:B------:R-:W-:Y:S01]  /*b1e0*/  FMUL.FTZ R49, R7, R49 ;  /* 0x0000003107317220 */ /* 0x000fe20000410000 */
[----:B------:R-:W-:Y:S01]  /*b1f0*/  F2FP.BF16.F32.PACK_AB R128, R129, R128 ;  /* 0x000000808180723e */ /* 0x000fe200000010ff */
[----:B------:R-:W-:Y:S01]  /*b200*/  FMUL.FTZ R52, R7, R52 ;  /* 0x0000003407347220 */ /* 0x000fe20000410000 */
[----:B------:R-:W-:Y:S01]  /*b210*/  F2FP.BF16.F32.PACK_AB R130, R131, R130 ;  /* 0x000000828382723e */ /* 0x000fe200000010ff */
[----:B------:R-:W-:Y:S01]  /*b220*/  FMUL.FTZ R53, R7, R53 ;  /* 0x0000003507357220 */ /* 0x000fe20000410000 */
[----:B------:R-:W-:Y:S01]  /*b230*/  F2FP.BF16.F32.PACK_AB R124, R125, R124 ;  /* 0x0000007c7d7c723e */ /* 0x000fe200000010ff */
[----:B------:R-:W-:Y:S01]  /*b240*/  FMUL.FTZ R56, R7, R56 ;  /* 0x0000003807387220 */ /* 0x000fe20000410000 */
[----:B------:R-:W-:Y:S01]  /*b250*/  F2FP.BF16.F32.PACK_AB R126, R127, R126 ;  /* 0x0000007e7f7e723e */ /* 0x000fe200000010ff */
[----:B------:R-:W-:Y:S01]  /*b260*/  FMUL.FTZ R57, R7, R57 ;  /* 0x0000003907397220 */ /* 0x000fe20000410000 */
[----:B------:R-:W-:Y:S01]  /*b270*/  IADD3 R9, PT, PT, R5, R4, RZ ;  /* 0x0000000405097210 */ /* 0x000fe20007ffe0ff */
        /* <DEDUP_REMOVED lines=8> */
[C---:B------:R-:W-:Y:S01]  /*b300*/  FMUL.FTZ R68, R7.reuse, R68 ;  /* 0x0000004407447220 */ /* 0x040fe20000410000 */
[----:B------:R-:W-:Y:S01]  /*b310*/  IADD3 R15, PT, PT, R4, R11, RZ ;  /* 0x0000000b040f7210 */ /* 0x000fe20007ffe0ff */
[----:B------:R-:W-:Y:S01]  /*b320*/  FMUL.FTZ R69, R7, R69 ;  /* 0x0000004507457220 */ /* 0x000fe20000410000 */
[----:B------:R-:W-:Y:S01]  /*b330*/  IADD3 R17, PT, PT, R6, R13, RZ ;  /* 0x0000000d06117210 */ /* 0x000fe20007ffe0ff */
[----:B------:R-:W-:Y:S01]  /*b340*/  STS [R5], R128 ;  /* 0x0000008005007388 */ /* 0x000fe20000000800 */
[----:B------:R-:W-:Y:S01]  /*b350*/  F2FP.BF16.F32.PACK_AB R44, R45, R44 ;  /* 0x0000002c2d2c723e */ /* 0x000fe200000010ff */
[----:B------:R-:W-:Y:S01]  /*b360*/  FMUL.FTZ R72, R7, R72 ;  /* 0x0000004807487220 */ /* 0x000fe20000410000 */
[----:B------:R-:W-:Y:S01]  /*b370*/  F2FP.BF16.F32.PACK_AB R46, R47, R46 ;  /* 0x0000002e2f2e723e */ /* 0x000fe200000010ff */
[----:B------:R-:W-:Y:S01]  /*b380*/  STS [R5+0x400], R130 ;  /* 0x0004008205007388 */ /* 0x000fe20000000800 */
[----:B------:R-:W-:Y:S01]  /*b390*/  F2FP.BF16.F32.PACK_AB R48, R49, R48 ;  /* 0x000000303130723e */ /* 0x000fe200000010ff */
[----:B------:R-:W-:Y:S01]  /*b3a0*/  FMUL.FTZ R73, R7, R73 ;  /* 0x0000004907497220 */ /* 0x000fe20000410000 */
[----:B------:R-:W-:Y:S01]  /*b3b0*/  F2FP.BF16.F32.PACK_AB R50, R51, R50 ;  /* 0x000000323332723e */ /* 0x000fe200000010ff */
[----:B------:R-:W-:Y:S01]  /*b3c0*/  STS [R9], R124 ;  /* 0x0000007c09007388 */ /* 0x000fe20000000800 */
[C---:B------:R-:W-:Y:S01]  /*b3d0*/  IADD3 R19, PT, PT, R4.reuse, R13, RZ ;  /* 0x0000000d04137210 */ /* 0x040fe20007ffe0ff */
[----:B------:R-:W-:Y:S01]  /*b3e0*/  FMUL.FTZ R76, R7, R76 ;  /* 0x0000004c074c7220 */ /* 0x000fe20000410000 */
[----:B------:R-:W-:Y:S01]  /*b3f0*/  F2FP.BF16.F32.PACK_AB R52, R53, R52 ;  /* 0x000000343534723e */ /* 0x000fe200000010ff */
[----:B------:R-:W-:Y:S01]  /*b400*/  STS [R9+0x400], R126 ;  /* 0x0004007e09007388 */ /* 0x000fe20000000800 */
[----:B------:R-:W-:Y:S01]  /*b410*/  F2FP.BF16.F32.PACK_AB R54, R55, R54 ;  /* 0x000000363736723e */ /* 0x000fe200000010ff */
[----:B------:R-:W-:Y:S01]  /*b420*/  FMUL.FTZ R77, R7, R77 ;  /* 0x0000004d074d7220 */ /* 0x000fe20000410000 */
[----:B------:R-:W-:Y:S01]  /*b430*/  F2FP.BF16.F32.PACK_AB R56, R57, R56 ;  /* 0x000000383938723e */ /* 0x000fe200000010ff */
[----:B------:R-:W-:Y:S01]  /*b440*/  STS [R11], R36 ;  /* 0x000000240b007388 */ /* 0x000fe20000000800 */
[----:B------:R-:W-:Y:S01]  /*b450*/  F2FP.BF16.F32.PACK_AB R58, R59, R58 ;  /* 0x0000003a3b3a723e */ /* 0x000fe200000010ff */
[C---:B------:R-:W-:Y:S01]  /*b460*/  FMUL.FTZ R80, R7.reuse, R80 ;  /* 0x0000005007507220 */ /* 0x040fe20000410000 */
[----:B------:R-:W-:Y:S01]  /*b470*/  IADD3 R21, PT, PT, R4, R17, RZ ;  /* 0x0000001104157210 */ /* 0x000fe20007ffe0ff */
[----:B------:R-:W-:Y:S01]  /*b480*/  STS [R11+0x400], R38 ;  /* 0x000400260b007388 */ /* 0x000fe20000000800 */
[----:B------:R-:W-:Y:S01]  /*b490*/  FMUL.FTZ R81, R7, R81 ;  /* 0x0000005107517220 */ /* 0x000fe20000410000 */
[----:B------:R-:W-:Y:S01]  /*b4a0*/  F2FP.BF16.F32.PACK_AB R60, R61, R60 ;  /* 0x0000003c3d3c723e */ /* 0x000fe200000010ff */
[----:B------:R-:W-:Y:S01]  /*b4b0*/  FMUL.FTZ R84, R7, R84 ;  /* 0x0000005407547220 */ /* 0x000fe20000410000 */
[----:B------:R-:W-:Y:S01]  /*b4c0*/  F2FP.BF16.F32.PACK_AB R62, R63, R62 ;  /* 0x0000003e3f3e723e */ /* 0x000fe200000010ff */
[----:B------:R-:W-:Y:S01]  /*b4d0*/  STS [R15], R40 ;  /* 0x000000280f007388 */ /* 0x000fe20000000800 */
[----:B------:R-:W-:Y:S01]  /*b4e0*/  FMUL.FTZ R85, R7, R85 ;  /* 0x0000005507557220 */ /* 0x000fe20000410000 */
[----:B------:R-:W-:Y:S01]  /*b4f0*/  F2FP.BF16.F32.PACK_AB R64, R65, R64 ;  /* 0x000000404140723e */ /* 0x000fe200000010ff */
[----:B------:R-:W-:Y:S01]  /*b500*/  FMUL.FTZ R88, R7, R88 ;  /* 0x0000005807587220 */ /* 0x000fe20000410000 */
[----:B------:R-:W-:Y:S01]  /*b510*/  STS [R15+0x400], R42 ;  /* 0x0004002a0f007388 */ /* 0x000fe20000000800 */
[----:B------:R-:W-:Y:S01]  /*b520*/  F2FP.BF16.F32.PACK_AB R66, R67, R66 ;  /* 0x000000424342723e */ /* 0x000fe200000010ff */
[----:B------:R-:W-:Y:S01]  /*b530*/  FMUL.FTZ R89, R7, R89 ;  /* 0x0000005907597220 */ /* 0x000fe20000410000 */
[----:B------:R-:W-:Y:S01]  /*b540*/  F2FP.BF16.F32.PACK_AB R68, R69, R68 ;  /* 0x000000444544723e */ /* 0x000fe200000010ff */
[----:B------:R-:W-:Y:S01]  /*b550*/  STS [R13], R44 ;  /* 0x0000002c0d007388 */ /* 0x000fe20000000800 */
[----:B------:R-:W-:Y:S01]  /*b560*/  F2FP.BF16.F32.PACK_AB R70, R71, R70 ;  /* 0x000000464746723e */ /* 0x000fe200000010ff */
[C---:B------:R-:W-:Y:S01]  /*b570*/  FMUL.FTZ R92, R7.reuse, R92 ;  /* 0x0000005c075c7220 */ /* 0x040fe20000410000 */
[----:B------:R-:W-:Y:S01]  /*b580*/  FMUL.FTZ R93, R7, R93 ;  /* 0x0000005d075d7220 */ /* 0x000fe20000410000 */
[----:B------:R-:W-:Y:S01]  /*b590*/  STS [R13+0x400], R46 ;  /* 0x0004002e0d007388 */ /* 0x000fe20000000800 */
        /* <DEDUP_REMOVED lines=27> */
[----:B------:R-:W-:Y:S01]  /*b750*/  STS [R5+0x2000], R60 ;  /* 0x0020003c05007388 */ /* 0x000fe20000000800 */
[----:B------:R-:W-:Y:S01]  /*b760*/  F2FP.BF16.F32.PACK_AB R94, R95, R94 ;  /* 0x0000005e5f5e723e */ /* 0x000fe200000010ff */
[C---:B------:R-:W-:Y:S01]  /*b770*/  FMUL.FTZ R120, R7.reuse, R120 ;  /* 0x0000007807787220 */ /* 0x040fe20000410000 */
[C---:B------:R-:W-:Y:S01]  /*b780*/  FMUL.FTZ R121, R7.reuse, R121 ;  /* 0x0000007907797220 */ /* 0x040fe20000410000 */
[----:B------:R-:W-:Y:S01]  /*b790*/  STS [R5+0x2400], R62 ;  /* 0x0024003e05007388 */ /* 0x000fe20000000800 */
[----:B------:R-:W-:Y:S01]  /*b7a0*/  FMUL.FTZ R116, R7, R116 ;  /* 0x0000007407747220 */ /* 0x000fe20000410000 */
[----:B------:R-:W-:Y:S01]  /*b7b0*/  F2FP.BF16.F32.PACK_AB R96, R97, R96 ;  /* 0x000000606160723e */ /* 0x000fe200000010ff */
[----:B------:R-:W-:Y:S01]  /*b7c0*/  FMUL.FTZ R7, R7, R117 ;  /* 0x0000007507077220 */ /* 0x000fe20000410000 */
[----:B------:R-:W-:Y:S01]  /*b7d0*/  STS [R9+0x2000], R64 ;  /* 0x0020004009007388 */ /* 0x000fe20000000800 */
[----:B------:R-:W-:Y:S01]  /*b7e0*/  F2FP.BF16.F32.PACK_AB R98, R99, R98 ;  /* 0x000000626362723e */ /* 0x000fe200000010ff */
[----:B------:R-:W1:Y:S01]  /*b7f0*/  @P3 LDC R6, c[0x0][0x458] ;  /* 0x00011600ff063b82 */ /* 0x000e620000000800 */
[----:B------:R-:W-:Y:S01]  /*b800*/  F2FP.BF16.F32.PACK_AB R100, R101, R100 ;  /* 0x000000646564723e */ /* 0x000fe200000010ff */
[----:B------:R-:W-:Y:S01]  /*b810*/  STS [R9+0x2400], R66 ;  /* 0x0024004209007388 */ /* 0x000fe20000000800 */
[----:B------:R-:W-:Y:S01]  /*b820*/  F2FP.BF16.F32.PACK_AB R102, R103, R102 ;  /* 0x000000666766723e */ /* 0x000fe200000010ff */
[----:B------:R-:W3:Y:S01]  /*b830*/  @P4 MUFU.LG2 R2, R2 ;  /* 0x0000000200024308 */ /* 0x000ee20000000c00 */
[----:B------:R-:W-:Y:S01]  /*b840*/  F2FP.BF16.F32.PACK_AB R104, R105, R104 ;  /* 0x000000686968723e */ /* 0x000fe200000010ff */
[----:B------:R-:W-:Y:S01]  /*b850*/  STS [R11+0x2000], R68 ;  /* 0x002000440b007388 */ /* 0x000fe20000000800 */
[----:B------:R-:W-:Y:S01]  /*b860*/  F2FP.BF16.F32.PACK_AB R106, R107, R106 ;  /* 0x0000006a6b6a723e */ /* 0x000fe200000010ff */
[----:B----4-:R-:W-:Y:S01]  /*b870*/  @!UP2 UIMAD UR13, UR10, UR8, UR6 ;  /* 0x000000080a0da2a4 */ /* 0x010fe2000f8e0206 */
[----:B------:R-:W-:Y:S01]  /*b880*/  F2FP.BF16.F32.PACK_AB R108, R109, R108 ;  /* 0x0000006c6d6c723e */ /* 0x000fe200000010ff */
[----:B------:R-:W-:Y:S01]  /*b890*/  STS [R11+0x2400], R70 ;  /* 0x002400460b007388 */ /* 0x000fe20000000800 */
[----:B------:R-:W-:Y:S01]  /*b8a0*/  F2FP.BF16.F32.PACK_AB R110, R111, R110 ;  /* 0x0000006e6f6e723e */ /* 0x000fe200000010ff */
[----:B------:R-:W-:Y:S01]  /*b8b0*/  @!UP1 UMOV UR8, UR16 ;  /* 0x0000001000089c82 */ /* 0x000fe20008000000 */
[----:B------:R-:W-:Y:S01]  /*b8c0*/  F2FP.BF16.F32.PACK_AB R112, R113, R112 ;  /* 0x000000707170723e */ /* 0x000fe200000010ff */
[----:B------:R-:W-:Y:S01]  /*b8d0*/  STS [R15+0x2000], R72 ;  /* 0x002000480f007388 */ /* 0x000fe20000000800 */
[----:B------:R-:W-:Y:S01]  /*b8e0*/  F2FP.BF16.F32.PACK_AB R114, R115, R114 ;  /* 0x000000727372723e */ /* 0x000fe200000010ff */
[----:B------:R-:W-:Y:S01]  /*b8f0*/  @!UP2 UIMAD UR13, UR13, UR12, URZ ;  /* 0x0000000c0d0da2a4 */ /* 0x000fe2000f8e02ff */
[----:B------:R-:W-:Y:S01]  /*b900*/  F2FP.BF16.F32.PACK_AB R120, R121, R120 ;  /* 0x000000787978723e */ /* 0x000fe200000010ff */
[----:B------:R-:W-:Y:S01]  /*b910*/  STS [R15+0x2400], R74 ;  /* 0x0024004a0f007388 */ /* 0x000fe20000000800 */
[----:B------:R-:W-:Y:S01]  /*b920*/  F2FP.BF16.F32.PACK_AB R122, R123, R122 ;  /* 0x0000007a7b7a723e */ /* 0x000fe200000010ff */
[----:B-----5:R-:W-:Y:S01]  /*b930*/  @P3 FMUL.FTZ R0, R0, 0.69314718246459960938 ;  /* 0x3f31721800003820 */ /* 0x020fe20000410000 */
[----:B------:R-:W-:Y:S01]  /*b940*/  F2FP.BF16.F32.PACK_AB R7, R7, R116 ;  /* 0x000000740707723e */ /* 0x000fe200000010ff */
[----:B------:R-:W-:Y:S01]  /*b950*/  STS [R13+0x2000], R76 ;  /* 0x0020004c0d007388 */ /* 0x000fe20000000800 */
[----:B------:R-:W-:Y:S01]  /*b960*/  F2FP.BF16.F32.PACK_AB R118, R119, R118 ;  /* 0x000000767776723e */ /* 0x000fe200000010ff */
[----:B------:R-:W-:Y:S01]  /*b970*/  @UP1 UMOV UR8, UR14 ;  /* 0x0000000e00081c82 */ /* 0x000fe20008000000 */
[----:B------:R-:W-:Y:S01]  /*b980*/  LOP3.LUT P0, RZ, R189, 0x3, RZ, 0xc0, !PT ;  /* 0x00000003bdff7812 */ /* 0x000fe2000780c0ff */
[----:B------:R-:W-:Y:S01]  /*b990*/  STS [R13+0x2400], R78 ;  /* 0x0024004e0d007388 */ /* 0x000fe20000000800 */
[----:B--2---:R-:W-:-:S03]  /*b9a0*/  @UP2 UIMAD UR13, UR6, UR4, UR19 ;  /* 0x00000004060d22a4 */ /* 0x004fc6000f8e0213 */
[----:B------:R-:W-:Y:S04]  /*b9b0*/  STS [R19+0x2000], R80 ;  /* 0x0020005013007388 */ /* 0x000fe80000000800 */
[----:B------:R-:W-:Y:S04]  /*b9c0*/  STS [R19+0x2400], R82 ;  /* 0x0024005213007388 */ /* 0x000fe80000000800 */
[----:B------:R-:W-:Y:S04]  /*b9d0*/  STS [R17+0x2000], R84 ;  /* 0x0020005411007388 */ /* 0x000fe80000000800 */
[----:B------:R-:W-:Y:S04]  /*b9e0*/  STS [R17+0x2400], R86 ;  /* 0x0024005611007388 */ /* 0x000fe80000000800 */
[----:B------:R-:W-:Y:S04]  /*b9f0*/  STS [R21+0x2000], R88 ;  /* 0x0020005815007388 */ /* 0x000fe80000000800 */
[----:B------:R-:W-:Y:S04]  /*ba00*/  STS [R21+0x2400], R90 ;  /* 0x0024005a15007388 */ /* 0x000fe80000000800 */
[----:B------:R-:W-:Y:S04]  /*ba10*/  STS [R5+0x4000], R92 ;  /* 0x0040005c05007388 */ /* 0x000fe80000000800 */
[----:B------:R2:W-:Y:S04]  /*ba20*/  STS [R5+0x4400], R94 ;  /* 0x0044005e05007388 */ /* 0x0005e80000000800 */
[----:B------:R-:W-:Y:S04]  /*ba30*/  STS [R9+0x4000], R96 ;  /* 0x0040006009007388 */ /* 0x000fe80000000800 */
[----:B------:R-:W-:Y:S04]  /*ba40*/  STS [R9+0x4400], R98 ;  /* 0x0044006209007388 */ /* 0x000fe80000000800 */
[----:B------:R-:W-:Y:S04]  /*ba50*/  STS [R11+0x4000], R100 ;  /* 0x004000640b007388 */ /* 0x000fe80000000800 */
[----:B------:R-:W-:Y:S04]  /*ba60*/  STS [R11+0x4400], R102 ;  /* 0x004400660b007388 */ /* 0x000fe80000000800 */
[----:B------:R-:W-:Y:S04]  /*ba70*/  STS [R15+0x4000], R104 ;  /* 0x004000680f007388 */ /* 0x000fe80000000800 */
[----:B------:R3:W-:Y:S01]  /*ba80*/  STS [R15+0x4400], R106 ;  /* 0x0044006a0f007388 */ /* 0x0007e20000000800 */
[----:B--2---:R-:W2:Y:S03]  /*ba90*/  LDC.64 R4, c[0x0][0x408] ;  /* 0x00010200ff047b82 */ /* 0x004ea60000000a00 */
[----:B------:R-:W-:Y:S04]  /*baa0*/  STS [R13+0x4000], R108 ;  /* 0x0040006c0d007388 */ /* 0x000fe80000000800 */
[----:B------:R4:W-:Y:S04]  /*bab0*/  STS [R13+0x4400], R110 ;  /* 0x0044006e0d007388 */ /* 0x0009e80000000800 */
[----:B------:R-:W-:Y:S04]  /*bac0*/  STS [R19+0x4000], R112 ;  /* 0x0040007013007388 */ /* 0x000fe80000000800 */
[----:B------:R-:W-:Y:S04]  /*bad0*/  STS [R19+0x4400], R114 ;  /* 0x0044007213007388 */ /* 0x000fe80000000800 */
[----:B------:R-:W-:Y:S04]  /*bae0*/  STS [R17+0x4000], R120 ;  /* 0x0040007811007388 */ /* 0x000fe80000000800 */
[----:B------:R-:W-:Y:S01]  /*baf0*/  STS [R17+0x4400], R122 ;  /* 0x0044007a11007388 */ /* 0x000fe20000000800 */
[----:B---3--:R-:W-:Y:S01]  /*bb00*/  @P4 FMUL.FTZ R15, R2, 0.69314718246459960938 ;  /* 0x3f317218020f4820 */ /* 0x008fe20000410000 */
[----:B------:R-:W-:Y:S01]  /*bb10*/  MOV R2, 0x7f800000 ;  /* 0x7f80000000027802 */ /* 0x000fe20000000f00 */
[----:B-1----:R-:W-:Y:S01]  /*bb20*/  @P3 FFMA.FTZ R2, R3, R6, R0 ;  /* 0x0000000603023223 */ /* 0x002fe20000010000 */
[----:B------:R1:W-:Y:S04]  /*bb30*/  STS [R21+0x4000], R7 ;  /* 0x0040000715007388 */ /* 0x0003e80000000800 */
[----:B------:R3:W-:Y:S01]  /*bb40*/  STS [R21+0x4400], R118 ;  /* 0x0044007615007388 */ /* 0x0007e20000000800 */
[----:B----4-:R-:W4:Y:S08]  /*bb50*/  @P4 LDC R13, c[0x0][0x458] ;  /* 0x00011600ff0d4b82 */ /* 0x010f300000000800 */
[----:B------:R-:W-:Y:S01]  /*bb60*/  BAR.SYNC.DEFER_BLOCKING 0x0 ;  /* 0x0000000000007b1d */ /* 0x000fe20000010000 */
[----:B-1----:R-:W-:-:S04]  /*bb70*/  SHF.R.U32.HI R7, RZ, 0x2, R189 ;  /* 0x00000002ff077819 */ /* 0x002fc800000116bd */
[----:B------:R-:W-:Y:S02]  /*bb80*/  LOP3.LUT R7, R12, 0x7, R7, 0xf8, !PT ;  /* 0x000000070c077812 */ /* 0x000fe400078ef807 */
[----:B------:R-:W-:Y:S01]  /*bb90*/  MOV R12, 0x7f800000 ;  /* 0x7f800000000c7802 */ /* 0x000fe20000000f00 */
[----:B------:R3:W1:Y:S01]  /*bba0*/  LDS.128 R8, [R209+0x1800] ;  /* 0x00180000d1087984 */ /* 0x0006620000000c00 */
[----:B----4-:R-:W-:Y:S01]  /*bbb0*/  @P4 FFMA.FTZ R12, R132, R13, R15 ;  /* 0x0000000d840c4223 */ /* 0x010fe2000001000f */
[----:B--2---:R-:W-:Y:S06]  /*bbc0*/  @P0 BRA `(.L_x_3175) ;  /* 0x0000000000300947 */ /* 0x004fec0003800000 */
[----:B------:R-:W2:Y:S01]  /*bbd0*/  LDCU.64 UR4, c[0x0][0x420] ;  /* 0x00008400ff0477ac */ /* 0x000ea20008000a00 */
[C---:B------:R-:W-:Y:S01]  /*bbe0*/  VIADD R6, R7.reuse, 0x8 ;  /* 0x0000000807067836 */ /* 0x040fe20000000000 */
[----:B------:R-:W-:Y:S01]  /*bbf0*/  ISETP.GE.AND P2, PT, R7, UR7, PT ;  /* 0x0000000707007c0c */ /* 0x000fe2000bf46270 */
[----:B------:R-:W-:-:S03]  /*bc00*/  UIADD3 UR10, UPT, UPT, UR11, UR13, URZ ;  /* 0x0000000d0b0a7290 */ /* 0x000fc6000fffe0ff */
[----:B------:R-:W-:-:S03]  /*bc10*/  ISETP.GE.AND P1, PT, R6, UR7, PT ;  /* 0x0000000706007c0c */ /* 0x000fc6000bf26270 */
[----:B------:R-:W-:Y:S01]  /*bc20*/  IMAD.U32 R0, RZ, RZ, UR10 ;  /* 0x0000000aff007e24 */ /* 0x000fe2000f8e00ff */
[----:B------:R-:W-:-:S04]  /*bc30*/  IADD3 R3, P0, PT, R7, UR10, RZ ;  /* 0x0000000a07037c10 */ /* 0x000fc8000ff1e0ff */
[----:B------:R-:W-:Y:S02]  /*bc40*/  LEA.HI.X.SX32 R0, R0, RZ, 0x1, P0 ;  /* 0x000000ff00007211 */ /* 0x000fe400000f0eff */
[----:B--2---:R-:W-:-:S04]  /*bc50*/  LEA R6, P0, R3, UR4, 0x2 ;  /* 0x0000000403067c11 */ /* 0x004fc8000f8010ff */
[----:B------:R-:W-:-:S05]  /*bc60*/  LEA.HI.X R7, R3, UR5, R0, 0x2, P0 ;  /* 0x0000000503077c11 */ /* 0x000fca00080f1400 */
[----:B------:R2:W-:Y:S04]  /*bc70*/  @!P2 STG.E desc[UR22][R6.64], R12 ;  /* 0x0000000c0600a986 */ /* 0x0005e8000c101916 */
[----:B------:R2:W-:Y:S02]  /*bc80*/  @!P1 STG.E desc[UR22][R6.64+0x20], R2 ;  /* 0x0000200206009986 */ /* 0x0005e4000c101916 */
.L_x_3175:
[----:B------:R-:W-:Y:S05]  /*bc90*/  BSYNC.RECONVERGENT B0 ;  /* 0x0000000000007941 */ /* 0x000fea0003800200 */
.L_x_3174:
[----:B------:R-:W4:Y:S01]  /*bca0*/  LDCU.64 UR4, c[0x0][0x410] ;  /* 0x00008200ff0477ac */ /* 0x000f220008000a00 */
[----:B------:R-:W-:Y:S01]  /*bcb0*/  IMAD.MOV.U32 R187, RZ, RZ, RZ ;  /* 0x000000ffffbb7224 */ /* 0x000fe200078e00ff */
[----:B------:R-:W-:Y:S01]  /*bcc0*/  SHF.R.U32.HI R0, RZ, 0x3, R189 ;  /* 0x00000003ff007819 */ /* 0x000fe200000116bd */
[----:B---3--:R3:W1:Y:S01]  /*bcd0*/  LDS.128 R20, [R209] ;  /* 0x00000000d1147984 */ /* 0x0086620000000c00 */
[----:B------:R-:W-:Y:S01]  /*bce0*/  BSSY.RECONVERGENT B0, `(.L_x_3176) ;  /* 0x0000020000007945 */ /* 0x000fe20003800200 */
[----:B--2---:R-:W-:Y:S01]  /*bcf0*/  IMAD.WIDE.U32 R12, R4, UR11, R186 ;  /* 0x0000000b040c7c25 */ /* 0x004fe2000f8e00ba */
[C---:B------:R-:W-:Y:S01]  /*bd00*/  IADD3 R3, PT, PT, R0.reuse, 0x20, RZ ;  /* 0x0000002000037810 */ /* 0x040fe20007ffe0ff */
[----:B------:R3:W2:Y:S01]  /*bd10*/  LDS.128 R16, [R209+0x2000] ;  /* 0x00200000d1107984 */ /* 0x0006a20000000c00 */
[----:B------:R-:W-:Y:S01]  /*bd20*/  ISETP.GE.AND P3, PT, R0, UR7, PT ;  /* 0x0000000700007c0c */ /* 0x000fe2000bf66270 */
[----:B------:R-:W-:Y:S01]  /*bd30*/  IMAD R2, R5, UR11, R13 ;  /* 0x0000000b05027c24 */ /* 0x000fe2000f8e020d */
[----:B------:R-:W-:Y:S01]  /*bd40*/  IADD3 R12, P0, PT, R12, UR8, RZ ;  /* 0x000000080c0c7c10 */ /* 0x000fe2000ff1e0ff */
[C---:B------:R-:W-:Y:S01]  /*bd50*/  VIADD R6, R0.reuse, 0x10 ;  /* 0x0000001000067836 */ /* 0x040fe20000000000 */
[----:B------:R-:W-:Y:S01]  /*bd60*/  ISETP.GE.AND P1, PT, R3, UR7, PT ;  /* 0x0000000703007c0c */ /* 0x000fe2000bf26270 */
[----:B------:R-:W-:Y:S01]  /*bd70*/  VIADD R3, R0, 0x30 ;  /* 0x0000003000037836 */ /* 0x000fe20000000000 */
[----:B------:R-:W-:-:S02]  /*bd80*/  IADD3.X R13, PT, PT, R2, UR9, RZ, P0, !PT ;  /* 0x00000009020d7c10 */ /* 0x000fc400087fe4ff */
[----:B------:R-:W-:Y:S02]  /*bd90*/  ISETP.GE.AND P2, PT, R6, UR7, PT ;  /* 0x0000000706007c0c */ /* 0x000fe4000bf46270 */
[----:B----4-:R-:W-:Y:S01]  /*bda0*/  MOV R2, UR4 ;  /* 0x0000000400027c02 */ /* 0x010fe20008000f00 */
[----:B------:R-:W-:Y:S01]  /*bdb0*/  IMAD.U32 R7, RZ, RZ, UR5 ;  /* 0x00000005ff077e24 */ /* 0x000fe2000f8e00ff */
[----:B------:R-:W-:-:S03]  /*bdc0*/  ISETP.GE.AND P0, PT, R3, UR7, PT ;  /* 0x0000000703007c0c */ /* 0x000fc6000bf06270 */
[----:B------:R-:W-:Y:S02]  /*bdd0*/  IMAD.WIDE.U32 R2, R2, UR6, R12 ;  /* 0x0000000602027c25 */ /* 0x000fe4000f8e000c */
[----:B------:R3:W4:Y:S02]  /*bde0*/  LDS.128 R12, [R209+0x4000] ;  /* 0x00400000d10c7984 */ /* 0x0007240000000c00 */
[----:B------:R-:W-:Y:S01]  /*bdf0*/  IMAD R7, R7, UR6, R3 ;  /* 0x0000000607077c24 */ /* 0x000fe2000f8e0203 */
[----:B------:R-:W-:Y:S06]  /*be00*/  @P3 BRA `(.L_x_3177) ;  /* 0x0000000000343947 */ /* 0x000fec0003800000 */
[----:B------:R-:W5:Y:S01]  /*be10*/  LDCU UR6, c[0x0][0x440] ;  /* 0x00008800ff0677ac */ /* 0x000f620008000800 */
[----:B------:R-:W-:Y:S01]  /*be20*/  IMAD.MOV.U32 R6, RZ, RZ, R2 ;  /* 0x000000ffff067224 */ /* 0x000fe200078e0002 */
[----:B------:R-:W1:Y:S03]  /*be30*/  LDCU.64 UR4, c[0x0][0x3f0] ;  /* 0x00007e00ff0477ac */ /* 0x000e660008000a00 */
[----:B------:R-:W-:-:S04]  /*be40*/  IMAD.WIDE.U32 R28, R0, R4, R6 ;  /* 0x00000004001c7225 */ /* 0x000fc800078e0006 */
[----:B------:R-:W-:Y:S01]  /*be50*/  IMAD R24, R0, R5, R29 ;  /* 0x0000000500187224 */ /* 0x000fe200078e021d */
[----:B-----5:R-:W-:Y:S02]  /*be60*/  ISETP.GE.AND P5, PT, R186, UR6, PT ;  /* 0x00000006ba007c0c */ /* 0x020fe4000bfa6270 */
[----:B------:R-:W-:Y:S02]  /*be70*/  ISETP.GE.AND P4, PT, R206, UR6, PT ;  /* 0x00000006ce007c0c */ /* 0x000fe4000bf86270 */
[----:B------:R-:W-:Y:S02]  /*be80*/  ISETP.GE.AND P3, PT, R204, UR6, PT ;  /* 0x00000006cc007c0c */ /* 0x000fe4000bf66270 */
[----:B-1----:R-:W-:-:S04]  /*be90*/  LEA R26, P6, R28, UR4, 0x1 ;  /* 0x000000041c1a7c11 */ /* 0x002fc8000f8c08ff */
[----:B------:R-:W-:-:S05]  /*bea0*/  LEA.HI.X R27, R28, UR5, R24, 0x1, P6 ;  /* 0x000000051c1b7c11 */ /* 0x000fca000b0f0c18 */
[----:B------:R1:W-:Y:S04]  /*beb0*/  @!P5 STG.E.128 desc[UR22][R26.64], R20 ;  /* 0x000000141a00d986 */ /* 0x0003e8000c101d16 */
[----:B--2---:R1:W-:Y:S04]  /*bec0*/  @!P4 STG.E.128 desc[UR22][R26.64+0x80], R16 ;  /* 0x000080101a00c986 */ /* 0x0043e8000c101d16 */
[----:B----4-:R1:W-:Y:S02]  /*bed0*/  @!P3 STG.E.128 desc[UR22][R26.64+0x100], R12 ;  /* 0x0001000c1a00b986 */ /* 0x0103e4000c101d16 */
.L_x_3177:
[----:B------:R-:W-:Y:S05]  /*bee0*/  BSYNC.RECONVERGENT B0 ;  /* 0x0000000000007941 */ /* 0x000fea0003800200 */
.L_x_3176:
[----:B-1----:R1:W1:Y:S01]  /*bef0*/  LDS.128 R20, [R209+0x800] ;  /* 0x00080000d1147984 */ /* 0x0022620000000c00 */
[----:B------:R-:W-:Y:S03]  /*bf00*/  BSSY.RECONVERGENT B0, `(.L_x_3178) ;  /* 0x0000016000007945 */ /* 0x000fe60003800200 */
[----:B--2---:R2:W1:Y:S04]  /*bf10*/  LDS.128 R16, [R209+0x2800] ;  /* 0x00280000d1107984 */ /* 0x0044680000000c00 */
[----:B----4-:R2:W4:Y:S01]  /*bf20*/  LDS.128 R12, [R209+0x4800] ;  /* 0x00480000d10c7984 */ /* 0x0105220000000c00 */
        /* <DEDUP_REMOVED lines=16> */
[----:B-1----:R1:W-:Y:S04]  /*c030*/  @!P4 STG.E.128 desc[UR22][R28.64], R20 ;  /* 0x000000141c00c986 */ /* 0x0023e8000c101d16 */
[----:B------:R1:W-:Y:S04]  /*c040*/  @!P3 STG.E.128 desc[UR22][R28.64+0x80], R16 ;  /* 0x000080101c00b986 */ /* 0x0003e8000c101d16 */
[----:B----4-:R1:W-:Y:S02]  /*c050*/  @!P2 STG.E.128 desc[UR22][R28.64+0x100], R12 ;  /* 0x0001000c1c00a986 */ /* 0x0103e4000c101d16 */
.L_x_3179:
[----:B------:R-:W-:Y:S05]  /*c060*/  BSYNC.RECONVERGENT B0 ;  /* 0x0000000000007941 */ /* 0x000fea0003800200 */
.L_x_3178:
[----:B-1----:R1:W1:Y:S01]  /*c070*/  LDS.128 R20, [R209+0x1000] ;  /* 0x00100000d1147984 */ /* 0x0022620000000c00 */
[----:B------:R-:W-:Y:S03]  /*c080*/  BSSY.RECONVERGENT B0, `(.L_x_3180) ;  /* 0x0000016000007945 */ /* 0x000fe60003800200 */
[----:B------:R1:W1:Y:S04]  /*c090*/  LDS.128 R16, [R209+0x3000] ;  /* 0x00300000d1107984 */ /* 0x0002680000000c00 */
[----:B----4-:R4:W1:Y:S01]  /*c0a0*/  LDS.128 R12, [R209+0x5000] ;  /* 0x00500000d10c7984 */ /* 0x0108620000000c00 */
        /* <DEDUP_REMOVED lines=16> */
[----:B-1----:R1:W-:Y:S04]  /*c1b0*/  @!P3 STG.E.128 desc[UR22][R28.64], R20 ;  /* 0x000000141c00b986 */ /* 0x0023e8000c101d16 */
[----:B------:R1:W-:Y:S04]  /*c1c0*/  @!P2 STG.E.128 desc[UR22][R28.64+0x80], R16 ;  /* 0x000080101c00a986 */ /* 0x0003e8000c101d16 */
[----:B------:R1:W-:Y:S02]  /*c1d0*/  @!P1 STG.E.128 desc[UR22][R28.64+0x100], R12 ;  /* 0x0001000c1c009986 */ /* 0x0003e4000c101d16 */
.L_x_3181:
[----:B------:R-:W-:Y:S05]  /*c1e0*/  BSYNC.RECONVERGENT B0 ;  /* 0x0000000000007941 */ /* 0x000fea0003800200 */
.L_x_3180:
[----:B-1----:R1:W1:Y:S01]  /*c1f0*/  LDS.128 R12, [R209+0x3800] ;  /* 0x00380000d10c7984 */ /* 0x0022620000000c00 */
[----:B------:R-:W-:Y:S05]  /*c200*/  @P0 EXIT ;  /* 0x000000000000094d */ /* 0x000fea0003800000 */
[----:B------:R1:W2:Y:S01]  /*c210*/  LDS.128 R16, [R209+0x5800] ;  /* 0x00580000d1107984 */ /* 0x0002a20000000c00 */
[----:B------:R-:W5:Y:S01]  /*c220*/  LDCU UR6, c[0x0][0x440] ;  /* 0x00008800ff0677ac */ /* 0x000f620008000800 */
[----:B------:R-:W-:Y:S01]  /*c230*/  IADD3 R3, P0, PT, R0, 0x30, RZ ;  /* 0x0000003000037810 */ /* 0x000fe20007f1e0ff */
[----:B------:R-:W-:Y:S01]  /*c240*/  IMAD.MOV.U32 R6, RZ, RZ, R2 ;  /* 0x000000ffff067224 */ /* 0x000fe200078e0002 */
[----:B------:R-:W3:Y:S03]  /*c250*/  LDCU.64 UR4, c[0x0][0x3f0] ;  /* 0x00007e00ff0477ac */ /* 0x000ee60008000a00 */
[----:B------:R-:W-:Y:S02]  /*c260*/  IMAD.X R21, RZ, RZ, RZ, P0 ;  /* 0x000000ffff157224 */ /* 0x000fe400000e06ff */
[----:B------:R-:W-:-:S04]  /*c270*/  IMAD.WIDE.U32 R6, R3, R4, R6 ;  /* 0x0000000403067225 */ /* 0x000fc800078e0006 */
[----:B------:R-:W-:-:S04]  /*c280*/  IMAD R0, R21, R4, RZ ;  /* 0x0000000415007224 */ /* 0x000fc800078e02ff */
[----:B------:R-:W-:Y:S01]  /*c290*/  IMAD R0, R3, R5, R0 ;  /* 0x0000000503007224 */ /* 0x000fe200078e0200 */
[----:B-----5:R-:W-:Y:S02]  /*c2a0*/  ISETP.GE.AND P2, PT, R186, UR6, PT ;  /* 0x00000006ba007c0c */ /* 0x020fe4000bf46270 */
[----:B------:R-:W-:Y:S01]  /*c2b0*/  ISETP.GE.AND P1, PT, R206, UR6, PT ;  /* 0x00000006ce007c0c */ /* 0x000fe2000bf26270 */
[----:B------:R-:W-:Y:S01]  /*c2c0*/  IMAD.IADD R0, R0, 0x1, R7 ;  /* 0x0000000100007824 */ /* 0x000fe200078e0207 */
[----:B------:R-:W-:Y:S02]  /*c2d0*/  ISETP.GE.AND P0, PT, R204, UR6, PT ;  /* 0x00000006cc007c0c */ /* 0x000fe4000bf06270 */
[----:B---3--:R-:W-:-:S04]  /*c2e0*/  LEA R2, P3, R6, UR4, 0x1 ;  /* 0x0000000406027c11 */ /* 0x008fc8000f8608ff */
[----:B------:R-:W-:-:S05]  /*c2f0*/  LEA.HI.X R3, R6, UR5, R0, 0x1, P3 ;  /* 0x0000000506037c11 */ /* 0x000fca00098f0c00 */
[----:B------:R3:W-:Y:S04]  /*c300*/  @!P2 STG.E.128 desc[UR22][R2.64], R8 ;  /* 0x000000080200a986 */ /* 0x0007e8000c101d16 */
[----:B-1----:R3:W-:Y:S01]  /*c310*/  @!P1 STG.E.128 desc[UR22][R2.64+0x80], R12 ;  /* 0x0000800c02009986 */ /* 0x0027e2000c101d16 */
[----:B------:R-:W-:Y:S05]  /*c320*/  @P0 EXIT ;  /* 0x000000000000094d */ /* 0x000fea0003800000 */
[----:B--2---:R-:W-:Y:S01]  /*c330*/  STG.E.128 desc[UR22][R2.64+0x100], R16 ;  /* 0x0001001002007986 */ /* 0x004fe2000c101d16 */
[----:B------:R-:W-:Y:S05]  /*c340*/  EXIT ;  /* 0x000000000000794d */ /* 0x000fea0003800000 */
.L_x_3182:
        /* <DEDUP_REMOVED lines=11> */
.L_x_6891:


//--------------------- .text._ZN5flash24flash_fwd_splitkv_kernelI23Flash_fwd_kernel_traitsILi192ELi64ELi64ELi4ELb0ELb0EN7cutlass10bfloat16_tE19Flash_kernel_traitsILi192ELi64ELi64ELi4ES3_EELb0ELb0ELb1ELb0ELb0ELb1ELb0ELb0EEEvNS_16Flash_fwd_paramsE --------------------------
	.section	.text._ZN5flash24flash_fwd_splitkv_kernelI23Flash_fwd_kernel_traitsILi192ELi64ELi64ELi4ELb0ELb0EN7cutlass10bfloat16_tE19Flash_kernel_traitsILi192ELi64ELi64ELi4ES3_EELb0ELb0ELb1ELb0ELb0ELb1ELb0ELb0EEEvNS_16Flash_fwd_paramsE,"ax",@progbits
	.align	128
        .global         _ZN5flash24flash_fwd_splitkv_kernelI23Flash_fwd_kernel_traitsILi192ELi64ELi64ELi4ELb0ELb0EN7cutlass10bfloat16_tE19Flash_kernel_traitsILi192ELi64ELi64ELi4ES3_EELb0ELb0ELb1ELb0ELb0ELb1ELb0ELb0EEEvNS_16Flash_fwd_paramsE
        .type           _ZN5flash24flash_fwd_splitkv_kernelI23Flash_fwd_kernel_traitsILi192ELi64ELi64ELi4ELb0ELb0EN7cutlass10bfloat16_tE19Flash_kernel_traitsILi192ELi64ELi64ELi4ES3_EELb0ELb0ELb1ELb0ELb0ELb1ELb0ELb0EEEvNS_16Flash_fwd_paramsE,@function
        .size           _ZN5flash24flash_fwd_splitkv_kernelI23Flash_fwd_kernel_traitsILi192ELi64ELi64ELi4ELb0ELb0EN7cutlass10bfloat16_tE19Flash_kernel_traitsILi192ELi64ELi64ELi4ES3_EELb0ELb0ELb1ELb0ELb0ELb1ELb0ELb0EEEvNS_16Flash_fwd_paramsE,(.L_x_6892 - _ZN5flash24flash_fwd_splitkv_kernelI23Flash_fwd_kernel_traitsILi192ELi64ELi64ELi4ELb0ELb0EN7cutlass10bfloat16_tE19Flash_kernel_traitsILi192ELi64ELi64ELi4ES3_EELb0ELb0ELb1ELb0ELb0ELb1ELb0ELb0EEEvNS_16Flash_fwd_paramsE)
        .other          _ZN5flash24flash_fwd_splitkv_kernelI23Flash_fwd_kernel_traitsILi192ELi64ELi64ELi4ELb0ELb0EN7cutlass10bfloat16_tE19Flash_kernel_traitsILi192ELi64ELi64ELi4ES3_EELb0ELb0ELb1ELb0ELb0ELb1ELb0ELb0EEEvNS_16Flash_fwd_paramsE,@"STO_CUDA_ENTRY STV_DEFAULT"
_ZN5flash24flash_fwd_splitkv_kernelI23Flash_fwd_kernel_traitsILi192ELi64ELi64ELi4ELb0ELb0EN7cutlass10bfloat16_tE19Flash_kernel_traitsILi192ELi64ELi64ELi4ES3_EELb0ELb0ELb1ELb0ELb0ELb1ELb0ELb0EEEvNS_16Flash_fwd_paramsE:
.text._ZN5flash24flash_fwd_splitkv_kernelI23Flash_fwd_kernel_traitsILi192ELi64ELi64ELi4ELb0ELb0EN7cutlass10bfloat16_tE19Flash_kernel_traitsILi192ELi64ELi64ELi4ES3_EELb0ELb0ELb1ELb0ELb0ELb1ELb0ELb0EEEvNS_16Flash_fwd_paramsE:
        /* <DEDUP_REMOVED lines=71> */
.L_x_3183:
        /* <DEDUP_REMOVED lines=75> */
.L_x_3186:
[----:B------:R-:W-:Y:S05]  /*0920*/  BSYNC.RECONVERGENT B0 ;  /* 0x0000000000007941 */ /* 0x000fea0003800200 */
.L_x_3185:
        /* <DEDUP_REMOVED lines=20> */
.L_x_3188:
[----:B------:R-:W-:Y:S05]  /*0a70*/  BSYNC.RECONVERGENT B0 ;  /* 0x0000000000007941 */ /* 0x000fea0003800200 */
.L_x_3187:
        /* <DEDUP_REMOVED lines=20> */
.L_x_3190:
[----:B------:R-:W-:Y:S05]  /*0bc0*/  BSYNC.RECONVERGENT B0 ;  /* 0x0000000000007941 */ /* 0x000fea0003800200 */
.L_x_3189:
        /* <DEDUP_REMOVED lines=19> */
.L_x_3192:
[----:B------:R-:W-:Y:S05]  /*0d00*/  BSYNC.RECONVERGENT B0 ;  /* 0x0000000000007941 */ /* 0x000fea0003800200 */
.L_x_3191:
        /* <DEDUP_REMOVED lines=21> */
.L_x_3184:
        /* <DEDUP_REMOVED lines=13> */
.L_x_3193:
        /* <DEDUP_REMOVED lines=100> */
.L_x_3194:
        /* <DEDUP_REMOVED lines=15> */
.L_x_3196:
[----:B------:R-:W1:Y:S01]  /*1660*/  LDCU.64 UR10, c[0x0][0x3b8] ;  /* 0x00007700ff0a77ac */ /* 0x000e620008000a00 */
[----:B------:R-:W-:-:S04]  /*1670*/  UIADD3 UR15, UPT, UPT, UR6, UR16, URZ ;  /* 0x00000010060f7290 */ /* 0x000fc8000fffe0ff */
[----:B-1----:R-:W-:Y:S02]  /*1680*/  UIMAD.WIDE.U32 UR4, UR15, UR10, URZ ;  /* 0x0000000a0f0472a5 */ /* 0x002fe4000f8e00ff */
[----:B------:R-:W-:-:S04]  /*1690*/  UIMAD UR15, UR15, UR11, URZ ;  /* 0x0000000b0f0f72a4 */ /* 0x000fc8000f8e02ff */
[----:B------:R-:W-:Y:S01]  /*16a0*/  UIADD3 UR15, UPT, UPT, UR5, UR15, URZ ;  /* 0x0000000f050f7290 */ /* 0x000fe2000fffe0ff */
[----:B------:R-:W-:-:S11]  /*16b0*/  UMOV UR14, UR4 ;  /* 0x00000004000e7c82 */ /* 0x000fd60008000000 */
.L_x_3197:
        /* <DEDUP_REMOVED lines=15> */
.L_x_3198:
[----:B------:R-:W1:Y:S01]  /*17b0*/  LDCU.64 UR8, c[0x0][0x3c0] ;  /* 0x00007800ff0877ac */ /* 0x000e620008000a00 */
[----:B------:R-:W-:-:S04]  /*17c0*/  UIADD3 UR6, UPT, UPT, UR6, UR16, URZ ;  /* 0x0000001006067290 */ /* 0x000fc8000fffe0ff */
[----:B-1----:R-:W-:Y:S02]  /*17d0*/  UIMAD.WIDE.U32 UR4, UR6, UR8, URZ ;  /* 0x00000008060472a5 */ /* 0x002fe4000f8e00ff */
[----:B------:R-:W-:-:S04]  /*17e0*/  UIMAD UR6, UR6, UR9, URZ ;  /* 0x00000009060672a4 */ /* 0x000fc8000f8e02ff */
[----:B------:R-:W-:-:S03]  /*17f0*/  UIADD3 UR5, UPT, UPT, UR5, UR6, URZ ;  /* 0x0000000605057290 */ /* 0x000fc6000fffe0ff */
[----:B------:R-:W-:-:S09]  /*1800*/  UMOV UR6, UR4 ;  /* 0x0000000400067c82 */ /* 0x000fd20008000000 */
.L_x_3199:
        /* <DEDUP_REMOVED lines=52> */
.L_x_3195:
        /* <DEDUP_REMOVED lines=79> */
.L_x_3202:
[----:B------:R2:W-:Y:S02]  /*2040*/  STS.128 [R211+0x4000], RZ ;  /* 0x004000ffd3007388 */ /* 0x0005e40000000c00 */
.L_x_3201:
[----:B------:R-:W-:Y:S05]  /*2050*/  BSYNC.RECONVERGENT B0 ;  /* 0x0000000000007941 */ /* 0x000fea0003800200 */
.L_x_3200:
        /* <DEDUP_REMOVED lines=36> */
.L_x_3205:
[----:B------:R3:W-:Y:S02]  /*22a0*/  STS.128 [R211+0x4800], RZ ;  /* 0x004800ffd3007388 */ /* 0x0007e40000000c00 */
.L_x_3204:
[----:B------:R-:W-:Y:S05]  /*22b0*/  BSYNC.RECONVERGENT B0 ;  /* 0x0000000000007941 */ /* 0x000fea0003800200 */
.L_x_3203:
        /* <DEDUP_REMOVED lines=36> */
.L_x_3208:
[----:B------:R3:W-:Y:S02]  /*2500*/  STS.128 [R211+0x5000], RZ ;  /* 0x005000ffd3007388 */ /* 0x0007e40000000c00 */
.L_x_3207:
[----:B------:R-:W-:Y:S05]  /*2510*/  BSYNC.RECONVERGENT B0 ;  /* 0x0000000000007941 */ /* 0x000fea0003800200 */
.L_x_3206:
        /* <DEDUP_REMOVED lines=35> */
.L_x_3211:
[----:B------:R2:W-:Y:S02]  /*2750*/  STS.128 [R211+0x5800], RZ ;  /* 0x005800ffd3007388 */ /* 0x0005e40000000c00 */
.L_x_3210:
[----:B------:R-:W-:Y:S05]  /*2760*/  BSYNC.RECONVERGENT B0 ;  /* 0x0000000000007941 */ /* 0x000fea0003800200 */
.L_x_3209:
        /* <DEDUP_REMOVED lines=28> */
.L_x_3214:
[----:B------:R2:W-:Y:S02]  /*2930*/  STS.128 [R211+0xa000], RZ ;  /* 0x00a000ffd3007388 */ /* 0x0005e40000000c00 */
.L_x_3213:
[----:B------:R-:W-:Y:S05]  /*2940*/  BSYNC.RECONVERGENT B0 ;  /* 0x0000000000007941 */ /* 0x000fea0003800200 */
.L_x_3212:
        /* <DEDUP_REMOVED lines=29> */
.L_x_3217:
[----:B------:R2:W-:Y:S02]  /*2b20*/  STS.128 [R211+0xa800], RZ ;  /* 0x00a800ffd3007388 */ /* 0x0005e40000000c00 */
.L_x_3216:
[----:B------:R-:W-:Y:S05]  /*2b30*/  BSYNC.RECONVERGENT B0 ;  /* 0x0000000000007941 */ /* 0x000fea0003800200 */
.L_x_3215:
        /* <DEDUP_REMOVED lines=27> */
.L_x_3220:
[----:B------:R2:W-:Y:S02]  /*2cf0*/  STS.128 [R211+0xb000], RZ ;  /* 0x00b000ffd3007388 */ /* 0x0005e40000000c00 */
.L_x_3219:
[----:B------:R-:W-:Y:S05]  /*2d00*/  BSYNC.RECONVERGENT B0 ;  /* 0x0000000000007941 */ /* 0x000fea0003800200 */
.L_x_3218:
        /* <DEDUP_REMOVED lines=26> */
.L_x_3222:
[----:B------:R-:W-:Y:S05]  /*2eb0*/  BSYNC.RECONVERGENT B0 ;  /* 0x0000000000007941 */ /* 0x000fea0003800200 */
.L_x_3221:
        /* <DEDUP_REMOVED lines=42> */
.L_x_3225:
[----:B------:R2:W-:Y:S01]  /*3160*/  STS.128 [R211+0x10000], RZ ;  /* 0x010000ffd3007388 */ /* 0x0005e20000000c00 */
[----:B------:R-:W-:Y:S05]  /*3170*/  BRA `(.L_x_3226) ;  /* 0x00000000000c7947 */ /* 0x000fea0003800000 */
.L_x_3224:
[----:B------:R1:W-:Y:S04]  /*3180*/  STS.128 [R211+0xc000], RZ ;  /* 0x00c000ffd3007388 */ /* 0x0003e80000000c00 */
[----:B------:R1:W-:Y:S04]  /*3190*/  STS.128 [R211+0xe000], RZ ;  /* 0x00e000ffd3007388 */ /* 0x0003e80000000c00 */
[----:B------:R1:W-:Y:S02]  /*31a0*/  STS.128 [R211+0x10000], RZ ;  /* 0x010000ffd3007388 */ /* 0x0003e40000000c00 */
.L_x_3226:
[----:B------:R-:W-:Y:S05]  /*31b0*/  BSYNC.RECONVERGENT B0 ;  /* 0x0000000000007941 */ /* 0x000fea0003800200 */
.L_x_3223:
        /* <DEDUP_REMOVED lines=32> */
.L_x_3229:
[----:B------:R1:W-:Y:S02]  /*33c0*/  STS.128 [R211+0x10800], RZ ;  /* 0x010800ffd3007388 */ /* 0x0003e40000000c00 */
.L_x_3228:
[----:B------:R-:W-:Y:S05]  /*33d0*/  BSYNC.RECONVERGENT B0 ;  /* 0x0000000000007941 */ /* 0x000fea0003800200 */
.L_x_3227:
        /* <DEDUP_REMOVED lines=30> */
.L_x_3232:
[----:B------:R1:W-:Y:S02]  /*35c0*/  STS.128 [R211+0x11000], RZ ;  /* 0x011000ffd3007388 */ /* 0x0003e40000000c00 */
.L_x_3231:
[----:B------:R-:W-:Y:S05]  /*35d0*/  BSYNC.RECONVERGENT B0 ;  /* 0x0000000000007941 */ /* 0x000fea0003800200 */
.L_x_3230:
        /* <DEDUP_REMOVED lines=37> */
.L_x_3235:
[----:B------:R1:W-:Y:S02]  /*3830*/  STS.128 [R211+0x11800], RZ ;  /* 0x011800ffd3007388 */ /* 0x0003e40000000c00 */
.L_x_3234:
[----:B------:R-:W-:Y:S05]  /*3840*/  BSYNC.RECONVERGENT B0 ;  /* 0x0000000000007941 */ /* 0x000fea0003800200 */
.L_x_3233:
[----:B------:R-:W-:Y:S01]  /*3850*/  LOP3.LUT R5, R0, R5, RZ, 0x3c, !PT ;  /* 0x0000000500057212 */ /* 0x000fe200078e3cff */
[----:B------:R-:W5:Y:S01]  /*3860*/  LDCU UR4, c[0x0][0x50c] ;  /* 0x0000a180ff0477ac */ /* 0x000f620008000800 */
[----:B------:R-:W-:Y:S01]  /*3870*/  IADD3 R4, PT, PT, R4, R3, RZ ;  /* 0x0000000304047210 */ /* 0x000fe20007ffe0ff */
[----:B------:R-:W0:Y:S01]  /*3880*/  LDGDEPBAR ;  /* 0x00000000000079af */ /* 0x000e220000000000 */
[----:B------:R-:W-:Y:S01]  /*3890*/  LOP3.LUT R0, R77, 0x400, RZ, 0xc0, !PT ;  /* 0x000004004d007812 */ /* 0x000fe200078ec0ff */
[----:B------:R-:W-:Y:S01]  /*38a0*/  UISETP.NE.AND UP1, UPT, UR18, 0x1, UPT ;  /* 0x000000011200788c */ /* 0x000fe2000bf25270 */
        /* <DEDUP_REMOVED lines=9> */
[----:B---3--:R-:W4:Y:S01]  /*3940*/  LDSM.16.M88.4 R12, [R81+UR6+0x6800] ;  /* 0x00680006510c783b */ /* 0x008f220008000200 */
[-C--:B------:R-:W-:Y:S02]  /*3950*/  IADD3 R80, PT, PT, R82, R73.reuse, RZ ;  /* 0x0000004952507210 */ /* 0x080fe40007ffe0ff */
[----:B------:R-:W-:Y:S01]  /*3960*/  IADD3 R76, PT, PT, R2, R73, RZ ;  /* 0x00000049024c7210 */ /* 0x000fe20007ffe0ff */
[----:B------:R-:W3:Y:S01]  /*3970*/  LDSM.16.M88.4 R56, [R81+UR6+0x7000] ;  /* 0x007000065138783b */ /* 0x000ee20008000200 */
[----:B------:R-:W-:-:S03]  /*3980*/  MOV R79, 0x40 ;  /* 0x00000040004f7802 */ /* 0x000fc60000000f00 */
        /* <DEDUP_REMOVED lines=8> */
[----:B------:R-:W5:Y:S04]  /*3a10*/  LDSM.16.M88.4 R8, [R76+0x6800] ;  /* 0x006800004c08783b */ /* 0x000f680000000200 */
[----:B-1----:R-:W1:Y:S04]  /*3a20*/  LDSM.16.M88.4 R4, [R76+0x7000] ;  /* 0x007000004c04783b */ /* 0x002e680000000200 */
[----:B------:R-:W1:Y:S04]  /*3a30*/  LDSM.16.M88.4 R68, [R76+0x7800] ;  /* 0x007800004c44783b */ /* 0x000e680000000200 */
[----:B------:R-:W-:Y:S01]  /*3a40*/  LDSM.16.M88.4 R44, [R2+0x6000] ;  /* 0x00600000022c783b */ /* 0x000fe20000000200 */
[C---:B--2---:R-:W-:Y:S03]  /*3a50*/  HMMA.16816.F32.BF16 R24, R48.reuse, R20, RZ ;  /* 0x000000143018723c */ /* 0x044fe600000418ff */
[----:B------:R-:W-:Y:S04]  /*3a60*/  LDSM.16.M88.4 R40, [R2+0x6800] ;  /* 0x006800000228783b */ /* 0x000fe80000000200 */
[----:B------:R-:W-:Y:S01]  /*3a70*/  LDSM.16.M88.4 R36, [R2+0x7000] ;  /* 0x007000000224783b */ /* 0x000fe20000000200 */
[C---:B----4-:R-:W-:Y:S03]  /*3a80*/  HMMA.16816.F32.BF16 R16, R48.reuse, R12, RZ ;  /* 0x0000000c3010723c */ /* 0x050fe600000418ff */
[----:B------:R-:W-:Y:S05]  /*3a90*/  LDSM.16.M88.4 R72, [R78] ;  /* 0x000000004e48783b */ /* 0x000fea0000000200 */
[C---:B---3--:R-:W-:Y:S08]  /*3aa0*/  HMMA.16816.F32.BF16 R60, R48.reuse, R56, RZ ;  /* 0x00000038303c723c */ /* 0x048ff000000418ff */
        /* <DEDUP_REMOVED lines=9> */
[C---:B------:R-:W-:Y:S08]  /*3b40*/  HMMA.16816.F32.BF16 R16, R64.reuse, R8, R16 ;  /* 0x000000084010723c */ /* 0x040ff00000041810 */
[C---:B------:R-:W-:Y:S01]  /*3b50*/  HMMA.16816.F32.BF16 R12, R64.reuse, R10, R12 ;  /* 0x0000000a400c723c */ /* 0x040fe2000004180c */
[----:B------:R-:W4:Y:S07]  /*3b60*/  LDSM.16.M88.4 R8, [R0+0x6000] ;  /* 0x006000000008783b */ /* 0x000f2e0000000200 */
[C---:B-1----:R-:W-:Y:S08]  /*3b70*/  HMMA.16816.F32.BF16 R60, R64.reuse, R4, R60 ;  /* 0x00000004403c723c */ /* 0x042ff0000004183c */
[C---:B------:R-:W-:Y:S01]  /*3b80*/  HMMA.16816.F32.BF16 R56, R64.reuse, R6, R56 ;  /* 0x000000064038723c */ /* 0x040fe20000041838 */
[----:B------:R-:W1:Y:S07]  /*3b90*/  LDSM.16.M88.4 R4, [R0+0x6800] ;  /* 0x006800000004783b */ /* 0x000e6e0000000200 */
        /* <DEDUP_REMOVED lines=10> */
[C---:B------:R-:W-:Y:S08]  /*3c40*/  HMMA.16816.F32.BF16 R60, R28.reuse, R36, R60 ;  /* 0x000000241c3c723c */ /* 0x040ff0000004183c */
[C---:B------:R-:W-:Y:S01]  /*3c50*/  HMMA.16816.F32.BF16 R56, R28.reuse, R38, R56 ;  /* 0x000000261c38723c */ /* 0x040fe20000041838 */
[----:B------:R-:W-:Y:S07]  /*3c60*/  LDSM.16.M88.4 R36, [R81+UR6+0x8800] ;  /* 0x008800065124783b */ /* 0x000fee0008000200 */
[C---:B---3--:R-:W-:Y:S08]  /*3c70*/  HMMA.16816.F32.BF16 R52, R28.reuse, R32, R52 ;  /* 0x000000201c34723c */ /* 0x048ff00000041834 */
[----:B------:R-:W-:Y:S01]  /*3c80*/  HMMA.16816.F32.BF16 R48, R28, R34, R48 ;  /* 0x000000221c30723c */ /* 0x000fe20000041830 */
[----:B------:R-:W3:Y:S04]  /*3c90*/  LDSM.16.M88.4 R32, [R81+UR6+0x9000] ;  /* 0x009000065120783b */ /* 0x000ee80008000200 */
[----:B------:R-:W3:Y:S03]  /*3ca0*/  LDSM.16.M88.4 R28, [R81+UR6+0x9800] ;  /* 0x00980006511c783b */ /* 0x000ee60008000200 */
[C---:B----4-:R-:W-:Y:S08]  /*3cb0*/  HMMA.16816.F32.BF16 R24, R72.reuse, R8, R24 ;  /* 0x000000084818723c */ /* 0x050ff00000041818 */
[C---:B------:R-:W-:Y:S01]  /*3cc0*/  HMMA.16816.F32.BF16 R20, R72.reuse, R10, R20 ;  /* 0x0000000a4814723c */ /* 0x040fe20000041814 */
[----:B------:R-:W-:Y:S07]  /*3cd0*/  LDSM.16.M88.4 R8, [R80+0x2000] ;  /* 0x002000005008783b */ /* 0x000fee0000000200 */
[C---:B-1----:R-:W-:Y:S08]  /*3ce0*/  HMMA.16816.F32.BF16 R16, R72.reuse, R4, R16 ;  /* 0x000000044810723c */ /* 0x042ff00000041810 */
[C---:B------:R-:W-:Y:S01]  /*3cf0*/  HMMA.16816.F32.BF16 R12, R72.reuse, R6, R12 ;  /* 0x00000006480c723c */ /* 0x040fe2000004180c */
[----:B------:R-:W1:Y:S07]  /*3d00*/  LDSM.16.M88.4 R4, [R76+0x8000] ;  /* 0x008000004c04783b */ /* 0x000e6e0000000200 */
[C---:B-----5:R-:W-:Y:S08]  /*3d10*/  HMMA.16816.F32.BF16 R52, R72.reuse, R64, R52 ;  /* 0x000000404834723c */ /* 0x060ff00000041834 */
[C---:B------:R-:W-:Y:S08]  /*3d20*/  HMMA.16816.F32.BF16 R60, R72.reuse, R68, R60 ;  /* 0x00000044483c723c */ /* 0x040ff0000004183c */
[C---:B------:R-:W-:Y:S01]  /*3d30*/  HMMA.16816.F32.BF16 R56, R72.reuse, R70, R56 ;  /* 0x000000464838723c */ /* 0x040fe20000041838 */
[----:B------:R-:W-:Y:S07]  /*3d40*/  LDSM.16.M88.4 R68, [R76+0x9000] ;  /* 0x009000004c44783b */ /* 0x000fee0000000200 */
[----:B------:R-:W-:Y:S01]  /*3d50*/  HMMA.16816.F32.BF16 R64, R72, R66, R48 ;  /* 0x000000424840723c */ /* 0x000fe20000041830 */
[----:B------:R-:W4:Y:S04]  /*3d60*/  LDSM.16.M88.4 R48, [R76+0x8800] ;  /* 0x008800004c30783b */ /* 0x000f280000000200 */
[----:B------:R-:W-:Y:S03]  /*3d70*/  LDSM.16.M88.4 R72, [R79+0x4000] ;  /* 0x004000004f48783b */ /* 0x000fe60000000200 */
[C---:B--2---:R-:W-:Y:S08]  /*3d80*/  HMMA.16816.F32.BF16 R24, R44.reuse, R40, R24 ;  /* 0x000000282c18723c */ /* 0x044ff00000041818 */
[C---:B------:R-:W-:Y:S01]  /*3d90*/  HMMA.16816.F32.BF16 R20, R44.reuse, R42, R20 ;  /* 0x0000002a2c14723c */ /* 0x040fe20000041814 */
[----:B------:R-:W2:Y:S07]  /*3da0*/  LDSM.16.M88.4 R40, [R76+0x9800] ;  /* 0x009800004c28783b */ /* 0x000eae0000000200 */
[C---:B---3--:R-:W-:Y:S08]  /*3db0*/  HMMA.16816.F32.BF16 R60, R44.reuse, R32, R60 ;  /* 0x000000202c3c723c */ /* 0x048ff0000004183c */
[C---:B------:R-:W-:Y:S01]  /*3dc0*/  HMMA.16816.F32.BF16 R56, R44.reuse, R34, R56 ;  /* 0x000000222c38723c */ /* 0x040fe20000041838 */
[----:B------:R-:W-:Y:S07]  /*3dd0*/  LDSM.16.M88.4 R32, [R79+0x2000] ;  /* 0x002000004f20783b */ /* 0x000fee0000000200 */
[C---:B------:R-:W-:Y:S08]  /*3de0*/  HMMA.16816.F32.BF16 R52, R44.reuse, R28, R52 ;  /* 0x0000001c2c34723c */ /* 0x040ff00000041834 */
[C---:B------:R-:W-:Y:S01]  /*3df0*/  HMMA.16816.F32.BF16 R64, R44.reuse, R30, R64 ;  /* 0x0000001e2c40723c */ /* 0x040fe20000041840 */
[----:B------:R-:W3:Y:S07]  /*3e00*/  LDSM.16.M88.4 R28, [R2+0x8000] ;  /* 0x00800000021c783b */ /* 0x000eee0000000200 */
[C---:B------:R-:W-:Y:S08]  /*3e10*/  HMMA.16816.F32.BF16 R16, R44.reuse, R36, R16 ;  /* 0x000000242c10723c */ /* 0x040ff00000041810 */
[----:B------:R-:W-:Y:S01]  /*3e20*/  HMMA.16816.F32.BF16 R12, R44, R38, R12 ;  /* 0x000000262c0c723c */ /* 0x000fe2000004180c */
[----:B------:R-:W5:Y:S04]  /*3e30*/  LDSM.16.M88.4 R36, [R2+0x9000] ;  /* 0x009000000224783b */ /* 0x000f680000000200 */
[----:B------:R-:W-:Y:S03]  /*3e40*/  LDSM.16.M88.4 R44, [R2+0x9800] ;  /* 0x00980000022c783b */ /* 0x000fe60000000200 */
[C---:B-1----:R-:W-:Y:S08]  /*3e50*/  HMMA.16816.F32.BF16 R24, R8.reuse, R4, R24 ;  /* 0x000000040818723c */ /* 0x042ff00000041818 */
[C---:B------:R-:W-:Y:S01]  /*3e60*/  HMMA.16816.F32.BF16 R20, R8.reuse, R6, R20 ;  /* 0x000000060814723c */ /* 0x040fe20000041814 */
[----:B------:R-:W1:Y:S07]  /*3e70*/  LDSM.16.M88.4 R4, [R2+0x8800] ;  /* 0x008800000204783b */ /* 0x000e6e0000000200 */
[C---:B----4-:R-:W-:Y:S08]  /*3e80*/  HMMA.16816.F32.BF16 R16, R8.reuse, R48, R16 ;  /* 0x000000300810723c */ /* 0x050ff00000041810 */
        /* <DEDUP_REMOVED lines=8> */
[C---:B---3--:R-:W-:Y:S08]  /*3f10*/  HMMA.16816.F32.BF16 R24, R32.reuse, R28, R24 ;  /* 0x0000001c2018723c */ /* 0x048ff00000041818 */
[C---:B------:R-:W-:Y:S01]  /*3f20*/  HMMA.16816.F32.BF16 R20, R32.reuse, R30, R20 ;  /* 0x0000001e2014723c */ /* 0x040fe20000041814 */
[----:B------:R-:W3:Y:S07]  /*3f30*/  LDSM.16.M88.4 R28, [R0+0x8800] ;  /* 0x00880000001c783b */ /* 0x000eee0000000200 */
[C---:B-----5:R-:W-:Y:S01]  /*3f40*/  HMMA.16816.F32.BF16 R68, R32.reuse, R36, R60 ;  /* 0x000000242044723c */ /* 0x060fe2000004183c */
[----:B------:R-:W4:Y:S07]  /*3f50*/  LDSM.16.M88.4 R60, [R82+0x4000] ;  /* 0x00400000523c783b */ /* 0x000f2e0000000200 */
[C---:B-1----:R-:W-:Y:S08]  /*3f60*/  HMMA.16816.F32.BF16 R16, R32.reuse, R4, R16 ;  /* 0x000000042010723c */ /* 0x042ff00000041810 */
[C---:B------:R-:W-:Y:S01]  /*3f70*/  HMMA.16816.F32.BF16 R12, R32.reuse, R6, R12 ;  /* 0x00000006200c723c */ /* 0x040fe2000004180c */
[----:B------:R-:W1:Y:S07]  /*3f80*/  LDSM.16.M88.4 R4, [R0+0x9000] ;  /* 0x009000000004783b */ /* 0x000e6e0000000200 */
[C---:B------:R-:W-:Y:S01]  /*3f90*/  HMMA.16816.F32.BF16 R56, R32.reuse, R38, R56 ;  /* 0x000000262038723c */ /* 0x040fe20000041838 */
[----:B------:R-:W-:Y:S07]  /*3fa0*/  LDSM.16.M88.4 R36, [R76+0xa000] ;  /* 0x00a000004c24783b */ /* 0x000fee0000000200 */
[C---:B------:R-:W-:Y:S08]  /*3fb0*/  HMMA.16816.F32.BF16 R52, R32.reuse, R44, R52 ;  /* 0x0000002c2034723c */ /* 0x040ff00000041834 */
[----:B------:R-:W-:Y:S01]  /*3fc0*/  HMMA.16816.F32.BF16 R64, R32, R46, R64 ;  /* 0x0000002e2040723c */ /* 0x000fe20000041840 */
[----:B------:R-:W5:Y:S04]  /*3fd0*/  LDSM.16.M88.4 R32, [R0+0x9800] ;  /* 0x009800000020783b */ /* 0x000f680000000200 */
[----:B------:R-:W5:Y:S03]  /*3fe0*/  LDSM.16.M88.4 R44, [R80+0x4000] ;  /* 0x00400000502c783b */ /* 0x000f660000000200 */
[C---:B--2---:R-:W-:Y:S08]  /*3ff0*/  HMMA.16816.F32.BF16 R24, R40.reuse, R8, R24 ;  /* 0x000000082818723c */ /* 0x044ff00000041818 */
[C---:B------:R-:W-:Y:S01]  /*4000*/  HMMA.16816.F32.BF16 R20, R40.reuse, R10, R20 ;  /* 0x0000000a2814723c */ /* 0x040fe20000041814 */
[----:B------:R-:W2:Y:S07]  /*4010*/  LDSM.16.M88.4 R8, [R81+UR6+0xa800] ;  /* 0x00a800065108783b */ /* 0x000eae0008000200 */
[C---:B---3--:R-:W-:Y:S08]  /*4020*/  HMMA.16816.F32.BF16 R16, R40.reuse, R28, R16 ;  /* 0x0000001c2810723c */ /* 0x048ff00000041810 */
[----:B------:R-:W-:Y:S01]  /*4030*/  HMMA.16816.F32.BF16 R12, R40, R30, R12 ;  /* 0x0000001e280c723c */ /* 0x000fe2000004180c */
[----:B------:R-:W3:Y:S07]  /*4040*/  LDSM.16.M88.4 R28, [R2+0xa000] ;  /* 0x00a00000021c783b */ /* 0x000eee0000000200 */
[----:B----4-:R-:W-:Y:S08]  /*4050*/  HMMA.16816.F32.BF16 R24, R60, R48, R24 ;  /* 0x000000303c18723c */ /* 0x010ff00000041818 */
[C---:B-1----:R-:W-:Y:S08]  /*4060*/  HMMA.16816.F32.BF16 R68, R40.reuse, R4, R68 ;  /* 0x000000042844723c */ /* 0x042ff00000041844 */
[----:B------:R-:W-:Y:S01]  /*4070*/  HMMA.16816.F32.BF16 R56, R40, R6, R56 ;  /* 0x000000062838723c */ /* 0x000fe20000041838 */
[----:B------:R-:W1:Y:S04]  /*4080*/  LDSM.16.M88.4 R4, [R81+UR6+0xb000] ;  /* 0x00b000065104783b */ /* 0x000e680008000200 */
[----:B------:R-:W-:Y:S03]  /*4090*/  LDSM.16.M88.4 R80, [R81+UR6+0xb800] ;  /* 0x00b800065150783b */ /* 0x000fe60008000200 */
[----:B------:R-:W-:Y:S01]  /*40a0*/  HMMA.16816.F32.BF16 R20, R60, R50, R20 ;  /* 0x000000323c14723c */ /* 0x000fe20000041814 */
[----:B------:R-:W-:Y:S07]  /*40b0*/  LDSM.16.M88.4 R48, [R76+0xa800] ;  /* 0x00a800004c30783b */ /* 0x000fee0000000200 */
[C---:B-----5:R-:W-:Y:S08]  /*40c0*/  HMMA.16816.F32.BF16 R52, R40.reuse, R32, R52 ;  /* 0x000000202834723c */ /* 0x060ff00000041834 */
[----:B------:R-:W-:Y:S01]  /*40d0*/  HMMA.16816.F32.BF16 R64, R40, R34, R64 ;  /* 0x000000222840723c */ /* 0x000fe20000041840 */
[----:B------:R-:W-:Y:S04]  /*40e0*/  LDSM.16.M88.4 R40, [R78+0x4000] ;  /* 0x004000004e28783b */ /* 0x000fe80000000200 */
[----:B------:R-:W4:Y:S03]  /*40f0*/  LDSM.16.M88.4 R32, [R0+0xa000] ;  /* 0x00a000000020783b */ /* 0x000f260000000200 */
[C---:B------:R-:W-:Y:S08]  /*4100*/  HMMA.16816.F32.BF16 R24, R44.reuse, R36, R24 ;  /* 0x000000242c18723c */ /* 0x040ff00000041818 */
[----:B------:R-:W-:Y:S08]  /*4110*/  HMMA.16816.F32.BF16 R20, R44, R38, R20 ;  /* 0x000000262c14723c */ /* 0x000ff00000041814 */
[----:B--2---:R-:W-:Y:S08]  /*4120*/  HMMA.16816.F32.BF16 R16, R60, R8, R16 ;  /* 0x000000083c10723c */ /* 0x004ff00000041810 */
[----:B---3--:R-:W-:Y:S08]  /*4130*/  HMMA.16816.F32.BF16 R24, R72, R28, R24 ;  /* 0x0000001c4818723c */ /* 0x008ff00000041818 */
[C---:B------:R-:W-:Y:S01]  /*4140*/  HMMA.16816.F32.BF16 R12, R60.reuse, R10, R12 ;  /* 0x0000000a3c0c723c */ /* 0x040fe2000004180c */
[----:B------:R-:W2:Y:S07]  /*4150*/  LDSM.16.M88.4 R8, [R2+0xa800] ;  /* 0x00a800000208783b */ /* 0x000eae0000000200 */
[C---:B-1----:R-:W-:Y:S08]  /*4160*/  HMMA.16816.F32.BF16 R68, R60.reuse, R4, R68 ;  /* 0x000000043c44723c */ /* 0x042ff00000041844 */
[----:B------:R-:W-:Y:S01]  /*4170*/  HMMA.16816.F32.BF16 R56, R60, R6, R56 ;  /* 0x000000063c38723c */ /* 0x000fe20000041838 */
[----:B------:R-:W1:Y:S07]  /*4180*/  LDSM.16.M88.4 R4, [R76+0xb000] ;  /* 0x00b000004c04783b */ /* 0x000e6e0000000200 */
[----:B------:R-:W-:Y:S08]  /*4190*/  HMMA.16816.F32.BF16 R20, R72, R30, R20 ;  /* 0x0000001e4814723c */ /* 0x000ff00000041814 */
[----:B----4-:R-:W-:Y:S08]  /*41a0*/  HMMA.16816.F32.BF16 R24, R40, R32, R24 ;  /* 0x000000202818723c */ /* 0x010ff00000041818 */
[----:B------:R-:W-:Y:S01]  /*41b0*/  HMMA.16816.F32.BF16 R28, R44, R48, R16 ;  /* 0x000000302c1c723c */ /* 0x000fe20000041810 */
[----:B------:R-:W3:Y:S07]  /*41c0*/  LDSM.16.M88.4 R16, [R0+0xa800] ;  /* 0x00a800000010783b */ /* 0x000eee0000000200 */
[----:B------:R-:W-:Y:S01]  /*41d0*/  HMMA.16816.F32.BF16 R20, R40, R34, R20 ;  /* 0x000000222814723c */ /* 0x000fe20000041814 */
[----:B------:R-:W4:Y:S02]  /*41e0*/  LDSM.16.M88.4 R32, [R76+0xb800] ;  /* 0x00b800004c20783b */ /* 0x000f240000000200 */
[----:B------:R-:W-:Y:S01]  /*41f0*/  FMUL.FTZ R24, R24, UR4 ;  /* 0x0000000418187c20 */ /* 0x000fe20008410000 */
[----:B------:R-:W-:Y:S01]  /*4200*/  FMUL.FTZ R37, R25, UR4 ;  /* 0x0000000419257c20 */ /* 0x000fe20008410000 */
[----:B------:R-:W-:Y:S01]  /*4210*/  FMUL.FTZ R38, R26, UR4 ;  /* 0x000000041a267c20 */ /* 0x000fe20008410000 */
[----:B------:R-:W-:Y:S01]  /*4220*/  FMUL.FTZ R39, R27, UR4 ;  /* 0x000000041b277c20 */ /* 0x000fe20008410000 */
[----:B------:R5:W3:Y:S01]  /*4230*/  MUFU.TANH R36, R24 ;  /* 0x0000001800247308 */ /* 0x000ae20000002400 */
[----:B------:R-:W-:Y:S07]  /*4240*/  HMMA.16816.F32.BF16 R12, R44, R50, R12 ;  /* 0x000000322c0c723c */ /* 0x000fee000004180c */
[----:B------:R-:W3:Y:S01]  /*4250*/  MUFU.TANH R37, R37 ;  /* 0x0000002500257308 */ /* 0x000ee20000002400 */
[----:B--2---:R-:W-:Y:S03]  /*4260*/  HMMA.16816.F32.BF16 R28, R72, R8, R28 ;  /* 0x00000008481c723c */ /* 0x004fe6000004181c */
[----:B------:R-:W-:Y:S01]  /*4270*/  FMUL.FTZ R20, R20, UR4 ;  /* 0x0000000414147c20 */ /* 0x000fe20008410000 */
[----:B------:R-:W-:Y:S01]  /*4280*/  FMUL.FTZ R21, R21, UR4 ;  /* 0x0000000415157c20 */ /* 0x000fe20008410000 */
[----:B------:R-:W-:Y:S01]  /*4290*/  FMUL.FTZ R22, R22, UR4 ;  /* 0x0000000416167c20 */ /* 0x000fe20008410000 */
[----:B------:R-:W-:Y:S01]  /*42a0*/  FMUL.FTZ R23, R23, UR4 ;  /* 0x0000000417177c20 */ /* 0x000fe20008410000 */
[----:B------:R-:W2:Y:S01]  /*42b0*/  MUFU.TANH R38, R38 ;  /* 0x0000002600267308 */ /* 0x000ea20000002400 */
[----:B-1----:R-:W-:Y:S01]  /*42c0*/  HMMA.16816.F32.BF16 R68, R44, R4, R68 ;  /* 0x000000042c44723c */ /* 0x002fe20000041844 */
[----:B-----5:R-:W1:Y:S06]  /*42d0*/  LDSM.16.M88.4 R24, [R2+0xb000] ;  /* 0x00b000000218783b */ /* 0x020e6c0000000200 */
[----:B------:R-:W1:Y:S01]  /*42e0*/  MUFU.TANH R39, R39 ;  /* 0x0000002700277308 */ /* 0x000e620000002400 */
[----:B------:R-:W-:Y:S01]  /*42f0*/  HMMA.16816.F32.BF16 R12, R72, R10, R12 ;  /* 0x0000000a480c723c */ /* 0x000fe2000004180c */
[----:B------:R-:W-:Y:S06]  /*4300*/  LDSM.16.M88.4 R8, [R0+0xb000] ;  /* 0x00b000000008783b */ /* 0x000fec0000000200 */
[----:B------:R-:W1:Y:S01]  /*4310*/  MUFU.TANH R20, R20 ;  /* 0x0000001400147308 */ /* 0x000e620000002400 */
[----:B------:R-:W-:Y:S01]  /*4320*/  HMMA.16816.F32.BF16 R56, R44, R6, R56 ;  /* 0x000000062c38723c */ /* 0x000fe20000041838 */
[----:B------:R-:W5:Y:S06]  /*4330*/  LDSM.16.M88.4 R4, [R2+0xb800] ;  /* 0x00b800000204783b */ /* 0x000f6c0000000200 */
[----:B------:R-:W1:Y:S01]  /*4340*/  MUFU.TANH R21, R21 ;  /* 0x0000001500157308 */ /* 0x000e620000002400 */
[C---:B------:R-:W-:Y:S07]  /*4350*/  HMMA.16816.F32.BF16 R52, R60.reuse, R80, R52 ;  /* 0x000000503c34723c */ /* 0x040fee0000041834 */
[----:B------:R-:W1:Y:S01]  /*4360*/  MUFU.TANH R22, R22 ;  /* 0x0000001600167308 */ /* 0x000e620000002400 */
[----:B------:R-:W-:Y:S07]  /*4370*/  HMMA.16816.F32.BF16 R64, R60, R82, R64 ;  /* 0x000000523c40723c */ /* 0x000fee0000041840 */
[----:B------:R-:W1:Y:S01]  /*4380*/  MUFU.TANH R23, R23 ;  /* 0x0000001700177308 */ /* 0x000e620000002400 */
[C---:B---3--:R-:W-:Y:S08]  /*4390*/  HMMA.16816.F32.BF16 R28, R40.reuse, R16, R28 ;  /* 0x00000010281c723c */ /* 0x048ff0000004181c */
[----:B------:R-:W-:Y:S01]  /*43a0*/  HMMA.16816.F32.BF16 R12, R40, R18, R12 ;  /* 0x00000012280c723c */ /* 0x000fe2000004180c */
[----:B------:R-:W3:Y:S01]  /*43b0*/  LDSM.16.M88.4 R16, [R0+0xb800] ;  /* 0x00b800000010783b */ /* 0x000ee20000000200 */
[----:B------:R-:W-:-:S06]  /*43c0*/  DEPBAR.LE SB0, 0x0 ;  /* 0x000080000000791a */ /* 0x000fcc0000000000 */
[----:B----4-:R-:W-:Y:S03]  /*43d0*/  HMMA.16816.F32.BF16 R52, R44, R32, R52 ;  /* 0x000000202c34723c */ /* 0x010fe60000041834 */
[----:B------:R-:W-:Y:S01]  /*43e0*/  FMUL.FTZ R28, R28, UR4 ;  /* 0x000000041c1c7c20 */ /* 0x000fe20008410000 */
[----:B------:R-:W-:-:S04]  /*43f0*/  FMUL.FTZ R29, R29, UR4 ;  /* 0x000000041d1d7c20 */ /* 0x000fc80008410000 */
[----:B------:R-:W-:Y:S01]  /*4400*/  HMMA.16816.F32.BF16 R64, R44, R34, R64 ;  /* 0x000000222c40723c */ /* 0x000fe20000041840 */
[----:B------:R-:W4:Y:S02]  /*4410*/  MUFU.TANH R28, R28 ;  /* 0x0000001c001c7308 */ /* 0x000f240000002400 */
[----:B------:R-:W-:-:S05]  /*4420*/  FMUL.FTZ R12, R12, UR4 ;  /* 0x000000040c0c7c20 */ /* 0x000fca0008410000 */
[C---:B-1----:R-:W-:Y:S01]  /*4430*/  HMMA.16816.F32.BF16 R68, R72.reuse, R24, R68 ;  /* 0x000000184844723c */ /* 0x042fe20000041844 */
[----:B------:R-:W-:Y:S01]  /*4440*/  FMUL.FTZ R24, R30, UR4 ;  /* 0x000000041e187c20 */ /* 0x000fe20008410000 */
[----:B------:R-:W-:Y:S01]  /*4450*/  FMUL.FTZ R25, R31, UR4 ;  /* 0x000000041f197c20 */ /* 0x000fe20008410000 */
[----:B------:R-:W1:Y:S05]  /*4460*/  MUFU.TANH R29, R29 ;  /* 0x0000001d001d7308 */ /* 0x000e6a0000002400 */
[C---:B------:R-:W-:Y:S03]  /*4470*/  HMMA.16816.F32.BF16 R56, R72.reuse, R26, R56 ;  /* 0x0000001a4838723c */ /* 0x040fe60000041838 */
[----:B------:R-:W1:Y:S05]  /*4480*/  MUFU.TANH R24, R24 ;  /* 0x0000001800187308 */ /* 0x000e6a0000002400 */
[----:B-----5:R-:W-:Y:S01]  /*4490*/  HMMA.16816.F32.BF16 R52, R72, R4, R52 ;  /* 0x000000044834723c */ /* 0x020fe20000041834 */
[----:B------:R-:W-:-:S02]  /*44a0*/  FMUL.FTZ R4, R15, UR4 ;  /* 0x000000040f047c20 */ /* 0x000fc40008410000 */
[----:B------:R-:W1:Y:S05]  /*44b0*/  MUFU.TANH R25, R25 ;  /* 0x0000001900197308 */ /* 0x000e6a0000002400 */
[----:B------:R-:W-:Y:S03]  /*44c0*/  HMMA.16816.F32.BF16 R64, R72, R6, R64 ;  /* 0x000000064840723c */ /* 0x000fe60000041840 */
[----:B------:R-:W1:Y:S05]  /*44d0*/  MUFU.TANH R12, R12 ;  /* 0x0000000c000c7308 */ /* 0x000e6a0000002400 */
[C---:B------:R-:W-:Y:S01]  /*44e0*/  HMMA.16816.F32.BF16 R68, R40.reuse, R8, R68 ;  /* 0x000000082844723c */ /* 0x040fe20000041844 */
[----:B------:R-:W-:Y:S01]  /*44f0*/  FMUL.FTZ R8, R13, UR4 ;  /* 0x000000040d087c20 */ /* 0x000fe20008410000 */
[----:B------:R-:W-:Y:S01]  /*4500*/  FMUL.FTZ R9, R14, UR4 ;  /* 0x000000040e097c20 */ /* 0x000fe20008410000 */
[----:B------:R-:W1:Y:S05]  /*4510*/  MUFU.TANH R4, R4 ;  /* 0x0000000400047308 */ /* 0x000e6a0000002400 */
[C---:B------:R-:W-:Y:S03]  /*4520*/  HMMA.16816.F32.BF16 R56, R40.reuse, R10, R56 ;  /* 0x0000000a2838723c */ /* 0x040fe60000041838 */
[----:B------:R-:W1:Y:S05]  /*4530*/  MUFU.TANH R8, R8 ;  /* 0x0000000800087308 */ /* 0x000e6a0000002400 */
        /* <DEDUP_REMOVED lines=36> */
[----:B--234-:R-:W-:Y:S05]  /*4780*/  BRA.U !UP1, `(.L_x_3236) ;  /* 0x0000000909507547 */ /* 0x01cfea000b800000 */
        /* <DEDUP_REMOVED lines=11> */
.L_x_3237:
[----:B------:R-:W2:Y:S01]  /*4840*/  LDC R2, c[0x0][0x4f0] ;  /* 0x00013c00ff027b82 */ /* 0x000ea20000000800 */
[----:B------:R-:W-:Y:S01]  /*4850*/  UIADD3 UR29, UPT, UPT, UR29, -0x80, URZ ;  /* 0xffffff801d1d7890 */ /* 0x000fe2000fffe0ff */
[----:B------:R-:W-:Y:S01]  /*4860*/  IABS R16, UR16 ;  /* 0x0000001000107c13 */ /* 0x000fe20008000000 */
[----:B------:R-:W3:Y:S04]  /*4870*/  LDCU.64 UR8, c[0x0][0x3a0] ;  /* 0x00007400ff0877ac */ /* 0x000ee80008000a00 */
[----:B------:R-:W-:-:S04]  /*4880*/  MOV R6, UR29 ;  /* 0x0000001d00067c02 */ /* 0x000fc80008000f00 */
[----:B------:R-:W-:Y:S02]  /*4890*/  IABS R6, R6 ;  /* 0x0000000600067213 */ /* 0x000fe40000000000 */
[----:B--2---:R-:W-:-:S04]  /*48a0*/  IABS R0, R2 ;  /* 0x0000000200007213 */ /* 0x004fc80000000000 */
[----:B------:R-:W2:Y:S08]  /*48b0*/  I2F.RP R18, R0 ;  /* 0x0000000000127306 */ /* 0x000eb00000209400 */
        /* <DEDUP_REMOVED lines=12> */
[----:B------:R-:W-:Y:S01]  /*4980*/  IMAD R15, R0, R15, R6 ;  /* 0x0000000f000f7224 */ /* 0x000fe200078e0206 */
[----:B------:R-:W-:Y:S02]  /*4990*/  LOP3.LUT R6, R2, UR16, RZ, 0x3c, !PT ;  /* 0x0000001002067c12 */ /* 0x000fe4000f8e3cff */
[C---:B------:R-:W-:Y:S02]  /*49a0*/  ISETP.GT.U32.AND P2, PT, R0.reuse, R41, PT ;  /* 0x000000290000720c */ /* 0x040fe40003f44070 */
[----:B------:R-:W-:Y:S02]  /*49b0*/  ISETP.GT.U32.AND P3, PT, R0, R15, PT ;  /* 0x0000000f0000720c */ /* 0x000fe40003f64070 */
[----:B------:R-:W-:-:S09]  /*49c0*/  ISETP.GE.AND P4, PT, R6, RZ, PT ;  /* 0x000000ff0600720c */ /* 0x000fd20003f86270 */
[-C--:B------:R-:W-:Y:S01]  /*49d0*/  @!P2 IADD3 R41, PT, PT, R41, -R0.reuse, RZ ;  /* 0x800000002929a210 */ /* 0x080fe20007ffe0ff */
[----:B------:R-:W-:Y:S01]  /*49e0*/  @!P2 VIADD R40, R40, 0x1 ;  /* 0x000000012828a836 */ /* 0x000fe20000000000 */
[----:B------:R-:W-:Y:S01]  /*49f0*/  @!P3 IADD3 R18, PT, PT, R18, 0x1, RZ ;  /* 0x000000011212b810 */ /* 0x000fe20007ffe0ff */
[----:B------:R-:W-:Y:S01]  /*4a00*/  @!P3 IMAD.IADD R15, R15, 0x1, -R0 ;  /* 0x000000010f0fb824 */ /* 0x000fe200078e0a00 */
[-C--:B------:R-:W-:Y:S02]  /*4a10*/  ISETP.GE.U32.AND P6, PT, R41, R0.reuse, PT ;  /* 0x000000002900720c */ /* 0x080fe40003fc6070 */
[C---:B------:R-:W-:Y:S02]  /*4a20*/  ISETP.NE.AND P3, PT, R2.reuse, RZ, PT ;  /* 0x000000ff0200720c */ /* 0x040fe40003f65270 */
[----:B------:R-:W-:Y:S02]  /*4a30*/  ISETP.GE.U32.AND P5, PT, R15, R0, PT ;  /* 0x000000000f00720c */ /* 0x000fe40003fa6070 */
[----:B------:R-:W-:-:S02]  /*4a40*/  LOP3.LUT R0, R2, UR29, RZ, 0x3c, !PT ;  /* 0x0000001d02007c12 */ /* 0x000fc4000f8e3cff */
[----:B------:R-:W-:Y:S02]  /*4a50*/  LOP3.LUT R15, RZ, R2, RZ, 0x33, !PT ;  /* 0x00000002ff0f7212 */ /* 0x000fe400078e33ff */
[----:B------:R-:W-:-:S03]  /*4a60*/  ISETP.GE.AND P2, PT, R0, RZ, PT ;  /* 0x000000ff0000720c */ /* 0x000fc60003f46270 */
[----:B------:R-:W-:-:S04]  /*4a70*/  @P6 IADD3 R40, PT, PT, R40, 0x1, RZ ;  /* 0x0000000128286810 */ /* 0x000fc80007ffe0ff */
[----:B------:R-:W-:Y:S01]  /*4a80*/  @P5 VIADD R18, R18, 0x1 ;  /* 0x0000000112125836 */ /* 0x000fe20000000000 */
[----:B------:R-:W-:-:S05]  /*4a90*/  @!P4 IADD3 R40, PT, PT, -R40, RZ, RZ ;  /* 0x000000ff2828c210 */ /* 0x000fca0007ffe1ff */
[----:B------:R-:W-:-:S05]  /*4aa0*/  @!P2 IMAD.MOV R18, RZ, RZ, -R18 ;  /* 0x000000ffff12a224 */ /* 0x000fca00078e0a12 */
[C---:B------:R-:W-:Y:S02]  /*4ab0*/  SEL R6, R15.reuse, R18, !P3 ;  /* 0x000000120f067207 */ /* 0x040fe40005800000 */
[----:B------:R-:W-:-:S03]  /*4ac0*/  SEL R15, R15, R40, !P3 ;  /* 0x000000280f0f7207 */ /* 0x000fc60005800000 */
[----:B------:R-:W-:-:S04]  /*4ad0*/  IMAD.WIDE R44, R6, 0x4, R202 ;  /* 0x00000004062c7825 */ /* 0x000fc800078e02ca */
[C---:B------:R-:W-:Y:S01]  /*4ae0*/  IMAD.WIDE R42, R15.reuse, 0x4, R202 ;  /* 0x000000040f2a7825 */ /* 0x040fe200078e02ca */
[----:B------:R-:W2:Y:S04]  /*4af0*/  LDG.E R41, desc[UR22][R44.64] ;  /* 0x000000162c297981 */ /* 0x000ea8000c1e1900 */
[----:B------:R-:W2:Y:S01]  /*4b00*/  LDG.E R0, desc[UR22][R42.64] ;  /* 0x000000162a007981 */ /* 0x000ea2000c1e1900 */
[----:B------:R-:W-:-:S04]  /*4b10*/  IMAD.IADD R15, R15, 0x1, -R6 ;  /* 0x000000010f0f7824 */ /* 0x000fc800078e0a06 */
[----:B------:R-:W-:-:S05]  /*4b20*/  IMAD R15, R15, R2, -0x40 ;  /* 0xffffffc00f0f7424 */ /* 0x000fca00078e0202 */
[----:B------:R-:W-:-:S05]  /*4b30*/  SHF.R.S32.HI R2, RZ, 0x1f, R15 ;  /* 0x0000001fff027819 */ /* 0x000fca000001140f */
[----:B------:R-:W-:-:S04]  /*4b40*/  IMAD R2, R2, UR10, RZ ;  /* 0x0000000a02027c24 */ /* 0x000fc8000f8e02ff */
[----:B------:R-:W-:Y:S01]  /*4b50*/  IMAD R2, R15, UR11, R2 ;  /* 0x0000000b0f027c24 */ /* 0x000fe2000f8e0202 */
[----:B--2---:R-:W-:Y:S01]  /*4b60*/  IADD3 R0, PT, PT, R41, -R0, RZ ;  /* 0x8000000029007210 */ /* 0x004fe20007ffe0ff */
        /* <DEDUP_REMOVED lines=9> */
.L_x_3238:
[----:B------:R-:W2:Y:S01]  /*4c00*/  LDCU UR4, c[0x0][0x440] ;  /* 0x00008800ff0477ac */ /* 0x000ea20008000800 */
        /* <DEDUP_REMOVED lines=8> */
[----:B--2---:R-:W-:Y:S02]  /*4c90*/  ISETP.GE.AND P4, PT, R208, UR4, PT ;  /* 0x00000004d0007c0c */ /* 0x004fe4000bf86270 */
        /* <DEDUP_REMOVED lines=67> */
.L_x_3236:
[----:B------:R-:W-:Y:S01]  /*50d0*/  LOP3.LUT R133, R187, 0x1f0, RZ, 0xc0, !PT ;  /* 0x000001f0bb857812 */ /* 0x000fe200078ec0ff */
[----:B------:R-:W-:Y:S01]  /*50e0*/  IMAD.U32 R6, RZ, RZ, UR20 ;  /* 0x00000014ff067e24 */ /* 0x000fe2000f8e00ff */
[----:B------:R-:W-:Y:S01]  /*50f0*/  SHF.R.U32.HI R0, RZ, 0x2, R189 ;  /* 0x00000002ff007819 */ /* 0x000fe200000116bd */
[----:B------:R-:W-:Y:S01]  /*5100*/  IMAD.SHL.U32 R2, R189, 0x2, RZ ;  /* 0x00000002bd027824 */ /* 0x000fe200078e00ff */
[----:B------:R-:W3:Y:S01]  /*5110*/  LDCU UR4, c[0x0][0x45c] ;  /* 0x00008b80ff0477ac */ /* 0x000ee20008000800 */
[----:B------:R-:W-:Y:S01]  /*5120*/  IMAD R15, R6, 0x40, R133 ;  /* 0x00000040060f7824 */ /* 0x000fe200078e0285 */
[----:B------:R-:W-:Y:S01]  /*5130*/  LOP3.LUT R0, R0, 0x7, RZ, 0xc0, !PT ;  /* 0x0000000700007812 */ /* 0x000fe200078ec0ff */
[----:B--2---:R-:W-:Y:S01]  /*5140*/  IMAD.U32 R41, RZ, RZ, UR16 ;  /* 0x00000010ff297e24 */ /* 0x004fe2000f8e00ff */
[----:B------:R-:W-:Y:S01]  /*5150*/  LOP3.LUT R2, R2, 0x6, RZ, 0xc0, !PT ;  /* 0x0000000602027812 */ /* 0x000fe200078ec0ff */
[----:B------:R-:W-:Y:S01]  /*5160*/  IMAD.U32 R47, RZ, RZ, UR16 ;  /* 0x00000010ff2f7e24 */ /* 0x000fe2000f8e00ff */
[----:B------:R-:W-:Y:S01]  /*5170*/  IADD3 R40, PT, PT, R15, -UR24, R0 ;  /* 0x800000180f287c10 */ /* 0x000fe2000fffe000 */
[----:B------:R-:W-:Y:S01]  /*5180*/  IMAD.U32 R51, RZ, RZ, UR16 ;  /* 0x00000010ff337e24 */ /* 0x000fe2000f8e00ff */
[--C-:B------:R-:W-:Y:S01]  /*5190*/  LOP3.LUT R41, R41, 0x8, R2.reuse, 0xfe, !PT ;  /* 0x0000000829297812 */ /* 0x100fe200078efe02 */
[----:B------:R-:W-:Y:S01]  /*51a0*/  IMAD.U32 R49, RZ, RZ, UR16 ;  /* 0x00000010ff317e24 */ /* 0x000fe2000f8e00ff */
[--C-:B------:R-:W-:Y:S01]  /*51b0*/  LOP3.LUT R47, R47, 0x1, R2.reuse, 0xfe, !PT ;  /* 0x000000012f2f7812 */ /* 0x100fe200078efe02 */
[----:B------:R-:W-:Y:S01]  /*51c0*/  VIADD R40, R40, UR21 ;  /* 0x0000001528287c36 */ /* 0x000fe20008000000 */
[----:B------:R-:W-:Y:S01]  /*51d0*/  ISETP.GE.AND P5, PT, R41, UR21, PT ;  /* 0x0000001529007c0c */ /* 0x000fe2000bfa6270 */
[----:B------:R-:W-:Y:S01]  /*51e0*/  IMAD.U32 R53, RZ, RZ, UR16 ;  /* 0x00000010ff357e24 */ /* 0x000fe2000f8e00ff */
[--C-:B------:R-:W-:Y:S01]  /*51f0*/  LOP3.LUT R51, R51, 0x10, R2.reuse, 0xfe, !PT ;  /* 0x0000001033337812 */ /* 0x100fe200078efe02 */
[C---:B------:R-:W-:Y:S01]  /*5200*/  IMAD.IADD R15, R40.reuse, 0x1, -R41 ;  /* 0x00000001280f7824 */ /* 0x040fe200078e0a29 */
[--C-:B------:R-:W-:Y:S01]  /*5210*/  LOP3.LUT R49, R49, 0x11, R2.reuse, 0xfe, !PT ;  /* 0x0000001131317812 */ /* 0x100fe200078efe02 */
[C---:B------:R-:W-:Y:S01]  /*5220*/  IMAD.IADD R18, R40.reuse, 0x1, -R47 ;  /* 0x0000000128127824 */ /* 0x040fe200078e0a2f */
[----:B------:R-:W-:Y:S01]  /*5230*/  LOP3.LUT R53, R53, 0x9, R2, 0xfe, !PT ;  /* 0x0000000935357812 */ /* 0x000fe200078efe02 */
[----:B------:R-:W-:Y:S01]  /*5240*/  IMAD.U32 R41, RZ, RZ, UR16 ;  /* 0x00000010ff297e24 */ /* 0x000fe2000f8e00ff */
[----:B------:R-:W-:Y:S01]  /*5250*/  IABS R15, R15 ;  /* 0x0000000f000f7213 */ /* 0x000fe20000000000 */
[C---:B------:R-:W-:Y:S01]  /*5260*/  IMAD.IADD R42, R40.reuse, 0x1, -R49 ;  /* 0x00000001282a7824 */ /* 0x040fe200078e0a31 */
[----:B------:R-:W-:Y:S01]  /*5270*/  IABS R18, R18 ;  /* 0x0000001200127213 */ /* 0x000fe20000000000 */
[----:B------:R-:W-:Y:S01]  /*5280*/  IMAD.IADD R44, R40, 0x1, -R53 ;  /* 0x00000001282c7824 */ /* 0x000fe200078e0a35 */
[----:B------:R-:W-:-:S02]  /*5290*/  I2FP.F32.S32 R15, R15 ;  /* 0x0000000f000f7245 */ /* 0x000fc40000201400 */
[----:B------:R-:W-:Y:S02]  /*52a0*/  I2FP.F32.S32 R18, R18 ;  /* 0x0000001200127245 */ /* 0x000fe40000201400 */
[----:B------:R-:W-:Y:S01]  /*52b0*/  LOP3.LUT R41, R41, 0x18, R2, 0xfe, !PT ;  /* 0x0000001829297812 */ /* 0x000fe200078efe02 */
[----:B------:R-:W-:Y:S01]  /*52c0*/  FFMA.FTZ R16, R15, -UR5, R20 ;  /* 0x800000050f107c23 */ /* 0x000fe20008010014 */
[----:B------:R-:W-:Y:S02]  /*52d0*/  IMAD.IADD R15, R40, 0x1, -R51 ;  /* 0x00000001280f7824 */ /* 0x000fe400078e0a33 */
[----:B------:R-:W-:Y:S01]  /*52e0*/  FFMA.FTZ R18, R18, -UR5, R37 ;  /* 0x8000000512127c23 */ /* 0x000fe20008010025 */
[----:B------:R-:W-:Y:S01]  /*52f0*/  IMAD.U32 R37, RZ, RZ, UR16 ;  /* 0x00000010ff257e24 */ /* 0x000fe2000f8e00ff */
[----:B------:R-:W-:Y:S01]  /*5300*/  IABS R42, R42 ;  /* 0x0000002a002a7213 */ /* 0x000fe20000000000 */
[C---:B------:R-:W-:Y:S01]  /*5310*/  IMAD.IADD R45, R40.reuse, 0x1, -R41 ;  /* 0x00000001282d7824 */ /* 0x040fe200078e0a29 */
[----:B------:R-:W-:Y:S01]  /*5320*/  IABS R15, R15 ;  /* 0x0000000f000f7213 */ /* 0x000fe20000000000 */
[----:B------:R-:W-:Y:S01]  /*5330*/  VIADD R20, R40, 0x8 ;  /* 0x0000000828147836 */ /* 0x000fe20000000000 */
[----:B------:R-:W-:-:S02]  /*5340*/  LOP3.LUT R37, R37, 0x19, R2, 0xfe, !PT ;  /* 0x0000001925257812 */ /* 0x000fc400078efe02 */
[----:B------:R-:W-:Y:S01]  /*5350*/  IABS R45, R45 ;  /* 0x0000002d002d7213 */ /* 0x000fe20000000000 */
[----:B------:R-:W-:Y:S01]  /*5360*/  IMAD.IADD R158, R20, 0x1, -R53 ;  /* 0x00000001149e7824 */ /* 0x000fe200078e0a35 */
[----:B------:R-:W-:Y:S01]  /*5370*/  I2FP.F32.S32 R15, R15 ;  /* 0x0000000f000f7245 */ /* 0x000fe20000201400 */
[----:B------:R-:W-:Y:S01]  /*5380*/  IMAD.IADD R43, R40, 0x1, -R37 ;  /* 0x00000001282b7824 */ /* 0x000fe200078e0a25 */
[----:B------:R-:W-:Y:S02]  /*5390*/  I2FP.F32.S32 R42, R42 ;  /* 0x0000002a002a7245 */ /* 0x000fe40000201400 */
[----:B------:R-:W-:Y:S01]  /*53a0*/  IABS R44, R44 ;  /* 0x0000002c002c7213 */ /* 0x000fe20000000000 */
[----:B------:R-:W-:Y:S01]  /*53b0*/  FFMA.FTZ R15, R15, -UR5, R28 ;  /* 0x800000050f0f7c23 */ /* 0x000fe2000801001c */
[----:B------:R-:W-:Y:S01]  /*53c0*/  I2FP.F32.S32 R45, R45 ;  /* 0x0000002d002d7245 */ /* 0x000fe20000201400 */
[----:B-1----:R-:W-:Y:S01]  /*53d0*/  FFMA.FTZ R42, R42, -UR5, R29 ;  /* 0x800000052a2a7c23 */ /* 0x002fe2000801001d */
[----:B------:R-:W-:Y:S01]  /*53e0*/  I2FP.F32.S32 R44, R44 ;  /* 0x0000002c002c7245 */ /* 0x000fe20000201400 */
[----:B------:R-:W-:Y:S01]  /*53f0*/  IMAD.U32 R29, RZ, RZ, UR16 ;  /* 0x00000010ff1d7e24 */ /* 0x000fe2000f8e00ff */
[----:B------:R-:W-:Y:S01]  /*5400*/  IABS R43, R43 ;  /* 0x0000002b002b7213 */ /* 0x000fe20000000000 */
[----:B------:R-:W-:Y:S01]  /*5410*/  FFMA.FTZ R28, R45, -UR5, R12 ;  /* 0x800000052d1c7c23 */ /* 0x000fe2000801000c */
[----:B------:R-:W-:-:S02]  /*5420*/  IMAD.U32 R45, RZ, RZ, UR16 ;  /* 0x00000010ff2d7e24 */ /* 0x000fc4000f8e00ff */
[----:B------:R-:W-:Y:S01]  /*5430*/  FFMA.FTZ R44, R44, -UR5, R21 ;  /* 0x800000052c2c7c23 */ /* 0x000fe20008010015 */
[----:B------:R-:W-:Y:S02]  /*5440*/  I2FP.F32.S32 R43, R43 ;  /* 0x0000002b002b7245 */ /* 0x000fe40000201400 */
[----:B------:R-:W-:Y:S02]  /*5450*/  LOP3.LUT R21, R2, UR16, RZ, 0xfc, !PT ;  /* 0x0000001002157c12 */ /* 0x000fe4000f8efcff */
[----:B------:R-:W-:Y:S01]  /*5460*/  LOP3.LUT R29, R29, 0x28, R2, 0xfe, !PT ;  /* 0x000000281d1d7812 */ /* 0x000fe200078efe02 */
[----:B------:R-:W-:Y:S01]  /*5470*/  FFMA.FTZ R8, R43, -UR5, R8 ;  /* 0x800000052b087c23 */ /* 0x000fe20008010008 */
[--C-:B------:R-:W-:Y:S01]  /*5480*/  LOP3.LUT R45, R45, 0x20, R2.reuse, 0xfe, !PT ;  /* 0x000000202d2d7812 */ /* 0x100fe200078efe02 */
[C---:B------:R-:W-:Y:S01]  /*5490*/  IMAD.IADD R55, R40.reuse, 0x1, -R21 ;  /* 0x0000000128377824 */ /* 0x040fe200078e0a15 */
[----:B------:R-:W-:Y:S01]  /*54a0*/  IABS R158, R158 ;  /* 0x0000009e009e7213 */ /* 0x000fe20000000000 */
[C---:B------:R-:W-:Y:S01]  /*54b0*/  IMAD.IADD R181, R40.reuse, 0x1, -R29 ;  /* 0x0000000128b57824 */ /* 0x040fe200078e0a1d */
[----:B------:R-:W-:Y:S01]  /*54c0*/  ISETP.GE.AND P2, PT, R21, UR21, PT ;  /* 0x0000001515007c0c */ /* 0x000fe2000bf46270 */
[----:B------:R-:W-:Y:S01]  /*54d0*/  IMAD.U32 R43, RZ, RZ, UR16 ;  /* 0x00000010ff2b7e24 */ /* 0x000fe2000f8e00ff */
[----:B------:R-:W-:Y:S01]  /*54e0*/  IABS R55, R55 ;  /* 0x0000003700377213 */ /* 0x000fe20000000000 */
[----:B------:R-:W-:Y:S01]  /*54f0*/  IMAD.IADD R12, R40, 0x1, -R45 ;  /* 0x00000001280c7824 */ /* 0x000fe200078e0a2d */
[----:B------:R-:W-:Y:S01]  /*5500*/  IABS R181, R181 ;  /* 0x000000b500b57213 */ /* 0x000fe20000000000 */
[C---:B------:R-:W-:Y:S01]  /*5510*/  IMAD.IADD R21, R20.reuse, 0x1, -R21 ;  /* 0x0000000114157824 */ /* 0x040fe200078e0a15 */
[----:B------:R-:W-:Y:S01]  /*5520*/  LOP3.LUT R43, R43, 0x21, R2, 0xfe, !PT ;  /* 0x000000212b2b7812 */ /* 0x000fe200078efe02 */
[----:B------:R-:W-:Y:S01]  /*5530*/  IMAD.IADD R182, R20, 0x1, -R29 ;  /* 0x0000000114b67824 */ /* 0x000fe200078e0a1d */
[----:B------:R-:W-:-:S02]  /*5540*/  IABS R12, R12 ;  /* 0x0000000c000c7213 */ /* 0x000fc40000000000 */
[----:B------:R-:W-:Y:S01]  /*5550*/  I2FP.F32.S32 R181, R181 ;  /* 0x000000b500b57245 */ /* 0x000fe20000201400 */
[--C-:B------:R-:W-:Y:S01]  /*5560*/  IMAD.IADD R6, R40, 0x1, -R43.reuse ;  /* 0x0000000128067824 */ /* 0x100fe200078e0a2b */
[----:B------:R-:W-:Y:S01]  /*5570*/  I2FP.F32.S32 R55, R55 ;  /* 0x0000003700377245 */ /* 0x000fe20000201400 */
[C---:B------:R-:W-:Y:S01]  /*5580*/  IMAD.IADD R184, R20.reuse, 0x1, -R43 ;  /* 0x0000000114b87824 */ /* 0x040fe200078e0a2b */
[----:B------:R-:W-:Y:S01]  /*5590*/  I2FP.F32.S32 R12, R12 ;  /* 0x0000000c000c7245 */ /* 0x000fe20000201400 */
[----:B------:R-:W-:Y:S01]  /*55a0*/  FFMA.FTZ R181, R181, -UR5, R14 ;  /* 0x80000005b5b57c23 */ /* 0x000fe2000801000e */
[----:B------:R-:W-:Y:S01]  /*55b0*/  I2FP.F32.S32 R158, R158 ;  /* 0x0000009e009e7245 */ /* 0x000fe20000201400 */
[----:B------:R-:W-:Y:S01]  /*55c0*/  FFMA.FTZ R22, R55, -UR5, R22 ;  /* 0x8000000537167c23 */ /* 0x000fe20008010016 */
[----:B------:R-:W-:Y:S02]  /*55d0*/  IMAD.IADD R14, R20, 0x1, -R47 ;  /* 0x00000001140e7824 */ /* 0x000fe400078e0a2f */
[----:B------:R-:W-:Y:S01]  /*55e0*/  FFMA.FTZ R191, R12, -UR5, R5 ;  /* 0x800000050cbf7c23 */ /* 0x000fe20008010005 */
[----:B------:R-:W-:Y:S01]  /*55f0*/  IABS R6, R6 ;  /* 0x0000000600067213 */ /* 0x000fe20000000000 */
[C---:B------:R-:W-:Y:S01]  /*5600*/  IMAD.IADD R5, R20.reuse, 0x1, -R51 ;  /* 0x0000000114057824 */ /* 0x040fe200078e0a33 */
[----:B------:R-:W-:Y:S01]  /*5610*/  IABS R21, R21 ;  /* 0x0000001500157213 */ /* 0x000fe20000000000 */
[----:B------:R-:W-:-:S02]  /*5620*/  IMAD.IADD R12, R20, 0x1, -R49 ;  /* 0x00000001140c7824 */ /* 0x000fc400078e0a31 */
[----:B------:R-:W-:Y:S01]  /*5630*/  FFMA.FTZ R158, R158, -UR5, R23 ;  /* 0x800000059e9e7c23 */ /* 0x000fe20008010017 */
[----:B------:R-:W-:Y:S01]  /*5640*/  FSEL R23, R16, -INF , !P5 ;  /* 0xff80000010177808 */ /* 0x000fe20006800000 */
[----:B------:R-:W-:Y:S01]  /*5650*/  FFMA.FTZ R36, R55, -UR5, R36 ;  /* 0x8000000537247c23 */ /* 0x000fe20008010024 */
[----:B------:R-:W-:Y:S01]  /*5660*/  FSEL R16, R22, -INF , !P5 ;  /* 0xff80000016107808 */ /* 0x000fe20006800000 */
[C---:B------:R-:W-:Y:S01]  /*5670*/  IMAD.IADD R22, R20.reuse, 0x1, -R41 ;  /* 0x0000000114167824 */ /* 0x040fe200078e0a29 */
[----:B------:R-:W-:Y:S02]  /*5680*/  I2FP.F32.S32 R6, R6 ;  /* 0x0000000600067245 */ /* 0x000fe40000201400 */
[----:B------:R-:W-:Y:S02]  /*5690*/  IABS R14, R14 ;  /* 0x0000000e000e7213 */ /* 0x000fe40000000000 */
[----:B------:R-:W-:Y:S01]  /*56a0*/  ISETP.GE.AND P5, PT, R37, UR21, PT ;  /* 0x0000001525007c0c */ /* 0x000fe2000bfa6270 */
[----:B------:R-:W-:Y:S01]  /*56b0*/  IMAD.IADD R37, R20, 0x1, -R37 ;  /* 0x0000000114257824 */ /* 0x000fe200078e0a25 */
[----:B------:R-:W-:Y:S01]  /*56c0*/  I2FP.F32.S32 R21, R21 ;  /* 0x0000001500157245 */ /* 0x000fe20000201400 */
[----:B------:R-:W-:Y:S01]  /*56d0*/  FFMA.FTZ R183, R6, -UR5, R13 ;  /* 0x8000000506b77c23 */ /* 0x000fe2000801000d */
[----:B------:R-:W-:-:S02]  /*56e0*/  IABS R5, R5 ;  /* 0x0000000500057213 */ /* 0x000fc40000000000 */
[----:B------:R-:W-:Y:S01]  /*56f0*/  IABS R12, R12 ;  /* 0x0000000c000c7213 */ /* 0x000fe20000000000 */
[----:B------:R-:W-:Y:S01]  /*5700*/  FFMA.FTZ R6, R21, -UR5, R38 ;  /* 0x8000000515067c23 */ /* 0x000fe20008010026 */
[----:B------:R-:W-:Y:S02]  /*5710*/  I2FP.F32.S32 R14, R14 ;  /* 0x0000000e000e7245 */ /* 0x000fe40000201400 */
[----:B------:R-:W-:Y:S02]  /*5720*/  I2FP.F32.S32 R5, R5 ;  /* 0x0000000500057245 */ /* 0x000fe40000201400 */
[----:B------:R-:W-:Y:S01]  /*5730*/  I2FP.F32.S32 R12, R12 ;  /* 0x0000000c000c7245 */ /* 0x000fe20000201400 */
[----:B------:R-:W-:Y:S01]  /*5740*/  FFMA.FTZ R39, R14, -UR5, R39 ;  /* 0x800000050e277c23 */ /* 0x000fe20008010027 */
[----:B------:R-:W-:Y:S01]  /*5750*/  IABS R37, R37 ;  /* 0x0000002500257213 */ /* 0x000fe20000000000 */
[----:B------:R-:W-:Y:S01]  /*5760*/  FFMA.FTZ R14, R5, -UR5, R24 ;  /* 0x80000005050e7c23 */ /* 0x000fe20008010018 */
[----:B------:R-:W-:Y:S01]  /*5770*/  ISETP.GE.AND P4, PT, R53, UR21, PT ;  /* 0x0000001535007c0c */ /* 0x000fe2000bf86270 */
[----:B------:R-:W-:Y:S01]  /*5780*/  FFMA.FTZ R12, R12, -UR5, R25 ;  /* 0x800000050c0c7c23 */ /* 0x000fe20008010019 */
[----:B------:R-:W-:-:S02]  /*5790*/  I2FP.F32.S32 R37, R37 ;  /* 0x0000002500257245 */ /* 0x000fc40000201400 */
[----:B------:R-:W-:Y:S02]  /*57a0*/  FSEL R21, R36, -INF , !P2 ;  /* 0xff80000024157808 */ /* 0x000fe40005000000 */
[----:B------:R-:W-:Y:S01]  /*57b0*/  FSEL R6, R6, -INF , !P2 ;  /* 0xff80000006067808 */ /* 0x000fe20005000000 */
[----:B------:R-:W-:Y:S01]  /*57c0*/  FFMA.FTZ R4, R37, -UR5, R4 ;  /* 0x8000000525047c23 */ /* 0x000fe20008010004 */
[----:B------:R-:W-:Y:S01]  /*57d0*/  FSEL R5, R44, -INF , !P4 ;  /* 0xff8000002c057808 */ /* 0x000fe20006000000 */
[----:B------:R-:W-:Y:S01]  /*57e0*/  IMAD.U32 R37, RZ, RZ, UR16 ;  /* 0x00000010ff257e24 */ /* 0x000fe2000f8e00ff */
[----:B------:R-:W-:Y:S02]  /*57f0*/  FSEL R158, R158, -INF , !P4 ;  /* 0xff8000009e9e7808 */ /* 0x000fe40006000000 */
[----:B------:R-:W-:Y:S02]  /*5800*/  ISETP.GE.AND P2, PT, R49, UR21, PT ;  /* 0x0000001531007c0c */ /* 0x000fe4000bf46270 */
[----:B------:R-:W-:Y:S01]  /*5810*/  ISETP.GE.AND P4, PT, R45, UR21, PT ;  /* 0x000000152d007c0c */ /* 0x000fe2000bf86270 */
[----:B------:R-:W-:Y:S01]  /*5820*/  IMAD.IADD R45, R20, 0x1, -R45 ;  /* 0x00000001142d7824 */ /* 0x000fe200078e0a2d */
[----:B------:R-:W-:-:S02]  /*5830*/  ISETP.GE.AND P6, PT, R47, UR21, PT ;  /* 0x000000152f007c0c */ /* 0x000fc4000bfc6270 */
[----:B------:R-:W-:Y:S02]  /*5840*/  IABS R22, R22 ;  /* 0x0000001600167213 */ /* 0x000fe40000000000 */
[----:B------:R-:W-:Y:S02]  /*5850*/  FSEL R13, R42, -INF , !P2 ;  /* 0xff8000002a0d7808 */ /* 0x000fe40005000000 */
[----:B------:R-:W-:Y:S02]  /*5860*/  FSEL R12, R12, -INF , !P2 ;  /* 0xff8000000c0c7808 */ /* 0x000fe40005000000 */
[----:B------:R-:W-:Y:S02]  /*5870*/  ISETP.GE.AND P2, PT, R29, UR21, PT ;  /* 0x000000151d007c0c */ /* 0x000fe4000bf46270 */
[----:B------:R-:W-:Y:S02]  /*5880*/  FSEL R25, R18, -INF , !P6 ;  /* 0xff80000012197808 */ /* 0x000fe40007000000 */
[----:B------:R-:W-:-:S02]  /*5890*/  IABS R29, R45 ;  /* 0x0000002d001d7213 */ /* 0x000fc40000000000 */
[----:B------:R-:W-:Y:S02]  /*58a0*/  I2FP.F32.S32 R22, R22 ;  /* 0x0000001600167245 */ /* 0x000fe40000201400 */
[----:B------:R-:W-:Y:S01]  /*58b0*/  FSEL R18, R39, -INF , !P6 ;  /* 0xff80000027127808 */ /* 0x000fe20007000000 */
[----:B------:R-:W-:Y:S01]  /*58c0*/  IMAD.U32 R39, RZ, RZ, UR16 ;  /* 0x00000010ff277e24 */ /* 0x000fe2000f8e00ff */
[----:B------:R-:W-:Y:S01]  /*58d0*/  ISETP.GE.AND P6, PT, R41, UR21, PT ;  /* 0x0000001529007c0c */ /* 0x000fe2000bfc6270 */
[----:B------:R-:W-:Y:S01]  /*58e0*/  IMAD.U32 R41, RZ, RZ, UR16 ;  /* 0x00000010ff297e24 */ /* 0x000fe2000f8e00ff */
[----:B------:R-:W-:Y:S01]  /*58f0*/  IABS R184, R184 ;  /* 0x000000b800b87213 */ /* 0x000fe20000000000 */
[----:B------:R-:W-:Y:S01]  /*5900*/  FFMA.FTZ R9, R22, -UR5, R9 ;  /* 0x8000000516097c23 */ /* 0x000fe20008010009 */
[----:B------:R-:W-:Y:S02]  /*5910*/  LOP3.LUT R37, R37, 0x31, R2, 0xfe, !PT ;  /* 0x0000003125257812 */ /* 0x000fe400078efe02 */
[----:B------:R-:W-:-:S02]  /*5920*/  I2FP.F32.S32 R29, R29 ;  /* 0x0000001d001d7245 */ /* 0x000fc40000201400 */
[----:B------:R-:W-:Y:S01]  /*5930*/  I2FP.F32.S32 R184, R184 ;  /* 0x000000b800b87245 */ /* 0x000fe20000201400 */
[----:B------:R-:W-:Y:S01]  /*5940*/  IMAD.IADD R22, R40, 0x1, -R37 ;  /* 0x0000000128167824 */ /* 0x000fe200078e0a25 */
[----:B------:R-:W-:Y:S01]  /*5950*/  LOP3.LUT R41, R41, 0x29, R2, 0xfe, !PT ;  /* 0x0000002929297812 */ /* 0x000fe200078efe02 */
[----:B------:R-:W-:Y:S01]  /*5960*/  FFMA.FTZ R192, R29, -UR5, R10 ;  /* 0x800000051dc07c23 */ /* 0x000fe2000801000a */
[----:B------:R-:W-:Y:S01]  /*5970*/  FSEL R10, R9, -INF , !P6 ;  /* 0xff800000090a7808 */ /* 0x000fe20007000000 */
[----:B------:R-:W-:Y:S01]  /*5980*/  FFMA.FTZ R184, R184, -UR5, R11 ;  /* 0x80000005b8b87c23 */ /* 0x000fe2000801000b */
[----:B------:R-:W-:Y:S01]  /*5990*/  FSEL R9, R8, -INF , !P5 ;  /* 0xff80000008097808 */ /* 0x000fe20006800000 */
[----:B------:R-:W-:Y:S01]  /*59a0*/  IMAD.U32 R29, RZ, RZ, UR16 ;  /* 0x00000010ff1d7e24 */ /* 0x000fe2000f8e00ff */
[----:B------:R-:W-:Y:S02]  /*59b0*/  FSEL R11, R28, -INF , !P6 ;  /* 0xff8000001c0b7808 */ /* 0x000fe40007000000 */
[----:B------:R-:W-:Y:S01]  /*59c0*/  FSEL R8, R4, -INF , !P5 ;  /* 0xff80000004087808 */ /* 0x000fe20006800000 */
[----:B------:R-:W-:Y:S01]  /*59d0*/  IMAD.IADD R4, R40, 0x1, -R41 ;  /* 0x0000000128047824 */ /* 0x000fe200078e0a29 */
[----:B------:R-:W-:-:S02]  /*59e0*/  IABS R182, R182 ;  /* 0x000000b600b67213 */ /* 0x000fc40000000000 */
[----:B------:R-:W-:Y:S01]  /*59f0*/  ISETP.GE.AND P6, PT, R41, UR21, PT ;  /* 0x0000001529007c0c */ /* 0x000fe2000bfc6270 */
[----:B------:R-:W-:Y:S01]  /*5a00*/  IMAD.IADD R41, R20, 0x1, -R41 ;  /* 0x0000000114297824 */ /* 0x000fe200078e0a29 */
[----:B------:R-:W-:Y:S02]  /*5a10*/  IABS R22, R22 ;  /* 0x0000001600167213 */ /* 0x000fe40000000000 */
[----:B------:R-:W-:Y:S02]  /*5a20*/  I2FP.F32.S32 R182, R182 ;  /* 0x000000b600b67245 */ /* 0x000fe40000201400 */
[----:B------:R-:W-:Y:S02]  /*5a30*/  I2FP.F32.S32 R22, R22 ;  /* 0x0000001600167245 */ /* 0x000fe40000201400 */
[----:B------:R-:W-:Y:S01]  /*5a40*/  ISETP.GE.AND P3, PT, R51, UR21, PT ;  /* 0x0000001533007c0c */ /* 0x000fe2000bf66270 */
[----:B------:R-:W-:Y:S01]  /*5a50*/  FFMA.FTZ R182, R182, -UR5, R27 ;  /* 0x80000005b6b67c23 */ /* 0x000fe2000801001b */
[----:B------:R-:W-:Y:S01]  /*5a60*/  LOP3.LUT R39, R39, 0x30, R2, 0xfe, !PT ;  /* 0x0000003027277812 */ /* 0x000fe200078efe02 */
[----:B------:R-:W-:Y:S01]  /*5a70*/  FFMA.FTZ R19, R22, -UR5, R19 ;  /* 0x8000000516137c23 */ /* 0x000fe20008010013 */
[----:B------:R-:W-:Y:S01]  /*5a80*/  IABS R41, R41 ;  /* 0x0000002900297213 */ /* 0x000fe20000000000 */
[----:B------:R-:W-:Y:S01]  /*5a90*/  IMAD.U32 R27, RZ, RZ, UR16 ;  /* 0x00000010ff1b7e24 */ /* 0x000fe2000f8e00ff */
[----:B------:R-:W-:Y:S01]  /*5aa0*/  FSEL R15, R15, -INF , !P3 ;  /* 0xff8000000f0f7808 */ /* 0x000fe20005800000 */
[----:B------:R-:W-:Y:S01]  /*5ab0*/  IMAD.IADD R24, R40, 0x1, -R39 ;  /* 0x0000000128187824 */ /* 0x000fe200078e0a27 */
[----:B------:R-:W-:-:S02]  /*5ac0*/  FSEL R14, R14, -INF , !P3 ;  /* 0xff8000000e0e7808 */ /* 0x000fc40005800000 */
[----:B------:R-:W-:Y:S02]  /*5ad0*/  FSEL R191, R191, -INF , !P4 ;  /* 0xff800000bfbf7808 */ /* 0x000fe40006000000 */
[----:B------:R-:W-:Y:S02]  /*5ae0*/  FSEL R192, R192, -INF , !P4 ;  /* 0xff800000c0c07808 */ /* 0x000fe40006000000 */
[----:B------:R-:W-:Y:S02]  /*5af0*/  IABS R4, R4 ;  /* 0x0000000400047213 */ /* 0x000fe40000000000 */
[----:B------:R-:W-:Y:S02]  /*5b00*/  ISETP.GE.AND P3, PT, R43, UR21, PT ;  /* 0x000000152b007c0c */ /* 0x000fe4000bf66270 */
[----:B------:R-:W-:Y:S02]  /*5b10*/  LOP3.LUT R29, R29, 0x38, R2, 0xfe, !PT ;  /* 0x000000381d1d7812 */ /* 0x000fe400078efe02 */
[----:B------:R-:W-:Y:S01]  /*5b20*/  ISETP.GE.AND P4, PT, R37, UR21, PT ;  /* 0x0000001525007c0c */ /* 0x000fe2000bf86270 */
[----:B------:R-:W-:Y:S01]  /*5b30*/  IMAD.IADD R37, R20, 0x1, -R37 ;  /* 0x0000000114257824 */ /* 0x000fe200078e0a25 */
[----:B------:R-:W-:Y:S01]  /*5b40*/  I2FP.F32.S32 R22, R41 ;  /* 0x0000002900167245 */ /* 0x000fe20000201400 */
[----:B------:R-:W-:Y:S01]  /*5b50*/  IMAD.IADD R28, R40, 0x1, -R29 ;  /* 0x00000001281c7824 */ /* 0x000fe200078e0a1d */
[----:B------:R-:W-:-:S02]  /*5b60*/  I2FP.F32.S32 R4, R4 ;  /* 0x0000000400047245 */ /* 0x000fc40000201400 */
[----:B------:R-:W-:Y:S01]  /*5b70*/  FSEL R183, R183, -INF , !P3 ;  /* 0xff800000b7b77808 */ /* 0x000fe20005800000 */
[----:B------:R-:W-:Y:S01]  /*5b80*/  FFMA.FTZ R17, R22, -UR5, R17 ;  /* 0x8000000516117c23 */ /* 0x000fe20008010011 */
[----:B------:R-:W-:Y:S01]  /*5b90*/  FSEL R184, R184, -INF , !P3 ;  /* 0xff800000b8b87808 */ /* 0x000fe20005800000 */
[----:B------:R-:W-:Y:S01]  /*5ba0*/  FFMA.FTZ R4, R4, -UR5, R7 ;  /* 0x8000000504047c23 */ /* 0x000fe20008010007 */
[----:B------:R-:W-:Y:S02]  /*5bb0*/  LOP3.LUT R27, R27, 0x39, R2, 0xfe, !PT ;  /* 0x000000391b1b7812 */ /* 0x000fe400078efe02 */
[----:B------:R-:W-:Y:S01]  /*5bc0*/  ISETP.GE.AND P3, PT, R29, UR21, PT ;  /* 0x000000151d007c0c */ /* 0x000fe2000bf66270 */
[----:B------:R-:W-:Y:S01]  /*5bd0*/  IMAD.IADD R29, R20, 0x1, -R29 ;  /* 0x00000001141d7824 */ /* 0x000fe200078e0a1d */
[----:B------:R-:W-:Y:S01]  /*5be0*/  IABS R24, R24 ;  /* 0x0000001800187213 */ /* 0x000fe20000000000 */
[----:B------:R-:W-:Y:S01]  /*5bf0*/  IMAD.IADD R40, R40, 0x1, -R27 ;  /* 0x0000000128287824 */ /* 0x000fe200078e0a1b */
[----:B------:R-:W-:-:S02]  /*5c00*/  IABS R37, R37 ;  /* 0x0000002500257213 */ /* 0x000fc40000000000 */
[----:B------:R-:W-:Y:S02]  /*5c10*/  FMNMX3.FTZ R22, R21, R25, R23, !PT ;  /* 0x0000001915167276 */ /* 0x000fe40007810017 */
[----:B------:R-:W-:Y:S01]  /*5c20*/  ISETP.GE.AND P5, PT, R39, UR21, PT ;  /* 0x0000001527007c0c */ /* 0x000fe2000bfa6270 */
[C---:B------:R-:W-:Y:S01]  /*5c30*/  IMAD.IADD R39, R20.reuse, 0x1, -R39 ;  /* 0x0000000114277824 */ /* 0x040fe200078e0a27 */
[----:B------:R-:W-:Y:S01]  /*5c40*/  I2FP.F32.S32 R7, R24 ;  /* 0x0000001800077245 */ /* 0x000fe20000201400 */
[----:B------:R-:W-:Y:S01]  /*5c50*/  IMAD.IADD R20, R20, 0x1, -R27 ;  /* 0x0000000114147824 */ /* 0x000fe200078e0a1b */
[----:B------:R-:W-:Y:S02]  /*5c60*/  I2FP.F32.S32 R24, R37 ;  /* 0x0000002500187245 */ /* 0x000fe40000201400 */
[----:B------:R-:W-:Y:S01]  /*5c70*/  FMNMX3.FTZ R22, R22, R5, R15, !PT ;  /* 0x0000000516167276 */ /* 0x000fe2000781000f */
[----:B------:R-:W-:Y:S01]  /*5c80*/  FFMA.FTZ R7, R7, -UR5, R26 ;  /* 0x8000000507077c23 */ /* 0x000fe2000801001a */
[----:B------:R-:W-:Y:S01]  /*5c90*/  IABS R29, R29 ;  /* 0x0000001d001d7213 */ /* 0x000fe20000000000 */
[----:B------:R-:W-:Y:S01]  /*5ca0*/  FFMA.FTZ R33, R24, -UR5, R33 ;  /* 0x8000000518217c23 */ /* 0x000fe20008010021 */
[----:B------:R-:W-:-:S02]  /*5cb0*/  FMNMX3.FTZ R37, R6, R18, R16, !PT ;  /* 0x0000001206257276 */ /* 0x000fc40007810010 */
[----:B------:R-:W-:Y:S01]  /*5cc0*/  IABS R28, R28 ;  /* 0x0000001c001c7213 */ /* 0x000fe20000000000 */
[----:B------:R-:W-:Y:S01]  /*5cd0*/  IMAD.MOV.U32 R26, RZ, RZ, R29 ;  /* 0x000000ffff1a7224 */ /* 0x000fe200078e001d */
[----:B------:R-:W-:Y:S02]  /*5ce0*/  IABS R39, R39 ;  /* 0x0000002700277213 */ /* 0x000fe40000000000 */
[----:B------:R-:W-:Y:S02]  /*5cf0*/  FSEL R181, R181, -INF , !P2 ;  /* 0xff800000b5b57808 */ /* 0x000fe40005000000 */
[----:B------:R-:W-:Y:S02]  /*5d00*/  FSEL R182, R182, -INF , !P2 ;  /* 0xff800000b6b67808 */ /* 0x000fe40005000000 */
[----:B------:R-:W-:Y:S02]  /*5d10*/  FMNMX3.FTZ R22, R22, R13, R11, !PT ;  /* 0x0000000d16167276 */ /* 0x000fe4000781000b */
[----:B------:R-:W-:-:S02]  /*5d20*/  ISETP.GE.AND P2, PT, R27, UR21, PT ;  /* 0x000000151b007c0c */ /* 0x000fc4000bf46270 */
[----:B------:R-:W-:Y:S02]  /*5d30*/  IABS R20, R20 ;  /* 0x0000001400147213 */ /* 0x000fe40000000000 */
[----:B------:R-:W-:Y:S02]  /*5d40*/  FMNMX3.FTZ R37, R37, R158, R14, !PT ;  /* 0x0000009e25257276 */ /* 0x000fe4000781000e */
[----:B------:R-:W-:Y:S01]  /*5d50*/  IABS R40, R40 ;  /* 0x0000002800287213 */ /* 0x000fe20000000000 */
[----:B------:R-:W-:Y:S01]  /*5d60*/  IMAD.MOV.U32 R29, RZ, RZ, R20 ;  /* 0x000000ffff1d7224 */ /* 0x000fe200078e0014 */
[----:B------:R-:W-:Y:S02]  /*5d70*/  I2FP.F32.S32 R27, R28 ;  /* 0x0000001c001b7245 */ /* 0x000fe40000201400 */
[----:B------:R-:W-:Y:S02]  /*5d80*/  I2FP.F32.S32 R39, R39 ;  /* 0x0000002700277245 */ /* 0x000fe40000201400 */
[----:B------:R-:W-:Y:S01]  /*5d90*/  FMNMX3.FTZ R22, R22, R9, R191, !PT ;  /* 0x0000000916167276 */ /* 0x000fe200078100bf */
[----:B------:R-:W-:Y:S01]  /*5da0*/  FFMA.FTZ R27, R27, -UR5, R34 ;  /* 0x800000051b1b7c23 */ /* 0x000fe20008010022 */
[----:B------:R-:W-:Y:S01]  /*5db0*/  FMNMX3.FTZ R37, R37, R12, R10, !PT ;  /* 0x0000000c25257276 */ /* 0x000fe2000781000a */
[----:B------:R-:W-:Y:S01]  /*5dc0*/  FFMA.FTZ R32, R39, -UR5, R32 ;  /* 0x8000000527207c23 */ /* 0x000fe20008010020 */
[----:B------:R-:W-:-:S02]  /*5dd0*/  I2FP.F32.S32 R40, R40 ;  /* 0x0000002800287245 */ /* 0x000fc40000201400 */
[----:B------:R-:W-:Y:S02]  /*5de0*/  I2FP.F32.S32 R20, R26 ;  /* 0x0000001a00147245 */ /* 0x000fe40000201400 */
[----:B------:R-:W-:Y:S01]  /*5df0*/  FSEL R179, R4, -INF , !P6 ;  /* 0xff80000004b37808 */ /* 0x000fe20007000000 */
[----:B------:R-:W-:Y:S01]  /*5e00*/  FFMA.FTZ R35, R40, -UR5, R35 ;  /* 0x8000000528237c23 */ /* 0x000fe20008010023 */
[----:B------:R-:W-:Y:S01]  /*5e10*/  FSEL R177, R7, -INF , !P5 ;  /* 0xff80000007b17808 */ /* 0x000fe20006800000 */
[----:B------:R-:W-:Y:S01]  /*5e20*/  FFMA.FTZ R20, R20, -UR5, R31 ;  /* 0x8000000514147c23 */ /* 0x000fe2000801001f */
[----:B------:R-:W-:Y:S02]  /*5e30*/  FMNMX3.FTZ R4, R22, R183, R181, !PT ;  /* 0x000000b716047276 */ /* 0x000fe400078100b5 */
[----:B------:R-:W-:Y:S02]  /*5e40*/  FMNMX3.FTZ R7, R37, R8, R192, !PT ;  /* 0x0000000825077276 */ /* 0x000fe400078100c0 */
[----:B------:R-:W-:-:S02]  /*5e50*/  I2FP.F32.S32 R29, R29 ;  /* 0x0000001d001d7245 */ /* 0x000fc40000201400 */
[----:B------:R-:W-:Y:S02]  /*5e60*/  FSEL R176, R19, -INF , !P4 ;  /* 0xff80000013b07808 */ /* 0x000fe40006000000 */
[----:B------:R-:W-:Y:S01]  /*5e70*/  FSEL R175, R27, -INF , !P3 ;  /* 0xff8000001baf7808 */ /* 0x000fe20005800000 */
[----:B------:R-:W-:Y:S01]  /*5e80*/  FFMA.FTZ R29, R29, -UR5, R30 ;  /* 0x800000051d1d7c23 */ /* 0x000fe2000801001e */
        /* <DEDUP_REMOVED lines=9> */
[----:B------:R-:W-:-:S02]  /*5f20*/  FMNMX.FTZ R19, R173, R4, !PT ;  /* 0x00000004ad137209 */ /* 0x000fc40007810000 */
[----:B------:R-:W-:Y:S02]  /*5f30*/  FSEL R168, R29, -INF , !P2 ;  /* 0xff8000001da87808 */ /* 0x000fe40005000000 */
[----:B------:R-:W-:Y:S01]  /*5f40*/  FMNMX3.FTZ R7, R7, R172, R170, !PT ;  /* 0x000000ac07077276 */ /* 0x000fe200078100aa */
[----:B------:R-:W1:Y:S01]  /*5f50*/  SHFL.BFLY PT, R4, R19, 0x2, 0x1f ;  /* 0x0c401f0013047f89 */ /* 0x000e6200000e0000 */
[----:B------:R-:W-:Y:S02]  /*5f60*/  LOP3.LUT R190, R3, 0x200, R77, 0xf8, !PT ;  /* 0x0000020003be7812 */ /* 0x000fe400078ef84d */
[----:B------:R-:W-:Y:S02]  /*5f70*/  FMNMX.FTZ R20, R168, R7, !PT ;  /* 0x00000007a8147209 */ /* 0x000fe40007810000 */
[----:B------:R-:W-:Y:S02]  /*5f80*/  LEA R190, R190, UR6, 0x1 ;  /* 0x00000006bebe7c11 */ /* 0x000fe4000f8e08ff */
[----:B------:R-:W-:Y:S01]  /*5f90*/  SEL R166, R185, 0xffffffe0, !P1 ;  /* 0xffffffe0b9a67807 */ /* 0x000fe20004800000 */
[----:B------:R-:W2:Y:S02]  /*5fa0*/  SHFL.BFLY PT, R7, R20, 0x2, 0x1f ;  /* 0x0c401f0014077f89 */ /* 0x000ea400000e0000 */
[----:B------:R-:W-:-:S02]  /*5fb0*/  VIADD R167, R190, 0xc040 ;  /* 0x0000c040bea77836 */ /* 0x000fc40000000000 */
[----:B------:R-:W-:Y:S01]  /*5fc0*/  LDSM.16.MT88.4 R40, [R190+0xe000] ;  /* 0x00e00000be28783b */ /* 0x000fe20000004200 */
[----:B------:R-:W-:-:S03]  /*5fd0*/  IMAD.IADD R171, R166, 0x1, R190 ;  /* 0x00000001a6ab7824 */ /* 0x000fc600078e02be */
[----:B------:R-:W-:Y:S04]  /*5fe0*/  LDSM.16.MT88.4 R124, [R190+0xc000] ;  /* 0x00c00000be7c783b */ /* 0x000fe80000004200 */
[----:B------:R-:W-:Y:S01]  /*5ff0*/  LDSM.16.MT88.4 R116, [R171+0xc000] ;  /* 0x00c00000ab74783b */ /* 0x000fe20000004200 */
[----:B-1----:R-:W-:-:S03]  /*6000*/  FMNMX.FTZ R17, R19, R4, !PT ;  /* 0x0000000413117209 */ /* 0x002fc60007810000 */
[----:B------:R-:W-:Y:S04]  /*6010*/  LDSM.16.MT88.4 R48, [R171+0xe000] ;  /* 0x00e00000ab30783b */ /* 0x000fe80000004200 */
[----:B------:R-:W1:Y:S01]  /*6020*/  SHFL.BFLY PT, R132, R17, 0x1, 0x1f ;  /* 0x0c201f0011847f89 */ /* 0x000e6200000e0000 */
[----:B--2---:R-:W-:-:S03]  /*6030*/  FMNMX.FTZ R7, R20, R7, !PT ;  /* 0x0000000714077209 */ /* 0x004fc60007810000 */
[----:B------:R-:W-:Y:S04]  /*6040*/  LDSM.16.MT88.4 R80, [R171+0x10000] ;  /* 0x01000000ab50783b */ /* 0x000fe80000004200 */
[----:B------:R-:W2:Y:S04]  /*6050*/  SHFL.BFLY PT, R4, R7, 0x1, 0x1f ;  /* 0x0c201f0007047f89 */ /* 0x000ea800000e0000 */
[----:B------:R-:W-:Y:S04]  /*6060*/  LDSM.16.MT88.4 R72, [R190+0x10000] ;  /* 0x01000000be48783b */ /* 0x000fe80000004200 */
[----:B------:R-:W-:Y:S04]  /*6070*/  LDSM.16.MT88.4 R148, [R171+0xc800] ;  /* 0x00c80000ab94783b */ /* 0x000fe80000004200 */
[----:B------:R-:W-:Y:S01]  /*6080*/  LDSM.16.MT88.4 R144, [R171+0xe800] ;  /* 0x00e80000ab90783b */ /* 0x000fe20000004200 */
[----:B-1----:R-:W-:-:S03]  /*6090*/  FMNMX.FTZ R132, R17, R132, !PT ;  /* 0x0000008411847209 */ /* 0x002fc60007810000 */
[----:B------:R-:W-:Y:S01]  /*60a0*/  LDSM.16.MT88.4 R140, [R171+0x10800] ;  /* 0x01080000ab8c783b */ /* 0x000fe20000004200 */
[C---:B------:R-:W-:Y:S01]  /*60b0*/  FSETP.NEU.FTZ.AND P2, PT, R132.reuse, -INF , PT ;  /* 0xff8000008400780b */ /* 0x040fe20003f5d000 */
[----:B---3--:R-:W-:Y:S02]  /*60c0*/  FMUL.FTZ R178, R132, UR4 ;  /* 0x0000000484b27c20 */ /* 0x008fe40008410000 */
[----:B------:R-:W-:Y:S01]  /*60d0*/  LDSM.16.MT88.4 R136, [R190+0xc800] ;  /* 0x00c80000be88783b */ /* 0x000fe20000004200 */
[----:B--2---:R-:W-:Y:S01]  /*60e0*/  FMNMX.FTZ R3, R7, R4, !PT ;  /* 0x0000000407037209 */ /* 0x004fe20007810000 */
[----:B------:R-:W-:Y:S01]  /*60f0*/  VIADD R4, R190, 0xc000 ;  /* 0x0000c000be047836 */ /* 0x000fe20000000000 */
[----:B------:R-:W-:Y:S02]  /*6100*/  FSEL R178, R178, RZ, P2 ;  /* 0x000000ffb2b27208 */ /* 0x000fe40001000000 */
        /* <DEDUP_REMOVED lines=8> */
[----:B------:R-:W1:Y:S01]  /*6190*/  LDSM.16.MT88.4 R108, [R167] ;  /* 0x00000000a76c783b */ /* 0x000e620000004200 */
[--C-:B------:R-:W-:Y:S01]  /*61a0*/  FFMA.FTZ R161, R23, UR4, -R178.reuse ;  /* 0x0000000417a17c23 */ /* 0x100fe200080108b2 */
[----:B------:R-:W-:Y:S01]  /*61b0*/  MUFU.EX2 R165, R165 ;  /* 0x000000a500a57308 */ /* 0x000fe20000000800 */
[--C-:B------:R-:W-:Y:S01]  /*61c0*/  FFMA.FTZ R163, R6, UR4, -R169.reuse ;  /* 0x0000000406a37c23 */ /* 0x100fe200080108a9 */
[----:B------:R-:W2:Y:S01]  /*61d0*/  LDSM.16.MT88.4 R100, [R166] ;  /* 0x00000000a664783b */ /* 0x000ea20000004200 */
[--C-:B------:R-:W-:Y:S01]  /*61e0*/  FFMA.FTZ R162, R18, UR4, -R169.reuse ;  /* 0x0000000412a27c23 */ /* 0x100fe200080108a9 */
[--C-:B------:R-:W-:Y:S01]  /*61f0*/  FFMA.FTZ R159, R16, UR4, -R169.reuse ;  /* 0x00000004109f7c23 */ /* 0x100fe200080108a9 */
[--C-:B------:R-:W-:Y:S01]  /*6200*/  FFMA.FTZ R158, R158, UR4, -R169.reuse ;  /* 0x000000049e9e7c23 */ /* 0x100fe200080108a9 */
[----:B------:R-:W3:Y:S01]  /*6210*/  LDSM.16.MT88.4 R56, [R167+0x2000] ;  /* 0x00200000a738783b */ /* 0x000ee20000004200 */
[----:B------:R-:W4:Y:S01]  /*6220*/  MUFU.EX2 R164, R164 ;  /* 0x000000a400a47308 */ /* 0x000f220000000800 */
[--C-:B------:R-:W-:Y:S01]  /*6230*/  FFMA.FTZ R157, R15, UR4, -R178.reuse ;  /* 0x000000040f9d7c23 */ /* 0x100fe200080108b2 */
[--C-:B------:R-:W-:Y:S01]  /*6240*/  FFMA.FTZ R156, R13, UR4, -R178.reuse ;  /* 0x000000040d9c7c23 */ /* 0x100fe200080108b2 */
[----:B------:R-:W5:Y:S01]  /*6250*/  LDSM.16.MT88.4 R64, [R166+0x2000] ;  /* 0x00200000a640783b */ /* 0x000f620000004200 */
[----:B------:R-:W-:Y:S01]  /*6260*/  MUFU.EX2 R161, R161 ;  /* 0x000000a100a17308 */ /* 0x000fe20000000800 */
[--C-:B------:R-:W-:Y:S01]  /*6270*/  FFMA.FTZ R153, R11, UR4, -R178.reuse ;  /* 0x000000040b997c23 */ /* 0x100fe200080108b2 */
[----:B------:R-:W-:Y:S01]  /*6280*/  FFMA.FTZ R152, R9, UR4, -R178 ;  /* 0x0000000409987c23 */ /* 0x000fe200080108b2 */
[----:B------:R-:W5:Y:S01]  /*6290*/  LDSM.16.MT88.4 R88, [R167+0x4000] ;  /* 0x00400000a758783b */ /* 0x000f620000004200 */
[----:B------:R-:W4:Y:S01]  /*62a0*/  MUFU.EX2 R160, R160 ;  /* 0x000000a000a07308 */ /* 0x000f220000000800 */
[--C-:B------:R-:W-:Y:S01]  /*62b0*/  FFMA.FTZ R155, R14, UR4, -R169.reuse ;  /* 0x000000040e9b7c23 */ /* 0x100fe200080108a9 */
[--C-:B------:R-:W-:Y:S01]  /*62c0*/  FFMA.FTZ R154, R12, UR4, -R169.reuse ;  /* 0x000000040c9a7c23 */ /* 0x100fe200080108a9 */
[----:B------:R-:W5:Y:S01]  /*62d0*/  LDSM.16.MT88.4 R4, [R166+0x4000] ;  /* 0x00400000a604783b */ /* 0x000f620000004200 */
        /* <DEDUP_REMOVED lines=9> */
[--C-:B------:R-:W-:Y:S01]  /*6370*/  FFMA.FTZ R174, R174, UR4, -R169.reuse ;  /* 0x00000004aeae7c23 */ /* 0x100fe200080108a9 */
[----:B------:R-:W-:Y:S01]  /*6380*/  F2FP.BF16.F32.PACK_AB R98, R160, R161 ;  /* 0x000000a1a062723e */ /* 0x000fe200000010ff */
[----:B------:R-:W4:Y:S01]  /*6390*/  LDSM.16.MT88.4 R8, [R167+0x4800] ;  /* 0x00480000a708783b */ /* 0x000f220000004200 */
[----:B------:R-:W2:Y:S01]  /*63a0*/  MUFU.EX2 R158, R158 ;  /* 0x0000009e009e7308 */ /* 0x000ea20000000800 */
[----:B------:R-:W-:Y:S01]  /*63b0*/  FFMA.FTZ R170, R170, UR4, -R169 ;  /* 0x00000004aaaa7c23 */ /* 0x000fe200080108a9 */
[----:B------:R-:W-:Y:S01]  /*63c0*/  FADD.FTZ R164, R165, R164 ;  /* 0x000000a4a5a47221 */ /* 0x000fe20000010000 */
[----:B------:R-:W-:Y:S01]  /*63d0*/  LDSM.16.MT88.4 R32, [R167+0x800] ;  /* 0x00080000a720783b */ /* 0x000fe20000004200 */
[----:B------:R-:W-:Y:S01]  /*63e0*/  MUFU.EX2 R157, R157 ;  /* 0x0000009d009d7308 */ /* 0x000fe20000000800 */
[----:B-1----:R-:W-:-:S02]  /*63f0*/  F2FP.BF16.F32.PACK_AB R97, R162, R163 ;  /* 0x000000a3a261723e */ /* 0x002fc400000010ff */
[----:B------:R-:W-:Y:S01]  /*6400*/  LDSM.16.MT88.4 R28, [R166+0x800] ;  /* 0x00080000a61c783b */ /* 0x000fe20000004200 */
[----:B------:R-:W1:Y:S01]  /*6410*/  MUFU.EX2 R156, R156 ;  /* 0x0000009c009c7308 */ /* 0x000e620000000800 */
[----:B------:R-:W-:Y:S01]  /*6420*/  FADD.FTZ R162, R163, R162 ;  /* 0x000000a2a3a27221 */ /* 0x000fe20000010000 */
[----:B------:R-:W-:Y:S01]  /*6430*/  FADD.FTZ R161, R161, R164 ;  /* 0x000000a4a1a17221 */ /* 0x000fe20000010000 */
[----:B------:R-:W-:Y:S01]  /*6440*/  LDSM.16.MT88.4 R24, [R167+0x2800] ;  /* 0x00280000a718783b */ /* 0x000fe20000004200 */
[----:B------:R-:W-:Y:S01]  /*6450*/  MUFU.EX2 R153, R153 ;  /* 0x0000009900997308 */ /* 0x000fe20000000800 */
[----:B--2---:R-:W-:Y:S02]  /*6460*/  F2FP.BF16.F32.PACK_AB R99, R158, R159 ;  /* 0x0000009f9e63723e */ /* 0x004fe400000010ff */
[----:B------:R-:W-:Y:S01]  /*6470*/  LDSM.16.MT88.4 R20, [R166+0x2800] ;  /* 0x00280000a614783b */ /* 0x000fe20000004200 */
[----:B------:R-:W-:Y:S01]  /*6480*/  MUFU.EX2 R152, R152 ;  /* 0x0000009800987308 */ /* 0x000fe20000000800 */
[----:B------:R-:W-:Y:S01]  /*6490*/  FADD.FTZ R159, R159, R162 ;  /* 0x000000a29f9f7221 */ /* 0x000fe20000010000 */
[----:B------:R-:W-:-:S02]  /*64a0*/  FADD.FTZ R160, R160, R161 ;  /* 0x000000a1a0a07221 */ /* 0x000fc40000010000 */
[----:B------:R-:W-:Y:S01]  /*64b0*/  MUFU.EX2 R155, R155 ;  /* 0x0000009b009b7308 */ /* 0x000fe20000000800 */
[C---:B------:R-:W-:Y:S01]  /*64c0*/  HMMA.16816.F32.BF16 R36, R96.reuse, R40, RZ ;  /* 0x000000286024723c */ /* 0x040fe200000418ff */
[----:B------:R-:W-:Y:S02]  /*64d0*/  FADD.FTZ R158, R158, R159 ;  /* 0x0000009f9e9e7221 */ /* 0x000fe40000010000 */
[----:B------:R-:W2:Y:S04]  /*64e0*/  MUFU.EX2 R154, R154 ;  /* 0x0000009a009a7308 */ /* 0x000ea80000000800 */
[----:B------:R-:W-:Y:S01]  /*64f0*/  MUFU.EX2 R135, R135 ;  /* 0x0000008700877308 */ /* 0x000fe20000000800 */
[C---:B------:R-:W-:Y:S03]  /*6500*/  HMMA.16816.F32.BF16 R40, R96.reuse, R42, RZ ;  /* 0x0000002a6028723c */ /* 0x040fe600000418ff */
[----:B------:R-:W4:Y:S04]  /*6510*/  MUFU.EX2 R134, R134 ;  /* 0x0000008600867308 */ /* 0x000f280000000800 */
        /* <DEDUP_REMOVED lines=8> */
[C---:B---3--:R-:W-:Y:S08]  /*65a0*/  HMMA.16816.F32.BF16 R52, R96.reuse, R56, RZ ;  /* 0x000000386034723c */ /* 0x048ff000000418ff */
        /* <DEDUP_REMOVED lines=16> */
[----:B--2---:R-:W-:Y:S01]  /*66b0*/  F2FP.BF16.F32.PACK_AB R5, R154, R155 ;  /* 0x0000009b9a05723e */ /* 0x004fe200000010ff */
[----:B------:R-:W-:-:S02]  /*66c0*/  FADD.FTZ R155, R155, R158 ;  /* 0x0000009e9b9b7221 */ /* 0x000fc40000010000 */
[----:B------:R-:W-:Y:S02]  /*66d0*/  FADD.FTZ R156, R156, R157 ;  /* 0x0000009d9c9c7221 */ /* 0x000fe40000010000 */
[----:B------:R-:W-:Y:S01]  /*66e0*/  HMMA.16816.F32.BF16 R96, R96, R6, RZ ;  /* 0x000000066060723c */ /* 0x000fe200000418ff */
[----:B------:R-:W-:Y:S01]  /*66f0*/  F2FP.BF16.F32.PACK_AB R6, R152, R153 ;  /* 0x000000999806723e */ /* 0x000fe200000010ff */
[----:B------:R-:W-:Y:S01]  /*6700*/  FADD.FTZ R154, R154, R155 ;  /* 0x0000009b9a9a7221 */ /* 0x000fe20000010000 */
[----:B----4-:R-:W-:-:S07]  /*6710*/  F2FP.BF16.F32.PACK_AB R7, R134, R135 ;  /* 0x000000878607723e */ /* 0x010fce00000010ff */
        /* <DEDUP_REMOVED lines=158> */
[----:B------:R-:W-:Y:S01]  /*7100*/  MOV R137, R132 ;  /* 0x0000008400897202 */ /* 0x000fe20000000f00 */
[C---:B------:R-:W-:Y:S01]  /*7110*/  VIADD R200, R190.reuse, 0xc040 ;  /* 0x0000c040bec87836 */ /* 0x040fe20000000000 */
[----:B------:R-:W-:Y:S01]  /*7120*/  IADD3 R201, PT, PT, R190, 0xc000, RZ ;  /* 0x0000c000bec97810 */ /* 0x000fe20007ffe0ff */
[----:B------:R-:W-:Y:S01]  /*7130*/  UISETP.NE.AND.EX UP0, UPT, UR13, URZ, UPT, UP0 ;  /* 0x000000ff0d00728c */ /* 0x000fe2000bf05300 */
[----:B------:R-:W-:Y:S01]  /*7140*/  IADD3 R133, PT, PT, R0, UR20, R133 ;  /* 0x0000001400857c10 */ /* 0x000fe2000fffe085 */
[----:B------:R-:W-:Y:S01]  /*7150*/  IMAD.MOV.U32 R0, RZ, RZ, R3 ;  /* 0x000000ffff007224 */ /* 0x000fe200078e0003 */
[----:B------:R-:W-:Y:S01]  /*7160*/  MOV R204, RZ ;  /* 0x000000ff00cc7202 */ /* 0x000fe20000000f00 */
[----:B------:R-:W-:Y:S01]  /*7170*/  IMAD.MOV.U32 R3, RZ, RZ, 0x20 ;  /* 0x00000020ff037424 */ /* 0x000fe200078e00ff */
[----:B------:R-:W-:Y:S01]  /*7180*/  IADD3 R2, PT, PT, R133, -UR24, -R2 ;  /* 0x8000001885027c10 */ /* 0x000fe2000fffe802 */
[----:B------:R-:W-:Y:S01]  /*7190*/  UMOV UR15, 0x400 ;  /* 0x00000400000f7882 */ /* 0x000fe20000000000 */
[----:B------:R-:W-:Y:S01]  /*71a0*/  PLOP3.LUT P4, PT, PT, PT, UP0, 0x80, 0x8 ;  /* 0x000000000008781c */ /* 0x000fe20003f8f008 */
[----:B------:R-:W-:Y:S01]  /*71b0*/  UIADD3 UR12, UPT, UPT, UR18, -0x2, URZ ;  /* 0xfffffffe120c7890 */ /* 0x000fe2000fffe0ff */
[----:B------:R-:W-:Y:S01]  /*71c0*/  SEL R3, R3, 0xffffffe0, !P1 ;  /* 0xffffffe003037807 */ /* 0x000fe20004800000 */
[----:B------:R-:W-:Y:S01]  /*71d0*/  IMAD R205, R205, -0x40, R2 ;  /* 0xffffffc0cdcd7824 */ /* 0x000fe200078e0202 */
[----:B------:R-:W2:Y:S03]  /*71e0*/  LDCU UR14, c[0x0][0x440] ;  /* 0x00008800ff0e77ac */ /* 0x000ea60008000800 */
[----:B------:R-:W-:Y:S01]  /*71f0*/  IMAD.IADD R184, R3, 0x1, R190 ;  /* 0x0000000103b87824 */ /* 0x000fe200078e02be */
[----:B------:R-:W-:Y:S01]  /*7200*/  IADD3 R205, PT, PT, R205, 0x88, RZ ;  /* 0x00000088cdcd7810 */ /* 0x000fe20007ffe0ff */
[----:B------:R-:W3:Y:S01]  /*7210*/  LDCU UR13, c[0x0][0x50c] ;  /* 0x0000a180ff0d77ac */ /* 0x000ee20008000800 */
[----:B------:R-:W4:Y:S01]  /*7220*/  LDCU UR4, c[0x0][0x45c] ;  /* 0x00008b80ff0477ac */ /* 0x000f220008000800 */
[----:B------:R-:W2:Y:S01]  /*7230*/  LDCU.64 UR8, c[0x0][0x3a0] ;  /* 0x00007400ff0877ac */ /* 0x000ea20008000a00 */
[----:B------:R-:W2:Y:S01]  /*7240*/  LDCU.64 UR10, c[0x0][0x3a8] ;  /* 0x00007500ff0a77ac */ /* 0x000ea20008000a00 */
[----:B------:R-:W-:-:S02]  /*7250*/  UIADD3 UR18, UPT, UPT, -UR18, 0x1, URZ ;  /* 0x0000000112127890 */ /* 0x000fc4000fffe1ff */
[----:B-1----:R-:W-:-:S12]  /*7260*/  ULEA UR6, UR6, UR15, 0x18 ;  /* 0x0000000f06067291 */ /* 0x002fd8000f8ec0ff */
.L_x_3243:
        /* <DEDUP_REMOVED lines=37> */
[----:B------:R-:W-:Y:S01]  /*74c0*/  UIADD3 UR15, UPT, UPT, UR16, -0x40, URZ ;  /* 0xffffffc0100f7890 */ /* 0x000fe2000fffe0ff */
[----:B------:R-:W-:Y:S06]  /*74d0*/  MOV R10, RZ ;  /* 0x000000ff000a7202 */ /* 0x000fec0000000f00 */
        /* <DEDUP_REMOVED lines=8> */
[--C-:B-1----:R-:W-:Y:S04]  /*7560*/  IMAD.MOV R4, RZ, RZ, -R11.reuse ;  /* 0x000000ffff047224 */ /* 0x102fe800078e0a0b */
        /* <DEDUP_REMOVED lines=9> */
[----:B------:R-:W-:Y:S01]  /*7600*/  IMAD R10, R5, R6, R10 ;  /* 0x00000006050a7224 */ /* 0x000fe200078e020a */
[----:B------:R-:W-:Y:S04]  /*7610*/  LOP3.LUT R6, R3, UR16, RZ, 0x3c, !PT ;  /* 0x0000001003067c12 */ /* 0x000fe8000f8e3cff */
[----:B------:R-:W-:Y:S07]  /*7620*/  ISETP.GT.U32.AND P5, PT, R5, R10, PT ;  /* 0x0000000a0500720c */ /* 0x000fee0003fa4070 */
[----:B------:R-:W-:Y:S02]  /*7630*/  @!P0 IMAD.IADD R9, R9, 0x1, -R5 ;  /* 0x0000000109098824 */ /* 0x000fe400078e0a05 */
[----:B------:R-:W-:Y:S03]  /*7640*/  @!P0 VIADD R11, R11, 0x1 ;  /* 0x000000010b0b8836 */ /* 0x000fe60000000000 */
[-C--:B------:R-:W-:Y:S01]  /*7650*/  ISETP.GE.U32.AND P6, PT, R9, R5.reuse, PT ;  /* 0x000000050900720c */ /* 0x080fe20003fc6070 */
[----:B------:R-:W-:Y:S01]  /*7660*/  @!P5 VIADD R4, R4, 0x1 ;  /* 0x000000010404d836 */ /* 0x000fe20000000000 */
[----:B------:R-:W-:Y:S02]  /*7670*/  @!P5 IADD3 R10, PT, PT, R10, -R5, RZ ;  /* 0x800000050a0ad210 */ /* 0x000fe40007ffe0ff */
        /* <DEDUP_REMOVED lines=18> */
[----:B------:R-:W5:Y:S02]  /*77a0*/  LDG.E R6, desc[UR22][R14.64] ;  /* 0x000000160e067981 */ /* 0x000f64000c1e1900 */
[-C--:B--2---:R-:W-:Y:S01]  /*77b0*/  IMAD.WIDE.U32 R10, R3, R132.reuse, RZ ;  /* 0x00000084030a7225 */ /* 0x084fe200078e00ff */
[----:B------:R-:W-:Y:S01]  /*77c0*/  SHF.R.S32.HI R9, RZ, 0x1f, R3 ;  /* 0x0000001fff097819 */ /* 0x000fe20000011403 */
[----:B------:R-:W5:Y:S04]  /*77d0*/  LDG.E R5, desc[UR22][R12.64] ;  /* 0x000000160c057981 */ /* 0x000f68000c1e1900 */
        /* <DEDUP_REMOVED lines=11> */
.L_x_3240:
[----:B------:R-:W-:Y:S01]  /*7890*/  @!PT LDS RZ, [RZ] ;  /* 0x00000000fffff984 */ /* 0x000fe20000000800 */
[----:B------:R-:W-:Y:S01]  /*78a0*/  @!PT LDS RZ, [RZ] ;  /* 0x00000000fffff984 */ /* 0x000fe20000000800 */
[----:B------:R-:W-:Y:S01]  /*78b0*/  @!PT LDS RZ, [RZ] ;  /* 0x00000000fffff984 */ /* 0x000fe20000000800 */
[----:B------:R-:W-:Y:S01]  /*78c0*/  @!P3 LDGSTS.E.BYPASS.LTC128B.128 [R211+0xc000], desc[UR22][R198.64] ;  /* 0x0c000000c6d3bfae */ /* 0x000fe2000b981a16 */
[C---:B------:R-:W-:Y:S01]  /*78d0*/  LEA R212, P0, R132.reuse, R198, 0x5 ;  /* 0x000000c684d47211 */ /* 0x040fe200078028ff */
[----:B------:R-:W-:Y:S01]  /*78e0*/  UIADD3 UR18, UPT, UPT, UR18, 0x1, URZ ;  /* 0x0000000112127890 */ /* 0x000fe2000fffe0ff */
[C---:B------:R-:W-:Y:S02]  /*78f0*/  SHF.L.U32 R134, R132.reuse, 0x5, RZ ;  /* 0x0000000584867819 */ /* 0x040fe400000006ff */
[----:B------:R-:W-:Y:S01]  /*7900*/  @P3 STS.128 [R211+0xc000], RZ ;  /* 0x00c000ffd3003388 */ /* 0x000fe20000000c00 */
[C-C-:B------:R-:W-:Y:S01]  /*7910*/  LEA.HI.X R213, R132.reuse, R199, R135.reuse, 0x5, P0 ;  /* 0x000000c784d57211 */ /* 0x140fe200000f2c87 */
[----:B------:R-:W-:Y:S01]  /*7920*/  UISETP.NE.AND UP0, UPT, UR18, URZ, UPT ;  /* 0x000000ff1200728c */ /* 0x000fe2000bf05270 */
        /* <DEDUP_REMOVED lines=27> */
[C---:B------:R-:W-:Y:S02]  /*7ae0*/  IADD3 R192, PT, PT, R3.reuse, R138, RZ ;  /* 0x0000008a03c07210 */ /* 0x040fe40007ffe0ff */
[----:B------:R-:W-:Y:S01]  /*7af0*/  @!PT LDS RZ, [RZ] ;  /* 0x00000000fffff984 */ /* 0x000fe20000000800 */
[----:B------:R-:W-:Y:S01]  /*7b00*/  @!PT LDS RZ, [RZ] ;  /* 0x00000000fffff984 */ /* 0x000fe20000000800 */
[----:B------:R-:W-:Y:S01]  /*7b10*/  @!PT LDS RZ, [RZ] ;  /* 0x00000000fffff984 */ /* 0x000fe20000000800 */
[----:B------:R-:W-:Y:S01]  /*7b20*/  @!P2 LDGSTS.E.BYPASS.LTC128B.128 [R211+0xe800], desc[UR22][R212.64+0x80] ;  /* 0x0e800080d4d3afae */ /* 0x000fe2000b981a16 */
[----:B------:R-:W-:Y:S04]  /*7b30*/  SEL R2, R2, 0xffffffc0, !P0 ;  /* 0xffffffc002027807 */ /* 0x000fe80004000000 */
        /* <DEDUP_REMOVED lines=207> */
[----:B------:R4:W1:Y:S01]  /*8830*/  MUFU.TANH R150, R222 ;  /* 0x000000de00967308 */ /* 0x0008620000002400 */
[----:B------:R-:W-:Y:S01]  /*8840*/  FMUL.FTZ R136, R16, UR13 ;  /* 0x0000000d10887c20 */ /* 0x000fe20008410000 */
[----:B------:R-:W-:Y:S01]  /*8850*/  FMUL.FTZ R223, R17, UR13 ;  /* 0x0000000d11df7c20 */ /* 0x000fe20008410000 */
[----:B------:R-:W-:Y:S01]  /*8860*/  FMUL.FTZ R212, R15, UR13 ;  /* 0x0000000d0fd47c20 */ /* 0x000fe20008410000 */
[----:B------:R-:W-:Y:S01]  /*8870*/  FMUL.FTZ R217, R9, UR13 ;  /* 0x0000000d09d97c20 */ /* 0x000fe20008410000 */
[----:B------:R-:W-:Y:S01]  /*8880*/  FMUL.FTZ R219, R10, UR13 ;  /* 0x0000000d0adb7c20 */ /* 0x000fe20008410000 */
[----:B------:R-:W-:Y:S04]  /*8890*/  FMUL.FTZ R220, R11, UR13 ;  /* 0x0000000d0bdc7c20 */ /* 0x000fe80008410000 */
[----:B------:R5:W1:Y:S01]  /*88a0*/  MUFU.TANH R146, R136 ;  /* 0x0000008800927308 */ /* 0x000a620000002400 */
[----:B------:R-:W-:Y:S09]  /*88b0*/  FMUL.FTZ R224, R22, UR13 ;  /* 0x0000000d16e07c20 */ /* 0x000ff20008410000 */
[----:B------:R2:W1:Y:S01]  /*88c0*/  MUFU.TANH R144, R223 ;  /* 0x000000df00907308 */ /* 0x0004620000002400 */
[----:B----4-:R-:W-:Y:S01]  /*88d0*/  FMUL.FTZ R222, R19, UR13 ;  /* 0x0000000d13de7c20 */ /* 0x010fe20008410000 */
[----:B------:R-:W-:Y:S08]  /*88e0*/  FMUL.FTZ R225, R25, UR13 ;  /* 0x0000000d19e17c20 */ /* 0x000ff00008410000 */
[----:B------:R4:W1:Y:S01]  /*88f0*/  MUFU.TANH R140, R222 ;  /* 0x000000de008c7308 */ /* 0x0008620000002400 */
[C---:B---3--:R-:W-:Y:S03]  /*8900*/  HMMA.16816.F32.BF16 R28, R164.reuse, R132, R28 ;  /* 0x00000084a41c723c */ /* 0x048fe6000004181c */
[----:B-----5:R-:W-:Y:S01]  /*8910*/  FMUL.FTZ R136, R24, UR13 ;  /* 0x0000000d18887c20 */ /* 0x020fe20008410000 */
[----:B------:R-:W-:Y:S05]  /*8920*/  FMUL.FTZ R133, R27, UR13 ;  /* 0x0000000d1b857c20 */ /* 0x000fea0008410000 */
[----:B------:R3:W1:Y:S01]  /*8930*/  MUFU.TANH R176, R210 ;  /* 0x000000d200b07308 */ /* 0x0006620000002400 */
[----:B------:R-:W-:Y:S03]  /*8940*/  HMMA.16816.F32.BF16 R32, R164, R134, R32 ;  /* 0x00000086a420723c */ /* 0x000fe60000041820 */
[----:B--2---:R-:W-:Y:S06]  /*8950*/  FMUL.FTZ R223, R23, UR13 ;  /* 0x0000000d17df7c20 */ /* 0x004fec0008410000 */
[----:B------:R2:W1:Y:S01]  /*8960*/  MUFU.TANH R174, R221 ;  /* 0x000000dd00ae7308 */ /* 0x0004620000002400 */
[----:B----4-:R-:W-:Y:S01]  /*8970*/  FMUL.FTZ R222, R26, UR13 ;  /* 0x0000000d1ade7c20 */ /* 0x010fe20008410000 */
[----:B------:R-:W-:Y:S01]  /*8980*/  FMUL.FTZ R132, R28, UR13 ;  /* 0x0000000d1c847c20 */ /* 0x000fe20008410000 */
[----:B------:R-:W-:Y:S07]  /*8990*/  FMUL.FTZ R135, R31, UR13 ;  /* 0x0000000d1f877c20 */ /* 0x000fee0008410000 */
[----:B------:R4:W1:Y:S01]  /*89a0*/  MUFU.TANH R148, R212 ;  /* 0x000000d400947308 */ /* 0x0008620000002400 */
[----:B---3--:R-:W-:Y:S01]  /*89b0*/  FMUL.FTZ R210, R21, UR13 ;  /* 0x0000000d15d27c20 */ /* 0x008fe20008410000 */
[----:B------:R-:W-:Y:S08]  /*89c0*/  FMUL.FTZ R134, R34, UR13 ;  /* 0x0000000d22867c20 */ /* 0x000ff00008410000 */
[----:B------:R3:W1:Y:S01]  /*89d0*/  MUFU.TANH R192, R136 ;  /* 0x0000008800c07308 */ /* 0x0006620000002400 */
[----:B--2---:R-:W-:Y:S09]  /*89e0*/  FMUL.FTZ R221, R18, UR13 ;  /* 0x0000000d12dd7c20 */ /* 0x004ff20008410000 */
[----:B------:R2:W1:Y:S01]  /*89f0*/  MUFU.TANH R152, R133 ;  /* 0x0000008500987308 */ /* 0x0004620000002400 */
[----:B----4-:R-:W-:Y:S09]  /*8a00*/  FMUL.FTZ R212, R20, UR13 ;  /* 0x0000000d14d47c20 */ /* 0x010ff20008410000 */
[----:B------:R4:W1:Y:S01]  /*8a10*/  MUFU.TANH R162, R223 ;  /* 0x000000df00a27308 */ /* 0x0008620000002400 */
[----:B---3--:R-:W-:Y:S09]  /*8a20*/  FMUL.FTZ R136, R30, UR13 ;  /* 0x0000000d1e887c20 */ /* 0x008ff20008410000 */
[----:B------:R3:W1:Y:S01]  /*8a30*/  MUFU.TANH R154, R222 ;  /* 0x000000de009a7308 */ /* 0x0006620000002400 */
[----:B--2---:R-:W-:Y:S09]  /*8a40*/  FMUL.FTZ R133, R35, UR13 ;  /* 0x0000000d23857c20 */ /* 0x004ff20008410000 */
[----:B------:R2:W1:Y:S01]  /*8a50*/  MUFU.TANH R160, R132 ;  /* 0x0000008400a07308 */ /* 0x0004620000002400 */
[----:B----4-:R-:W-:Y:S09]  /*8a60*/  FMUL.FTZ R223, R29, UR13 ;  /* 0x0000000d1ddf7c20 */ /* 0x010ff20008410000 */
[----:B------:R-:W4:Y:S01]  /*8a70*/  MUFU.TANH R215, R215 ;  /* 0x000000d700d77308 */ /* 0x000f220000002400 */
[----:B---3--:R-:W-:Y:S09]  /*8a80*/  FMUL.FTZ R222, R32, UR13 ;  /* 0x0000000d20de7c20 */ /* 0x008ff20008410000 */
[----:B------:R-:W3:Y:S01]  /*8a90*/  MUFU.TANH R216, R216 ;  /* 0x000000d800d87308 */ /* 0x000ee20000002400 */
[----:B--2---:R-:W-:Y:S09]  /*8aa0*/  FMUL.FTZ R132, R33, UR13 ;  /* 0x0000000d21847c20 */ /* 0x004ff20008410000 */
[----:B------:R-:W2:Y:S10]  /*8ab0*/  MUFU.TANH R218, R218 ;  /* 0x000000da00da7308 */ /* 0x000eb40000002400 */
[----:B------:R-:W1:Y:S10]  /*8ac0*/  MUFU.TANH R217, R217 ;  /* 0x000000d900d97308 */ /* 0x000e740000002400 */
[----:B------:R-:W1:Y:S10]  /*8ad0*/  MUFU.TANH R219, R219 ;  /* 0x000000db00db7308 */ /* 0x000e740000002400 */
[----:B------:R-:W1:Y:S10]  /*8ae0*/  MUFU.TANH R220, R220 ;  /* 0x000000dc00dc7308 */ /* 0x000e740000002400 */
[----:B------:R-:W1:Y:S10]  /*8af0*/  MUFU.TANH R221, R221 ;  /* 0x000000dd00dd7308 */ /* 0x000e740000002400 */
[----:B------:R-:W1:Y:S10]  /*8b00*/  MUFU.TANH R212, R212 ;  /* 0x000000d400d47308 */ /* 0x000e740000002400 */
[----:B------:R-:W1:Y:S10]  /*8b10*/  MUFU.TANH R210, R210 ;  /* 0x000000d200d27308 */ /* 0x000e740000002400 */
[----:B------:R1:W1:Y:S10]  /*8b20*/  MUFU.TANH R194, R224 ;  /* 0x000000e000c27308 */ /* 0x0002740000002400 */
[----:B------:R1:W1:Y:S10]  /*8b30*/  MUFU.TANH R182, R225 ;  /* 0x000000e100b67308 */ /* 0x0002740000002400 */
[----:B------:R1:W1:Y:S10]  /*8b40*/  MUFU.TANH R158, R223 ;  /* 0x000000df009e7308 */ /* 0x0002740000002400 */
[----:B------:R-:W1:Y:S10]  /*8b50*/  MUFU.TANH R136, R136 ;  /* 0x0000008800887308 */ /* 0x000e740000002400 */
[----:B------:R-:W1:Y:S10]  /*8b60*/  MUFU.TANH R135, R135 ;  /* 0x0000008700877308 */ /* 0x000e740000002400 */
[----:B------:R1:W1:Y:S10]  /*8b70*/  MUFU.TANH R156, R222 ;  /* 0x000000de009c7308 */ /* 0x0002740000002400 */
[----:B------:R1:W1:Y:S10]  /*8b80*/  MUFU.TANH R139, R132 ;  /* 0x00000084008b7308 */ /* 0x0002740000002400 */
[----:B------:R-:W1:Y:S10]  /*8b90*/  MUFU.TANH R134, R134 ;  /* 0x0000008600867308 */ /* 0x000e740000002400 */
[----:B------:R-:W1:Y:S01]  /*8ba0*/  MUFU.TANH R133, R133 ;  /* 0x0000008500857308 */ /* 0x000e620000002400 */
[----:B--234-:R-:W-:Y:S05]  /*8bb0*/  BRA.U !UP0, `(.L_x_3241) ;  /* 0x00000009084c7547 */ /* 0x01cfea000b800000 */
        /* <DEDUP_REMOVED lines=14> */
[----:B------:R-:W2:Y:S01]  /*8ca0*/  LDC R4, c[0x0][0x4f0] ;  /* 0x00013c00ff047b82 */ /* 0x000ea20000000800 */
[----:B------:R-:W-:Y:S02]  /*8cb0*/  UIADD3 UR15, UPT, UPT, UR16, -0x40, URZ ;  /* 0xffffffc0100f7890 */ /* 0x000fe4000fffe0ff */
[----:B------:R-:W-:Y:S04]  /*8cc0*/  UIADD3 UR17, UPT, UPT, UR16, -0x80, URZ ;  /* 0xffffff8010117890 */ /* 0x000fe8000fffe0ff */
[----:B------:R-:W-:Y:S02]  /*8cd0*/  MOV R8, UR15 ;  /* 0x0000000f00087c02 */ /* 0x000fe40008000f00 */
[----:B------:R-:W-:Y:S02]  /*8ce0*/  IMAD.U32 R6, RZ, RZ, UR17 ;  /* 0x00000011ff067e24 */ /* 0x000fe4000f8e00ff */
[----:B------:R-:W-:Y:S03]  /*8cf0*/  IABS R8, R8 ;  /* 0x0000000800087213 */ /* 0x000fe60000000000 */
[----:B------:R-:W-:Y:S02]  /*8d00*/  IABS R6, R6 ;  /* 0x0000000600067213 */ /* 0x000fe40000000000 */
[----:B--2---:R-:W-:Y:S04]  /*8d10*/  IABS R2, R4 ;  /* 0x0000000400027213 */ /* 0x004fe80000000000 */
[----:B------:R-:W2:Y:S10]  /*8d20*/  I2F.RP R7, R2 ;  /* 0x0000000200077306 */ /* 0x000eb40000209400 */
[----:B--2---:R-:W2:Y:S02]  /*8d30*/  MUFU.RCP R3, R7 ;  /* 0x0000000700037308 */ /* 0x004ea40000001000 */
[----:B--2---:R-:W-:Y:S08]  /*8d40*/  VIADD R10, R3, 0xffffffe ;  /* 0x0ffffffe030a7836 */ /* 0x004ff00000000000 */
[----:B------:R-:W2:Y:S02]  /*8d50*/  F2I.FTZ.U32.TRUNC.NTZ R11, R10 ;  /* 0x0000000a000b7305 */ /* 0x000ea4000021f000 */
        /* <DEDUP_REMOVED lines=8> */
[C---:B------:R-:W-:Y:S02]  /*8de0*/  IMAD R8, R2.reuse, R7, R8 ;  /* 0x0000000702087224 */ /* 0x040fe400078e0208 */
[----:B------:R-:W-:Y:S01]  /*8df0*/  IMAD R6, R2, R3, R6 ;  /* 0x0000000302067224 */ /* 0x000fe200078e0206 */
[----:B------:R-:W-:Y:S02]  /*8e00*/  LOP3.LUT R3, R4, UR15, RZ, 0x3c, !PT ;  /* 0x0000000f04037c12 */ /* 0x000fe4000f8e3cff */
[C---:B------:R-:W-:Y:S02]  /*8e10*/  ISETP.GT.U32.AND P6, PT, R2.reuse, R8, PT ;  /* 0x000000080200720c */ /* 0x040fe40003fc4070 */
[----:B------:R-:W-:Y:S11]  /*8e20*/  ISETP.GT.U32.AND P5, PT, R2, R6, PT ;  /* 0x000000060200720c */ /* 0x000ff60003fa4070 */
[--C-:B------:R-:W-:Y:S02]  /*8e30*/  @!P6 IMAD.IADD R8, R8, 0x1, -R2.reuse ;  /* 0x000000010808e824 */ /* 0x100fe400078e0a02 */
[----:B------:R-:W-:Y:S01]  /*8e40*/  @!P5 IADD3 R9, PT, PT, R9, 0x1, RZ ;  /* 0x000000010909d810 */ /* 0x000fe20007ffe0ff */
[----:B------:R-:W-:Y:S02]  /*8e50*/  @!P5 IMAD.IADD R6, R6, 0x1, -R2 ;  /* 0x000000010606d824 */ /* 0x000fe400078e0a02 */
[----:B------:R-:W-:Y:S01]  /*8e60*/  @!P6 VIADD R10, R10, 0x1 ;  /* 0x000000010a0ae836 */ /* 0x000fe20000000000 */
[-C--:B------:R-:W-:Y:S02]  /*8e70*/  ISETP.GE.U32.AND P6, PT, R8, R2.reuse, PT ;  /* 0x000000020800720c */ /* 0x080fe40003fc6070 */
[----:B------:R-:W-:Y:S02]  /*8e80*/  ISETP.GE.U32.AND P5, PT, R6, R2, PT ;  /* 0x000000020600720c */ /* 0x000fe40003fa6070 */
[----:B------:R-:W-:Y:S09]  /*8e90*/  LOP3.LUT R2, R4, UR17, RZ, 0x3c, !PT ;  /* 0x0000001104027c12 */ /* 0x000ff2000f8e3cff */
[----:B------:R-:W-:Y:S02]  /*8ea0*/  @P6 IADD3 R10, PT, PT, R10, 0x1, RZ ;  /* 0x000000010a0a6810 */ /* 0x000fe40007ffe0ff */
[----:B------:R-:W-:Y:S01]  /*8eb0*/  ISETP.GE.AND P6, PT, R3, RZ, PT ;  /* 0x000000ff0300720c */ /* 0x000fe20003fc6270 */
[----:B------:R-:W-:Y:S01]  /*8ec0*/  @P5 VIADD R9, R9, 0x1 ;  /* 0x0000000109095836 */ /* 0x000fe20000000000 */
[----:B------:R-:W-:Y:S02]  /*8ed0*/  ISETP.GE.AND P5, PT, R2, RZ, PT ;  /* 0x000000ff0200720c */ /* 0x000fe40003fa6270 */
[----:B------:R-:W-:Y:S09]  /*8ee0*/  LOP3.LUT R2, RZ, R4, RZ, 0x33, !PT ;  /* 0x00000004ff027212 */ /* 0x000ff200078e33ff */
[----:B------:R-:W-:Y:S02]  /*8ef0*/  @!P6 IMAD.MOV R10, RZ, RZ, -R10 ;  /* 0x000000ffff0ae224 */ /* 0x000fe400078e0a0a */
[----:B------:R-:W-:Y:S01]  /*8f00*/  @!P5 IMAD.MOV R9, RZ, RZ, -R9 ;  /* 0x000000ffff09d224 */ /* 0x000fe200078e0a09 */
[----:B------:R-:W-:Y:S04]  /*8f10*/  ISETP.NE.AND P5, PT, R4, RZ, PT ;  /* 0x000000ff0400720c */ /* 0x000fe80003fa5270 */
[C---:B------:R-:W-:Y:S02]  /*8f20*/  SEL R11, R2.reuse, R9, !P5 ;  /* 0x00000009020b7207 */ /* 0x040fe40006800000 */
[----:B------:R-:W-:Y:S02]  /*8f30*/  SEL R9, R2, R10, !P5 ;  /* 0x0000000a02097207 */ /* 0x000fe40006800000 */
[-C--:B------:R-:W-:Y:S01]  /*8f40*/  LEA R14, P6, R11, R202.reuse, 0x2 ;  /* 0x000000ca0b0e7211 */ /* 0x080fe200078c10ff */
[----:B------:R-:W2:Y:S01]  /*8f50*/  LDC.64 R2, c[0x0][0x3b8] ;  /* 0x0000ee00ff027b82 */ /* 0x000ea20000000a00 */
        /* <DEDUP_REMOVED lines=20> */
.L_x_3242:
        /* <DEDUP_REMOVED lines=69> */
.L_x_3241:
[C---:B------:R-:W-:Y:S01]  /*94f0*/  IADD3 R5, PT, PT, R205.reuse, -0x1, RZ ;  /* 0xffffffffcd057810 */ /* 0x040fe20007ffe0ff */
[----:B------:R-:W-:Y:S01]  /*9500*/  LDSM.16.MT88.4 R12, [R190+0xc000] ;  /* 0x00c00000be0c783b */ /* 0x000fe20000004200 */
[C---:B--2---:R-:W-:Y:S01]  /*9510*/  IADD3 R3, PT, PT, R205.reuse, -0x9, RZ ;  /* 0xfffffff7cd037810 */ /* 0x044fe20007ffe0ff */
[----:B------:R-:W-:Y:S01]  /*9520*/  UIADD3 UR12, UPT, UPT, UR12, -0x1, URZ ;  /* 0xffffffff0c0c7890 */ /* 0x000fe2000fffe0ff */
[----:B------:R-:W-:Y:S01]  /*9530*/  IABS R5, R5 ;  /* 0x0000000500057213 */ /* 0x000fe20000000000 */
[----:B------:R-:W-:Y:S01]  /*9540*/  UIADD3 UR16, UPT, UPT, UR16, -0x40, URZ ;  /* 0xffffffc010107890 */ /* 0x000fe2000fffe0ff */
[----:B------:R-:W-:Y:S01]  /*9550*/  IABS R3, R3 ;  /* 0x0000000300037213 */ /* 0x000fe20000000000 */
[----:B------:R-:W-:Y:S01]  /*9560*/  UISETP.NE.AND UP0, UPT, UR12, -0x1, UPT ;  /* 0xffffffff0c00788c */ /* 0x000fe2000bf05270 */
[----:B------:R-:W-:Y:S01]  /*9570*/  IADD3 R2, PT, PT, R205, -0x8, RZ ;  /* 0xfffffff8cd027810 */ /* 0x000fe20007ffe0ff */
[----:B------:R-:W-:Y:S01]  /*9580*/  LDSM.16.MT88.4 R20, [R184+0xc000] ;  /* 0x00c00000b814783b */ /* 0x000fe20000004200 */
[----:B------:R-:W-:Y:S02]  /*9590*/  I2FP.F32.S32 R5, R5 ;  /* 0x0000000500057245 */ /* 0x000fe40000201400 */
[----:B------:R-:W-:Y:S02]  /*95a0*/  I2FP.F32.S32 R3, R3 ;  /* 0x0000000300037245 */ /* 0x000fe40000201400 */
[----:B------:R-:W-:Y:S01]  /*95b0*/  IABS R2, R2 ;  /* 0x0000000200027213 */ /* 0x000fe20000000000 */
[----:B------:R-:W-:Y:S01]  /*95c0*/  FFMA.FTZ R216, R5, -UR5, R216 ;  /* 0x8000000505d87c23 */ /* 0x000fe200080100d8 */
[----:B------:R-:W-:Y:S01]  /*95d0*/  IADD3 R5, PT, PT, R205, -0x19, RZ ;  /* 0xffffffe7cd057810 */ /* 0x000fe20007ffe0ff */
[C---:B-1----:R-:W-:Y:S01]  /*95e0*/  FFMA.FTZ R214, R3.reuse, -UR5, R214 ;  /* 0x8000000503d67c23 */ /* 0x042fe200080100d6 */
[----:B------:R-:W-:Y:S01]  /*95f0*/  FFMA.FTZ R220, R3, -UR5, R220 ;  /* 0x8000000503dc7c23 */ /* 0x000fe200080100dc */
[----:B------:R-:W-:Y:S02]  /*9600*/  I2FP.F32.S32 R2, R2 ;  /* 0x0000000200027245 */ /* 0x000fe40000201400 */
[C---:B------:R-:W-:Y:S02]  /*9610*/  IADD3 R3, PT, PT, R205.reuse, -0x20, RZ ;  /* 0xffffffe0cd037810 */ /* 0x040fe40007ffe0ff */
[C---:B------:R-:W-:Y:S01]  /*9620*/  IADD3 R9, PT, PT, R205.reuse, -0x10, RZ ;  /* 0xfffffff0cd097810 */ /* 0x040fe20007ffe0ff */
[C---:B------:R-:W-:Y:S01]  /*9630*/  FFMA.FTZ R213, R2.reuse, -UR5, R213 ;  /* 0x8000000502d57c23 */ /* 0x040fe200080100d5 */
[----:B------:R-:W-:Y:S01]  /*9640*/  IABS R5, R5 ;  /* 0x0000000500057213 */ /* 0x000fe20000000000 */
[----:B------:R-:W-:Y:S01]  /*9650*/  FFMA.FTZ R219, R2, -UR5, R219 ;  /* 0x8000000502db7c23 */ /* 0x000fe200080100db */
[----:B------:R-:W-:Y:S02]  /*9660*/  IABS R3, R3 ;  /* 0x0000000300037213 */ /* 0x000fe40000000000 */
[----:B------:R-:W-:Y:S02]  /*9670*/  IABS R9, R9 ;  /* 0x0000000900097213 */ /* 0x000fe40000000000 */
[----:B------:R-:W-:Y:S02]  /*9680*/  IADD3 R2, PT, PT, R205, -0x11, RZ ;  /* 0xffffffefcd027810 */ /* 0x000fe40007ffe0ff */
[----:B------:R-:W-:Y:S02]  /*9690*/  I2FP.F32.S32 R5, R5 ;  /* 0x0000000500057245 */ /* 0x000fe40000201400 */
[----:B------:R-:W-:Y:S02]  /*96a0*/  I2FP.F32.S32 R3, R3 ;  /* 0x0000000300037245 */ /* 0x000fe40000201400 */
[----:B------:R-:W-:Y:S01]  /*96b0*/  I2FP.F32.S32 R9, R9 ;  /* 0x0000000900097245 */ /* 0x000fe20000201400 */
[----:B------:R-:W-:Y:S01]  /*96c0*/  FFMA.FTZ R140, R5, -UR5, R140 ;  /* 0x80000005058c7c23 */ /* 0x000fe2000801008c */
[----:B------:R-:W-:Y:S01]  /*96d0*/  IABS R2, R2 ;  /* 0x0000000200027213 */ /* 0x000fe20000000000 */
[----:B------:R-:W-:Y:S01]  /*96e0*/  FFMA.FTZ R146, R3, -UR5, R146 ;  /* 0x8000000503927c23 */ /* 0x000fe20008010092 */
[----:B------:R-:W-:Y:S01]  /*96f0*/  IADD3 R7, PT, PT, R205, -0x18, RZ ;  /* 0xffffffe8cd077810 */ /* 0x000fe20007ffe0ff */
[----:B------:R-:W-:Y:S01]  /*9700*/  FFMA.FTZ R174, R5, -UR5, R174 ;  /* 0x8000000505ae7c23 */ /* 0x000fe200080100ae */
[----:B------:R-:W-:Y:S01]  /*9710*/  FFMA.FTZ R194, R3, -UR5, R194 ;  /* 0x8000000503c27c23 */ /* 0x000fe200080100c2 */
[C---:B------:R-:W-:Y:S01]  /*9720*/  FFMA.FTZ R150, R9.reuse, -UR5, R150 ;  /* 0x8000000509967c23 */ /* 0x040fe20008010096 */
[----:B------:R-:W-:Y:S01]  /*9730*/  I2FP.F32.S32 R2, R2 ;  /* 0x0000000200027245 */ /* 0x000fe20000201400 */
[----:B------:R-:W-:Y:S01]  /*9740*/  FFMA.FTZ R218, R9, -UR5, R218 ;  /* 0x8000000509da7c23 */ /* 0x000fe200080100da */
[----:B------:R-:W-:Y:S02]  /*9750*/  IABS R7, R7 ;  /* 0x0000000700077213 */ /* 0x000fe40000000000 */
[C---:B------:R-:W-:Y:S01]  /*9760*/  IADD3 R3, PT, PT, R205.reuse, -0x28, RZ ;  /* 0xffffffd8cd037810 */ /* 0x040fe20007ffe0ff */
[C---:B------:R-:W-:Y:S01]  /*9770*/  FFMA.FTZ R148, R2.reuse, -UR5, R148 ;  /* 0x8000000502947c23 */ /* 0x040fe20008010094 */
[C---:B------:R-:W-:Y:S01]  /*9780*/  IADD3 R5, PT, PT, R205.reuse, -0x30, RZ ;  /* 0xffffffd0cd057810 */ /* 0x040fe20007ffe0ff */
[----:B------:R-:W-:Y:S01]  /*9790*/  FFMA.FTZ R217, R2, -UR5, R217 ;  /* 0x8000000502d97c23 */ /* 0x000fe200080100d9 */
[----:B------:R-:W-:Y:S02]  /*97a0*/  IABS R4, R205 ;  /* 0x000000cd00047213 */ /* 0x000fe40000000000 */
[----:B------:R-:W-:Y:S02]  /*97b0*/  IADD3 R9, PT, PT, R205, -0x21, RZ ;  /* 0xffffffdfcd097810 */ /* 0x000fe40007ffe0ff */
[----:B------:R-:W-:Y:S02]  /*97c0*/  I2FP.F32.S32 R7, R7 ;  /* 0x0000000700077245 */ /* 0x000fe40000201400 */
[----:B------:R-:W-:Y:S02]  /*97d0*/  IABS R3, R3 ;  /* 0x0000000300037213 */ /* 0x000fe40000000000 */
[----:B------:R-:W-:Y:S01]  /*97e0*/  IABS R5, R5 ;  /* 0x0000000500057213 */ /* 0x000fe20000000000 */
[C---:B------:R-:W-:Y:S01]  /*97f0*/  FFMA.FTZ R142, R7.reuse, -UR5, R221 ;  /* 0x80000005078e7c23 */ /* 0x040fe200080100dd */
[----:B------:R-:W-:Y:S01]  /*9800*/  I2FP.F32.S32 R4, R4 ;  /* 0x0000000400047245 */ /* 0x000fe20000201400 */
[----:B------:R-:W-:Y:S01]  /*9810*/  FFMA.FTZ R176, R7, -UR5, R176 ;  /* 0x8000000507b07c23 */ /* 0x000fe200080100b0 */
[----:B------:R-:W-:Y:S02]  /*9820*/  IABS R9, R9 ;  /* 0x0000000900097213 */ /* 0x000fe40000000000 */
[----:B------:R-:W-:Y:S01]  /*9830*/  IADD3 R2, PT, PT, R205, -0x31, RZ ;  /* 0xffffffcfcd027810 */ /* 0x000fe20007ffe0ff */
[----:B------:R-:W-:Y:S01]  /*9840*/  FFMA.FTZ R215, R4, -UR5, R215 ;  /* 0x8000000504d77c23 */ /* 0x000fe200080100d7 */
[----:B------:R-:W-:Y:S02]  /*9850*/  I2FP.F32.S32 R3, R3 ;  /* 0x0000000300037245 */ /* 0x000fe40000201400 */
[----:B------:R-:W-:Y:S02]  /*9860*/  I2FP.F32.S32 R5, R5 ;  /* 0x0000000500057245 */ /* 0x000fe40000201400 */
[----:B------:R-:W-:Y:S01]  /*9870*/  I2FP.F32.S32 R9, R9 ;  /* 0x0000000900097245 */ /* 0x000fe20000201400 */
[----:B------:R-:W-:Y:S01]  /*9880*/  FFMA.FTZ R154, R3, -UR5, R154 ;  /* 0x80000005039a7c23 */ /* 0x000fe2000801009a */
[----:B------:R-:W-:Y:S01]  /*9890*/  IADD3 R7, PT, PT, R205, -0x29, RZ ;  /* 0xffffffd7cd077810 */ /* 0x000fe20007ffe0ff */
[----:B------:R-:W-:Y:S01]  /*98a0*/  FFMA.FTZ R212, R3, -UR5, R212 ;  /* 0x8000000503d47c23 */ /* 0x000fe200080100d4 */
[----:B------:R-:W-:Y:S01]  /*98b0*/  IABS R2, R2 ;  /* 0x0000000200027213 */ /* 0x000fe20000000000 */
[C---:B------:R-:W-:Y:S01]  /*98c0*/  FFMA.FTZ R192, R5.reuse, -UR5, R192 ;  /* 0x8000000505c07c23 */ /* 0x040fe200080100c0 */
[----:B------:R-:W-:Y:S01]  /*98d0*/  FFMA.FTZ R136, R5, -UR5, R136 ;  /* 0x8000000505887c23 */ /* 0x000fe20008010088 */
[C---:B------:R-:W-:Y:S01]  /*98e0*/  FFMA.FTZ R144, R9.reuse, -UR5, R144 ;  /* 0x8000000509907c23 */ /* 0x040fe20008010090 */
[----:B------:R-:W-:Y:S01]  /*98f0*/  FFMA.FTZ R162, R9, -UR5, R162 ;  /* 0x8000000509a27c23 */ /* 0x000fe200080100a2 */
[----:B------:R-:W-:Y:S02]  /*9900*/  FMNMX3.FTZ R5, R137, R213, R214, !PT ;  /* 0x000000d589057276 */ /* 0x000fe400078100d6 */
[----:B------:R-:W-:Y:S02]  /*9910*/  IABS R7, R7 ;  /* 0x0000000700077213 */ /* 0x000fe40000000000 */
[----:B------:R-:W-:Y:S02]  /*9920*/  I2FP.F32.S32 R3, R2 ;  /* 0x0000000200037245 */ /* 0x000fe40000201400 */
[----:B------:R-:W-:Y:S02]  /*9930*/  FMNMX3.FTZ R9, R0, R215, R216, !PT ;  /* 0x000000d700097276 */ /* 0x000fe400078100d8 */
[----:B------:R-:W-:Y:S01]  /*9940*/  I2FP.F32.S32 R7, R7 ;  /* 0x0000000700077245 */ /* 0x000fe20000201400 */
[----:B------:R-:W-:Y:S01]  /*9950*/  FFMA.FTZ R182, R3, -UR5, R182 ;  /* 0x8000000503b67c23 */ /* 0x000fe200080100b6 */
[----:B------:R-:W-:Y:S01]  /*9960*/  FMNMX3.FTZ R5, R5, R218, R217, !PT ;  /* 0x000000da05057276 */ /* 0x000fe200078100d9 */
[----:B------:R-:W-:Y:S01]  /*9970*/  FFMA.FTZ R135, R3, -UR5, R135 ;  /* 0x8000000503877c23 */ /* 0x000fe20008010087 */
[----:B------:R-:W-:Y:S01]  /*9980*/  FMNMX3.FTZ R9, R9, R219, R220, !PT ;  /* 0x000000db09097276 */ /* 0x000fe200078100dc */
[----:B------:R-:W-:Y:S01]  /*9990*/  FFMA.FTZ R152, R7, -UR5, R152 ;  /* 0x8000000507987c23 */ /* 0x000fe20008010098 */
[----:B------:R-:W-:Y:S01]  /*99a0*/  IADD3 R3, PT, PT, R205, -0x38, RZ ;  /* 0xffffffc8cd037810 */ /* 0x000fe20007ffe0ff */
[----:B------:R-:W-:Y:S01]  /*99b0*/  FFMA.FTZ R210, R7, -UR5, R210 ;  /* 0x8000000507d27c23 */ /* 0x000fe200080100d2 */
[C---:B------:R-:W-:Y:S02]  /*99c0*/  IADD3 R4, PT, PT, R205.reuse, -0x39, RZ ;  /* 0xffffffc7cd047810 */ /* 0x040fe40007ffe0ff */
[----:B------:R-:W-:Y:S02]  /*99d0*/  IADD3 R2, PT, PT, R205, -0x41, RZ ;  /* 0xffffffbfcd027810 */ /* 0x000fe40007ffe0ff */
[----:B------:R-:W-:Y:S02]  /*99e0*/  FMNMX3.FTZ R5, R5, R176, R174, !PT ;  /* 0x000000b005057276 */ /* 0x000fe400078100ae */
[----:B------:R-:W-:Y:S02]  /*99f0*/  FMNMX3.FTZ R9, R9, R150, R148, !PT ;  /* 0x0000009609097276 */ /* 0x000fe40007810094 */
[----:B------:R-:W-:Y:S02]  /*9a00*/  IABS R3, R3 ;  /* 0x0000000300037213 */ /* 0x000fe40000000000 */
[----:B------:R-:W-:Y:S02]  /*9a10*/  IABS R4, R4 ;  /* 0x0000000400047213 */ /* 0x000fe40000000000 */
[----:B------:R-:W-:Y:S02]  /*9a20*/  IADD3 R7, PT, PT, R205, -0x40, RZ ;  /* 0xffffffc0cd077810 */ /* 0x000fe40007ffe0ff */
[----:B------:R-:W-:Y:S02]  /*9a30*/  IABS R2, R2 ;  /* 0x0000000200027213 */ /* 0x000fe40000000000 */
[----:B------:R-:W-:Y:S02]  /*9a40*/  FMNMX3.FTZ R5, R5, R146, R144, !PT ;  /* 0x0000009205057276 */ /* 0x000fe40007810090 */
[----:B------:R-:W-:Y:S02]  /*9a50*/  FMNMX3.FTZ R9, R9, R142, R140, !PT ;  /* 0x0000008e09097276 */ /* 0x000fe4000781008c */
[----:B------:R-:W-:Y:S02]  /*9a60*/  I2FP.F32.S32 R3, R3 ;  /* 0x0000000300037245 */ /* 0x000fe40000201400 */
[----:B------:R-:W-:Y:S02]  /*9a70*/  I2FP.F32.S32 R4, R4 ;  /* 0x0000000400047245 */ /* 0x000fe40000201400 */
[----:B------:R-:W-:Y:S01]  /*9a80*/  IABS R7, R7 ;  /* 0x0000000700077213 */ /* 0x000fe20000000000 */
[----:B------:R-:W-:Y:S01]  /*9a90*/  FFMA.FTZ R160, R3, -UR5, R160 ;  /* 0x8000000503a07c23 */ /* 0x000fe200080100a0 */
[----:B------:R-:W-:Y:S01]  /*9aa0*/  I2FP.F32.S32 R2, R2 ;  /* 0x0000000200027245 */ /* 0x000fe20000201400 */
[----:B------:R-:W-:Y:S01]  /*9ab0*/  FFMA.FTZ R158, R4, -UR5, R158 ;  /* 0x80000005049e7c23 */ /* 0x000fe2000801009e */
[----:B------:R-:W-:Y:S01]  /*9ac0*/  FMNMX3.FTZ R5, R5, R212, R210, !PT ;  /* 0x000000d405057276 */ /* 0x000fe200078100d2 */
[----:B------:R-:W-:Y:S01]  /*9ad0*/  FFMA.FTZ R134, R3, -UR5, R134 ;  /* 0x8000000503867c23 */ /* 0x000fe20008010086 */
[----:B------:R-:W-:Y:S01]  /*9ae0*/  FMNMX3.FTZ R9, R9, R194, R162, !PT ;  /* 0x000000c209097276 */ /* 0x000fe200078100a2 */
[----:B------:R-:W-:Y:S01]  /*9af0*/  FFMA.FTZ R139, R2, -UR5, R139 ;  /* 0x80000005028b7c23 */ /* 0x000fe2000801008b */
[----:B------:R-:W-:Y:S01]  /*9b00*/  I2FP.F32.S32 R7, R7 ;  /* 0x0000000700077245 */ /* 0x000fe20000201400 */
[----:B------:R-:W-:Y:S01]  /*9b10*/  FFMA.FTZ R133, R4, -UR5, R133 ;  /* 0x8000000504857c23 */ /* 0x000fe20008010085 */
[----:B------:R-:W-:Y:S02]  /*9b20*/  FMNMX3.FTZ R5, R5, R192, R182, !PT ;  /* 0x000000c005057276 */ /* 0x000fe400078100b6 */
[----:B------:R-:W-:Y:S01]  /*9b30*/  FMNMX3.FTZ R2, R9, R154, R152, !PT ;  /* 0x0000009a09027276 */ /* 0x000fe20007810098 */
[----:B------:R-:W-:Y:S01]  /*9b40*/  FFMA.FTZ R156, R7, -UR5, R156 ;  /* 0x80000005079c7c23 */ /* 0x000fe2000801009c */
[----:B------:R-:W-:Y:S02]  /*9b50*/  FMNMX3.FTZ R5, R5, R160, R158, !PT ;  /* 0x000000a005057276 */ /* 0x000fe4000781009e */
[----:B------:R-:W-:Y:S02]  /*9b60*/  FMNMX3.FTZ R2, R2, R136, R135, !PT ;  /* 0x0000008802027276 */ /* 0x000fe40007810087 */
[----:B------:R-:W-:Y:S02]  /*9b70*/  FMNMX3.FTZ R4, R5, R156, R139, !PT ;  /* 0x0000009c05047276 */ /* 0x000fe4000781008b */
[----:B------:R-:W-:Y:S02]  /*9b80*/  FMNMX3.FTZ R7, R2, R134, R133, !PT ;  /* 0x0000008602077276 */ /* 0x000fe40007810085 */
[----:B------:R-:W-:Y:S01]  /*9b90*/  MOV R165, R200 ;  /* 0x000000c800a57202 */ /* 0x000fe20000000f00 */
[----:B------:R-:W1:Y:S01]  /*9ba0*/  SHFL.BFLY PT, R3, R4, 0x2, 0x1f ;  /* 0x0c401f0004037f89 */ /* 0x000e6200000e0000 */
[----:B------:R-:W-:Y:S02]  /*9bb0*/  @P0 IADD3 R165, PT, PT, R201, -0x40, RZ ;  /* 0xffffffc0c9a50810 */ /* 0x000fe40007ffe0ff */
[----:B------:R-:W-:Y:S05]  /*9bc0*/  IADD3 R205, PT, PT, R205, 0x40, RZ ;  /* 0x00000040cdcd7810 */ /* 0x000fea0007ffe0ff */
        /* <DEDUP_REMOVED lines=9> */
[C---:B------:R-:W-:Y:S01]  /*9c60*/  FADD.FTZ R5, -R132.reuse, R137 ;  /* 0x0000008984057221 */ /* 0x040fe20000010100 */
[C---:B------:R-:W-:Y:S01]  /*9c70*/  FMUL.FTZ R157, R132.reuse, UR4 ;  /* 0x00000004849d7c20 */ /* 0x040fe20008410000 */
[----:B------:R-:W-:Y:S01]  /*9c80*/  FSETP.NEU.FTZ.AND P2, PT, R132, -INF , PT ;  /* 0xff8000008400780b */ /* 0x000fe20003f5d000 */
[C---:B------:R-:W-:Y:S01]  /*9c90*/  FMUL.FTZ R137, R3.reuse, UR4 ;  /* 0x0000000403897c20 */ /* 0x040fe20008410000 */
[C---:B------:R-:W-:Y:S01]  /*9ca0*/  FSETP.NEU.FTZ.AND P1, PT, R3.reuse, -INF , PT ;  /* 0xff8000000300780b */ /* 0x040fe20003f3d000 */
[----:B------:R-:W-:Y:S01]  /*9cb0*/  FADD.FTZ R4, -R3, R0 ;  /* 0x0000000003047221 */ /* 0x000fe20000010100 */
[----:B------:R-:W-:Y:S01]  /*9cc0*/  FSEL R157, R157, RZ, P2 ;  /* 0x000000ff9d9d7208 */ /* 0x000fe20001000000 */
[----:B------:R-:W-:Y:S01]  /*9cd0*/  FMUL.FTZ R2, R5, UR4 ;  /* 0x0000000405027c20 */ /* 0x000fe20008410000 */
[----:B------:R-:W-:Y:S01]  /*9ce0*/  FSEL R137, R137, RZ, P1 ;  /* 0x000000ff89897208 */ /* 0x000fe20000800000 */
[----:B------:R-:W-:Y:S02]  /*9cf0*/  FMUL.FTZ R0, R4, UR4 ;  /* 0x0000000404007c20 */ /* 0x000fe40008410000 */
[--C-:B------:R-:W-:Y:S01]  /*9d00*/  FFMA.FTZ R173, R213, UR4, -R157.reuse ;  /* 0x00000004d5ad7c23 */ /* 0x100fe2000801089d */
[----:B------:R-:W-:Y:S01]  /*9d10*/  FFMA.FTZ R172, R214, UR4, -R157 ;  /* 0x00000004d6ac7c23 */ /* 0x000fe2000801089d */
[----:B------:R-:W-:Y:S01]  /*9d20*/  FFMA.FTZ R171, R215, UR4, -R137 ;  /* 0x00000004d7ab7c23 */ /* 0x000fe20008010889 */
[--C-:B------:R-:W-:Y:S01]  /*9d30*/  FFMA.FTZ R169, R218, UR4, -R157.reuse ;  /* 0x00000004daa97c23 */ /* 0x100fe2000801089d */
[----:B------:R-:W-:Y:S01]  /*9d40*/  FFMA.FTZ R168, R217, UR4, -R157 ;  /* 0x00000004d9a87c23 */ /* 0x000fe2000801089d */
[--C-:B------:R-:W-:Y:S01]  /*9d50*/  FFMA.FTZ R170, R216, UR4, -R137.reuse ;  /* 0x00000004d8aa7c23 */ /* 0x100fe20008010889 */
[--C-:B------:R-:W-:Y:S01]  /*9d60*/  FFMA.FTZ R167, R219, UR4, -R137.reuse ;  /* 0x00000004dba77c23 */ /* 0x100fe20008010889 */
[--C-:B------:R-:W-:Y:S01]  /*9d70*/  FFMA.FTZ R166, R220, UR4, -R137.reuse ;  /* 0x00000004dca67c23 */ /* 0x100fe20008010889 */
[----:B------:R-:W1:Y:S01]  /*9d80*/  MUFU.EX2 R2, R2 ;  /* 0x0000000200027308 */ /* 0x000e620000000800 */
[--C-:B------:R-:W-:Y:S01]  /*9d90*/  FFMA.FTZ R178, R150, UR4, -R137.reuse ;  /* 0x0000000496b27c23 */ /* 0x100fe20008010889 */
[----:B------:R-:W-:Y:S01]  /*9da0*/  FFMA.FTZ R177, R148, UR4, -R137 ;  /* 0x0000000494b17c23 */ /* 0x000fe20008010889 */
[----:B------:R-:W-:Y:S07]  /*9db0*/  FFMA.FTZ R179, R144, UR4, -R157 ;  /* 0x0000000490b37c23 */ /* 0x000fee000801089d */
[----:B------:R-:W2:Y:S01]  /*9dc0*/  MUFU.EX2 R0, R0 ;  /* 0x0000000000007308 */ /* 0x000ea20000000800 */
[----:B------:R-:W-:Y:S01]  /*9dd0*/  LDSM.16.MT88.4 R148, [R165+0x4800] ;  /* 0x00480000a594783b */ /* 0x000fe20000004200 */
[--C-:B------:R-:W-:Y:S01]  /*9de0*/  FFMA.FTZ R180, R142, UR4, -R137.reuse ;  /* 0x000000048eb47c23 */ /* 0x100fe20008010889 */
[--C-:B------:R-:W-:Y:S07]  /*9df0*/  FFMA.FTZ R181, R140, UR4, -R137.reuse ;  /* 0x000000048cb57c23 */ /* 0x100fee0008010889 */
[----:B------:R-:W-:Y:S01]  /*9e00*/  MUFU.EX2 R173, R173 ;  /* 0x000000ad00ad7308 */ /* 0x000fe20000000800 */
[--C-:B------:R-:W-:Y:S01]  /*9e10*/  FFMA.FTZ R195, R154, UR4, -R137.reuse ;  /* 0x000000049ac37c23 */ /* 0x100fe20008010889 */
[----:B------:R-:W-:Y:S01]  /*9e20*/  FFMA.FTZ R162, R162, UR4, -R137 ;  /* 0x00000004a2a27c23 */ /* 0x000fe20008010889 */
[--C-:B------:R-:W-:Y:S07]  /*9e30*/  FFMA.FTZ R213, R158, UR4, -R157.reuse ;  /* 0x000000049ed57c23 */ /* 0x100fee000801089d */
[----:B------:R-:W3:Y:S01]  /*9e40*/  MUFU.EX2 R172, R172 ;  /* 0x000000ac00ac7308 */ /* 0x000ee20000000800 */
[----:B------:R-:W-:Y:S01]  /*9e50*/  LDSM.16.MT88.4 R140, [R164+0x2800] ;  /* 0x00280000a48c783b */ /* 0x000fe20000004200 */
        /* <DEDUP_REMOVED lines=30> */
[--C-:B------:R-:W-:Y:S01]  /*a040*/  FFMA.FTZ R215, R156, UR4, -R157.reuse ;  /* 0x000000049cd77c23 */ /* 0x100fe2000801089d */
        /* <DEDUP_REMOVED lines=21> */
[----:B------:R-:W-:Y:S01]  /*a1a0*/  FMUL.FTZ R45, R2, R45 ;  /* 0x0000002d022d7220 */ /* 0x000fe20000410000 */
[----:B------:R-:W1:Y:S01]  /*a1b0*/  LDSM.16.MT88.4 R120, [R164] ;  /* 0x00000000a478783b */ /* 0x000e620000004200 */
        /* <DEDUP_REMOVED lines=16> */
[----:B------:R-:W2:Y:S01]  /*a2c0*/  LDSM.16.MT88.4 R112, [R190+0xe000] ;  /* 0x00e00000be70783b */ /* 0x000ea20000004200 */
        /* <DEDUP_REMOVED lines=20> */
[----:B------:R-:W-:Y:S01]  /*a410*/  FMUL.FTZ R65, R2, R65 ;  /* 0x0000004102417220 */ /* 0x000fe20000410000 */
[C---:B-1----:R-:W-:Y:S01]  /*a420*/  HMMA.16816.F32.BF16 R28, R128.reuse, R120, R28 ;  /* 0x00000078801c723c */ /* 0x042fe2000004181c */
        /* <DEDUP_REMOVED lines=14> */
[C---:B--2---:R-:W-:Y:S03]  /*a510*/  HMMA.16816.F32.BF16 R36, R128.reuse, R112, R36 ;  /* 0x000000708024723c */ /* 0x044fe60000041824 */
[C---:B------:R-:W-:Y:S01]  /*a520*/  FMUL.FTZ R76, R2.reuse, R76 ;  /* 0x0000004c024c7220 */ /* 0x040fe20000410000 */
[----:B------:R-:W-:Y:S01]  /*a530*/  FMUL.FTZ R77, R2, R77 ;  /* 0x0000004d024d7220 */ /* 0x000fe20000410000 */
[C---:B------:R-:W-:Y:S01]  /*a540*/  FMUL.FTZ R78, R0.reuse, R78 ;  /* 0x0000004e004e7220 */ /* 0x040fe20000410000 */
[----:B------:R-:W-:Y:S01]  /*a550*/  FMUL.FTZ R79, R0, R79 ;  /* 0x0000004f004f7220 */ /* 0x000fe20000410000 */
[C---:B------:R-:W-:Y:S01]  /*a560*/  FMUL.FTZ R80, R2.reuse, R80 ;  /* 0x0000005002507220 */ /* 0x040fe20000410000 */
[C---:B------:R-:W-:Y:S01]  /*a570*/  HMMA.16816.F32.BF16 R40, R128.reuse, R114, R40 ;  /* 0x000000728028723c */ /* 0x040fe20000041828 */
[----:B------:R-:W-:Y:S02]  /*a580*/  LDSM.16.MT88.4 R112, [R184+0xc800] ;  /* 0x00c80000b870783b */ /* 0x000fe40000004200 */
        /* <DEDUP_REMOVED lines=12> */
[--C-:B------:R-:W-:Y:S01]  /*a650*/  FFMA.FTZ R175, R176, UR4, -R157.reuse ;  /* 0x00000004b0af7c23 */ /* 0x100fe2000801089d */
[--C-:B------:R-:W-:Y:S01]  /*a660*/  FFMA.FTZ R176, R174, UR4, -R157.reuse ;  /* 0x00000004aeb07c23 */ /* 0x100fe2000801089d */
[C---:B------:R-:W-:Y:S01]  /*a670*/  HMMA.16816.F32.BF16 R48, R128.reuse, R106, R48 ;  /* 0x0000006a8030723c */ /* 0x040fe20000041830 */
[----:B------:R-:W1:Y:S02]  /*a680*/  LDSM.16.MT88.4 R104, [R190+0x10000] ;  /* 0x01000000be68783b */ /* 0x000e640000004200 */
[--C-:B------:R-:W-:Y:S01]  /*a690*/  FFMA.FTZ R174, R146, UR4, -R157.reuse ;  /* 0x0000000492ae7c23 */ /* 0x100fe2000801089d */
[C---:B------:R-:W-:Y:S01]  /*a6a0*/  FMUL.FTZ R92, R2.reuse, R92 ;  /* 0x0000005c025c7220 */ /* 0x040fe20000410000 */
[----:B------:R-:W-:Y:S01]  /*a6b0*/  FMUL.FTZ R93, R2, R93 ;  /* 0x0000005d025d7220 */ /* 0x000fe20000410000 */
[C---:B------:R-:W-:Y:S01]  /*a6c0*/  FMUL.FTZ R94, R0.reuse, R94 ;  /* 0x0000005e005e7220 */ /* 0x040fe20000410000 */
[----:B------:R-:W-:Y:S01]  /*a6d0*/  FMUL.FTZ R95, R0, R95 ;  /* 0x0000005f005f7220 */ /* 0x000fe20000410000 */
[C---:B------:R-:W-:Y:S01]  /*a6e0*/  HMMA.16816.F32.BF16 R52, R128.reuse, R100, R52 ;  /* 0x000000648034723c */ /* 0x040fe20000041834 */
[----:B------:R-:W-:Y:S01]  /*a6f0*/  LDSM.16.MT88.4 R144, [R190+0x10800] ;  /* 0x01080000be90783b */ /* 0x000fe20000004200 */
[----:B------:R-:W-:Y:S01]  /*a700*/  MUFU.EX2 R175, R175 ;  /* 0x000000af00af7308 */ /* 0x000fe20000000800 */
[C---:B------:R-:W-:Y:S01]  /*a710*/  FMUL.FTZ R96, R2.reuse, R96 ;  /* 0x0000006002607220 */ /* 0x040fe20000410000 */
[----:B------:R-:W-:Y:S01]  /*a720*/  FMUL.FTZ R97, R2, R97 ;  /* 0x0000006102617220 */ /* 0x000fe20000410000 */
[C---:B------:R-:W-:Y:S01]  /*a730*/  FMUL.FTZ R98, R0.reuse, R98 ;  /* 0x0000006200627220 */ /* 0x040fe20000410000 */
[----:B------:R-:W-:Y:S01]  /*a740*/  FMUL.FTZ R99, R0, R99 ;  /* 0x0000006300637220 */ /* 0x000fe20000410000 */
[--C-:B------:R-:W-:Y:S01]  /*a750*/  FFMA.FTZ R210, R210, UR4, -R157.reuse ;  /* 0x00000004d2d27c23 */ /* 0x100fe2000801089d */
[C---:B------:R-:W-:Y:S01]  /*a760*/  HMMA.16816.F32.BF16 R56, R128.reuse, R102, R56 ;  /* 0x000000668038723c */ /* 0x040fe20000041838 */
[----:B------:R-:W2:Y:S03]  /*a770*/  LDSM.16.MT88.4 R100, [R184+0x10000] ;  /* 0x01000000b864783b */ /* 0x000ea60000004200 */
[----:B------:R-:W3:Y:S01]  /*a780*/  MUFU.EX2 R176, R176 ;  /* 0x000000b000b07308 */ /* 0x000ee20000000800 */
[--C-:B------:R-:W-:Y:S01]  /*a790*/  FFMA.FTZ R183, R212, UR4, -R157.reuse ;  /* 0x00000004d4b77c23 */ /* 0x100fe2000801089d */
[--C-:B------:R-:W-:Y:S01]  /*a7a0*/  FFMA.FTZ R212, R160, UR4, -R157.reuse ;  /* 0x00000004a0d47c23 */ /* 0x100fe2000801089d */
[----:B------:R-:W-:Y:S07]  /*a7b0*/  FFMA.FTZ R193, R182, UR4, -R157 ;  /* 0x00000004b6c17c23 */ /* 0x000fee000801089d */
[----:B------:R-:W4:Y:S01]  /*a7c0*/  MUFU.EX2 R174, R174 ;  /* 0x000000ae00ae7308 */ /* 0x000f220000000800 */
[--C-:B------:R-:W-:Y:S01]  /*a7d0*/  FFMA.FTZ R191, R194, UR4, -R137.reuse ;  /* 0x00000004c2bf7c23 */ /* 0x100fe20008010889 */
[C---:B------:R-:W-:Y:S08]  /*a7e0*/  HMMA.16816.F32.BF16 R60, R128.reuse, R108, R60 ;  /* 0x0000006c803c723c */ /* 0x040ff0000004183c */
[----:B------:R5:W-:Y:S01]  /*a7f0*/  MUFU.EX2 R194, R210 ;  /* 0x000000d200c27308 */ /* 0x000be20000000800 */
[--C-:B------:R-:W-:Y:S01]  /*a800*/  FFMA.FTZ R136, R136, UR4, -R137.reuse ;  /* 0x0000000488887c23 */ /* 0x100fe20008010889 */
[----:B------:R-:W-:Y:S01]  /*a810*/  FFMA.FTZ R214, R135, UR4, -R137 ;  /* 0x0000000487d67c23 */ /* 0x000fe20008010889 */
[----:B------:R-:W-:Y:S07]  /*a820*/  FFMA.FTZ R173, R2, R209, R173 ;  /* 0x000000d102ad7223 */ /* 0x000fee00000100ad */
[----:B------:R-:W-:Y:S01]  /*a830*/  MUFU.EX2 R183, R183 ;  /* 0x000000b700b77308 */ /* 0x000fe20000000800 */
[----:B------:R-:W-:Y:S01]  /*a840*/  FFMA.FTZ R171, R0, R207, R171 ;  /* 0x000000cf00ab7223 */ /* 0x000fe200000100ab */
[C---:B------:R-:W-:Y:S01]  /*a850*/  HMMA.16816.F32.BF16 R64, R128.reuse, R110, R64 ;  /* 0x0000006e8040723c */ /* 0x040fe20000041840 */
[----:B------:R-:W4:Y:S07]  /*a860*/  LDSM.16.MT88.4 R108, [R165+0x4000] ;  /* 0x00400000a56c783b */ /* 0x000f2e0000004200 */
[----:B------:R-:W-:Y:S01]  /*a870*/  MUFU.EX2 R191, R191 ;  /* 0x000000bf00bf7308 */ /* 0x000fe20000000800 */
[----:B------:R-:W-:Y:S01]  /*a880*/  FADD.FTZ R172, R172, R173 ;  /* 0x000000adacac7221 */ /* 0x000fe20000010000 */
[----:B------:R-:W-:Y:S08]  /*a890*/  FADD.FTZ R170, R170, R171 ;  /* 0x000000abaaaa7221 */ /* 0x000ff00000010000 */
[----:B------:R-:W-:Y:S01]  /*a8a0*/  MUFU.EX2 R193, R193 ;  /* 0x000000c100c17308 */ /* 0x000fe20000000800 */
[----:B------:R-:W-:Y:S01]  /*a8b0*/  FADD.FTZ R169, R169, R172 ;  /* 0x000000aca9a97221 */ /* 0x000fe20000010000 */
[----:B-----5:R-:W-:Y:S01]  /*a8c0*/  FFMA.FTZ R210, R152, UR4, -R137 ;  /* 0x0000000498d27c23 */ /* 0x020fe20008010889 */
[C---:B-1----:R-:W-:Y:S01]  /*a8d0*/  HMMA.16816.F32.BF16 R68, R128.reuse, R104, R68 ;  /* 0x000000688044723c */ /* 0x042fe20000041844 */
[----:B------:R-:W-:Y:S06]  /*a8e0*/  LDSM.16.MT88.4 R152, [R165+0x5000] ;  /* 0x00500000a598783b */ /* 0x000fec0000004200 */
[----:B------:R-:W1:Y:S01]  /*a8f0*/  MUFU.EX2 R212, R212 ;  /* 0x000000d400d47308 */ /* 0x000e620000000800 */
[----:B------:R-:W-:Y:S09]  /*a900*/  FADD.FTZ R168, R168, R169 ;  /* 0x000000a9a8a87221 */ /* 0x000ff20000010000 */
[----:B------:R-:W-:Y:S01]  /*a910*/  MUFU.EX2 R210, R210 ;  /* 0x000000d200d27308 */ /* 0x000fe20000000800 */
[C---:B------:R-:W-:Y:S01]  /*a920*/  HMMA.16816.F32.BF16 R72, R128.reuse, R106, R72 ;  /* 0x0000006a8048723c */ /* 0x040fe20000041848 */
[----:B------:R-:W5:Y:S08]  /*a930*/  LDSM.16.MT88.4 R104, [R164+0x4000] ;  /* 0x00400000a468783b */ /* 0x000f700000004200 */
[----:B------:R1:W-:Y:S10]  /*a940*/  MUFU.EX2 R135, R136 ;  /* 0x0000008800877308 */ /* 0x0003f40000000800 */
[----:B------:R-:W-:Y:S01]  /*a950*/  MUFU.EX2 R214, R214 ;  /* 0x000000d600d67308 */ /* 0x000fe20000000800 */
[C---:B--2---:R-:W-:Y:S03]  /*a960*/  HMMA.16816.F32.BF16 R76, R128.reuse, R100, R76 ;  /* 0x00000064804c723c */ /* 0x044fe6000004184c */
[----:B---3--:R-:W-:Y:S02]  /*a970*/  F2FP.BF16.F32.PACK_AB R100, R176, R175 ;  /* 0x000000afb064723e */ /* 0x008fe400000010ff */
[----:B------:R-:W-:Y:S03]  /*a980*/  F2FP.BF16.F32.PACK_AB R101, R177, R178 ;  /* 0x000000b2b165723e */ /* 0x000fe600000010ff */
[C---:B------:R-:W-:Y:S03]  /*a990*/  HMMA.16816.F32.BF16 R80, R128.reuse, R102, R80 ;  /* 0x000000668050723c */ /* 0x040fe60000041850 */
[----:B----4-:R-:W-:Y:S02]  /*a9a0*/  F2FP.BF16.F32.PACK_AB R102, R179, R174 ;  /* 0x000000aeb366723e */ /* 0x010fe400000010ff */
[----:B------:R-:W-:Y:S02]  /*a9b0*/  F2FP.BF16.F32.PACK_AB R103, R181, R180 ;  /* 0x000000b4b567723e */ /* 0x000fe400000010ff */
[----:B-1----:R-:W-:Y:S01]  /*a9c0*/  F2FP.BF16.F32.PACK_AB R136, R213, R212 ;  /* 0x000000d4d588723e */ /* 0x002fe200000010ff */
[C---:B------:R-:W-:Y:S08]  /*a9d0*/  HMMA.16816.F32.BF16 R84, R128.reuse, R108, R84 ;  /* 0x0000006c8054723c */ /* 0x040ff00000041854 */
[C---:B------:R-:W-:Y:S01]  /*a9e0*/  HMMA.16816.F32.BF16 R88, R128.reuse, R110, R88 ;  /* 0x0000006e8058723c */ /* 0x040fe20000041858 */
[----:B------:R-:W1:Y:S07]  /*a9f0*/  LDSM.16.MT88.4 R108, [R190+0xc800] ;  /* 0x00c80000be6c783b */ /* 0x000e6e0000004200 */
[C---:B-----5:R-:W-:Y:S08]  /*aa00*/  HMMA.16816.F32.BF16 R92, R128.reuse, R104, R92 ;  /* 0x00000068805c723c */ /* 0x060ff0000004185c */
        /* <DEDUP_REMOVED lines=21> */
[C---:B---3--:R-:W-:Y:S03]  /*ab60*/  HMMA.16816.F32.BF16 R52, R100.reuse, R128, R52 ;  /* 0x000000806434723c */ /* 0x048fe60000041834 */
[--C-:B------:R-:W-:Y:S01]  /*ab70*/  FFMA.FTZ R128, R192, UR4, -R157.reuse ;  /* 0x00000004c0807c23 */ /* 0x100fe2000801089d */
[----:B------:R-:W-:Y:S01]  /*ab80*/  FFMA.FTZ R157, R139, UR4, -R157 ;  /* 0x000000048b9d7c23 */ /* 0x000fe2000801089d */
[----:B------:R3:W4:Y:S03]  /*ab90*/  MUFU.EX2 R192, R162 ;  /* 0x000000a200c07308 */ /* 0x0007260000000800 */
[C---:B------:R-:W-:Y:S07]  /*aba0*/  HMMA.16816.F32.BF16 R56, R100.reuse, R130, R56 ;  /* 0x000000826438723c */ /* 0x040fee0000041838 */
[----:B------:R5:W4:Y:S01]  /*abb0*/  MUFU.EX2 R182, R128 ;  /* 0x0000008000b67308 */ /* 0x000b220000000800 */
[C---:B------:R-:W-:Y:S01]  /*abc0*/  HMMA.16816.F32.BF16 R60, R100.reuse, R140, R60 ;  /* 0x0000008c643c723c */ /* 0x040fe2000004183c */
[----:B---3--:R-:W-:Y:S07]  /*abd0*/  LDSM.16.MT88.4 R160, [R190+0x11800] ;  /* 0x01180000bea0783b */ /* 0x008fee0000004200 */
[C---:B------:R-:W-:Y:S01]  /*abe0*/  HMMA.16816.F32.BF16 R64, R100.reuse, R142, R64 ;  /* 0x0000008e6440723c */ /* 0x040fe20000041840 */
[----:B-----5:R-:W-:Y:S07]  /*abf0*/  LDSM.16.MT88.4 R128, [R184+0xf000] ;  /* 0x00f00000b880783b */ /* 0x020fee0000004200 */
[C---:B------:R-:W-:Y:S01]  /*ac00*/  HMMA.16816.F32.BF16 R68, R100.reuse, R144, R68 ;  /* 0x000000906444723c */ /* 0x040fe20000041844 */
[----:B------:R-:W-:Y:S07]  /*ac10*/  LDSM.16.MT88.4 R140, [R165+0x3000] ;  /* 0x00300000a58c783b */ /* 0x000fee0000004200 */
        /* <DEDUP_REMOVED lines=12> */
[----:B----4-:R-:W-:Y:S02]  /*ace0*/  F2FP.BF16.F32.PACK_AB R101, R192, R191 ;  /* 0x000000bfc065723e */ /* 0x010fe400000010ff */
[----:B------:R-:W-:Y:S02]  /*acf0*/  F2FP.BF16.F32.PACK_AB R102, R193, R182 ;  /* 0x000000b6c166723e */ /* 0x000fe400000010ff */
[----:B------:R-:W-:Y:S07]  /*ad00*/  F2FP.BF16.F32.PACK_AB R103, R210, R195 ;  /* 0x000000c3d267723e */ /* 0x000fee00000010ff */
[C---:B-1----:R-:W-:Y:S08]  /*ad10*/  HMMA.16816.F32.BF16 R4, R100.reuse, R108, R4 ;  /* 0x0000006c6404723c */ /* 0x042ff00000041804 */
[C---:B------:R-:W-:Y:S01]  /*ad20*/  HMMA.16816.F32.BF16 R8, R100.reuse, R110, R8 ;  /* 0x0000006e6408723c */ /* 0x040fe20000041808 */
[----:B------:R-:W1:Y:S07]  /*ad30*/  LDSM.16.MT88.4 R108, [R164+0x5000] ;  /* 0x00500000a46c783b */ /* 0x000e6e0000004200 */
[C---:B------:R-:W-:Y:S03]  /*ad40*/  HMMA.16816.F32.BF16 R12, R100.reuse, R112, R12 ;  /* 0x00000070640c723c */ /* 0x040fe6000004180c */
[--C-:B------:R-:W-:Y:S01]  /*ad50*/  FFMA.FTZ R112, R134, UR4, -R137.reuse ;  /* 0x0000000486707c23 */ /* 0x100fe20008010889 */
[----:B------:R-:W-:Y:S01]  /*ad60*/  FFMA.FTZ R137, R133, UR4, -R137 ;  /* 0x0000000485897c23 */ /* 0x000fe20008010889 */
[----:B------:R3:W4:Y:S03]  /*ad70*/  MUFU.EX2 R134, R157 ;  /* 0x0000009d00867308 */ /* 0x0007260000000800 */
[C---:B------:R-:W-:Y:S07]  /*ad80*/  HMMA.16816.F32.BF16 R16, R100.reuse, R114, R16 ;  /* 0x000000726410723c */ /* 0x040fee0000041810 */
[----:B------:R-:W-:Y:S10]  /*ad90*/  MUFU.EX2 R133, R112 ;  /* 0x0000007000857308 */ /* 0x000ff40000000800 */
[----:B------:R5:W2:Y:S01]  /*ada0*/  MUFU.EX2 R216, R137 ;  /* 0x0000008900d87308 */ /* 0x000aa20000000800 */
[C---:B------:R-:W-:Y:S01]  /*adb0*/  HMMA.16816.F32.BF16 R20, R100.reuse, R116, R20 ;  /* 0x000000746414723c */ /* 0x040fe20000041814 */
[----:B---3--:R-:W-:Y:S02]  /*adc0*/  LDSM.16.MT88.4 R156, [R164+0x3800] ;  /* 0x00380000a49c783b */ /* 0x008fe40000004200 */
[----:B----4-:R-:W-:Y:S05]  /*add0*/  F2FP.BF16.F32.PACK_AB R138, R134, R215 ;  /* 0x000000d7868a723e */ /* 0x010fea00000010ff */
[C---:B------:R-:W-:Y:S01]  /*ade0*/  HMMA.16816.F32.BF16 R24, R100.reuse, R118, R24 ;  /* 0x000000766418723c */ /* 0x040fe20000041818 */
[----:B------:R-:W-:Y:S02]  /*adf0*/  LDSM.16.MT88.4 R116, [R184+0xd800] ;  /* 0x00d80000b874783b */ /* 0x000fe40000004200 */
[----:B-----5:R-:W-:Y:S02]  /*ae00*/  F2FP.BF16.F32.PACK_AB R137, R214, R135 ;  /* 0x00000087d689723e */ /* 0x020fe400000010ff */
[----:B--2---:R-:W-:Y:S03]  /*ae10*/  F2FP.BF16.F32.PACK_AB R139, R216, R133 ;  /* 0x00000085d88b723e */ /* 0x004fe600000010ff */
[C---:B------:R-:W-:Y:S08]  /*ae20*/  HMMA.16816.F32.BF16 R28, R100.reuse, R120, R28 ;  /* 0x00000078641c723c */ /* 0x040ff0000004181c */
[C---:B------:R-:W-:Y:S08]  /*ae30*/  HMMA.16816.F32.BF16 R32, R100.reuse, R122, R32 ;  /* 0x0000007a6420723c */ /* 0x040ff00000041820 */
[C---:B------:R-:W-:Y:S08]  /*ae40*/  HMMA.16816.F32.BF16 R36, R100.reuse, R124, R36 ;  /* 0x0000007c6424723c */ /* 0x040ff00000041824 */
[C---:B------:R-:W-:Y:S01]  /*ae50*/  HMMA.16816.F32.BF16 R40, R100.reuse, R126, R40 ;  /* 0x0000007e6428723c */ /* 0x040fe20000041828 */
[----:B------:R-:W2:Y:S07]  /*ae60*/  LDSM.16.MT88.4 R124, [R190+0xd800] ;  /* 0x00d80000be7c783b */ /* 0x000eae0000004200 */
[C---:B------:R-:W-:Y:S08]  /*ae70*/  HMMA.16816.F32.BF16 R44, R100.reuse, R128, R44 ;  /* 0x00000080642c723c */ /* 0x040ff0000004182c */
[C---:B------:R-:W-:Y:S08]  /*ae80*/  HMMA.16816.F32.BF16 R48, R100.reuse, R130, R48 ;  /* 0x000000826430723c */ /* 0x040ff00000041830 */
[C---:B------:R-:W-:Y:S08]  /*ae90*/  HMMA.16816.F32.BF16 R52, R100.reuse, R140, R52 ;  /* 0x0000008c6434723c */ /* 0x040ff00000041834 */
[C---:B------:R-:W-:Y:S01]  /*aea0*/  HMMA.16816.F32.BF16 R56, R100.reuse, R142, R56 ;  /* 0x0000008e6438723c */ /* 0x040fe20000041838 */
[----:B------:R-:W-:Y:S07]  /*aeb0*/  LDSM.16.MT88.4 R140, [R164+0x1800] ;  /* 0x00180000a48c783b */ /* 0x000fee0000004200 */
        /* <DEDUP_REMOVED lines=14> */
[C---:B--2---:R-:W-:Y:S01]  /*afa0*/  HMMA.16816.F32.BF16 R128, R136.reuse, R124, R4 ;  /* 0x0000007c8880723c */ /* 0x044fe20000041804 */
[----:B------:R-:W1:Y:S07]  /*afb0*/  LDSM.16.MT88.4 R4, [R184+0x11800] ;  /* 0x01180000b804783b */ /* 0x000e6e0000004200 */
[C---:B------:R-:W-:Y:S01]  /*afc0*/  HMMA.16816.F32.BF16 R124, R136.reuse, R126, R8 ;  /* 0x0000007e887c723c */ /* 0x040fe20000041808 */
[----:B------:R-:W2:Y:S07]  /*afd0*/  LDSM.16.MT88.4 R8, [R165+0x5800] ;  /* 0x00580000a508783b */ /* 0x000eae0000004200 */
[C---:B------:R-:W-:Y:S01]  /*afe0*/  HMMA.16816.F32.BF16 R120, R136.reuse, R116, R12 ;  /* 0x000000748878723c */ /* 0x040fe2000004180c */
[----:B------:R-:W2:Y:S07]  /*aff0*/  LDSM.16.MT88.4 R12, [R164+0x5800] ;  /* 0x00580000a40c783b */ /* 0x000eae0000004200 */
        /* <DEDUP_REMOVED lines=35> */
[C---:B--2---:R-:W-:Y:S03]  /*b230*/  HMMA.16816.F32.BF16 R84, R136.reuse, R8, R84 ;  /* 0x000000088854723c */ /* 0x044fe60000041854 */
        /* <DEDUP_REMOVED lines=9> */
[----:B------:R-:W-:Y:S01]  /*b2d0*/  MOV R137, R132 ;  /* 0x0000008400897202 */ /* 0x000fe20000000f00 */
[----:B------:R-:W-:Y:S01]  /*b2e0*/  FADD.FTZ R209, R215, R0 ;  /* 0x00000000d7d17221 */ /* 0x000fe20000010000 */
[----:B------:R-:W-:Y:S03]  /*b2f0*/  MOV R0, R3 ;  /* 0x0000000300007202 */ /* 0x000fe60000000f00 */
[----:B------:R-:W-:Y:S01]  /*b300*/  FADD.FTZ R209, R134, R209 ;  /* 0x000000d186d17221 */ /* 0x000fe20000010000 */
[----:B------:R-:W-:Y:S11]  /*b310*/  BRA.U UP0, `(.L_x_3243) ;  /* 0xffffffbd00d47547 */ /* 0x000ff6000b83ffff */
.L_x_3239:
        /* <DEDUP_REMOVED lines=280> */
.L_x_3245:
[----:B------:R-:W-:Y:S05]  /*c4a0*/  BSYNC.RECONVERGENT B0 ;  /* 0x0000000000007941 */ /* 0x000fea0003800200 */
.L_x_3244:
        /* <DEDUP_REMOVED lines=36> */
.L_x_3247:
[----:B------:R-:W-:Y:S05]  /*c6f0*/  BSYNC.RECONVERGENT B0 ;  /* 0x0000000000007941 */ /* 0x000fea0003800200 */
.L_x_3246:
        /* <DEDUP_REMOVED lines=23> */
.L_x_3249:
[----:B------:R-:W-:Y:S05]  /*c870*/  BSYNC.RECONVERGENT B0 ;  /* 0x0000000000007941 */ /* 0x000fea0003800200 */
.L_x_3248:
        /* <DEDUP_REMOVED lines=23> */
.L_x_3251:
[----:B------:R-:W-:Y:S05]  /*c9f0*/  BSYNC.RECONVERGENT B0 ;  /* 0x0000000000007941 */ /* 0x000fea0003800200 */
.L_x_3250:
        /* <DEDUP_REMOVED lines=22> */
.L_x_3252:
        /* <DEDUP_REMOVED lines=10> */
.L_x_6892:


//--------------------- .text._ZN5flash24flash_fwd_splitkv_kernelI23Flash_fwd_kernel_traitsILi192ELi64ELi64ELi4ELb0ELb0EN7cutlass10bfloat16_tE19Flash_kernel_traitsILi192ELi64ELi64ELi4ES3_EELb0ELb0ELb0ELb0ELb1ELb0ELb0ELb1EEEvNS_16Flash_fwd_paramsE --------------------------
	.section	.text._ZN5flash24flash_fwd_splitkv_kernelI23Flash_fwd_kernel_traitsILi192ELi64ELi64ELi4ELb0ELb0EN7cutlass10bfloat16_tE19Flash_kernel_traitsILi192ELi64ELi64ELi4ES3_EELb0ELb0ELb0ELb0ELb1ELb0ELb0ELb1EEEvNS_16Flash_fwd_paramsE,"ax",@progbits
	.align	128
        .global         _ZN5flash24flash_fwd_splitkv_kernelI23Flash_fwd_kernel_traitsILi192ELi64ELi64ELi4ELb0ELb0EN7cutlass10bfloat16_tE19Flash_kernel_traitsILi192ELi64ELi64ELi4ES3_EELb0ELb0ELb0ELb0ELb1ELb0ELb0ELb1EEEvNS_16Flash_fwd_paramsE
        .type           _ZN5flash24flash_fwd_splitkv_kernelI23Flash_fwd_kernel_traitsILi192ELi64ELi64ELi4ELb0ELb0EN7cutlass10bfloat16_tE19Flash_kernel_traitsILi192ELi64ELi64ELi4ES3_EELb0ELb0ELb0ELb0ELb1ELb0ELb0ELb1EEEvNS_16Flash_fwd_paramsE,@function
        .size           _ZN5flash24flash_fwd_splitkv_kernelI23Flash_fwd_kernel_traitsILi192ELi64ELi64ELi4ELb0ELb0EN7cutlass10bfloat16_tE19Flash_kernel_traitsILi192ELi64ELi64ELi4ES3_EELb0ELb0ELb0ELb0ELb1ELb0ELb0ELb1EEEvNS_16Flash_fwd_paramsE,(.L_x_6893 - _ZN5flash24flash_fwd_splitkv_kernelI23Flash_fwd_kernel_traitsILi192ELi64ELi64ELi4ELb0ELb0EN7cutlass10bfloat16_tE19Flash_kernel_traitsILi192ELi64ELi64ELi4ES3_EELb0ELb0ELb0ELb0ELb1ELb0ELb0ELb1EEEvNS_16Flash_fwd_paramsE)
        .other          _ZN5flash24flash_fwd_splitkv_kernelI23Flash_fwd_kernel_traitsILi192ELi64ELi64ELi4ELb0ELb0EN7cutlass10bfloat16_tE19Flash_kernel_traitsILi192ELi64ELi64ELi4ES3_EELb0ELb0ELb0ELb0ELb1ELb0ELb0ELb1EEEvNS_16Flash_fwd_paramsE,@"STO_CUDA_ENTRY STV_DEFAULT"
_ZN5flash24flash_fwd_splitkv_kernelI23Flash_fwd_kernel_traitsILi192ELi64ELi64ELi4ELb0ELb0EN7cutlass10bfloat16_tE19Flash_kernel_traitsILi192ELi64ELi64ELi4ES3_EELb0ELb0ELb0ELb0ELb1ELb0ELb0ELb1EEEvNS_16Flash_fwd_paramsE:
.text._ZN5flash24flash_fwd_splitkv_kernelI23Flash_fwd_kernel_traitsILi192ELi64ELi64ELi4ELb0ELb0EN7cutlass10bfloat16_tE19Flash_kernel_traitsILi192ELi64ELi64ELi4ES3_EELb0ELb0ELb0ELb0ELb1ELb0ELb0ELb1EEEvNS_16Flash_fwd_paramsE:
        /* <DEDUP_REMOVED lines=27> */
[----:B------:R-:W-:Y:S01]  /*01b0*/  IMAD.MOV.U32 R4, RZ, RZ, RZ ;  /* 0x000000ffff047224 */ /* 0x000fe200078e00ff */
[----:B------:R-:W3:Y:S01]  /*01c0*/  @!P3 LDC R199, c[0x0][0x434] ;  /* 0x00010d00ffc7bb82 */ /* 0x000ee20000000800 */
[----:B------:R-:W-:Y:S02]  /*01d0*/  @P1 IMAD.X R3, R8, 0x1, R3, P0 ;  /* 0x0000000108031824 */ /* 0x000fe400000e0603 */
[----:B------:R-:W-:Y:S01]  /*01e0*/  IMAD.MOV.U32 R5, RZ, RZ, -0x1 ;  /* 0xffffffffff057424 */ /* 0x000fe200078e00ff */
[----:B------:R-:W4:Y:S02]  /*01f0*/  S2R R13, SR_CTAID.X ;  /* 0x00000000000d7919 */ /* 0x000f240000002500 */
[----:B------:R1:W5:Y:S02]  /*0200*/  @P1 LDG.E R11, desc[UR6][R2.64] ;  /* 0x00000006020b1981 */ /* 0x000364000c1e1900 */
[----:B------:R-:W2:Y:S03]  /*0210*/  @!P1 LDC R0, c[0x0][0x43c] ;  /* 0x00010f00ff009b82 */ /* 0x000ea60000000800 */
[----:B------:R1:W5:Y:S02]  /*0220*/  @P2 LDG.E R4, desc[UR6][R124.64] ;  /* 0x000000067c042981 */ /* 0x000364000c1e1900 */
[----:B-1----:R-:W-:-:S04]  /*0230*/  ISETP.EQ.U32.AND P5, PT, R6, RZ, PT ;  /* 0x000000ff0600720c */ /* 0x002fc80003fa2070 */
[----:B------:R-:W-:Y:S02]  /*0240*/  ISETP.EQ.OR.EX P5, PT, R7, RZ, !P4, P5 ;  /* 0x000000ff0700720c */ /* 0x000fe400067a2750 */
[----:B------:R-:W-:-:S05]  /*0250*/  IADD3 R18, P0, PT, R9, R6, RZ ;  /* 0x0000000609127210 */ /* 0x000fca0007f1e0ff */
[----:B------:R-:W-:-:S06]  /*0260*/  IMAD.X R19, R8, 0x1, R7, P0 ;  /* 0x0000000108137824 */ /* 0x000fcc00000e0607 */
[----:B------:R1:W5:Y:S01]  /*0270*/  @!P5 LDG.E R5, desc[UR6][R18.64] ;  /* 0x000000061205d981 */ /* 0x000362000c1e1900 */
[----:B------:R-:W-:Y:S01]  /*0280*/  ISETP.NE.U32.AND P0, PT, R6, RZ, PT ;  /* 0x000000ff0600720c */ /* 0x000fe20003f05070 */
[----:B------:R-:W1:Y:S03]  /*0290*/  @!P1 LDC.64 R2, c[0x0][0x488] ;  /* 0x00012200ff029b82 */ /* 0x000e660000000a00 */
        /* <DEDUP_REMOVED lines=9> */
.L_x_3253:
[----:B------:R-:W-:Y:S05]  /*0330*/  @!P3 EXIT ;  /* 0x000000000000b94d */ /* 0x000fea0003800000 */
[----:B------:R-:W3:Y:S01]  /*0340*/  LDC R7, c[0x0][0x438] ;  /* 0x00010e00ff077b82 */ /* 0x000ee20000000800 */
[----:B------:R-:W-:Y:S01]  /*0350*/  @!P1 ISETP.NE.U32.AND P0, PT, R2, RZ, PT ;  /* 0x000000ff0200920c */ /* 0x000fe20003f05070 */
[--C-:B--2--5:R-:W-:Y:S01]  /*0360*/  IMAD.IADD R84, R17, 0x1, -R4.reuse ;  /* 0x0000000111547824 */ /* 0x124fe200078e0a04 */
[----:B------:R-:W2:Y:S01]  /*0370*/  S2R R77, SR_TID.X ;  /* 0x00000000004d7919 */ /* 0x000ea20000002100 */
[----:B------:R-:W-:Y:S01]  /*0380*/  @P1 IMAD.IADD R78, R11, 0x1, -R4 ;  /* 0x000000010b4e1824 */ /* 0x000fe200078e0a04 */
[----:B------:R-:W-:-:S04]  /*0390*/  @!P1 ISETP.NE.AND.EX P0, PT, R3, RZ, PT, P0 ;  /* 0x000000ff0300920c */ /* 0x000fc80003f05300 */
[----:B------:R-:W-:Y:S02]  /*03a0*/  @!P1 SEL R3, R0, RZ, P0 ;  /* 0x000000ff00039207 */ /* 0x000fe40000000000 */
[----:B------:R-:W4:Y:S03]  /*03b0*/  S2R R0, SR_CTAID.Z ;  /* 0x0000000000007919 */ /* 0x000f260000002700 */
[----:B------:R-:W-:-:S04]  /*03c0*/  @!P1 IMAD.IADD R78, R84, 0x1, R3 ;  /* 0x00000001544e9824 */ /* 0x000fc800078e0203 */
[----:B------:R-:W-:-:S05]  /*03d0*/  VIADD R3, R78, 0x3f ;  /* 0x0000003f4e037836 */ /* 0x000fca0000000000 */
[----:B------:R-:W-:Y:S01]  /*03e0*/  SHF.R.S32.HI R2, RZ, 0x1f, R3 ;  /* 0x0000001fff027819 */ /* 0x000fe20000011403 */
[----:B---3--:R-:W-:-:S03]  /*03f0*/  VIADD R7, R7, 0x3f ;  /* 0x0000003f07077836 */ /* 0x008fc60000000000 */
[----:B------:R-:W-:Y:S02]  /*0400*/  LEA.HI R2, R2, R3, RZ, 0x6 ;  /* 0x0000000302027211 */ /* 0x000fe400078f30ff */
[----:B------:R-:W-:Y:S02]  /*0410*/  SHF.R.S32.HI R6, RZ, 0x1f, R7 ;  /* 0x0000001fff067819 */ /* 0x000fe40000011407 */
[----:B------:R-:W-:Y:S02]  /*0420*/  SHF.R.S32.HI R2, RZ, 0x6, R2 ;  /* 0x00000006ff027819 */ /* 0x000fe40000011402 */
[----:B------:R-:W-:Y:S01]  /*0430*/  LEA.HI R6, R6, R7, RZ, 0x6 ;  /* 0x0000000706067211 */ /* 0x000fe200078f30ff */
[----:B------:R-:W-:-:S03]  /*0440*/  IMAD.MOV.U32 R7, RZ, RZ, R15 ;  /* 0x000000ffff077224 */ /* 0x000fc600078e000f */
[----:B------:R-:W-:-:S04]  /*0450*/  SHF.R.S32.HI R133, RZ, 0x6, R6 ;  /* 0x00000006ff857819 */ /* 0x000fc80000011406 */
[----:B------:R-:W-:-:S04]  /*0460*/  VIMNMX R133, PT, PT, R133, R2, PT ;  /* 0x0000000285857248 */ /* 0x000fc80003fe0100 */
[----:B------:R-:W-:-:S13]  /*0470*/  ISETP.GT.AND P0, PT, R133, RZ, PT ;  /* 0x000000ff8500720c */ /* 0x000fda0003f04270 */
[----:B--2-4-:R-:W-:Y:S05]  /*0480*/  @P0 BRA `(.L_x_3254) ;  /* 0x0000000400c40947 */ /* 0x014fea0003800000 */
[C---:B------:R-:W-:Y:S01]  /*0490*/  ISETP.NE.AND P0, PT, R198.reuse, -0x1, PT ;  /* 0xffffffffc600780c */ /* 0x040fe20003f05270 */
[----:B------:R-:W2:Y:S01]  /*04a0*/  LDC.64 R2, c[0x0][0x408] ;  /* 0x00010200ff027b82 */ /* 0x000ea20000000a00 */
[----:B------:R-:W-:Y:S01]  /*04b0*/  IMAD.MOV.U32 R13, RZ, RZ, RZ ;  /* 0x000000ffff0d7224 */ /* 0x000fe200078e00ff */
[----:B------:R-:W3:Y:S01]  /*04c0*/  LDCU UR9, c[0x0][0x3e0] ;  /* 0x00007c00ff0977ac */ /* 0x000ee20008000800 */
[----:B------:R-:W-:Y:S01]  /*04d0*/  IMAD.IADD R199, R199, 0x1, -R86 ;  /* 0x00000001c7c77824 */ /* 0x000fe200078e0a56 */
[----:B------:R-:W-:Y:S01]  /*04e0*/  BSSY.RECONVERGENT B0, `(.L_x_3255) ;  /* 0x0000025000007945 */ /* 0x000fe20003800200 */
[----:B------:R-:W4:Y:S01]  /*04f0*/  LDCU.64 UR4, c[0x0][0x410] ;  /* 0x00008200ff0477ac */ /* 0x000f220008000a00 */
[----:B------:R-:W5:Y:S06]  /*0500*/  LDCU UR8, c[0x0][0x434] ;  /* 0x00008680ff0877ac */ /* 0x000f6c0008000800 */
[----:B------:R-:W1:Y:S01]  /*0510*/  @!P0 LDC.64 R4, c[0x0][0x400] ;  /* 0x00010000ff048b82 */ /* 0x000e620000000a00 */
[----:B--2---:R-:W-:-:S04]  /*0520*/  @P0 IMAD.WIDE.U32 R10, R198, R2, RZ ;  /* 0x00000002c60a0225 */ /* 0x004fc800078e00ff */
[----:B-1----:R-:W-:Y:S01]  /*0530*/  @!P0 IMAD.WIDE.U32 R8, R15, R4, RZ ;  /* 0x000000040f088225 */ /* 0x002fe200078e00ff */
        /* <DEDUP_REMOVED lines=11> */
[-C--:B------:R-:W-:Y:S02]  /*05f0*/  ISETP.GE.AND P3, PT, R10, R199.reuse, PT ;  /* 0x000000c70a00720c */ /* 0x080fe40003f66270 */
[----:B------:R-:W-:Y:S01]  /*0600*/  IADD3.X R13, PT, PT, R5, R6, RZ, P0, !PT ;  /* 0x00000006050d7210 */ /* 0x000fe200007fe4ff */
[----:B---3--:R-:W-:Y:S01]  /*0610*/  IMAD R5, R7, UR9, R0 ;  /* 0x0000000907057c24 */ /* 0x008fe2000f8e0200 */
[CC--:B------:R-:W-:Y:S02]  /*0620*/  ISETP.GE.AND P0, PT, R4.reuse, R199.reuse, PT ;  /* 0x000000c70400720c */ /* 0x0c0fe40003f06270 */
[----:B------:R-:W-:Y:S01]  /*0630*/  IADD3 R10, PT, PT, R4, 0x30, RZ ;  /* 0x00000030040a7810 */ /* 0x000fe20007ffe0ff */
[----:B----4-:R-:W-:Y:S01]  /*0640*/  IMAD.WIDE.U32 R12, R0, UR4, R12 ;  /* 0x00000004000c7c25 */ /* 0x010fe2000f8e000c */
[----:B------:R-:W-:-:S02]  /*0650*/  ISETP.GE.AND P2, PT, R8, R199, PT ;  /* 0x000000c70800720c */ /* 0x000fc40003f46270 */
[----:B------:R-:W-:Y:S01]  /*0660*/  ISETP.GE.AND P1, PT, R10, R199, PT ;  /* 0x000000c70a00720c */ /* 0x000fe20003f26270 */
[----:B-----5:R-:W-:Y:S02]  /*0670*/  IMAD R5, R5, UR8, R86 ;  /* 0x0000000805057c24 */ /* 0x020fe4000f8e0256 */
[----:B------:R-:W-:-:S04]  /*0680*/  IMAD R11, R0, UR5, R13 ;  /* 0x00000005000b7c24 */ /* 0x000fc8000f8e020d */
        /* <DEDUP_REMOVED lines=10> */
.L_x_3256:
[----:B------:R-:W-:Y:S05]  /*0730*/  BSYNC.RECONVERGENT B0 ;  /* 0x0000000000007941 */ /* 0x000fea0003800200 */
.L_x_3255:
[----:B------:R-:W-:Y:S04]  /*0740*/  BSSY.RECONVERGENT B0, `(.L_x_3257) ;  /* 0x0000010000007945 */ /* 0x000fe80003800200 */
[----:B------:R-:W-:Y:S05]  /*0750*/  @P3 BRA `(.L_x_3258) ;  /* 0x0000000000383947 */ /* 0x000fea0003800000 */
[----:B------:R-:W-:Y:S01]  /*0760*/  IADD3 R7, P0, PT, R4, 0x10, RZ ;  /* 0x0000001004077810 */ /* 0x000fe20007f1e0ff */
[----:B------:R-:W2:Y:S01]  /*0770*/  LDCU.64 UR4, c[0x0][0x3f0] ;  /* 0x00007e00ff0477ac */ /* 0x000ea20008000a00 */
[----:B-1----:R-:W-:-:S03]  /*0780*/  IMAD.MOV.U32 R8, RZ, RZ, R12 ;  /* 0x000000ffff087224 */ /* 0x002fc600078e000c */
[----:B------:R-:W-:-:S04]  /*0790*/  IMAD.X R9, RZ, RZ, RZ, P0 ;  /* 0x000000ffff097224 */ /* 0x000fc800000e06ff */
[----:B------:R-:W-:Y:S01]  /*07a0*/  IMAD R0, R9, R2, RZ ;  /* 0x0000000209007224 */ /* 0x000fe200078e02ff */
[----:B------:R-:W-:-:S03]  /*07b0*/  MOV R9, R11 ;  /* 0x0000000b00097202 */ /* 0x000fc60000000f00 */
[C---:B------:R-:W-:Y:S02]  /*07c0*/  IMAD R0, R7.reuse, R3, R0 ;  /* 0x0000000307007224 */ /* 0x040fe400078e0200 */
[----:B------:R-:W-:-:S03]  /*07d0*/  IMAD.WIDE.U32 R8, R7, R2, R8 ;  /* 0x0000000207087225 */ /* 0x000fc600078e0008 */
[----:B--2---:R-:W-:Y:S02]  /*07e0*/  LEA R6, P0, R8, UR4, 0x1 ;  /* 0x0000000408067c11 */ /* 0x004fe4000f8008ff */
[----:B------:R-:W-:-:S04]  /*07f0*/  IADD3 R7, PT, PT, R9, R0, RZ ;  /* 0x0000000009077210 */ /* 0x000fc80007ffe0ff */
[----:B------:R-:W-:-:S05]  /*0800*/  LEA.HI.X R7, R8, UR5, R7, 0x1, P0 ;  /* 0x0000000508077c11 */ /* 0x000fca00080f0c07 */
[----:B------:R2:W-:Y:S04]  /*0810*/  STG.E.128 desc[UR6][R6.64], RZ ;  /* 0x000000ff06007986 */ /* 0x0005e8000c101d06 */
[----:B------:R2:W-:Y:S04]  /*0820*/  STG.E.128 desc[UR6][R6.64+0x80], RZ ;  /* 0x000080ff06007986 */ /* 0x0005e8000c101d06 */
[----:B------:R2:W-:Y:S02]  /*0830*/  STG.E.128 desc[UR6][R6.64+0x100], RZ ;  /* 0x000100ff06007986 */ /* 0x0005e4000c101d06 */
.L_x_3258:
[----:B------:R-:W-:Y:S05]  /*0840*/  BSYNC.RECONVERGENT B0 ;  /* 0x0000000000007941 */ /* 0x000fea0003800200 */
.L_x_3257:
[----:B------:R-:W-:Y:S04]  /*0850*/  BSSY.RECONVERGENT B0, `(.L_x_3259) ;  /* 0x0000010000007945 */ /* 0x000fe80003800200 */
[----:B------:R-:W-:Y:S05]  /*0860*/  @P2 BRA `(.L_x_3260) ;  /* 0x0000000000382947 */ /* 0x000fea0003800000 */
[----:B--2---:R-:W-:Y:S01]  /*0870*/  IADD3 R7, P0, PT, R4, 0x20, RZ ;  /* 0x0000002004077810 */ /* 0x004fe20007f1e0ff */
        /* <DEDUP_REMOVED lines=13> */
.L_x_3260:
[----:B------:R-:W-:Y:S05]  /*0950*/  BSYNC.RECONVERGENT B0 ;  /* 0x0000000000007941 */ /* 0x000fea0003800200 */
.L_x_3259:
[----:B------:R-:W-:Y:S04]  /*0960*/  BSSY.RECONVERGENT B0, `(.L_x_3261) ;  /* 0x000000f000007945 */ /* 0x000fe80003800200 */
[----:B------:R-:W-:Y:S05]  /*0970*/  @P1 BRA `(.L_x_3262) ;  /* 0x0000000000341947 */ /* 0x000fea0003800000 */
[----:B------:R-:W4:Y:S01]  /*0980*/  LDCU.64 UR4, c[0x0][0x3f0] ;  /* 0x00007e00ff0477ac */ /* 0x000f220008000a00 */
[----:B--23--:R-:W-:Y:S02]  /*0990*/  IADD3 R7, P0, PT, R4, 0x30, RZ ;  /* 0x0000003004077810 */ /* 0x00cfe40007f1e0ff */
[----:B------:R-:W-:Y:S02]  /*09a0*/  MOV R10, R12 ;  /* 0x0000000c000a7202 */ /* 0x000fe40000000f00 */
[----:B-1----:R-:W-:-:S03]  /*09b0*/  IADD3.X R9, PT, PT, RZ, RZ, RZ, P0, !PT ;  /* 0x000000ffff097210 */ /* 0x002fc600007fe4ff */
        /* <DEDUP_REMOVED lines=9> */
.L_x_3262:
[----:B------:R-:W-:Y:S05]  /*0a50*/  BSYNC.RECONVERGENT B0 ;  /* 0x0000000000007941 */ /* 0x000fea0003800200 */
.L_x_3261:
[----:B------:R-:W5:Y:S01]  /*0a60*/  LDCU.64 UR4, c[0x0][0x420] ;  /* 0x00008400ff0477ac */ /* 0x000f620008000a00 */
[----:B------:R-:W-:Y:S02]  /*0a70*/  LOP3.LUT P4, R77, R77, 0x7, RZ, 0xc0, !PT ;  /* 0x000000074d4d7812 */ /* 0x000fe4000788c0ff */
[----:B------:R-:W-:Y:S02]  /*0a80*/  IADD3 R0, P0, PT, R5, R4, RZ ;  /* 0x0000000405007210 */ /* 0x000fe40007f1e0ff */
[----:B------:R-:W-:Y:S02]  /*0a90*/  ISETP.GE.OR P4, PT, R4, R199, P4 ;  /* 0x000000c70400720c */ /* 0x000fe40002786670 */
[C---:B------:R-:W-:Y:S02]  /*0aa0*/  ISETP.NE.OR P3, PT, R77.reuse, RZ, P3 ;  /* 0x000000ff4d00720c */ /* 0x040fe40001f65670 */
[C---:B------:R-:W-:Y:S02]  /*0ab0*/  ISETP.NE.OR P2, PT, R77.reuse, RZ, P2 ;  /* 0x000000ff4d00720c */ /* 0x040fe40001745670 */
[----:B------:R-:W-:-:S02]  /*0ac0*/  ISETP.NE.OR P1, PT, R77, RZ, P1 ;  /* 0x000000ff4d00720c */ /* 0x000fc40000f25670 */
[----:B------:R-:W-:Y:S02]  /*0ad0*/  LEA.HI.X.SX32 R5, R5, RZ, 0x1, P0 ;  /* 0x000000ff05057211 */ /* 0x000fe400000f0eff */
[----:B-----5:R-:W-:-:S03]  /*0ae0*/  LEA R4, P0, R0, UR4, 0x2 ;  /* 0x0000000400047c11 */ /* 0x020fc6000f8010ff */
        /* <DEDUP_REMOVED lines=11> */
.L_x_3254:
        /* <DEDUP_REMOVED lines=10> */
.L_x_3263:
[----:B------:R-:W-:Y:S05]  /*0c40*/  BRA.U !UP0, `(.L_x_3264) ;  /* 0x0000000508987547 */ /* 0x000fea000b800000 */
[----:B-----5:R-:W3:Y:S01]  /*0c50*/  LDC R7, c[0x0][0x4f0] ;  /* 0x00013c00ff077b82 */ /* 0x020ee20000000800 */
[----:B------:R-:W-:Y:S01]  /*0c60*/  LEA R6, R133, 0xffffffc0, 0x6 ;  /* 0xffffffc085067811 */ /* 0x000fe200078e30ff */
[----:B------:R-:W4:Y:S03]  /*0c70*/  LDCU.64 UR4, c[0x0][0x4e8] ;  /* 0x00009d00ff0477ac */ /* 0x000f260008000a00 */
[----:B--2---:R-:W-:Y:S01]  /*0c80*/  IABS R2, R6 ;  /* 0x0000000600027213 */ /* 0x004fe20000000000 */
[----:B------:R-:W-:Y:S01]  /*0c90*/  IMAD.MOV.U32 R10, RZ, RZ, RZ ;  /* 0x000000ffff0a7224 */ /* 0x000fe200078e00ff */
[----:B------:R-:W2:Y:S01]  /*0ca0*/  LDCU.64 UR8, c[0x0][0x3a0] ;  /* 0x00007400ff0877ac */ /* 0x000ea20008000a00 */
[----:B------:R-:W1:Y:S01]  /*0cb0*/  LDCU.64 UR14, c[0x0][0x3b8] ;  /* 0x00007700ff0e77ac */ /* 0x000e620008000a00 */
        /* <DEDUP_REMOVED lines=8> */
[----:B------:R-:W-:-:S04]  /*0d40*/  IMAD.HI.U32 R3, R9, R3, R8 ;  /* 0x0000000309037227 */ /* 0x000fc800078e0008 */
[----:B----4-:R-:W-:-:S04]  /*0d50*/  IMAD.WIDE.U32 R8, R15, UR4, RZ ;  /* 0x000000040f087c25 */ /* 0x010fc8000f8e00ff */
[----:B------:R-:W-:-:S04]  /*0d60*/  IMAD.HI.U32 R5, R3, R2, RZ ;  /* 0x0000000203057227 */ /* 0x000fc800078e00ff */
[----:B------:R-:W-:Y:S02]  /*0d70*/  IMAD.MOV R3, RZ, RZ, -R5 ;  /* 0x000000ffff037224 */ /* 0x000fe400078e0a05 */
[----:B------:R-:W-:Y:S01]  /*0d80*/  IMAD R201, R15, UR5, R9 ;  /* 0x000000050fc97c24 */ /* 0x000fe2000f8e0209 */
[----:B------:R-:W3:Y:S01]  /*0d90*/  LDCU.64 UR4, c[0x0][0x3a8] ;  /* 0x00007500ff0477ac */ /* 0x000ee20008000a00 */
        /* <DEDUP_REMOVED lines=8> */
[----:B------:R-:W-:Y:S02]  /*0e20*/  @P0 IADD3 R5, PT, PT, R5, 0x1, RZ ;  /* 0x0000000105050810 */ /* 0x000fe40007ffe0ff */
[----:B------:R-:W-:-:S03]  /*0e30*/  LEA R200, P0, R8, UR12, 0x2 ;  /* 0x0000000c08c87c11 */ /* 0x000fc6000f8010ff */
[----:B------:R-:W-:Y:S01]  /*0e40*/  IMAD.MOV.U32 R3, RZ, RZ, R5 ;  /* 0x000000ffff037224 */ /* 0x000fe200078e0005 */
[----:B------:R-:W-:Y:S01]  /*0e50*/  LEA.HI.X R201, R8, UR13, R201, 0x2, P0 ;  /* 0x0000000d08c97c11 */ /* 0x000fe200080f14c9 */
[----:B------:R-:W4:Y:S03]  /*0e60*/  LDC R5, c[0x0][0x3e8] ;  /* 0x0000fa00ff057b82 */ /* 0x000f260000000800 */
[----:B------:R-:W-:Y:S02]  /*0e70*/  @!P1 IADD3 R3, PT, PT, -R3, RZ, RZ ;  /* 0x000000ff03039210 */ /* 0x000fe40007ffe1ff */
[----:B------:R-:W-:-:S05]  /*0e80*/  @!P3 LOP3.LUT R3, RZ, R7, RZ, 0x33, !PT ;  /* 0x00000007ff03b212 */ /* 0x000fca00078e33ff */
[----:B------:R-:W-:-:S05]  /*0e90*/  IMAD.WIDE R16, R3, 0x4, R200 ;  /* 0x0000000403107825 */ /* 0x000fca00078e02c8 */
[----:B------:R-:W2:Y:S01]  /*0ea0*/  LDG.E R8, desc[UR6][R16.64] ;  /* 0x0000000610087981 */ /* 0x000ea2000c1e1900 */
[----:B------:R-:W-:-:S05]  /*0eb0*/  IADD3 R3, PT, PT, -R3, RZ, RZ ;  /* 0x000000ff03037210 */ /* 0x000fca0007ffe1ff */
[----:B------:R-:W-:Y:S01]  /*0ec0*/  IMAD R6, R7, R3, R6 ;  /* 0x0000000307067224 */ /* 0x000fe200078e0206 */
[----:B----4-:R-:W-:-:S04]  /*0ed0*/  IABS R2, R5 ;  /* 0x0000000500027213 */ /* 0x010fc80000000000 */
[----:B------:R-:W-:Y:S01]  /*0ee0*/  SHF.R.S32.HI R7, RZ, 0x1f, R6 ;  /* 0x0000001fff077819 */ /* 0x000fe20000011406 */
[----:B------:R-:W4:Y:S08]  /*0ef0*/  I2F.RP R14, R2 ;  /* 0x00000002000e7306 */ /* 0x000f300000209400 */
[----:B----4-:R-:W4:Y:S02]  /*0f00*/  MUFU.RCP R12, R14 ;  /* 0x0000000e000c7308 */ /* 0x010f240000001000 */
[----:B----4-:R-:W-:-:S06]  /*0f10*/  VIADD R12, R12, 0xffffffe ;  /* 0x0ffffffe0c0c7836 */ /* 0x010fcc0000000000 */
[----:B------:R-:W4:Y:S02]  /*0f20*/  F2I.FTZ.U32.TRUNC.NTZ R11, R12 ;  /* 0x0000000c000b7305 */ /* 0x000f24000021f000 */
[----:B----4-:R-:W-:-:S05]  /*0f30*/  IADD3 R4, PT, PT, RZ, -R11, RZ ;  /* 0x8000000bff047210 */ /* 0x010fca0007ffe0ff */
[----:B------:R-:W-:Y:S01]  /*0f40*/  IMAD R9, R4, R2, RZ ;  /* 0x0000000204097224 */ /* 0x000fe200078e02ff */
[----:B------:R-:W-:-:S03]  /*0f50*/  IABS R4, R0 ;  /* 0x0000000000047213 */ /* 0x000fc60000000000 */
[----:B------:R-:W-:Y:S01]  /*0f60*/  IMAD.HI.U32 R9, R11, R9, R10 ;  /* 0x000000090b097227 */ /* 0x000fe200078e000a */
[----:B------:R-:W-:-:S05]  /*0f70*/  MOV R10, R4 ;  /* 0x00000004000a7202 */ /* 0x000fca0000000f00 */
[----:B------:R-:W-:-:S04]  /*0f80*/  IMAD.HI.U32 R4, R9, R10, RZ ;  /* 0x0000000a09047227 */ /* 0x000fc800078e00ff */
[----:B------:R-:W-:-:S04]  /*0f90*/  IMAD.MOV R9, RZ, RZ, -R4 ;  /* 0x000000ffff097224 */ /* 0x000fc800078e0a04 */
        /* <DEDUP_REMOVED lines=9> */
[----:B------:R-:W-:Y:S01]  /*1030*/  LOP3.LUT R5, RZ, R5, RZ, 0x33, !PT ;  /* 0x00000005ff057212 */ /* 0x000fe200078e33ff */
[----:B------:R-:W-:-:S05]  /*1040*/  IMAD.MOV.U32 R12, RZ, RZ, R4 ;  /* 0x000000ffff0c7224 */ /* 0x000fca00078e0004 */
[----:B------:R-:W-:Y:S02]  /*1050*/  @!P0 IADD3 R12, PT, PT, -R12, RZ, RZ ;  /* 0x000000ff0c0c8210 */ /* 0x000fe40007ffe1ff */
[----:B--2---:R-:W-:Y:S01]  /*1060*/  SHF.R.S32.HI R9, RZ, 0x1f, R8 ;  /* 0x0000001fff097819 */ /* 0x004fe20000011408 */
[----:B------:R-:W-:-:S04]  /*1070*/  IMAD.WIDE.U32 R10, R8, UR8, RZ ;  /* 0x00000008080a7c25 */ /* 0x000fc8000f8e00ff */
[C---:B------:R-:W-:Y:S02]  /*1080*/  IMAD R17, R9.reuse, UR8, RZ ;  /* 0x0000000809117c24 */ /* 0x040fe4000f8e02ff */
[----:B---3--:R-:W-:Y:S02]  /*1090*/  IMAD R9, R9, UR4, RZ ;  /* 0x0000000409097c24 */ /* 0x008fe4000f8e02ff */
[C---:B-1----:R-:W-:Y:S01]  /*10a0*/  IMAD R18, R8.reuse, UR9, R17 ;  /* 0x0000000908127c24 */ /* 0x042fe2000f8e0211 */
        /* <DEDUP_REMOVED lines=8> */
[----:B------:R-:W-:Y:S02]  /*1130*/  MOV R8, UR14 ;  /* 0x0000000e00087c02 */ /* 0x000fe40008000f00 */
[----:B------:R-:W-:Y:S02]  /*1140*/  MOV R9, UR15 ;  /* 0x0000000f00097c02 */ /* 0x000fe40008000f00 */
[----:B------:R-:W-:Y:S01]  /*1150*/  SEL R11, R5, R12, !P1 ;  /* 0x0000000c050b7207 */ /* 0x000fe20004800000 */
[-C--:B------:R-:W-:Y:S02]  /*1160*/  IMAD R10, R7, R8.reuse, RZ ;  /* 0x00000008070a7224 */ /* 0x080fe400078e02ff */
[----:B------:R-:W-:-:S04]  /*1170*/  IMAD.WIDE.U32 R18, R6, R8, R18 ;  /* 0x0000000806127225 */ /* 0x000fc800078e0012 */
        /* <DEDUP_REMOVED lines=13> */
[----:B------:R-:W-:-:S04]  /*1250*/  IMAD.WIDE.U32 R16, R11, UR10, R16 ;  /* 0x0000000a0b107c25 */ /* 0x000fc8000f8e0010 */
[C---:B------:R-:W-:Y:S02]  /*1260*/  IMAD R6, R11.reuse, UR11, R6 ;  /* 0x0000000b0b067c24 */ /* 0x040fe4000f8e0206 */
[----:B------:R-:W-:-:S03]  /*1270*/  IMAD R10, R11, UR9, R10 ;  /* 0x000000090b0a7c24 */ /* 0x000fc6000f8e020a */
[----:B------:R-:W-:Y:S01]  /*1280*/  IADD3 R6, PT, PT, R17, R6, RZ ;  /* 0x0000000611067210 */ /* 0x000fe20007ffe0ff */
[----:B------:R-:W-:Y:S01]  /*1290*/  IMAD.IADD R12, R19, 0x1, R10 ;  /* 0x00000001130c7824 */ /* 0x000fe200078e020a */
[----:B------:R-:W-:Y:S06]  /*12a0*/  BRA `(.L_x_3265) ;  /* 0x00000004005c7947 */ /* 0x000fec0003800000 */
.L_x_3264:
[----:B------:R-:W-:-:S13]  /*12b0*/  ISETP.NE.AND P0, PT, R5, -0x1, PT ;  /* 0xffffffff0500780c */ /* 0x000fda0003f05270 */
[----:B------:R-:W-:Y:S05]  /*12c0*/  @P0 BRA `(.L_x_3266) ;  /* 0x0000000000340947 */ /* 0x000fea0003800000 */
[----:B------:R-:W3:Y:S01]  /*12d0*/  LDC.64 R8, c[0x0][0x3b8] ;  /* 0x0000ee00ff087b82 */ /* 0x000ee20000000a00 */
[----:B------:R-:W4:Y:S01]  /*12e0*/  LDCU.64 UR4, c[0x0][0x3a0] ;  /* 0x00007400ff0477ac */ /* 0x000f220008000a00 */
[----:B--2---:R-:W-:Y:S02]  /*12f0*/  SHF.R.S32.HI R3, RZ, 0x1f, R4 ;  /* 0x0000001fff037819 */ /* 0x004fe40000011404 */
[----:B-----5:R-:W-:-:S05]  /*1300*/  SHF.R.S32.HI R2, RZ, 0x1f, R7 ;  /* 0x0000001fff027819 */ /* 0x020fca0000011407 */
[----:B----4-:R-:W-:-:S04]  /*1310*/  IMAD R2, R2, UR4, RZ ;  /* 0x0000000402027c24 */ /* 0x010fc8000f8e02ff */
[----:B------:R-:W-:Y:S02]  /*1320*/  IMAD R2, R7, UR5, R2 ;  /* 0x0000000507027c24 */ /* 0x000fe4000f8e0202 */
[-C--:B---3--:R-:W-:Y:S02]  /*1330*/  IMAD R3, R3, R8.reuse, RZ ;  /* 0x0000000803037224 */ /* 0x088fe400078e02ff */
[----:B------:R-:W-:-:S04]  /*1340*/  IMAD.WIDE.U32 R10, R4, R8, RZ ;  /* 0x00000008040a7225 */ /* 0x000fc800078e00ff */
[----:B------:R-:W-:-:S05]  /*1350*/  IMAD R3, R4, R9, R3 ;  /* 0x0000000904037224 */ /* 0x000fca00078e0203 */
[----:B------:R-:W-:-:S03]  /*1360*/  IADD3 R11, PT, PT, R11, R3, RZ ;  /* 0x000000030b0b7210 */ /* 0x000fc60007ffe0ff */
[----:B------:R-:W-:-:S05]  /*1370*/  IMAD.WIDE.U32 R16, R7, UR4, R10 ;  /* 0x0000000407107c25 */ /* 0x000fca000f8e000a */
[----:B------:R-:W-:Y:S01]  /*1380*/  IADD3 R17, PT, PT, R17, R2, RZ ;  /* 0x0000000211117210 */ /* 0x000fe20007ffe0ff */
[----:B------:R-:W-:Y:S05]  /*1390*/  BRA `(.L_x_3267) ;  /* 0x0000000000187947 */ /* 0x000fea0003800000 */
.L_x_3266:
[----:B------:R-:W3:Y:S01]  /*13a0*/  LDC.64 R8, c[0x0][0x3b8] ;  /* 0x0000ee00ff087b82 */ /* 0x000ee20000000a00 */
[----:B--2---:R-:W-:-:S05]  /*13b0*/  IADD3 R2, PT, PT, R4, R5, RZ ;  /* 0x0000000504027210 */ /* 0x004fca0007ffe0ff */
[C---:B---3--:R-:W-:Y:S02]  /*13c0*/  IMAD R17, R2.reuse, R9, RZ ;  /* 0x0000000902117224 */ /* 0x048fe400078e02ff */
[----:B------:R-:W-:-:S05]  /*13d0*/  IMAD.WIDE.U32 R2, R2, R8, RZ ;  /* 0x0000000802027225 */ /* 0x000fca00078e00ff */
[----:B------:R-:W-:Y:S02]  /*13e0*/  IADD3 R17, PT, PT, R3, R17, RZ ;  /* 0x0000001103117210 */ /* 0x000fe40007ffe0ff */
[----:B------:R-:W-:Y:S02]  /*13f0*/  MOV R16, R2 ;  /* 0x0000000200107202 */ /* 0x000fe40000000f00 */
.L_x_3267:
        /* <DEDUP_REMOVED lines=11> */
[----:B-1----:R-:W-:-:S05]  /*14b0*/  IMAD.WIDE.U32 R18, R7, UR4, R10 ;  /* 0x0000000407127c25 */ /* 0x002fca000f8e000a */
[----:B------:R-:W-:Y:S01]  /*14c0*/  IADD3 R19, PT, PT, R19, R4, RZ ;  /* 0x0000000413137210 */ /* 0x000fe20007ffe0ff */
[----:B------:R-:W-:Y:S06]  /*14d0*/  BRA `(.L_x_3269) ;  /* 0x0000000000187947 */ /* 0x000fec0003800000 */
.L_x_3268:
[----:B------:R-:W1:Y:S01]  /*14e0*/  LDC.64 R2, c[0x0][0x3c0] ;  /* 0x0000f000ff027b82 */ /* 0x000e620000000a00 */
[----:B------:R-:W-:-:S05]  /*14f0*/  IADD3 R4, PT, PT, R4, R5, RZ ;  /* 0x0000000504047210 */ /* 0x000fca0007ffe0ff */
[C---:B-1----:R-:W-:Y:S02]  /*1500*/  IMAD R19, R4.reuse, R3, RZ ;  /* 0x0000000304137224 */ /* 0x042fe400078e02ff */
[----:B------:R-:W-:-:S05]  /*1510*/  IMAD.WIDE.U32 R4, R4, R2, RZ ;  /* 0x0000000204047225 */ /* 0x000fca00078e00ff */
[----:B------:R-:W-:Y:S02]  /*1520*/  IADD3 R19, PT, PT, R5, R19, RZ ;  /* 0x0000001305137210 */ /* 0x000fe40007ffe0ff */
[----:B------:R-:W-:-:S07]  /*1530*/  MOV R18, R4 ;  /* 0x0000000400127202 */ /* 0x000fce0000000f00 */
.L_x_3269:
[----:B------:R-:W1:Y:S01]  /*1540*/  LDC R5, c[0x0][0x3e8] ;  /* 0x0000fa00ff057b82 */ /* 0x000e620000000800 */
[----:B------:R-:W-:Y:S02]  /*1550*/  MOV R10, RZ ;  /* 0x000000ff000a7202 */ /* 0x000fe40000000f00 */
        /* <DEDUP_REMOVED lines=8> */
[----:B------:R-:W-:-:S04]  /*15e0*/  IMAD.WIDE.U32 R18, R12, R2, R18 ;  /* 0x000000020c127225 */ /* 0x000fc800078e0012 */
[C---:B------:R-:W-:Y:S02]  /*15f0*/  IMAD R19, R12.reuse, R3, R19 ;  /* 0x000000030c137224 */ /* 0x040fe400078e0213 */
[----:B------:R-:W-:Y:S02]  /*1600*/  IMAD R21, R12, R9, R21 ;  /* 0x000000090c157224 */ /* 0x000fe400078e0215 */
[----:B-1----:R-:W-:-:S04]  /*1610*/  IMAD.MOV R4, RZ, RZ, -R11 ;  /* 0x000000ffff047224 */ /* 0x002fc800078e0a0b */
[----:B-----5:R-:W-:Y:S01]  /*1620*/  IMAD R7, R4, R6, RZ ;  /* 0x0000000604077224 */ /* 0x020fe200078e02ff */
        /* <DEDUP_REMOVED lines=19> */
[----:B------:R-:W-:-:S04]  /*1760*/  SEL R14, R5, R14, !P1 ;  /* 0x0000000e050e7207 */ /* 0x000fc80004800000 */
        /* <DEDUP_REMOVED lines=11> */
.L_x_3265:
        /* <DEDUP_REMOVED lines=10> */
[----:B------:R-:W3:Y:S01]  /*18c0*/  LDCU.64 UR8, c[0x0][0x388] ;  /* 0x00007100ff0877ac */ /* 0x000ee20008000a00 */
[----:B------:R-:W-:Y:S01]  /*18d0*/  SHF.L.U64.HI R76, R8, 0x4, R9 ;  /* 0x00000004084c7819 */ /* 0x000fe20000010209 */
[----:B------:R-:W-:Y:S01]  /*18e0*/  IMAD.MOV.U32 R123, RZ, RZ, RZ ;  /* 0x000000ffff7b7224 */ /* 0x000fe200078e00ff */
[----:B------:R-:W-:Y:S01]  /*18f0*/  SHF.L.U64.HI R80, R2, 0x4, R3 ;  /* 0x0000000402507819 */ /* 0x000fe20000010203 */
[----:B------:R-:W-:Y:S01]  /*1900*/  IMAD.SHL.U32 R134, R133, 0x40, RZ ;  /* 0x0000004085867824 */ /* 0x000fe200078e00ff */
[----:B------:R-:W-:Y:S01]  /*1910*/  SHF.R.U32.HI R81, RZ, 0x1, R77 ;  /* 0x00000001ff517819 */ /* 0x000fe2000001164d */
[----:B------:R-:W-:-:S02]  /*1920*/  IMAD.SHL.U32 R67, R8, 0x10, RZ ;  /* 0x0000001008437824 */ /* 0x000fc400078e00ff */
[----:B------:R-:W2:Y:S01]  /*1930*/  @!P2 LDC.64 R10, c[0x0][0x398] ;  /* 0x0000e600ff0aab82 */ /* 0x000ea20000000a00 */
[----:B------:R-:W-:Y:S02]  /*1940*/  VIADD R66, R134, 0xffffffc0 ;  /* 0xffffffc086427836 */ /* 0x000fe40000000000 */
[----:B-1----:R-:W-:-:S04]  /*1950*/  @P2 IMAD.WIDE.U32 R18, R198, R120, RZ ;  /* 0x00000078c6122225 */ /* 0x002fc800078e00ff */
[----:B--2---:R-:W-:-:S04]  /*1960*/  @!P2 IMAD.WIDE.U32 R20, R15, R10, RZ ;  /* 0x0000000a0f14a225 */ /* 0x004fc800078e00ff */
[----:B------:R-:W-:Y:S01]  /*1970*/  @!P2 IMAD.MOV.U32 R10, RZ, RZ, R20 ;  /* 0x000000ffff0aa224 */ /* 0x000fe200078e0014 */
[----:B------:R-:W-:Y:S01]  /*1980*/  @P2 MOV R10, R18 ;  /* 0x00000012000a2202 */ /* 0x000fe20000000f00 */
[----:B------:R-:W-:Y:S01]  /*1990*/  @!P2 IMAD R11, R15, R11, R21 ;  /* 0x0000000b0f0ba224 */ /* 0x000fe200078e0215 */
[----:B------:R-:W-:Y:S01]  /*19a0*/  IADD3 R18, P3, PT, R28, R14, RZ ;  /* 0x0000000e1c127210 */ /* 0x000fe20007f7e0ff */
[----:B------:R-:W-:Y:S01]  /*19b0*/  @P2 IMAD R11, R198, R121, R19 ;  /* 0x00000079c60b2224 */ /* 0x000fe200078e0213 */
[C---:B------:R-:W-:Y:S02]  /*19c0*/  IADD3 R10, P4, PT, R28.reuse, R10, RZ ;  /* 0x0000000a1c0a7210 */ /* 0x040fe40007f9e0ff */
[----:B------:R-:W-:Y:S01]  /*19d0*/  IADD3 R16, P2, PT, R28, R16, RZ ;  /* 0x000000101c107210 */ /* 0x000fe20007f5e0ff */
[----:B------:R-:W-:Y:S01]  /*19e0*/  IMAD.X R19, RZ, RZ, R12, P3 ;  /* 0x000000ffff137224 */ /* 0x000fe200018e060c */
[----:B------:R-:W-:Y:S01]  /*19f0*/  IADD3.X R11, PT, PT, RZ, R11, RZ, P4, !PT ;  /* 0x0000000bff0b7210 */ /* 0x000fe200027fe4ff */
[----:B------:R-:W-:-:S04]  /*1a00*/  IMAD.WIDE.U32 R12, R13, 0x40, R122 ;  /* 0x000000400d0c7825 */ /* 0x000fc800078e007a */
[----:B------:R-:W-:-:S04]  /*1a10*/  IMAD.WIDE.U32 R10, R0, UR10, R10 ;  /* 0x0000000a000a7c25 */ /* 0x000fc8000f8e000a */
[----:B------:R-:W-:Y:S02]  /*1a20*/  IMAD R11, R0, UR11, R11 ;  /* 0x0000000b000b7c24 */ /* 0x000fe4000f8e020b */
[----:B------:R-:W1:Y:S01]  /*1a30*/  LDC R0, c[0x0][0x450] ;  /* 0x00011400ff007b82 */ /* 0x000e620000000800 */
[----:B------:R-:W-:Y:S02]  /*1a40*/  IMAD.X R17, RZ, RZ, R6, P2 ;  /* 0x000000ffff117224 */ /* 0x000fe400010e0606 */
[----:B------:R-:W-:-:S04]  /*1a50*/  IMAD.WIDE.U32 R18, R122, R8, R18 ;  /* 0x000000087a127225 */ /* 0x000fc800078e0012 */
[----:B------:R-:W-:-:S04]  /*1a60*/  IMAD.WIDE.U32 R16, R122, R2, R16 ;  /* 0x000000027a107225 */ /* 0x000fc800078e0010 */
[C---:B------:R-:W-:Y:S01]  /*1a70*/  IMAD R95, R122.reuse, R9, R19 ;  /* 0x000000097a5f7224 */ /* 0x040fe200078e0213 */
[----:B------:R-:W-:Y:S01]  /*1a80*/  SHF.R.S32.HI R9, RZ, 0x1f, R84 ;  /* 0x0000001fff097819 */ /* 0x000fe20000011454 */
[----:B------:R-:W-:Y:S01]  /*1a90*/  IMAD R93, R122, R3, R17 ;  /* 0x000000037a5d7224 */ /* 0x000fe200078e0211 */
[----:B------:R-:W-:Y:S01]  /*1aa0*/  SHF.L.U32 R92, R16, 0x1, RZ ;  /* 0x00000001105c7819 */ /* 0x000fe200000006ff */
[----:B------:R-:W-:Y:S01]  /*1ab0*/  IMAD.SHL.U32 R94, R18, 0x2, RZ ;  /* 0x00000002125e7824 */ /* 0x000fe200078e00ff */
[----:B------:R-:W-:Y:S01]  /*1ac0*/  LEA.HI R2, R9, R84, RZ, 0x6 ;  /* 0x0000005409027211 */ /* 0x000fe200078f30ff */
[-C--:B------:R-:W-:Y:S01]  /*1ad0*/  IMAD R6, R13, R120.reuse, RZ ;  /* 0x000000780d067224 */ /* 0x080fe200078e02ff */
[----:B------:R-:W-:Y:S02]  /*1ae0*/  SHF.L.U64.HI R93, R16, 0x1, R93 ;  /* 0x00000001105d7819 */ /* 0x000fe4000001025d */
[----:B----4-:R-:W-:Y:S01]  /*1af0*/  IADD3 R92, P2, PT, R92, UR4, RZ ;  /* 0x000000045c5c7c10 */ /* 0x010fe2000ff5e0ff */
[C---:B------:R-:W-:Y:S01]  /*1b00*/  IMAD R83, R12.reuse, R121, R6 ;  /* 0x000000790c537224 */ /* 0x040fe200078e0206 */
[----:B------:R-:W-:Y:S01]  /*1b10*/  SHF.L.U32 R3, R77, 0x6, RZ ;  /* 0x000000064d037819 */ /* 0x000fe200000006ff */
[----:B------:R-:W-:Y:S01]  /*1b20*/  IMAD.WIDE.U32 R120, R12, R120, R10 ;  /* 0x000000780c787225 */ /* 0x000fe200078e000a */
[----:B-1----:R-:W-:-:S02]  /*1b30*/  LEA.HI R85, R0, R0, RZ, 0x1 ;  /* 0x0000000000557211 */ /* 0x002fc400078f08ff */
[----:B------:R-:W-:Y:S01]  /*1b40*/  SHF.R.S32.HI R0, RZ, 0x6, R2 ;  /* 0x00000006ff007819 */ /* 0x000fe20000011402 */
[----:B------:R-:W-:Y:S01]  /*1b50*/  IMAD.MOV.U32 R196, RZ, RZ, R92 ;  /* 0x000000ffffc47224 */ /* 0x000fe200078e005c */
[----:B------:R-:W-:Y:S01]  /*1b60*/  IADD3.X R93, PT, PT, R93, UR5, RZ, P2, !PT ;  /* 0x000000055d5d7c10 */ /* 0x000fe200097fe4ff */
[----:B------:R-:W-:Y:S01]  /*1b70*/  IMAD.IADD R83, R121, 0x1, R83 ;  /* 0x0000000179537824 */ /* 0x000fe200078e0253 */
[----:B------:R-:W-:Y:S02]  /*1b80*/  ISETP.GE.AND P2, PT, R0, R133, PT ;  /* 0x000000850000720c */ /* 0x000fe40003f46270 */
[----:B------:R-:W-:Y:S02]  /*1b90*/  SHF.L.U64.HI R95, R18, 0x1, R95 ;  /* 0x00000001125f7819 */ /* 0x000fe4000001025f */
[----:B---3--:R-:W-:Y:S02]  /*1ba0*/  IADD3 R94, P3, PT, R94, UR8, RZ ;  /* 0x000000085e5e7c10 */ /* 0x008fe4000ff7e0ff */
[----:B------:R-:W-:-:S02]  /*1bb0*/  LOP3.LUT R3, R3, 0x1c0, RZ, 0xc0, !PT ;  /* 0x000001c003037812 */ /* 0x000fc400078ec0ff */
[----:B------:R-:W-:Y:S02]  /*1bc0*/  IADD3.X R95, PT, PT, R95, UR9, RZ, P3, !PT ;  /* 0x000000095f5f7c10 */ /* 0x000fe40009ffe4ff */
[----:B------:R-:W-:Y:S02]  /*1bd0*/  LOP3.LUT R82, R3, 0x38, R90, 0xf8, !PT ;  /* 0x0000003803527812 */ /* 0x000fe400078ef85a */
[----:B------:R-:W-:Y:S01]  /*1be0*/  SHF.R.S32.HI R85, RZ, 0x1, R85 ;  /* 0x00000001ff557819 */ /* 0x000fe20000011455 */
[----:B------:R-:W-:Y:S01]  /*1bf0*/  IMAD.MOV.U32 R195, RZ, RZ, R95 ;  /* 0x000000ffffc37224 */ /* 0x000fe200078e005f */
[----:B------:R-:W-:Y:S02]  /*1c00*/  LOP3.LUT R81, R82, 0x8, R81, 0x78, !PT ;  /* 0x0000000852517812 */ /* 0x000fe400078e7851 */
[----:B------:R-:W-:Y:S02]  /*1c10*/  MOV R194, R94 ;  /* 0x0000005e00c27202 */ /* 0x000fe40000000f00 */
[----:B------:R-:W-:Y:S01]  /*1c20*/  MOV R197, R93 ;  /* 0x0000005d00c57202 */ /* 0x000fe20000000f00 */
[----:B------:R-:W-:Y:S06]  /*1c30*/  @P2 BRA `(.L_x_3270) ;  /* 0x0000007800782947 */ /* 0x000fec0003800000 */
[----:B------:R-:W1:Y:S01]  /*1c40*/  LDC.64 R2, c[0x0][0x4a0] ;  /* 0x00012800ff027b82 */ /* 0x000e620000000a00 */
[----:B------:R-:W2:Y:S01]  /*1c50*/  LDCU.128 UR8, c[0x0][0x490] ;  /* 0x00009200ff0877ac */ /* 0x000ea20008000c00 */
[----:B------:R-:W-:Y:S01]  /*1c60*/  IMAD.MOV.U32 R29, RZ, RZ, RZ ;  /* 0x000000ffff1d7224 */ /* 0x000fe200078e00ff */
[----:B------:R-:W-:Y:S01]  /*1c70*/  SHF.R.S32.HI R31, RZ, 0x1f, R84 ;  /* 0x0000001fff1f7819 */ /* 0x000fe20000011454 */
[----:B------:R-:W-:Y:S01]  /*1c80*/  @!P0 IMAD.MOV R4, RZ, RZ, -R4 ;  /* 0x000000ffff048224 */ /* 0x000fe200078e0a04 */
[----:B------:R-:W3:Y:S01]  /*1c90*/  LDCU.128 UR12, c[0x0][0x4c0] ;  /* 0x00009800ff0c77ac */ /* 0x000ee20008000c00 */
[----:B------:R-:W-:Y:S01]  /*1ca0*/  IMAD.SHL.U32 R6, R77, 0x4, RZ ;  /* 0x000000044d067824 */ /* 0x000fe200078e00ff */
[----:B------:R-:W-:Y:S01]  /*1cb0*/  VIMNMX R91, PT, PT, RZ, R0, !PT ;  /* 0x00000000ff5b7248 */ /* 0x000fe20007fe0100 */
[----:B------:R-:W4:Y:S01]  /*1cc0*/  LDC.64 R108, c[0x0][0x4a8] ;  /* 0x00012a00ff6c7b82 */ /* 0x000f220000000a00 */
[----:B------:R-:W2:Y:S01]  /*1cd0*/  LDCU.128 UR16, c[0x0][0x4b0] ;  /* 0x00009600ff1077ac */ /* 0x000ea20008000c00 */
[----:B------:R-:W-:Y:S01]  /*1ce0*/  SEL R5, R5, R4, !P1 ;  /* 0x0000000405057207 */ /* 0x000fe20004800000 */
[----:B-----5:R-:W-:Y:S01]  /*1cf0*/  IMAD.IADD R8, R66, 0x1, R7 ;  /* 0x0000000142087824 */ /* 0x020fe200078e0207 */
[----:B------:R-:W-:Y:S01]  /*1d00*/  LOP3.LUT R6, R6, 0x1c, RZ, 0xc0, !PT ;  /* 0x0000001c06067812 */ /* 0x000fe200078ec0ff */
[----:B------:R-:W3:Y:S01]  /*1d10*/  LDCU.64 UR4, c[0x0][0x488] ;  /* 0x00009100ff0477ac */ /* 0x000ee20008000a00 */
[----:B------:R-:W-:Y:S01]  /*1d20*/  IADD3 R4, P0, PT, -R84, R122, RZ ;  /* 0x0000007a54047210 */ /* 0x000fe20007f1e1ff */
[-C--:B------:R-:W-:Y:S01]  /*1d30*/  IMAD R9, R8, R85.reuse, RZ ;  /* 0x0000005508097224 */ /* 0x080fe200078e02ff */
[----:B------:R-:W-:Y:S01]  /*1d40*/  SHF.L.U32 R113, R85, 0x5, RZ ;  /* 0x0000000555717819 */ /* 0x000fe200000006ff */
[CC--:B------:R-:W-:Y:S01]  /*1d50*/  IMAD R8, R122.reuse, R85.reuse, R28 ;  /* 0x000000557a087224 */ /* 0x0c0fe200078e021c */
[C---:B------:R-:W-:Y:S01]  /*1d60*/  IADD3 R89, PT, PT, R122.reuse, 0x10, RZ ;  /* 0x000000107a597810 */ /* 0x040fe20007ffe0ff */
[----:B------:R-:W-:Y:S01]  /*1d70*/  IMAD R6, R122, R85, R6 ;  /* 0x000000557a067224 */ /* 0x000fe200078e0206 */
[C---:B------:R-:W-:Y:S01]  /*1d80*/  LOP3.LUT R26, R28.reuse, 0x40, RZ, 0xfc, !PT ;  /* 0x000000401c1a7812 */ /* 0x040fe200078efcff */
[----:B------:R-:W-:Y:S01]  /*1d90*/  IMAD.X R31, RZ, RZ, ~R31, P0 ;  /* 0x000000ffff1f7224 */ /* 0x000fe200000e0e1f */
[----:B------:R-:W-:Y:S01]  /*1da0*/  IADD3 R98, P1, PT, R9, R8, RZ ;  /* 0x0000000809627210 */ /* 0x000fe20007f3e0ff */
[----:B------:R-:W-:Y:S01]  /*1db0*/  IMAD.SHL.U32 R117, R85, 0x10, RZ ;  /* 0x0000001055757824 */ /* 0x000fe200078e00ff */
[----:B------:R-:W-:Y:S01]  /*1dc0*/  IADD3 R64, P2, PT, R9, R6, RZ ;  /* 0x0000000609407210 */ /* 0x000fe20007f5e0ff */
[C---:B-1----:R-:W-:Y:S01]  /*1dd0*/  IMAD.WIDE.U32 R12, R15.reuse, R2, R28 ;  /* 0x000000020f0c7225 */ /* 0x042fe200078e001c */
[----:B------:R-:W-:Y:S01]  /*1de0*/  LOP3.LUT R25, R28, 0x80, RZ, 0xfc, !PT ;  /* 0x000000801c197812 */ /* 0x000fe200078efcff */
[----:B--2---:R-:W-:Y:S01]  /*1df0*/  USHF.L.U32 UR20, UR16, 0x6, URZ ;  /* 0x0000000610147899 */ /* 0x004fe200080006ff */
[----:B------:R-:W-:Y:S01]  /*1e00*/  SHF.R.S32.HI R106, RZ, 0x1f, R113 ;  /* 0x0000001fff6a7819 */ /* 0x000fe20000011471 */
[----:B------:R-:W-:-:S02]  /*1e10*/  IMAD R13, R15, R3, R13 ;  /* 0x000000030f0d7224 */ /* 0x000fc400078e020d */
[----:B------:R-:W-:Y:S01]  /*1e20*/  IMAD.WIDE.U32 R2, R15, UR10, R28 ;  /* 0x0000000a0f027c25 */ /* 0x000fe2000f8e001c */
[----:B----4-:R-:W-:-:S03]  /*1e30*/  SHF.L.U32 R111, R108, 0x4, RZ ;  /* 0x000000046c6f7819 */ /* 0x010fc600000006ff */
[----:B------:R-:W-:Y:S01]  /*1e40*/  IMAD R15, R15, UR11, R3 ;  /* 0x0000000b0f0f7c24 */ /* 0x000fe2000f8e0203 */
[----:B------:R-:W-:Y:S01]  /*1e50*/  MOV R14, R2 ;  /* 0x00000002000e7202 */ /* 0x000fe20000000f00 */
[C---:B------:R-:W-:Y:S01]  /*1e60*/  IMAD.WIDE.U32 R12, R66.reuse, UR16, R12 ;  /* 0x00000010420c7c25 */ /* 0x040fe2000f8e000c */
[----:B------:R-:W-:Y:S01]  /*1e70*/  SHF.R.S32.HI R2, RZ, 0x1f, R5 ;  /* 0x0000001fff027819 */ /* 0x000fe20000011405 */
[----:B------:R-:W1:Y:S01]  /*1e80*/  LDCU.64 UR10, c[0x0][0x4d0] ;  /* 0x00009a00ff0a77ac */ /* 0x000e620008000a00 */
[----:B------:R-:W-:Y:S01]  /*1e90*/  SHF.R.S32.HI R3, RZ, 0x1f, R9 ;  /* 0x0000001fff037819 */ /* 0x000fe20000011409 */
[----:B------:R-:W-:Y:S02]  /*1ea0*/  IMAD R13, R66, UR17, R13 ;  /* 0x00000011420d7c24 */ /* 0x000fe4000f8e020d */
[----:B---3--:R-:W-:Y:S01]  /*1eb0*/  IMAD R10, R2, UR12, RZ ;  /* 0x0000000c020a7c24 */ /* 0x008fe2000f8e02ff */
[-C--:B------:R-:W-:Y:S01]  /*1ec0*/  LEA.HI.X.SX32 R99, R8, R3.reuse, 0x1, P1 ;  /* 0x0000000308637211 */ /* 0x080fe200008f0eff */
[----:B------:R-:W-:Y:S01]  /*1ed0*/  IMAD R2, R2, UR18, RZ ;  /* 0x0000001202027c24 */ /* 0x000fe2000f8e02ff */
[----:B------:R-:W-:Y:S01]  /*1ee0*/  LEA.HI.X.SX32 R3, R6, R3, 0x1, P2 ;  /* 0x0000000306037211 */ /* 0x000fe200010f0eff */
[----:B------:R-:W-:Y:S01]  /*1ef0*/  IMAD R7, R5, UR13, R10 ;  /* 0x0000000d05077c24 */ /* 0x000fe2000f8e020a */
[----:B------:R-:W-:Y:S01]  /*1f00*/  SHF.L.U64.HI R99, R98, 0x1, R99 ;  /* 0x0000000162637819 */ /* 0x000fe20000010263 */
[----:B------:R-:W-:-:S04]  /*1f10*/  IMAD.WIDE.U32 R10, R66, R108, R14 ;  /* 0x0000006c420a7225 */ /* 0x000fc800078e000e */
[----:B------:R-:W-:Y:S01]  /*1f20*/  IMAD R9, R66, R109, R11 ;  /* 0x0000006d42097224 */ /* 0x000fe200078e020b */
[----:B------:R-:W-:Y:S01]  /*1f30*/  MOV R8, R10 ;  /* 0x0000000a00087202 */ /* 0x000fe20000000f00 */
[C---:B------:R-:W-:Y:S02]  /*1f40*/  IMAD R2, R5.reuse, UR19, R2 ;  /* 0x0000001305027c24 */ /* 0x040fe4000f8e0202 */
[C---:B------:R-:W-:Y:S01]  /*1f50*/  IMAD.WIDE.U32 R12, R5.reuse, UR12, R12 ;  /* 0x0000000c050c7c25 */ /* 0x040fe2000f8e000c */
[----:B------:R-:W2:Y:S03]  /*1f60*/  LDCU.64 UR12, c[0x0][0x4e0] ;  /* 0x00009c00ff0c77ac */ /* 0x000ea60008000a00 */
[----:B------:R-:W-:Y:S01]  /*1f70*/  IMAD.WIDE.U32 R8, R5, UR18, R8 ;  /* 0x0000001205087c25 */ /* 0x000fe2000f8e0008 */
[----:B------:R-:W-:Y:S01]  /*1f80*/  IADD3 R7, PT, PT, R13, R7, RZ ;  /* 0x000000070d077210 */ /* 0x000fe20007ffe0ff */
[----:B------:R-:W-:-:S02]  /*1f90*/  UMOV UR18, URZ ;  /* 0x000000ff00127c82 */ /* 0x000fc40008000000 */
[----:B------:R-:W-:Y:S01]  /*1fa0*/  IMAD.IADD R9, R9, 0x1, R2 ;  /* 0x0000000109097824 */ /* 0x000fe200078e0202 */
[C---:B------:R-:W-:Y:S01]  /*1fb0*/  SHF.L.U64.HI R2, R64.reuse, 0x1, R3 ;  /* 0x0000000140027819 */ /* 0x040fe20000010203 */
[----:B------:R-:W-:Y:S01]  /*1fc0*/  IMAD.MOV.U32 R6, RZ, RZ, R12 ;  /* 0x000000ffff067224 */ /* 0x000fe200078e000c */
[----:B------:R-:W-:Y:S01]  /*1fd0*/  SHF.L.U32 R64, R64, 0x1, RZ ;  /* 0x0000000140407819 */ /* 0x000fe200000006ff */
[C---:B------:R-:W-:Y:S02]  /*1fe0*/  IMAD R97, R31.reuse, UR16, RZ ;  /* 0x000000101f617c24 */ /* 0x040fe4000f8e02ff */
[----:B------:R-:W-:Y:S01]  /*1ff0*/  IMAD.WIDE.U32 R6, R4, UR16, R6 ;  /* 0x0000001004067c25 */ /* 0x000fe2000f8e0006 */
[----:B------:R-:W-:Y:S01]  /*2000*/  IADD3 R32, P0, PT, R64, UR14, RZ ;  /* 0x0000000e40207c10 */ /* 0x000fe2000ff1e0ff */
[----:B------:R-:W3:Y:S02]  /*2010*/  LDCU UR16, c[0x0][0x450] ;  /* 0x00008a00ff1077ac */ /* 0x000ee40008000800 */
[----:B------:R-:W-:Y:S01]  /*2020*/  IMAD R97, R4, UR17, R97 ;  /* 0x0000001104617c24 */ /* 0x000fe2000f8e0261 */
[----:B------:R-:W-:Y:S01]  /*2030*/  IADD3.X R33, PT, PT, R2, UR15, RZ, P0, !PT ;  /* 0x0000000f02217c10 */ /* 0x000fe200087fe4ff */
[----:B------:R-:W4:Y:S01]  /*2040*/  LDCU.U8 UR17, c[0x0][0x533] ;  /* 0x0000a660ff1177ac */ /* 0x000f220008000000 */
[----:B-1----:R-:W-:Y:S01]  /*2050*/  IADD3 R64, P0, PT, R64, UR10, RZ ;  /* 0x0000000a40407c10 */ /* 0x002fe2000ff1e0ff */
[----:B------:R-:W-:Y:S01]  /*2060*/  IMAD.SHL.U32 R98, R98, 0x2, RZ ;  /* 0x0000000262627824 */ /* 0x000fe200078e00ff */
[----:B------:R-:W-:Y:S01]  /*2070*/  LEA R96, P3, R6, UR8, 0x1 ;  /* 0x0000000806607c11 */ /* 0x000fe2000f8608ff */
[-C--:B------:R-:W-:Y:S01]  /*2080*/  IMAD R31, R31, R108.reuse, RZ ;  /* 0x0000006c1f1f7224 */ /* 0x080fe200078e02ff */
[----:B------:R-:W-:Y:S01]  /*2090*/  IADD3.X R65, PT, PT, R2, UR11, RZ, P0, !PT ;  /* 0x0000000b02417c10 */ /* 0x000fe200087fe4ff */
[----:B------:R-:W-:Y:S01]  /*20a0*/  IMAD.SHL.U32 R105, R108, 0x40, RZ ;  /* 0x000000406c697824 */ /* 0x000fe200078e00ff */
[----:B------:R-:W-:Y:S01]  /*20b0*/  IADD3 R0, P0, PT, RZ, -UR18, RZ ;  /* 0x80000012ff007c10 */ /* 0x000fe2000ff1e0ff */
[----:B------:R-:W-:Y:S01]  /*20c0*/  IMAD R31, R4, R109, R31 ;  /* 0x0000006d041f7224 */ /* 0x000fe200078e021f */
[----:B------:R-:W-:Y:S01]  /*20d0*/  IADD3 R100, P1, PT, R98, UR14, RZ ;  /* 0x0000000e62647c10 */ /* 0x000fe2000ff3e0ff */
[----:B------:R-:W-:Y:S01]  /*20e0*/  IMAD.WIDE.U32 R4, R4, R108, R8 ;  /* 0x0000006c04047225 */ /* 0x000fe200078e0008 */
[----:B------:R-:W-:-:S02]  /*20f0*/  IADD3.X R3, PT, PT, RZ, ~UR20, RZ, P0, !PT ;  /* 0x80000014ff037c10 */ /* 0x000fc400087fe4ff */
[----:B------:R-:W-:Y:S01]  /*2100*/  IADD3.X R101, PT, PT, R99, UR15, RZ, P1, !PT ;  /* 0x0000000f63657c10 */ /* 0x000fe20008ffe4ff */
[----:B------:R-:W-:Y:S01]  /*2110*/  IMAD.X R105, RZ, RZ, ~R105, P0 ;  /* 0x000000ffff697224 */ /* 0x000fe200000e0e69 */
[----:B------:R-:W-:Y:S01]  /*2120*/  LEA R30, P2, R4, UR4, 0x1 ;  /* 0x00000004041e7c11 */ /* 0x000fe2000f8408ff */
[----:B------:R-:W-:Y:S01]  /*2130*/  IMAD R115, R85, 0x30, RZ ;  /* 0x0000003055737824 */ /* 0x000fe200078e02ff */
[----:B------:R-:W-:Y:S01]  /*2140*/  IADD3 R98, P1, PT, R98, UR10, RZ ;  /* 0x0000000a62627c10 */ /* 0x000fe2000ff3e0ff */
[----:B------:R-:W-:Y:S01]  /*2150*/  IMAD.IADD R97, R7, 0x1, R97 ;  /* 0x0000000107617824 */ /* 0x000fe200078e0261 */
[----:B------:R-:W-:Y:S01]  /*2160*/  SHF.L.U64.HI R109, R108, 0x4, R109 ;  /* 0x000000046c6d7819 */ /* 0x000fe2000001026d */
[----:B------:R-:W-:Y:S01]  /*2170*/  IMAD.IADD R31, R5, 0x1, R31 ;  /* 0x00000001051f7824 */ /* 0x000fe200078e021f */
[----:B------:R-:W-:Y:S01]  /*2180*/  SHF.R.S64 R107, R0, 0x1f, R105 ;  /* 0x0000001f006b7819 */ /* 0x000fe20000001069 */
[C---:B------:R-:W-:Y:S01]  /*2190*/  VIADD R88, R122.reuse, 0x20 ;  /* 0x000000207a587836 */ /* 0x040fe20000000000 */
[----:B------:R-:W-:Y:S01]  /*21a0*/  SHF.R.S32.HI R108, RZ, 0x1f, R117 ;  /* 0x0000001fff6c7819 */ /* 0x000fe20000011475 */
[----:B------:R-:W-:Y:S01]  /*21b0*/  VIADD R87, R122, 0x30 ;  /* 0x000000307a577836 */ /* 0x000fe20000000000 */
[----:B------:R-:W-:Y:S01]  /*21c0*/  SHF.R.S32.HI R104, RZ, 0x1f, R115 ;  /* 0x0000001fff687819 */ /* 0x000fe20000011473 */
[C---:B------:R-:W-:Y:S01]  /*21d0*/  IMAD R116, R133.reuse, -0x40, R84 ;  /* 0xffffffc085747824 */ /* 0x040fe200078e0254 */
[----:B---3--:R-:W-:Y:S01]  /*21e0*/  MOV R27, UR16 ;  /* 0x00000010001b7c02 */ /* 0x008fe20008000f00 */
[----:B------:R-:W-:Y:S01]  /*21f0*/  IMAD R114, R133, -0x40, R78 ;  /* 0xffffffc085727824 */ /* 0x000fe200078e024e */
[--C-:B------:R-:W-:Y:S01]  /*2200*/  SHF.R.S64 R103, R0, 0x1f, R3.reuse ;  /* 0x0000001f00677819 */ /* 0x100fe20000001003 */
[----:B------:R-:W-:Y:S01]  /*2210*/  IMAD.MOV.U32 R112, RZ, RZ, R66 ;  /* 0x000000ffff707224 */ /* 0x000fe200078e0042 */
[----:B------:R-:W-:Y:S01]  /*2220*/  SHF.R.S32.HI R102, RZ, 0x1f, R3 ;  /* 0x0000001fff667819 */ /* 0x000fe20000011403 */
[----:B------:R-:W-:Y:S01]  /*2230*/  IMAD.MOV.U32 R110, RZ, RZ, R133 ;  /* 0x000000ffff6e7224 */ /* 0x000fe200078e0085 */
[----:B------:R-:W-:Y:S01]  /*2240*/  SHF.R.S32.HI R105, RZ, 0x1f, R105 ;  /* 0x0000001fff697819 */ /* 0x000fe20000011469 */
[----:B------:R-:W1:Y:S01]  /*2250*/  LDCU.64 UR14, c[0x0][0x3c0] ;  /* 0x00007800ff0e77ac */ /* 0x000e620008000a00 */
[----:B------:R-:W-:-:S02]  /*2260*/  LEA.HI.X R97, R6, UR9, R97, 0x1, P3 ;  /* 0x0000000906617c11 */ /* 0x000fc400098f0c61 */
[----:B------:R-:W-:Y:S01]  /*2270*/  LEA.HI.X R31, R4, UR5, R31, 0x1, P2 ;  /* 0x00000005041f7c11 */ /* 0x000fe200090f0c1f */
[----:B------:R-:W3:Y:S01]  /*2280*/  LDCU.64 UR4, c[0x0][0x3b8] ;  /* 0x00007700ff0477ac */ /* 0x000ee20008000a00 */
[----:B------:R-:W-:Y:S01]  /*2290*/  IADD3.X R99, PT, PT, R99, UR11, RZ, P1, !PT ;  /* 0x0000000b63637c10 */ /* 0x000fe20008ffe4ff */
[----:B------:R-:W1:Y:S01]  /*22a0*/  LDCU.128 UR8, c[0x0][0x3a0] ;  /* 0x00007400ff0877ac */ /* 0x000e620008000c00 */
[----:B--2-4-:R-:W-:-:S11]  /*22b0*/  UISETP.NE.AND UP0, UPT, UR17, URZ, UPT ;  /* 0x000000ff1100728c */ /* 0x014fd6000bf05270 */
.L_x_3292:
[----:B------:R-:W-:Y:S01]  /*22c0*/  VIADD R114, R114, 0x40 ;  /* 0x0000004072727836 */ /* 0x000fe20000000000 */
[----:B------:R-:W-:Y:S01]  /*22d0*/  BSSY.RECONVERGENT B1, `(.L_x_3271) ;  /* 0x00006d5000017945 */ /* 0x000fe20003800200 */
[----:B------:R-:W-:Y:S02]  /*22e0*/  VIADD R116, R116, 0x40 ;  /* 0x0000004074747836 */ /* 0x000fe40000000000 */
[----:B------:R-:W-:Y:S01]  /*22f0*/  VIADD R110, R110, 0xffffffff ;  /* 0xffffffff6e6e7836 */ /* 0x000fe20000000000 */
[-C--:B------:R-:W-:Y:S01]  /*2300*/  ISETP.GE.AND P0, PT, R122, R114.reuse, PT ;  /* 0x000000727a00720c */ /* 0x080fe20003f06270 */
[----:B------:R-:W-:Y:S01]  /*2310*/  IMAD.MOV.U32 R118, RZ, RZ, R112 ;  /* 0x000000ffff767224 */ /* 0x000fe200078e0070 */
[C---:B------:R-:W-:Y:S01]  /*2320*/  ISETP.GE.AND P6, PT, R89.reuse, R114, PT ;  /* 0x000000725900720c */ /* 0x040fe20003fc6270 */
[----:B------:R-:W-:Y:S01]  /*2330*/  VIADD R112, R112, 0xffffffc0 ;  /* 0xffffffc070707836 */ /* 0x000fe20000000000 */
[-C--:B------:R-:W-:Y:S02]  /*2340*/  ISETP.GE.AND P0, PT, R122, R116.reuse, !P0 ;  /* 0x000000747a00720c */ /* 0x080fe40004706270 */
[----:B------:R-:W-:Y:S02]  /*2350*/  ISETP.GE.AND P6, PT, R89, R116, !P6 ;  /* 0x000000745900720c */ /* 0x000fe400077c6270 */
[CC--:B------:R-:W-:Y:S02]  /*2360*/  ISETP.GE.AND P5, PT, R88.reuse, R114.reuse, PT ;  /* 0x000000725800720c */ /* 0x0c0fe40003fa6270 */
[C---:B------:R-:W-:Y:S02]  /*2370*/  ISETP.GE.AND P4, PT, R87.reuse, R114, PT ;  /* 0x000000725700720c */ /* 0x040fe40003f86270 */
[-C--:B------:R-:W-:Y:S02]  /*2380*/  ISETP.GE.AND P5, PT, R88, R116.reuse, !P5 ;  /* 0x000000745800720c */ /* 0x080fe40006fa6270 */
[----:B------:R-:W-:Y:S02]  /*2390*/  ISETP.GE.AND P4, PT, R87, R116, !P4 ;  /* 0x000000745700720c */ /* 0x000fe40006786270 */
[----:B------:R-:W-:Y:S01]  /*23a0*/  ISETP.GT.AND P3, PT, R110, R91, PT ;  /* 0x0000005b6e00720c */ /* 0x000fe20003f64270 */
[----:B------:R-:W2:Y:S02]  /*23b0*/  @P0 LDG.E.128 R12, desc[UR6][R96.64] ;  /* 0x00000006600c0981 */ /* 0x000ea4000c1e1d00 */
[----:B------:R-:W4:Y:S02]  /*23c0*/  @P6 LDC.64 R2, c[0x0][0x4b0] ;  /* 0x00012c00ff026b82 */ /* 0x000f240000000a00 */
[----:B--2---:R-:W-:Y:S01]  /*23d0*/  @P0 STG.E.128 desc[UR6][R92.64], R12 ;  /* 0x0000000c5c000986 */ /* 0x004fe2000c101d06 */
[C---:B-1--4-:R-:W-:Y:S03]  /*23e0*/  @P6 LEA R36, P1, R2.reuse, R96, 0x5 ;  /* 0x0000006002246211 */ /* 0x052fe600078228ff */
[----:B------:R-:W2:Y:S01]  /*23f0*/  @P0 LDG.E.128 R8, desc[UR6][R96.64+0x80] ;  /* 0x0000800660080981 */ /* 0x000ea2000c1e1d00 */
[----:B------:R-:W-:Y:S02]  /*2400*/  @P6 LEA.HI.X R37, R2, R97, R3, 0x5, P1 ;  /* 0x0000006102256211 */ /* 0x000fe400008f2c03 */
[----:B------:R-:W4:Y:S01]  /*2410*/  @P5 LDC.64 R2, c[0x0][0x4b0] ;  /* 0x00012c00ff025b82 */ /* 0x000f220000000a00 */
[C---:B------:R-:W-:Y:S04]  /*2420*/  @P6 LEA R34, P1, R79.reuse, R92, 0x1 ;  /* 0x0000005c4f226211 */ /* 0x040fe800078208ff */
[----:B------:R-:W-:Y:S02]  /*2430*/  @P6 LEA.HI.X R35, R79, R93, R80, 0x1, P1 ;  /* 0x0000005d4f236211 */ /* 0x000fe400008f0c50 */
[C---:B----4-:R-:W-:Y:S04]  /*2440*/  @P5 LEA R22, P1, R2.reuse, R96, 0x6 ;  /* 0x0000006002165211 */ /* 0x050fe800078230ff */
[----:B------:R-:W-:Y:S02]  /*2450*/  @P5 LEA.HI.X R23, R2, R97, R3, 0x6, P1 ;  /* 0x0000006102175211 */ /* 0x000fe400008f3403 */
[----:B------:R-:W4:Y:S02]  /*2460*/  @P5 LDC.64 R2, c[0x0][0x3c0] ;  /* 0x0000f000ff025b82 */ /* 0x000f240000000a00 */
[C---:B----4-:R-:W-:Y:S04]  /*2470*/  @P5 LEA R20, P1, R2.reuse, R92, 0x6 ;  /* 0x0000005c02145211 */ /* 0x050fe800078230ff */
[----:B------:R-:W-:Y:S02]  /*2480*/  @P5 LEA.HI.X R21, R2, R93, R3, 0x6, P1 ;  /* 0x0000005d02155211 */ /* 0x000fe400008f3403 */
[----:B------:R-:W4:Y:S01]  /*2490*/  @P4 LDC.64 R2, c[0x0][0x4b0] ;  /* 0x00012c00ff024b82 */ /* 0x000f220000000a00 */
[----:B------:R-:W-:Y:S01]  /*24a0*/  ISETP.NE.AND P1, PT, R27, RZ, PT ;  /* 0x000000ff1b00720c */ /* 0x000fe20003f25270 */
[----:B----4-:R-:W-:Y:S01]  /*24b0*/  @P4 IMAD R3, R3, 0x60, RZ ;  /* 0x0000006003034824 */ /* 0x010fe200078e02ff */
[----:B--2---:R2:W-:Y:S04]  /*24c0*/  @P0 STG.E.128 desc[UR6][R92.64+0x80], R8 ;  /* 0x000080085c000986 */ /* 0x0045e8000c101d06 */
[----:B------:R-:W4:Y:S04]  /*24d0*/  @P0 LDG.E.128 R4, desc[UR6][R96.64+0x100] ;  /* 0x0001000660040981 */ /* 0x000f28000c1e1d00 */
[----:B----4-:R4:W-:Y:S04]  /*24e0*/  @P0 STG.E.128 desc[UR6][R92.64+0x100], R4 ;  /* 0x000100045c000986 */ /* 0x0109e8000c101d06 */
[----:B------:R-:W5:Y:S04]  /*24f0*/  @P6 LDG.E.128 R16, desc[UR6][R36.64] ;  /* 0x0000000624106981 */ /* 0x000f68000c1e1d00 */
[----:B-----5:R-:W-:Y:S04]  /*2500*/  @P6 STG.E.128 desc[UR6][R34.64], R16 ;  /* 0x0000001022006986 */ /* 0x020fe8000c101d06 */
[----:B--2---:R-:W2:Y:S04]  /*2510*/  @P6 LDG.E.128 R8, desc[UR6][R36.64+0x80] ;  /* 0x0000800624086981 */ /* 0x004ea8000c1e1d00 */
[----:B--2---:R-:W-:Y:S04]  /*2520*/  @P6 STG.E.128 desc[UR6][R34.64+0x80], R8 ;  /* 0x0000800822006986 */ /* 0x004fe8000c101d06 */
[----:B------:R-:W2:Y:S04]  /*2530*/  @P6 LDG.E.128 R12, desc[UR6][R36.64+0x100] ;  /* 0x00010006240c6981 */ /* 0x000ea8000c1e1d00 */
[----:B--2---:R2:W-:Y:S04]  /*2540*/  @P6 STG.E.128 desc[UR6][R34.64+0x100], R12 ;  /* 0x0001000c22006986 */ /* 0x0045e8000c101d06 */
[----:B----4-:R-:W4:Y:S01]  /*2550*/  @P5 LDG.E.128 R4, desc[UR6][R22.64] ;  /* 0x0000000616045981 */ /* 0x010f22000c1e1d00 */
[----:B--2---:R-:W-:Y:S04]  /*2560*/  @P4 IMAD.WIDE.U32 R34, R2, 0x60, R96 ;  /* 0x0000006002224825 */ /* 0x004fe800078e0060 */
[----:B------:R-:W-:Y:S02]  /*2570*/  @P4 IMAD.IADD R35, R35, 0x1, R3 ;  /* 0x0000000123234824 */ /* 0x000fe400078e0203 */
[----:B------:R-:W2:Y:S02]  /*2580*/  @P4 LDC.64 R2, c[0x0][0x3c0] ;  /* 0x0000f000ff024b82 */ /* 0x000ea40000000a00 */
[----:B--2---:R-:W-:Y:S01]  /*2590*/  @P4 IMAD R3, R3, 0x60, RZ ;  /* 0x0000006003034824 */ /* 0x004fe200078e02ff */
[----:B----4-:R-:W-:Y:S04]  /*25a0*/  @P5 STG.E.128 desc[UR6][R20.64], R4 ;  /* 0x0000000414005986 */ /* 0x010fe8000c101d06 */
[----:B------:R-:W2:Y:S04]  /*25b0*/  @P5 LDG.E.128 R16, desc[UR6][R22.64+0x80] ;  /* 0x0000800616105981 */ /* 0x000ea8000c1e1d00 */
[----:B--2---:R2:W-:Y:S04]  /*25c0*/  @P5 STG.E.128 desc[UR6][R20.64+0x80], R16 ;  /* 0x0000801014005986 */ /* 0x0045e8000c101d06 */
[----:B------:R-:W4:Y:S01]  /*25d0*/  @P5 LDG.E.128 R8, desc[UR6][R22.64+0x100] ;  /* 0x0001000616085981 */ /* 0x000f22000c1e1d00 */
[----:B--2---:R-:W-:Y:S04]  /*25e0*/  @P4 IMAD.WIDE.U32 R16, R2, 0x60, R92 ;  /* 0x0000006002104825 */ /* 0x004fe800078e005c */
[----:B------:R-:W-:Y:S01]  /*25f0*/  @P4 IMAD.IADD R17, R17, 0x1, R3 ;  /* 0x0000000111114824 */ /* 0x000fe200078e0203 */
[----:B----4-:R2:W-:Y:S04]  /*2600*/  @P5 STG.E.128 desc[UR6][R20.64+0x100], R8 ;  /* 0x0001000814005986 */ /* 0x0105e8000c101d06 */
[----:B------:R-:W4:Y:S04]  /*2610*/  @P4 LDG.E.128 R4, desc[UR6][R34.64] ;  /* 0x0000000622044981 */ /* 0x000f28000c1e1d00 */
[----:B----4-:R4:W-:Y:S04]  /*2620*/  @P4 STG.E.128 desc[UR6][R16.64], R4 ;  /* 0x0000000410004986 */ /* 0x0109e8000c101d06 */
[----:B------:R-:W5:Y:S04]  /*2630*/  @P4 LDG.E.128 R12, desc[UR6][R34.64+0x80] ;  /* 0x00008006220c4981 */ /* 0x000f68000c1e1d00 */
[----:B-----5:R4:W-:Y:S04]  /*2640*/  @P4 STG.E.128 desc[UR6][R16.64+0x80], R12 ;  /* 0x0000800c10004986 */ /* 0x0209e8000c101d06 */
[----:B--2---:R-:W2:Y:S04]  /*2650*/  @P4 LDG.E.128 R8, desc[UR6][R34.64+0x100] ;  /* 0x0001000622084981 */ /* 0x004ea8000c1e1d00 */
[----:B--2---:R4:W-:Y:S01]  /*2660*/  @P4 STG.E.128 desc[UR6][R16.64+0x100], R8 ;  /* 0x0001000810004986 */ /* 0x0049e2000c101d06 */
[----:B------:R-:W-:Y:S05]  /*2670*/  @P1 BRA `(.L_x_3272) ;  /* 0x0000000000b41947 */ /* 0x000fea0003800000 */
[----:B----4-:R-:W2:Y:S01]  /*2680*/  @P0 LDG.E.128 R12, desc[UR6][R30.64] ;  /* 0x000000061e0c0981 */ /* 0x010ea2000c1e1d00 */
[----:B------:R-:W4:Y:S01]  /*2690*/  @P5 LDC.64 R2, c[0x0][0x4a8] ;  /* 0x00012a00ff025b82 */ /* 0x000f220000000a00 */
[C---:B------:R-:W-:Y:S01]  /*26a0*/  @P6 LEA R36, P1, R111.reuse, R30, 0x1 ;  /* 0x0000001e6f246211 */ /* 0x040fe200078208ff */
[----:B------:R-:W-:Y:S03]  /*26b0*/  IMAD.MOV.U32 R27, RZ, RZ, RZ ;  /* 0x000000ffff1b7224 */ /* 0x000fe600078e00ff */
[----:B------:R-:W-:Y:S01]  /*26c0*/  @P6 LEA.HI.X R37, R111, R31, R109, 0x1, P1 ;  /* 0x0000001f6f256211 */ /* 0x000fe200008f0c6d */
[----:B--2---:R2:W-:Y:S04]  /*26d0*/  @P0 STG.E.128 desc[UR6][R94.64], R12 ;  /* 0x0000000c5e000986 */ /* 0x0045e8000c101d06 */
[----:B------:R-:W5:Y:S04]  /*26e0*/  @P0 LDG.E.128 R8, desc[UR6][R30.64+0x80] ;  /* 0x000080061e080981 */ /* 0x000f68000c1e1d00 */
[----:B-----5:R5:W-:Y:S04]  /*26f0*/  @P0 STG.E.128 desc[UR6][R94.64+0x80], R8 ;  /* 0x000080085e000986 */ /* 0x020be8000c101d06 */
[----:B------:R-:W3:Y:S04]  /*2700*/  @P0 LDG.E.128 R4, desc[UR6][R30.64+0x100] ;  /* 0x000100061e040981 */ /* 0x000ee8000c1e1d00 */
[----:B---3--:R3:W-:Y:S01]  /*2710*/  @P0 STG.E.128 desc[UR6][R94.64+0x100], R4 ;  /* 0x000100045e000986 */ /* 0x0087e2000c101d06 */
[C---:B------:R-:W-:Y:S03]  /*2720*/  @P6 LEA R34, P0, R67.reuse, R94, 0x1 ;  /* 0x0000005e43226211 */ /* 0x040fe600078008ff */
[----:B------:R-:W2:Y:S01]  /*2730*/  @P6 LDG.E.128 R16, desc[UR6][R36.64] ;  /* 0x0000000624106981 */ /* 0x000ea2000c1e1d00 */
[----:B------:R-:W-:Y:S02]  /*2740*/  @P6 LEA.HI.X R35, R67, R95, R76, 0x1, P0 ;  /* 0x0000005f43236211 */ /* 0x000fe400000f0c4c */
[C---:B----4-:R-:W-:Y:S04]  /*2750*/  @P5 LEA R20, P0, R2.reuse, R30, 0x6 ;  /* 0x0000001e02145211 */ /* 0x050fe800078030ff */
[----:B------:R-:W-:Y:S02]  /*2760*/  @P5 LEA.HI.X R21, R2, R31, R3, 0x6, P0 ;  /* 0x0000001f02155211 */ /* 0x000fe400000f3403 */
[----:B------:R-:W4:Y:S02]  /*2770*/  @P5 LDC.64 R2, c[0x0][0x3b8] ;  /* 0x0000ee00ff025b82 */ /* 0x000f240000000a00 */
[C---:B----4-:R-:W-:Y:S04]  /*2780*/  @P5 LEA R22, P0, R2.reuse, R94, 0x6 ;  /* 0x0000005e02165211 */ /* 0x050fe800078030ff */
[----:B------:R-:W-:Y:S01]  /*2790*/  @P5 LEA.HI.X R23, R2, R95, R3, 0x6, P0 ;  /* 0x0000005f02175211 */ /* 0x000fe200000f3403 */
[----:B--2---:R2:W-:Y:S04]  /*27a0*/  @P6 STG.E.128 desc[UR6][R34.64], R16 ;  /* 0x0000001022006986 */ /* 0x0045e8000c101d06 */
[----:B------:R-:W4:Y:S04]  /*27b0*/  @P6 LDG.E.128 R12, desc[UR6][R36.64+0x80] ;  /* 0x00008006240c6981 */ /* 0x000f28000c1e1d00 */
[----:B----4-:R4:W-:Y:S04]  /*27c0*/  @P6 STG.E.128 desc[UR6][R34.64+0x80], R12 ;  /* 0x0000800c22006986 */ /* 0x0109e8000c101d06 */
[----:B-----5:R-:W5:Y:S04]  /*27d0*/  @P6 LDG.E.128 R8, desc[UR6][R36.64+0x100] ;  /* 0x0001000624086981 */ /* 0x020f68000c1e1d00 */
[----:B-----5:R1:W-:Y:S04]  /*27e0*/  @P6 STG.E.128 desc[UR6][R34.64+0x100], R8 ;  /* 0x0001000822006986 */ /* 0x0203e8000c101d06 */
[----:B---3--:R-:W3:Y:S04]  /*27f0*/  @P5 LDG.E.128 R4, desc[UR6][R20.64] ;  /* 0x0000000614045981 */ /* 0x008ee8000c1e1d00 */
[----:B---3--:R3:W-:Y:S04]  /*2800*/  @P5 STG.E.128 desc[UR6][R22.64], R4 ;  /* 0x0000000416005986 */ /* 0x0087e8000c101d06 */
[----:B--2---:R-:W2:Y:S04]  /*2810*/  @P5 LDG.E.128 R16, desc[UR6][R20.64+0x80] ;  /* 0x0000800614105981 */ /* 0x004ea8000c1e1d00 */
[----:B--2---:R3:W-:Y:S04]  /*2820*/  @P5 STG.E.128 desc[UR6][R22.64+0x80], R16 ;  /* 0x0000801016005986 */ /* 0x0047e8000c101d06 */
[----:B----4-:R-:W2:Y:S04]  /*2830*/  @P5 LDG.E.128 R12, desc[UR6][R20.64+0x100] ;  /* 0x00010006140c5981 */ /* 0x010ea8000c1e1d00 */
[----:B--2---:R3:W-:Y:S01]  /*2840*/  @P5 STG.E.128 desc[UR6][R22.64+0x100], R12 ;  /* 0x0001000c16005986 */ /* 0x0047e2000c101d06 */
[----:B-1----:R-:W-:Y:S05]  /*2850*/  @!P4 BRA `(.L_x_3273) ;  /* 0x0000006400f0c947 */ /* 0x002fea0003800000 */
[----:B------:R-:W1:Y:S02]  /*2860*/  LDC.64 R2, c[0x0][0x4a8] ;  /* 0x00012a00ff027b82 */ /* 0x000e640000000a00 */
[----:B-1----:R-:W-:Y:S02]  /*2870*/  IMAD R3, R3, 0x60, RZ ;  /* 0x0000006003037824 */ /* 0x002fe400078e02ff */
[----:B---3--:R-:W-:Y:S05]  /*2880*/  IMAD.WIDE.U32 R16, R2, 0x60, R30 ;  /* 0x0000006002107825 */ /* 0x008fea00078e001e */
[----:B------:R-:W-:Y:S02]  /*2890*/  IADD3 R17, PT, PT, R17, R3, RZ ;  /* 0x0000000311117210 */ /* 0x000fe40007ffe0ff */
[----:B------:R-:W1:Y:S03]  /*28a0*/  LDC.64 R2, c[0x0][0x3b8] ;  /* 0x0000ee00ff027b82 */ /* 0x000e660000000a00 */
[----:B------:R-:W2:Y:S01]  /*28b0*/  LDG.E.128 R4, desc[UR6][R16.64] ;  /* 0x0000000610047981 */ /* 0x000ea2000c1e1d00 */
[----:B-1----:R-:W-:Y:S04]  /*28c0*/  IMAD.WIDE.U32 R18, R2, 0x60, R94 ;  /* 0x0000006002127825 */ /* 0x002fe800078e005e */
[----:B------:R-:W-:Y:S05]  /*28d0*/  IMAD R3, R3, 0x60, RZ ;  /* 0x0000006003037824 */ /* 0x000fea00078e02ff */
[----:B------:R-:W-:Y:S05]  /*28e0*/  IADD3 R19, PT, PT, R19, R3, RZ ;  /* 0x0000000313137210 */ /* 0x000fea0007ffe0ff */
[----:B--2---:R2:W-:Y:S04]  /*28f0*/  STG.E.128 desc[UR6][R18.64], R4 ;  /* 0x0000000412007986 */ /* 0x0045e8000c101d06 */
[----:B------:R-:W3:Y:S04]  /*2900*/  LDG.E.128 R12, desc[UR6][R16.64+0x80] ;  /* 0x00008006100c7981 */ /* 0x000ee8000c1e1d00 */
[----:B---3--:R2:W-:Y:S04]  /*2910*/  STG.E.128 desc[UR6][R18.64+0x80], R12 ;  /* 0x0000800c12007986 */ /* 0x0085e8000c101d06 */
[----:B------:R-:W3:Y:S04]  /*2920*/  LDG.E.128 R8, desc[UR6][R16.64+0x100] ;  /* 0x0001000610087981 */ /* 0x000ee8000c1e1d00 */
[----:B---3--:R2:W-:Y:S01]  /*2930*/  STG.E.128 desc[UR6][R18.64+0x100], R8 ;  /* 0x0001000812007986 */ /* 0x0085e2000c101d06 */
[----:B------:R-:W-:Y:S05]  /*2940*/  BRA `(.L_x_3273) ;  /* 0x0000006400b47947 */ /* 0x000fea0003800000 */
.L_x_3272:
[----:B------:R-:W-:Y:S05]  /*2950*/  BRA.U !UP0, `(.L_x_3274) ;  /* 0x0000002508447547 */ /* 0x000fea000b800000 */
[C---:B------:R-:W-:Y:S01]  /*2960*/  SHF.L.U64.HI R3, R117.reuse, 0x1, R108 ;  /* 0x0000000175037819 */ /* 0x040fe2000001026c */
[----:B----4-:R-:W-:Y:S01]  /*2970*/  IMAD.SHL.U32 R5, R117, 0x2, RZ ;  /* 0x0000000275057824 */ /* 0x010fe200078e00ff */
[----:B------:R-:W2:Y:S01]  /*2980*/  LDC R52, c[0x0][0x450] ;  /* 0x00011400ff347b82 */ /* 0x000ea20000000800 */
[----:B------:R-:W-:Y:S03]  /*2990*/  BSSY.RECONVERGENT B0, `(.L_x_3275) ;  /* 0x000008d000007945 */ /* 0x000fe60003800200 */
[-C--:B------:R-:W-:Y:S02]  /*29a0*/  IADD3 R14, P2, PT, R32, R5.reuse, RZ ;  /* 0x00000005200e7210 */ /* 0x080fe40007f5e0ff */
[----:B------:R-:W-:Y:S03]  /*29b0*/  IADD3 R48, P1, PT, R64, R5, RZ ;  /* 0x0000000540307210 */ /* 0x000fe60007f3e0ff */
[--C-:B------:R-:W-:Y:S02]  /*29c0*/  IMAD.X R15, R33, 0x1, R3.reuse, P2 ;  /* 0x00000001210f7824 */ /* 0x100fe400010e0603 */
[----:B------:R-:W-:Y:S01]  /*29d0*/  IMAD.X R49, R65, 0x1, R3, P1 ;  /* 0x0000000141317824 */ /* 0x000fe200008e0603 */
[----:B------:R-:W-:Y:S07]  /*29e0*/  @!P0 BRA `(.L_x_3276) ;  /* 0x00000008001c8947 */ /* 0x000fee0003800000 */
[-C--:B------:R-:W-:Y:S01]  /*29f0*/  ISETP.GE.AND P0, PT, R28, R27.reuse, PT ;  /* 0x0000001b1c00720c */ /* 0x080fe20003f06270 */
[----:B------:R-:W4:Y:S01]  /*2a00*/  LDG.E.128 R20, desc[UR6][R30.64] ;  /* 0x000000061e147981 */ /* 0x000f22000c1e1d00 */
[----:B------:R-:W-:Y:S11]  /*2a10*/  ISETP.GE.AND P1, PT, R26, R27, PT ;  /* 0x0000001b1a00720c */ /* 0x000ff60003f26270 */
[----:B------:R-:W5:Y:S06]  /*2a20*/  @!P0 LDG.E.64 R46, desc[UR6][R64.64] ;  /* 0x00000006402e8981 */ /* 0x000f6c000c1e1b00 */
[----:B------:R-:W3:Y:S01]  /*2a30*/  @!P0 LDG.E.64 R16, desc[UR6][R32.64] ;  /* 0x0000000620108981 */ /* 0x000ee2000c1e1b00 */
[C---:B----4-:R-:W-:Y:S01]  /*2a40*/  @!P0 LOP3.LUT R19, R20.reuse, 0xffff0000, RZ, 0xc0, !PT ;  /* 0xffff000014138812 */ /* 0x050fe200078ec0ff */
[----:B------:R-:W-:Y:S01]  /*2a50*/  @!P0 IMAD.U32 R43, R20, 0x10000, RZ ;  /* 0x00010000142b8824 */ /* 0x000fe200078e00ff */
[----:B------:R-:W-:Y:S01]  /*2a60*/  @!P0 LOP3.LUT R35, R21, 0xffff0000, RZ, 0xc0, !PT ;  /* 0xffff000015238812 */ /* 0x000fe200078ec0ff */
[----:B------:R-:W-:Y:S01]  /*2a70*/  @!P0 IMAD.U32 R42, R23, 0x10000, RZ ;  /* 0x00010000172a8824 */ /* 0x000fe200078e00ff */
[C---:B------:R-:W-:Y:S02]  /*2a80*/  @!P0 LOP3.LUT R24, R22.reuse, 0xffff0000, RZ, 0xc0, !PT ;  /* 0xffff000016188812 */ /* 0x040fe400078ec0ff */
[----:B------:R-:W-:Y:S02]  /*2a90*/  @!P0 SHF.L.U32 R40, R22, 0x10, RZ ;  /* 0x0000001016288819 */ /* 0x000fe400000006ff */
[C---:B-----5:R-:W-:Y:S02]  /*2aa0*/  @!P0 SHF.L.U32 R41, R46.reuse, 0x10, RZ ;  /* 0x000000102e298819 */ /* 0x060fe400000006ff */
[----:B------:R-:W-:Y:S02]  /*2ab0*/  @!P0 LOP3.LUT R45, R46, 0xffff0000, RZ, 0xc0, !PT ;  /* 0xffff00002e2d8812 */ /* 0x000fe400078ec0ff */
[----:B------:R-:W-:Y:S01]  /*2ac0*/  @!P0 SHF.L.U32 R34, R47, 0x10, RZ ;  /* 0x000000102f228819 */ /* 0x000fe200000006ff */
[----:B------:R-:W-:Y:S01]  /*2ad0*/  @!P0 FMUL.FTZ R51, R19, R41 ;  /* 0x0000002913338220 */ /* 0x000fe20000410000 */
[C---:B---3--:R-:W-:Y:S01]  /*2ae0*/  @!P0 SHF.L.U32 R18, R16.reuse, 0x10, RZ ;  /* 0x0000001010128819 */ /* 0x048fe200000006ff */
[----:B------:R-:W-:Y:S01]  /*2af0*/  @!P0 FMUL.FTZ R53, R35, R45 ;  /* 0x0000002d23358220 */ /* 0x000fe20000410000 */
[----:B------:R-:W-:Y:S01]  /*2b00*/  @!P0 LOP3.LUT R16, R16, 0xffff0000, RZ, 0xc0, !PT ;  /* 0xffff000010108812 */ /* 0x000fe200078ec0ff */
[C---:B------:R-:W-:Y:S01]  /*2b10*/  @!P0 IMAD.U32 R13, R17.reuse, 0x10000, RZ ;  /* 0x00010000110d8824 */ /* 0x040fe200078e00ff */
[----:B------:R-:W-:Y:S01]  /*2b20*/  @!P0 LOP3.LUT R17, R17, 0xffff0000, RZ, 0xc0, !PT ;  /* 0xffff000011118812 */ /* 0x000fe200078ec0ff */
[-C--:B------:R-:W-:Y:S01]  /*2b30*/  @!P0 FMUL.FTZ R0, R19, R18.reuse ;  /* 0x0000001213008220 */ /* 0x080fe20000410000 */
[----:B------:R-:W-:Y:S01]  /*2b40*/  @!P0 LOP3.LUT R47, R47, 0xffff0000, RZ, 0xc0, !PT ;  /* 0xffff00002f2f8812 */ /* 0x000fe200078ec0ff */
[----:B------:R-:W-:Y:S01]  /*2b50*/  @!P0 FFMA.FTZ R51, R43, R18, -R51 ;  /* 0x000000122b338223 */ /* 0x000fe20000010833 */
[----:B------:R-:W-:Y:S01]  /*2b60*/  @!P0 LOP3.LUT R18, R23, 0xffff0000, RZ, 0xc0, !PT ;  /* 0xffff000017128812 */ /* 0x000fe200078ec0ff */
[----:B------:R-:W-:Y:S01]  /*2b70*/  @!P0 FFMA.FTZ R0, R41, R43, R0 ;  /* 0x0000002b29008223 */ /* 0x000fe20000010000 */
[----:B------:R-:W-:Y:S01]  /*2b80*/  @!P0 FMUL.FTZ R2, R35, R16 ;  /* 0x0000001023028220 */ /* 0x000fe20000410000 */
[----:B------:R-:W-:Y:S02]  /*2b90*/  @!P0 IMAD.U32 R41, R21, 0x10000, RZ ;  /* 0x0001000015298824 */ /* 0x000fe400078e00ff */
[----:B------:R-:W-:Y:S01]  /*2ba0*/  @!P0 FMUL.FTZ R3, R24, R13 ;  /* 0x0000000d18038220 */ /* 0x000fe20000410000 */
[----:B------:R-:W-:Y:S01]  /*2bb0*/  @!P0 FMUL.FTZ R4, R18, R17 ;  /* 0x0000001112048220 */ /* 0x000fe20000410000 */
[----:B------:R-:W-:Y:S01]  /*2bc0*/  @!P0 F2FP.BF16.F32.PACK_AB R51, R0, R51 ;  /* 0x000000330033823e */ /* 0x000fe200000010ff */
[----:B------:R-:W-:Y:S01]  /*2bd0*/  @!P0 FMUL.FTZ R50, R24, R34 ;  /* 0x0000002218328220 */ /* 0x000fe20000410000 */
[----:B------:R-:W-:Y:S01]  /*2be0*/  @!P0 FMUL.FTZ R55, R18, R47 ;  /* 0x0000002f12378220 */ /* 0x000fe20000410000 */
[----:B------:R-:W-:Y:S01]  /*2bf0*/  @!P0 FFMA.FTZ R2, R45, R41, R2 ;  /* 0x000000292d028223 */ /* 0x000fe20000010002 */
[----:B------:R-:W-:Y:S01]  /*2c00*/  @!P0 MOV R20, R51 ;  /* 0x0000003300148202 */ /* 0x000fe20000000f00 */
[----:B------:R-:W-:Y:S01]  /*2c10*/  @!P0 FFMA.FTZ R53, R41, R16, -R53 ;  /* 0x0000001029358223 */ /* 0x000fe20000010835 */
[----:B------:R-:W-:Y:S01]  /*2c20*/  @!P0 FFMA.FTZ R3, R34, R40, R3 ;  /* 0x0000002822038223 */ /* 0x000fe20000010003 */
[----:B------:R-:W-:Y:S01]  /*2c30*/  @!P0 FFMA.FTZ R55, R42, R17, -R55 ;  /* 0x000000112a378223 */ /* 0x000fe20000010837 */
[----:B------:R-:W-:Y:S01]  /*2c40*/  @!P0 FFMA.FTZ R50, R40, R13, -R50 ;  /* 0x0000000d28328223 */ /* 0x000fe20000010832 */
[----:B------:R-:W-:Y:S01]  /*2c50*/  @!P0 FFMA.FTZ R4, R47, R42, R4 ;  /* 0x0000002a2f048223 */ /* 0x000fe20000010004 */
[----:B------:R-:W-:Y:S03]  /*2c60*/  @!P0 F2FP.BF16.F32.PACK_AB R54, R2, R53 ;  /* 0x000000350236823e */ /* 0x000fe600000010ff */
[----:B------:R-:W-:Y:S02]  /*2c70*/  @!P0 F2FP.BF16.F32.PACK_AB R50, R3, R50 ;  /* 0x000000320332823e */ /* 0x000fe400000010ff */
[----:B------:R-:W-:Y:S01]  /*2c80*/  @!P0 F2FP.BF16.F32.PACK_AB R55, R4, R55 ;  /* 0x000000370437823e */ /* 0x000fe200000010ff */
[----:B------:R-:W-:Y:S01]  /*2c90*/  @!P0 IMAD.MOV.U32 R21, RZ, RZ, R54 ;  /* 0x000000ffff158224 */ /* 0x000fe200078e0036 */
[----:B------:R-:W-:Y:S02]  /*2ca0*/  @!P0 MOV R22, R50 ;  /* 0x0000003200168202 */ /* 0x000fe40000000f00 */
[----:B------:R-:W-:Y:S02]  /*2cb0*/  @!P0 MOV R23, R55 ;  /* 0x0000003700178202 */ /* 0x000fe40000000f00 */
[----:B------:R-:W-:Y:S03]  /*2cc0*/  ISETP.GE.AND P0, PT, R25, R27, PT ;  /* 0x0000001b1900720c */ /* 0x000fe60003f06270 */
[----:B------:R3:W-:Y:S08]  /*2cd0*/  STG.E.128 desc[UR6][R94.64], R20 ;  /* 0x000000145e007986 */ /* 0x0007f0000c101d06 */
[----:B------:R-:W4:Y:S06]  /*2ce0*/  @!P1 LDG.E.64 R44, desc[UR6][R64.64+0x40] ;  /* 0x00004006402c9981 */ /* 0x000f2c000c1e1b00 */
[----:B------:R-:W5:Y:S08]  /*2cf0*/  LDG.E.128 R36, desc[UR6][R30.64+0x80] ;  /* 0x000080061e247981 */ /* 0x000f70000c1e1d00 */
[----:B------:R-:W2:Y:S01]  /*2d00*/  @!P1 LDG.E.64 R16, desc[UR6][R32.64+0x40] ;  /* 0x0000400620109981 */ /* 0x000ea2000c1e1b00 */
[C---:B----4-:R-:W-:Y:S01]  /*2d10*/  @!P1 SHF.L.U32 R34, R44.reuse, 0x10, RZ ;  /* 0x000000102c229819 */ /* 0x050fe200000006ff */
[C---:B------:R-:W-:Y:S01]  /*2d20*/  @!P1 IMAD.U32 R40, R45.reuse, 0x10000, RZ ;  /* 0x000100002d289824 */ /* 0x040fe200078e00ff */
[----:B------:R-:W-:Y:S02]  /*2d30*/  @!P1 LOP3.LUT R43, R44, 0xffff0000, RZ, 0xc0, !PT ;  /* 0xffff00002c2b9812 */ /* 0x000fe400078ec0ff */
[----:B------:R-:W-:Y:S02]  /*2d40*/  @!P1 LOP3.LUT R45, R45, 0xffff0000, RZ, 0xc0, !PT ;  /* 0xffff00002d2d9812 */ /* 0x000fe400078ec0ff */
[C---:B-----5:R-:W-:Y:S02]  /*2d50*/  @!P1 LOP3.LUT R19, R36.reuse, 0xffff0000, RZ, 0xc0, !PT ;  /* 0xffff000024139812 */ /* 0x060fe400078ec0ff */
[----:B------:R-:W-:Y:S02]  /*2d60*/  @!P1 SHF.L.U32 R41, R36, 0x10, RZ ;  /* 0x0000001024299819 */ /* 0x000fe400000006ff */
[----:B---3--:R-:W-:Y:S01]  /*2d70*/  @!P1 LOP3.LUT R20, R38, 0xffff0000, RZ, 0xc0, !PT ;  /* 0xffff000026149812 */ /* 0x008fe200078ec0ff */
[----:B------:R-:W-:Y:S01]  /*2d80*/  @!P1 FMUL.FTZ R50, R19, R34 ;  /* 0x0000002213329220 */ /* 0x000fe20000410000 */
[----:B------:R-:W-:Y:S02]  /*2d90*/  @!P1 SHF.L.U32 R42, R39, 0x10, RZ ;  /* 0x00000010272a9819 */ /* 0x000fe400000006ff */
[C---:B--2---:R-:W-:Y:S01]  /*2da0*/  @!P1 SHF.L.U32 R13, R17.reuse, 0x10, RZ ;  /* 0x00000010110d9819 */ /* 0x044fe200000006ff */
[C---:B------:R-:W-:Y:S01]  /*2db0*/  @!P1 IMAD.U32 R18, R16.reuse, 0x10000, RZ ;  /* 0x0001000010129824 */ /* 0x040fe200078e00ff */
        /* <DEDUP_REMOVED lines=8> */
[----:B------:R-:W-:Y:S01]  /*2e40*/  @!P1 SHF.L.U32 R41, R37, 0x10, RZ ;  /* 0x0000001025299819 */ /* 0x000fe200000006ff */
[C---:B------:R-:W-:Y:S01]  /*2e50*/  @!P1 FMUL.FTZ R6, R19.reuse, R16 ;  /* 0x0000001013069220 */ /* 0x040fe20000410000 */
[----:B------:R-:W-:Y:S01]  /*2e60*/  @!P1 FMUL.FTZ R7, R20, R13 ;  /* 0x0000000d14079220 */ /* 0x000fe20000410000 */
[----:B------:R-:W-:Y:S01]  /*2e70*/  @!P1 FMUL.FTZ R51, R19, R43 ;  /* 0x0000002b13339220 */ /* 0x000fe20000410000 */
[----:B------:R-:W-:Y:S01]  /*2e80*/  @!P1 F2FP.BF16.F32.PACK_AB R50, R5, R50 ;  /* 0x000000320532923e */ /* 0x000fe200000010ff */
[----:B------:R-:W-:Y:S02]  /*2e90*/  @!P1 IMAD.U32 R34, R38, 0x10000, RZ ;  /* 0x0001000026229824 */ /* 0x000fe400078e00ff */
[C---:B------:R-:W-:Y:S01]  /*2ea0*/  @!P1 FMUL.FTZ R53, R18.reuse, R45 ;  /* 0x0000002d12359220 */ /* 0x040fe20000410000 */
[----:B------:R-:W-:Y:S01]  /*2eb0*/  @!P1 FMUL.FTZ R8, R18, R17 ;  /* 0x0000001112089220 */ /* 0x000fe20000410000 */
[----:B------:R-:W-:Y:S01]  /*2ec0*/  @!P1 MOV R36, R50 ;  /* 0x0000003200249202 */ /* 0x000fe20000000f00 */
[----:B------:R-:W-:Y:S01]  /*2ed0*/  @!P1 FFMA.FTZ R6, R43, R41, R6 ;  /* 0x000000292b069223 */ /* 0x000fe20000010006 */
[----:B------:R-:W-:Y:S01]  /*2ee0*/  @!P1 FFMA.FTZ R51, R41, R16, -R51 ;  /* 0x0000001029339223 */ /* 0x000fe20000010833 */
[----:B------:R-:W-:Y:S01]  /*2ef0*/  @!P1 FFMA.FTZ R7, R40, R34, R7 ;  /* 0x0000002228079223 */ /* 0x000fe20000010007 */
[----:B------:R-:W-:Y:S01]  /*2f00*/  @!P1 FFMA.FTZ R53, R42, R17, -R53 ;  /* 0x000000112a359223 */ /* 0x000fe20000010835 */
[----:B------:R-:W-:Y:S01]  /*2f10*/  @!P1 FFMA.FTZ R8, R45, R42, R8 ;  /* 0x0000002a2d089223 */ /* 0x000fe20000010008 */
[----:B------:R-:W-:Y:S01]  /*2f20*/  @!P1 FFMA.FTZ R54, R34, R13, -R54 ;  /* 0x0000000d22369223 */ /* 0x000fe20000010836 */
[----:B------:R-:W-:Y:S03]  /*2f30*/  @!P1 F2FP.BF16.F32.PACK_AB R51, R6, R51 ;  /* 0x000000330633923e */ /* 0x000fe600000010ff */
[----:B------:R-:W-:Y:S02]  /*2f40*/  @!P1 F2FP.BF16.F32.PACK_AB R53, R8, R53 ;  /* 0x000000350835923e */ /* 0x000fe400000010ff */
[----:B------:R-:W-:Y:S01]  /*2f50*/  @!P1 F2FP.BF16.F32.PACK_AB R54, R7, R54 ;  /* 0x000000360736923e */ /* 0x000fe200000010ff */
[----:B------:R-:W-:Y:S01]  /*2f60*/  @!P1 IMAD.MOV.U32 R37, RZ, RZ, R51 ;  /* 0x000000ffff259224 */ /* 0x000fe200078e0033 */
[----:B------:R-:W-:Y:S02]  /*2f70*/  @!P1 MOV R39, R53 ;  /* 0x0000003500279202 */ /* 0x000fe40000000f00 */
[----:B------:R-:W-:Y:S05]  /*2f80*/  @!P1 MOV R38, R54 ;  /* 0x0000003600269202 */ /* 0x000fea0000000f00 */
[----:B------:R4:W-:Y:S08]  /*2f90*/  STG.E.128 desc[UR6][R94.64+0x80], R36 ;  /* 0x000080245e007986 */ /* 0x0009f0000c101d06 */
[----:B------:R-:W2:Y:S06]  /*2fa0*/  @!P0 LDG.E.64 R44, desc[UR6][R64.64+0x80] ;  /* 0x00008006402c8981 */ /* 0x000eac000c1e1b00 */
[----:B------:R-:W3:Y:S08]  /*2fb0*/  LDG.E.128 R20, desc[UR6][R30.64+0x100] ;  /* 0x000100061e147981 */ /* 0x000ef0000c1e1d00 */
[----:B------:R-:W5:Y:S01]  /*2fc0*/  @!P0 LDG.E.64 R16, desc[UR6][R32.64+0x80] ;  /* 0x0000800620108981 */ /* 0x000f62000c1e1b00 */
[C---:B--2---:R-:W-:Y:S01]  /*2fd0*/  @!P0 SHF.L.U32 R34, R44.reuse, 0x10, RZ ;  /* 0x000000102c228819 */ /* 0x044fe200000006ff */
[C---:B------:R-:W-:Y:S01]  /*2fe0*/  @!P0 IMAD.U32 R40, R45.reuse, 0x10000, RZ ;  /* 0x000100002d288824 */ /* 0x040fe200078e00ff */
[----:B------:R-:W-:Y:S02]  /*2ff0*/  @!P0 LOP3.LUT R43, R44, 0xffff0000, RZ, 0xc0, !PT ;  /* 0xffff00002c2b8812 */ /* 0x000fe400078ec0ff */
[----:B------:R-:W-:Y:S02]  /*3000*/  @!P0 LOP3.LUT R45, R45, 0xffff0000, RZ, 0xc0, !PT ;  /* 0xffff00002d2d8812 */ /* 0x000fe400078ec0ff */
[C---:B---3--:R-:W-:Y:S02]  /*3010*/  @!P0 LOP3.LUT R19, R20.reuse, 0xffff0000, RZ, 0xc0, !PT ;  /* 0xffff000014138812 */ /* 0x048fe400078ec0ff */
[----:B------:R-:W-:Y:S02]  /*3020*/  @!P0 SHF.L.U32 R41, R20, 0x10, RZ ;  /* 0x0000001014298819 */ /* 0x000fe400000006ff */
[----:B------:R-:W-:Y:S01]  /*3030*/  @!P0 LOP3.LUT R24, R22, 0xffff0000, RZ, 0xc0, !PT ;  /* 0xffff000016188812 */ /* 0x000fe200078ec0ff */
[----:B------:R-:W-:Y:S01]  /*3040*/  @!P0 FMUL.FTZ R50, R19, R34 ;  /* 0x0000002213328220 */ /* 0x000fe20000410000 */
[----:B------:R-:W-:Y:S02]  /*3050*/  @!P0 SHF.L.U32 R42, R23, 0x10, RZ ;  /* 0x00000010172a8819 */ /* 0x000fe400000006ff */
[C---:B-----5:R-:W-:Y:S01]  /*3060*/  @!P0 SHF.L.U32 R13, R17.reuse, 0x10, RZ ;  /* 0x00000010110d8819 */ /* 0x060fe200000006ff */
        /* <DEDUP_REMOVED lines=11> */
[----:B------:R-:W-:Y:S02]  /*3120*/  @!P0 IMAD.U32 R34, R22, 0x10000, RZ ;  /* 0x0001000016228824 */ /* 0x000fe400078e00ff */
[----:B------:R-:W-:Y:S01]  /*3130*/  @!P0 FMUL.FTZ R51, R19, R43 ;  /* 0x0000002b13338220 */ /* 0x000fe20000410000 */
[----:B------:R-:W-:Y:S01]  /*3140*/  @!P0 F2FP.BF16.F32.PACK_AB R50, R9, R50 ;  /* 0x000000320932823e */ /* 0x000fe200000010ff */
[----:B------:R-:W-:Y:S01]  /*3150*/  @!P0 FMUL.FTZ R11, R24, R13 ;  /* 0x0000000d180b8220 */ /* 0x000fe20000410000 */
[C---:B------:R-:W-:Y:S01]  /*3160*/  @!P0 FMUL.FTZ R53, R18.reuse, R45 ;  /* 0x0000002d12358220 */ /* 0x040fe20000410000 */
[----:B------:R-:W-:Y:S01]  /*3170*/  @!P0 FMUL.FTZ R12, R18, R17 ;  /* 0x00000011120c8220 */ /* 0x000fe20000410000 */
[----:B------:R-:W-:Y:S01]  /*3180*/  @!P0 MOV R20, R50 ;  /* 0x0000003200148202 */ /* 0x000fe20000000f00 */
[----:B------:R-:W-:Y:S01]  /*3190*/  @!P0 FFMA.FTZ R10, R43, R41, R10 ;  /* 0x000000292b0a8223 */ /* 0x000fe2000001000a */
[----:B------:R-:W-:Y:S01]  /*31a0*/  @!P0 FFMA.FTZ R51, R41, R16, -R51 ;  /* 0x0000001029338223 */ /* 0x000fe20000010833 */
[----:B------:R-:W-:Y:S01]  /*31b0*/  @!P0 FFMA.FTZ R11, R40, R34, R11 ;  /* 0x00000022280b8223 */ /* 0x000fe2000001000b */
[----:B------:R-:W-:Y:S01]  /*31c0*/  @!P0 FFMA.FTZ R54, R34, R13, -R54 ;  /* 0x0000000d22368223 */ /* 0x000fe20000010836 */
[----:B------:R-:W-:Y:S01]  /*31d0*/  @!P0 FFMA.FTZ R53, R42, R17, -R53 ;  /* 0x000000112a358223 */ /* 0x000fe20000010835 */
[----:B------:R-:W-:Y:S01]  /*31e0*/  @!P0 FFMA.FTZ R12, R45, R42, R12 ;  /* 0x0000002a2d0c8223 */ /* 0x000fe2000001000c */
[----:B------:R-:W-:Y:S02]  /*31f0*/  @!P0 F2FP.BF16.F32.PACK_AB R51, R10, R51 ;  /* 0x000000330a33823e */ /* 0x000fe400000010ff */
[----:B------:R-:W-:Y:S02]  /*3200*/  @!P0 F2FP.BF16.F32.PACK_AB R54, R11, R54 ;  /* 0x000000360b36823e */ /* 0x000fe400000010ff */
[----:B------:R-:W-:Y:S01]  /*3210*/  @!P0 F2FP.BF16.F32.PACK_AB R53, R12, R53 ;  /* 0x000000350c35823e */ /* 0x000fe200000010ff */
[----:B------:R-:W-:Y:S01]  /*3220*/  @!P0 IMAD.MOV.U32 R21, RZ, RZ, R51 ;  /* 0x000000ffff158224 */ /* 0x000fe200078e0033 */
[----:B------:R-:W-:Y:S02]  /*3230*/  @!P0 MOV R22, R54 ;  /* 0x0000003600168202 */ /* 0x000fe40000000f00 */
[----:B------:R-:W-:Y:S05]  /*3240*/  @!P0 MOV R23, R53 ;  /* 0x0000003500178202 */ /* 0x000fea0000000f00 */
[----:B------:R4:W-:Y:S02]  /*3250*/  STG.E.128 desc[UR6][R94.64+0x100], R20 ;  /* 0x000100145e007986 */ /* 0x0009e4000c101d06 */
.L_x_3276:
[----:B-1-3--:R-:W-:Y:S05]  /*3260*/  BSYNC.RECONVERGENT B0 ;  /* 0x0000000000007941 */ /* 0x00afea0003800200 */
.L_x_3275:
[----:B------:R-:W-:Y:S04]  /*3270*/  BSSY.RECONVERGENT B0, `(.L_x_3277) ;  /* 0x000008d000007945 */ /* 0x000fe80003800200 */
[----:B------:R-:W-:Y:S05]  /*3280*/  @!P6 BRA `(.L_x_3278) ;  /* 0x00000008002ce947 */ /* 0x000fea0003800000 */
[----:B------:R-:W-:Y:S02]  /*3290*/  ISETP.GE.AND P0, PT, R28, R27, PT ;  /* 0x0000001b1c00720c */ /* 0x000fe40003f06270 */
[----:B------:R-:W-:Y:S02]  /*32a0*/  LEA R50, P1, R111, R30, 0x1 ;  /* 0x0000001e6f327211 */ /* 0x000fe400078208ff */
[----:B------:R-:W-:Y:S02]  /*32b0*/  LEA R46, P2, R67, R94, 0x1 ;  /* 0x0000005e432e7211 */ /* 0x000fe400078408ff */
[----:B------:R-:W-:Y:S02]  /*32c0*/  LEA.HI.X R51, R111, R31, R109, 0x1, P1 ;  /* 0x0000001f6f337211 */ /* 0x000fe400008f0c6d */
[----:B------:R-:W-:Y:S03]  /*32d0*/  ISETP.GE.AND P1, PT, R26, R27, PT ;  /* 0x0000001b1a00720c */ /* 0x000fe60003f26270 */
[----:B----4-:R-:W3:Y:S08]  /*32e0*/  LDG.E.128 R20, desc[UR6][R50.64] ;  /* 0x0000000632147981 */ /* 0x010ef0000c1e1d00 */
[----:B------:R-:W4:Y:S06]  /*32f0*/  @!P0 LDG.E.64 R44, desc[UR6][R48.64] ;  /* 0x00000006302c8981 */ /* 0x000f2c000c1e1b00 */
[----:B------:R-:W5:Y:S01]  /*3300*/  @!P0 LDG.E.64 R16, desc[UR6][R14.64] ;  /* 0x000000060e108981 */ /* 0x000f62000c1e1b00 */
[C---:B---3--:R-:W-:Y:S01]  /*3310*/  @!P0 LOP3.LUT R19, R20.reuse, 0xffff0000, RZ, 0xc0, !PT ;  /* 0xffff000014138812 */ /* 0x048fe200078ec0ff */
[----:B------:R-:W-:Y:S01]  /*3320*/  @!P0 IMAD.U32 R42, R23, 0x10000, RZ ;  /* 0x00010000172a8824 */ /* 0x000fe200078e00ff */
[----:B------:R-:W-:Y:S02]  /*3330*/  @!P0 SHF.L.U32 R41, R20, 0x10, RZ ;  /* 0x0000001014298819 */ /* 0x000fe400000006ff */
[C---:B------:R-:W-:Y:S02]  /*3340*/  @!P0 LOP3.LUT R24, R22.reuse, 0xffff0000, RZ, 0xc0, !PT ;  /* 0xffff000016188812 */ /* 0x040fe400078ec0ff */
[----:B------:R-:W-:Y:S02]  /*3350*/  @!P0 SHF.L.U32 R40, R22, 0x10, RZ ;  /* 0x0000001016288819 */ /* 0x000fe400000006ff */
[C---:B----4-:R-:W-:Y:S01]  /*3360*/  @!P0 SHF.L.U32 R35, R44.reuse, 0x10, RZ ;  /* 0x000000102c238819 */ /* 0x050fe200000006ff */
[C---:B------:R-:W-:Y:S01]  /*3370*/  @!P0 IMAD.U32 R34, R45.reuse, 0x10000, RZ ;  /* 0x000100002d228824 */ /* 0x040fe200078e00ff */
[----:B------:R-:W-:Y:S02]  /*3380*/  @!P0 LOP3.LUT R43, R44, 0xffff0000, RZ, 0xc0, !PT ;  /* 0xffff00002c2b8812 */ /* 0x000fe400078ec0ff */
[----:B------:R-:W-:Y:S01]  /*3390*/  @!P0 LOP3.LUT R45, R45, 0xffff0000, RZ, 0xc0, !PT ;  /* 0xffff00002d2d8812 */ /* 0x000fe200078ec0ff */
[----:B------:R-:W-:Y:S01]  /*33a0*/  @!P0 FMUL.FTZ R47, R19, R35 ;  /* 0x00000023132f8220 */ /* 0x000fe20000410000 */
[C---:B-----5:R-:W-:Y:S01]  /*33b0*/  @!P0 SHF.L.U32 R18, R16.reuse, 0x10, RZ ;  /* 0x0000001010128819 */ /* 0x060fe200000006ff */
[C---:B------:R-:W-:Y:S01]  /*33c0*/  @!P0 IMAD.U32 R13, R17.reuse, 0x10000, RZ ;  /* 0x00010000110d8824 */ /* 0x040fe200078e00ff */
[----:B------:R-:W-:Y:S01]  /*33d0*/  @!P0 LOP3.LUT R16, R16, 0xffff0000, RZ, 0xc0, !PT ;  /* 0xffff000010108812 */ /* 0x000fe200078ec0ff */
[C---:B------:R-:W-:Y:S01]  /*33e0*/  @!P0 FMUL.FTZ R54, R24.reuse, R34 ;  /* 0x0000002218368220 */ /* 0x040fe20000410000 */
[----:B------:R-:W-:Y:S01]  /*33f0*/  @!P0 LOP3.LUT R17, R17, 0xffff0000, RZ, 0xc0, !PT ;  /* 0xffff000011118812 */ /* 0x000fe200078ec0ff */
[-C--:B------:R-:W-:Y:S01]  /*3400*/  @!P0 FMUL.FTZ R0, R19, R18.reuse ;  /* 0x0000001213008220 */ /* 0x080fe20000410000 */
[----:B------:R-:W-:Y:S01]  /*3410*/  @!P0 LOP3.LUT R19, R21, 0xffff0000, RZ, 0xc0, !PT ;  /* 0xffff000015138812 */ /* 0x000fe200078ec0ff */
[----:B------:R-:W-:Y:S01]  /*3420*/  @!P0 FFMA.FTZ R47, R41, R18, -R47 ;  /* 0x00000012292f8223 */ /* 0x000fe2000001082f */
[----:B------:R-:W-:Y:S01]  /*3430*/  @!P0 LOP3.LUT R18, R23, 0xffff0000, RZ, 0xc0, !PT ;  /* 0xffff000017128812 */ /* 0x000fe200078ec0ff */
[----:B------:R-:W-:Y:S01]  /*3440*/  @!P0 FFMA.FTZ R0, R35, R41, R0 ;  /* 0x0000002923008223 */ /* 0x000fe20000010000 */
[----:B------:R-:W-:Y:S02]  /*3450*/  @!P0 IMAD.U32 R35, R21, 0x10000, RZ ;  /* 0x0001000015238824 */ /* 0x000fe400078e00ff */
[C---:B------:R-:W-:Y:S01]  /*3460*/  @!P0 FMUL.FTZ R2, R19.reuse, R16 ;  /* 0x0000001013028220 */ /* 0x040fe20000410000 */
[----:B------:R-:W-:Y:S01]  /*3470*/  @!P0 FMUL.FTZ R3, R24, R13 ;  /* 0x0000000d18038220 */ /* 0x000fe20000410000 */
[----:B------:R-:W-:Y:S01]  /*3480*/  @!P0 FMUL.FTZ R53, R19, R43 ;  /* 0x0000002b13358220 */ /* 0x000fe20000410000 */
[----:B------:R-:W-:Y:S01]  /*3490*/  @!P0 F2FP.BF16.F32.PACK_AB R56, R0, R47 ;  /* 0x0000002f0038823e */ /* 0x000fe200000010ff */
[C---:B------:R-:W-:Y:S01]  /*34a0*/  @!P0 FMUL.FTZ R4, R18.reuse, R17 ;  /* 0x0000001112048220 */ /* 0x040fe20000410000 */
[----:B------:R-:W-:Y:S01]  /*34b0*/  LEA.HI.X R47, R67, R95, R76, 0x1, P2 ;  /* 0x0000005f432f7211 */ /* 0x000fe200010f0c4c */
[----:B------:R-:W-:Y:S01]  /*34c0*/  @!P0 FMUL.FTZ R55, R18, R45 ;  /* 0x0000002d12378220 */ /* 0x000fe20000410000 */
[----:B------:R-:W-:Y:S01]  /*34d0*/  @!P0 MOV R20, R56 ;  /* 0x0000003800148202 */ /* 0x000fe20000000f00 */
[----:B------:R-:W-:Y:S01]  /*34e0*/  @!P0 FFMA.FTZ R2, R43, R35, R2 ;  /* 0x000000232b028223 */ /* 0x000fe20000010002 */
[----:B------:R-:W-:Y:S01]  /*34f0*/  @!P0 FFMA.FTZ R3, R34, R40, R3 ;  /* 0x0000002822038223 */ /* 0x000fe20000010003 */
[----:B------:R-:W-:Y:S01]  /*3500*/  @!P0 FFMA.FTZ R53, R35, R16, -R53 ;  /* 0x0000001023358223 */ /* 0x000fe20000010835 */
[----:B------:R-:W-:Y:S01]  /*3510*/  @!P0 FFMA.FTZ R55, R42, R17, -R55 ;  /* 0x000000112a378223 */ /* 0x000fe20000010837 */
[----:B------:R-:W-:Y:S01]  /*3520*/  @!P0 FFMA.FTZ R4, R45, R42, R4 ;  /* 0x0000002a2d048223 */ /* 0x000fe20000010004 */
[----:B------:R-:W-:Y:S02]  /*3530*/  @!P0 FFMA.FTZ R54, R40, R13, -R54 ;  /* 0x0000000d28368223 */ /* 0x000fe40000010836 */
[----:B------:R-:W-:Y:S02]  /*3540*/  @!P0 F2FP.BF16.F32.PACK_AB R53, R2, R53 ;  /* 0x000000350235823e */ /* 0x000fe400000010ff */
[----:B------:R-:W-:Y:S02]  /*3550*/  @!P0 F2FP.BF16.F32.PACK_AB R55, R4, R55 ;  /* 0x000000370437823e */ /* 0x000fe400000010ff */
[----:B------:R-:W-:Y:S01]  /*3560*/  @!P0 F2FP.BF16.F32.PACK_AB R54, R3, R54 ;  /* 0x000000360336823e */ /* 0x000fe200000010ff */
[----:B------:R-:W-:Y:S02]  /*3570*/  @!P0 IMAD.MOV.U32 R21, RZ, RZ, R53 ;  /* 0x000000ffff158224 */ /* 0x000fe400078e0035 */
[----:B------:R-:W-:Y:S01]  /*3580*/  @!P0 IMAD.MOV.U32 R23, RZ, RZ, R55 ;  /* 0x000000ffff178224 */ /* 0x000fe200078e0037 */
[----:B------:R-:W-:Y:S02]  /*3590*/  @!P0 MOV R22, R54 ;  /* 0x0000003600168202 */ /* 0x000fe40000000f00 */
[----:B------:R-:W-:Y:S03]  /*35a0*/  ISETP.GE.AND P0, PT, R25, R27, PT ;  /* 0x0000001b1900720c */ /* 0x000fe60003f06270 */
[----:B------:R1:W-:Y:S08]  /*35b0*/  STG.E.128 desc[UR6][R46.64], R20 ;  /* 0x000000142e007986 */ /* 0x0003f0000c101d06 */
[----:B------:R-:W3:Y:S06]  /*35c0*/  @!P1 LDG.E.64 R42, desc[UR6][R48.64+0x40] ;  /* 0x00004006302a9981 */ /* 0x000eec000c1e1b00 */
[----:B------:R-:W4:Y:S08]  /*35d0*/  LDG.E.128 R36, desc[UR6][R50.64+0x80] ;  /* 0x0000800632247981 */ /* 0x000f30000c1e1d00 */
[----:B------:R-:W5:Y:S01]  /*35e0*/  @!P1 LDG.E.64 R16, desc[UR6][R14.64+0x40] ;  /* 0x000040060e109981 */ /* 0x000f62000c1e1b00 */
[C---:B---3--:R-:W-:Y:S01]  /*35f0*/  @!P1 SHF.L.U32 R34, R42.reuse, 0x10, RZ ;  /* 0x000000102a229819 */ /* 0x048fe200000006ff */
[C---:B------:R-:W-:Y:S01]  /*3600*/  @!P1 IMAD.U32 R40, R43.reuse, 0x10000, RZ ;  /* 0x000100002b289824 */ /* 0x040fe200078e00ff */
[----:B------:R-:W-:Y:S02]  /*3610*/  @!P1 LOP3.LUT R41, R42, 0xffff0000, RZ, 0xc0, !PT ;  /* 0xffff00002a299812 */ /* 0x000fe400078ec0ff */
[----:B------:R-:W-:Y:S02]  /*3620*/  @!P1 LOP3.LUT R43, R43, 0xffff0000, RZ, 0xc0, !PT ;  /* 0xffff00002b2b9812 */ /* 0x000fe400078ec0ff */
[C---:B----4-:R-:W-:Y:S01]  /*3630*/  @!P1 LOP3.LUT R19, R36.reuse, 0xffff0000, RZ, 0xc0, !PT ;  /* 0xffff000024139812 */ /* 0x050fe200078ec0ff */
[----:B------:R-:W-:Y:S01]  /*3640*/  @!P1 IMAD.U32 R42, R39, 0x10000, RZ ;  /* 0x00010000272a9824 */ /* 0x000fe200078e00ff */
[----:B------:R-:W-:Y:S02]  /*3650*/  @!P1 SHF.L.U32 R35, R36, 0x10, RZ ;  /* 0x0000001024239819 */ /* 0x000fe400000006ff */
[----:B-1----:R-:W-:Y:S01]  /*3660*/  @!P1 LOP3.LUT R20, R38, 0xffff0000, RZ, 0xc0, !PT ;  /* 0xffff000026149812 */ /* 0x002fe200078ec0ff */
[----:B------:R-:W-:Y:S01]  /*3670*/  @!P1 FMUL.FTZ R54, R19, R34 ;  /* 0x0000002213369220 */ /* 0x000fe20000410000 */
[----:B-----5:R-:W-:Y:S03]  /*3680*/  @!P1 SHF.L.U32 R18, R16, 0x10, RZ ;  /* 0x0000001010129819 */ /* 0x020fe600000006ff */
        /* <DEDUP_REMOVED lines=9> */
[----:B------:R-:W-:Y:S01]  /*3720*/  @!P1 SHF.L.U32 R34, R38, 0x10, RZ ;  /* 0x0000001026229819 */ /* 0x000fe200000006ff */
[----:B------:R-:W-:Y:S01]  /*3730*/  @!P1 FMUL.FTZ R6, R19, R16 ;  /* 0x0000001013069220 */ /* 0x000fe20000410000 */
        /* <DEDUP_REMOVED lines=27> */
[C---:B----4-:R-:W-:Y:S02]  /*38f0*/  @!P0 LOP3.LUT R19, R20.reuse, 0xffff0000, RZ, 0xc0, !PT ;  /* 0xffff000014138812 */ /* 0x050fe400078ec0ff */
        /* <DEDUP_REMOVED lines=36> */
.L_x_3278:
[----:B------:R-:W-:Y:S05]  /*3b40*/  BSYNC.RECONVERGENT B0 ;  /* 0x0000000000007941 */ /* 0x000fea0003800200 */
.L_x_3277:
[----:B------:R-:W-:Y:S04]  /*3b50*/  BSSY.RECONVERGENT B0, `(.L_x_3279) ;  /* 0x0000093000007945 */ /* 0x000fe80003800200 */
[----:B------:R-:W-:Y:S05]  /*3b60*/  @!P5 BRA `(.L_x_3280) ;  /* 0x000000080044d947 */ /* 0x000fea0003800000 */
[C---:B------:R-:W-:Y:S01]  /*3b70*/  LEA R18, P2, R85.reuse, R14, 0x5 ;  /* 0x0000000e55127211 */ /* 0x040fe200078428ff */
[----:B------:R-:W3:Y:S01]  /*3b80*/  LDC.64 R54, c[0x0][0x4a8] ;  /* 0x00012a00ff367b82 */ /* 0x000ee20000000a00 */
[----:B------:R-:W-:Y:S02]  /*3b90*/  ISETP.GE.AND P0, PT, R28, R27, PT ;  /* 0x0000001b1c00720c */ /* 0x000fe40003f06270 */
[C---:B------:R-:W-:Y:S02]  /*3ba0*/  LEA.HI.X.SX32 R19, R85.reuse, R15, 0x5, P2 ;  /* 0x0000000f55137211 */ /* 0x040fe400010f2eff */
[C---:B------:R-:W-:Y:S04]  /*3bb0*/  LEA R50, P1, R85.reuse, R48, 0x5 ;  /* 0x0000003055327211 */ /* 0x040fe800078228ff */
[----:B------:R-:W-:Y:S02]  /*3bc0*/  LEA.HI.X.SX32 R51, R85, R49, 0x5, P1 ;  /* 0x0000003155337211 */ /* 0x000fe400008f2eff */
[----:B------:R-:W-:Y:S03]  /*3bd0*/  ISETP.GE.AND P1, PT, R26, R27, PT ;  /* 0x0000001b1a00720c */ /* 0x000fe60003f26270 */
[----:B-1----:R-:W5:Y:S06]  /*3be0*/  @!P0 LDG.E.64 R46, desc[UR6][R50.64] ;  /* 0x00000006322e8981 */ /* 0x002f6c000c1e1b00 */
[----:B------:R-:W2:Y:S01]  /*3bf0*/  @!P0 LDG.E.64 R16, desc[UR6][R18.64] ;  /* 0x0000000612108981 */ /* 0x000ea2000c1e1b00 */
[C---:B---3--:R-:W-:Y:S04]  /*3c00*/  LEA R56, P2, R54.reuse, R30, 0x6 ;  /* 0x0000001e36387211 */ /* 0x048fe800078430ff */
[----:B------:R-:W-:Y:S02]  /*3c10*/  LEA.HI.X R57, R54, R31, R55, 0x6, P2 ;  /* 0x0000001f36397211 */ /* 0x000fe400010f3437 */
[----:B------:R-:W1:Y:S03]  /*3c20*/  LDC.64 R54, c[0x0][0x3b8] ;  /* 0x0000ee00ff367b82 */ /* 0x000e660000000a00 */
[----:B----4-:R-:W3:Y:S01]  /*3c30*/  LDG.E.128 R20, desc[UR6][R56.64] ;  /* 0x0000000638147981 */ /* 0x010ee2000c1e1d00 */
[----:B-1----:R-:W-:Y:S02]  /*3c40*/  LEA R58, P2, R54, R94, 0x6 ;  /* 0x0000005e363a7211 */ /* 0x002fe400078430ff */
[C---:B-----5:R-:W-:Y:S01]  /*3c50*/  @!P0 SHF.L.U32 R41, R46.reuse, 0x10, RZ ;  /* 0x000000102e298819 */ /* 0x060fe200000006ff */
[C---:B------:R-:W-:Y:S01]  /*3c60*/  @!P0 IMAD.U32 R40, R47.reuse, 0x10000, RZ ;  /* 0x000100002f288824 */ /* 0x040fe200078e00ff */
[----:B------:R-:W-:Y:S02]  /*3c70*/  @!P0 LOP3.LUT R45, R46, 0xffff0000, RZ, 0xc0, !PT ;  /* 0xffff00002e2d8812 */ /* 0x000fe400078ec0ff */
[----:B------:R-:W-:Y:S02]  /*3c80*/  @!P0 LOP3.LUT R47, R47, 0xffff0000, RZ, 0xc0, !PT ;  /* 0xffff00002f2f8812 */ /* 0x000fe400078ec0ff */
[C---:B--2---:R-:W-:Y:S01]  /*3c90*/  @!P0 SHF.L.U32 R24, R16.reuse, 0x10, RZ ;  /* 0x0000001010188819 */ /* 0x044fe200000006ff */
[C---:B------:R-:W-:Y:S01]  /*3ca0*/  @!P0 IMAD.U32 R13, R17.reuse, 0x10000, RZ ;  /* 0x00010000110d8824 */ /* 0x040fe200078e00ff */
[----:B------:R-:W-:Y:S02]  /*3cb0*/  @!P0 LOP3.LUT R16, R16, 0xffff0000, RZ, 0xc0, !PT ;  /* 0xffff000010108812 */ /* 0x000fe400078ec0ff */
[----:B------:R-:W-:Y:S02]  /*3cc0*/  @!P0 LOP3.LUT R17, R17, 0xffff0000, RZ, 0xc0, !PT ;  /* 0xffff000011118812 */ /* 0x000fe400078ec0ff */
[C---:B---3--:R-:W-:Y:S01]  /*3cd0*/  @!P0 LOP3.LUT R35, R20.reuse, 0xffff0000, RZ, 0xc0, !PT ;  /* 0xffff000014238812 */ /* 0x048fe200078ec0ff */
[----:B------:R-:W-:Y:S01]  /*3ce0*/  @!P0 IMAD.U32 R44, R23, 0x10000, RZ ;  /* 0x00010000172c8824 */ /* 0x000fe200078e00ff */
[----:B------:R-:W-:Y:S02]  /*3cf0*/  @!P0 SHF.L.U32 R43, R20, 0x10, RZ ;  /* 0x00000010142b8819 */ /* 0x000fe400000006ff */
[C---:B------:R-:W-:Y:S01]  /*3d00*/  @!P0 LOP3.LUT R34, R22.reuse, 0xffff0000, RZ, 0xc0, !PT ;  /* 0xffff000016228812 */ /* 0x040fe200078ec0ff */
[C---:B------:R-:W-:Y:S01]  /*3d10*/  @!P0 FMUL.FTZ R53, R35.reuse, R41 ;  /* 0x0000002923358220 */ /* 0x040fe20000410000 */
[----:B------:R-:W-:Y:S01]  /*3d20*/  @!P0 SHF.L.U32 R42, R22, 0x10, RZ ;  /* 0x00000010162a8819 */ /* 0x000fe200000006ff */
        /* <DEDUP_REMOVED lines=11> */
[----:B------:R-:W-:Y:S01]  /*3de0*/  @!P0 FMUL.FTZ R61, R24, R47 ;  /* 0x0000002f183d8220 */ /* 0x000fe20000410000 */
        /* <DEDUP_REMOVED lines=11> */
[----:B------:R-:W-:Y:S01]  /*3ea0*/  @!P0 IMAD.MOV.U32 R21, RZ, RZ, R62 ;  /* 0x000000ffff158224 */ /* 0x000fe200078e003e */
[----:B------:R-:W-:Y:S01]  /*3eb0*/  LEA.HI.X R59, R54, R95, R55, 0x6, P2 ;  /* 0x0000005f363b7211 */ /* 0x000fe200010f3437 */
[----:B------:R-:W-:Y:S01]  /*3ec0*/  @!P0 IMAD.MOV.U32 R23, RZ, RZ, R61 ;  /* 0x000000ffff178224 */ /* 0x000fe200078e003d */
[----:B------:R-:W-:Y:S02]  /*3ed0*/  @!P0 MOV R22, R60 ;  /* 0x0000003c00168202 */ /* 0x000fe40000000f00 */
[----:B------:R-:W-:Y:S03]  /*3ee0*/  ISETP.GE.AND P0, PT, R25, R27, PT ;  /* 0x0000001b1900720c */ /* 0x000fe60003f06270 */
[----:B------:R1:W-:Y:S08]  /*3ef0*/  STG.E.128 desc[UR6][R58.64], R20 ;  /* 0x000000143a007986 */ /* 0x0003f0000c101d06 */
[----:B------:R-:W2:Y:S06]  /*3f00*/  @!P1 LDG.E.64 R16, desc[UR6][R18.64+0x40] ;  /* 0x0000400612109981 */ /* 0x000eac000c1e1b00 */
[----:B------:R-:W3:Y:S06]  /*3f10*/  @!P1 LDG.E.64 R44, desc[UR6][R50.64+0x40] ;  /* 0x00004006322c9981 */ /* 0x000eec000c1e1b00 */
[----:B------:R-:W4:Y:S01]  /*3f20*/  LDG.E.128 R36, desc[UR6][R56.64+0x80] ;  /* 0x0000800638247981 */ /* 0x000f22000c1e1d00 */
[C---:B--2---:R-:W-:Y:S01]  /*3f30*/  @!P1 SHF.L.U32 R24, R16.reuse, 0x10, RZ ;  /* 0x0000001010189819 */ /* 0x044fe200000006ff */
[C---:B------:R-:W-:Y:S01]  /*3f40*/  @!P1 IMAD.U32 R13, R17.reuse, 0x10000, RZ ;  /* 0x00010000110d9824 */ /* 0x040fe200078e00ff */
[----:B------:R-:W-:Y:S02]  /*3f50*/  @!P1 LOP3.LUT R16, R16, 0xffff0000, RZ, 0xc0, !PT ;  /* 0xffff000010109812 */ /* 0x000fe400078ec0ff */
[----:B------:R-:W-:Y:S02]  /*3f60*/  @!P1 LOP3.LUT R17, R17, 0xffff0000, RZ, 0xc0, !PT ;  /* 0xffff000011119812 */ /* 0x000fe400078ec0ff */
        /* <DEDUP_REMOVED lines=8> */
[C---:B------:R-:W-:Y:S01]  /*3ff0*/  @!P1 FMUL.FTZ R54, R35.reuse, R40 ;  /* 0x0000002823369220 */ /* 0x040fe20000410000 */
[----:B------:R-:W-:Y:S01]  /*4000*/  @!P1 LOP3.LUT R22, R38, 0xffff0000, RZ, 0xc0, !PT ;  /* 0xffff000026169812 */ /* 0x000fe200078ec0ff */
[-C--:B------:R-:W-:Y:S01]  /*4010*/  @!P1 FMUL.FTZ R5, R35, R24.reuse ;  /* 0x0000001823059220 */ /* 0x080fe20000410000 */
[----:B------:R-:W-:Y:S01]  /*4020*/  @!P1 LOP3.LUT R20, R39, 0xffff0000, RZ, 0xc0, !PT ;  /* 0xffff000027149812 */ /* 0x000fe200078ec0ff */
[----:B------:R-:W-:Y:S01]  /*4030*/  @!P1 FFMA.FTZ R54, R41, R24, -R54 ;  /* 0x0000001829369223 */ /* 0x000fe20000010836 */
[----:B------:R-:W-:Y:S01]  /*4040*/  @!P1 FMUL.FTZ R6, R21, R16 ;  /* 0x0000001015069220 */ /* 0x000fe20000410000 */
[----:B------:R-:W-:Y:S01]  /*4050*/  @!P1 FFMA.FTZ R5, R40, R41, R5 ;  /* 0x0000002928059223 */ /* 0x000fe20000010005 */
[----:B------:R-:W-:Y:S01]  /*4060*/  @!P1 SHF.L.U32 R40, R38, 0x10, RZ ;  /* 0x0000001026289819 */ /* 0x000fe200000006ff */
[----:B------:R-:W-:Y:S02]  /*4070*/  @!P1 IMAD.U32 R41, R37, 0x10000, RZ ;  /* 0x0001000025299824 */ /* 0x000fe400078e00ff */
        /* <DEDUP_REMOVED lines=18> */
[----:B------:R-:W-:Y:S05]  /*41a0*/  @!P1 MOV R38, R60 ;  /* 0x0000003c00269202 */ /* 0x000fea0000000f00 */
[----:B------:R3:W-:Y:S08]  /*41b0*/  STG.E.128 desc[UR6][R58.64+0x80], R36 ;  /* 0x000080243a007986 */ /* 0x0007f0000c101d06 */
[----:B------:R-:W2:Y:S06]  /*41c0*/  @!P0 LDG.E.64 R50, desc[UR6][R50.64+0x80] ;  /* 0x0000800632328981 */ /* 0x000eac000c1e1b00 */
[----:B------:R-:W4:Y:S08]  /*41d0*/  LDG.E.128 R20, desc[UR6][R56.64+0x100] ;  /* 0x0001000638147981 */ /* 0x000f30000c1e1d00 */
[----:B------:R1:W5:Y:S01]  /*41e0*/  @!P0 LDG.E.64 R16, desc[UR6][R18.64+0x80] ;  /* 0x0000800612108981 */ /* 0x000362000c1e1b00 */
[C---:B--2---:R-:W-:Y:S01]  /*41f0*/  @!P0 SHF.L.U32 R40, R50.reuse, 0x10, RZ ;  /* 0x0000001032288819 */ /* 0x044fe200000006ff */
        /* <DEDUP_REMOVED lines=8> */
[----:B------:R-:W-:Y:S02]  /*4280*/  @!P0 LOP3.LUT R18, R23, 0xffff0000, RZ, 0xc0, !PT ;  /* 0xffff000017128812 */ /* 0x000fe400078ec0ff */
[C---:B-----5:R-:W-:Y:S01]  /*4290*/  @!P0 SHF.L.U32 R24, R16.reuse, 0x10, RZ ;  /* 0x0000001010188819 */ /* 0x060fe200000006ff */
[----:B------:R-:W-:Y:S01]  /*42a0*/  @!P0 IMAD.U32 R13, R17, 0x10000, RZ ;  /* 0x00010000110d8824 */ /* 0x000fe200078e00ff */
[----:B------:R-:W-:Y:S01]  /*42b0*/  @!P0 LOP3.LUT R16, R16, 0xffff0000, RZ, 0xc0, !PT ;  /* 0xffff000010108812 */ /* 0x000fe200078ec0ff */
[----:B------:R-:W-:Y:S01]  /*42c0*/  @!P0 FMUL.FTZ R53, R19, R43 ;  /* 0x0000002b13358220 */ /* 0x000fe20000410000 */
[----:B------:R-:W-:Y:S01]  /*42d0*/  @!P0 LOP3.LUT R17, R17, 0xffff0000, RZ, 0xc0, !PT ;  /* 0xffff000011118812 */ /* 0x000fe200078ec0ff */
[-C--:B------:R-:W-:Y:S01]  /*42e0*/  @!P0 FMUL.FTZ R9, R35, R24.reuse ;  /* 0x0000001823098220 */ /* 0x080fe20000410000 */
[----:B------:R-:W-:Y:S01]  /*42f0*/  @!P0 FFMA.FTZ R54, R41, R24, -R54 ;  /* 0x0000001829368223 */ /* 0x000fe20000010836 */
[----:B------:R-:W-:Y:S01]  /*4300*/  @!P0 LOP3.LUT R24, R22, 0xffff0000, RZ, 0xc0, !PT ;  /* 0xffff000016188812 */ /* 0x000fe200078ec0ff */
[----:B------:R-:W-:Y:S01]  /*4310*/  @!P0 FMUL.FTZ R10, R19, R16 ;  /* 0x00000010130a8220 */ /* 0x000fe20000410000 */
[----:B------:R-:W-:Y:S01]  /*4320*/  @!P0 FFMA.FTZ R9, R40, R41, R9 ;  /* 0x0000002928098223 */ /* 0x000fe20000010009 */
[----:B------:R-:W-:Y:S01]  /*4330*/  @!P0 SHF.L.U32 R40, R22, 0x10, RZ ;  /* 0x0000001016288819 */ /* 0x000fe200000006ff */
[----:B------:R-:W-:Y:S02]  /*4340*/  @!P0 IMAD.U32 R41, R21, 0x10000, RZ ;  /* 0x0001000015298824 */ /* 0x000fe400078e00ff */
[C---:B------:R-:W-:Y:S01]  /*4350*/  @!P0 FMUL.FTZ R11, R24.reuse, R13 ;  /* 0x0000000d180b8220 */ /* 0x040fe20000410000 */
[----:B------:R-:W-:Y:S01]  /*4360*/  @!P0 FMUL.FTZ R56, R24, R42 ;  /* 0x0000002a18388220 */ /* 0x000fe20000410000 */
[----:B------:R-:W-:Y:S01]  /*4370*/  @!P0 F2FP.BF16.F32.PACK_AB R54, R9, R54 ;  /* 0x000000360936823e */ /* 0x000fe200000010ff */
[C---:B------:R-:W-:Y:S01]  /*4380*/  @!P0 FMUL.FTZ R55, R18.reuse, R45 ;  /* 0x0000002d12378220 */ /* 0x040fe20000410000 */
        /* <DEDUP_REMOVED lines=15> */
.L_x_3280:
[----:B------:R-:W-:Y:S05]  /*4480*/  BSYNC.RECONVERGENT B0 ;  /* 0x0000000000007941 */ /* 0x000fea0003800200 */
.L_x_3279:
[----:B------:R-:W-:Y:S04]  /*4490*/  BSSY.RECONVERGENT B0, `(.L_x_3281) ;  /* 0x0000096000007945 */ /* 0x000fe80003800200 */
[----:B------:R-:W-:Y:S05]  /*44a0*/  @!P4 BRA `(.L_x_3282) ;  /* 0x000000080050c947 */ /* 0x000fea0003800000 */
[----:B------:R-:W-:Y:S01]  /*44b0*/  ISETP.GE.AND P0, PT, R28, R27, PT ;  /* 0x0000001b1c00720c */ /* 0x000fe20003f06270 */
[----:B-1----:R-:W1:Y:S01]  /*44c0*/  LDC.64 R46, c[0x0][0x4a8] ;  /* 0x00012a00ff2e7b82 */ /* 0x002e620000000a00 */
[C---:B------:R-:W-:Y:S02]  /*44d0*/  LEA R44, P1, R85.reuse, R48, 0x6 ;  /* 0x00000030552c7211 */ /* 0x040fe400078230ff */
[C---:B------:R-:W-:Y:S02]  /*44e0*/  LEA R34, P2, R85.reuse, R14, 0x6 ;  /* 0x0000000e55227211 */ /* 0x040fe400078430ff */
[C---:B------:R-:W-:Y:S02]  /*44f0*/  LEA.HI.X.SX32 R45, R85.reuse, R49, 0x6, P1 ;  /* 0x00000031552d7211 */ /* 0x040fe400008f36ff */
[----:B------:R-:W-:Y:S02]  /*4500*/  LEA.HI.X.SX32 R35, R85, R15, 0x6, P2 ;  /* 0x0000000f55237211 */ /* 0x000fe400010f36ff */
[----:B------:R-:W-:Y:S03]  /*4510*/  ISETP.GE.AND P1, PT, R26, R27, PT ;  /* 0x0000001b1a00720c */ /* 0x000fe60003f26270 */
[----:B------:R-:W3:Y:S06]  /*4520*/  @!P0 LDG.E.64 R42, desc[UR6][R44.64] ;  /* 0x000000062c2a8981 */ /* 0x000eec000c1e1b00 */
[----:B------:R-:W5:Y:S01]  /*4530*/  @!P0 LDG.E.64 R14, desc[UR6][R34.64] ;  /* 0x00000006220e8981 */ /* 0x000f62000c1e1b00 */
[----:B---34-:R-:W-:Y:S01]  /*4540*/  @!P0 SHF.L.U32 R36, R43, 0x10, RZ ;  /* 0x000000102b248819 */ /* 0x018fe200000006ff */
[----:B-1----:R-:W-:Y:S01]  /*4550*/  IMAD R47, R47, 0x60, RZ ;  /* 0x000000602f2f7824 */ /* 0x002fe200078e02ff */
[----:B------:R-:W-:Y:S01]  /*4560*/  @!P0 LOP3.LUT R41, R42, 0xffff0000, RZ, 0xc0, !PT ;  /* 0xffff00002a298812 */ /* 0x000fe200078ec0ff */
[----:B------:R-:W-:Y:S01]  /*4570*/  IMAD.WIDE.U32 R50, R46, 0x60, R30 ;  /* 0x000000602e327825 */ /* 0x000fe200078e001e */
[----:B------:R-:W-:Y:S02]  /*4580*/  @!P0 LOP3.LUT R43, R43, 0xffff0000, RZ, 0xc0, !PT ;  /* 0xffff00002b2b8812 */ /* 0x000fe400078ec0ff */
[----:B-----5:R-:W-:Y:S01]  /*4590*/  @!P0 SHF.L.U32 R13, R15, 0x10, RZ ;  /* 0x000000100f0d8819 */ /* 0x020fe200000006ff */
[----:B------:R-:W-:Y:S01]  /*45a0*/  @!P0 IMAD.U32 R37, R42, 0x10000, RZ ;  /* 0x000100002a258824 */ /* 0x000fe200078e00ff */
[----:B------:R-:W-:Y:S01]  /*45b0*/  IADD3 R51, PT, PT, R51, R47, RZ ;  /* 0x0000002f33337210 */ /* 0x000fe20007ffe0ff */
[C---:B------:R-:W-:Y:S01]  /*45c0*/  @!P0 IMAD.U32 R16, R14.reuse, 0x10000, RZ ;  /* 0x000100000e108824 */ /* 0x040fe200078e00ff */
[----:B------:R-:W-:Y:S01]  /*45d0*/  @!P0 LOP3.LUT R14, R14, 0xffff0000, RZ, 0xc0, !PT ;  /* 0xffff00000e0e8812 */ /* 0x000fe200078ec0ff */
[----:B------:R-:W1:Y:S01]  /*45e0*/  LDC.64 R46, c[0x0][0x3b8] ;  /* 0x0000ee00ff2e7b82 */ /* 0x000e620000000a00 */
[----:B------:R-:W-:Y:S01]  /*45f0*/  @!P0 LOP3.LUT R15, R15, 0xffff0000, RZ, 0xc0, !PT ;  /* 0xffff00000f0f8812 */ /* 0x000fe200078ec0ff */
[----:B------:R-:W3:Y:S01]  /*4600*/  LDG.E.128 R20, desc[UR6][R50.64] ;  /* 0x0000000632147981 */ /* 0x000ee2000c1e1d00 */
[----:B-1----:R-:W-:Y:S04]  /*4610*/  IMAD.WIDE.U32 R60, R46, 0x60, R94 ;  /* 0x000000602e3c7825 */ /* 0x002fe800078e005e */
[----:B------:R-:W-:Y:S01]  /*4620*/  IMAD R56, R47, 0x60, RZ ;  /* 0x000000602f387824 */ /* 0x000fe200078e02ff */
[----:B------:R-:W-:Y:S03]  /*4630*/  MOV R46, R60 ;  /* 0x0000003c002e7202 */ /* 0x000fe60000000f00 */
[----:B------:R-:W-:Y:S01]  /*4640*/  IMAD.IADD R47, R61, 0x1, R56 ;  /* 0x000000013d2f7824 */ /* 0x000fe200078e0238 */
[C---:B---3--:R-:W-:Y:S01]  /*4650*/  @!P0 LOP3.LUT R17, R20.reuse, 0xffff0000, RZ, 0xc0, !PT ;  /* 0xffff000014118812 */ /* 0x048fe200078ec0ff */
[----:B------:R-:W-:Y:S01]  /*4660*/  @!P0 IMAD.U32 R39, R20, 0x10000, RZ ;  /* 0x0001000014278824 */ /* 0x000fe200078e00ff */
[C---:B------:R-:W-:Y:S01]  /*4670*/  @!P0 LOP3.LUT R18, R22.reuse, 0xffff0000, RZ, 0xc0, !PT ;  /* 0xffff000016128812 */ /* 0x040fe200078ec0ff */
[----:B------:R-:W-:Y:S01]  /*4680*/  @!P0 IMAD.U32 R38, R22, 0x10000, RZ ;  /* 0x0001000016268824 */ /* 0x000fe200078e00ff */
[----:B------:R-:W-:Y:S01]  /*4690*/  @!P0 SHF.L.U32 R40, R23, 0x10, RZ ;  /* 0x0000001017288819 */ /* 0x000fe200000006ff */
[C---:B------:R-:W-:Y:S01]  /*46a0*/  @!P0 FMUL.FTZ R53, R17.reuse, R37 ;  /* 0x0000002511358220 */ /* 0x040fe20000410000 */
[-C--:B------:R-:W-:Y:S01]  /*46b0*/  @!P0 FMUL.FTZ R0, R17, R16.reuse ;  /* 0x0000001011008220 */ /* 0x080fe20000410000 */
[----:B------:R-:W-:Y:S01]  /*46c0*/  @!P0 LOP3.LUT R17, R21, 0xffff0000, RZ, 0xc0, !PT ;  /* 0xffff000015118812 */ /* 0x000fe200078ec0ff */
[----:B------:R-:W-:Y:S01]  /*46d0*/  @!P0 FMUL.FTZ R3, R18, R13 ;  /* 0x0000000d12038220 */ /* 0x000fe20000410000 */
        /* <DEDUP_REMOVED lines=8> */
[----:B------:R-:W-:Y:S01]  /*4760*/  @!P0 FMUL.FTZ R4, R16, R15 ;  /* 0x0000000f10048220 */ /* 0x000fe20000410000 */
[----:B------:R-:W-:Y:S01]  /*4770*/  @!P0 FMUL.FTZ R54, R18, R36 ;  /* 0x0000002412368220 */ /* 0x000fe20000410000 */
[----:B------:R-:W-:Y:S01]  /*4780*/  @!P0 FFMA.FTZ R2, R41, R37, R2 ;  /* 0x0000002529028223 */ /* 0x000fe20000010002 */
[----:B------:R-:W-:Y:S01]  /*4790*/  @!P0 MOV R20, R53 ;  /* 0x0000003500148202 */ /* 0x000fe20000000f00 */
        /* <DEDUP_REMOVED lines=22> */
[----:B-1----:R-:W-:Y:S01]  /*4900*/  @!P1 LOP3.LUT R21, R17, 0xffff0000, RZ, 0xc0, !PT ;  /* 0xffff000011159812 */ /* 0x002fe200078ec0ff */
[----:B------:R-:W-:Y:S01]  /*4910*/  @!P1 FMUL.FTZ R54, R27, R36 ;  /* 0x000000241b369220 */ /* 0x000fe20000410000 */
[----:B------:R-:W-:Y:S02]  /*4920*/  @!P1 LOP3.LUT R22, R18, 0xffff0000, RZ, 0xc0, !PT ;  /* 0xffff000012169812 */ /* 0x000fe400078ec0ff */
[----:B-----5:R-:W-:Y:S01]  /*4930*/  @!P1 SHF.L.U32 R13, R15, 0x10, RZ ;  /* 0x000000100f0d9819 */ /* 0x020fe200000006ff */
[C---:B------:R-:W-:Y:S01]  /*4940*/  @!P1 IMAD.U32 R24, R14.reuse, 0x10000, RZ ;  /* 0x000100000e189824 */ /* 0x040fe200078e00ff */
[----:B------:R-:W-:Y:S01]  /*4950*/  @!P1 LOP3.LUT R14, R14, 0xffff0000, RZ, 0xc0, !PT ;  /* 0xffff00000e0e9812 */ /* 0x000fe200078ec0ff */
[----:B------:R-:W-:Y:S01]  /*4960*/  @!P1 FMUL.FTZ R53, R21, R39 ;  /* 0x0000002715359220 */ /* 0x000fe20000410000 */
[----:B------:R-:W-:Y:S01]  /*4970*/  @!P1 LOP3.LUT R15, R15, 0xffff0000, RZ, 0xc0, !PT ;  /* 0xffff00000f0f9812 */ /* 0x000fe200078ec0ff */
[-C--:B------:R-:W-:Y:S01]  /*4980*/  @!P1 FMUL.FTZ R5, R27, R24.reuse ;  /* 0x000000181b059220 */ /* 0x080fe20000410000 */
[----:B------:R-:W-:Y:S01]  /*4990*/  @!P1 LOP3.LUT R20, R19, 0xffff0000, RZ, 0xc0, !PT ;  /* 0xffff000013149812 */ /* 0x000fe200078ec0ff */
[----:B------:R-:W-:Y:S01]  /*49a0*/  @!P1 FFMA.FTZ R54, R37, R24, -R54 ;  /* 0x0000001825369223 */ /* 0x000fe20000010836 */
[----:B------:R-:W-:Y:S01]  /*49b0*/  @!P1 SHF.L.U32 R40, R19, 0x10, RZ ;  /* 0x0000001013289819 */ /* 0x000fe200000006ff */
[----:B------:R-:W-:Y:S01]  /*49c0*/  @!P1 FFMA.FTZ R5, R36, R37, R5 ;  /* 0x0000002524059223 */ /* 0x000fe20000010005 */
[----:B------:R-:W-:Y:S01]  /*49d0*/  @!P1 SHF.L.U32 R37, R17, 0x10, RZ ;  /* 0x0000001011259819 */ /* 0x000fe200000006ff */
[----:B------:R-:W-:Y:S01]  /*49e0*/  @!P1 FMUL.FTZ R6, R21, R14 ;  /* 0x0000000e15069220 */ /* 0x000fe20000410000 */
[----:B------:R-:W-:Y:S01]  /*49f0*/  @!P1 FMUL.FTZ R7, R22, R13 ;  /* 0x0000000d16079220 */ /* 0x000fe20000410000 */
[----:B------:R-:W-:Y:S01]  /*4a00*/  @!P1 IMAD.U32 R36, R18, 0x10000, RZ ;  /* 0x0001000012249824 */ /* 0x000fe200078e00ff */
        /* <DEDUP_REMOVED lines=42> */
[----:B------:R-:W-:Y:S02]  /*4cb0*/  @!P0 IMAD.U32 R36, R22, 0x10000, RZ ;  /* 0x0001000016248824 */ /* 0x000fe400078e00ff */
[C---:B------:R-:W-:Y:S01]  /*4cc0*/  @!P0 FMUL.FTZ R11, R18.reuse, R13 ;  /* 0x0000000d120b8220 */ /* 0x040fe20000410000 */
        /* <DEDUP_REMOVED lines=18> */
.L_x_3282:
[----:B------:R-:W-:Y:S05]  /*4df0*/  BSYNC.RECONVERGENT B0 ;  /* 0x0000000000007941 */ /* 0x000fea0003800200 */
.L_x_3281:
[----:B------:R-:W1:Y:S01]  /*4e00*/  LDC R27, c[0x0][0x450] ;  /* 0x00011400ff1b7b82 */ /* 0x000e620000000800 */
[----:B--2---:R-:W-:Y:S05]  /*4e10*/  IMAD.U32 R3, R52, -0x20, RZ ;  /* 0xffffffe034037824 */ /* 0x004fea00078e00ff */
[C---:B------:R-:W-:Y:S02]  /*4e20*/  LEA R32, P1, R3.reuse, R32, 0x1 ;  /* 0x0000002003207211 */ /* 0x040fe400078208ff */
[C---:B------:R-:W-:Y:S02]  /*4e30*/  LEA R64, P0, R3.reuse, R64, 0x1 ;  /* 0x0000004003407211 */ /* 0x040fe400078008ff */
[C---:B------:R-:W-:Y:S02]  /*4e40*/  LEA.HI.X.SX32 R33, R3.reuse, R33, 0x1, P1 ;  /* 0x0000002103217211 */ /* 0x040fe400008f0eff */
[----:B------:R-:W-:Y:S01]  /*4e50*/  LEA.HI.X.SX32 R65, R3, R65, 0x1, P0 ;  /* 0x0000004103417211 */ /* 0x000fe200000f0eff */
[----:B------:R-:W-:Y:S05]  /*4e60*/  BRA `(.L_x_3273) ;  /* 0x00000040006c7947 */ /* 0x000fea0003800000 */
.L_x_3274:
[----:B------:R-:W-:Y:S01]  /*4e70*/  LEA.HI R34, R27, R27, RZ, 0x1 ;  /* 0x0000001b1b227211 */ /* 0x000fe200078f08ff */
[----:B------:R-:W2:Y:S01]  /*4e80*/  LDC R119, c[0x0][0x450] ;  /* 0x00011400ff777b82 */ /* 0x000ea20000000800 */
[----:B------:R-:W-:Y:S01]  /*4e90*/  SHF.R.U32.HI R35, RZ, 0x1, R27 ;  /* 0x00000001ff237819 */ /* 0x000fe2000001161b */
[----:B------:R-:W-:Y:S01]  /*4ea0*/  BSSY.RECONVERGENT B0, `(.L_x_3283) ;  /* 0x0000100000007945 */ /* 0x000fe20003800200 */
[----:B------:R-:W-:Y:S05]  /*4eb0*/  SHF.R.S32.HI R34, RZ, 0x1, R34 ;  /* 0x00000001ff227819 */ /* 0x000fea0000011422 */
[----:B------:R-:W-:Y:S05]  /*4ec0*/  IMAD.MOV R34, RZ, RZ, -R34 ;  /* 0x000000ffff227224 */ /* 0x000fea00078e0a22 */
[----:B------:R-:W-:Y:S01]  /*4ed0*/  SHF.R.S32.HI R126, RZ, 0x1f, R34 ;  /* 0x0000001fff7e7819 */ /* 0x000fe20000011422 */
[----:B------:R-:W-:Y:S06]  /*4ee0*/  @!P0 BRA `(.L_x_3284) ;  /* 0x0000000c00ec8947 */ /* 0x000fec0003800000 */
[C---:B------:R-:W-:Y:S01]  /*4ef0*/  ISETP.GE.AND P0, PT, R28.reuse, R27, PT ;  /* 0x0000001b1c00720c */ /* 0x040fe20003f06270 */
[----:B------:R-:W5:Y:S11]  /*4f00*/  LDG.E.128 R68, desc[UR6][R30.64] ;  /* 0x000000061e447981 */ /* 0x000f76000c1e1d00 */
[----:B------:R-:W-:Y:S01]  /*4f10*/  @!UPT UIADD3 URZ, UPT, UPT, URZ, URZ, URZ ;  /* 0x000000fffffff290 */ /* 0x000fe2000fffe0ff */
[----:B------:R-:W-:Y:S04]  /*4f20*/  @!P0 ISETP.GE.U32.AND P1, PT, R28, R35, PT ;  /* 0x000000231c00820c */ /* 0x000fe80003f26070 */
[----:B------:R-:W-:Y:S02]  /*4f30*/  @!P0 SEL R129, R34, RZ, P1 ;  /* 0x000000ff22818207 */ /* 0x000fe40000800000 */
[----:B------:R-:W-:Y:S02]  /*4f40*/  @!P0 SEL R132, R126, RZ, P1 ;  /* 0x000000ff7e848207 */ /* 0x000fe40000800000 */
[----:B------:R-:W-:Y:S01]  /*4f50*/  @!P0 SEL R37, R35, R34, !P1 ;  /* 0x0000002223258207 */ /* 0x000fe20004800000 */
        /* <DEDUP_REMOVED lines=10> */
[----:B------:R5:W2:Y:S02]  /*5000*/  @!P0 LDG.E.128 R60, desc[UR6][R52.64] ;  /* 0x00000006343c8981 */ /* 0x000aa4000c1e1d00 */
[C---:B-----5:R-:W-:Y:S02]  /*5010*/  @!P0 SHF.L.U32 R53, R68.reuse, 0x10, RZ ;  /* 0x0000001044358819 */ /* 0x060fe400000006ff */
[----:B------:R-:W-:Y:S02]  /*5020*/  @!P0 LOP3.LUT R55, R68, 0xffff0000, RZ, 0xc0, !PT ;  /* 0xffff000044378812 */ /* 0x000fe400078ec0ff */
[C---:B------:R-:W-:Y:S02]  /*5030*/  @!P0 SHF.L.U32 R56, R69.reuse, 0x10, RZ ;  /* 0x0000001045388819 */ /* 0x040fe400000006ff */
[----:B------:R-:W-:Y:S02]  /*5040*/  @!P0 LOP3.LUT R59, R69, 0xffff0000, RZ, 0xc0, !PT ;  /* 0xffff0000453b8812 */ /* 0x000fe400078ec0ff */
[C---:B---3--:R-:W-:Y:S01]  /*5050*/  @!P0 LOP3.LUT R46, R40.reuse, 0xffff0000, RZ, 0xc0, !PT ;  /* 0xffff0000282e8812 */ /* 0x048fe200078ec0ff */
[----:B------:R-:W-:Y:S01]  /*5060*/  @!P0 IMAD.U32 R47, R40, 0x10000, RZ ;  /* 0x00010000282f8824 */ /* 0x000fe200078e00ff */
[C---:B------:R-:W-:Y:S01]  /*5070*/  @!P0 LOP3.LUT R45, R41.reuse, 0xffff0000, RZ, 0xc0, !PT ;  /* 0xffff0000292d8812 */ /* 0x040fe200078ec0ff */
[----:B------:R-:W-:Y:S01]  /*5080*/  @!P0 IMAD.U32 R44, R41, 0x10000, RZ ;  /* 0x00010000292c8824 */ /* 0x000fe200078e00ff */
[C---:B------:R-:W-:Y:S01]  /*5090*/  @!P0 LOP3.LUT R37, R43.reuse, 0xffff0000, RZ, 0xc0, !PT ;  /* 0xffff00002b258812 */ /* 0x040fe200078ec0ff */
[----:B------:R-:W-:Y:S01]  /*50a0*/  @!P0 IMAD.U32 R39, R43, 0x10000, RZ ;  /* 0x000100002b278824 */ /* 0x000fe200078e00ff */
[C---:B------:R-:W-:Y:S02]  /*50b0*/  @!P0 SHF.L.U32 R41, R42.reuse, 0x10, RZ ;  /* 0x000000102a298819 */ /* 0x040fe400000006ff */
[----:B------:R-:W-:Y:S01]  /*50c0*/  @!P0 LOP3.LUT R40, R42, 0xffff0000, RZ, 0xc0, !PT ;  /* 0xffff00002a288812 */ /* 0x000fe200078ec0ff */
[C---:B----4-:R-:W-:Y:S01]  /*50d0*/  @!P0 IMAD.U32 R50, R128.reuse, 0x10000, RZ ;  /* 0x0001000080328824 */ /* 0x050fe200078e00ff */
[----:B------:R-:W-:Y:S01]  /*50e0*/  @!P0 LOP3.LUT R51, R128, 0xffff0000, RZ, 0xc0, !PT ;  /* 0xffff000080338812 */ /* 0x000fe200078ec0ff */
[----:B------:R-:W-:Y:S01]  /*50f0*/  @!P0 IMAD.U32 R42, R130, 0x10000, RZ ;  /* 0x00010000822a8824 */ /* 0x000fe200078e00ff */
[----:B------:R-:W-:Y:S01]  /*5100*/  @!P0 SHF.L.U32 R49, R129, 0x10, RZ ;  /* 0x0000001081318819 */ /* 0x000fe200000006ff */
[----:B------:R-:W-:Y:S01]  /*5110*/  @!P0 IMAD.U32 R38, R131, 0x10000, RZ ;  /* 0x0001000083268824 */ /* 0x000fe200078e00ff */
[----:B------:R-:W-:Y:S01]  /*5120*/  @!P0 LOP3.LUT R48, R129, 0xffff0000, RZ, 0xc0, !PT ;  /* 0xffff000081308812 */ /* 0x000fe200078ec0ff */
[----:B------:R-:W-:Y:S01]  /*5130*/  @!P1 FADD.FTZ R42, -R42, -RZ ;  /* 0x800000ff2a2a9221 */ /* 0x000fe20000010100 */
[----:B------:R-:W-:Y:S01]  /*5140*/  @!P0 LOP3.LUT R43, R130, 0xffff0000, RZ, 0xc0, !PT ;  /* 0xffff0000822b8812 */ /* 0x000fe200078ec0ff */
[----:B--2---:R-:W-:Y:S01]  /*5150*/  @!P0 IMAD.U32 R52, R60, 0x10000, RZ ;  /* 0x000100003c348824 */ /* 0x004fe200078e00ff */
[----:B------:R-:W-:Y:S01]  /*5160*/  @!P0 LOP3.LUT R36, R131, 0xffff0000, RZ, 0xc0, !PT ;  /* 0xffff000083248812 */ /* 0x000fe200078ec0ff */
[----:B------:R-:W-:Y:S01]  /*5170*/  @!P1 FADD.FTZ R50, -R50, -RZ ;  /* 0x800000ff32329221 */ /* 0x000fe20000010100 */
[----:B------:R-:W-:Y:S01]  /*5180*/  @!P0 LOP3.LUT R54, R60, 0xffff0000, RZ, 0xc0, !PT ;  /* 0xffff00003c368812 */ /* 0x000fe200078ec0ff */
[----:B------:R-:W-:Y:S01]  /*5190*/  @!P1 FADD.FTZ R43, -R43, -RZ ;  /* 0x800000ff2b2b9221 */ /* 0x000fe20000010100 */
[----:B------:R-:W-:Y:S01]  /*51a0*/  @!P0 LOP3.LUT R58, R61, 0xffff0000, RZ, 0xc0, !PT ;  /* 0xffff00003d3a8812 */ /* 0x000fe200078ec0ff */
[----:B------:R-:W-:Y:S01]  /*51b0*/  @!P1 FADD.FTZ R51, -R51, -RZ ;  /* 0x800000ff33339221 */ /* 0x000fe20000010100 */
[----:B------:R-:W-:Y:S01]  /*51c0*/  @!P1 FADD.FTZ R49, -R49, -RZ ;  /* 0x800000ff31319221 */ /* 0x000fe20000010100 */
[----:B------:R-:W-:Y:S01]  /*51d0*/  @!P1 FADD.FTZ R48, -R48, -RZ ;  /* 0x800000ff30309221 */ /* 0x000fe20000010100 */
[----:B------:R-:W-:Y:S01]  /*51e0*/  @!P1 FADD.FTZ R38, -R38, -RZ ;  /* 0x800000ff26269221 */ /* 0x000fe20000010100 */
[----:B------:R-:W-:Y:S01]  /*51f0*/  @!P1 FADD.FTZ R36, -R36, -RZ ;  /* 0x800000ff24249221 */ /* 0x000fe20000010100 */
[----:B------:R-:W-:Y:S01]  /*5200*/  ISETP.GE.AND P1, PT, R26, R27, PT ;  /* 0x0000001b1a00720c */ /* 0x000fe20003f26270 */
[----:B------:R-:W-:Y:S01]  /*5210*/  @!P0 FMUL.FTZ R0, R47, R50 ;  /* 0x000000322f008220 */ /* 0x000fe20000410000 */
[----:B------:R-:W-:Y:S01]  /*5220*/  @!P0 FMUL.FTZ R2, R46, R51 ;  /* 0x000000332e028220 */ /* 0x000fe20000410000 */
[----:B------:R-:W-:Y:S02]  /*5230*/  @!P0 IMAD.U32 R57, R61, 0x10000, RZ ;  /* 0x000100003d398824 */ /* 0x000fe400078e00ff */
[----:B------:R-:W-:Y:S01]  /*5240*/  @!P0 FMUL.FTZ R3, R44, R49 ;  /* 0x000000312c038220 */ /* 0x000fe20000410000 */
[----:B------:R-:W-:Y:S01]  /*5250*/  @!P0 FMUL.FTZ R4, R45, R48 ;  /* 0x000000302d048220 */ /* 0x000fe20000410000 */
[----:B------:R-:W-:Y:S01]  /*5260*/  @!P0 FFMA.FTZ R0, R53, R52, R0 ;  /* 0x0000003435008223 */ /* 0x000fe20000010000 */
[----:B------:R-:W-:Y:S01]  /*5270*/  @!P0 FMUL.FTZ R5, R41, R42 ;  /* 0x0000002a29058220 */ /* 0x000fe20000410000 */
[C---:B------:R-:W-:Y:S02]  /*5280*/  @!P0 IMAD.U32 R53, R62.reuse, 0x10000, RZ ;  /* 0x000100003e358824 */ /* 0x040fe400078e00ff */
[----:B------:R-:W-:Y:S01]  /*5290*/  @!P0 FFMA.FTZ R2, R55, R54, R2 ;  /* 0x0000003637028223 */ /* 0x000fe20000010002 */
[----:B------:R-:W-:Y:S01]  /*52a0*/  @!P0 LOP3.LUT R54, R62, 0xffff0000, RZ, 0xc0, !PT ;  /* 0xffff00003e368812 */ /* 0x000fe200078ec0ff */
[----:B------:R-:W-:Y:S01]  /*52b0*/  @!P0 IMAD.U32 R52, R70, 0x10000, RZ ;  /* 0x0001000046348824 */ /* 0x000fe200078e00ff */
[----:B------:R-:W-:Y:S01]  /*52c0*/  @!P0 SHF.L.U32 R55, R63, 0x10, RZ ;  /* 0x000000103f378819 */ /* 0x000fe200000006ff */
[----:B------:R-:W-:Y:S01]  /*52d0*/  @!P0 FFMA.FTZ R3, R56, R57, R3 ;  /* 0x0000003938038223 */ /* 0x000fe20000010003 */
[----:B------:R-:W-:Y:S01]  /*52e0*/  @!P1 IADD3 R129, P2, PT, R34, 0x40, RZ ;  /* 0x0000004022819810 */ /* 0x000fe20007f5e0ff */
[----:B------:R-:W-:Y:S01]  /*52f0*/  @!P0 FFMA.FTZ R4, R59, R58, R4 ;  /* 0x0000003a3b048223 */ /* 0x000fe20000010004 */
[----:B------:R-:W-:Y:S01]  /*5300*/  @!P0 LOP3.LUT R56, R63, 0xffff0000, RZ, 0xc0, !PT ;  /* 0xffff00003f388812 */ /* 0x000fe200078ec0ff */
[----:B------:R-:W-:Y:S01]  /*5310*/  @!P0 FFMA.FTZ R5, R52, R53, R5 ;  /* 0x0000003534058223 */ /* 0x000fe20000010005 */
[----:B------:R-:W-:Y:S01]  /*5320*/  @!P0 LOP3.LUT R53, R70, 0xffff0000, RZ, 0xc0, !PT ;  /* 0xffff000046358812 */ /* 0x000fe200078ec0ff */
[----:B------:R-:W-:Y:S01]  /*5330*/  @!P0 FMUL.FTZ R6, R40, R43 ;  /* 0x0000002b28068220 */ /* 0x000fe20000410000 */
[----:B------:R-:W-:Y:S01]  /*5340*/  @!P0 LOP3.LUT R57, R71, 0xffff0000, RZ, 0xc0, !PT ;  /* 0xffff000047398812 */ /* 0x000fe200078ec0ff */
[----:B------:R-:W-:Y:S01]  /*5350*/  @!P0 FMUL.FTZ R7, R39, R38 ;  /* 0x0000002627078220 */ /* 0x000fe20000410000 */
[----:B------:R-:W-:Y:S01]  /*5360*/  @!P0 F2FP.BF16.F32.PACK_AB R127, R2, R0 ;  /* 0x00000000027f823e */ /* 0x000fe200000010ff */
[----:B------:R-:W-:Y:S01]  /*5370*/  @!P0 IMAD.U32 R52, R71, 0x10000, RZ ;  /* 0x0001000047348824 */ /* 0x000fe200078e00ff */
[----:B------:R-:W-:Y:S01]  /*5380*/  @!P0 F2FP.BF16.F32.PACK_AB R128, R4, R3 ;  /* 0x000000030480823e */ /* 0x000fe200000010ff */
[----:B------:R-:W-:Y:S01]  /*5390*/  @!P0 FMUL.FTZ R8, R37, R36 ;  /* 0x0000002425088220 */ /* 0x000fe20000410000 */
[----:B------:R-:W-:Y:S01]  /*53a0*/  @!P0 MOV R68, R127 ;  /* 0x0000007f00448202 */ /* 0x000fe20000000f00 */
[----:B------:R-:W-:Y:S01]  /*53b0*/  @!P0 FFMA.FTZ R6, R53, R54, R6 ;  /* 0x0000003635068223 */ /* 0x000fe20000010006 */
[----:B------:R-:W-:Y:S01]  /*53c0*/  @!P1 IMAD.X R130, RZ, RZ, R126, P2 ;  /* 0x000000ffff829224 */ /* 0x000fe200010e067e */
[----:B------:R-:W-:Y:S01]  /*53d0*/  @!P1 ISETP.GE.U32.AND P2, PT, R26, R35, PT ;  /* 0x000000231a00920c */ /* 0x000fe20003f46070 */
[----:B------:R-:W-:Y:S01]  /*53e0*/  @!P0 FFMA.FTZ R7, R52, R55, R7 ;  /* 0x0000003734078223 */ /* 0x000fe20000010007 */
[----:B------:R-:W-:Y:S01]  /*53f0*/  @!P0 FFMA.FTZ R8, R57, R56, R8 ;  /* 0x0000003839088223 */ /* 0x000fe20000010008 */
[----:B------:R-:W-:Y:S01]  /*5400*/  @!P0 F2FP.BF16.F32.PACK_AB R131, R6, R5 ;  /* 0x000000050683823e */ /* 0x000fe200000010ff */
[----:B------:R-:W-:Y:S01]  /*5410*/  @!P0 IMAD.MOV.U32 R69, RZ, RZ, R128 ;  /* 0x000000ffff458224 */ /* 0x000fe200078e0080 */
[----:B------:R-:W-:Y:S02]  /*5420*/  @!P1 SEL R129, R129, 0x40, P2 ;  /* 0x0000004081819807 */ /* 0x000fe40001000000 */
[----:B------:R-:W-:Y:S02]  /*5430*/  @!P1 SEL R132, R130, RZ, P2 ;  /* 0x000000ff82849207 */ /* 0x000fe40001000000 */
[----:B------:R-:W-:Y:S01]  /*5440*/  @!P0 F2FP.BF16.F32.PACK_AB R130, R8, R7 ;  /* 0x000000070882823e */ /* 0x000fe200000010ff */
[----:B------:R-:W-:Y:S01]  /*5450*/  @!P1 IMAD.SHL.U32 R127, R129, 0x2, RZ ;  /* 0x00000002817f9824 */ /* 0x000fe200078e00ff */
[----:B------:R-:W-:Y:S02]  /*5460*/  @!P0 MOV R70, R131 ;  /* 0x0000008300468202 */ /* 0x000fe40000000f00 */
[----:B------:R-:W-:Y:S01]  /*5470*/  @!P1 SEL R37, R35, R34, !P2 ;  /* 0x0000002223259207 */ /* 0x000fe20005000000 */
[----:B------:R-:W-:Y:S01]  /*5480*/  @!P0 IMAD.MOV.U32 R71, RZ, RZ, R130 ;  /* 0x000000ffff478224 */ /* 0x000fe200078e0082 */
[----:B------:R-:W-:Y:S02]  /*5490*/  @!P1 SHF.L.U64.HI R132, R129, 0x1, R132 ;  /* 0x0000000181849819 */ /* 0x000fe40000010284 */
[----:B------:R-:W-:Y:S01]  /*54a0*/  @!P1 IADD3 R128, P0, PT, R127, R98, RZ ;  /* 0x000000627f809210 */ /* 0x000fe20007f1e0ff */
[----:B------:R-:W-:Y:S01]  /*54b0*/  @!P1 IMAD.WIDE R38, R37, 0x2, R30 ;  /* 0x0000000225269825 */ /* 0x000fe200078e021e */
[----:B------:R2:W-:Y:S03]  /*54c0*/  STG.E.128 desc[UR6][R94.64], R68 ;  /* 0x000000445e007986 */ /* 0x0005e6000c101d06 */
[C---:B------:R-:W-:Y:S01]  /*54d0*/  @!P1 IMAD.X R129, R132.reuse, 0x1, R99, P0 ;  /* 0x0000000184819824 */ /* 0x040fe200000e0663 */
[----:B------:R-:W-:Y:S04]  /*54e0*/  @!P1 IADD3 R52, P0, PT, R127, R100, RZ ;  /* 0x000000647f349210 */ /* 0x000fe80007f1e0ff */
[----:B------:R-:W-:Y:S01]  /*54f0*/  @!P1 IADD3.X R53, PT, PT, R132, R101, RZ, P0, !PT ;  /* 0x0000006584359210 */ /* 0x000fe200007fe4ff */
[----:B------:R-:W3:Y:S01]  /*5500*/  @!P1 LDG.E.128 R40, desc[UR6][R38.64+0x80] ;  /* 0x0000800626289981 */ /* 0x000ee2000c1e1d00 */
[----:B------:R-:W-:Y:S07]  /*5510*/  ISETP.GE.U32.OR P0, PT, R26, R35, P1 ;  /* 0x000000231a00720c */ /* 0x000fee0000f06470 */
[----:B------:R-:W4:Y:S08]  /*5520*/  @!P1 LDG.E.128 R128, desc[UR6][R128.64] ;  /* 0x0000000680809981 */ /* 0x000f30000c1e1d00 */
[----:B------:R-:W5:Y:S08]  /*5530*/  @!P1 LDG.E.128 R72, desc[UR6][R52.64] ;  /* 0x0000000634489981 */ /* 0x000f70000c1e1d00 */
[----:B------:R-:W2:Y:S01]  /*5540*/  LDG.E.128 R60, desc[UR6][R30.64+0x80] ;  /* 0x000080061e3c7981 */ /* 0x000ea2000c1e1d00 */
        /* <DEDUP_REMOVED lines=11> */
[C---:B------:R-:W-:Y:S01]  /*5600*/  @!P1 SHF.L.U32 R49, R129.reuse, 0x10, RZ ;  /* 0x0000001081319819 */ /* 0x040fe200000006ff */
[----:B------:R-:W-:Y:S01]  /*5610*/  @!P0 FADD.FTZ R50, -R50, -RZ ;  /* 0x800000ff32328221 */ /* 0x000fe20000010100 */
[----:B------:R-:W-:Y:S01]  /*5620*/  @!P1 LOP3.LUT R48, R129, 0xffff0000, RZ, 0xc0, !PT ;  /* 0xffff000081309812 */ /* 0x000fe200078ec0ff */
        /* <DEDUP_REMOVED lines=8> */
[----:B------:R-:W-:Y:S01]  /*56b0*/  @!P0 FADD.FTZ R51, -R51, -RZ ;  /* 0x800000ff33338221 */ /* 0x000fe20000010100 */
[----:B--2---:R-:W-:Y:S01]  /*56c0*/  @!P1 LOP3.LUT R55, R60, 0xffff0000, RZ, 0xc0, !PT ;  /* 0xffff00003c379812 */ /* 0x004fe200078ec0ff */
[----:B------:R-:W-:Y:S01]  /*56d0*/  @!P0 FADD.FTZ R49, -R49, -RZ ;  /* 0x800000ff31318221 */ /* 0x000fe20000010100 */
[----:B------:R-:W-:Y:S01]  /*56e0*/  @!P1 SHF.L.U32 R57, R73, 0x10, RZ ;  /* 0x0000001049399819 */ /* 0x000fe200000006ff */
[----:B------:R-:W-:Y:S01]  /*56f0*/  @!P0 FADD.FTZ R48, -R48, -RZ ;  /* 0x800000ff30308221 */ /* 0x000fe20000010100 */
[----:B------:R-:W-:Y:S01]  /*5700*/  @!P1 SHF.L.U32 R56, R61, 0x10, RZ ;  /* 0x000000103d389819 */ /* 0x000fe200000006ff */
[----:B------:R-:W-:Y:S01]  /*5710*/  @!P0 FADD.FTZ R38, -R38, -RZ ;  /* 0x800000ff26268221 */ /* 0x000fe20000010100 */
[----:B------:R-:W-:Y:S01]  /*5720*/  @!P1 LOP3.LUT R58, R73, 0xffff0000, RZ, 0xc0, !PT ;  /* 0xffff0000493a9812 */ /* 0x000fe200078ec0ff */
[----:B------:R-:W-:Y:S01]  /*5730*/  @!P0 FADD.FTZ R36, -R36, -RZ ;  /* 0x800000ff24248221 */ /* 0x000fe20000010100 */
[----:B------:R-:W-:Y:S01]  /*5740*/  ISETP.GE.AND P0, PT, R25, R27, PT ;  /* 0x0000001b1900720c */ /* 0x000fe20003f06270 */
[----:B------:R-:W-:Y:S01]  /*5750*/  @!P1 FMUL.FTZ R9, R47, R50 ;  /* 0x000000322f099220 */ /* 0x000fe20000410000 */
[----:B------:R-:W-:Y:S01]  /*5760*/  @!P1 LOP3.LUT R59, R61, 0xffff0000, RZ, 0xc0, !PT ;  /* 0xffff00003d3b9812 */ /* 0x000fe200078ec0ff */
[----:B------:R-:W-:Y:S02]  /*5770*/  @!P1 IMAD.U32 R52, R60, 0x10000, RZ ;  /* 0x000100003c349824 */ /* 0x000fe400078e00ff */
[----:B------:R-:W-:Y:S01]  /*5780*/  @!P1 FMUL.FTZ R10, R46, R51 ;  /* 0x000000332e0a9220 */ /* 0x000fe20000410000 */
[----:B------:R-:W-:Y:S01]  /*5790*/  @!P1 FMUL.FTZ R11, R44, R49 ;  /* 0x000000312c0b9220 */ /* 0x000fe20000410000 */
[----:B------:R-:W-:Y:S01]  /*57a0*/  @!P1 FMUL.FTZ R12, R45, R48 ;  /* 0x000000302d0c9220 */ /* 0x000fe20000410000 */
[----:B------:R-:W-:Y:S01]  /*57b0*/  @!P1 FFMA.FTZ R9, R52, R53, R9 ;  /* 0x0000003534099223 */ /* 0x000fe20000010009 */
[----:B------:R-:W-:Y:S01]  /*57c0*/  @!P1 SHF.L.U32 R53, R74, 0x10, RZ ;  /* 0x000000104a359819 */ /* 0x000fe200000006ff */
[----:B------:R-:W-:Y:S02]  /*57d0*/  @!P1 IMAD.U32 R52, R62, 0x10000, RZ ;  /* 0x000100003e349824 */ /* 0x000fe400078e00ff */
[----:B------:R-:W-:Y:S01]  /*57e0*/  @!P1 FFMA.FTZ R10, R55, R54, R10 ;  /* 0x00000036370a9223 */ /* 0x000fe2000001000a */
[----:B------:R-:W-:Y:S01]  /*57f0*/  @!P1 LOP3.LUT R54, R74, 0xffff0000, RZ, 0xc0, !PT ;  /* 0xffff00004a369812 */ /* 0x000fe200078ec0ff */
[----:B------:R-:W-:Y:S01]  /*5800*/  @!P1 FFMA.FTZ R11, R56, R57, R11 ;  /* 0x00000039380b9223 */ /* 0x000fe2000001000b */
[----:B------:R-:W-:Y:S01]  /*5810*/  @!P0 IADD3 R130, P2, PT, R34, 0x80, RZ ;  /* 0x0000008022828810 */ /* 0x000fe20007f5e0ff */
[----:B------:R-:W-:Y:S01]  /*5820*/  @!P1 FFMA.FTZ R12, R59, R58, R12 ;  /* 0x0000003a3b0c9223 */ /* 0x000fe2000001000c */
[----:B------:R-:W-:Y:S01]  /*5830*/  @!P1 LOP3.LUT R56, R75, 0xffff0000, RZ, 0xc0, !PT ;  /* 0xffff00004b389812 */ /* 0x000fe200078ec0ff */
[----:B------:R-:W-:Y:S01]  /*5840*/  @!P1 FFMA.FTZ R13, R52, R53, R13 ;  /* 0x00000035340d9223 */ /* 0x000fe2000001000d */
[----:B------:R-:W-:Y:S01]  /*5850*/  @!P1 LOP3.LUT R53, R62, 0xffff0000, RZ, 0xc0, !PT ;  /* 0xffff00003e359812 */ /* 0x000fe200078ec0ff */
[----:B------:R-:W-:Y:S01]  /*5860*/  @!P1 FMUL.FTZ R14, R40, R43 ;  /* 0x0000002b280e9220 */ /* 0x000fe20000410000 */
[----:B------:R-:W-:Y:S01]  /*5870*/  @!P1 SHF.L.U32 R52, R63, 0x10, RZ ;  /* 0x000000103f349819 */ /* 0x000fe200000006ff */
[----:B------:R-:W-:Y:S01]  /*5880*/  @!P1 IMAD.U32 R55, R75, 0x10000, RZ ;  /* 0x000100004b379824 */ /* 0x000fe200078e00ff */
[----:B------:R-:W-:Y:S01]  /*5890*/  @!P1 LOP3.LUT R57, R63, 0xffff0000, RZ, 0xc0, !PT ;  /* 0xffff00003f399812 */ /* 0x000fe200078ec0ff */
[----:B------:R-:W-:Y:S01]  /*58a0*/  @!P1 FMUL.FTZ R15, R39, R38 ;  /* 0x00000026270f9220 */ /* 0x000fe20000410000 */
[----:B------:R-:W-:Y:S01]  /*58b0*/  @!P1 F2FP.BF16.F32.PACK_AB R127, R10, R9 ;  /* 0x000000090a7f923e */ /* 0x000fe200000010ff */
[----:B------:R-:W-:Y:S01]  /*58c0*/  @!P1 FMUL.FTZ R16, R37, R36 ;  /* 0x0000002425109220 */ /* 0x000fe20000410000 */
[----:B------:R-:W-:Y:S01]  /*58d0*/  @!P1 F2FP.BF16.F32.PACK_AB R128, R12, R11 ;  /* 0x0000000b0c80923e */ /* 0x000fe200000010ff */
[----:B------:R-:W-:Y:S01]  /*58e0*/  @!P0 IMAD.X R129, RZ, RZ, R126, P2 ;  /* 0x000000ffff818224 */ /* 0x000fe200010e067e */
[----:B------:R-:W-:Y:S01]  /*58f0*/  @!P0 ISETP.GE.U32.AND P2, PT, R25, R35, PT ;  /* 0x000000231900820c */ /* 0x000fe20003f46070 */
[----:B------:R-:W-:Y:S01]  /*5900*/  @!P1 FFMA.FTZ R14, R53, R54, R14 ;  /* 0x00000036350e9223 */ /* 0x000fe2000001000e */
[----:B------:R-:W-:Y:S01]  /*5910*/  @!P1 MOV R61, R128 ;  /* 0x00000080003d9202 */ /* 0x000fe20000000f00 */
[----:B------:R-:W-:Y:S01]  /*5920*/  @!P1 FFMA.FTZ R15, R52, R55, R15 ;  /* 0x00000037340f9223 */ /* 0x000fe2000001000f */
[----:B------:R-:W-:Y:S01]  /*5930*/  @!P0 SEL R130, R130, 0x80, P2 ;  /* 0x0000008082828807 */ /* 0x000fe20001000000 */
[----:B------:R-:W-:Y:S01]  /*5940*/  @!P1 FFMA.FTZ R16, R57, R56, R16 ;  /* 0x0000003839109223 */ /* 0x000fe20000010010 */
[----:B------:R-:W-:Y:S01]  /*5950*/  @!P0 SEL R131, R129, RZ, P2 ;  /* 0x000000ff81838207 */ /* 0x000fe20001000000 */
[----:B------:R-:W-:Y:S01]  /*5960*/  @!P1 IMAD.MOV.U32 R60, RZ, RZ, R127 ;  /* 0x000000ffff3c9224 */ /* 0x000fe200078e007f */
[----:B------:R-:W-:Y:S02]  /*5970*/  @!P1 F2FP.BF16.F32.PACK_AB R129, R14, R13 ;  /* 0x0000000d0e81923e */ /* 0x000fe400000010ff */
[----:B------:R-:W-:Y:S02]  /*5980*/  @!P1 F2FP.BF16.F32.PACK_AB R136, R16, R15 ;  /* 0x0000000f1088923e */ /* 0x000fe400000010ff */
[C---:B------:R-:W-:Y:S01]  /*5990*/  @!P0 SHF.L.U32 R135, R130.reuse, 0x1, RZ ;  /* 0x0000000182878819 */ /* 0x040fe200000006ff */
[----:B------:R-:W-:Y:S01]  /*59a0*/  @!P1 IMAD.MOV.U32 R62, RZ, RZ, R129 ;  /* 0x000000ffff3e9224 */ /* 0x000fe200078e0081 */
[----:B------:R-:W-:Y:S02]  /*59b0*/  @!P1 MOV R63, R136 ;  /* 0x00000088003f9202 */ /* 0x000fe40000000f00 */
[----:B------:R-:W-:Y:S02]  /*59c0*/  @!P0 SHF.L.U64.HI R132, R130, 0x1, R131 ;  /* 0x0000000182848819 */ /* 0x000fe40000010283 */
[----:B------:R-:W-:Y:S01]  /*59d0*/  @!P0 IADD3 R128, P1, PT, R135, R98, RZ ;  /* 0x0000006287808210 */ /* 0x000fe20007f3e0ff */
[----:B------:R2:W-:Y:S01]  /*59e0*/  STG.E.128 desc[UR6][R94.64+0x80], R60 ;  /* 0x0000803c5e007986 */ /* 0x0005e2000c101d06 */
[----:B------:R-:W-:Y:S03]  /*59f0*/  @!P0 SEL R37, R35, R34, !P2 ;  /* 0x0000002223258207 */ /* 0x000fe60005000000 */
[C---:B------:R-:W-:Y:S01]  /*5a00*/  @!P0 IMAD.X R129, R132.reuse, 0x1, R99, P1 ;  /* 0x0000000184818824 */ /* 0x040fe200008e0663 */
[----:B------:R-:W-:Y:S01]  /*5a10*/  @!P0 IADD3 R52, P1, PT, R135, R100, RZ ;  /* 0x0000006487348210 */ /* 0x000fe20007f3e0ff */
[----:B------:R-:W-:Y:S02]  /*5a20*/  @!P0 IMAD.WIDE R38, R37, 0x2, R30 ;  /* 0x0000000225268825 */ /* 0x000fe400078e021e */
[----:B------:R-:W3:Y:S01]  /*5a30*/  LDG.E.128 R68, desc[UR6][R30.64+0x100] ;  /* 0x000100061e447981 */ /* 0x000ee2000c1e1d00 */
[----:B------:R-:W-:Y:S02]  /*5a40*/  @!P0 IADD3.X R53, PT, PT, R132, R101, RZ, P1, !PT ;  /* 0x0000006584358210 */ /* 0x000fe40000ffe4ff */
[----:B------:R-:W-:Y:S05]  /*5a50*/  ISETP.GE.U32.OR P1, PT, R25, R35, P0 ;  /* 0x000000231900720c */ /* 0x000fea0000726470 */
[----:B------:R-:W4:Y:S08]  /*5a60*/  @!P0 LDG.E.128 R128, desc[UR6][R128.64] ;  /* 0x0000000680808981 */ /* 0x000f30000c1e1d00 */
[----:B------:R-:W5:Y:S08]  /*5a70*/  @!P0 LDG.E.128 R40, desc[UR6][R38.64+0x100] ;  /* 0x0001000626288981 */ /* 0x000f70000c1e1d00 */
[----:B------:R1:W2:Y:S01]  /*5a80*/  @!P0 LDG.E.128 R72, desc[UR6][R52.64] ;  /* 0x0000000634488981 */ /* 0x0002a2000c1e1d00 */
[C---:B---3--:R-:W-:Y:S01]  /*5a90*/  @!P0 LOP3.LUT R55, R68.reuse, 0xffff0000, RZ, 0xc0, !PT ;  /* 0xffff000044378812 */ /* 0x048fe200078ec0ff */
[----:B-1----:R-:W-:Y:S01]  /*5aa0*/  @!P0 IMAD.U32 R52, R68, 0x10000, RZ ;  /* 0x0001000044348824 */ /* 0x002fe200078e00ff */
[----:B------:R-:W-:Y:S02]  /*5ab0*/  @!P0 SHF.L.U32 R56, R69, 0x10, RZ ;  /* 0x0000001045388819 */ /* 0x000fe400000006ff */
[C---:B----4-:R-:W-:Y:S01]  /*5ac0*/  @!P0 LOP3.LUT R51, R128.reuse, 0xffff0000, RZ, 0xc0, !PT ;  /* 0xffff000080338812 */ /* 0x050fe200078ec0ff */
[----:B------:R-:W-:Y:S01]  /*5ad0*/  @!P0 IMAD.U32 R50, R128, 0x10000, RZ ;  /* 0x0001000080328824 */ /* 0x000fe200078e00ff */
[C---:B------:R-:W-:Y:S02]  /*5ae0*/  @!P0 SHF.L.U32 R49, R129.reuse, 0x10, RZ ;  /* 0x0000001081318819 */ /* 0x040fe400000006ff */
[----:B------:R-:W-:Y:S01]  /*5af0*/  @!P0 LOP3.LUT R48, R129, 0xffff0000, RZ, 0xc0, !PT ;  /* 0xffff000081308812 */ /* 0x000fe200078ec0ff */
[----:B------:R-:W-:Y:S01]  /*5b00*/  @!P1 FADD.FTZ R50, -R50, -RZ ;  /* 0x800000ff32329221 */ /* 0x000fe20000010100 */
[----:B------:R-:W-:Y:S01]  /*5b10*/  @!P0 SHF.L.U32 R38, R131, 0x10, RZ ;  /* 0x0000001083268819 */ /* 0x000fe200000006ff */
[----:B------:R-:W-:Y:S01]  /*5b20*/  @!P1 FADD.FTZ R51, -R51, -RZ ;  /* 0x800000ff33339221 */ /* 0x000fe20000010100 */
[C---:B-----5:R-:W-:Y:S01]  /*5b30*/  @!P0 LOP3.LUT R46, R40.reuse, 0xffff0000, RZ, 0xc0, !PT ;  /* 0xffff0000282e8812 */ /* 0x060fe200078ec0ff */
[----:B------:R-:W-:Y:S01]  /*5b40*/  @!P0 IMAD.U32 R47, R40, 0x10000, RZ ;  /* 0x00010000282f8824 */ /* 0x000fe200078e00ff */
[----:B------:R-:W-:Y:S01]  /*5b50*/  @!P0 SHF.L.U32 R44, R41, 0x10, RZ ;  /* 0x00000010292c8819 */ /* 0x000fe200000006ff */
[----:B------:R-:W-:Y:S01]  /*5b60*/  @!P1 FADD.FTZ R49, -R49, -RZ ;  /* 0x800000ff31319221 */ /* 0x000fe20000010100 */
[----:B------:R-:W-:Y:S01]  /*5b70*/  @!P0 LOP3.LUT R45, R41, 0xffff0000, RZ, 0xc0, !PT ;  /* 0xffff0000292d8812 */ /* 0x000fe200078ec0ff */
[C---:B------:R-:W-:Y:S01]  /*5b80*/  @!P0 IMAD.U32 R41, R42.reuse, 0x10000, RZ ;  /* 0x000100002a298824 */ /* 0x040fe200078e00ff */
[----:B------:R-:W-:Y:S01]  /*5b90*/  @!P0 LOP3.LUT R40, R42, 0xffff0000, RZ, 0xc0, !PT ;  /* 0xffff00002a288812 */ /* 0x000fe200078ec0ff */
[----:B------:R-:W-:Y:S01]  /*5ba0*/  @!P0 IMAD.U32 R42, R130, 0x10000, RZ ;  /* 0x00010000822a8824 */ /* 0x000fe200078e00ff */
[C---:B------:R-:W-:Y:S01]  /*5bb0*/  @!P0 SHF.L.U32 R39, R43.reuse, 0x10, RZ ;  /* 0x000000102b278819 */ /* 0x040fe200000006ff */
[----:B--2---:R-:W-:Y:S01]  /*5bc0*/  @!P0 IMAD.U32 R53, R72, 0x10000, RZ ;  /* 0x0001000048358824 */ /* 0x004fe200078e00ff */
[----:B------:R-:W-:Y:S01]  /*5bd0*/  @!P0 LOP3.LUT R37, R43, 0xffff0000, RZ, 0xc0, !PT ;  /* 0xffff00002b258812 */ /* 0x000fe200078ec0ff */
[----:B------:R-:W-:Y:S01]  /*5be0*/  @!P0 FMUL.FTZ R17, R47, R50 ;  /* 0x000000322f118220 */ /* 0x000fe20000410000 */
[----:B------:R-:W-:Y:S01]  /*5bf0*/  @!P0 LOP3.LUT R43, R130, 0xffff0000, RZ, 0xc0, !PT ;  /* 0xffff0000822b8812 */ /* 0x000fe200078ec0ff */
[----:B------:R-:W-:Y:S01]  /*5c00*/  @!P0 FMUL.FTZ R18, R46, R51 ;  /* 0x000000332e128220 */ /* 0x000fe20000410000 */
[----:B------:R-:W-:Y:S01]  /*5c10*/  @!P0 LOP3.LUT R36, R131, 0xffff0000, RZ, 0xc0, !PT ;  /* 0xffff000083248812 */ /* 0x000fe200078ec0ff */
[----:B------:R-:W-:Y:S01]  /*5c20*/  @!P0 FFMA.FTZ R17, R52, R53, R17 ;  /* 0x0000003534118223 */ /* 0x000fe20000010011 */
[----:B------:R-:W-:Y:S01]  /*5c30*/  @!P0 LOP3.LUT R54, R72, 0xffff0000, RZ, 0xc0, !PT ;  /* 0xffff000048368812 */ /* 0x000fe200078ec0ff */
[----:B------:R-:W-:Y:S01]  /*5c40*/  @!P1 FADD.FTZ R48, -R48, -RZ ;  /* 0x800000ff30309221 */ /* 0x000fe20000010100 */
[C---:B------:R-:W-:Y:S01]  /*5c50*/  @!P0 SHF.L.U32 R57, R73.reuse, 0x10, RZ ;  /* 0x0000001049398819 */ /* 0x040fe200000006ff */
        /* <DEDUP_REMOVED lines=14> */
[----:B------:R-:W-:Y:S01]  /*5d40*/  @!P0 IMAD.U32 R52, R70, 0x10000, RZ ;  /* 0x0001000046348824 */ /* 0x000fe200078e00ff */
[----:B------:R-:W-:Y:S01]  /*5d50*/  @!P0 F2FP.BF16.F32.PACK_AB R127, R18, R17 ;  /* 0x00000011127f823e */ /* 0x000fe200000010ff */
        /* <DEDUP_REMOVED lines=20> */
.L_x_3284:
[----:B-1-3--:R-:W-:Y:S05]  /*5ea0*/  BSYNC.RECONVERGENT B0 ;  /* 0x0000000000007941 */ /* 0x00afea0003800200 */
.L_x_3283:
[----:B------:R-:W-:Y:S04]  /*5eb0*/  BSSY.RECONVERGENT B0, `(.L_x_3285) ;  /* 0x0000102000007945 */ /* 0x000fe80003800200 */
[----:B------:R-:W-:Y:S05]  /*5ec0*/  @!P6 BRA `(.L_x_3286) ;  /* 0x000000100000e947 */ /* 0x000fea0003800000 */
[C---:B------:R-:W-:Y:S02]  /*5ed0*/  ISETP.GE.AND P0, PT, R28.reuse, R27, PT ;  /* 0x0000001b1c00720c */ /* 0x040fe40003f06270 */
[C---:B----4-:R-:W-:Y:S04]  /*5ee0*/  LEA R14, P2, R111.reuse, R30, 0x1 ;  /* 0x0000001e6f0e7211 */ /* 0x050fe800078408ff */
[----:B------:R-:W-:Y:S05]  /*5ef0*/  LEA.HI.X R15, R111, R31, R109, 0x1, P2 ;  /* 0x0000001f6f0f7211 */ /* 0x000fea00010f0c6d */
[----:B------:R-:W3:Y:S02]  /*5f00*/  LDG.E.128 R48, desc[UR6][R14.64] ;  /* 0x000000060e307981 */ /* 0x000ee4000c1e1d00 */
[-C--:B------:R-:W-:Y:S04]  /*5f10*/  @!P0 ISETP.GE.U32.AND P1, PT, R28, R35.reuse, PT ;  /* 0x000000231c00820c */ /* 0x080fe80003f26070 */
[----:B------:R-:W-:Y:S02]  /*5f20*/  @!P0 SEL R0, R34, RZ, P1 ;  /* 0x000000ff22008207 */ /* 0x000fe40000800000 */
[----:B------:R-:W-:Y:S02]  /*5f30*/  @!P0 SEL R3, R126, RZ, P1 ;  /* 0x000000ff7e038207 */ /* 0x000fe40000800000 */
[----:B------:R-:W-:Y:S02]  /*5f40*/  @!P0 IADD3 R5, P2, PT, R117, R0, RZ ;  /* 0x0000000075058210 */ /* 0x000fe40007f5e0ff */
[----:B------:R-:W-:Y:S03]  /*5f50*/  @!P0 SEL R9, R35, R34, !P1 ;  /* 0x0000002223098207 */ /* 0x000fe60004800000 */
[----:B------:R-:W-:Y:S01]  /*5f60*/  @!P0 IMAD.X R0, R108, 0x1, R3, P2 ;  /* 0x000000016c008824 */ /* 0x000fe200010e0603 */
[----:B------:R-:W-:Y:S01]  /*5f70*/  ISETP.GE.U32.OR P2, PT, R28, R35, P0 ;  /* 0x000000231c00720c */ /* 0x000fe20000746470 */
[----:B------:R-:W-:Y:S02]  /*5f80*/  @!P0 IMAD.SHL.U32 R3, R5, 0x2, RZ ;  /* 0x0000000205038824 */ /* 0x000fe400078e00ff */
[----:B------:R-:W-:Y:S01]  /*5f90*/  @!P0 IMAD.WIDE R18, R9, 0x2, R14 ;  /* 0x0000000209128825 */ /* 0x000fe200078e020e */
[----:B------:R-:W-:Y:S02]  /*5fa0*/  @!P0 SHF.L.U64.HI R0, R5, 0x1, R0 ;  /* 0x0000000105008819 */ /* 0x000fe40000010200 */
[C---:B------:R-:W-:Y:S03]  /*5fb0*/  @!P0 IADD3 R6, P1, PT, R3.reuse, R98, RZ ;  /* 0x0000006203068210 */ /* 0x040fe60007f3e0ff */
[----:B------:R-:W4:Y:S01]  /*5fc0*/  @!P0 LDG.E.128 R16, desc[UR6][R18.64] ;  /* 0x0000000612108981 */ /* 0x000f22000c1e1d00 */
[C---:B------:R-:W-:Y:S02]  /*5fd0*/  @!P0 IADD3.X R7, PT, PT, R0.reuse, R99, RZ, P1, !PT ;  /* 0x0000006300078210 */ /* 0x040fe40000ffe4ff */
[----:B------:R-:W-:Y:S05]  /*5fe0*/  @!P0 IADD3 R38, P1, PT, R3, R100, RZ ;  /* 0x0000006403268210 */ /* 0x000fea0007f3e0ff */
[----:B------:R-:W5:Y:S01]  /*5ff0*/  @!P0 LDG.E.128 R4, desc[UR6][R6.64] ;  /* 0x0000000606048981 */ /* 0x000f62000c1e1d00 */
[----:B------:R-:W-:Y:S01]  /*6000*/  @!P0 IMAD.X R39, R0, 0x1, R101, P1 ;  /* 0x0000000100278824 */ /* 0x000fe200008e0665 */
[----:B------:R-:W-:Y:S06]  /*6010*/  ISETP.GE.AND P1, PT, R26, R27, PT ;  /* 0x0000001b1a00720c */ /* 0x000fec0003f26270 */
[----:B------:R3:W2:Y:S02]  /*6020*/  @!P0 LDG.E.128 R44, desc[UR6][R38.64] ;  /* 0x00000006262c8981 */ /* 0x0006a4000c1e1d00 */
[C---:B---3--:R-:W-:Y:S01]  /*6030*/  @!P0 SHF.L.U32 R39, R48.reuse, 0x10, RZ ;  /* 0x0000001030278819 */ /* 0x048fe200000006ff */
[C---:B------:R-:W-:Y:S01]  /*6040*/  @!P0 IMAD.U32 R40, R49.reuse, 0x10000, RZ ;  /* 0x0001000031288824 */ /* 0x040fe200078e00ff */
[----:B------:R-:W-:Y:S02]  /*6050*/  @!P0 LOP3.LUT R41, R48, 0xffff0000, RZ, 0xc0, !PT ;  /* 0xffff000030298812 */ /* 0x000fe400078ec0ff */
[----:B------:R-:W-:Y:S02]  /*6060*/  @!P0 LOP3.LUT R43, R49, 0xffff0000, RZ, 0xc0, !PT ;  /* 0xffff0000312b8812 */ /* 0x000fe400078ec0ff */
[C---:B----4-:R-:W-:Y:S01]  /*6070*/  @!P0 LOP3.LUT R9, R19.reuse, 0xffff0000, RZ, 0xc0, !PT ;  /* 0xffff000013098812 */ /* 0x050fe200078ec0ff */
[----:B------:R-:W-:Y:S01]  /*6080*/  @!P0 IMAD.U32 R11, R19, 0x10000, RZ ;  /* 0x00010000130b8824 */ /* 0x000fe200078e00ff */
[C---:B------:R-:W-:Y:S01]  /*6090*/  @!P0 LOP3.LUT R21, R16.reuse, 0xffff0000, RZ, 0xc0, !PT ;  /* 0xffff000010158812 */ /* 0x040fe200078ec0ff */
[----:B------:R-:W-:Y:S01]  /*60a0*/  @!P0 IMAD.U32 R22, R16, 0x10000, RZ ;  /* 0x0001000010168824 */ /* 0x000fe200078e00ff */
[C---:B------:R-:W-:Y:S01]  /*60b0*/  @!P0 SHF.L.U32 R16, R17.reuse, 0x10, RZ ;  /* 0x0000001011108819 */ /* 0x040fe200000006ff */
[----:B------:R-:W-:Y:S01]  /*60c0*/  @!P0 IMAD.U32 R13, R18, 0x10000, RZ ;  /* 0x00010000120d8824 */ /* 0x000fe200078e00ff */
[----:B------:R-:W-:Y:S02]  /*60d0*/  @!P0 LOP3.LUT R20, R17, 0xffff0000, RZ, 0xc0, !PT ;  /* 0xffff000011148812 */ /* 0x000fe400078ec0ff */
[C---:B-----5:R-:W-:Y:S01]  /*60e0*/  @!P0 SHF.L.U32 R37, R4.reuse, 0x10, RZ ;  /* 0x0000001004258819 */ /* 0x060fe200000006ff */
[C---:B------:R-:W-:Y:S01]  /*60f0*/  @!P0 IMAD.U32 R23, R5.reuse, 0x10000, RZ ;  /* 0x0001000005178824 */ /* 0x040fe200078e00ff */
[----:B------:R-:W-:Y:S02]  /*6100*/  @!P0 LOP3.LUT R24, R4, 0xffff0000, RZ, 0xc0, !PT ;  /* 0xffff000004188812 */ /* 0x000fe400078ec0ff */
[----:B------:R-:W-:Y:S01]  /*6110*/  @!P0 LOP3.LUT R19, R5, 0xffff0000, RZ, 0xc0, !PT ;  /* 0xffff000005138812 */ /* 0x000fe200078ec0ff */
[----:B------:R-:W-:Y:S01]  /*6120*/  @!P2 FADD.FTZ R37, -R37, -RZ ;  /* 0x800000ff2525a221 */ /* 0x000fe20000010100 */
[----:B------:R-:W-:Y:S01]  /*6130*/  @!P0 LOP3.LUT R12, R18, 0xffff0000, RZ, 0xc0, !PT ;  /* 0xffff0000120c8812 */ /* 0x000fe200078ec0ff */
[----:B------:R-:W-:Y:S01]  /*6140*/  @!P2 FADD.FTZ R24, -R24, -RZ ;  /* 0x800000ff1818a221 */ /* 0x000fe20000010100 */
[----:B--2---:R-:W-:Y:S01]  /*6150*/  @!P0 LOP3.LUT R38, R44, 0xffff0000, RZ, 0xc0, !PT ;  /* 0xffff00002c268812 */ /* 0x004fe200078ec0ff */
[----:B------:R-:W-:Y:S01]  /*6160*/  @!P2 FADD.FTZ R23, -R23, -RZ ;  /* 0x800000ff1717a221 */ /* 0x000fe20000010100 */
[----:B------:R-:W-:Y:S01]  /*6170*/  @!P0 LOP3.LUT R17, R6, 0xffff0000, RZ, 0xc0, !PT ;  /* 0xffff000006118812 */ /* 0x000fe200078ec0ff */
[----:B------:R-:W-:Y:S01]  /*6180*/  @!P2 FADD.FTZ R19, -R19, -RZ ;  /* 0x800000ff1313a221 */ /* 0x000fe20000010100 */
[C---:B------:R-:W-:Y:S01]  /*6190*/  @!P0 SHF.L.U32 R10, R7.reuse, 0x10, RZ ;  /* 0x00000010070a8819 */ /* 0x040fe200000006ff */
[----:B------:R-:W-:Y:S01]  /*61a0*/  @!P0 FMUL.FTZ R0, R22, R37 ;  /* 0x0000002516008220 */ /* 0x000fe20000410000 */
[----:B------:R-:W-:Y:S01]  /*61b0*/  @!P0 LOP3.LUT R8, R7, 0xffff0000, RZ, 0xc0, !PT ;  /* 0xffff000007088812 */ /* 0x000fe200078ec0ff */
[----:B------:R-:W-:Y:S01]  /*61c0*/  @!P0 IMAD.U32 R36, R44, 0x10000, RZ ;  /* 0x000100002c248824 */ /* 0x000fe200078e00ff */
[----:B------:R-:W-:Y:S01]  /*61d0*/  @!P0 LOP3.LUT R44, R45, 0xffff0000, RZ, 0xc0, !PT ;  /* 0xffff00002d2c8812 */ /* 0x000fe200078ec0ff */
[----:B------:R-:W-:Y:S01]  /*61e0*/  @!P0 FMUL.FTZ R2, R21, R24 ;  /* 0x0000001815028220 */ /* 0x000fe20000410000 */
[----:B------:R-:W-:Y:S01]  /*61f0*/  @!P0 FMUL.FTZ R3, R16, R23 ;  /* 0x0000001710038220 */ /* 0x000fe20000410000 */
[----:B------:R-:W-:Y:S02]  /*6200*/  @!P0 IMAD.U32 R42, R45, 0x10000, RZ ;  /* 0x000100002d2a8824 */ /* 0x000fe400078e00ff */
[----:B------:R-:W-:Y:S01]  /*6210*/  @!P0 FMUL.FTZ R4, R20, R19 ;  /* 0x0000001314048220 */ /* 0x000fe20000410000 */
[----:B------:R-:W-:Y:S01]  /*6220*/  @!P0 FFMA.FTZ R0, R39, R36, R0 ;  /* 0x0000002427008223 */ /* 0x000fe20000010000 */
[----:B------:R-:W-:Y:S01]  /*6230*/  @!P0 LOP3.LUT R39, R46, 0xffff0000, RZ, 0xc0, !PT ;  /* 0xffff00002e278812 */ /* 0x000fe200078ec0ff */
[----:B------:R-:W-:Y:S02]  /*6240*/  @!P0 IMAD.U32 R18, R6, 0x10000, RZ ;  /* 0x0001000006128824 */ /* 0x000fe400078e00ff */
[----:B------:R-:W-:Y:S01]  /*6250*/  @!P0 FFMA.FTZ R2, R41, R38, R2 ;  /* 0x0000002629028223 */ /* 0x000fe20000010002 */
[----:B------:R-:W-:Y:S01]  /*6260*/  @!P0 SHF.L.U32 R38, R46, 0x10, RZ ;  /* 0x000000102e268819 */ /* 0x000fe200000006ff */
[----:B------:R-:W-:Y:S01]  /*6270*/  @!P0 FFMA.FTZ R3, R40, R42, R3 ;  /* 0x0000002a28038223 */ /* 0x000fe20000010003 */
[----:B------:R-:W-:Y:S01]  /*6280*/  @!P0 LOP3.LUT R42, R47, 0xffff0000, RZ, 0xc0, !PT ;  /* 0xffff00002f2a8812 */ /* 0x000fe200078ec0ff */
[----:B------:R-:W-:Y:S01]  /*6290*/  @!P0 FFMA.FTZ R4, R43, R44, R4 ;  /* 0x0000002c2b048223 */ /* 0x000fe20000010004 */
[----:B------:R-:W-:Y:S01]  /*62a0*/  @!P0 F2FP.BF16.F32.PACK_AB R2, R2, R0 ;  /* 0x000000000202823e */ /* 0x000fe200000010ff */
[----:B------:R-:W-:Y:S01]  /*62b0*/  @!P2 FADD.FTZ R18, -R18, -RZ ;  /* 0x800000ff1212a221 */ /* 0x000fe20000010100 */
[----:B------:R-:W-:Y:S01]  /*62c0*/  @!P0 LOP3.LUT R41, R51, 0xffff0000, RZ, 0xc0, !PT ;  /* 0xffff000033298812 */ /* 0x000fe200078ec0ff */
[----:B------:R-:W-:Y:S01]  /*62d0*/  @!P2 FADD.FTZ R17, -R17, -RZ ;  /* 0x800000ff1111a221 */ /* 0x000fe20000010100 */
[----:B------:R-:W-:Y:S01]  /*62e0*/  @!P0 F2FP.BF16.F32.PACK_AB R53, R4, R3 ;  /* 0x000000030435823e */ /* 0x000fe200000010ff */
[----:B------:R-:W-:Y:S01]  /*62f0*/  @!P2 FADD.FTZ R10, -R10, -RZ ;  /* 0x800000ff0a0aa221 */ /* 0x000fe20000010100 */
[----:B------:R-:W-:Y:S01]  /*6300*/  @!P0 LOP3.LUT R3, R50, 0xffff0000, RZ, 0xc0, !PT ;  /* 0xffff000032038812 */ /* 0x000fe200078ec0ff */
[----:B------:R-:W-:Y:S01]  /*6310*/  @!P2 FADD.FTZ R8, -R8, -RZ ;  /* 0x800000ff0808a221 */ /* 0x000fe20000010100 */
[----:B------:R-:W-:Y:S01]  /*6320*/  @!P1 ISETP.GE.U32.AND P2, PT, R26, R35, PT ;  /* 0x000000231a00920c */ /* 0x000fe20003f46070 */
[----:B------:R-:W-:Y:S01]  /*6330*/  @!P0 FMUL.FTZ R5, R13, R18 ;  /* 0x000000120d058220 */ /* 0x000fe20000410000 */
[----:B------:R-:W-:Y:S02]  /*6340*/  @!P0 IMAD.U32 R36, R50, 0x10000, RZ ;  /* 0x0001000032248824 */ /* 0x000fe400078e00ff */
[----:B------:R-:W-:Y:S01]  /*6350*/  @!P0 FMUL.FTZ R6, R12, R17 ;  /* 0x000000110c068220 */ /* 0x000fe20000410000 */
[----:B------:R-:W-:Y:S01]  /*6360*/  @!P1 SEL R4, R34, RZ, P2 ;  /* 0x000000ff22049207 */ /* 0x000fe20001000000 */
[----:B------:R-:W-:Y:S01]  /*6370*/  @!P0 FMUL.FTZ R7, R11, R10 ;  /* 0x0000000a0b078220 */ /* 0x000fe20000410000 */
[----:B------:R-:W-:Y:S01]  /*6380*/  @!P1 SEL R43, R126, RZ, P2 ;  /* 0x000000ff7e2b9207 */ /* 0x000fe20001000000 */
[----:B------:R-:W-:Y:S01]  /*6390*/  @!P0 IMAD.U32 R40, R47, 0x10000, RZ ;  /* 0x000100002f288824 */ /* 0x000fe200078e00ff */
[----:B------:R-:W-:Y:S01]  /*63a0*/  @!P1 IADD3 R4, P6, PT, R117, R4, RZ ;  /* 0x0000000475049210 */ /* 0x000fe20007fde0ff */
[----:B------:R-:W-:Y:S02]  /*63b0*/  @!P0 IMAD.U32 R0, R51, 0x10000, RZ ;  /* 0x0001000033008824 */ /* 0x000fe400078e00ff */
[----:B------:R-:W-:Y:S01]  /*63c0*/  @!P0 FMUL.FTZ R8, R9, R8 ;  /* 0x0000000809088220 */ /* 0x000fe20000410000 */
[----:B------:R-:W-:Y:S01]  /*63d0*/  @!P0 FFMA.FTZ R5, R36, R38, R5 ;  /* 0x0000002624058223 */ /* 0x000fe20000010005 */
[----:B------:R-:W-:Y:S01]  /*63e0*/  @!P1 IADD3.X R43, PT, PT, R108, R43, RZ, P6, !PT ;  /* 0x0000002b6c2b9210 */ /* 0x000fe200037fe4ff */
[----:B------:R-:W-:Y:S01]  /*63f0*/  @!P0 FFMA.FTZ R6, R3, R39, R6 ;  /* 0x0000002703068223 */ /* 0x000fe20000010006 */
[----:B------:R-:W-:Y:S01]  /*6400*/  LEA R60, P6, R67, R94, 0x1 ;  /* 0x0000005e433c7211 */ /* 0x000fe200078c08ff */
[----:B------:R-:W-:Y:S01]  /*6410*/  @!P0 FFMA.FTZ R7, R0, R40, R7 ;  /* 0x0000002800078223 */ /* 0x000fe20000010007 */
[----:B------:R-:W-:Y:S01]  /*6420*/  @!P1 SEL R3, R35, R34, !P2 ;  /* 0x0000002223039207 */ /* 0x000fe20005000000 */
[----:B------:R-:W-:Y:S01]  /*6430*/  @!P0 FFMA.FTZ R8, R41, R42, R8 ;  /* 0x0000002a29088223 */ /* 0x000fe20000010008 */
[----:B------:R-:W-:Y:S01]  /*6440*/  @!P0 F2FP.BF16.F32.PACK_AB R6, R6, R5 ;  /* 0x000000050606823e */ /* 0x000fe200000010ff */
[----:B------:R-:W-:Y:S01]  /*6450*/  @!P0 IMAD.MOV.U32 R49, RZ, RZ, R53 ;  /* 0x000000ffff318224 */ /* 0x000fe200078e0035 */
[----:B------:R-:W-:Y:S01]  /*6460*/  LEA.HI.X R61, R67, R95, R76, 0x1, P6 ;  /* 0x0000005f433d7211 */ /* 0x000fe200030f0c4c */
[----:B------:R-:W-:Y:S01]  /*6470*/  @!P0 IMAD.MOV.U32 R48, RZ, RZ, R2 ;  /* 0x000000ffff308224 */ /* 0x000fe200078e0002 */
[----:B------:R-:W-:Y:S01]  /*6480*/  @!P0 F2FP.BF16.F32.PACK_AB R7, R8, R7 ;  /* 0x000000070807823e */ /* 0x000fe200000010ff */
[----:B------:R-:W-:Y:S01]  /*6490*/  @!P0 IMAD.MOV.U32 R50, RZ, RZ, R6 ;  /* 0x000000ffff328224 */ /* 0x000fe200078e0006 */
[C---:B------:R-:W-:Y:S02]  /*64a0*/  @!P1 SHF.L.U32 R53, R4.reuse, 0x1, RZ ;  /* 0x0000000104359819 */ /* 0x040fe400000006ff */
[----:B------:R-:W-:Y:S01]  /*64b0*/  @!P1 SHF.L.U64.HI R0, R4, 0x1, R43 ;  /* 0x0000000104009819 */ /* 0x000fe2000001022b */
[----:B------:R-:W-:Y:S01]  /*64c0*/  @!P0 IMAD.MOV.U32 R51, RZ, RZ, R7 ;  /* 0x000000ffff338224 */ /* 0x000fe200078e0007 */
[----:B------:R-:W-:Y:S01]  /*64d0*/  @!P1 IADD3 R40, P0, PT, R53, R98, RZ ;  /* 0x0000006235289210 */ /* 0x000fe20007f1e0ff */
[----:B------:R-:W-:Y:S03]  /*64e0*/  @!P1 IMAD.WIDE R4, R3, 0x2, R14 ;  /* 0x0000000203049825 */ /* 0x000fe600078e020e */
[C---:B------:R-:W-:Y:S01]  /*64f0*/  @!P1 IADD3.X R41, PT, PT, R0.reuse, R99, RZ, P0, !PT ;  /* 0x0000006300299210 */ /* 0x040fe200007fe4ff */
[----:B------:R1:W-:Y:S01]  /*6500*/  STG.E.128 desc[UR6][R60.64], R48 ;  /* 0x000000303c007986 */ /* 0x0003e2000c101d06 */
[----:B------:R-:W-:Y:S05]  /*6510*/  @!P1 IADD3 R38, P0, PT, R53, R100, RZ ;  /* 0x0000006435269210 */ /* 0x000fea0007f1e0ff */
[----:B------:R-:W-:Y:S01]  /*6520*/  @!P1 IMAD.X R39, R0, 0x1, R101, P0 ;  /* 0x0000000100279824 */ /* 0x000fe200000e0665 */
[----:B------:R-:W-:Y:S01]  /*6530*/  ISETP.GE.U32.OR P0, PT, R26, R35, P1 ;  /* 0x000000231a00720c */ /* 0x000fe20000f06470 */
[----:B------:R-:W2:Y:S08]  /*6540*/  @!P1 LDG.E.128 R4, desc[UR6][R4.64+0x80] ;  /* 0x0000800604049981 */ /* 0x000eb0000c1e1d00 */
[----:B------:R-:W3:Y:S08]  /*6550*/  @!P1 LDG.E.128 R40, desc[UR6][R40.64+0x80] ;  /* 0x0000800628289981 */ /* 0x000ef0000c1e1d00 */
[----:B------:R-:W4:Y:S08]  /*6560*/  @!P1 LDG.E.128 R56, desc[UR6][R38.64+0x80] ;  /* 0x0000800626389981 */ /* 0x000f30000c1e1d00 */
[----:B------:R-:W5:Y:S01]  /*6570*/  LDG.E.128 R52, desc[UR6][R14.64+0x80] ;  /* 0x000080060e347981 */ /* 0x000f62000c1e1d00 */
[C---:B--2---:R-:W-:Y:S01]  /*6580*/  @!P1 LOP3.LUT R9, R7.reuse, 0xffff0000, RZ, 0xc0, !PT ;  /* 0xffff000007099812 */ /* 0x044fe200078ec0ff */
[----:B------:R-:W-:Y:S01]  /*6590*/  @!P1 IMAD.U32 R10, R7, 0x10000, RZ ;  /* 0x00010000070a9824 */ /* 0x000fe200078e00ff */
[C---:B------:R-:W-:Y:S01]  /*65a0*/  @!P1 LOP3.LUT R2, R4.reuse, 0xffff0000, RZ, 0xc0, !PT ;  /* 0xffff000004029812 */ /* 0x040fe200078ec0ff */
[----:B------:R-:W-:Y:S01]  /*65b0*/  @!P1 IMAD.U32 R0, R4, 0x10000, RZ ;  /* 0x0001000004009824 */ /* 0x000fe200078e00ff */
[C---:B------:R-:W-:Y:S02]  /*65c0*/  @!P1 SHF.L.U32 R3, R5.reuse, 0x10, RZ ;  /* 0x0000001005039819 */ /* 0x040fe400000006ff */
[----:B------:R-:W-:Y:S01]  /*65d0*/  @!P1 LOP3.LUT R4, R5, 0xffff0000, RZ, 0xc0, !PT ;  /* 0xffff000005049812 */ /* 0x000fe200078ec0ff */
[----:B------:R-:W-:Y:S01]  /*65e0*/  @!P1 IMAD.U32 R5, R6, 0x10000, RZ ;  /* 0x0001000006059824 */ /* 0x000fe200078e00ff */
[C---:B---3--:R-:W-:Y:S01]  /*65f0*/  @!P1 SHF.L.U32 R19, R40.reuse, 0x10, RZ ;  /* 0x0000001028139819 */ /* 0x048fe200000006ff */
[C---:B------:R-:W-:Y:S01]  /*6600*/  @!P1 IMAD.U32 R16, R41.reuse, 0x10000, RZ ;  /* 0x0001000029109824 */ /* 0x040fe200078e00ff */
[----:B------:R-:W-:Y:S01]  /*6610*/  @!P1 LOP3.LUT R17, R40, 0xffff0000, RZ, 0xc0, !PT ;  /* 0xffff000028119812 */ /* 0x000fe200078ec0ff */
[C---:B------:R-:W-:Y:S01]  /*6620*/  @!P1 IMAD.U32 R12, R42.reuse, 0x10000, RZ ;  /* 0x000100002a0c9824 */ /* 0x040fe200078e00ff */
[----:B------:R-:W-:Y:S01]  /*6630*/  @!P1 LOP3.LUT R13, R41, 0xffff0000, RZ, 0xc0, !PT ;  /* 0xffff0000290d9812 */ /* 0x000fe200078ec0ff */
[----:B------:R-:W-:Y:S01]  /*6640*/  @!P0 FADD.FTZ R19, -R19, -RZ ;  /* 0x800000ff13138221 */ /* 0x000fe20000010100 */
[----:B------:R-:W-:Y:S01]  /*6650*/  @!P1 LOP3.LUT R11, R42, 0xffff0000, RZ, 0xc0, !PT ;  /* 0xffff00002a0b9812 */ /* 0x000fe200078ec0ff */
[----:B------:R-:W-:Y:S01]  /*6660*/  @!P0 FADD.FTZ R17, -R17, -RZ ;  /* 0x800000ff11118221 */ /* 0x000fe20000010100 */
[C---:B------:R-:W-:Y:S01]  /*6670*/  @!P1 SHF.L.U32 R7, R43.reuse, 0x10, RZ ;  /* 0x000000102b079819 */ /* 0x040fe200000006ff */
[----:B----4-:R-:W-:Y:S01]  /*6680*/  @!P1 IMAD.U32 R36, R56, 0x10000, RZ ;  /* 0x0001000038249824 */ /* 0x010fe200078e00ff */
[----:B------:R-:W-:Y:S01]  /*6690*/  @!P1 LOP3.LUT R8, R43, 0xffff0000, RZ, 0xc0, !PT ;  /* 0xffff00002b089812 */ /* 0x000fe200078ec0ff */
[----:B------:R-:W-:Y:S01]  /*66a0*/  @!P0 FADD.FTZ R16, -R16, -RZ ;  /* 0x800000ff10108221 */ /* 0x000fe20000010100 */
[----:B------:R-:W-:Y:S01]  /*66b0*/  @!P1 LOP3.LUT R38, R56, 0xffff0000, RZ, 0xc0, !PT ;  /* 0xffff000038269812 */ /* 0x000fe200078ec0ff */
[----:B------:R-:W-:Y:S01]  /*66c0*/  @!P0 FADD.FTZ R13, -R13, -RZ ;  /* 0x800000ff0d0d8221 */ /* 0x000fe20000010100 */
[----:B------:R-:W-:Y:S01]  /*66d0*/  @!P1 LOP3.LUT R44, R57, 0xffff0000, RZ, 0xc0, !PT ;  /* 0xffff0000392c9812 */ /* 0x000fe200078ec0ff */
[----:B------:R-:W-:Y:S01]  /*66e0*/  @!P0 FADD.FTZ R12, -R12, -RZ ;  /* 0x800000ff0c0c8221 */ /* 0x000fe20000010100 */
[----:B-----5:R-:W-:Y:S01]  /*66f0*/  @!P1 LOP3.LUT R41, R52, 0xffff0000, RZ, 0xc0, !PT ;  /* 0xffff000034299812 */ /* 0x020fe200078ec0ff */
[----:B------:R-:W-:Y:S01]  /*6700*/  @!P0 FADD.FTZ R11, -R11, -RZ ;  /* 0x800000ff0b0b8221 */ /* 0x000fe20000010100 */
[----:B------:R-:W-:Y:S01]  /*6710*/  @!P1 SHF.L.U32 R40, R53, 0x10, RZ ;  /* 0x0000001035289819 */ /* 0x000fe200000006ff */
[----:B------:R-:W-:Y:S01]  /*6720*/  @!P0 FADD.FTZ R7, -R7, -RZ ;  /* 0x800000ff07078221 */ /* 0x000fe20000010100 */
[----:B------:R-:W-:Y:S01]  /*6730*/  @!P1 LOP3.LUT R43, R53, 0xffff0000, RZ, 0xc0, !PT ;  /* 0xffff0000352b9812 */ /* 0x000fe200078ec0ff */
[----:B------:R-:W-:Y:S01]  /*6740*/  @!P0 FADD.FTZ R8, -R8, -RZ ;  /* 0x800000ff08088221 */ /* 0x000fe20000010100 */
[----:B------:R-:W-:Y:S01]  /*6750*/  ISETP.GE.AND P0, PT, R25, R27, PT ;  /* 0x0000001b1900720c */ /* 0x000fe20003f06270 */
[----:B------:R-:W-:Y:S01]  /*6760*/  @!P1 FMUL.FTZ R0, R0, R19 ;  /* 0x0000001300009220 */ /* 0x000fe20000410000 */
[----:B------:R-:W-:Y:S01]  /*6770*/  @!P1 SHF.L.U32 R45, R58, 0x10, RZ ;  /* 0x000000103a2d9819 */ /* 0x000fe200000006ff */
[----:B------:R-:W-:Y:S01]  /*6780*/  @!P1 IMAD.U32 R39, R52, 0x10000, RZ ;  /* 0x0001000034279824 */ /* 0x000fe200078e00ff */
[----:B------:R-:W-:Y:S01]  /*6790*/  @!P1 LOP3.LUT R6, R6, 0xffff0000, RZ, 0xc0, !PT ;  /* 0xffff000006069812 */ /* 0x000fe200078ec0ff */
[----:B------:R-:W-:Y:S01]  /*67a0*/  @!P1 FMUL.FTZ R2, R2, R17 ;  /* 0x0000001102029220 */ /* 0x000fe20000410000 */
[----:B------:R-:W-:Y:S01]  /*67b0*/  @!P1 LOP3.LUT R46, R58, 0xffff0000, RZ, 0xc0, !PT ;  /* 0xffff00003a2e9812 */ /* 0x000fe200078ec0ff */
[----:B------:R-:W-:Y:S01]  /*67c0*/  @!P1 IMAD.U32 R42, R57, 0x10000, RZ ;  /* 0x00010000392a9824 */ /* 0x000fe200078e00ff */
[----:B-1----:R-:W-:Y:S01]  /*67d0*/  @!P1 LOP3.LUT R48, R59, 0xffff0000, RZ, 0xc0, !PT ;  /* 0xffff00003b309812 */ /* 0x002fe200078ec0ff */
[----:B------:R-:W-:Y:S01]  /*67e0*/  @!P1 FMUL.FTZ R3, R3, R16 ;  /* 0x0000001003039220 */ /* 0x000fe20000410000 */
[----:B------:R-:W-:Y:S02]  /*67f0*/  @!P1 IMAD.U32 R47, R59, 0x10000, RZ ;  /* 0x000100003b2f9824 */ /* 0x000fe400078e00ff */
[----:B------:R-:W-:Y:S01]  /*6800*/  @!P1 FFMA.FTZ R0, R39, R36, R0 ;  /* 0x0000002427009223 */ /* 0x000fe20000010000 */
[----:B------:R-:W-:Y:S01]  /*6810*/  @!P1 LOP3.LUT R39, R54, 0xffff0000, RZ, 0xc0, !PT ;  /* 0xffff000036279812 */ /* 0x000fe200078ec0ff */
[----:B------:R-:W-:Y:S01]  /*6820*/  @!P1 FFMA.FTZ R2, R41, R38, R2 ;  /* 0x0000002629029223 */ /* 0x000fe20000010002 */
[----:B------:R-:W-:Y:S01]  /*6830*/  @!P0 ISETP.GE.U32.AND P2, PT, R25, R35, PT ;  /* 0x000000231900820c */ /* 0x000fe20003f46070 */
[----:B------:R-:W-:Y:S01]  /*6840*/  @!P1 FFMA.FTZ R3, R40, R42, R3 ;  /* 0x0000002a28039223 */ /* 0x000fe20000010003 */
[----:B------:R-:W-:Y:S01]  /*6850*/  @!P1 FMUL.FTZ R4, R4, R13 ;  /* 0x0000000d04049220 */ /* 0x000fe20000410000 */
[----:B------:R-:W-:Y:S01]  /*6860*/  @!P1 FMUL.FTZ R5, R5, R12 ;  /* 0x0000000c05059220 */ /* 0x000fe20000410000 */
[----:B------:R-:W-:Y:S01]  /*6870*/  @!P0 SEL R40, R34, RZ, P2 ;  /* 0x000000ff22288207 */ /* 0x000fe20001000000 */
[----:B------:R-:W-:Y:S01]  /*6880*/  @!P1 IMAD.U32 R36, R54, 0x10000, RZ ;  /* 0x0001000036249824 */ /* 0x000fe200078e00ff */
[----:B------:R-:W-:Y:S01]  /*6890*/  @!P0 SEL R41, R126, RZ, P2 ;  /* 0x000000ff7e298207 */ /* 0x000fe20001000000 */
[----:B------:R-:W-:Y:S01]  /*68a0*/  @!P1 FFMA.FTZ R4, R43, R44, R4 ;  /* 0x0000002c2b049223 */ /* 0x000fe20000010004 */
[----:B------:R-:W-:Y:S01]  /*68b0*/  @!P0 IADD3 R57, P6, PT, R117, R40, RZ ;  /* 0x0000002875398210 */ /* 0x000fe20007fde0ff */
[----:B------:R-:W-:Y:S01]  /*68c0*/  @!P1 FFMA.FTZ R5, R36, R45, R5 ;  /* 0x0000002d24059223 */ /* 0x000fe20000010005 */
[----:B------:R-:W-:Y:S01]  /*68d0*/  @!P1 F2FP.BF16.F32.PACK_AB R0, R2, R0 ;  /* 0x000000000200923e */ /* 0x000fe200000010ff */
[----:B------:R-:W-:Y:S01]  /*68e0*/  @!P1 FMUL.FTZ R6, R6, R11 ;  /* 0x0000000b06069220 */ /* 0x000fe20000410000 */
[----:B------:R-:W-:Y:S01]  /*68f0*/  @!P0 IADD3.X R36, PT, PT, R108, R41, RZ, P6, !PT ;  /* 0x000000296c248210 */ /* 0x000fe200037fe4ff */
[----:B------:R-:W-:Y:S01]  /*6900*/  @!P1 FMUL.FTZ R7, R10, R7 ;  /* 0x000000070a079220 */ /* 0x000fe20000410000 */
[C---:B------:R-:W-:Y:S01]  /*6910*/  @!P1 LOP3.LUT R41, R55.reuse, 0xffff0000, RZ, 0xc0, !PT ;  /* 0xffff000037299812 */ /* 0x040fe200078ec0ff */
[----:B------:R-:W-:Y:S01]  /*6920*/  @!P1 IMAD.U32 R38, R55, 0x10000, RZ ;  /* 0x0001000037269824 */ /* 0x000fe200078e00ff */
[----:B------:R-:W-:Y:S01]  /*6930*/  @!P1 F2FP.BF16.F32.PACK_AB R3, R4, R3 ;  /* 0x000000030403923e */ /* 0x000fe200000010ff */
[----:B------:R-:W-:Y:S01]  /*6940*/  @!P1 FMUL.FTZ R8, R9, R8 ;  /* 0x0000000809089220 */ /* 0x000fe20000410000 */
[----:B------:R-:W-:Y:S01]  /*6950*/  @!P0 SHF.L.U64.HI R36, R57, 0x1, R36 ;  /* 0x0000000139248819 */ /* 0x000fe20000010224 */
[----:B------:R-:W-:Y:S01]  /*6960*/  @!P1 FFMA.FTZ R6, R39, R46, R6 ;  /* 0x0000002e27069223 */ /* 0x000fe20000010006 */
[----:B------:R-:W-:Y:S01]  /*6970*/  @!P1 MOV R52, R0 ;  /* 0x0000000000349202 */ /* 0x000fe20000000f00 */
[----:B------:R-:W-:Y:S01]  /*6980*/  @!P1 FFMA.FTZ R7, R38, R47, R7 ;  /* 0x0000002f26079223 */ /* 0x000fe20000010007 */
[----:B------:R-:W-:Y:S01]  /*6990*/  @!P1 FFMA.FTZ R8, R41, R48, R8 ;  /* 0x0000003029089223 */ /* 0x000fe20000010008 */
[----:B------:R-:W-:Y:S01]  /*69a0*/  @!P0 IMAD.SHL.U32 R57, R57, 0x2, RZ ;  /* 0x0000000239398824 */ /* 0x000fe200078e00ff */
[----:B------:R-:W-:Y:S01]  /*69b0*/  @!P1 F2FP.BF16.F32.PACK_AB R6, R6, R5 ;  /* 0x000000050606923e */ /* 0x000fe200000010ff */
[----:B------:R-:W-:Y:S01]  /*69c0*/  @!P1 IMAD.MOV.U32 R53, RZ, RZ, R3 ;  /* 0x000000ffff359224 */ /* 0x000fe200078e0003 */
[----:B------:R-:W-:Y:S02]  /*69d0*/  @!P0 SEL R3, R35, R34, !P2 ;  /* 0x0000002223038207 */ /* 0x000fe40005000000 */
[----:B------:R-:W-:Y:S02]  /*69e0*/  @!P1 F2FP.BF16.F32.PACK_AB R7, R8, R7 ;  /* 0x000000070807923e */ /* 0x000fe400000010ff */
[----:B------:R-:W-:Y:S01]  /*69f0*/  @!P1 MOV R54, R6 ;  /* 0x0000000600369202 */ /* 0x000fe20000000f00 */
[----:B------:R-:W-:Y:S01]  /*6a00*/  @!P0 IMAD.WIDE R4, R3, 0x2, R14 ;  /* 0x0000000203048825 */ /* 0x000fe200078e020e */
[C---:B------:R-:W-:Y:S03]  /*6a10*/  @!P0 IADD3 R40, P6, PT, R57.reuse, R98, RZ ;  /* 0x0000006239288210 */ /* 0x040fe60007fde0ff */
[----:B------:R-:W-:Y:S01]  /*6a20*/  @!P1 IMAD.MOV.U32 R55, RZ, RZ, R7 ;  /* 0x000000ffff379224 */ /* 0x000fe200078e0007 */
[----:B------:R-:W-:Y:S01]  /*6a30*/  @!P0 IADD3 R38, P1, PT, R57, R100, RZ ;  /* 0x0000006439268210 */ /* 0x000fe20007f3e0ff */
[C---:B------:R-:W-:Y:S03]  /*6a40*/  @!P0 IMAD.X R41, R36.reuse, 0x1, R99, P6 ;  /* 0x0000000124298824 */ /* 0x040fe600030e0663 */
[----:B------:R-:W-:Y:S01]  /*6a50*/  @!P0 IADD3.X R39, PT, PT, R36, R101, RZ, P1, !PT ;  /* 0x0000006524278210 */ /* 0x000fe20000ffe4ff */
[----:B------:R1:W-:Y:S01]  /*6a60*/  STG.E.128 desc[UR6][R60.64+0x80], R52 ;  /* 0x000080343c007986 */ /* 0x0003e2000c101d06 */
[----:B------:R-:W-:Y:S07]  /*6a70*/  ISETP.GE.U32.OR P1, PT, R25, R35, P0 ;  /* 0x000000231900720c */ /* 0x000fee0000726470 */
[----:B------:R-:W2:Y:S08]  /*6a80*/  @!P0 LDG.E.128 R40, desc[UR6][R40.64+0x100] ;  /* 0x0001000628288981 */ /* 0x000eb0000c1e1d00 */
[----:B------:R-:W3:Y:S08]  /*6a90*/  @!P0 LDG.E.128 R4, desc[UR6][R4.64+0x100] ;  /* 0x0001000604048981 */ /* 0x000ef0000c1e1d00 */
[----:B------:R-:W4:Y:S08]  /*6aa0*/  @!P0 LDG.E.128 R44, desc[UR6][R38.64+0x100] ;  /* 0x00010006262c8981 */ /* 0x000f30000c1e1d00 */
[----:B------:R-:W5:Y:S01]  /*6ab0*/  LDG.E.128 R56, desc[UR6][R14.64+0x100] ;  /* 0x000100060e387981 */ /* 0x000f62000c1e1d00 */
[C---:B--2---:R-:W-:Y:S01]  /*6ac0*/  @!P0 LOP3.LUT R2, R40.reuse, 0xffff0000, RZ, 0xc0, !PT ;  /* 0xffff000028028812 */ /* 0x044fe200078ec0ff */
[----:B------:R-:W-:Y:S01]  /*6ad0*/  @!P0 IMAD.U32 R0, R40, 0x10000, RZ ;  /* 0x0001000028008824 */ /* 0x000fe200078e00ff */
[C---:B------:R-:W-:Y:S01]  /*6ae0*/  @!P0 SHF.L.U32 R3, R41.reuse, 0x10, RZ ;  /* 0x0000001029038819 */ /* 0x040fe200000006ff */
[----:B------:R-:W-:Y:S01]  /*6af0*/  @!P0 IMAD.U32 R11, R42, 0x10000, RZ ;  /* 0x000100002a0b8824 */ /* 0x000fe200078e00ff */
[----:B------:R-:W-:Y:S01]  /*6b00*/  @!P0 LOP3.LUT R13, R41, 0xffff0000, RZ, 0xc0, !PT ;  /* 0xffff0000290d8812 */ /* 0x000fe200078ec0ff */
[----:B------:R-:W-:Y:S01]  /*6b10*/  @!P1 FADD.FTZ R0, -R0, -RZ ;  /* 0x800000ff00009221 */ /* 0x000fe20000010100 */
[----:B------:R-:W-:Y:S01]  /*6b20*/  @!P0 LOP3.LUT R10, R42, 0xffff0000, RZ, 0xc0, !PT ;  /* 0xffff00002a0a8812 */ /* 0x000fe200078ec0ff */
[----:B------:R-:W-:Y:S01]  /*6b30*/  @!P1 FADD.FTZ R2, -R2, -RZ ;  /* 0x800000ff02029221 */ /* 0x000fe20000010100 */
[C---:B---3--:R-:W-:Y:S01]  /*6b40*/  @!P0 LOP3.LUT R19, R4.reuse, 0xffff0000, RZ, 0xc0, !PT ;  /* 0xffff000004138812 */ /* 0x048fe200078ec0ff */
[----:B------:R-:W-:Y:S01]  /*6b50*/  @!P0 IMAD.U32 R21, R4, 0x10000, RZ ;  /* 0x0001000004158824 */ /* 0x000fe200078e00ff */
[----:B------:R-:W-:Y:S01]  /*6b60*/  @!P0 SHF.L.U32 R9, R43, 0x10, RZ ;  /* 0x000000102b098819 */ /* 0x000fe200000006ff */
[----:B------:R-:W-:Y:S01]  /*6b70*/  @!P1 FADD.FTZ R3, -R3, -RZ ;  /* 0x800000ff03039221 */ /* 0x000fe20000010100 */
[----:B------:R-:W-:Y:S01]  /*6b80*/  @!P0 SHF.L.U32 R4, R5, 0x10, RZ ;  /* 0x0000001005048819 */ /* 0x000fe200000006ff */
[----:B------:R-:W-:Y:S01]  /*6b90*/  @!P0 FMUL.FTZ R0, R21, R0 ;  /* 0x0000000015008220 */ /* 0x000fe20000410000 */
[----:B------:R-:W-:Y:S01]  /*6ba0*/  @!P0 LOP3.LUT R8, R43, 0xffff0000, RZ, 0xc0, !PT ;  /* 0xffff00002b088812 */ /* 0x000fe200078ec0ff */
[----:B------:R-:W-:Y:S01]  /*6bb0*/  @!P0 FMUL.FTZ R2, R19, R2 ;  /* 0x0000000213028220 */ /* 0x000fe20000410000 */
[----:B------:R-:W-:Y:S01]  /*6bc0*/  @!P0 LOP3.LUT R16, R5, 0xffff0000, RZ, 0xc0, !PT ;  /* 0xffff000005108812 */ /* 0x000fe200078ec0ff */
[C---:B----4-:R-:W-:Y:S01]  /*6bd0*/  @!P0 IMAD.U32 R36, R44.reuse, 0x10000, RZ ;  /* 0x000100002c248824 */ /* 0x050fe200078e00ff */
[----:B------:R-:W-:Y:S01]  /*6be0*/  @!P0 LOP3.LUT R38, R44, 0xffff0000, RZ, 0xc0, !PT ;  /* 0xffff00002c268812 */ /* 0x000fe200078ec0ff */
[----:B------:R-:W-:Y:S01]  /*6bf0*/  @!P0 FMUL.FTZ R3, R4, R3 ;  /* 0x0000000304038220 */ /* 0x000fe20000410000 */
[----:B------:R-:W-:Y:S01]  /*6c00*/  @!P0 LOP3.LUT R17, R6, 0xffff0000, RZ, 0xc0, !PT ;  /* 0xffff000006118812 */ /* 0x000fe200078ec0ff */
[----:B------:R-:W-:Y:S01]  /*6c10*/  @!P0 IMAD.U32 R44, R46, 0x10000, RZ ;  /* 0x000100002e2c8824 */ /* 0x000fe200078e00ff */
[----:B------:R-:W-:Y:S01]  /*6c20*/  @!P0 SHF.L.U32 R12, R7, 0x10, RZ ;  /* 0x00000010070c8819 */ /* 0x000fe200000006ff */
[----:B------:R-:W-:Y:S01]  /*6c30*/  @!P1 FADD.FTZ R13, -R13, -RZ ;  /* 0x800000ff0d0d9221 */ /* 0x000fe20000010100 */
[C---:B-----5:R-:W-:Y:S01]  /*6c40*/  @!P0 LOP3.LUT R41, R56.reuse, 0xffff0000, RZ, 0xc0, !PT ;  /* 0xffff000038298812 */ /* 0x060fe200078ec0ff */
[----:B------:R-:W-:Y:S01]  /*6c50*/  @!P0 IMAD.U32 R39, R56, 0x10000, RZ ;  /* 0x0001000038278824 */ /* 0x000fe200078e00ff */
[----:B------:R-:W-:Y:S01]  /*6c60*/  @!P0 SHF.L.U32 R42, R45, 0x10, RZ ;  /* 0x000000102d2a8819 */ /* 0x000fe200000006ff */
[----:B------:R-:W-:Y:S01]  /*6c70*/  @!P0 IMAD.U32 R14, R6, 0x10000, RZ ;  /* 0x00010000060e8824 */ /* 0x000fe200078e00ff */
[----:B------:R-:W-:Y:S01]  /*6c80*/  @!P0 SHF.L.U32 R40, R57, 0x10, RZ ;  /* 0x0000001039288819 */ /* 0x000fe200000006ff */
[----:B------:R-:W-:Y:S01]  /*6c90*/  @!P1 FADD.FTZ R11, -R11, -RZ ;  /* 0x800000ff0b0b9221 */ /* 0x000fe20000010100 */
[----:B------:R-:W-:Y:S01]  /*6ca0*/  @!P0 LOP3.LUT R15, R7, 0xffff0000, RZ, 0xc0, !PT ;  /* 0xffff0000070f8812 */ /* 0x000fe200078ec0ff */
[----:B------:R-:W-:Y:S01]  /*6cb0*/  @!P0 FFMA.FTZ R0, R39, R36, R0 ;  /* 0x0000002427008223 */ /* 0x000fe20000010000 */
[----:B------:R-:W-:Y:S01]  /*6cc0*/  @!P0 LOP3.LUT R43, R45, 0xffff0000, RZ, 0xc0, !PT ;  /* 0xffff00002d2b8812 */ /* 0x000fe200078ec0ff */
[----:B------:R-:W-:Y:S01]  /*6cd0*/  @!P1 FADD.FTZ R10, -R10, -RZ ;  /* 0x800000ff0a0a9221 */ /* 0x000fe20000010100 */
        /* <DEDUP_REMOVED lines=9> */
[----:B------:R-:W-:Y:S01]  /*6d70*/  @!P0 IMAD.U32 R36, R58, 0x10000, RZ ;  /* 0x000100003a248824 */ /* 0x000fe200078e00ff */
[C---:B------:R-:W-:Y:S01]  /*6d80*/  @!P0 SHF.L.U32 R38, R59.reuse, 0x10, RZ ;  /* 0x000000103b268819 */ /* 0x040fe200000006ff */
[----:B------:R-:W-:Y:S01]  /*6d90*/  @!P0 FMUL.FTZ R5, R14, R11 ;  /* 0x0000000b0e058220 */ /* 0x000fe20000410000 */
[----:B------:R-:W-:Y:S01]  /*6da0*/  @!P0 LOP3.LUT R47, R59, 0xffff0000, RZ, 0xc0, !PT ;  /* 0xffff00003b2f8812 */ /* 0x000fe200078ec0ff */
[----:B------:R-:W-:Y:S01]  /*6db0*/  @!P0 FMUL.FTZ R6, R17, R10 ;  /* 0x0000000a11068220 */ /* 0x000fe20000410000 */
[----:B------:R-:W-:Y:S01]  /*6dc0*/  @!P0 F2FP.BF16.F32.PACK_AB R0, R2, R0 ;  /* 0x000000000200823e */ /* 0x000fe200000010ff */
[----:B------:R-:W-:Y:S01]  /*6dd0*/  @!P0 FFMA.FTZ R3, R40, R42, R3 ;  /* 0x0000002a28038223 */ /* 0x000fe20000010003 */
        /* <DEDUP_REMOVED lines=15> */
.L_x_3286:
[----:B------:R-:W-:Y:S05]  /*6ed0*/  BSYNC.RECONVERGENT B0 ;  /* 0x0000000000007941 */ /* 0x000fea0003800200 */
.L_x_3285:
[----:B------:R-:W-:Y:S04]  /*6ee0*/  BSSY.RECONVERGENT B0, `(.L_x_3287) ;  /* 0x0000105000007945 */ /* 0x000fe80003800200 */
[----:B------:R-:W-:Y:S05]  /*6ef0*/  @!P5 BRA `(.L_x_3288) ;  /* 0x00000010000cd947 */ /* 0x000fea0003800000 */
[C---:B------:R-:W-:Y:S01]  /*6f00*/  ISETP.GE.AND P0, PT, R28.reuse, R27, PT ;  /* 0x0000001b1c00720c */ /* 0x040fe20003f06270 */
[----:B------:R-:W3:Y:S11]  /*6f10*/  LDC.64 R2, c[0x0][0x4a8] ;  /* 0x00012a00ff027b82 */ /* 0x000ef60000000a00 */
[----:B------:R-:W-:Y:S01]  /*6f20*/  @!UPT UIADD3 URZ, UPT, UPT, URZ, URZ, URZ ;  /* 0x000000fffffff290 */ /* 0x000fe2000fffe0ff */
[----:B------:R-:W-:Y:S04]  /*6f30*/  @!P0 ISETP.GE.U32.AND P1, PT, R28, R35, PT ;  /* 0x000000231c00820c */ /* 0x000fe80003f26070 */
[----:B------:R-:W-:Y:S02]  /*6f40*/  @!P0 SEL R0, R34, RZ, P1 ;  /* 0x000000ff22008207 */ /* 0x000fe40000800000 */
[----:B----4-:R-:W-:Y:S02]  /*6f50*/  @!P0 SEL R9, R126, RZ, P1 ;  /* 0x000000ff7e098207 */ /* 0x010fe40000800000 */
[C---:B---3--:R-:W-:Y:S04]  /*6f60*/  LEA R14, P2, R2.reuse, R30, 0x6 ;  /* 0x0000001e020e7211 */ /* 0x048fe800078430ff */
[----:B------:R-:W-:Y:S02]  /*6f70*/  LEA.HI.X R15, R2, R31, R3, 0x6, P2 ;  /* 0x0000001f020f7211 */ /* 0x000fe400010f3403 */
[----:B------:R-:W-:Y:S02]  /*6f80*/  @!P0 IADD3 R7, P2, PT, R113, R0, RZ ;  /* 0x0000000071078210 */ /* 0x000fe40007f5e0ff */
[----:B------:R-:W-:Y:S01]  /*6f90*/  @!P0 SEL R3, R35, R34, !P1 ;  /* 0x0000002223038207 */ /* 0x000fe20004800000 */
[----:B------:R-:W3:Y:S02]  /*6fa0*/  LDG.E.128 R20, desc[UR6][R14.64] ;  /* 0x000000060e147981 */ /* 0x000ee4000c1e1d00 */
[----:B------:R-:W-:Y:S02]  /*6fb0*/  @!P0 IMAD.X R0, R106, 0x1, R9, P2 ;  /* 0x000000016a008824 */ /* 0x000fe400010e0609 */
        /* <DEDUP_REMOVED lines=9> */
[----:B------:R-:W-:Y:S06]  /*7050*/  ISETP.GE.U32.OR P1, PT, R28, R35, P0 ;  /* 0x000000231c00720c */ /* 0x000fec0000726470 */
[----:B------:R2:W3:Y:S01]  /*7060*/  @!P0 LDG.E.128 R36, desc[UR6][R12.64] ;  /* 0x000000060c248981 */ /* 0x0004e2000c1e1d00 */
[C---:B----4-:R-:W-:Y:S01]  /*7070*/  @!P0 LOP3.LUT R9, R7.reuse, 0xffff0000, RZ, 0xc0, !PT ;  /* 0xffff000007098812 */ /* 0x050fe200078ec0ff */
[----:B------:R-:W-:Y:S01]  /*7080*/  @!P0 IMAD.U32 R10, R7, 0x10000, RZ ;  /* 0x00010000070a8824 */ /* 0x000fe200078e00ff */
[C---:B------:R-:W-:Y:S01]  /*7090*/  @!P0 LOP3.LUT R2, R4.reuse, 0xffff0000, RZ, 0xc0, !PT ;  /* 0xffff000004028812 */ /* 0x040fe200078ec0ff */
[----:B------:R-:W-:Y:S01]  /*70a0*/  @!P0 IMAD.U32 R0, R4, 0x10000, RZ ;  /* 0x0001000004008824 */ /* 0x000fe200078e00ff */
[C---:B------:R-:W-:Y:S02]  /*70b0*/  @!P0 SHF.L.U32 R3, R5.reuse, 0x10, RZ ;  /* 0x0000001005038819 */ /* 0x040fe400000006ff */
[----:B------:R-:W-:Y:S01]  /*70c0*/  @!P0 LOP3.LUT R4, R5, 0xffff0000, RZ, 0xc0, !PT ;  /* 0xffff000005048812 */ /* 0x000fe200078ec0ff */
[----:B------:R-:W-:Y:S01]  /*70d0*/  @!P0 IMAD.U32 R5, R6, 0x10000, RZ ;  /* 0x0001000006058824 */ /* 0x000fe200078e00ff */
[C---:B-----5:R-:W-:Y:S01]  /*70e0*/  @!P0 LOP3.LUT R11, R42.reuse, 0xffff0000, RZ, 0xc0, !PT ;  /* 0xffff00002a0b8812 */ /* 0x060fe200078ec0ff */
[----:B------:R-:W-:Y:S01]  /*70f0*/  @!P0 IMAD.U32 R16, R41, 0x10000, RZ ;  /* 0x0001000029108824 */ /* 0x000fe200078e00ff */
[----:B------:R-:W-:Y:S01]  /*7100*/  @!P0 SHF.L.U32 R7, R43, 0x10, RZ ;  /* 0x000000102b078819 */ /* 0x000fe200000006ff */
[----:B--2---:R-:W-:Y:S01]  /*7110*/  @!P0 IMAD.U32 R12, R42, 0x10000, RZ ;  /* 0x000100002a0c8824 */ /* 0x004fe200078e00ff */
[C---:B------:R-:W-:Y:S01]  /*7120*/  @!P0 SHF.L.U32 R19, R40.reuse, 0x10, RZ ;  /* 0x0000001028138819 */ /* 0x040fe200000006ff */
[----:B------:R-:W-:Y:S01]  /*7130*/  @!P1 FADD.FTZ R11, -R11, -RZ ;  /* 0x800000ff0b0b9221 */ /* 0x000fe20000010100 */
[----:B------:R-:W-:Y:S01]  /*7140*/  @!P0 LOP3.LUT R8, R43, 0xffff0000, RZ, 0xc0, !PT ;  /* 0xffff00002b088812 */ /* 0x000fe200078ec0ff */
[----:B------:R-:W-:Y:S01]  /*7150*/  @!P1 FADD.FTZ R7, -R7, -RZ ;  /* 0x800000ff07079221 */ /* 0x000fe20000010100 */
[----:B------:R-:W-:Y:S01]  /*7160*/  @!P0 LOP3.LUT R17, R40, 0xffff0000, RZ, 0xc0, !PT ;  /* 0xffff000028118812 */ /* 0x000fe200078ec0ff */
[----:B------:R-:W-:Y:S01]  /*7170*/  @!P1 FADD.FTZ R19, -R19, -RZ ;  /* 0x800000ff13139221 */ /* 0x000fe20000010100 */
[----:B------:R-:W-:Y:S01]  /*7180*/  @!P0 LOP3.LUT R13, R41, 0xffff0000, RZ, 0xc0, !PT ;  /* 0xffff0000290d8812 */ /* 0x000fe200078ec0ff */
[----:B------:R-:W-:Y:S01]  /*7190*/  @!P1 FADD.FTZ R16, -R16, -RZ ;  /* 0x800000ff10109221 */ /* 0x000fe20000010100 */
[----:B------:R-:W-:Y:S01]  /*71a0*/  @!P0 LOP3.LUT R6, R6, 0xffff0000, RZ, 0xc0, !PT ;  /* 0xffff000006068812 */ /* 0x000fe200078ec0ff */
[----:B------:R-:W-:Y:S01]  /*71b0*/  @!P1 FADD.FTZ R12, -R12, -RZ ;  /* 0x800000ff0c0c9221 */ /* 0x000fe20000010100 */
[----:B---3--:R-:W-:Y:S01]  /*71c0*/  @!P0 SHF.L.U32 R18, R39, 0x10, RZ ;  /* 0x0000001027128819 */ /* 0x008fe200000006ff */
        /* <DEDUP_REMOVED lines=8> */
[----:B------:R-:W-:Y:S01]  /*7250*/  @!P0 LOP3.LUT R19, R39, 0xffff0000, RZ, 0xc0, !PT ;  /* 0xffff000027138812 */ /* 0x000fe200078ec0ff */
[----:B------:R-:W-:Y:S01]  /*7260*/  @!P0 FMUL.FTZ R3, R3, R16 ;  /* 0x0000001003038220 */ /* 0x000fe20000410000 */
[----:B------:R-:W-:Y:S01]  /*7270*/  @!P0 LOP3.LUT R16, R37, 0xffff0000, RZ, 0xc0, !PT ;  /* 0xffff000025108812 */ /* 0x000fe200078ec0ff */
[----:B------:R-:W-:Y:S01]  /*7280*/  @!P0 FMUL.FTZ R5, R5, R12 ;  /* 0x0000000c05058220 */ /* 0x000fe20000410000 */
[----:B------:R-:W-:Y:S01]  /*7290*/  @!P0 LOP3.LUT R12, R36, 0xffff0000, RZ, 0xc0, !PT ;  /* 0xffff0000240c8812 */ /* 0x000fe200078ec0ff */
[----:B------:R-:W-:Y:S02]  /*72a0*/  @!P0 IMAD.U32 R11, R20, 0x10000, RZ ;  /* 0x00010000140b8824 */ /* 0x000fe400078e00ff */
[----:B------:R-:W-:Y:S01]  /*72b0*/  @!P0 FMUL.FTZ R8, R9, R8 ;  /* 0x0000000809088220 */ /* 0x000fe20000410000 */
[----:B------:R-:W-:Y:S01]  /*72c0*/  @!P0 SHF.L.U32 R9, R37, 0x10, RZ ;  /* 0x0000001025098819 */ /* 0x000fe200000006ff */
[----:B------:R-:W-:Y:S01]  /*72d0*/  @!P0 FMUL.FTZ R4, R4, R13 ;  /* 0x0000000d04048220 */ /* 0x000fe20000410000 */
[----:B------:R-:W-:Y:S01]  /*72e0*/  @!P0 LOP3.LUT R13, R20, 0xffff0000, RZ, 0xc0, !PT ;  /* 0xffff0000140d8812 */ /* 0x000fe200078ec0ff */
[----:B------:R-:W2:Y:S01]  /*72f0*/  LDC.64 R36, c[0x0][0x3b8] ;  /* 0x0000ee00ff247b82 */ /* 0x000ea20000000a00 */
[----:B------:R-:W-:Y:S01]  /*7300*/  @!P1 ISETP.GE.U32.AND P2, PT, R26, R35, PT ;  /* 0x000000231a00920c */ /* 0x000fe20003f46070 */
[----:B------:R-:W-:Y:S01]  /*7310*/  @!P0 FMUL.FTZ R2, R2, R17 ;  /* 0x0000001102028220 */ /* 0x000fe20000410000 */
[C---:B------:R-:W-:Y:S01]  /*7320*/  @!P0 LOP3.LUT R17, R38.reuse, 0xffff0000, RZ, 0xc0, !PT ;  /* 0xffff000026118812 */ /* 0x040fe200078ec0ff */
[----:B------:R-:W-:Y:S01]  /*7330*/  @!P0 FFMA.FTZ R0, R11, R10, R0 ;  /* 0x0000000a0b008223 */ /* 0x000fe20000010000 */
[C---:B------:R-:W-:Y:S01]  /*7340*/  @!P0 LOP3.LUT R11, R21.reuse, 0xffff0000, RZ, 0xc0, !PT ;  /* 0xffff0000150b8812 */ /* 0x040fe200078ec0ff */
[----:B------:R-:W-:Y:S02]  /*7350*/  @!P0 IMAD.U32 R10, R21, 0x10000, RZ ;  /* 0x00010000150a8824 */ /* 0x000fe400078e00ff */
[----:B------:R-:W-:Y:S01]  /*7360*/  @!P0 FFMA.FTZ R2, R13, R12, R2 ;  /* 0x0000000c0d028223 */ /* 0x000fe20000010002 */
[----:B------:R-:W-:Y:S02]  /*7370*/  @!P0 IMAD.U32 R13, R38, 0x10000, RZ ;  /* 0x00010000260d8824 */ /* 0x000fe400078e00ff */
[----:B------:R-:W-:Y:S01]  /*7380*/  @!P0 FFMA.FTZ R3, R10, R9, R3 ;  /* 0x000000090a038223 */ /* 0x000fe20000010003 */
[----:B------:R-:W-:Y:S01]  /*7390*/  @!P0 LOP3.LUT R9, R22, 0xffff0000, RZ, 0xc0, !PT ;  /* 0xffff000016098812 */ /* 0x000fe200078ec0ff */
[----:B------:R-:W-:Y:S01]  /*73a0*/  @!P0 FFMA.FTZ R4, R11, R16, R4 ;  /* 0x000000100b048223 */ /* 0x000fe20000010004 */
[----:B------:R-:W-:Y:S01]  /*73b0*/  @!P0 F2FP.BF16.F32.PACK_AB R2, R2, R0 ;  /* 0x000000000202823e */ /* 0x000fe200000010ff */
[----:B------:R-:W-:Y:S02]  /*73c0*/  @!P0 IMAD.U32 R12, R22, 0x10000, RZ ;  /* 0x00010000160c8824 */ /* 0x000fe400078e00ff */
[----:B------:R-:W-:Y:S01]  /*73d0*/  @!P0 IMAD.U32 R0, R23, 0x10000, RZ ;  /* 0x0001000017008824 */ /* 0x000fe200078e00ff */
[----:B------:R-:W-:Y:S01]  /*73e0*/  @!P0 F2FP.BF16.F32.PACK_AB R11, R4, R3 ;  /* 0x00000003040b823e */ /* 0x000fe200000010ff */
[----:B------:R-:W-:Y:S01]  /*73f0*/  @!P0 FFMA.FTZ R5, R12, R13, R5 ;  /* 0x0000000d0c058223 */ /* 0x000fe20000010005 */
[----:B------:R-:W-:Y:S01]  /*7400*/  @!P1 SEL R4, R34, RZ, P2 ;  /* 0x000000ff22049207 */ /* 0x000fe20001000000 */
[----:B------:R-:W-:Y:S01]  /*7410*/  @!P0 FFMA.FTZ R6, R9, R17, R6 ;  /* 0x0000001109068223 */ /* 0x000fe20000010006 */
[----:B------:R-:W-:Y:S01]  /*7420*/  @!P0 LOP3.LUT R3, R23, 0xffff0000, RZ, 0xc0, !PT ;  /* 0xffff000017038812 */ /* 0x000fe200078ec0ff */
[----:B------:R-:W-:Y:S01]  /*7430*/  @!P0 IMAD.MOV.U32 R21, RZ, RZ, R11 ;  /* 0x000000ffff158224 */ /* 0x000fe200078e000b */
[----:B------:R-:W-:Y:S01]  /*7440*/  @!P1 SEL R9, R126, RZ, P2 ;  /* 0x000000ff7e099207 */ /* 0x000fe20001000000 */
[----:B------:R-:W-:Y:S01]  /*7450*/  @!P0 FFMA.FTZ R7, R0, R18, R7 ;  /* 0x0000001200078223 */ /* 0x000fe20000010007 */
[----:B------:R-:W-:Y:S01]  /*7460*/  @!P1 IADD3 R4, P6, PT, R113, R4, RZ ;  /* 0x0000000471049210 */ /* 0x000fe20007fde0ff */
[----:B------:R-:W-:Y:S01]  /*7470*/  @!P0 FFMA.FTZ R8, R3, R19, R8 ;  /* 0x0000001303088223 */ /* 0x000fe20000010008 */
[----:B------:R-:W-:Y:S02]  /*7480*/  @!P0 F2FP.BF16.F32.PACK_AB R6, R6, R5 ;  /* 0x000000050606823e */ /* 0x000fe400000010ff */
[----:B--2---:R-:W-:Y:S01]  /*7490*/  LEA R48, P5, R36, R94, 0x6 ;  /* 0x0000005e24307211 */ /* 0x004fe200078a30ff */
[----:B------:R-:W-:Y:S01]  /*74a0*/  @!P1 IMAD.X R9, R106, 0x1, R9, P6 ;  /* 0x000000016a099824 */ /* 0x000fe200030e0609 */
[----:B------:R-:W-:Y:S01]  /*74b0*/  @!P0 F2FP.BF16.F32.PACK_AB R7, R8, R7 ;  /* 0x000000070807823e */ /* 0x000fe200000010ff */
[----:B------:R-:W-:Y:S01]  /*74c0*/  @!P0 IMAD.MOV.U32 R22, RZ, RZ, R6 ;  /* 0x000000ffff168224 */ /* 0x000fe200078e0006 */
[----:B------:R-:W-:Y:S02]  /*74d0*/  @!P0 MOV R20, R2 ;  /* 0x0000000200148202 */ /* 0x000fe40000000f00 */
[----:B------:R-:W-:Y:S01]  /*74e0*/  @!P1 SHF.L.U64.HI R0, R4, 0x1, R9 ;  /* 0x0000000104009819 */ /* 0x000fe20000010209 */
[----:B------:R-:W-:Y:S01]  /*74f0*/  @!P0 IMAD.MOV.U32 R23, RZ, RZ, R7 ;  /* 0x000000ffff178224 */ /* 0x000fe200078e0007 */
[----:B------:R-:W-:Y:S02]  /*7500*/  LEA.HI.X R49, R36, R95, R37, 0x6, P5 ;  /* 0x0000005f24317211 */ /* 0x000fe400028f3425 */
[----:B------:R-:W-:Y:S02]  /*7510*/  @!P1 SHF.L.U32 R9, R4, 0x1, RZ ;  /* 0x0000000104099819 */ /* 0x000fe400000006ff */
[----:B------:R-:W-:Y:S01]  /*7520*/  @!P1 SEL R3, R35, R34, !P2 ;  /* 0x0000002223039207 */ /* 0x000fe20005000000 */
[----:B------:R2:W-:Y:S01]  /*7530*/  STG.E.128 desc[UR6][R48.64], R20 ;  /* 0x0000001430007986 */ /* 0x0005e2000c101d06 */
[----:B------:R-:W-:Y:S03]  /*7540*/  @!P1 IADD3 R44, P0, PT, R9, R98, RZ ;  /* 0x00000062092c9210 */ /* 0x000fe60007f1e0ff */
[----:B------:R-:W-:Y:S01]  /*7550*/  @!P1 IMAD.WIDE R4, R3, 0x2, R14 ;  /* 0x0000000203049825 */ /* 0x000fe200078e020e */
[C---:B------:R-:W-:Y:S02]  /*7560*/  @!P1 IADD3.X R45, PT, PT, R0.reuse, R99, RZ, P0, !PT ;  /* 0x00000063002d9210 */ /* 0x040fe400007fe4ff */
[----:B------:R-:W-:Y:S01]  /*7570*/  @!P1 IADD3 R12, P0, PT, R9, R100, RZ ;  /* 0x00000064090c9210 */ /* 0x000fe20007f1e0ff */
[----:B------:R-:W3:Y:S04]  /*7580*/  LDG.E.128 R36, desc[UR6][R14.64+0x80] ;  /* 0x000080060e247981 */ /* 0x000ee8000c1e1d00 */
[----:B------:R-:W-:Y:S01]  /*7590*/  @!P1 IMAD.X R13, R0, 0x1, R101, P0 ;  /* 0x00000001000d9824 */ /* 0x000fe200000e0665 */
[----:B------:R-:W-:Y:S03]  /*75a0*/  ISETP.GE.U32.OR P0, PT, R26, R35, P1 ;  /* 0x000000231a00720c */ /* 0x000fe60000f06470 */
[----:B------:R-:W4:Y:S08]  /*75b0*/  @!P1 LDG.E.128 R4, desc[UR6][R4.64+0x80] ;  /* 0x0000800604049981 */ /* 0x000f30000c1e1d00 */
[----:B------:R-:W5:Y:S08]  /*75c0*/  @!P1 LDG.E.128 R44, desc[UR6][R44.64+0x80] ;  /* 0x000080062c2c9981 */ /* 0x000f70000c1e1d00 */
[----:B------:R1:W2:Y:S01]  /*75d0*/  @!P1 LDG.E.128 R40, desc[UR6][R12.64+0x80] ;  /* 0x000080060c289981 */ /* 0x0002a2000c1e1d00 */
[C---:B----4-:R-:W-:Y:S01]  /*75e0*/  @!P1 LOP3.LUT R9, R7.reuse, 0xffff0000, RZ, 0xc0, !PT ;  /* 0xffff000007099812 */ /* 0x050fe200078ec0ff */
[----:B------:R-:W-:Y:S01]  /*75f0*/  @!P1 IMAD.U32 R10, R7, 0x10000, RZ ;  /* 0x00010000070a9824 */ /* 0x000fe200078e00ff */
[C---:B------:R-:W-:Y:S01]  /*7600*/  @!P1 LOP3.LUT R2, R4.reuse, 0xffff0000, RZ, 0xc0, !PT ;  /* 0xffff000004029812 */ /* 0x040fe200078ec0ff */
[----:B------:R-:W-:Y:S01]  /*7610*/  @!P1 IMAD.U32 R0, R4, 0x10000, RZ ;  /* 0x0001000004009824 */ /* 0x000fe200078e00ff */
[C---:B------:R-:W-:Y:S02]  /*7620*/  @!P1 SHF.L.U32 R3, R5.reuse, 0x10, RZ ;  /* 0x0000001005039819 */ /* 0x040fe400000006ff */
[----:B------:R-:W-:Y:S01]  /*7630*/  @!P1 LOP3.LUT R4, R5, 0xffff0000, RZ, 0xc0, !PT ;  /* 0xffff000005049812 */ /* 0x000fe200078ec0ff */
[----:B------:R-:W-:Y:S01]  /*7640*/  @!P1 IMAD.U32 R5, R6, 0x10000, RZ ;  /* 0x0001000006059824 */ /* 0x000fe200078e00ff */
[C---:B-----5:R-:W-:Y:S01]  /*7650*/  @!P1 SHF.L.U32 R19, R44.reuse, 0x10, RZ ;  /* 0x000000102c139819 */ /* 0x060fe200000006ff */
[C---:B------:R-:W-:Y:S01]  /*7660*/  @!P1 IMAD.U32 R16, R45.reuse, 0x10000, RZ ;  /* 0x000100002d109824 */ /* 0x040fe200078e00ff */
[----:B------:R-:W-:Y:S01]  /*7670*/  @!P1 LOP3.LUT R17, R44, 0xffff0000, RZ, 0xc0, !PT ;  /* 0xffff00002c119812 */ /* 0x000fe200078ec0ff */
[C---:B-1----:R-:W-:Y:S01]  /*7680*/  @!P1 IMAD.U32 R12, R46.reuse, 0x10000, RZ ;  /* 0x000100002e0c9824 */ /* 0x042fe200078e00ff */
[----:B------:R-:W-:Y:S01]  /*7690*/  @!P1 LOP3.LUT R13, R45, 0xffff0000, RZ, 0xc0, !PT ;  /* 0xffff00002d0d9812 */ /* 0x000fe200078ec0ff */
[----:B------:R-:W-:Y:S01]  /*76a0*/  @!P0 FADD.FTZ R19, -R19, -RZ ;  /* 0x800000ff13138221 */ /* 0x000fe20000010100 */
[----:B------:R-:W-:Y:S01]  /*76b0*/  @!P1 LOP3.LUT R11, R46, 0xffff0000, RZ, 0xc0, !PT ;  /* 0xffff00002e0b9812 */ /* 0x000fe200078ec0ff */
[----:B------:R-:W-:Y:S01]  /*76c0*/  @!P0 FADD.FTZ R17, -R17, -RZ ;  /* 0x800000ff11118221 */ /* 0x000fe20000010100 */
[----:B------:R-:W-:Y:S01]  /*76d0*/  @!P1 SHF.L.U32 R7, R47, 0x10, RZ ;  /* 0x000000102f079819 */ /* 0x000fe200000006ff */
[----:B--2---:R-:W-:Y:S01]  /*76e0*/  @!P1 IMAD.U32 R21, R43, 0x10000, RZ ;  /* 0x000100002b159824 */ /* 0x004fe200078e00ff */
        /* <DEDUP_REMOVED lines=10> */
[----:B------:R-:W-:Y:S01]  /*7790*/  @!P0 FADD.FTZ R8, -R8, -RZ ;  /* 0x800000ff08088221 */ /* 0x000fe20000010100 */
[----:B------:R-:W-:Y:S01]  /*77a0*/  ISETP.GE.AND P0, PT, R25, R27, PT ;  /* 0x0000001b1900720c */ /* 0x000fe20003f06270 */
[----:B------:R-:W-:Y:S01]  /*77b0*/  @!P1 FMUL.FTZ R5, R5, R12 ;  /* 0x0000000c05059220 */ /* 0x000fe20000410000 */
[----:B------:R-:W-:Y:S01]  /*77c0*/  @!P1 LOP3.LUT R12, R40, 0xffff0000, RZ, 0xc0, !PT ;  /* 0xffff0000280c9812 */ /* 0x000fe200078ec0ff */
[----:B------:R-:W-:Y:S01]  /*77d0*/  @!P1 FMUL.FTZ R6, R6, R11 ;  /* 0x0000000b06069220 */ /* 0x000fe20000410000 */
[----:B---3--:R-:W-:Y:S01]  /*77e0*/  @!P1 LOP3.LUT R11, R36, 0xffff0000, RZ, 0xc0, !PT ;  /* 0xffff0000240b9812 */ /* 0x008fe200078ec0ff */
[----:B------:R-:W-:Y:S01]  /*77f0*/  @!P1 FMUL.FTZ R7, R10, R7 ;  /* 0x000000070a079220 */ /* 0x000fe20000410000 */
[----:B------:R-:W-:Y:S01]  /*7800*/  @!P1 FMUL.FTZ R8, R9, R8 ;  /* 0x0000000809089220 */ /* 0x000fe20000410000 */
[----:B------:R-:W-:Y:S02]  /*7810*/  @!P1 IMAD.U32 R10, R40, 0x10000, RZ ;  /* 0x00010000280a9824 */ /* 0x000fe400078e00ff */
[----:B------:R-:W-:Y:S01]  /*7820*/  @!P1 FMUL.FTZ R0, R0, R19 ;  /* 0x0000001300009220 */ /* 0x000fe20000410000 */
[----:B------:R-:W-:Y:S01]  /*7830*/  @!P1 SHF.L.U32 R19, R42, 0x10, RZ ;  /* 0x000000102a139819 */ /* 0x000fe200000006ff */
[----:B------:R-:W-:Y:S02]  /*7840*/  @!P1 IMAD.U32 R9, R36, 0x10000, RZ ;  /* 0x0001000024099824 */ /* 0x000fe400078e00ff */
[----:B------:R-:W-:Y:S01]  /*7850*/  @!P1 FMUL.FTZ R2, R2, R17 ;  /* 0x0000001102029220 */ /* 0x000fe20000410000 */
[----:B------:R-:W-:Y:S01]  /*7860*/  @!P1 LOP3.LUT R17, R37, 0xffff0000, RZ, 0xc0, !PT ;  /* 0xffff000025119812 */ /* 0x000fe200078ec0ff */
[----:B------:R-:W-:Y:S01]  /*7870*/  @!P1 FMUL.FTZ R3, R3, R16 ;  /* 0x0000001003039220 */ /* 0x000fe20000410000 */
[----:B------:R-:W-:Y:S01]  /*7880*/  @!P0 ISETP.GE.U32.AND P2, PT, R25, R35, PT ;  /* 0x000000231900820c */ /* 0x000fe20003f46070 */
[----:B------:R-:W-:Y:S01]  /*7890*/  @!P1 FMUL.FTZ R4, R4, R13 ;  /* 0x0000000d04049220 */ /* 0x000fe20000410000 */
[----:B------:R-:W-:Y:S01]  /*78a0*/  @!P1 SHF.L.U32 R16, R37, 0x10, RZ ;  /* 0x0000001025109819 */ /* 0x000fe200000006ff */
[----:B------:R-:W-:Y:S02]  /*78b0*/  @!P1 IMAD.U32 R13, R41, 0x10000, RZ ;  /* 0x00010000290d9824 */ /* 0x000fe400078e00ff */
[----:B------:R-:W-:Y:S01]  /*78c0*/  @!P1 FFMA.FTZ R0, R9, R10, R0 ;  /* 0x0000000a09009223 */ /* 0x000fe20000010000 */
[----:B------:R-:W-:Y:S01]  /*78d0*/  @!P1 LOP3.LUT R9, R38, 0xffff0000, RZ, 0xc0, !PT ;  /* 0xffff000026099812 */ /* 0x000fe200078ec0ff */
[----:B------:R-:W-:Y:S01]  /*78e0*/  @!P1 FFMA.FTZ R2, R11, R12, R2 ;  /* 0x0000000c0b029223 */ /* 0x000fe20000010002 */
[----:B------:R-:W-:Y:S01]  /*78f0*/  @!P0 SEL R12, R34, RZ, P2 ;  /* 0x000000ff220c8207 */ /* 0x000fe20001000000 */
[----:B------:R-:W-:Y:S01]  /*7900*/  @!P1 FFMA.FTZ R3, R16, R13, R3 ;  /* 0x0000000d10039223 */ /* 0x000fe20000010003 */
[----:B------:R-:W-:Y:S01]  /*7910*/  @!P0 SEL R11, R126, RZ, P2 ;  /* 0x000000ff7e0b8207 */ /* 0x000fe20001000000 */
[----:B------:R-:W-:Y:S01]  /*7920*/  @!P1 FFMA.FTZ R4, R17, R18, R4 ;  /* 0x0000001211049223 */ /* 0x000fe20000010004 */
[----:B------:R-:W-:Y:S01]  /*7930*/  @!P0 IADD3 R17, P5, PT, R113, R12, RZ ;  /* 0x0000000c71118210 */ /* 0x000fe20007fbe0ff */
[----:B------:R-:W-:Y:S01]  /*7940*/  @!P1 IMAD.U32 R10, R38, 0x10000, RZ ;  /* 0x00010000260a9824 */ /* 0x000fe200078e00ff */
[----:B------:R-:W-:Y:S01]  /*7950*/  @!P1 F2FP.BF16.F32.PACK_AB R0, R2, R0 ;  /* 0x000000000200923e */ /* 0x000fe200000010ff */
[----:B------:R-:W-:Y:S01]  /*7960*/  @!P1 IMAD.U32 R12, R39, 0x10000, RZ ;  /* 0x00010000270c9824 */ /* 0x000fe200078e00ff */
[----:B------:R-:W-:Y:S01]  /*7970*/  @!P1 F2FP.BF16.F32.PACK_AB R3, R4, R3 ;  /* 0x000000030403923e */ /* 0x000fe200000010ff */
[----:B------:R-:W-:Y:S01]  /*7980*/  @!P1 FFMA.FTZ R5, R10, R19, R5 ;  /* 0x000000130a059223 */ /* 0x000fe20000010005 */
[----:B------:R-:W-:Y:S01]  /*7990*/  @!P0 IADD3.X R10, PT, PT, R106, R11, RZ, P5, !PT ;  /* 0x0000000b6a0a8210 */ /* 0x000fe20002ffe4ff */
[----:B------:R-:W-:Y:S01]  /*79a0*/  @!P1 FFMA.FTZ R6, R9, R20, R6 ;  /* 0x0000001409069223 */ /* 0x000fe20000010006 */
[----:B------:R-:W-:Y:S01]  /*79b0*/  @!P1 LOP3.LUT R11, R39, 0xffff0000, RZ, 0xc0, !PT ;  /* 0xffff0000270b9812 */ /* 0x000fe200078ec0ff */
[----:B------:R-:W-:Y:S01]  /*79c0*/  @!P1 FFMA.FTZ R7, R12, R21, R7 ;  /* 0x000000150c079223 */ /* 0x000fe20000010007 */
[----:B------:R-:W-:Y:S01]  /*79d0*/  @!P0 SHF.L.U64.HI R10, R17, 0x1, R10 ;  /* 0x00000001110a8819 */ /* 0x000fe2000001020a */
[----:B------:R-:W-:Y:S01]  /*79e0*/  @!P1 IMAD.MOV.U32 R37, RZ, RZ, R3 ;  /* 0x000000ffff259224 */ /* 0x000fe200078e0003 */
[----:B------:R-:W-:Y:S01]  /*79f0*/  @!P1 F2FP.BF16.F32.PACK_AB R6, R6, R5 ;  /* 0x000000050606923e */ /* 0x000fe200000010ff */
[----:B------:R-:W-:Y:S01]  /*7a00*/  @!P1 FFMA.FTZ R8, R11, R22, R8 ;  /* 0x000000160b089223 */ /* 0x000fe20000010008 */
[----:B------:R-:W-:Y:S01]  /*7a10*/  @!P1 MOV R36, R0 ;  /* 0x0000000000249202 */ /* 0x000fe20000000f00 */
[----:B------:R-:W-:Y:S01]  /*7a20*/  @!P0 IMAD.SHL.U32 R17, R17, 0x2, RZ ;  /* 0x0000000211118824 */ /* 0x000fe200078e00ff */
[----:B------:R-:W-:Y:S02]  /*7a30*/  @!P1 MOV R38, R6 ;  /* 0x0000000600269202 */ /* 0x000fe40000000f00 */
[----:B------:R-:W-:Y:S02]  /*7a40*/  @!P1 F2FP.BF16.F32.PACK_AB R7, R8, R7 ;  /* 0x000000070807923e */ /* 0x000fe400000010ff */
[----:B------:R-:W-:Y:S02]  /*7a50*/  @!P0 IADD3 R20, P5, PT, R17, R98, RZ ;  /* 0x0000006211148210 */ /* 0x000fe40007fbe0ff */
[----:B------:R-:W-:Y:S01]  /*7a60*/  @!P0 SEL R3, R35, R34, !P2 ;  /* 0x0000002223038207 */ /* 0x000fe20005000000 */
[----:B------:R-:W-:Y:S01]  /*7a70*/  @!P1 IMAD.MOV.U32 R39, RZ, RZ, R7 ;  /* 0x000000ffff279224 */ /* 0x000fe200078e0007 */
[----:B------:R-:W-:Y:S01]  /*7a80*/  @!P0 IADD3 R16, P1, PT, R17, R100, RZ ;  /* 0x0000006411108210 */ /* 0x000fe20007f3e0ff */
[C---:B------:R-:W-:Y:S02]  /*7a90*/  @!P0 IMAD.X R21, R10.reuse, 0x1, R99, P5 ;  /* 0x000000010a158824 */ /* 0x040fe400028e0663 */
[----:B------:R-:W-:Y:S01]  /*7aa0*/  @!P0 IMAD.WIDE R4, R3, 0x2, R14 ;  /* 0x0000000203048825 */ /* 0x000fe200078e020e */
[----:B------:R-:W-:Y:S01]  /*7ab0*/  @!P0 IADD3.X R17, PT, PT, R10, R101, RZ, P1, !PT ;  /* 0x000000650a118210 */ /* 0x000fe20000ffe4ff */
[----:B------:R3:W-:Y:S01]  /*7ac0*/  STG.E.128 desc[UR6][R48.64+0x80], R36 ;  /* 0x0000802430007986 */ /* 0x0007e2000c101d06 */
[----:B------:R-:W-:Y:S07]  /*7ad0*/  ISETP.GE.U32.OR P1, PT, R25, R35, P0 ;  /* 0x000000231900720c */ /* 0x000fee0000726470 */
[----:B------:R-:W2:Y:S08]  /*7ae0*/  @!P0 LDG.E.128 R20, desc[UR6][R20.64+0x100] ;  /* 0x0001000614148981 */ /* 0x000eb0000c1e1d00 */
[----:B------:R-:W4:Y:S08]  /*7af0*/  @!P0 LDG.E.128 R4, desc[UR6][R4.64+0x100] ;  /* 0x0001000604048981 */ /* 0x000f30000c1e1d00 */
[----:B------:R-:W5:Y:S08]  /*7b00*/  @!P0 LDG.E.128 R44, desc[UR6][R16.64+0x100] ;  /* 0x00010006102c8981 */ /* 0x000f70000c1e1d00 */
[----:B------:R4:W3:Y:S01]  /*7b10*/  LDG.E.128 R40, desc[UR6][R14.64+0x100] ;  /* 0x000100060e287981 */ /* 0x0008e2000c1e1d00 */
[C---:B--2---:R-:W-:Y:S01]  /*7b20*/  @!P0 LOP3.LUT R10, R22.reuse, 0xffff0000, RZ, 0xc0, !PT ;  /* 0xffff0000160a8812 */ /* 0x044fe200078ec0ff */
[----:B------:R-:W-:Y:S01]  /*7b30*/  @!P0 IMAD.U32 R11, R22, 0x10000, RZ ;  /* 0x00010000160b8824 */ /* 0x000fe200078e00ff */
[----:B------:R-:W-:Y:S01]  /*7b40*/  @!P0 SHF.L.U32 R9, R23, 0x10, RZ ;  /* 0x0000001017098819 */ /* 0x000fe200000006ff */
[C---:B------:R-:W-:Y:S01]  /*7b50*/  @!P0 IMAD.U32 R0, R20.reuse, 0x10000, RZ ;  /* 0x0001000014008824 */ /* 0x040fe200078e00ff */
[----:B------:R-:W-:Y:S01]  /*7b60*/  @!P0 SHF.L.U32 R3, R21, 0x10, RZ ;  /* 0x0000001015038819 */ /* 0x000fe200000006ff */
[----:B------:R-:W-:Y:S01]  /*7b70*/  @!P1 FADD.FTZ R11, -R11, -RZ ;  /* 0x800000ff0b0b9221 */ /* 0x000fe20000010100 */
[----:B------:R-:W-:Y:S01]  /*7b80*/  @!P0 LOP3.LUT R2, R20, 0xffff0000, RZ, 0xc0, !PT ;  /* 0xffff000014028812 */ /* 0x000fe200078ec0ff */
[----:B------:R-:W-:Y:S01]  /*7b90*/  @!P1 FADD.FTZ R9, -R9, -RZ ;  /* 0x800000ff09099221 */ /* 0x000fe20000010100 */
[----:B------:R-:W-:Y:S01]  /*7ba0*/  @!P0 LOP3.LUT R13, R21, 0xffff0000, RZ, 0xc0, !PT ;  /* 0xffff0000150d8812 */ /* 0x000fe200078ec0ff */
[C---:B----4-:R-:W-:Y:S01]  /*7bb0*/  @!P0 IMAD.U32 R14, R6.reuse, 0x10000, RZ ;  /* 0x00010000060e8824 */ /* 0x050fe200078e00ff */
[----:B------:R-:W-:Y:S01]  /*7bc0*/  @!P0 LOP3.LUT R17, R6, 0xffff0000, RZ, 0xc0, !PT ;  /* 0xffff000006118812 */ /* 0x000fe200078ec0ff */
[----:B------:R-:W-:Y:S01]  /*7bd0*/  @!P1 FADD.FTZ R10, -R10, -RZ ;  /* 0x800000ff0a0a9221 */ /* 0x000fe20000010100 */
[----:B------:R-:W-:Y:S01]  /*7be0*/  @!P0 SHF.L.U32 R12, R7, 0x10, RZ ;  /* 0x00000010070c8819 */ /* 0x000fe200000006ff */
[----:B------:R-:W-:Y:S01]  /*7bf0*/  @!P1 FADD.FTZ R13, -R13, -RZ ;  /* 0x800000ff0d0d9221 */ /* 0x000fe20000010100 */
[----:B------:R-:W-:Y:S01]  /*7c00*/  @!P0 LOP3.LUT R8, R23, 0xffff0000, RZ, 0xc0, !PT ;  /* 0xffff000017088812 */ /* 0x000fe200078ec0ff */
[----:B------:R-:W-:Y:S01]  /*7c10*/  @!P0 FMUL.FTZ R6, R17, R10 ;  /* 0x0000000a11068220 */ /* 0x000fe20000410000 */
[C---:B------:R-:W-:Y:S01]  /*7c20*/  @!P0 LOP3.LUT R19, R4.reuse, 0xffff0000, RZ, 0xc0, !PT ;  /* 0xffff000004138812 */ /* 0x040fe200078ec0ff */
[----:B------:R-:W-:Y:S01]  /*7c30*/  @!P0 IMAD.U32 R21, R4, 0x10000, RZ ;  /* 0x0001000004158824 */ /* 0x000fe200078e00ff */
[C---:B------:R-:W-:Y:S01]  /*7c40*/  @!P0 SHF.L.U32 R4, R5.reuse, 0x10, RZ ;  /* 0x0000001005048819 */ /* 0x040fe200000006ff */
[----:B------:R-:W-:Y:S01]  /*7c50*/  @!P1 FADD.FTZ R0, -R0, -RZ ;  /* 0x800000ff00009221 */ /* 0x000fe20000010100 */
[----:B------:R-:W-:Y:S01]  /*7c60*/  @!P0 LOP3.LUT R16, R5, 0xffff0000, RZ, 0xc0, !PT ;  /* 0xffff000005108812 */ /* 0x000fe200078ec0ff */
[----:B------:R-:W-:Y:S01]  /*7c70*/  @!P1 FADD.FTZ R3, -R3, -RZ ;  /* 0x800000ff03039221 */ /* 0x000fe20000010100 */
[----:B------:R-:W-:Y:S01]  /*7c80*/  @!P0 LOP3.LUT R15, R7, 0xffff0000, RZ, 0xc0, !PT ;  /* 0xffff0000070f8812 */ /* 0x000fe200078ec0ff */
[----:B------:R-:W-:Y:S01]  /*7c90*/  @!P1 FADD.FTZ R2, -R2, -RZ ;  /* 0x800000ff02029221 */ /* 0x000fe20000010100 */
[----:B-----5:R-:W-:Y:S01]  /*7ca0*/  @!P0 LOP3.LUT R17, R46, 0xffff0000, RZ, 0xc0, !PT ;  /* 0xffff00002e118812 */ /* 0x020fe200078ec0ff */
[----:B------:R-:W-:Y:S01]  /*7cb0*/  @!P0 FMUL.FTZ R7, R12, R9 ;  /* 0x000000090c078220 */ /* 0x000fe20000410000 */
[----:B------:R-:W-:Y:S01]  /*7cc0*/  @!P0 LOP3.LUT R12, R44, 0xffff0000, RZ, 0xc0, !PT ;  /* 0xffff00002c0c8812 */ /* 0x000fe200078ec0ff */
[----:B---3--:R-:W-:Y:S01]  /*7cd0*/  @!P0 IMAD.U32 R9, R40, 0x10000, RZ ;  /* 0x0001000028098824 */ /* 0x008fe200078e00ff */
[----:B------:R-:W-:Y:S01]  /*7ce0*/  @!P0 SHF.L.U32 R18, R47, 0x10, RZ ;  /* 0x000000102f128819 */ /* 0x000fe200000006ff */
[----:B------:R-:W-:Y:S01]  /*7cf0*/  @!P0 FMUL.FTZ R5, R14, R11 ;  /* 0x0000000b0e058220 */ /* 0x000fe20000410000 */
[----:B------:R-:W-:Y:S01]  /*7d00*/  @!P0 LOP3.LUT R11, R40, 0xffff0000, RZ, 0xc0, !PT ;  /* 0xffff0000280b8812 */ /* 0x000fe200078ec0ff */
[----:B------:R-:W-:Y:S01]  /*7d10*/  @!P0 IMAD.U32 R10, R44, 0x10000, RZ ;  /* 0x000100002c0a8824 */ /* 0x000fe200078e00ff */
[----:B------:R-:W-:Y:S01]  /*7d20*/  @!P0 SHF.L.U32 R14, R41, 0x10, RZ ;  /* 0x00000010290e8819 */ /* 0x000fe200000006ff */
[----:B------:R-:W-:Y:S01]  /*7d30*/  @!P0 FMUL.FTZ R0, R21, R0 ;  /* 0x0000000015008220 */ /* 0x000fe20000410000 */
[----:B------:R-:W-:Y:S01]  /*7d40*/  @!P1 FADD.FTZ R8, -R8, -RZ ;  /* 0x800000ff08089221 */ /* 0x000fe20000010100 */
[----:B------:R-:W-:Y:S01]  /*7d50*/  @!P0 FMUL.FTZ R3, R4, R3 ;  /* 0x0000000304038220 */ /* 0x000fe20000410000 */
[----:B------:R-:W-:Y:S01]  /*7d60*/  @!P0 FMUL.FTZ R2, R19, R2 ;  /* 0x0000000213028220 */ /* 0x000fe20000410000 */
[----:B------:R-:W-:Y:S01]  /*7d70*/  @!P0 LOP3.LUT R19, R47, 0xffff0000, RZ, 0xc0, !PT ;  /* 0xffff00002f138812 */ /* 0x000fe200078ec0ff */
[----:B------:R-:W-:Y:S01]  /*7d80*/  @!P0 FMUL.FTZ R4, R16, R13 ;  /* 0x0000000d10048220 */ /* 0x000fe20000410000 */
[----:B------:R-:W-:Y:S01]  /*7d90*/  @!P0 SHF.L.U32 R13, R45, 0x10, RZ ;  /* 0x000000102d0d8819 */ /* 0x000fe200000006ff */
[----:B------:R-:W-:Y:S01]  /*7da0*/  @!P0 FFMA.FTZ R0, R9, R10, R0 ;  /* 0x0000000a09008223 */ /* 0x000fe20000010000 */
[----:B------:R-:W-:Y:S01]  /*7db0*/  @!P0 LOP3.LUT R9, R41, 0xffff0000, RZ, 0xc0, !PT ;  /* 0xffff000029098812 */ /* 0x000fe200078ec0ff */
[----:B------:R-:W-:Y:S01]  /*7dc0*/  @!P0 FMUL.FTZ R8, R15, R8 ;  /* 0x000000080f088220 */ /* 0x000fe20000410000 */
[----:B------:R-:W-:Y:S01]  /*7dd0*/  @!P0 LOP3.LUT R15, R45, 0xffff0000, RZ, 0xc0, !PT ;  /* 0xffff00002d0f8812 */ /* 0x000fe200078ec0ff */
[----:B------:R-:W-:Y:S01]  /*7de0*/  @!P0 FFMA.FTZ R2, R11, R12, R2 ;  /* 0x0000000c0b028223 */ /* 0x000fe20000010002 */
[C---:B------:R-:W-:Y:S01]  /*7df0*/  @!P0 LOP3.LUT R11, R42.reuse, 0xffff0000, RZ, 0xc0, !PT ;  /* 0xffff00002a0b8812 */ /* 0x040fe200078ec0ff */
[----:B------:R-:W-:Y:S01]  /*7e00*/  @!P0 IMAD.U32 R10, R42, 0x10000, RZ ;  /* 0x000100002a0a8824 */ /* 0x000fe200078e00ff */
[C---:B------:R-:W-:Y:S01]  /*7e10*/  @!P0 SHF.L.U32 R12, R43.reuse, 0x10, RZ ;  /* 0x000000102b0c8819 */ /* 0x040fe200000006ff */
[----:B------:R-:W-:Y:S01]  /*7e20*/  @!P0 IMAD.U32 R16, R46, 0x10000, RZ ;  /* 0x000100002e108824 */ /* 0x000fe200078e00ff */
[----:B------:R-:W-:Y:S01]  /*7e30*/  @!P0 F2FP.BF16.F32.PACK_AB R0, R2, R0 ;  /* 0x000000000200823e */ /* 0x000fe200000010ff */
[----:B------:R-:W-:Y:S01]  /*7e40*/  @!P0 FFMA.FTZ R3, R14, R13, R3 ;  /* 0x0000000d0e038223 */ /* 0x000fe20000010003 */
[----:B------:R-:W-:Y:S01]  /*7e50*/  @!P0 LOP3.LUT R13, R43, 0xffff0000, RZ, 0xc0, !PT ;  /* 0xffff00002b0d8812 */ /* 0x000fe200078ec0ff */
[----:B------:R-:W-:Y:S01]  /*7e60*/  @!P0 FFMA.FTZ R4, R9, R15, R4 ;  /* 0x0000000f09048223 */ /* 0x000fe20000010004 */
[----:B------:R-:W-:Y:S01]  /*7e70*/  @!P0 FFMA.FTZ R5, R10, R16, R5 ;  /* 0x000000100a058223 */ /* 0x000fe20000010005 */
[----:B------:R-:W-:Y:S01]  /*7e80*/  @!P0 FFMA.FTZ R6, R11, R17, R6 ;  /* 0x000000110b068223 */ /* 0x000fe20000010006 */
[----:B------:R-:W-:Y:S01]  /*7e90*/  @!P0 FFMA.FTZ R7, R12, R18, R7 ;  /* 0x000000120c078223 */ /* 0x000fe20000010007 */
[----:B------:R-:W-:Y:S01]  /*7ea0*/  @!P0 FFMA.FTZ R8, R13, R19, R8 ;  /* 0x000000130d088223 */ /* 0x000fe20000010008 */
[----:B------:R-:W-:Y:S01]  /*7eb0*/  @!P0 F2FP.BF16.F32.PACK_AB R3, R4, R3 ;  /* 0x000000030403823e */ /* 0x000fe200000010ff */
[----:B------:R-:W-:Y:S01]  /*7ec0*/  @!P0 IMAD.MOV.U32 R40, RZ, RZ, R0 ;  /* 0x000000ffff288224 */ /* 0x000fe200078e0000 */
[----:B------:R-:W-:Y:S02]  /*7ed0*/  @!P0 F2FP.BF16.F32.PACK_AB R5, R6, R5 ;  /* 0x000000050605823e */ /* 0x000fe400000010ff */
[----:B------:R-:W-:Y:S02]  /*7ee0*/  @!P0 F2FP.BF16.F32.PACK_AB R8, R8, R7 ;  /* 0x000000070808823e */ /* 0x000fe400000010ff */
[----:B------:R-:W-:Y:S01]  /*7ef0*/  @!P0 MOV R41, R3 ;  /* 0x0000000300298202 */ /* 0x000fe20000000f00 */
[----:B------:R-:W-:Y:S01]  /*7f00*/  @!P0 IMAD.MOV.U32 R42, RZ, RZ, R5 ;  /* 0x000000ffff2a8224 */ /* 0x000fe200078e0005 */
[----:B------:R-:W-:Y:S05]  /*7f10*/  @!P0 MOV R43, R8 ;  /* 0x00000008002b8202 */ /* 0x000fea0000000f00 */
[----:B------:R3:W-:Y:S02]  /*7f20*/  STG.E.128 desc[UR6][R48.64+0x100], R40 ;  /* 0x0001002830007986 */ /* 0x0007e4000c101d06 */
.L_x_3288:
[----:B------:R-:W-:Y:S05]  /*7f30*/  BSYNC.RECONVERGENT B0 ;  /* 0x0000000000007941 */ /* 0x000fea0003800200 */
.L_x_3287:
[----:B------:R-:W-:Y:S04]  /*7f40*/  BSSY.RECONVERGENT B0, `(.L_x_3289) ;  /* 0x0000107000007945 */ /* 0x000fe80003800200 */
[----:B------:R-:W-:Y:S05]  /*7f50*/  @!P4 BRA `(.L_x_3290) ;  /* 0x000000100014c947 */ /* 0x000fea0003800000 */
[C---:B------:R-:W-:Y:S01]  /*7f60*/  ISETP.GE.AND P0, PT, R28.reuse, R27, PT ;  /* 0x0000001b1c00720c */ /* 0x040fe20003f06270 */
[----:B----4-:R-:W4:Y:S11]  /*7f70*/  LDC.64 R10, c[0x0][0x4a8] ;  /* 0x00012a00ff0a7b82 */ /* 0x010f360000000a00 */
[----:B------:R-:W-:Y:S01]  /*7f80*/  @!UPT UIADD3 URZ, UPT, UPT, URZ, URZ, URZ ;  /* 0x000000fffffff290 */ /* 0x000fe2000fffe0ff */
[-C--:B------:R-:W-:Y:S04]  /*7f90*/  @!P0 ISETP.GE.U32.AND P1, PT, R28, R35.reuse, PT ;  /* 0x000000231c00820c */ /* 0x080fe80003f26070 */
[----:B------:R-:W-:Y:S02]  /*7fa0*/  @!P0 SEL R0, R34, RZ, P1 ;  /* 0x000000ff22008207 */ /* 0x000fe40000800000 */
[----:B------:R-:W-:Y:S02]  /*7fb0*/  @!P0 SEL R9, R126, RZ, P1 ;  /* 0x000000ff7e098207 */ /* 0x000fe40000800000 */
[----:B------:R-:W-:Y:S01]  /*7fc0*/  @!P0 IADD3 R5, P2, PT, R115, R0, RZ ;  /* 0x0000000073058210 */ /* 0x000fe20007f5e0ff */
[----:B----4-:R-:W-:Y:S02]  /*7fd0*/  IMAD R3, R11, 0x60, RZ ;  /* 0x000000600b037824 */ /* 0x010fe400078e02ff */
[----:B------:R-:W-:Y:S04]  /*7fe0*/  IMAD.WIDE.U32 R10, R10, 0x60, R30 ;  /* 0x000000600a0a7825 */ /* 0x000fe800078e001e */
[----:B------:R-:W-:Y:S01]  /*7ff0*/  @!P0 IMAD.X R0, R104, 0x1, R9, P2 ;  /* 0x0000000168008824 */ /* 0x000fe200010e0609 */
[----:B------:R-:W-:Y:S01]  /*8000*/  @!P0 SHF.L.U32 R9, R5, 0x1, RZ ;  /* 0x0000000105098819 */ /* 0x000fe200000006ff */
[----:B------:R-:W-:Y:S01]  /*8010*/  IMAD.IADD R11, R11, 0x1, R3 ;  /* 0x000000010b0b7824 */ /* 0x000fe200078e0203 */
[----:B------:R-:W-:Y:S02]  /*8020*/  @!P0 SEL R3, R35, R34, !P1 ;  /* 0x0000002223038207 */ /* 0x000fe40004800000 */
[----:B------:R-:W-:Y:S02]  /*8030*/  @!P0 SHF.L.U64.HI R0, R5, 0x1, R0 ;  /* 0x0000000105008819 */ /* 0x000fe40000010200 */
[----:B---3--:R-:W-:Y:S01]  /*8040*/  @!P0 IADD3 R40, P1, PT, R9, R98, RZ ;  /* 0x0000006209288210 */ /* 0x008fe20007f3e0ff */
[----:B------:R-:W-:Y:S01]  /*8050*/  @!P0 IMAD.WIDE R6, R3, 0x2, R10 ;  /* 0x0000000203068825 */ /* 0x000fe200078e020a */
[----:B------:R-:W3:Y:S03]  /*8060*/  LDG.E.128 R20, desc[UR6][R10.64] ;  /* 0x000000060a147981 */ /* 0x000ee6000c1e1d00 */
[C---:B------:R-:W-:Y:S01]  /*8070*/  @!P0 IMAD.X R41, R0.reuse, 0x1, R99, P1 ;  /* 0x0000000100298824 */ /* 0x040fe200008e0663 */
[----:B------:R-:W-:Y:S04]  /*8080*/  @!P0 IADD3 R14, P1, PT, R9, R100, RZ ;  /* 0x00000064090e8210 */ /* 0x000fe80007f3e0ff */
[----:B------:R-:W4:Y:S01]  /*8090*/  @!P0 LDG.E.128 R4, desc[UR6][R6.64] ;  /* 0x0000000606048981 */ /* 0x000f22000c1e1d00 */
[----:B------:R-:W-:Y:S01]  /*80a0*/  @!P0 IMAD.X R15, R0, 0x1, R101, P1 ;  /* 0x00000001000f8824 */ /* 0x000fe200008e0665 */
[----:B------:R-:W-:Y:S06]  /*80b0*/  ISETP.GE.U32.OR P1, PT, R28, R35, P0 ;  /* 0x000000231c00720c */ /* 0x000fec0000726470 */
[----:B------:R-:W5:Y:S08]  /*80c0*/  @!P0 LDG.E.128 R40, desc[UR6][R40.64] ;  /* 0x0000000628288981 */ /* 0x000f70000c1e1d00 */
[----:B------:R2:W3:Y:S01]  /*80d0*/  @!P0 LDG.E.128 R36, desc[UR6][R14.64] ;  /* 0x000000060e248981 */ /* 0x0004e2000c1e1d00 */
[----:B----4-:R-:W-:Y:S01]  /*80e0*/  @!P0 SHF.L.U32 R12, R7, 0x10, RZ ;  /* 0x00000010070c8819 */ /* 0x010fe200000006ff */
[----:B------:R-:W-:Y:S01]  /*80f0*/  @!P0 IMAD.U32 R3, R5, 0x10000, RZ ;  /* 0x0001000005038824 */ /* 0x000fe200078e00ff */
[----:B------:R-:W-:Y:S02]  /*8100*/  @!P0 LOP3.LUT R9, R7, 0xffff0000, RZ, 0xc0, !PT ;  /* 0xffff000007098812 */ /* 0x000fe400078ec0ff */
[C---:B------:R-:W-:Y:S02]  /*8110*/  @!P0 SHF.L.U32 R0, R4.reuse, 0x10, RZ ;  /* 0x0000001004008819 */ /* 0x040fe400000006ff */
[----:B------:R-:W-:Y:S02]  /*8120*/  @!P0 LOP3.LUT R2, R4, 0xffff0000, RZ, 0xc0, !PT ;  /* 0xffff000004028812 */ /* 0x000fe400078ec0ff */
[C---:B-----5:R-:W-:Y:S01]  /*8130*/  @!P0 LOP3.LUT R8, R43.reuse, 0xffff0000, RZ, 0xc0, !PT ;  /* 0xffff00002b088812 */ /* 0x060fe200078ec0ff */
[----:B------:R-:W-:Y:S01]  /*8140*/  @!P0 IMAD.U32 R7, R43, 0x10000, RZ ;  /* 0x000100002b078824 */ /* 0x000fe200078e00ff */
[----:B--2---:R-:W-:Y:S01]  /*8150*/  @!P0 SHF.L.U32 R14, R42, 0x10, RZ ;  /* 0x000000102a0e8819 */ /* 0x004fe200000006ff */
[----:B------:R-:W-:Y:S01]  /*8160*/  @!P0 IMAD.U32 R19, R40, 0x10000, RZ ;  /* 0x0001000028138824 */ /* 0x000fe200078e00ff */
[----:B------:R-:W-:Y:S01]  /*8170*/  @!P0 LOP3.LUT R13, R42, 0xffff0000, RZ, 0xc0, !PT ;  /* 0xffff00002a0d8812 */ /* 0x000fe200078ec0ff */
[----:B------:R-:W-:Y:S01]  /*8180*/  @!P1 FADD.FTZ R7, -R7, -RZ ;  /* 0x800000ff07079221 */ /* 0x000fe20000010100 */
[----:B------:R-:W-:Y:S01]  /*8190*/  @!P0 LOP3.LUT R4, R5, 0xffff0000, RZ, 0xc0, !PT ;  /* 0xffff000005048812 */ /* 0x000fe200078ec0ff */
[----:B------:R-:W-:Y:S01]  /*81a0*/  @!P0 IMAD.U32 R16, R41, 0x10000, RZ ;  /* 0x0001000029108824 */ /* 0x000fe200078e00ff */
[----:B------:R-:W-:Y:S01]  /*81b0*/  @!P0 LOP3.LUT R17, R40, 0xffff0000, RZ, 0xc0, !PT ;  /* 0xffff000028118812 */ /* 0x000fe200078ec0ff */
[----:B------:R-:W-:Y:S01]  /*81c0*/  @!P1 FADD.FTZ R19, -R19, -RZ ;  /* 0x800000ff13139221 */ /* 0x000fe20000010100 */
[----:B------:R-:W-:Y:S01]  /*81d0*/  @!P0 LOP3.LUT R15, R41, 0xffff0000, RZ, 0xc0, !PT ;  /* 0xffff0000290f8812 */ /* 0x000fe200078ec0ff */
[----:B------:R-:W-:Y:S01]  /*81e0*/  @!P1 FADD.FTZ R8, -R8, -RZ ;  /* 0x800000ff08089221 */ /* 0x000fe20000010100 */
[C---:B------:R-:W-:Y:S01]  /*81f0*/  @!P0 IMAD.U32 R5, R6.reuse, 0x10000, RZ ;  /* 0x0001000006058824 */ /* 0x040fe200078e00ff */
[----:B------:R-:W-:Y:S01]  /*8200*/  @!P0 LOP3.LUT R6, R6, 0xffff0000, RZ, 0xc0, !PT ;  /* 0xffff000006068812 */ /* 0x000fe200078ec0ff */
[----:B------:R-:W-:Y:S01]  /*8210*/  @!P1 FADD.FTZ R14, -R14, -RZ ;  /* 0x800000ff0e0e9221 */ /* 0x000fe20000010100 */
[----:B------:R-:W-:Y:S01]  /*8220*/  @!P1 FADD.FTZ R13, -R13, -RZ ;  /* 0x800000ff0d0d9221 */ /* 0x000fe20000010100 */
[----:B------:R-:W-:Y:S01]  /*8230*/  @!P0 FMUL.FTZ R7, R12, R7 ;  /* 0x000000070c078220 */ /* 0x000fe20000410000 */
[----:B---3--:R-:W-:Y:S01]  /*8240*/  @!P0 SHF.L.U32 R12, R36, 0x10, RZ ;  /* 0x00000010240c8819 */ /* 0x008fe200000006ff */
[----:B------:R-:W-:Y:S01]  /*8250*/  @!P0 FMUL.FTZ R8, R9, R8 ;  /* 0x0000000809088220 */ /* 0x000fe20000410000 */
[----:B------:R-:W-:Y:S01]  /*8260*/  @!P0 FMUL.FTZ R0, R0, R19 ;  /* 0x0000001300008220 */ /* 0x000fe20000410000 */
[----:B------:R-:W-:Y:S01]  /*8270*/  @!P1 FADD.FTZ R17, -R17, -RZ ;  /* 0x800000ff11119221 */ /* 0x000fe20000010100 */
[----:B------:R-:W-:Y:S01]  /*8280*/  @!P1 FADD.FTZ R16, -R16, -RZ ;  /* 0x800000ff10109221 */ /* 0x000fe20000010100 */
[----:B------:R-:W-:Y:S01]  /*8290*/  @!P1 FADD.FTZ R15, -R15, -RZ ;  /* 0x800000ff0f0f9221 */ /* 0x000fe20000010100 */
[----:B------:R-:W-:Y:S01]  /*82a0*/  ISETP.GE.AND P1, PT, R26, R27, PT ;  /* 0x0000001b1a00720c */ /* 0x000fe20003f26270 */
[----:B------:R-:W-:Y:S02]  /*82b0*/  @!P0 IMAD.U32 R9, R20, 0x10000, RZ ;  /* 0x0001000014098824 */ /* 0x000fe400078e00ff */
[----:B------:R-:W-:Y:S01]  /*82c0*/  @!P0 FMUL.FTZ R5, R5, R14 ;  /* 0x0000000e05058220 */ /* 0x000fe20000410000 */
[----:B------:R-:W-:Y:S01]  /*82d0*/  @!P0 LOP3.LUT R14, R36, 0xffff0000, RZ, 0xc0, !PT ;  /* 0xffff0000240e8812 */ /* 0x000fe200078ec0ff */
[----:B------:R-:W-:Y:S01]  /*82e0*/  @!P0 FMUL.FTZ R6, R6, R13 ;  /* 0x0000000d06068220 */ /* 0x000fe20000410000 */
[----:B------:R-:W-:Y:S01]  /*82f0*/  @!P0 LOP3.LUT R13, R20, 0xffff0000, RZ, 0xc0, !PT ;  /* 0xffff0000140d8812 */ /* 0x000fe200078ec0ff */
[----:B------:R-:W-:Y:S01]  /*8300*/  @!P0 FMUL.FTZ R2, R2, R17 ;  /* 0x0000001102028220 */ /* 0x000fe20000410000 */
[----:B------:R-:W-:Y:S01]  /*8310*/  @!P0 FMUL.FTZ R3, R3, R16 ;  /* 0x0000001003038220 */ /* 0x000fe20000410000 */
[----:B------:R-:W-:Y:S01]  /*8320*/  @!P0 LOP3.LUT R16, R37, 0xffff0000, RZ, 0xc0, !PT ;  /* 0xffff000025108812 */ /* 0x000fe200078ec0ff */
[----:B------:R-:W-:Y:S01]  /*8330*/  @!P0 FMUL.FTZ R4, R4, R15 ;  /* 0x0000000f04048220 */ /* 0x000fe20000410000 */
[----:B------:R-:W-:Y:S01]  /*8340*/  @!P0 FFMA.FTZ R0, R9, R12, R0 ;  /* 0x0000000c09008223 */ /* 0x000fe20000010000 */
[----:B------:R-:W-:Y:S01]  /*8350*/  @!P0 LOP3.LUT R9, R21, 0xffff0000, RZ, 0xc0, !PT ;  /* 0xffff000015098812 */ /* 0x000fe200078ec0ff */
[----:B------:R-:W-:Y:S01]  /*8360*/  @!P0 IMAD.U32 R15, R37, 0x10000, RZ ;  /* 0x00010000250f8824 */ /* 0x000fe200078e00ff */
[----:B------:R-:W-:Y:S01]  /*8370*/  @!P1 ISETP.GE.U32.AND P2, PT, R26, R35, PT ;  /* 0x000000231a00920c */ /* 0x000fe20003f46070 */
[----:B------:R-:W-:Y:S02]  /*8380*/  @!P0 IMAD.U32 R12, R21, 0x10000, RZ ;  /* 0x00010000150c8824 */ /* 0x000fe400078e00ff */
[----:B------:R-:W-:Y:S01]  /*8390*/  @!P0 FFMA.FTZ R2, R13, R14, R2 ;  /* 0x0000000e0d028223 */ /* 0x000fe20000010002 */
[----:B------:R-:W-:Y:S01]  /*83a0*/  @!P0 LOP3.LUT R13, R38, 0xffff0000, RZ, 0xc0, !PT ;  /* 0xffff0000260d8812 */ /* 0x000fe200078ec0ff */
[----:B------:R-:W2:Y:S01]  /*83b0*/  LDC.64 R18, c[0x0][0x3b8] ;  /* 0x0000ee00ff127b82 */ /* 0x000ea20000000a00 */
[----:B------:R-:W-:Y:S01]  /*83c0*/  @!P0 FFMA.FTZ R3, R12, R15, R3 ;  /* 0x0000000f0c038223 */ /* 0x000fe20000010003 */
[----:B------:R-:W-:Y:S01]  /*83d0*/  @!P0 SHF.L.U32 R12, R22, 0x10, RZ ;  /* 0x00000010160c8819 */ /* 0x000fe200000006ff */
[----:B------:R-:W-:Y:S01]  /*83e0*/  @!P0 FFMA.FTZ R4, R9, R16, R4 ;  /* 0x0000001009048223 */ /* 0x000fe20000010004 */
[----:B------:R-:W-:Y:S01]  /*83f0*/  @!P0 F2FP.BF16.F32.PACK_AB R2, R2, R0 ;  /* 0x000000000202823e */ /* 0x000fe200000010ff */
[----:B------:R-:W-:Y:S01]  /*8400*/  @!P0 IMAD.U32 R9, R38, 0x10000, RZ ;  /* 0x0001000026098824 */ /* 0x000fe200078e00ff */
[----:B------:R-:W-:Y:S01]  /*8410*/  @!P0 SHF.L.U32 R0, R23, 0x10, RZ ;  /* 0x0000001017008819 */ /* 0x000fe200000006ff */
[C---:B------:R-:W-:Y:S01]  /*8420*/  @!P0 IMAD.U32 R14, R39.reuse, 0x10000, RZ ;  /* 0x00010000270e8824 */ /* 0x040fe200078e00ff */
[----:B------:R-:W-:Y:S01]  /*8430*/  @!P0 F2FP.BF16.F32.PACK_AB R17, R4, R3 ;  /* 0x000000030411823e */ /* 0x000fe200000010ff */
[----:B------:R-:W-:Y:S01]  /*8440*/  @!P0 FFMA.FTZ R5, R12, R9, R5 ;  /* 0x000000090c058223 */ /* 0x000fe20000010005 */
[----:B------:R-:W-:Y:S01]  /*8450*/  @!P0 LOP3.LUT R9, R22, 0xffff0000, RZ, 0xc0, !PT ;  /* 0xffff000016098812 */ /* 0x000fe200078ec0ff */
[----:B------:R-:W-:Y:S01]  /*8460*/  @!P0 IMAD.MOV.U32 R20, RZ, RZ, R2 ;  /* 0x000000ffff148224 */ /* 0x000fe200078e0002 */
[----:B------:R-:W-:Y:S01]  /*8470*/  @!P0 LOP3.LUT R15, R39, 0xffff0000, RZ, 0xc0, !PT ;  /* 0xffff0000270f8812 */ /* 0x000fe200078ec0ff */
[----:B------:R-:W-:Y:S01]  /*8480*/  @!P0 IMAD.MOV.U32 R21, RZ, RZ, R17 ;  /* 0x000000ffff158224 */ /* 0x000fe200078e0011 */
[----:B------:R-:W-:Y:S01]  /*8490*/  @!P0 LOP3.LUT R3, R23, 0xffff0000, RZ, 0xc0, !PT ;  /* 0xffff000017038812 */ /* 0x000fe200078ec0ff */
[----:B------:R-:W-:Y:S01]  /*84a0*/  @!P0 FFMA.FTZ R6, R9, R13, R6 ;  /* 0x0000000d09068223 */ /* 0x000fe20000010006 */
[----:B------:R-:W-:Y:S01]  /*84b0*/  @!P0 FFMA.FTZ R7, R0, R14, R7 ;  /* 0x0000000e00078223 */ /* 0x000fe20000010007 */
[----:B------:R-:W-:Y:S02]  /*84c0*/  @!P1 SEL R0, R34, RZ, P2 ;  /* 0x000000ff22009207 */ /* 0x000fe40001000000 */
[----:B------:R-:W-:Y:S01]  /*84d0*/  @!P0 FFMA.FTZ R8, R3, R15, R8 ;  /* 0x0000000f03088223 */ /* 0x000fe20000010008 */
[----:B------:R-:W-:Y:S02]  /*84e0*/  @!P1 SEL R3, R126, RZ, P2 ;  /* 0x000000ff7e039207 */ /* 0x000fe40001000000 */
[----:B------:R-:W-:Y:S02]  /*84f0*/  @!P1 IADD3 R13, P4, PT, R115, R0, RZ ;  /* 0x00000000730d9210 */ /* 0x000fe40007f9e0ff */
[----:B------:R-:W-:Y:S01]  /*8500*/  @!P0 F2FP.BF16.F32.PACK_AB R6, R6, R5 ;  /* 0x000000050606823e */ /* 0x000fe200000010ff */
[----:B--2---:R-:W-:Y:S01]  /*8510*/  IMAD.WIDE.U32 R44, R18, 0x60, R94 ;  /* 0x00000060122c7825 */ /* 0x004fe200078e005e */
[----:B------:R-:W-:Y:S02]  /*8520*/  @!P1 IADD3.X R0, PT, PT, R104, R3, RZ, P4, !PT ;  /* 0x0000000368009210 */ /* 0x000fe400027fe4ff */
[----:B------:R-:W-:Y:S01]  /*8530*/  @!P0 F2FP.BF16.F32.PACK_AB R7, R8, R7 ;  /* 0x000000070807823e */ /* 0x000fe200000010ff */
[----:B------:R-:W-:Y:S01]  /*8540*/  IMAD R19, R19, 0x60, RZ ;  /* 0x0000006013137824 */ /* 0x000fe200078e02ff */
[C---:B------:R-:W-:Y:S01]  /*8550*/  @!P1 SHF.L.U64.HI R0, R13.reuse, 0x1, R0 ;  /* 0x000000010d009819 */ /* 0x040fe20000010200 */
[----:B------:R-:W-:Y:S01]  /*8560*/  @!P0 IMAD.MOV.U32 R22, RZ, RZ, R6 ;  /* 0x000000ffff168224 */ /* 0x000fe200078e0006 */
[----:B------:R-:W-:Y:S01]  /*8570*/  @!P1 SHF.L.U32 R13, R13, 0x1, RZ ;  /* 0x000000010d0d9819 */ /* 0x000fe200000006ff */
[----:B------:R-:W-:Y:S01]  /*8580*/  IMAD.IADD R45, R45, 0x1, R19 ;  /* 0x000000012d2d7824 */ /* 0x000fe200078e0213 */
[----:B------:R-:W-:Y:S02]  /*8590*/  @!P0 MOV R23, R7 ;  /* 0x0000000700178202 */ /* 0x000fe40000000f00 */
[----:B------:R-:W-:Y:S02]  /*85a0*/  @!P1 SEL R3, R35, R34, !P2 ;  /* 0x0000002223039207 */ /* 0x000fe40005000000 */
[----:B------:R-:W-:Y:S01]  /*85b0*/  @!P1 IADD3 R48, P0, PT, R13, R98, RZ ;  /* 0x000000620d309210 */ /* 0x000fe20007f1e0ff */
[----:B------:R2:W-:Y:S01]  /*85c0*/  STG.E.128 desc[UR6][R44.64], R20 ;  /* 0x000000142c007986 */ /* 0x0005e2000c101d06 */
[----:B------:R-:W-:Y:S01]  /*85d0*/  ISETP.GE.U32.OR P2, PT, R26, R35, P1 ;  /* 0x000000231a00720c */ /* 0x000fe20000f46470 */
[----:B------:R-:W-:Y:S04]  /*85e0*/  @!P1 IMAD.WIDE R4, R3, 0x2, R10 ;  /* 0x0000000203049825 */ /* 0x000fe800078e020a */
[C---:B------:R-:W-:Y:S01]  /*85f0*/  @!P1 IMAD.X R49, R0.reuse, 0x1, R99, P0 ;  /* 0x0000000100319824 */ /* 0x040fe200000e0663 */
[----:B------:R-:W-:Y:S01]  /*8600*/  @!P1 IADD3 R12, P0, PT, R13, R100, RZ ;  /* 0x000000640d0c9210 */ /* 0x000fe20007f1e0ff */
[----:B------:R-:W3:Y:S03]  /*8610*/  @!P1 LDG.E.128 R4, desc[UR6][R4.64+0x80] ;  /* 0x0000800604049981 */ /* 0x000ee6000c1e1d00 */
[----:B------:R-:W-:Y:S02]  /*8620*/  @!P1 IADD3.X R13, PT, PT, R0, R101, RZ, P0, !PT ;  /* 0x00000065000d9210 */ /* 0x000fe400007fe4ff */
[----:B------:R-:W-:Y:S03]  /*8630*/  ISETP.GE.AND P0, PT, R25, R27, PT ;  /* 0x0000001b1900720c */ /* 0x000fe60003f06270 */
[----:B------:R-:W4:Y:S08]  /*8640*/  @!P1 LDG.E.128 R48, desc[UR6][R48.64+0x80] ;  /* 0x0000800630309981 */ /* 0x000f30000c1e1d00 */
[----:B------:R5:W2:Y:S08]  /*8650*/  @!P1 LDG.E.128 R40, desc[UR6][R12.64+0x80] ;  /* 0x000080060c289981 */ /* 0x000ab0000c1e1d00 */
[----:B------:R-:W2:Y:S01]  /*8660*/  LDG.E.128 R36, desc[UR6][R10.64+0x80] ;  /* 0x000080060a247981 */ /* 0x000ea2000c1e1d00 */
[C---:B---3--:R-:W-:Y:S01]  /*8670*/  @!P1 SHF.L.U32 R8, R7.reuse, 0x10, RZ ;  /* 0x0000001007089819 */ /* 0x048fe200000006ff */
[C---:B------:R-:W-:Y:S01]  /*8680*/  @!P1 IMAD.U32 R0, R4.reuse, 0x10000, RZ ;  /* 0x0001000004009824 */ /* 0x040fe200078e00ff */
[----:B-----5:R-:W-:Y:S02]  /*8690*/  @!P1 LOP3.LUT R12, R7, 0xffff0000, RZ, 0xc0, !PT ;  /* 0xffff0000070c9812 */ /* 0x020fe400078ec0ff */
[----:B------:R-:W-:Y:S02]  /*86a0*/  @!P1 LOP3.LUT R2, R4, 0xffff0000, RZ, 0xc0, !PT ;  /* 0xffff000004029812 */ /* 0x000fe400078ec0ff */
[----:B------:R-:W-:Y:S02]  /*86b0*/  @!P1 SHF.L.U32 R3, R5, 0x10, RZ ;  /* 0x0000001005039819 */ /* 0x000fe400000006ff */
[C---:B----4-:R-:W-:Y:S01]  /*86c0*/  @!P1 SHF.L.U32 R7, R51.reuse, 0x10, RZ ;  /* 0x0000001033079819 */ /* 0x050fe200000006ff */
[C---:B------:R-:W-:Y:S01]  /*86d0*/  @!P1 IMAD.U32 R14, R50.reuse, 0x10000, RZ ;  /* 0x00010000320e9824 */ /* 0x040fe200078e00ff */
[----:B------:R-:W-:Y:S01]  /*86e0*/  @!P1 LOP3.LUT R13, R50, 0xffff0000, RZ, 0xc0, !PT ;  /* 0xffff0000320d9812 */ /* 0x000fe200078ec0ff */
[----:B------:R-:W-:Y:S01]  /*86f0*/  @!P1 IMAD.U32 R19, R48, 0x10000, RZ ;  /* 0x0001000030139824 */ /* 0x000fe200078e00ff */
[----:B------:R-:W-:Y:S01]  /*8700*/  @!P1 LOP3.LUT R9, R51, 0xffff0000, RZ, 0xc0, !PT ;  /* 0xffff000033099812 */ /* 0x000fe200078ec0ff */
[----:B------:R-:W-:Y:S01]  /*8710*/  @!P2 FADD.FTZ R14, -R14, -RZ ;  /* 0x800000ff0e0ea221 */ /* 0x000fe20000010100 */
[----:B------:R-:W-:Y:S01]  /*8720*/  @!P1 LOP3.LUT R4, R5, 0xffff0000, RZ, 0xc0, !PT ;  /* 0xffff000005049812 */ /* 0x000fe200078ec0ff */
[----:B------:R-:W-:Y:S01]  /*8730*/  @!P1 IMAD.U32 R5, R6, 0x10000, RZ ;  /* 0x0001000006059824 */ /* 0x000fe200078e00ff */
[----:B------:R-:W-:Y:S01]  /*8740*/  @!P1 LOP3.LUT R17, R48, 0xffff0000, RZ, 0xc0, !PT ;  /* 0xffff000030119812 */ /* 0x000fe200078ec0ff */
[----:B------:R-:W-:Y:S01]  /*8750*/  @!P2 FADD.FTZ R19, -R19, -RZ ;  /* 0x800000ff1313a221 */ /* 0x000fe20000010100 */
[----:B------:R-:W-:Y:S01]  /*8760*/  @!P1 SHF.L.U32 R16, R49, 0x10, RZ ;  /* 0x0000001031109819 */ /* 0x000fe200000006ff */
[----:B------:R-:W-:Y:S01]  /*8770*/  @!P1 FMUL.FTZ R5, R5, R14 ;  /* 0x0000000e05059220 */ /* 0x000fe20000410000 */
[----:B------:R-:W-:Y:S01]  /*8780*/  @!P1 LOP3.LUT R15, R49, 0xffff0000, RZ, 0xc0, !PT ;  /* 0xffff0000310f9812 */ /* 0x000fe200078ec0ff */
[----:B------:R-:W-:Y:S01]  /*8790*/  @!P1 FMUL.FTZ R0, R0, R19 ;  /* 0x0000001300009220 */ /* 0x000fe20000410000 */
[----:B------:R-:W-:Y:S01]  /*87a0*/  @!P1 LOP3.LUT R6, R6, 0xffff0000, RZ, 0xc0, !PT ;  /* 0xffff000006069812 */ /* 0x000fe200078ec0ff */
[----:B------:R-:W-:Y:S01]  /*87b0*/  @!P2 FADD.FTZ R7, -R7, -RZ ;  /* 0x800000ff0707a221 */ /* 0x000fe20000010100 */
[----:B--2---:R-:W-:Y:S01]  /*87c0*/  @!P1 LOP3.LUT R14, R40, 0xffff0000, RZ, 0xc0, !PT ;  /* 0xffff0000280e9812 */ /* 0x004fe200078ec0ff */
[----:B------:R-:W-:Y:S01]  /*87d0*/  @!P2 FADD.FTZ R13, -R13, -RZ ;  /* 0x800000ff0d0da221 */ /* 0x000fe20000010100 */
[----:B------:R-:W-:Y:S01]  /*87e0*/  @!P1 LOP3.LUT R18, R41, 0xffff0000, RZ, 0xc0, !PT ;  /* 0xffff000029129812 */ /* 0x000fe200078ec0ff */
[----:B------:R-:W-:Y:S01]  /*87f0*/  @!P2 FADD.FTZ R9, -R9, -RZ ;  /* 0x800000ff0909a221 */ /* 0x000fe20000010100 */
[----:B------:R-:W-:Y:S01]  /*8800*/  @!P1 LOP3.LUT R20, R42, 0xffff0000, RZ, 0xc0, !PT ;  /* 0xffff00002a149812 */ /* 0x000fe200078ec0ff */
[----:B------:R-:W-:Y:S01]  /*8810*/  @!P2 FADD.FTZ R17, -R17, -RZ ;  /* 0x800000ff1111a221 */ /* 0x000fe20000010100 */
[----:B------:R-:W-:Y:S01]  /*8820*/  @!P1 SHF.L.U32 R21, R43, 0x10, RZ ;  /* 0x000000102b159819 */ /* 0x000fe200000006ff */
[----:B------:R-:W-:Y:S01]  /*8830*/  @!P2 FADD.FTZ R15, -R15, -RZ ;  /* 0x800000ff0f0fa221 */ /* 0x000fe20000010100 */
[----:B------:R-:W-:Y:S01]  /*8840*/  @!P1 LOP3.LUT R22, R43, 0xffff0000, RZ, 0xc0, !PT ;  /* 0xffff00002b169812 */ /* 0x000fe200078ec0ff */
[----:B------:R-:W-:Y:S01]  /*8850*/  @!P1 FMUL.FTZ R7, R8, R7 ;  /* 0x0000000708079220 */ /* 0x000fe20000410000 */
[----:B------:R-:W-:Y:S01]  /*8860*/  @!P2 FADD.FTZ R16, -R16, -RZ ;  /* 0x800000ff1010a221 */ /* 0x000fe20000010100 */
[----:B------:R-:W-:Y:S01]  /*8870*/  @!P0 ISETP.GE.U32.AND P2, PT, R25, R35, PT ;  /* 0x000000231900820c */ /* 0x000fe20003f46070 */
[----:B------:R-:W-:Y:S01]  /*8880*/  @!P1 FMUL.FTZ R6, R6, R13 ;  /* 0x0000000d06069220 */ /* 0x000fe20000410000 */
[----:B------:R-:W-:Y:S01]  /*8890*/  @!P1 LOP3.LUT R13, R36, 0xffff0000, RZ, 0xc0, !PT ;  /* 0xffff0000240d9812 */ /* 0x000fe200078ec0ff */
[----:B------:R-:W-:Y:S01]  /*88a0*/  @!P1 FMUL.FTZ R8, R12, R9 ;  /* 0x000000090c089220 */ /* 0x000fe20000410000 */
[----:B------:R-:W-:Y:S02]  /*88b0*/  @!P1 IMAD.U32 R12, R40, 0x10000, RZ ;  /* 0x00010000280c9824 */ /* 0x000fe400078e00ff */
[----:B------:R-:W-:Y:S01]  /*88c0*/  @!P1 FMUL.FTZ R2, R2, R17 ;  /* 0x0000001102029220 */ /* 0x000fe20000410000 */
[----:B------:R-:W-:Y:S01]  /*88d0*/  @!P1 LOP3.LUT R17, R37, 0xffff0000, RZ, 0xc0, !PT ;  /* 0xffff000025119812 */ /* 0x000fe200078ec0ff */
[----:B------:R-:W-:Y:S02]  /*88e0*/  @!P1 IMAD.U32 R9, R36, 0x10000, RZ ;  /* 0x0001000024099824 */ /* 0x000fe400078e00ff */
[----:B------:R-:W-:Y:S01]  /*88f0*/  @!P1 FMUL.FTZ R3, R3, R16 ;  /* 0x0000001003039220 */ /* 0x000fe20000410000 */
[----:B------:R-:W-:Y:S01]  /*8900*/  @!P1 SHF.L.U32 R16, R37, 0x10, RZ ;  /* 0x0000001025109819 */ /* 0x000fe200000006ff */
[----:B------:R-:W-:Y:S01]  /*8910*/  @!P1 FMUL.FTZ R4, R4, R15 ;  /* 0x0000000f04049220 */ /* 0x000fe20000410000 */
[----:B------:R-:W-:Y:S01]  /*8920*/  @!P1 SHF.L.U32 R15, R41, 0x10, RZ ;  /* 0x00000010290f9819 */ /* 0x000fe200000006ff */
        /* <DEDUP_REMOVED lines=9> */
[C---:B------:R-:W-:Y:S01]  /*89c0*/  @!P1 SHF.L.U32 R14, R39.reuse, 0x10, RZ ;  /* 0x00000010270e9819 */ /* 0x040fe200000006ff */
[----:B------:R-:W-:Y:S01]  /*89d0*/  @!P1 IMAD.U32 R12, R38, 0x10000, RZ ;  /* 0x00010000260c9824 */ /* 0x000fe200078e00ff */
[----:B------:R-:W-:Y:S02]  /*89e0*/  @!P1 F2FP.BF16.F32.PACK_AB R3, R4, R3 ;  /* 0x000000030403923e */ /* 0x000fe400000010ff */
[----:B------:R-:W-:Y:S01]  /*89f0*/  @!P1 F2FP.BF16.F32.PACK_AB R0, R2, R0 ;  /* 0x000000000200923e */ /* 0x000fe200000010ff */
[----:B------:R-:W-:Y:S01]  /*8a00*/  @!P1 FFMA.FTZ R5, R12, R19, R5 ;  /* 0x000000130c059223 */ /* 0x000fe20000010005 */
[----:B------:R-:W-:Y:S01]  /*8a10*/  @!P0 IMAD.X R12, R104, 0x1, R13, P4 ;  /* 0x00000001680c8824 */ /* 0x000fe200020e060d */
[----:B------:R-:W-:Y:S01]  /*8a20*/  @!P1 LOP3.LUT R13, R39, 0xffff0000, RZ, 0xc0, !PT ;  /* 0xffff0000270d9812 */ /* 0x000fe200078ec0ff */
[----:B------:R-:W-:Y:S01]  /*8a30*/  @!P1 FFMA.FTZ R6, R9, R20, R6 ;  /* 0x0000001409069223 */ /* 0x000fe20000010006 */
[----:B------:R-:W-:Y:S01]  /*8a40*/  @!P1 MOV R36, R0 ;  /* 0x0000000000249202 */ /* 0x000fe20000000f00 */
[----:B------:R-:W-:Y:S01]  /*8a50*/  @!P1 FFMA.FTZ R7, R14, R21, R7 ;  /* 0x000000150e079223 */ /* 0x000fe20000010007 */
[----:B------:R-:W-:Y:S01]  /*8a60*/  @!P0 SHF.L.U64.HI R12, R17, 0x1, R12 ;  /* 0x00000001110c8819 */ /* 0x000fe2000001020c */
[----:B------:R-:W-:Y:S01]  /*8a70*/  @!P1 FFMA.FTZ R8, R13, R22, R8 ;  /* 0x000000160d089223 */ /* 0x000fe20000010008 */
[----:B------:R-:W-:Y:S01]  /*8a80*/  @!P1 F2FP.BF16.F32.PACK_AB R6, R6, R5 ;  /* 0x000000050606923e */ /* 0x000fe200000010ff */
[----:B------:R-:W-:Y:S01]  /*8a90*/  @!P1 IMAD.MOV.U32 R37, RZ, RZ, R3 ;  /* 0x000000ffff259224 */ /* 0x000fe200078e0003 */
[----:B------:R-:W-:Y:S02]  /*8aa0*/  @!P0 SHF.L.U32 R17, R17, 0x1, RZ ;  /* 0x0000000111118819 */ /* 0x000fe400000006ff */
[----:B------:R-:W-:Y:S02]  /*8ab0*/  @!P1 F2FP.BF16.F32.PACK_AB R7, R8, R7 ;  /* 0x000000070807923e */ /* 0x000fe400000010ff */
[----:B------:R-:W-:Y:S02]  /*8ac0*/  @!P1 MOV R38, R6 ;  /* 0x0000000600269202 */ /* 0x000fe40000000f00 */
[----:B------:R-:W-:Y:S01]  /*8ad0*/  @!P0 IADD3 R48, P4, PT, R17, R98, RZ ;  /* 0x0000006211308210 */ /* 0x000fe20007f9e0ff */
[----:B------:R-:W-:Y:S01]  /*8ae0*/  @!P1 IMAD.MOV.U32 R39, RZ, RZ, R7 ;  /* 0x000000ffff279224 */ /* 0x000fe200078e0007 */
[----:B------:R-:W-:Y:S02]  /*8af0*/  @!P0 SEL R3, R35, R34, !P2 ;  /* 0x0000002223038207 */ /* 0x000fe40005000000 */
[----:B------:R-:W-:Y:S01]  /*8b00*/  @!P0 IADD3 R16, P1, PT, R17, R100, RZ ;  /* 0x0000006411108210 */ /* 0x000fe20007f3e0ff */
[C---:B------:R-:W-:Y:S01]  /*8b10*/  @!P0 IMAD.X R49, R12.reuse, 0x1, R99, P4 ;  /* 0x000000010c318824 */ /* 0x040fe200020e0663 */
[----:B------:R2:W-:Y:S01]  /*8b20*/  STG.E.128 desc[UR6][R44.64+0x80], R36 ;  /* 0x000080242c007986 */ /* 0x0005e2000c101d06 */
[----:B------:R-:W-:Y:S01]  /*8b30*/  @!P0 IMAD.WIDE R4, R3, 0x2, R10 ;  /* 0x0000000203048825 */ /* 0x000fe200078e020a */
[----:B------:R-:W-:Y:S02]  /*8b40*/  @!P0 IADD3.X R17, PT, PT, R12, R101, RZ, P1, !PT ;  /* 0x000000650c118210 */ /* 0x000fe40000ffe4ff */
[----:B------:R-:W-:Y:S04]  /*8b50*/  ISETP.GE.U32.OR P1, PT, R25, R35, P0 ;  /* 0x000000231900720c */ /* 0x000fe80000726470 */
[----:B------:R-:W3:Y:S08]  /*8b60*/  @!P0 LDG.E.128 R48, desc[UR6][R48.64+0x100] ;  /* 0x0001000630308981 */ /* 0x000ef0000c1e1d00 */
[----:B------:R-:W4:Y:S08]  /*8b70*/  @!P0 LDG.E.128 R4, desc[UR6][R4.64+0x100] ;  /* 0x0001000604048981 */ /* 0x000f30000c1e1d00 */
[----:B------:R4:W5:Y:S08]  /*8b80*/  @!P0 LDG.E.128 R40, desc[UR6][R16.64+0x100] ;  /* 0x0001000610288981 */ /* 0x000970000c1e1d00 */
[----:B------:R1:W2:Y:S01]  /*8b90*/  LDG.E.128 R20, desc[UR6][R10.64+0x100] ;  /* 0x000100060a147981 */ /* 0x0002a2000c1e1d00 */
[----:B---3--:R-:W-:Y:S01]  /*8ba0*/  @!P0 SHF.L.U32 R9, R51, 0x10, RZ ;  /* 0x0000001033098819 */ /* 0x008fe200000006ff */
[----:B------:R-:W-:Y:S01]  /*8bb0*/  @!P0 IMAD.U32 R13, R50, 0x10000, RZ ;  /* 0x00010000320d8824 */ /* 0x000fe200078e00ff */
[----:B------:R-:W-:Y:S01]  /*8bc0*/  @!P0 SHF.L.U32 R3, R49, 0x10, RZ ;  /* 0x0000001031038819 */ /* 0x000fe200000006ff */
[----:B------:R-:W-:Y:S01]  /*8bd0*/  @!P0 IMAD.U32 R0, R48, 0x10000, RZ ;  /* 0x0001000030008824 */ /* 0x000fe200078e00ff */
        /* <DEDUP_REMOVED lines=8> */
[----:B----4-:R-:W-:Y:S01]  /*8c60*/  @!P0 LOP3.LUT R17, R4, 0xffff0000, RZ, 0xc0, !PT ;  /* 0xffff000004118812 */ /* 0x010fe200078ec0ff */
[----:B------:R-:W-:Y:S01]  /*8c70*/  @!P1 FADD.FTZ R14, -R14, -RZ ;  /* 0x800000ff0e0e9221 */ /* 0x000fe20000010100 */
[----:B-1----:R-:W-:Y:S01]  /*8c80*/  @!P0 SHF.L.U32 R10, R7, 0x10, RZ ;  /* 0x00000010070a8819 */ /* 0x002fe200000006ff */
[----:B------:R-:W-:Y:S01]  /*8c90*/  @!P0 IMAD.U32 R19, R4, 0x10000, RZ ;  /* 0x0001000004138824 */ /* 0x000fe200078e00ff */
[----:B------:R-:W-:Y:S01]  /*8ca0*/  @!P0 SHF.L.U32 R4, R5, 0x10, RZ ;  /* 0x0000001005048819 */ /* 0x000fe200000006ff */
[----:B------:R-:W-:Y:S01]  /*8cb0*/  @!P1 FADD.FTZ R0, -R0, -RZ ;  /* 0x800000ff00009221 */ /* 0x000fe20000010100 */
[----:B------:R-:W-:Y:S01]  /*8cc0*/  @!P0 LOP3.LUT R15, R6, 0xffff0000, RZ, 0xc0, !PT ;  /* 0xffff0000060f8812 */ /* 0x000fe200078ec0ff */
[----:B------:R-:W-:Y:S01]  /*8cd0*/  @!P1 FADD.FTZ R3, -R3, -RZ ;  /* 0x800000ff03039221 */ /* 0x000fe20000010100 */
[----:B------:R-:W-:Y:S01]  /*8ce0*/  @!P0 LOP3.LUT R11, R7, 0xffff0000, RZ, 0xc0, !PT ;  /* 0xffff0000070b8812 */ /* 0x000fe200078ec0ff */
[----:B------:R-:W-:Y:S01]  /*8cf0*/  @!P0 FMUL.FTZ R7, R10, R9 ;  /* 0x000000090a078220 */ /* 0x000fe20000410000 */
[----:B------:R-:W-:Y:S01]  /*8d00*/  @!P0 LOP3.LUT R5, R5, 0xffff0000, RZ, 0xc0, !PT ;  /* 0xffff000005058812 */ /* 0x000fe200078ec0ff */
[----:B------:R-:W-:Y:S01]  /*8d10*/  @!P0 IMAD.U32 R16, R6, 0x10000, RZ ;  /* 0x0001000006108824 */ /* 0x000fe200078e00ff */
[----:B-----5:R-:W-:Y:S01]  /*8d20*/  @!P0 SHF.L.U32 R18, R43, 0x10, RZ ;  /* 0x000000102b128819 */ /* 0x020fe200000006ff */
[----:B------:R-:W-:Y:S01]  /*8d30*/  @!P1 FADD.FTZ R2, -R2, -RZ ;  /* 0x800000ff02029221 */ /* 0x000fe20000010100 */
[C---:B--2---:R-:W-:Y:S02]  /*8d40*/  @!P0 IMAD.U32 R9, R20.reuse, 0x10000, RZ ;  /* 0x0001000014098824 */ /* 0x044fe400078e00ff */
[----:B------:R-:W-:Y:S01]  /*8d50*/  @!P0 FMUL.FTZ R8, R11, R8 ;  /* 0x000000080b088220 */ /* 0x000fe20000410000 */
[----:B------:R-:W-:Y:S01]  /*8d60*/  @!P0 LOP3.LUT R11, R20, 0xffff0000, RZ, 0xc0, !PT ;  /* 0xffff0000140b8812 */ /* 0x000fe200078ec0ff */
[----:B------:R-:W-:Y:S02]  /*8d70*/  @!P0 IMAD.U32 R10, R40, 0x10000, RZ ;  /* 0x00010000280a8824 */ /* 0x000fe400078e00ff */
[----:B------:R-:W-:Y:S01]  /*8d80*/  @!P0 FMUL.FTZ R0, R19, R0 ;  /* 0x0000000013008220 */ /* 0x000fe20000410000 */
[----:B------:R-:W-:Y:S01]  /*8d90*/  @!P0 LOP3.LUT R19, R43, 0xffff0000, RZ, 0xc0, !PT ;  /* 0xffff00002b138812 */ /* 0x000fe200078ec0ff */
[----:B------:R-:W-:Y:S01]  /*8da0*/  @!P0 FMUL.FTZ R3, R4, R3 ;  /* 0x0000000304038220 */ /* 0x000fe20000410000 */
[----:B------:R-:W-:Y:S01]  /*8db0*/  @!P0 FMUL.FTZ R6, R15, R12 ;  /* 0x0000000c0f068220 */ /* 0x000fe20000410000 */
[----:B------:R-:W-:Y:S01]  /*8dc0*/  @!P0 LOP3.LUT R12, R40, 0xffff0000, RZ, 0xc0, !PT ;  /* 0xffff0000280c8812 */ /* 0x000fe200078ec0ff */
[----:B------:R-:W-:Y:S01]  /*8dd0*/  @!P0 FMUL.FTZ R4, R5, R14 ;  /* 0x0000000e05048220 */ /* 0x000fe20000410000 */
[----:B------:R-:W-:Y:S01]  /*8de0*/  @!P0 SHF.L.U32 R14, R21, 0x10, RZ ;  /* 0x00000010150e8819 */ /* 0x000fe200000006ff */
[----:B------:R-:W-:Y:S01]  /*8df0*/  @!P0 FMUL.FTZ R2, R17, R2 ;  /* 0x0000000211028220 */ /* 0x000fe20000410000 */
[C---:B------:R-:W-:Y:S01]  /*8e00*/  @!P0 LOP3.LUT R15, R41.reuse, 0xffff0000, RZ, 0xc0, !PT ;  /* 0xffff0000290f8812 */ /* 0x040fe200078ec0ff */
[----:B------:R-:W-:Y:S01]  /*8e10*/  @!P0 FMUL.FTZ R5, R16, R13 ;  /* 0x0000000d10058220 */ /* 0x000fe20000410000 */
[----:B------:R-:W-:Y:S01]  /*8e20*/  @!P0 SHF.L.U32 R13, R41, 0x10, RZ ;  /* 0x00000010290d8819 */ /* 0x000fe200000006ff */
[----:B------:R-:W-:Y:S01]  /*8e30*/  @!P0 FFMA.FTZ R0, R9, R10, R0 ;  /* 0x0000000a09008223 */ /* 0x000fe20000010000 */
[----:B------:R-:W-:Y:S01]  /*8e40*/  @!P0 LOP3.LUT R9, R21, 0xffff0000, RZ, 0xc0, !PT ;  /* 0xffff000015098812 */ /* 0x000fe200078ec0ff */
[----:B------:R-:W-:Y:S01]  /*8e50*/  @!P0 FFMA.FTZ R2, R11, R12, R2 ;  /* 0x0000000c0b028223 */ /* 0x000fe20000010002 */
[----:B------:R-:W-:Y:S01]  /*8e60*/  @!P0 LOP3.LUT R17, R42, 0xffff0000, RZ, 0xc0, !PT ;  /* 0xffff00002a118812 */ /* 0x000fe200078ec0ff */
[C---:B------:R-:W-:Y:S01]  /*8e70*/  @!P0 IMAD.U32 R10, R22.reuse, 0x10000, RZ ;  /* 0x00010000160a8824 */ /* 0x040fe200078e00ff */
[----:B------:R-:W-:Y:S01]  /*8e80*/  @!P0 LOP3.LUT R11, R22, 0xffff0000, RZ, 0xc0, !PT ;  /* 0xffff0000160b8812 */ /* 0x000fe200078ec0ff */
[----:B------:R-:W-:Y:S01]  /*8e90*/  @!P0 IMAD.U32 R16, R42, 0x10000, RZ ;  /* 0x000100002a108824 */ /* 0x000fe200078e00ff */
[C---:B------:R-:W-:Y:S01]  /*8ea0*/  @!P0 SHF.L.U32 R12, R23.reuse, 0x10, RZ ;  /* 0x00000010170c8819 */ /* 0x040fe200000006ff */
[----:B------:R-:W-:Y:S01]  /*8eb0*/  @!P0 FFMA.FTZ R3, R14, R13, R3 ;  /* 0x0000000d0e038223 */ /* 0x000fe20000010003 */
[----:B------:R-:W-:Y:S01]  /*8ec0*/  @!P0 LOP3.LUT R13, R23, 0xffff0000, RZ, 0xc0, !PT ;  /* 0xffff0000170d8812 */ /* 0x000fe200078ec0ff */
[----:B------:R-:W-:Y:S01]  /*8ed0*/  @!P0 FFMA.FTZ R4, R9, R15, R4 ;  /* 0x0000000f09048223 */ /* 0x000fe20000010004 */
[----:B------:R-:W-:Y:S01]  /*8ee0*/  @!P0 F2FP.BF16.F32.PACK_AB R0, R2, R0 ;  /* 0x000000000200823e */ /* 0x000fe200000010ff */
        /* <DEDUP_REMOVED lines=12> */
.L_x_3290:
[----:B------:R-:W-:Y:S05]  /*8fb0*/  BSYNC.RECONVERGENT B0 ;  /* 0x0000000000007941 */ /* 0x000fea0003800200 */
.L_x_3289:
[----:B------:R-:W1:Y:S01]  /*8fc0*/  LDC R27, c[0x0][0x450] ;  /* 0x00011400ff1b7b82 */ /* 0x000e620000000800 */
[----:B--2---:R-:W-:Y:S05]  /*8fd0*/  IMAD.U32 R119, R119, -0x20, RZ ;  /* 0xffffffe077777824 */ /* 0x004fea00078e00ff */
[C---:B------:R-:W-:Y:S02]  /*8fe0*/  LEA R100, P1, R119.reuse, R100, 0x1 ;  /* 0x0000006477647211 */ /* 0x040fe400078208ff */
[C---:B------:R-:W-:Y:S02]  /*8ff0*/  LEA R98, P0, R119.reuse, R98, 0x1 ;  /* 0x0000006277627211 */ /* 0x040fe400078008ff */
[C---:B------:R-:W-:Y:S02]  /*9000*/  LEA.HI.X.SX32 R101, R119.reuse, R101, 0x1, P1 ;  /* 0x0000006577657211 */ /* 0x040fe400008f0eff */
[----:B------:R-:W-:Y:S09]  /*9010*/  LEA.HI.X.SX32 R99, R119, R99, 0x1, P0 ;  /* 0x0000006377637211 */ /* 0x000ff200000f0eff */
.L_x_3273:
[----:B------:R-:W-:Y:S05]  /*9020*/  BSYNC.RECONVERGENT B1 ;  /* 0x0000000000017941 */ /* 0x000fea0003800200 */
.L_x_3271:
[----:B------:R-:W-:Y:S04]  /*9030*/  ISETP.NE.U32.AND P2, PT, RZ, UR12, PT ;  /* 0x0000000cff007c0c */ /* 0x000fe8000bf45070 */
[----:B------:R-:W-:Y:S11]  /*9040*/  ISETP.NE.AND.EX P2, PT, RZ, UR13, PT, P2 ;  /* 0x0000000dff007c0c */ /* 0x000ff6000bf45320 */
[----:B------:R-:W-:Y:S02]  /*9050*/  @!UPT UIADD3 URZ, UPT, UPT, URZ, URZ, URZ ;  /* 0x000000fffffff290 */ /* 0x000fe4000fffe0ff */
[----:B------:R-:W5:Y:S01]  /*9060*/  @!P2 LDC R2, c[0x0][0x3c0] ;  /* 0x0000f000ff02ab82 */ /* 0x000f620000000800 */
[----:B------:R-:W-:Y:S07]  /*9070*/  @!P2 IMAD.MOV.U32 R3, RZ, RZ, RZ ;  /* 0x000000ffff03a224 */ /* 0x000fee00078e00ff */
[----:B------:R-:W4:Y:S01]  /*9080*/  @!P2 LDC R0, c[0x0][0x3b8] ;  /* 0x0000ee00ff00ab82 */ /* 0x000f220000000800 */
[----:B------:R-:W-:Y:S01]  /*9090*/  @!P2 IADD3 R3, P0, PT, RZ, -R3, RZ ;  /* 0x80000003ff03a210 */ /* 0x000fe20007f1e0ff */
[----:B----4-:R-:W-:Y:S02]  /*90a0*/  @!P2 IMAD.SHL.U32 R0, R0, 0x40, RZ ;  /* 0x000000400000a824 */ /* 0x010fe400078e00ff */
[----:B-----5:R-:W-:Y:S02]  /*90b0*/  @!P2 IMAD.SHL.U32 R2, R2, 0x40, RZ ;  /* 0x000000400202a824 */ /* 0x020fe400078e00ff */
[----:B------:R-:W-:Y:S02]  /*90c0*/  @!P2 IMAD.X R0, RZ, RZ, ~R0, P0 ;  /* 0x000000ffff00a224 */ /* 0x000fe400000e0e00 */
[----:B------:R-:W-:Y:S05]  /*90d0*/  @!P2 IMAD.X R2, RZ, RZ, ~R2, P0 ;  /* 0x000000ffff02a224 */ /* 0x000fea00000e0e02 */
[C---:B--23--:R-:W-:Y:S02]  /*90e0*/  @!P2 SHF.R.S64 R5, R3.reuse, 0x1f, R2 ;  /* 0x0000001f0305a819 */ /* 0x04cfe40000001002 */
        /* <DEDUP_REMOVED lines=9> */
[----:B------:R-:W2:Y:S01]  /*9180*/  LDC R3, c[0x0][0x4f0] ;  /* 0x00013c00ff037b82 */ /* 0x000ea20000000800 */
[----:B------:R-:W-:Y:S02]  /*9190*/  MOV R8, RZ ;  /* 0x000000ff00087202 */ /* 0x000fe40000000f00 */
[----:B------:R-:W-:Y:S02]  /*91a0*/  IABS R4, R118 ;  /* 0x0000007600047213 */ /* 0x000fe40000000000 */
[----:B--2---:R-:W-:Y:S04]  /*91b0*/  IABS R0, R3 ;  /* 0x0000000300007213 */ /* 0x004fe80000000000 */
[----:B------:R-:W2:Y:S10]  /*91c0*/  I2F.RP R7, R0 ;  /* 0x0000000000077306 */ /* 0x000eb40000209400 */
[----:B--2---:R-:W2:Y:S02]  /*91d0*/  MUFU.RCP R2, R7 ;  /* 0x0000000700027308 */ /* 0x004ea40000001000 */
[----:B--2---:R-:W-:Y:S08]  /*91e0*/  VIADD R6, R2, 0xffffffe ;  /* 0x0ffffffe02067836 */ /* 0x004ff00000000000 */
[----:B------:R-:W2:Y:S02]  /*91f0*/  F2I.FTZ.U32.TRUNC.NTZ R9, R6 ;  /* 0x0000000600097305 */ /* 0x000ea4000021f000 */
[--C-:B--2---:R-:W-:Y:S04]  /*9200*/  IMAD.MOV R2, RZ, RZ, -R9.reuse ;  /* 0x000000ffff027224 */ /* 0x104fe800078e0a09 */
        /* <DEDUP_REMOVED lines=11> */
[----:B------:R-:W-:Y:S01]  /*92c0*/  @!P4 IADD3 R5, PT, PT, R5, 0x1, RZ ;  /* 0x000000010505c810 */ /* 0x000fe20007ffe0ff */
[----:B------:R-:W-:Y:S01]  /*92d0*/  @!P4 IMAD.IADD R4, R4, 0x1, -R0 ;  /* 0x000000010404c824 */ /* 0x000fe200078e0a00 */
[-C--:B------:R-:W-:Y:S01]  /*92e0*/  @!P0 IADD3 R2, PT, PT, R2, -R0.reuse, RZ ;  /* 0x8000000002028210 */ /* 0x080fe20007ffe0ff */
[----:B------:R-:W-:Y:S01]  /*92f0*/  @!P0 VIADD R7, R7, 0x1 ;  /* 0x0000000107078836 */ /* 0x000fe20000000000 */
[----:B------:R-:W-:Y:S02]  /*9300*/  ISETP.NE.AND P0, PT, R3, RZ, PT ;  /* 0x000000ff0300720c */ /* 0x000fe40003f05270 */
[-C--:B------:R-:W-:Y:S02]  /*9310*/  ISETP.GE.U32.AND P5, PT, R2, R0.reuse, PT ;  /* 0x000000000200720c */ /* 0x080fe40003fa6070 */
[----:B------:R-:W-:Y:S02]  /*9320*/  ISETP.GE.U32.AND P6, PT, R4, R0, PT ;  /* 0x000000000400720c */ /* 0x000fe40003fc6070 */
[-C--:B------:R-:W-:Y:S02]  /*9330*/  LOP3.LUT R0, R112, R3.reuse, RZ, 0x3c, !PT ;  /* 0x0000000370007212 */ /* 0x080fe400078e3cff */
[-C--:B------:R-:W-:Y:S02]  /*9340*/  LOP3.LUT R2, R118, R3.reuse, RZ, 0x3c, !PT ;  /* 0x0000000376027212 */ /* 0x080fe400078e3cff */
[----:B------:R-:W-:Y:S02]  /*9350*/  ISETP.GE.AND P1, PT, R0, RZ, PT ;  /* 0x000000ff0000720c */ /* 0x000fe40003f26270 */
[----:B------:R-:W-:Y:S02]  /*9360*/  ISETP.GE.AND P2, PT, R2, RZ, PT ;  /* 0x000000ff0200720c */ /* 0x000fe40003f46270 */
[----:B------:R-:W-:Y:S01]  /*9370*/  LOP3.LUT R0, RZ, R3, RZ, 0x33, !PT ;  /* 0x00000003ff007212 */ /* 0x000fe200078e33ff */
[----:B------:R-:W-:Y:S02]  /*9380*/  @P5 VIADD R7, R7, 0x1 ;  /* 0x0000000107075836 */ /* 0x000fe40000000000 */
[----:B------:R-:W-:Y:S06]  /*9390*/  @P6 IADD3 R5, PT, PT, R5, 0x1, RZ ;  /* 0x0000000105056810 */ /* 0x000fec0007ffe0ff */
[----:B------:R-:W-:Y:S02]  /*93a0*/  @!P1 IMAD.MOV R7, RZ, RZ, -R7 ;  /* 0x000000ffff079224 */ /* 0x000fe400078e0a07 */
[----:B------:R-:W-:Y:S03]  /*93b0*/  @!P2 IADD3 R5, PT, PT, -R5, RZ, RZ ;  /* 0x000000ff0505a210 */ /* 0x000fe60007ffe1ff */
[C---:B------:R-:W-:Y:S02]  /*93c0*/  SEL R2, R0.reuse, R7, !P0 ;  /* 0x0000000700027207 */ /* 0x040fe40004000000 */
[----:B------:R-:W-:Y:S02]  /*93d0*/  SEL R5, R0, R5, !P0 ;  /* 0x0000000500057207 */ /* 0x000fe40004000000 */
[CC--:B------:R-:W-:Y:S02]  /*93e0*/  LEA R8, P1, R2.reuse, R200.reuse, 0x2 ;  /* 0x000000c802087211 */ /* 0x0c0fe400078210ff */
[C---:B------:R-:W-:Y:S01]  /*93f0*/  LEA R12, P0, R5.reuse, R200, 0x2 ;  /* 0x000000c8050c7211 */ /* 0x040fe200078010ff */
[C---:B------:R-:W-:Y:S01]  /*9400*/  IMAD.IADD R0, R5.reuse, 0x1, -R2 ;  /* 0x0000000105007824 */ /* 0x040fe200078e0a02 */
[-C--:B------:R-:W-:Y:S02]  /*9410*/  LEA.HI.X.SX32 R9, R2, R201.reuse, 0x2, P1 ;  /* 0x000000c902097211 */ /* 0x080fe400008f16ff */
[----:B------:R-:W-:Y:S01]  /*9420*/  LEA.HI.X.SX32 R13, R5, R201, 0x2, P0 ;  /* 0x000000c9050d7211 */ /* 0x000fe200000f16ff */
[----:B------:R-:W-:Y:S02]  /*9430*/  IMAD R0, R0, R3, -0x40 ;  /* 0xffffffc000007424 */ /* 0x000fe400078e0203 */
[----:B------:R-:W2:Y:S02]  /*9440*/  LDG.E R7, desc[UR6][R8.64] ;  /* 0x0000000608077981 */ /* 0x000ea4000c1e1900 */
[----:B------:R-:W-:Y:S01]  /*9450*/  IMAD.WIDE.U32 R10, R0, UR14, RZ ;  /* 0x0000000e000a7c25 */ /* 0x000fe2000f8e00ff */
[----:B------:R-:W-:Y:S01]  /*9460*/  SHF.R.S32.HI R5, RZ, 0x1f, R0 ;  /* 0x0000001fff057819 */ /* 0x000fe20000011400 */
[----:B------:R-:W2:Y:S02]  /*9470*/  LDG.E R4, desc[UR6][R12.64] ;  /* 0x000000060c047981 */ /* 0x000ea4000c1e1900 */
[----:B--2---:R-:W-:Y:S02]  /*9480*/  IADD3 R7, PT, PT, R7, -R4, RZ ;  /* 0x8000000407077210 */ /* 0x004fe40007ffe0ff */
[C---:B------:R-:W-:Y:S02]  /*9490*/  IMAD R4, R5.reuse, UR14, RZ ;  /* 0x0000000e05047c24 */ /* 0x040fe4000f8e02ff */
[----:B------:R-:W-:Y:S01]  /*94a0*/  IMAD R5, R5, UR4, RZ ;  /* 0x0000000405057c24 */ /* 0x000fe2000f8e02ff */
[----:B------:R-:W-:Y:S01]  /*94b0*/  SHF.R.S32.HI R6, RZ, 0x1f, R7 ;  /* 0x0000001fff067819 */ /* 0x000fe20000011407 */
[C---:B------:R-:W-:Y:S04]  /*94c0*/  IMAD.WIDE.U32 R8, R7.reuse, UR8, RZ ;  /* 0x0000000807087c25 */ /* 0x040fe8000f8e00ff */
[----:B------:R-:W-:Y:S02]  /*94d0*/  IMAD R2, R6, UR8, RZ ;  /* 0x0000000806027c24 */ /* 0x000fe4000f8e02ff */
[----:B------:R-:W-:Y:S02]  /*94e0*/  IMAD R4, R0, UR15, R4 ;  /* 0x0000000f00047c24 */ /* 0x000fe4000f8e0204 */
[----:B------:R-:W-:Y:S02]  /*94f0*/  IMAD R2, R7, UR9, R2 ;  /* 0x0000000907027c24 */ /* 0x000fe4000f8e0202 */
[----:B------:R-:W-:Y:S02]  /*9500*/  IMAD.IADD R11, R11, 0x1, R4 ;  /* 0x000000010b0b7824 */ /* 0x000fe400078e0204 */
[----:B------:R-:W-:Y:S01]  /*9510*/  IMAD R6, R6, UR10, RZ ;  /* 0x0000000a06067c24 */ /* 0x000fe2000f8e02ff */
[----:B------:R-:W-:Y:S01]  /*9520*/  IADD3 R9, PT, PT, R9, R2, RZ ;  /* 0x0000000209097210 */ /* 0x000fe20007ffe0ff */
[C---:B------:R-:W-:Y:S04]  /*9530*/  IMAD.WIDE.U32 R10, R7.reuse, UR10, R10 ;  /* 0x0000000a070a7c25 */ /* 0x040fe8000f8e000a */
[----:B------:R-:W-:Y:S01]  /*9540*/  IMAD.WIDE.U32 R8, R0, UR4, R8 ;  /* 0x0000000400087c25 */ /* 0x000fe2000f8e0008 */
[----:B------:R-:W-:Y:S03]  /*9550*/  LEA R92, P1, R10, R92, 0x1 ;  /* 0x0000005c0a5c7211 */ /* 0x000fe600078208ff */
[----:B------:R-:W-:Y:S01]  /*9560*/  IMAD R6, R7, UR11, R6 ;  /* 0x0000000b07067c24 */ /* 0x000fe2000f8e0206 */
[----:B------:R-:W-:Y:S01]  /*9570*/  LEA R94, P0, R8, R94, 0x1 ;  /* 0x0000005e085e7211 */ /* 0x000fe200078008ff */
[----:B------:R-:W-:Y:S02]  /*9580*/  IMAD R5, R0, UR5, R5 ;  /* 0x0000000500057c24 */ /* 0x000fe4000f8e0205 */
[----:B------:R-:W-:Y:S03]  /*9590*/  IMAD.IADD R6, R11, 0x1, R6 ;  /* 0x000000010b067824 */ /* 0x000fe600078e0206 */
[----:B------:R-:W-:Y:S02]  /*95a0*/  IADD3 R5, PT, PT, R9, R5, RZ ;  /* 0x0000000509057210 */ /* 0x000fe40007ffe0ff */
[----:B------:R-:W-:Y:S02]  /*95b0*/  LEA.HI.X R93, R10, R93, R6, 0x1, P1 ;  /* 0x0000005d0a5d7211 */ /* 0x000fe400008f0c06 */
[----:B------:R-:W-:Y:S07]  /*95c0*/  LEA.HI.X R95, R8, R95, R5, 0x1, P0 ;  /* 0x0000005f085f7211 */ /* 0x000fee00000f0c05 */
.L_x_3291:
[----:B------:R-:W-:Y:S02]  /*95d0*/  IADD3 R96, P1, PT, R96, R103, RZ ;  /* 0x0000006760607210 */ /* 0x000fe40007f3e0ff */
[----:B------:R-:W-:Y:S03]  /*95e0*/  IADD3 R30, P0, PT, R30, R107, RZ ;  /* 0x0000006b1e1e7210 */ /* 0x000fe60007f1e0ff */
[----:B------:R-:W-:Y:S02]  /*95f0*/  IMAD.X R97, R97, 0x1, R102, P1 ;  /* 0x0000000161617824 */ /* 0x000fe400008e0666 */
[----:B------:R-:W-:Y:S01]  /*9600*/  IMAD.X R31, R31, 0x1, R105, P0 ;  /* 0x000000011f1f7824 */ /* 0x000fe200000e0669 */
[----:B------:R-:W-:Y:S07]  /*9610*/  @P3 BRA `(.L_x_3292) ;  /* 0xffffff8c00283947 */ /* 0x000fee000383ffff */
.L_x_3270:
[----:B------:R-:W2:Y:S01]  /*9620*/  LDC R31, c[0x0][0x450] ;  /* 0x00011400ff1f7b82 */ /* 0x000ea20000000800 */
[----:B------:R-:W-:Y:S01]  /*9630*/  LOP3.LUT R0, R90, 0x1f8, RZ, 0xc0, !PT ;  /* 0x000001f85a007812 */ /* 0x000fe200078ec0ff */
[----:B------:R-:W-:Y:S01]  /*9640*/  UMOV UR4, 0x400 ;  /* 0x0000040000047882 */ /* 0x000fe20000000000 */
[----:B------:R-:W-:Y:S02]  /*9650*/  BSSY.RECONVERGENT B2, `(.L_x_3293) ;  /* 0x00006a6000027945 */ /* 0x000fe40003800200 */
[----:B------:R-:W-:-:S03]  /*9660*/  LOP3.LUT R5, R0, 0x38, R77, 0x78, !PT ;  /* 0x0000003800057812 */ /* 0x000fc600078e784d */
[----:B------:R-:W3:Y:S01]  /*9670*/  S2UR UR5, SR_CgaCtaId ;  /* 0x00000000000579c3 */ /* 0x000ee20000008800 */
[----:B------:R-:W-:-:S07]  /*9680*/  LOP3.LUT R90, R5, 0x1e00, R90, 0xf8, !PT ;  /* 0x00001e00055a7812 */ /* 0x000fce00078ef85a */
[----:B------:R-:W4:Y:S08]  /*9690*/  LDC.64 R2, c[0x0][0x3b0] ;  /* 0x0000ec00ff027b82 */ /* 0x000f300000000a00 */
[----:B------:R-:W-:Y:S01]  /*96a0*/  BAR.SYNC.DEFER_BLOCKING 0x0 ;  /* 0x0000000000007b1d */ /* 0x000fe20000010000 */
[----:B--2---:R-:W-:Y:S01]  /*96b0*/  ISETP.NE.AND P0, PT, R31, RZ, PT ;  /* 0x000000ff1f00720c */ /* 0x004fe20003f05270 */
[----:B---3--:R-:W-:-:S06]  /*96c0*/  ULEA UR5, UR5, UR4, 0x18 ;  /* 0x0000000405057291 */ /* 0x008fcc000f8ec0ff */
[----:B------:R-:W-:Y:S02]  /*96d0*/  LEA R207, R90, UR5, 0x1 ;  /* 0x000000055acf7c11 */ /* 0x000fe4000f8e08ff */
[C---:B----4-:R-:W-:Y:S01]  /*96e0*/  SHF.L.U64.HI R41, R2.reuse, 0x4, R3 ;  /* 0x0000000402297819 */ /* 0x050fe20000010203 */
[----:B------:R-:W-:-:S03]  /*96f0*/  IMAD.SHL.U32 R43, R2, 0x10, RZ ;  /* 0x00000010022b7824 */ /* 0x000fc600078e00ff */
[----:B------:R-:W-:Y:S05]  /*9700*/  @P0 BRA `(.L_x_3294) ;  /* 0x0000000000b00947 */ /* 0x000fea0003800000 */
[----:B------:R-:W2:Y:S01]  /*9710*/  LDCU.64 UR8, c[0x0][0x380] ;  /* 0x00007000ff0877ac */ /* 0x000ea20008000a00 */
[----:B------:R-:W-:Y:S01]  /*9720*/  IMAD.IADD R5, R199, 0x1, -R86 ;  /* 0x00000001c7057824 */ /* 0x000fe200078e0a56 */
[----:B------:R-:W-:Y:S01]  /*9730*/  BSSY.RECONVERGENT B0, `(.L_x_3295) ;  /* 0x000001e000007945 */ /* 0x000fe20003800200 */
[C---:B------:R-:W-:Y:S02]  /*9740*/  VIADD R30, R122.reuse, 0x10 ;  /* 0x000000107a1e7836 */ /* 0x040fe40000000000 */
[C---:B-1----:R-:W-:Y:S01]  /*9750*/  VIADD R36, R122.reuse, 0x20 ;  /* 0x000000207a247836 */ /* 0x042fe20000000000 */
[CC--:B------:R-:W-:Y:S01]  /*9760*/  ISETP.GE.AND P2, PT, R122.reuse, R5.reuse, PT ;  /* 0x000000057a00720c */ /* 0x0c0fe20003f46270 */
[----:B------:R-:W-:Y:S01]  /*9770*/  VIADD R40, R122, 0x30 ;  /* 0x000000307a287836 */ /* 0x000fe20000000000 */
[----:B------:R-:W-:Y:S02]  /*9780*/  ISETP.GE.AND P1, PT, R30, R5, PT ;  /* 0x000000051e00720c */ /* 0x000fe40003f26270 */
[----:B--2---:R-:W-:-:S04]  /*9790*/  LEA R6, P0, R120, UR8, 0x1 ;  /* 0x0000000878067c11 */ /* 0x004fc8000f8008ff */
[----:B-----5:R-:W-:-:S07]  /*97a0*/  LEA.HI.X R7, R120, UR9, R83, 0x1, P0 ;  /* 0x0000000978077c11 */ /* 0x020fce00080f0c53 */
[C---:B------:R-:W-:Y:S01]  /*97b0*/  @!P1 LEA R8, P0, R43.reuse, R6, 0x1 ;  /* 0x000000062b089211 */ /* 0x040fe200078008ff */
[----:B------:R-:W-:Y:S01]  /*97c0*/  @!PT LDS RZ, [RZ] ;  /* 0x00000000fffff984 */ /* 0x000fe20000000800 */
[----:B------:R-:W-:Y:S01]  /*97d0*/  @!PT LDS RZ, [RZ] ;  /* 0x00000000fffff984 */ /* 0x000fe20000000800 */
[----:B------:R-:W-:Y:S01]  /*97e0*/  @!PT LDS RZ, [RZ] ;  /* 0x00000000fffff984 */ /* 0x000fe20000000800 */
[----:B------:R1:W-:Y:S03]  /*97f0*/  @!P2 LDGSTS.E.BYPASS.LTC128B.128 [R207], desc[UR6][R6.64] ;  /* 0x0000000006cfafae */ /* 0x0003e6000b981a06 */
[----:B------:R-:W-:Y:S02]  /*9800*/  @!P1 LEA.HI.X R9, R43, R7, R41, 0x1, P0 ;  /* 0x000000072b099211 */ /* 0x000fe400000f0c29 */
[-C--:B------:R-:W-:Y:S01]  /*9810*/  ISETP.GE.AND P0, PT, R36, R5.reuse, PT ;  /* 0x000000052400720c */ /* 0x080fe20003f06270 */
[----:B------:R1:W-:Y:S04]  /*9820*/  @!P2 LDGSTS.E.BYPASS.LTC128B.128 [R207+0x2000], desc[UR6][R6.64+0x80] ;  /* 0x0200008006cfafae */ /* 0x0003e8000b981a06 */
[----:B------:R1:W-:Y:S04]  /*9830*/  @!P2 LDGSTS.E.BYPASS.LTC128B.128 [R207+0x4000], desc[UR6][R6.64+0x100] ;  /* 0x0400010006cfafae */ /* 0x0003e8000b981a06 */
[----:B------:R1:W-:Y:S04]  /*9840*/  @!P1 LDGSTS.E.BYPASS.LTC128B.128 [R207+0x800], desc[UR6][R8.64] ;  /* 0x0080000008cf9fae */ /* 0x0003e8000b981a06 */
[----:B------:R1:W-:Y:S04]  /*9850*/  @!P1 LDGSTS.E.BYPASS.LTC128B.128 [R207+0x2800], desc[UR6][R8.64+0x80] ;  /* 0x0280008008cf9fae */ /* 0x0003e8000b981a06 */
[----:B------:R1:W-:Y:S01]  /*9860*/  @!P1 LDGSTS.E.BYPASS.LTC128B.128 [R207+0x4800], desc[UR6][R8.64+0x100] ;  /* 0x0480010008cf9fae */ /* 0x0003e2000b981a06 */
[----:B------:R-:W-:Y:S01]  /*9870*/  ISETP.GE.AND P1, PT, R40, R5, PT ;  /* 0x000000052800720c */ /* 0x000fe20003f26270 */
[----:B------:R-:W-:-:S12]  /*9880*/  @P0 BRA `(.L_x_3296) ;  /* 0x0000000000200947 */ /* 0x000fd80003800000 */
[----:B------:R-:W-:-:S04]  /*9890*/  LEA R4, P0, R2, R6, 0x6 ;  /* 0x0000000602047211 */ /* 0x000fc800078030ff */
[----:B------:R-:W-:-:S05]  /*98a0*/  LEA.HI.X R5, R2, R7, R3, 0x6, P0 ;  /* 0x0000000702057211 */ /* 0x000fca00000f3403 */
[----:B------:R-:W-:Y:S01]  /*98b0*/  @!PT LDS RZ, [RZ] ;  /* 0x00000000fffff984 */ /* 0x000fe20000000800 */
[----:B------:R-:W-:Y:S01]  /*98c0*/  @!PT LDS RZ, [RZ] ;  /* 0x00000000fffff984 */ /* 0x000fe20000000800 */
[----:B------:R-:W-:Y:S01]  /*98d0*/  @!PT LDS RZ, [RZ] ;  /* 0x00000000fffff984 */ /* 0x000fe20000000800 */
[----:B------:R2:W-:Y:S04]  /*98e0*/  LDGSTS.E.BYPASS.LTC128B.128 [R207+0x1000], desc[UR6][R4.64] ;  /* 0x0100000004cf7fae */ /* 0x0005e8000b981a06 */
[----:B------:R2:W-:Y:S04]  /*98f0*/  LDGSTS.E.BYPASS.LTC128B.128 [R207+0x3000], desc[UR6][R4.64+0x80] ;  /* 0x0300008004cf7fae */ /* 0x0005e8000b981a06 */
[----:B------:R2:W-:Y:S02]  /*9900*/  LDGSTS.E.BYPASS.LTC128B.128 [R207+0x5000], desc[UR6][R4.64+0x100] ;  /* 0x0500010004cf7fae */ /* 0x0005e4000b981a06 */
.L_x_3296:
[----:B------:R-:W-:Y:S05]  /*9910*/  BSYNC.RECONVERGENT B0 ;  /* 0x0000000000007941 */ /* 0x000fea0003800200 */
.L_x_3295:
[----:B------:R-:W-:Y:S05]  /*9920*/  @P1 BRA `(.L_x_3297) ;  /* 0x0000006400e01947 */ /* 0x000fea0003800000 */
[----:B------:R-:W-:Y:S02]  /*9930*/  IMAD R3, R3, 0x60, RZ ;  /* 0x0000006003037824 */ /* 0x000fe400078e02ff */
[----:B-1----:R-:W-:-:S05]  /*9940*/  IMAD.WIDE.U32 R6, R2, 0x60, R6 ;  /* 0x0000006002067825 */ /* 0x002fca00078e0006 */
[----:B------:R-:W-:-:S05]  /*9950*/  IADD3 R7, PT, PT, R7, R3, RZ ;  /* 0x0000000307077210 */ /* 0x000fca0007ffe0ff */
[----:B------:R-:W-:Y:S01]  /*9960*/  @!PT LDS RZ, [RZ] ;  /* 0x00000000fffff984 */ /* 0x000fe20000000800 */
[----:B------:R-:W-:Y:S01]  /*9970*/  @!PT LDS RZ, [RZ] ;  /* 0x00000000fffff984 */ /* 0x000fe20000000800 */
[----:B------:R-:W-:Y:S01]  /*9980*/  @!PT LDS RZ, [RZ] ;  /* 0x00000000fffff984 */ /* 0x000fe20000000800 */
[----:B------:R3:W-:Y:S04]  /*9990*/  LDGSTS.E.BYPASS.LTC128B.128 [R207+0x1800], desc[UR6][R6.64] ;  /* 0x0180000006cf7fae */ /* 0x0007e8000b981a06 */
[----:B------:R3:W-:Y:S04]  /*99a0*/  LDGSTS.E.BYPASS.LTC128B.128 [R207+0x3800], desc[UR6][R6.64+0x80] ;  /* 0x0380008006cf7fae */ /* 0x0007e8000b981a06 */
[----:B------:R3:W-:Y:S01]  /*99b0*/  LDGSTS.E.BYPASS.LTC128B.128 [R207+0x5800], desc[UR6][R6.64+0x100] ;  /* 0x0580010006cf7fae */ /* 0x0007e2000b981a06 */
[----:B------:R-:W-:Y:S05]  /*99c0*/  BRA `(.L_x_3297) ;  /* 0x0000006400b87947 */ /* 0x000fea0003800000 */
.L_x_3294:
[----:B------:R-:W2:Y:S01]  /*99d0*/  LDCU.64 UR8, c[0x0][0x470] ;  /* 0x00008e00ff0877ac */ /* 0x000ea20008000a00 */
[----:B------:R-:W-:Y:S01]  /*99e0*/  IMAD.MOV.U32 R5, RZ, RZ, RZ ;  /* 0x000000ffff057224 */ /* 0x000fe200078e00ff */
[----:B--2---:R-:W-:-:S04]  /*99f0*/  ISETP.NE.U32.AND P0, PT, RZ, UR8, PT ;  /* 0x00000008ff007c0c */ /* 0x004fc8000bf05070 */
[----:B------:R-:W-:Y:S01]  /*9a00*/  ISETP.NE.AND.EX P0, PT, RZ, UR9, PT, P0 ;  /* 0x00000009ff007c0c */ /* 0x000fe2000bf05300 */
[----:B------:R-:W2:Y:S01]  /*9a10*/  LDCU.U8 UR4, c[0x0][0x533] ;  /* 0x0000a660ff0477ac */ /* 0x000ea20008000000 */
[----:B------:R-:W1:Y:S11]  /*9a20*/  LDCU.64 UR8, c[0x0][0x380] ;  /* 0x00007000ff0877ac */ /* 0x000e760008000a00 */
[----:B------:R-:W3:Y:S01]  /*9a30*/  @P0 LDG.E R5, desc[UR6][R124.64] ;  /* 0x000000067c050981 */ /* 0x000ee2000c1e1900 */
[----:B------:R-:W-:-:S05]  /*9a40*/  IMAD.SHL.U32 R0, R77, 0x4, RZ ;  /* 0x000000044d007824 */ /* 0x000fca00078e00ff */
[----:B------:R-:W-:Y:S01]  /*9a50*/  LOP3.LUT R0, R0, 0x1c, RZ, 0xc0, !PT ;  /* 0x0000001c00007812 */ /* 0x000fe200078ec0ff */
[----:B--2---:R-:W-:Y:S01]  /*9a60*/  UISETP.NE.AND UP0, UPT, UR4, URZ, UPT ;  /* 0x000000ff0400728c */ /* 0x004fe2000bf05270 */
[----:B-1----:R-:W-:-:S04]  /*9a70*/  LEA R38, P0, R120, UR8, 0x1 ;  /* 0x0000000878267c11 */ /* 0x002fc8000f8008ff */
        /* <DEDUP_REMOVED lines=20> */
[----:B------:R1:W5:Y:S04]  /*9bc0*/  LDG.E.128 R12, desc[UR6][R38.64+0x80] ;  /* 0x00008006260c7981 */ /* 0x000368000c1e1d00 */
[----:B------:R1:W5:Y:S04]  /*9bd0*/  LDG.E.128 R8, desc[UR6][R38.64+0x100] ;  /* 0x0001000626087981 */ /* 0x000368000c1e1d00 */
[----:B------:R1:W5:Y:S01]  /*9be0*/  LDG.E.128 R24, desc[UR6][R38.64] ;  /* 0x0000000626187981 */ /* 0x000362000c1e1d00 */
[----:B------:R-:W-:Y:S01]  /*9bf0*/  ISETP.GE.AND P0, PT, R28, R31, PT ;  /* 0x0000001f1c00720c */ /* 0x000fe20003f06270 */
[----:B------:R-:W-:-:S12]  /*9c00*/  BSSY.RECONVERGENT B0, `(.L_x_3301) ;  /* 0x000002a000007945 */ /* 0x000fd80003800200 */
[----:B------:R-:W-:Y:S05]  /*9c10*/  @P0 BRA `(.L_x_3302) ;  /* 0x0000000000a00947 */ /* 0x000fea0003800000 */
[----:B------:R-:W2:Y:S04]  /*9c20*/  LDG.E.64 R4, desc[UR6][R18.64] ;  /* 0x0000000612047981 */ /* 0x000ea8000c1e1b00 */
[----:B-----5:R-:W3:Y:S01]  /*9c30*/  LDG.E.64 R6, desc[UR6][R20.64] ;  /* 0x0000000614067981 */ /* 0x020ee2000c1e1b00 */
[----:B------:R-:W-:Y:S01]  /*9c40*/  SHF.L.U32 R16, R25, 0x10, RZ ;  /* 0x0000001019107819 */ /* 0x000fe200000006ff */
[----:B------:R-:W-:Y:S01]  /*9c50*/  IMAD.U32 R32, R27, 0x10000, RZ ;  /* 0x000100001b207824 */ /* 0x000fe200078e00ff */
[----:B------:R-:W-:Y:S02]  /*9c60*/  LOP3.LUT R0, R25, 0xffff0000, RZ, 0xc0, !PT ;  /* 0xffff000019007812 */ /* 0x000fe400078ec0ff */
[C---:B------:R-:W-:Y:S02]  /*9c70*/  SHF.L.U32 R22, R24.reuse, 0x10, RZ ;  /* 0x0000001018167819 */ /* 0x040fe400000006ff */
[----:B------:R-:W-:-:S02]  /*9c80*/  LOP3.LUT R35, R24, 0xffff0000, RZ, 0xc0, !PT ;  /* 0xffff000018237812 */ /* 0x000fc400078ec0ff */
[----:B------:R-:W-:Y:S02]  /*9c90*/  LOP3.LUT R30, R27, 0xffff0000, RZ, 0xc0, !PT ;  /* 0xffff00001b1e7812 */ /* 0x000fe400078ec0ff */
[C---:B------:R-:W-:Y:S02]  /*9ca0*/  SHF.L.U32 R34, R26.reuse, 0x10, RZ ;  /* 0x000000101a227819 */ /* 0x040fe400000006ff */
[----:B------:R-:W-:Y:S02]  /*9cb0*/  LOP3.LUT R26, R26, 0xffff0000, RZ, 0xc0, !PT ;  /* 0xffff00001a1a7812 */ /* 0x000fe400078ec0ff */
[C---:B--2---:R-:W-:Y:S01]  /*9cc0*/  LOP3.LUT R25, R4.reuse, 0xffff0000, RZ, 0xc0, !PT ;  /* 0xffff000004197812 */ /* 0x044fe200078ec0ff */
[----:B------:R-:W-:Y:S01]  /*9cd0*/  IMAD.U32 R4, R4, 0x10000, RZ ;  /* 0x0001000004047824 */ /* 0x000fe200078e00ff */
[----:B------:R-:W-:Y:S02]  /*9ce0*/  LOP3.LUT R24, R5, 0xffff0000, RZ, 0xc0, !PT ;  /* 0xffff000005187812 */ /* 0x000fe400078ec0ff */
[----:B---3--:R-:W-:Y:S01]  /*9cf0*/  LOP3.LUT R33, R6, 0xffff0000, RZ, 0xc0, !PT ;  /* 0xffff000006217812 */ /* 0x008fe200078ec0ff */
[----:B------:R-:W-:Y:S01]  /*9d00*/  FMUL.FTZ R23, R0, R25 ;  /* 0x0000001900177220 */ /* 0x000fe20000410000 */
[----:B------:R-:W-:Y:S01]  /*9d10*/  LOP3.LUT R27, R7, 0xffff0000, RZ, 0xc0, !PT ;  /* 0xffff0000071b7812 */ /* 0x000fe200078ec0ff */
[----:B------:R-:W-:Y:S01]  /*9d20*/  FMUL.FTZ R37, R30, R24 ;  /* 0x000000181e257220 */ /* 0x000fe20000410000 */
[----:B------:R-:W-:Y:S01]  /*9d30*/  SHF.L.U32 R5, R5, 0x10, RZ ;  /* 0x0000001005057819 */ /* 0x000fe200000006ff */
[----:B------:R-:W-:Y:S01]  /*9d40*/  FMUL.FTZ R0, R0, R33 ;  /* 0x0000002100007220 */ /* 0x000fe20000410000 */
[----:B------:R-:W-:Y:S01]  /*9d50*/  SHF.L.U32 R6, R6, 0x10, RZ ;  /* 0x0000001006067819 */ /* 0x000fe200000006ff */
[----:B------:R-:W-:-:S02]  /*9d60*/  IMAD.U32 R7, R7, 0x10000, RZ ;  /* 0x0001000007077824 */ /* 0x000fc400078e00ff */
[----:B------:R-:W-:Y:S01]  /*9d70*/  FFMA.FTZ R37, R32, R27, -R37 ;  /* 0x0000001b20257223 */ /* 0x000fe20000010825 */
[----:B------:R-:W-:Y:S01]  /*9d80*/  FFMA.FTZ R0, R16, R25, R0 ;  /* 0x0000001910007223 */ /* 0x000fe20000010000 */
[----:B------:R-:W-:Y:S01]  /*9d90*/  FMUL.FTZ R25, R30, R27 ;  /* 0x0000001b1e197220 */ /* 0x000fe20000410000 */
[C---:B------:R-:W-:Y:S01]  /*9da0*/  FMUL.FTZ R27, R26.reuse, R5 ;  /* 0x000000051a1b7220 */ /* 0x040fe20000410000 */
[----:B------:R-:W-:Y:S01]  /*9db0*/  FMUL.FTZ R26, R26, R7 ;  /* 0x000000071a1a7220 */ /* 0x000fe20000410000 */
[----:B------:R-:W-:Y:S01]  /*9dc0*/  FFMA.FTZ R23, R16, R33, -R23 ;  /* 0x0000002110177223 */ /* 0x000fe20000010817 */
[----:B------:R-:W-:Y:S01]  /*9dd0*/  FFMA.FTZ R24, R32, R24, R25 ;  /* 0x0000001820187223 */ /* 0x000fe20000010019 */
        /* <DEDUP_REMOVED lines=10> */
[----:B------:R-:W-:Y:S02]  /*9e80*/  MOV R25, R0 ;  /* 0x0000000000197202 */ /* 0x000fe40000000f00 */
[----:B------:R-:W-:Y:S02]  /*9e90*/  MOV R27, R37 ;  /* 0x00000025001b7202 */ /* 0x000fe40000000f00 */
.L_x_3302:
[----:B------:R-:W-:Y:S05]  /*9ea0*/  BSYNC.RECONVERGENT B0 ;  /* 0x0000000000007941 */ /* 0x000fea0003800200 */
.L_x_3301:
[----:B-----5:R2:W-:Y:S01]  /*9eb0*/  STS.128 [R207], R24 ;  /* 0x00000018cf007388 */ /* 0x0205e20000000c00 */
[----:B------:R-:W-:Y:S01]  /*9ec0*/  LOP3.LUT R0, R28, 0x40, RZ, 0xfc, !PT ;  /* 0x000000401c007812 */ /* 0x000fe200078efcff */
[----:B------:R-:W-:Y:S03]  /*9ed0*/  BSSY.RECONVERGENT B0, `(.L_x_3303) ;  /* 0x0000029000007945 */ /* 0x000fe60003800200 */
[----:B------:R-:W-:-:S13]  /*9ee0*/  ISETP.GE.AND P0, PT, R0, R31, PT ;  /* 0x0000001f0000720c */ /* 0x000fda0003f06270 */
[----:B------:R-:W-:Y:S05]  /*9ef0*/  @P0 BRA `(.L_x_3304) ;  /* 0x0000000000980947 */ /* 0x000fea0003800000 */
[----:B------:R-:W3:Y:S04]  /*9f00*/  LDG.E.64 R4, desc[UR6][R18.64+0x40] ;  /* 0x0000400612047981 */ /* 0x000ee8000c1e1b00 */
[----:B------:R-:W4:Y:S01]  /*9f10*/  LDG.E.64 R6, desc[UR6][R20.64+0x40] ;  /* 0x0000400614067981 */ /* 0x000f22000c1e1b00 */
[C---:B------:R-:W-:Y:S01]  /*9f20*/  LOP3.LUT R0, R13.reuse, 0xffff0000, RZ, 0xc0, !PT ;  /* 0xffff00000d007812 */ /* 0x040fe200078ec0ff */
[----:B--2---:R-:W-:Y:S01]  /*9f30*/  IMAD.U32 R24, R14, 0x10000, RZ ;  /* 0x000100000e187824 */ /* 0x004fe200078e00ff */
[----:B------:R-:W-:Y:S02]  /*9f40*/  SHF.L.U32 R16, R13, 0x10, RZ ;  /* 0x000000100d107819 */ /* 0x000fe400000006ff */
[C---:B------:R-:W-:Y:S02]  /*9f50*/  SHF.L.U32 R13, R12.reuse, 0x10, RZ ;  /* 0x000000100c0d7819 */ /* 0x040fe400000006ff */
[----:B------:R-:W-:-:S02]  /*9f60*/  LOP3.LUT R26, R12, 0xffff0000, RZ, 0xc0, !PT ;  /* 0xffff00000c1a7812 */ /* 0x000fc400078ec0ff */
[C---:B------:R-:W-:Y:S02]  /*9f70*/  SHF.L.U32 R33, R15.reuse, 0x10, RZ ;  /* 0x000000100f217819 */ /* 0x040fe400000006ff */
[----:B------:R-:W-:Y:S02]  /*9f80*/  LOP3.LUT R27, R15, 0xffff0000, RZ, 0xc0, !PT ;  /* 0xffff00000f1b7812 */ /* 0x000fe400078ec0ff */
[----:B------:R-:W-:Y:S02]  /*9f90*/  LOP3.LUT R30, R14, 0xffff0000, RZ, 0xc0, !PT ;  /* 0xffff00000e1e7812 */ /* 0x000fe400078ec0ff */
[----:B---3--:R-:W-:Y:S02]  /*9fa0*/  LOP3.LUT R23, R4, 0xffff0000, RZ, 0xc0, !PT ;  /* 0xffff000004177812 */ /* 0x008fe400078ec0ff */
        /* <DEDUP_REMOVED lines=27> */
.L_x_3304:
[----:B------:R-:W-:Y:S05]  /*a160*/  BSYNC.RECONVERGENT B0 ;  /* 0x0000000000007941 */ /* 0x000fea0003800200 */
.L_x_3303:
[----:B------:R3:W-:Y:S01]  /*a170*/  STS.128 [R207+0x2000], R12 ;  /* 0x0020000ccf007388 */ /* 0x0007e20000000c00 */
[----:B------:R-:W-:Y:S01]  /*a180*/  LOP3.LUT R0, R28, 0x80, RZ, 0xfc, !PT ;  /* 0x000000801c007812 */ /* 0x000fe200078efcff */
[----:B------:R-:W-:Y:S03]  /*a190*/  BSSY.RECONVERGENT B0, `(.L_x_3305) ;  /* 0x0000029000007945 */ /* 0x000fe60003800200 */
[----:B------:R-:W-:-:S13]  /*a1a0*/  ISETP.GE.AND P0, PT, R0, R31, PT ;  /* 0x0000001f0000720c */ /* 0x000fda0003f06270 */
[----:B------:R-:W-:Y:S05]  /*a1b0*/  @P0 BRA `(.L_x_3306) ;  /* 0x0000000000980947 */ /* 0x000fea0003800000 */
[----:B------:R-:W4:Y:S04]  /*a1c0*/  LDG.E.64 R4, desc[UR6][R18.64+0x80] ;  /* 0x0000800612047981 */ /* 0x000f28000c1e1b00 */
[----:B------:R-:W5:Y:S01]  /*a1d0*/  LDG.E.64 R6, desc[UR6][R20.64+0x80] ;  /* 0x0000800614067981 */ /* 0x000f62000c1e1b00 */
[C---:B------:R-:W-:Y:S01]  /*a1e0*/  LOP3.LUT R0, R9.reuse, 0xffff0000, RZ, 0xc0, !PT ;  /* 0xffff000009007812 */ /* 0x040fe200078ec0ff */
[----:B------:R-:W-:Y:S01]  /*a1f0*/  IMAD.U32 R16, R10, 0x10000, RZ ;  /* 0x000100000a107824 */ /* 0x000fe200078e00ff */
[----:B---3--:R-:W-:Y:S02]  /*a200*/  SHF.L.U32 R12, R9, 0x10, RZ ;  /* 0x00000010090c7819 */ /* 0x008fe400000006ff */
[C---:B------:R-:W-:Y:S02]  /*a210*/  SHF.L.U32 R9, R8.reuse, 0x10, RZ ;  /* 0x0000001008097819 */ /* 0x040fe400000006ff */
[----:B------:R-:W-:-:S02]  /*a220*/  LOP3.LUT R22, R8, 0xffff0000, RZ, 0xc0, !PT ;  /* 0xffff000008167812 */ /* 0x000fc400078ec0ff */
[C---:B--2---:R-:W-:Y:S02]  /*a230*/  SHF.L.U32 R25, R11.reuse, 0x10, RZ ;  /* 0x000000100b197819 */ /* 0x044fe400000006ff */
[----:B------:R-:W-:Y:S02]  /*a240*/  LOP3.LUT R23, R11, 0xffff0000, RZ, 0xc0, !PT ;  /* 0xffff00000b177812 */ /* 0x000fe400078ec0ff */
[----:B------:R-:W-:Y:S02]  /*a250*/  LOP3.LUT R24, R10, 0xffff0000, RZ, 0xc0, !PT ;  /* 0xffff00000a187812 */ /* 0x000fe400078ec0ff */
[----:B----4-:R-:W-:Y:S02]  /*a260*/  LOP3.LUT R13, R4, 0xffff0000, RZ, 0xc0, !PT ;  /* 0xffff0000040d7812 */ /* 0x010fe400078ec0ff */
[----:B------:R-:W-:Y:S02]  /*a270*/  LOP3.LUT R8, R5, 0xffff0000, RZ, 0xc0, !PT ;  /* 0xffff000005087812 */ /* 0x000fe400078ec0ff */
[----:B-----5:R-:W-:Y:S01]  /*a280*/  LOP3.LUT R15, R6, 0xffff0000, RZ, 0xc0, !PT ;  /* 0xffff0000060f7812 */ /* 0x020fe200078ec0ff */
        /* <DEDUP_REMOVED lines=25> */
.L_x_3306:
[----:B------:R-:W-:Y:S05]  /*a420*/  BSYNC.RECONVERGENT B0 ;  /* 0x0000000000007941 */ /* 0x000fea0003800200 */
.L_x_3305:
[----:B------:R4:W-:Y:S02]  /*a430*/  STS.128 [R207+0x4000], R8 ;  /* 0x00400008cf007388 */ /* 0x0009e40000000c00 */
.L_x_3300:
[----:B------:R-:W-:Y:S05]  /*a440*/  BSYNC.RECONVERGENT B1 ;  /* 0x0000000000017941 */ /* 0x000fea0003800200 */
.L_x_3299:
[----:B------:R-:W-:Y:S01]  /*a450*/  IADD3 R30, PT, PT, R122, 0x10, RZ ;  /* 0x000000107a1e7810 */ /* 0x000fe20007ffe0ff */
[----:B------:R-:W-:Y:S03]  /*a460*/  BSSY.RECONVERGENT B1, `(.L_x_3307) ;  /* 0x000008c000017945 */ /* 0x000fe60003800200 */
[----:B------:R-:W-:-:S13]  /*a470*/  ISETP.GE.AND P0, PT, R30, R17, PT ;  /* 0x000000111e00720c */ /* 0x000fda0003f06270 */
[----:B------:R-:W-:Y:S05]  /*a480*/  @P0 BRA `(.L_x_3308) ;  /* 0x0000000800240947 */ /* 0x000fea0003800000 */
[----:B------:R-:W-:-:S04]  /*a490*/  LEA R4, P0, R43, R38, 0x1 ;  /* 0x000000262b047211 */ /* 0x000fc800078008ff */
[----:B------:R-:W-:-:S05]  /*a4a0*/  LEA.HI.X R5, R43, R39, R41, 0x1, P0 ;  /* 0x000000272b057211 */ /* 0x000fca00000f0c29 */
[----:B---3--:R3:W5:Y:S04]  /*a4b0*/  LDG.E.128 R12, desc[UR6][R4.64+0x80] ;  /* 0x00008006040c7981 */ /* 0x008768000c1e1d00 */
[----:B----4-:R3:W5:Y:S04]  /*a4c0*/  LDG.E.128 R8, desc[UR6][R4.64+0x100] ;  /* 0x0001000604087981 */ /* 0x010768000c1e1d00 */
[----:B--2---:R3:W5:Y:S01]  /*a4d0*/  LDG.E.128 R24, desc[UR6][R4.64] ;  /* 0x0000000604187981 */ /* 0x004762000c1e1d00 */
[----:B------:R-:W-:Y:S01]  /*a4e0*/  ISETP.GE.AND P0, PT, R28, R31, PT ;  /* 0x0000001f1c00720c */ /* 0x000fe20003f06270 */
[----:B------:R-:W-:-:S12]  /*a4f0*/  BSSY.RECONVERGENT B0, `(.L_x_3309) ;  /* 0x0000029000007945 */ /* 0x000fd80003800200 */
[----:B------:R-:W-:Y:S05]  /*a500*/  @P0 BRA `(.L_x_3310) ;  /* 0x00000000009c0947 */ /* 0x000fea0003800000 */
[----:B---3--:R-:W2:Y:S04]  /*a510*/  LDG.E.64 R4, desc[UR6][R18.64] ;  /* 0x0000000612047981 */ /* 0x008ea8000c1e1b00 */
        /* <DEDUP_REMOVED lines=13> */
[-C--:B------:R-:W-:Y:S01]  /*a5f0*/  FMUL.FTZ R32, R25, R0.reuse ;  /* 0x0000000019207220 */ /* 0x080fe20000410000 */
[----:B------:R-:W-:Y:S01]  /*a600*/  LOP3.LUT R24, R7, 0xffff0000, RZ, 0xc0, !PT ;  /* 0xffff000007187812 */ /* 0x000fe200078ec0ff */
[-C--:B------:R-:W-:Y:S01]  /*a610*/  FMUL.FTZ R37, R23, R33.reuse ;  /* 0x0000002117257220 */ /* 0x080fe20000410000 */
[----:B------:R-:W-:Y:S01]  /*a620*/  SHF.L.U32 R7, R7, 0x10, RZ ;  /* 0x0000001007077819 */ /* 0x000fe200000006ff */
[C---:B------:R-:W-:Y:S01]  /*a630*/  FMUL.FTZ R0, R27.reuse, R0 ;  /* 0x000000001b007220 */ /* 0x040fe20000410000 */
[----:B------:R-:W-:Y:S01]  /*a640*/  FFMA.FTZ R32, R27, R16, -R32 ;  /* 0x000000101b207223 */ /* 0x000fe20000010820 */
[----:B------:R-:W-:Y:S01]  /*a650*/  SHF.L.U32 R27, R4, 0x10, RZ ;  /* 0x00000010041b7819 */ /* 0x000fe200000006ff */
[C---:B------:R-:W-:Y:S01]  /*a660*/  FFMA.FTZ R37, R24.reuse, R34, -R37 ;  /* 0x0000002218257223 */ /* 0x040fe20000010825 */
[----:B------:R-:W-:Y:S01]  /*a670*/  FFMA.FTZ R25, R25, R16, R0 ;  /* 0x0000001019197223 */ /* 0x000fe20000010000 */
[----:B------:R-:W-:Y:S01]  /*a680*/  FMUL.FTZ R0, R24, R33 ;  /* 0x0000002118007220 */ /* 0x000fe20000410000 */
[----:B------:R-:W-:Y:S01]  /*a690*/  SHF.L.U32 R33, R6, 0x10, RZ ;  /* 0x0000001006217819 */ /* 0x000fe200000006ff */
[----:B------:R-:W-:Y:S01]  /*a6a0*/  FMUL.FTZ R4, R27, R36 ;  /* 0x000000241b047220 */ /* 0x000fe20000410000 */
[----:B------:R-:W-:Y:S01]  /*a6b0*/  FMUL.FTZ R6, R5, R26 ;  /* 0x0000001a05067220 */ /* 0x000fe20000410000 */
[----:B------:R-:W-:Y:S01]  /*a6c0*/  FFMA.FTZ R0, R23, R34, R0 ;  /* 0x0000002217007223 */ /* 0x000fe20000010000 */
[----:B------:R-:W-:Y:S01]  /*a6d0*/  FMUL.FTZ R26, R7, R26 ;  /* 0x0000001a071a7220 */ /* 0x000fe20000410000 */
[C---:B------:R-:W-:Y:S01]  /*a6e0*/  FMUL.FTZ R36, R33.reuse, R36 ;  /* 0x0000002421247220 */ /* 0x040fe20000410000 */
[-C--:B------:R-:W-:Y:S01]  /*a6f0*/  FFMA.FTZ R4, R33, R22.reuse, -R4 ;  /* 0x0000001621047223 */ /* 0x080fe20000010804 */
[-C--:B------:R-:W-:Y:S01]  /*a700*/  FFMA.FTZ R6, R7, R35.reuse, -R6 ;  /* 0x0000002307067223 */ /* 0x080fe20000010806 */
[----:B------:R-:W-:Y:S01]  /*a710*/  FFMA.FTZ R5, R5, R35, R26 ;  /* 0x0000002305057223 */ /* 0x000fe2000001001a */
[----:B------:R-:W-:Y:S01]  /*a720*/  FFMA.FTZ R27, R27, R22, R36 ;  /* 0x000000161b1b7223 */ /* 0x000fe20000010024 */
[----:B------:R-:W-:-:S02]  /*a730*/  F2FP.BF16.F32.PACK_AB R0, R0, R37 ;  /* 0x000000250000723e */ /* 0x000fc400000010ff */
[----:B------:R-:W-:Y:S02]  /*a740*/  F2FP.BF16.F32.PACK_AB R25, R25, R32 ;  /* 0x000000201919723e */ /* 0x000fe400000010ff */
[----:B------:R-:W-:Y:S02]  /*a750*/  F2FP.BF16.F32.PACK_AB R24, R27, R4 ;  /* 0x000000041b18723e */ /* 0x000fe400000010ff */
[----:B------:R-:W-:Y:S02]  /*a760*/  F2FP.BF16.F32.PACK_AB R26, R5, R6 ;  /* 0x00000006051a723e */ /* 0x000fe400000010ff */
[----:B------:R-:W-:Y:S02]  /*a770*/  MOV R27, R0 ;  /* 0x00000000001b7202 */ /* 0x000fe40000000f00 */
.L_x_3310:
[----:B------:R-:W-:Y:S05]  /*a780*/  BSYNC.RECONVERGENT B0 ;  /* 0x0000000000007941 */ /* 0x000fea0003800200 */
.L_x_3309:
[----:B-----5:R2:W-:Y:S01]  /*a790*/  STS.128 [R207+0x800], R24 ;  /* 0x00080018cf007388 */ /* 0x0205e20000000c00 */
[----:B------:R-:W-:Y:S01]  /*a7a0*/  LOP3.LUT R0, R28, 0x40, RZ, 0xfc, !PT ;  /* 0x000000401c007812 */ /* 0x000fe200078efcff */
[----:B------:R-:W-:Y:S03]  /*a7b0*/  BSSY.RECONVERGENT B0, `(.L_x_3311) ;  /* 0x0000029000007945 */ /* 0x000fe60003800200 */
[----:B------:R-:W-:-:S13]  /*a7c0*/  ISETP.GE.AND P0, PT, R0, R31, PT ;  /* 0x0000001f0000720c */ /* 0x000fda0003f06270 */
[----:B------:R-:W-:Y:S05]  /*a7d0*/  @P0 BRA `(.L_x_3312) ;  /* 0x0000000000980947 */ /* 0x000fea0003800000 */
[----:B---3--:R-:W3:Y:S04]  /*a7e0*/  LDG.E.64 R4, desc[UR6][R18.64+0x40] ;  /* 0x0000400612047981 */ /* 0x008ee8000c1e1b00 */
[----:B------:R-:W4:Y:S01]  /*a7f0*/  LDG.E.64 R6, desc[UR6][R20.64+0x40] ;  /* 0x0000400614067981 */ /* 0x000f22000c1e1b00 */
[C---:B------:R-:W-:Y:S01]  /*a800*/  SHF.L.U32 R16, R13.reuse, 0x10, RZ ;  /* 0x000000100d107819 */ /* 0x040fe200000006ff */
[----:B--2---:R-:W-:Y:S01]  /*a810*/  IMAD.U32 R26, R14, 0x10000, RZ ;  /* 0x000100000e1a7824 */ /* 0x004fe200078e00ff */
[----:B------:R-:W-:Y:S02]  /*a820*/  LOP3.LUT R0, R13, 0xffff0000, RZ, 0xc0, !PT ;  /* 0xffff00000d007812 */ /* 0x000fe400078ec0ff */
        /* <DEDUP_REMOVED lines=33> */
.L_x_3312:
[----:B------:R-:W-:Y:S05]  /*aa40*/  BSYNC.RECONVERGENT B0 ;  /* 0x0000000000007941 */ /* 0x000fea0003800200 */
.L_x_3311:
[----:B------:R4:W-:Y:S01]  /*aa50*/  STS.128 [R207+0x2800], R12 ;  /* 0x0028000ccf007388 */ /* 0x0009e20000000c00 */
[----:B------:R-:W-:Y:S01]  /*aa60*/  LOP3.LUT R0, R28, 0x80, RZ, 0xfc, !PT ;  /* 0x000000801c007812 */ /* 0x000fe200078efcff */
[----:B------:R-:W-:Y:S03]  /*aa70*/  BSSY.RECONVERGENT B0, `(.L_x_3313) ;  /* 0x0000029000007945 */ /* 0x000fe60003800200 */
[----:B------:R-:W-:-:S13]  /*aa80*/  ISETP.GE.AND P0, PT, R0, R31, PT ;  /* 0x0000001f0000720c */ /* 0x000fda0003f06270 */
[----:B------:R-:W-:Y:S05]  /*aa90*/  @P0 BRA `(.L_x_3314) ;  /* 0x0000000000980947 */ /* 0x000fea0003800000 */
[----:B---3--:R-:W3:Y:S04]  /*aaa0*/  LDG.E.64 R4, desc[UR6][R18.64+0x80] ;  /* 0x0000800612047981 */ /* 0x008ee8000c1e1b00 */
[----:B------:R-:W5:Y:S01]  /*aab0*/  LDG.E.64 R6, desc[UR6][R20.64+0x80] ;  /* 0x0000800614067981 */ /* 0x000f62000c1e1b00 */
[C---:B------:R-:W-:Y:S01]  /*aac0*/  SHF.L.U32 R22, R11.reuse, 0x10, RZ ;  /* 0x000000100b167819 */ /* 0x040fe200000006ff */
[----:B------:R-:W-:Y:S01]  /*aad0*/  IMAD.U32 R23, R10, 0x10000, RZ ;  /* 0x000100000a177824 */ /* 0x000fe200078e00ff */
[----:B------:R-:W-:Y:S02]  /*aae0*/  LOP3.LUT R16, R11, 0xffff0000, RZ, 0xc0, !PT ;  /* 0xffff00000b107812 */ /* 0x000fe400078ec0ff */
[C---:B------:R-:W-:Y:S02]  /*aaf0*/  LOP3.LUT R0, R9.reuse, 0xffff0000, RZ, 0xc0, !PT ;  /* 0xffff000009007812 */ /* 0x040fe400078ec0ff */
[----:B----4-:R-:W-:-:S02]  /*ab00*/  SHF.L.U32 R12, R9, 0x10, RZ ;  /* 0x00000010090c7819 */ /* 0x010fc400000006ff */
[C---:B------:R-:W-:Y:S02]  /*ab10*/  SHF.L.U32 R9, R8.reuse, 0x10, RZ ;  /* 0x0000001008097819 */ /* 0x040fe400000006ff */
[----:B--2---:R-:W-:Y:S02]  /*ab20*/  LOP3.LUT R24, R8, 0xffff0000, RZ, 0xc0, !PT ;  /* 0xffff000008187812 */ /* 0x004fe400078ec0ff */
[----:B------:R-:W-:Y:S02]  /*ab30*/  LOP3.LUT R25, R10, 0xffff0000, RZ, 0xc0, !PT ;  /* 0xffff00000a197812 */ /* 0x000fe400078ec0ff */
[----:B---3--:R-:W-:Y:S02]  /*ab40*/  LOP3.LUT R11, R4, 0xffff0000, RZ, 0xc0, !PT ;  /* 0xffff0000040b7812 */ /* 0x008fe400078ec0ff */
[----:B------:R-:W-:Y:S02]  /*ab50*/  LOP3.LUT R8, R5, 0xffff0000, RZ, 0xc0, !PT ;  /* 0xffff000005087812 */ /* 0x000fe400078ec0ff */
[----:B-----5:R-:W-:Y:S01]  /*ab60*/  LOP3.LUT R15, R6, 0xffff0000, RZ, 0xc0, !PT ;  /* 0xffff0000060f7812 */ /* 0x020fe200078ec0ff */
        /* <DEDUP_REMOVED lines=25> */
.L_x_3314:
[----:B------:R-:W-:Y:S05]  /*ad00*/  BSYNC.RECONVERGENT B0 ;  /* 0x0000000000007941 */ /* 0x000fea0003800200 */
.L_x_3313:
[----:B------:R1:W-:Y:S02]  /*ad10*/  STS.128 [R207+0x4800], R8 ;  /* 0x00480008cf007388 */ /* 0x0003e40000000c00 */
.L_x_3308:
[----:B------:R-:W-:Y:S05]  /*ad20*/  BSYNC.RECONVERGENT B1 ;  /* 0x0000000000017941 */ /* 0x000fea0003800200 */
.L_x_3307:
[----:B------:R-:W-:Y:S01]  /*ad30*/  IADD3 R36, PT, PT, R122, 0x20, RZ ;  /* 0x000000207a247810 */ /* 0x000fe20007ffe0ff */
[----:B------:R-:W-:Y:S03]  /*ad40*/  BSSY.RECONVERGENT B1, `(.L_x_3315) ;  /* 0x000008b000017945 */ /* 0x000fe60003800200 */
[----:B------:R-:W-:-:S13]  /*ad50*/  ISETP.GE.AND P0, PT, R36, R17, PT ;  /* 0x000000112400720c */ /* 0x000fda0003f06270 */
[----:B------:R-:W-:Y:S05]  /*ad60*/  @P0 BRA `(.L_x_3316) ;  /* 0x0000000800200947 */ /* 0x000fea0003800000 */
[----:B---3--:R-:W-:-:S04]  /*ad70*/  LEA R4, P0, R2, R38, 0x6 ;  /* 0x0000002602047211 */ /* 0x008fc800078030ff */
[----:B------:R-:W-:-:S05]  /*ad80*/  LEA.HI.X R5, R2, R39, R3, 0x6, P0 ;  /* 0x0000002702057211 */ /* 0x000fca00000f3403 */
[----:B----4-:R3:W5:Y:S04]  /*ad90*/  LDG.E.128 R12, desc[UR6][R4.64+0x80] ;  /* 0x00008006040c7981 */ /* 0x010768000c1e1d00 */
[----:B-1----:R3:W5:Y:S04]  /*ada0*/  LDG.E.128 R8, desc[UR6][R4.64+0x100] ;  /* 0x0001000604087981 */ /* 0x002768000c1e1d00 */
        /* <DEDUP_REMOVED lines=25> */
[-C--:B------:R-:W-:Y:S01]  /*af40*/  FFMA.FTZ R25, R25, R16.reuse, R0 ;  /* 0x0000001019197223 */ /* 0x080fe20000010000 */
[----:B------:R-:W-:Y:S01]  /*af50*/  FMUL.FTZ R0, R24, R33 ;  /* 0x0000002118007220 */ /* 0x000fe20000410000 */
[----:B------:R-:W-:Y:S01]  /*af60*/  FFMA.FTZ R32, R27, R16, -R32 ;  /* 0x000000101b207223 */ /* 0x000fe20000010820 */
[-C--:B------:R-:W-:Y:S01]  /*af70*/  FMUL.FTZ R16, R5, R26.reuse ;  /* 0x0000001a05107220 */ /* 0x080fe20000410000 */
[----:B------:R-:W-:Y:S01]  /*af80*/  FMUL.FTZ R26, R7, R26 ;  /* 0x0000001a071a7220 */ /* 0x000fe20000410000 */
[-C--:B------:R-:W-:Y:S01]  /*af90*/  FFMA.FTZ R0, R23, R34.reuse, R0 ;  /* 0x0000002217007223 */ /* 0x080fe20000010000 */
[-C--:B------:R-:W-:Y:S01]  /*afa0*/  FMUL.FTZ R23, R4, R37.reuse ;  /* 0x0000002504177220 */ /* 0x080fe20000410000 */
[----:B------:R-:W-:Y:S01]  /*afb0*/  FMUL.FTZ R37, R6, R37 ;  /* 0x0000002506257220 */ /* 0x000fe20000410000 */
[----:B------:R-:W-:Y:S01]  /*afc0*/  FFMA.FTZ R41, R24, R34, -R41 ;  /* 0x0000002218297223 */ /* 0x000fe20000010829 */
        /* <DEDUP_REMOVED lines=8> */
.L_x_3318:
[----:B------:R-:W-:Y:S05]  /*b050*/  BSYNC.RECONVERGENT B0 ;  /* 0x0000000000007941 */ /* 0x000fea0003800200 */
.L_x_3317:
[----:B-----5:R1:W-:Y:S01]  /*b060*/  STS.128 [R207+0x1000], R24 ;  /* 0x00100018cf007388 */ /* 0x0203e20000000c00 */
[----:B------:R-:W-:Y:S01]  /*b070*/  LOP3.LUT R0, R28, 0x40, RZ, 0xfc, !PT ;  /* 0x000000401c007812 */ /* 0x000fe200078efcff */
[----:B------:R-:W-:Y:S03]  /*b080*/  BSSY.RECONVERGENT B0, `(.L_x_3319) ;  /* 0x0000029000007945 */ /* 0x000fe60003800200 */
[----:B------:R-:W-:-:S13]  /*b090*/  ISETP.GE.AND P0, PT, R0, R31, PT ;  /* 0x0000001f0000720c */ /* 0x000fda0003f06270 */
[----:B------:R-:W-:Y:S05]  /*b0a0*/  @P0 BRA `(.L_x_3320) ;  /* 0x0000000000980947 */ /* 0x000fea0003800000 */
[----:B---3--:R-:W2:Y:S04]  /*b0b0*/  LDG.E.64 R4, desc[UR6][R18.64+0x40] ;  /* 0x0000400612047981 */ /* 0x008ea8000c1e1b00 */
[----:B------:R-:W3:Y:S01]  /*b0c0*/  LDG.E.64 R6, desc[UR6][R20.64+0x40] ;  /* 0x0000400614067981 */ /* 0x000ee2000c1e1b00 */
[C---:B------:R-:W-:Y:S01]  /*b0d0*/  SHF.L.U32 R16, R13.reuse, 0x10, RZ ;  /* 0x000000100d107819 */ /* 0x040fe200000006ff */
[----:B-1----:R-:W-:Y:S01]  /*b0e0*/  IMAD.U32 R26, R14, 0x10000, RZ ;  /* 0x000100000e1a7824 */ /* 0x002fe200078e00ff */
        /* <DEDUP_REMOVED lines=34> */
.L_x_3320:
[----:B------:R-:W-:Y:S05]  /*b310*/  BSYNC.RECONVERGENT B0 ;  /* 0x0000000000007941 */ /* 0x000fea0003800200 */
.L_x_3319:
[----:B------:R2:W-:Y:S01]  /*b320*/  STS.128 [R207+0x3000], R12 ;  /* 0x0030000ccf007388 */ /* 0x0005e20000000c00 */
[----:B------:R-:W-:Y:S01]  /*b330*/  LOP3.LUT R0, R28, 0x80, RZ, 0xfc, !PT ;  /* 0x000000801c007812 */ /* 0x000fe200078efcff */
[----:B------:R-:W-:Y:S03]  /*b340*/  BSSY.RECONVERGENT B0, `(.L_x_3321) ;  /* 0x0000029000007945 */ /* 0x000fe60003800200 */
[----:B------:R-:W-:-:S13]  /*b350*/  ISETP.GE.AND P0, PT, R0, R31, PT ;  /* 0x0000001f0000720c */ /* 0x000fda0003f06270 */
[----:B------:R-:W-:Y:S05]  /*b360*/  @P0 BRA `(.L_x_3322) ;  /* 0x0000000000980947 */ /* 0x000fea0003800000 */
[----:B---3--:R-:W3:Y:S04]  /*b370*/  LDG.E.64 R4, desc[UR6][R18.64+0x80] ;  /* 0x0000800612047981 */ /* 0x008ee8000c1e1b00 */
[----:B------:R-:W4:Y:S01]  /*b380*/  LDG.E.64 R6, desc[UR6][R20.64+0x80] ;  /* 0x0000800614067981 */ /* 0x000f22000c1e1b00 */
[C---:B------:R-:W-:Y:S01]  /*b390*/  SHF.L.U32 R22, R11.reuse, 0x10, RZ ;  /* 0x000000100b167819 */ /* 0x040fe200000006ff */
[----:B------:R-:W-:Y:S01]  /*b3a0*/  IMAD.U32 R23, R10, 0x10000, RZ ;  /* 0x000100000a177824 */ /* 0x000fe200078e00ff */
[----:B------:R-:W-:Y:S02]  /*b3b0*/  LOP3.LUT R16, R11, 0xffff0000, RZ, 0xc0, !PT ;  /* 0xffff00000b107812 */ /* 0x000fe400078ec0ff */
[C---:B------:R-:W-:Y:S02]  /*b3c0*/  LOP3.LUT R0, R9.reuse, 0xffff0000, RZ, 0xc0, !PT ;  /* 0xffff000009007812 */ /* 0x040fe400078ec0ff */
[----:B--2---:R-:W-:-:S02]  /*b3d0*/  SHF.L.U32 R12, R9, 0x10, RZ ;  /* 0x00000010090c7819 */ /* 0x004fc400000006ff */
[C---:B------:R-:W-:Y:S02]  /*b3e0*/  SHF.L.U32 R9, R8.reuse, 0x10, RZ ;  /* 0x0000001008097819 */ /* 0x040fe400000006ff */
[----:B-1----:R-:W-:Y:S02]  /*b3f0*/  LOP3.LUT R24, R8, 0xffff0000, RZ, 0xc0, !PT ;  /* 0xffff000008187812 */ /* 0x002fe400078ec0ff */
[----:B------:R-:W-:Y:S02]  /*b400*/  LOP3.LUT R25, R10, 0xffff0000, RZ, 0xc0, !PT ;  /* 0xffff00000a197812 */ /* 0x000fe400078ec0ff */
[----:B---3--:R-:W-:Y:S02]  /*b410*/  LOP3.LUT R11, R4, 0xffff0000, RZ, 0xc0, !PT ;  /* 0xffff0000040b7812 */ /* 0x008fe400078ec0ff */
        /* <DEDUP_REMOVED lines=27> */
.L_x_3322:
[----:B------:R-:W-:Y:S05]  /*b5d0*/  BSYNC.RECONVERGENT B0 ;  /* 0x0000000000007941 */ /* 0x000fea0003800200 */
.L_x_3321:
[----:B------:R4:W-:Y:S02]  /*b5e0*/  STS.128 [R207+0x5000], R8 ;  /* 0x00500008cf007388 */ /* 0x0009e40000000c00 */
.L_x_3316:
[----:B------:R-:W-:Y:S05]  /*b5f0*/  BSYNC.RECONVERGENT B1 ;  /* 0x0000000000017941 */ /* 0x000fea0003800200 */
.L_x_3315:
[----:B------:R-:W-:-:S04]  /*b600*/  IADD3 R40, PT, PT, R122, 0x30, RZ ;  /* 0x000000307a287810 */ /* 0x000fc80007ffe0ff */
[----:B------:R-:W-:-:S13]  /*b610*/  ISETP.GE.AND P0, PT, R40, R17, PT ;  /* 0x000000112800720c */ /* 0x000fda0003f06270 */
[----:B------:R-:W-:Y:S05]  /*b620*/  @P0 BRA `(.L_x_3297) ;  /* 0x0000004800a00947 */ /* 0x000fea0003800000 */
[----:B-1----:R-:W-:-:S04]  /*b630*/  IMAD.WIDE.U32 R38, R2, 0x60, R38 ;  /* 0x0000006002267825 */ /* 0x002fc800078e0026 */
[----:B------:R-:W-:Y:S01]  /*b640*/  IMAD R3, R3, 0x60, RZ ;  /* 0x0000006003037824 */ /* 0x000fe200078e02ff */
[----:B------:R-:W-:-:S04]  /*b650*/  MOV R2, R38 ;  /* 0x0000002600027202 */ /* 0x000fc80000000f00 */
[----:B------:R-:W-:-:S05]  /*b660*/  IADD3 R3, PT, PT, R3, R39, RZ ;  /* 0x0000002703037210 */ /* 0x000fca0007ffe0ff */
[----:B--234-:R1:W5:Y:S04]  /*b670*/  LDG.E.128 R12, desc[UR6][R2.64+0x80] ;  /* 0x00008006020c7981 */ /* 0x01c368000c1e1d00 */
[----:B------:R1:W5:Y:S04]  /*b680*/  LDG.E.128 R8, desc[UR6][R2.64+0x100] ;  /* 0x0001000602087981 */ /* 0x000368000c1e1d00 */
[----:B------:R1:W5:Y:S01]  /*b690*/  LDG.E.128 R24, desc[UR6][R2.64] ;  /* 0x0000000602187981 */ /* 0x000362000c1e1d00 */
[----:B------:R-:W-:Y:S01]  /*b6a0*/  ISETP.GE.AND P0, PT, R28, R31, PT ;  /* 0x0000001f1c00720c */ /* 0x000fe20003f06270 */
[----:B------:R-:W-:-:S12]  /*b6b0*/  BSSY.RECONVERGENT B0, `(.L_x_3323) ;  /* 0x0000028000007945 */ /* 0x000fd80003800200 */
[----:B------:R-:W-:Y:S05]  /*b6c0*/  @P0 BRA `(.L_x_3324) ;  /* 0x0000000000980947 */ /* 0x000fea0003800000 */
[----:B-1----:R-:W2:Y:S04]  /*b6d0*/  LDG.E.64 R2, desc[UR6][R18.64] ;  /* 0x0000000612027981 */ /* 0x002ea8000c1e1b00 */
[----:B------:R-:W3:Y:S01]  /*b6e0*/  LDG.E.64 R4, desc[UR6][R20.64] ;  /* 0x0000000614047981 */ /* 0x000ee2000c1e1b00 */
[C---:B-----5:R-:W-:Y:S02]  /*b6f0*/  SHF.L.U32 R6, R25.reuse, 0x10, RZ ;  /* 0x0000001019067819 */ /* 0x060fe400000006ff */
[----:B------:R-:W-:Y:S02]  /*b700*/  LOP3.LUT R0, R25, 0xffff0000, RZ, 0xc0, !PT ;  /* 0xffff000019007812 */ /* 0x000fe400078ec0ff */
[----:B------:R-:W-:Y:S02]  /*b710*/  LOP3.LUT R25, R27, 0xffff0000, RZ, 0xc0, !PT ;  /* 0xffff00001b197812 */ /* 0x000fe400078ec0ff */
[----:B------:R-:W-:-:S02]  /*b720*/  SHF.L.U32 R7, R24, 0x10, RZ ;  /* 0x0000001018077819 */ /* 0x000fc400000006ff */
[----:B------:R-:W-:Y:S02]  /*b730*/  LOP3.LUT R32, R24, 0xffff0000, RZ, 0xc0, !PT ;  /* 0xffff000018207812 */ /* 0x000fe400078ec0ff */
[----:B------:R-:W-:Y:S01]  /*b740*/  SHF.L.U32 R33, R27, 0x10, RZ ;  /* 0x000000101b217819 */ /* 0x000fe200000006ff */
[C---:B------:R-:W-:Y:S01]  /*b750*/  IMAD.U32 R27, R26.reuse, 0x10000, RZ ;  /* 0x000100001a1b7824 */ /* 0x040fe200078e00ff */
        /* <DEDUP_REMOVED lines=29> */
.L_x_3324:
[----:B------:R-:W-:Y:S05]  /*b930*/  BSYNC.RECONVERGENT B0 ;  /* 0x0000000000007941 */ /* 0x000fea0003800200 */
.L_x_3323:
[----:B-----5:R2:W-:Y:S01]  /*b940*/  STS.128 [R207+0x1800], R24 ;  /* 0x00180018cf007388 */ /* 0x0205e20000000c00 */
[----:B------:R-:W-:Y:S01]  /*b950*/  LOP3.LUT R0, R28, 0x40, RZ, 0xfc, !PT ;  /* 0x000000401c007812 */ /* 0x000fe200078efcff */
[----:B------:R-:W-:Y:S03]  /*b960*/  BSSY.RECONVERGENT B0, `(.L_x_3325) ;  /* 0x000002a000007945 */ /* 0x000fe60003800200 */
[----:B------:R-:W-:-:S13]  /*b970*/  ISETP.GE.AND P0, PT, R0, R31, PT ;  /* 0x0000001f0000720c */ /* 0x000fda0003f06270 */
[----:B------:R-:W-:Y:S05]  /*b980*/  @P0 BRA `(.L_x_3326) ;  /* 0x00000000009c0947 */ /* 0x000fea0003800000 */
[----:B-1----:R-:W3:Y:S04]  /*b990*/  LDG.E.64 R2, desc[UR6][R18.64+0x40] ;  /* 0x0000400612027981 */ /* 0x002ee8000c1e1b00 */
[----:B------:R-:W4:Y:S01]  /*b9a0*/  LDG.E.64 R4, desc[UR6][R20.64+0x40] ;  /* 0x0000400614047981 */ /* 0x000f22000c1e1b00 */
[C---:B------:R-:W-:Y:S01]  /*b9b0*/  SHF.L.U32 R6, R13.reuse, 0x10, RZ ;  /* 0x000000100d067819 */ /* 0x040fe200000006ff */
[----:B--2---:R-:W-:Y:S01]  /*b9c0*/  IMAD.U32 R24, R14, 0x10000, RZ ;  /* 0x000100000e187824 */ /* 0x004fe200078e00ff */
[----:B------:R-:W-:Y:S02]  /*b9d0*/  LOP3.LUT R0, R13, 0xffff0000, RZ, 0xc0, !PT ;  /* 0xffff00000d007812 */ /* 0x000fe400078ec0ff */
[C---:B------:R-:W-:Y:S02]  /*b9e0*/  SHF.L.U32 R7, R12.reuse, 0x10, RZ ;  /* 0x000000100c077819 */ /* 0x040fe400000006ff */
[----:B------:R-:W-:-:S02]  /*b9f0*/  LOP3.LUT R25, R12, 0xffff0000, RZ, 0xc0, !PT ;  /* 0xffff00000c197812 */ /* 0x000fc400078ec0ff */
[C---:B------:R-:W-:Y:S02]  /*ba00*/  LOP3.LUT R22, R15.reuse, 0xffff0000, RZ, 0xc0, !PT ;  /* 0xffff00000f167812 */ /* 0x040fe400078ec0ff */
[----:B------:R-:W-:Y:S02]  /*ba10*/  SHF.L.U32 R23, R15, 0x10, RZ ;  /* 0x000000100f177819 */ /* 0x000fe400000006ff */
[----:B------:R-:W-:Y:S02]  /*ba20*/  LOP3.LUT R26, R14, 0xffff0000, RZ, 0xc0, !PT ;  /* 0xffff00000e1a7812 */ /* 0x000fe400078ec0ff */
[----:B---3--:R-:W-:Y:S02]  /*ba30*/  LOP3.LUT R13, R2, 0xffff0000, RZ, 0xc0, !PT ;  /* 0xffff0000020d7812 */ /* 0x008fe400078ec0ff */
        /* <DEDUP_REMOVED lines=28> */
.L_x_3326:
[----:B------:R-:W-:Y:S05]  /*bc00*/  BSYNC.RECONVERGENT B0 ;  /* 0x0000000000007941 */ /* 0x000fea0003800200 */
.L_x_3325:
[----:B------:R3:W-:Y:S01]  /*bc10*/  STS.128 [R207+0x3800], R12 ;  /* 0x0038000ccf007388 */ /* 0x0007e20000000c00 */
[----:B------:R-:W-:Y:S01]  /*bc20*/  LOP3.LUT R28, R28, 0x80, RZ, 0xfc, !PT ;  /* 0x000000801c1c7812 */ /* 0x000fe200078efcff */
[----:B------:R-:W-:Y:S03]  /*bc30*/  BSSY.RECONVERGENT B0, `(.L_x_3327) ;  /* 0x000002a000007945 */ /* 0x000fe60003800200 */
[----:B------:R-:W-:-:S13]  /*bc40*/  ISETP.GE.AND P0, PT, R28, R31, PT ;  /* 0x0000001f1c00720c */ /* 0x000fda0003f06270 */
[----:B------:R-:W-:Y:S05]  /*bc50*/  @P0 BRA `(.L_x_3328) ;  /* 0x00000000009c0947 */ /* 0x000fea0003800000 */
[----:B------:R-:W4:Y:S04]  /*bc60*/  LDG.E.64 R18, desc[UR6][R18.64+0x80] ;  /* 0x0000800612127981 */ /* 0x000f28000c1e1b00 */
[----:B------:R-:W5:Y:S01]  /*bc70*/  LDG.E.64 R20, desc[UR6][R20.64+0x80] ;  /* 0x0000800614147981 */ /* 0x000f62000c1e1b00 */
[C---:B------:R-:W-:Y:S02]  /*bc80*/  LOP3.LUT R0, R9.reuse, 0xffff0000, RZ, 0xc0, !PT ;  /* 0xffff000009007812 */ /* 0x040fe400078ec0ff */
[----:B-1----:R-:W-:Y:S02]  /*bc90*/  SHF.L.U32 R2, R9, 0x10, RZ ;  /* 0x0000001009027819 */ /* 0x002fe400000006ff */
[----:B------:R-:W-:Y:S02]  /*bca0*/  LOP3.LUT R9, R11, 0xffff0000, RZ, 0xc0, !PT ;  /* 0xffff00000b097812 */ /* 0x000fe400078ec0ff */
[----:B------:R-:W-:-:S02]  /*bcb0*/  SHF.L.U32 R3, R8, 0x10, RZ ;  /* 0x0000001008037819 */ /* 0x000fc400000006ff */
[----:B---3--:R-:W-:Y:S02]  /*bcc0*/  LOP3.LUT R12, R8, 0xffff0000, RZ, 0xc0, !PT ;  /* 0xffff0000080c7812 */ /* 0x008fe400078ec0ff */
[----:B------:R-:W-:Y:S01]  /*bcd0*/  SHF.L.U32 R13, R11, 0x10, RZ ;  /* 0x000000100b0d7819 */ /* 0x000fe200000006ff */
[C---:B------:R-:W-:Y:S01]  /*bce0*/  IMAD.U32 R11, R10.reuse, 0x10000, RZ ;  /* 0x000100000a0b7824 */ /* 0x040fe200078e00ff */
[----:B------:R-:W-:Y:S02]  /*bcf0*/  LOP3.LUT R10, R10, 0xffff0000, RZ, 0xc0, !PT ;  /* 0xffff00000a0a7812 */ /* 0x000fe400078ec0ff */
[----:B----4-:R-:W-:Y:S02]  /*bd00*/  LOP3.LUT R5, R18, 0xffff0000, RZ, 0xc0, !PT ;  /* 0xffff000012057812 */ /* 0x010fe400078ec0ff */
[C---:B------:R-:W-:Y:S01]  /*bd10*/  LOP3.LUT R4, R19.reuse, 0xffff0000, RZ, 0xc0, !PT ;  /* 0xffff000013047812 */ /* 0x040fe200078ec0ff */
[----:B------:R-:W-:Y:S01]  /*bd20*/  IMAD.U32 R19, R19, 0x10000, RZ ;  /* 0x0001000013137824 */ /* 0x000fe200078e00ff */
[----:B-----5:R-:W-:Y:S01]  /*bd30*/  LOP3.LUT R7, R20, 0xffff0000, RZ, 0xc0, !PT ;  /* 0xffff000014077812 */ /* 0x020fe200078ec0ff */
[-C--:B------:R-:W-:Y:S01]  /*bd40*/  FMUL.FTZ R8, R5, R0.reuse ;  /* 0x0000000005087220 */ /* 0x080fe20000410000 */
[C---:B------:R-:W-:Y:S01]  /*bd50*/  LOP3.LUT R6, R21.reuse, 0xffff0000, RZ, 0xc0, !PT ;  /* 0xffff000015067812 */ /* 0x040fe200078ec0ff */
[-C--:B------:R-:W-:Y:S01]  /*bd60*/  FMUL.FTZ R15, R4, R9.reuse ;  /* 0x00000009040f7220 */ /* 0x080fe20000410000 */
[----:B------:R-:W-:Y:S01]  /*bd70*/  SHF.L.U32 R21, R21, 0x10, RZ ;  /* 0x0000001015157819 */ /* 0x000fe200000006ff */
[----:B------:R-:W-:Y:S01]  /*bd80*/  FMUL.FTZ R0, R7, R0 ;  /* 0x0000000007007220 */ /* 0x000fe20000410000 */
[----:B------:R-:W-:Y:S01]  /*bd90*/  SHF.L.U32 R18, R18, 0x10, RZ ;  /* 0x0000001012127819 */ /* 0x000fe200000006ff */
[----:B------:R-:W-:Y:S01]  /*bda0*/  FMUL.FTZ R9, R6, R9 ;  /* 0x0000000906097220 */ /* 0x000fe20000410000 */
[----:B------:R-:W-:Y:S01]  /*bdb0*/  SHF.L.U32 R20, R20, 0x10, RZ ;  /* 0x0000001014147819 */ /* 0x000fe200000006ff */
[----:B------:R-:W-:Y:S01]  /*bdc0*/  FFMA.FTZ R5, R5, R2, R0 ;  /* 0x0000000205057223 */ /* 0x000fe20000010000 */
[----:B------:R-:W-:Y:S01]  /*bdd0*/  FMUL.FTZ R0, R19, R10 ;  /* 0x0000000a13007220 */ /* 0x000fe20000410000 */
[----:B------:R-:W-:Y:S01]  /*bde0*/  FFMA.FTZ R8, R7, R2, -R8 ;  /* 0x0000000207087223 */ /* 0x000fe20000010808 */
[-C--:B------:R-:W-:Y:S01]  /*bdf0*/  FFMA.FTZ R4, R4, R13.reuse, R9 ;  /* 0x0000000d04047223 */ /* 0x080fe20000010009 */
[C---:B------:R-:W-:Y:S01]  /*be00*/  FMUL.FTZ R10, R21.reuse, R10 ;  /* 0x0000000a150a7220 */ /* 0x040fe20000410000 */
[----:B------:R-:W-:Y:S01]  /*be10*/  FFMA.FTZ R15, R6, R13, -R15 ;  /* 0x0000000d060f7223 */ /* 0x000fe2000001080f */
        /* <DEDUP_REMOVED lines=11> */
.L_x_3328:
[----:B------:R-:W-:Y:S05]  /*bed0*/  BSYNC.RECONVERGENT B0 ;  /* 0x0000000000007941 */ /* 0x000fea0003800200 */
.L_x_3327:
[----:B------:R4:W-:Y:S01]  /*bee0*/  STS.128 [R207+0x5800], R8 ;  /* 0x00580008cf007388 */ /* 0x0009e20000000c00 */
[----:B------:R-:W-:Y:S05]  /*bef0*/  BRA `(.L_x_3297) ;  /* 0x00000040006c7947 */ /* 0x000fea0003800000 */
.L_x_3298:
        /* <DEDUP_REMOVED lines=9> */
[----:B------:R1:W5:Y:S04]  /*bf90*/  LDG.E.128 R8, desc[UR6][R38.64+0x80] ;  /* 0x0000800626087981 */ /* 0x000368000c1e1d00 */
[----:B-----5:R1:W5:Y:S04]  /*bfa0*/  LDG.E.128 R4, desc[UR6][R38.64+0x100] ;  /* 0x0001000626047981 */ /* 0x020368000c1e1d00 */
        /* <DEDUP_REMOVED lines=52> */
[----:B------:R-:W-:Y:S01]  /*c2f0*/  FMUL.FTZ R49, R49, R12 ;  /* 0x0000000c31317220 */ /* 0x000fe20000410000 */
[----:B------:R-:W-:Y:S01]  /*c300*/  LOP3.LUT R50, R23, 0xffff0000, RZ, 0xc0, !PT ;  /* 0xffff000017327812 */ /* 0x000fe200078ec0ff */
[----:B------:R-:W-:Y:S01]  /*c310*/  FMUL.FTZ R27, R20, R27 ;  /* 0x0000001b141b7220 */ /* 0x000fe20000410000 */
[----:B------:R-:W-:Y:S01]  /*c320*/  @!P1 FADD.FTZ R46, -R46, -RZ ;  /* 0x800000ff2e2e9221 */ /* 0x000fe20000010100 */
        /* <DEDUP_REMOVED lines=8> */
[C---:B------:R-:W-:Y:S01]  /*c3b0*/  IMAD.U32 R17, R18.reuse, 0x10000, RZ ;  /* 0x0001000012117824 */ /* 0x040fe200078e00ff */
[----:B------:R-:W-:Y:S01]  /*c3c0*/  LOP3.LUT R16, R18, 0xffff0000, RZ, 0xc0, !PT ;  /* 0xffff000012107812 */ /* 0x000fe200078ec0ff */
[----:B------:R-:W-:Y:S01]  /*c3d0*/  FMUL.FTZ R47, R48, R47 ;  /* 0x0000002f302f7220 */ /* 0x000fe20000410000 */
[----:B------:R-:W-:Y:S01]  /*c3e0*/  SHF.L.U32 R15, R19, 0x10, RZ ;  /* 0x00000010130f7819 */ /* 0x000fe200000006ff */
        /* <DEDUP_REMOVED lines=14> */
.L_x_3332:
[----:B------:R-:W-:Y:S05]  /*c4d0*/  BSYNC.RECONVERGENT B0 ;  /* 0x0000000000007941 */ /* 0x000fea0003800200 */
.L_x_3331:
[----:B-----5:R2:W-:Y:S01]  /*c4e0*/  STS.128 [R207], R24 ;  /* 0x00000018cf007388 */ /* 0x0205e20000000c00 */
[----:B------:R-:W-:Y:S01]  /*c4f0*/  LOP3.LUT R12, R28, 0x40, RZ, 0xfc, !PT ;  /* 0x000000401c0c7812 */ /* 0x000fe200078efcff */
[----:B------:R-:W-:Y:S03]  /*c500*/  BSSY.RECONVERGENT B0, `(.L_x_3333) ;  /* 0x0000052000007945 */ /* 0x000fe60003800200 */
[----:B------:R-:W-:-:S13]  /*c510*/  ISETP.GE.AND P0, PT, R12, R31, PT ;  /* 0x0000001f0c00720c */ /* 0x000fda0003f06270 */
        /* <DEDUP_REMOVED lines=10> */
[----:B---3--:R-:W-:-:S04]  /*c5c0*/  IADD3 R12, P0, PT, R17, UR8, RZ ;  /* 0x00000008110c7c10 */ /* 0x008fc8000ff1e0ff */
[----:B------:R-:W-:Y:S01]  /*c5d0*/  IADD3.X R13, PT, PT, R16, UR9, RZ, P0, !PT ;  /* 0x00000009100d7c10 */ /* 0x000fe200087fe4ff */
[----:B------:R-:W3:Y:S01]  /*c5e0*/  LDCU.64 UR8, c[0x0][0x4c8] ;  /* 0x00009900ff0877ac */ /* 0x000ee20008000a00 */
[----:B------:R-:W-:-:S04]  /*c5f0*/  IMAD.WIDE R20, R19, 0x2, R38 ;  /* 0x0000000213147825 */ /* 0x000fc800078e0226 */
[----:B------:R-:W4:Y:S04]  /*c600*/  LDG.E.128 R12, desc[UR6][R12.64+0x80] ;  /* 0x000080060c0c7981 */ /* 0x000f28000c1e1d00 */
[----:B------:R-:W5:Y:S01]  /*c610*/  LDG.E.128 R20, desc[UR6][R20.64+0x80] ;  /* 0x0000800614147981 */ /* 0x000f62000c1e1d00 */
[----:B---3--:R-:W-:-:S04]  /*c620*/  IADD3 R18, P0, PT, R17, UR8, RZ ;  /* 0x0000000811127c10 */ /* 0x008fc8000ff1e0ff */
[----:B------:R-:W-:-:S06]  /*c630*/  IADD3.X R19, PT, PT, R16, UR9, RZ, P0, !PT ;  /* 0x0000000910137c10 */ /* 0x000fcc00087fe4ff */
[----:B------:R-:W3:Y:S01]  /*c640*/  LDG.E.128 R16, desc[UR6][R18.64+0x80] ;  /* 0x0000800612107981 */ /* 0x000ee2000c1e1d00 */
[C---:B--2---:R-:W-:Y:S01]  /*c650*/  SHF.L.U32 R25, R8.reuse, 0x10, RZ ;  /* 0x0000001008197819 */ /* 0x044fe200000006ff */
[C---:B------:R-:W-:Y:S01]  /*c660*/  IMAD.U32 R27, R9.reuse, 0x10000, RZ ;  /* 0x00010000091b7824 */ /* 0x040fe200078e00ff */
[----:B------:R-:W-:Y:S01]  /*c670*/  LOP3.LUT R24, R8, 0xffff0000, RZ, 0xc0, !PT ;  /* 0xffff000008187812 */ /* 0x000fe200078ec0ff */
[C---:B------:R-:W-:Y:S01]  /*c680*/  IMAD.U32 R26, R10.reuse, 0x10000, RZ ;  /* 0x000100000a1a7824 */ /* 0x040fe200078e00ff */
[----:B------:R-:W-:Y:S02]  /*c690*/  LOP3.LUT R8, R9, 0xffff0000, RZ, 0xc0, !PT ;  /* 0xffff000009087812 */ /* 0x000fe400078ec0ff */
[C---:B------:R-:W-:Y:S02]  /*c6a0*/  LOP3.LUT R9, R11.reuse, 0xffff0000, RZ, 0xc0, !PT ;  /* 0xffff00000b097812 */ /* 0x040fe400078ec0ff */
[----:B------:R-:W-:Y:S02]  /*c6b0*/  SHF.L.U32 R36, R11, 0x10, RZ ;  /* 0x000000100b247819 */ /* 0x000fe400000006ff */
[----:B------:R-:W-:Y:S01]  /*c6c0*/  LOP3.LUT R10, R10, 0xffff0000, RZ, 0xc0, !PT ;  /* 0xffff00000a0a7812 */ /* 0x000fe200078ec0ff */
[----:B----4-:R-:W-:Y:S01]  /*c6d0*/  IMAD.U32 R30, R12, 0x10000, RZ ;  /* 0x000100000c1e7824 */ /* 0x010fe200078e00ff */
[----:B------:R-:W-:Y:S01]  /*c6e0*/  SHF.L.U32 R40, R14, 0x10, RZ ;  /* 0x000000100e287819 */ /* 0x000fe200000006ff */
[----:B------:R-:W-:Y:S01]  /*c6f0*/  IMAD.U32 R11, R13, 0x10000, RZ ;  /* 0x000100000d0b7824 */ /* 0x000fe200078e00ff */
[----:B------:R-:W-:Y:S01]  /*c700*/  LOP3.LUT R12, R12, 0xffff0000, RZ, 0xc0, !PT ;  /* 0xffff00000c0c7812 */ /* 0x000fe200078ec0ff */
[----:B------:R-:W-:Y:S01]  /*c710*/  @!P1 FADD.FTZ R30, -R30, -RZ ;  /* 0x800000ff1e1e9221 */ /* 0x000fe20000010100 */
[----:B------:R-:W-:Y:S01]  /*c720*/  LOP3.LUT R14, R14, 0xffff0000, RZ, 0xc0, !PT ;  /* 0xffff00000e0e7812 */ /* 0x000fe200078ec0ff */
[----:B------:R-:W-:Y:S01]  /*c730*/  @!P1 FADD.FTZ R11, -R11, -RZ ;  /* 0x800000ff0b0b9221 */ /* 0x000fe20000010100 */
[----:B------:R-:W-:Y:S01]  /*c740*/  LOP3.LUT R42, R13, 0xffff0000, RZ, 0xc0, !PT ;  /* 0xffff00000d2a7812 */ /* 0x000fe200078ec0ff */
[----:B------:R-:W-:Y:S01]  /*c750*/  IMAD.U32 R13, R15, 0x10000, RZ ;  /* 0x000100000f0d7824 */ /* 0x000fe200078e00ff */
[----:B-----5:R-:W-:Y:S01]  /*c760*/  SHF.L.U32 R47, R20, 0x10, RZ ;  /* 0x00000010142f7819 */ /* 0x020fe200000006ff */
[----:B------:R-:W-:Y:S01]  /*c770*/  @!P1 FADD.FTZ R12, -R12, -RZ ;  /* 0x800000ff0c0c9221 */ /* 0x000fe20000010100 */
[----:B------:R-:W-:Y:S01]  /*c780*/  LOP3.LUT R45, R20, 0xffff0000, RZ, 0xc0, !PT ;  /* 0xffff0000142d7812 */ /* 0x000fe200078ec0ff */
[C---:B------:R-:W-:Y:S01]  /*c790*/  IMAD.U32 R20, R21.reuse, 0x10000, RZ ;  /* 0x0001000015147824 */ /* 0x040fe200078e00ff */
[----:B------:R-:W-:Y:S01]  /*c7a0*/  LOP3.LUT R51, R21, 0xffff0000, RZ, 0xc0, !PT ;  /* 0xffff000015337812 */ /* 0x000fe200078ec0ff */
[----:B------:R-:W-:Y:S01]  /*c7b0*/  @!P1 FADD.FTZ R14, -R14, -RZ ;  /* 0x800000ff0e0e9221 */ /* 0x000fe20000010100 */
[C---:B------:R-:W-:Y:S01]  /*c7c0*/  LOP3.LUT R21, R22.reuse, 0xffff0000, RZ, 0xc0, !PT ;  /* 0xffff000016157812 */ /* 0x040fe200078ec0ff */
[----:B------:R-:W-:Y:S01]  /*c7d0*/  @!P1 FADD.FTZ R13, -R13, -RZ ;  /* 0x800000ff0d0d9221 */ /* 0x000fe20000010100 */
[----:B------:R-:W-:Y:S01]  /*c7e0*/  LOP3.LUT R15, R15, 0xffff0000, RZ, 0xc0, !PT ;  /* 0xffff00000f0f7812 */ /* 0x000fe200078ec0ff */
[----:B------:R-:W-:Y:S01]  /*c7f0*/  FMUL.FTZ R45, R45, R12 ;  /* 0x0000000c2d2d7220 */ /* 0x000fe20000410000 */
[----:B------:R-:W-:Y:S01]  /*c800*/  SHF.L.U32 R49, R22, 0x10, RZ ;  /* 0x0000001016317819 */ /* 0x000fe200000006ff */
[C---:B------:R-:W-:Y:S01]  /*c810*/  IMAD.U32 R22, R23.reuse, 0x10000, RZ ;  /* 0x0001000017167824 */ /* 0x040fe200078e00ff */
[----:B------:R-:W-:Y:S01]  /*c820*/  LOP3.LUT R44, R23, 0xffff0000, RZ, 0xc0, !PT ;  /* 0xffff0000172c7812 */ /* 0x000fe200078ec0ff */
[----:B------:R-:W-:Y:S01]  /*c830*/  FMUL.FTZ R21, R21, R14 ;  /* 0x0000000e15157220 */ /* 0x000fe20000410000 */
[----:B------:R-:W-:Y:S01]  /*c840*/  @!P1 FADD.FTZ R42, -R42, -RZ ;  /* 0x800000ff2a2a9221 */ /* 0x000fe20000010100 */
[----:B------:R-:W-:Y:S01]  /*c850*/  @!P1 FADD.FTZ R15, -R15, -RZ ;  /* 0x800000ff0f0f9221 */ /* 0x000fe20000010100 */
[C---:B---3--:R-:W-:Y:S01]  /*c860*/  SHF.L.U32 R14, R16.reuse, 0x10, RZ ;  /* 0x00000010100e7819 */ /* 0x048fe200000006ff */
[----:B------:R-:W-:Y:S01]  /*c870*/  FMUL.FTZ R30, R47, R30 ;  /* 0x0000001e2f1e7220 */ /* 0x000fe20000410000 */
[----:B------:R-:W-:Y:S01]  /*c880*/  LOP3.LUT R12, R16, 0xffff0000, RZ, 0xc0, !PT ;  /* 0xffff0000100c7812 */ /* 0x000fe200078ec0ff */
[----:B------:R-:W-:Y:S01]  /*c890*/  FMUL.FTZ R20, R20, R11 ;  /* 0x0000000b14147220 */ /* 0x000fe20000410000 */
[----:B------:R-:W-:Y:S01]  /*c8a0*/  @!P1 FADD.FTZ R40, -R40, -RZ ;  /* 0x800000ff28289221 */ /* 0x000fe20000010100 */
[----:B------:R-:W-:Y:S01]  /*c8b0*/  FMUL.FTZ R13, R22, R13 ;  /* 0x0000000d160d7220 */ /* 0x000fe20000410000 */
[C---:B------:R-:W-:Y:S01]  /*c8c0*/  IMAD.U32 R11, R17.reuse, 0x10000, RZ ;  /* 0x00010000110b7824 */ /* 0x040fe200078e00ff */
[----:B------:R-:W-:Y:S01]  /*c8d0*/  LOP3.LUT R22, R17, 0xffff0000, RZ, 0xc0, !PT ;  /* 0xffff000011167812 */ /* 0x000fe200078ec0ff */
[----:B------:R-:W-:Y:S01]  /*c8e0*/  FMUL.FTZ R51, R51, R42 ;  /* 0x0000002a33337220 */ /* 0x000fe20000410000 */
[----:B------:R-:W-:Y:S01]  /*c8f0*/  SHF.L.U32 R17, R18, 0x10, RZ ;  /* 0x0000001012117819 */ /* 0x000fe200000006ff */
[----:B------:R-:W-:Y:S01]  /*c900*/  FMUL.FTZ R44, R44, R15 ;  /* 0x0000000f2c2c7220 */ /* 0x000fe20000410000 */
[----:B------:R-:W-:Y:S01]  /*c910*/  LOP3.LUT R16, R18, 0xffff0000, RZ, 0xc0, !PT ;  /* 0xffff000012107812 */ /* 0x000fe200078ec0ff */
[----:B------:R-:W-:Y:S01]  /*c920*/  FMUL.FTZ R49, R49, R40 ;  /* 0x0000002831317220 */ /* 0x000fe20000410000 */
[C---:B------:R-:W-:Y:S01]  /*c930*/  LOP3.LUT R18, R19.reuse, 0xffff0000, RZ, 0xc0, !PT ;  /* 0xffff000013127812 */ /* 0x040fe200078ec0ff */
        /* <DEDUP_REMOVED lines=13> */
[----:B------:R-:W-:Y:S02]  /*ca10*/  MOV R8, R14 ;  /* 0x0000000e00087202 */ /* 0x000fe40000000f00 */
.L_x_3334:
[----:B------:R-:W-:Y:S05]  /*ca20*/  BSYNC.RECONVERGENT B0 ;  /* 0x0000000000007941 */ /* 0x000fea0003800200 */
.L_x_3333:
[----:B------:R3:W-:Y:S01]  /*ca30*/  STS.128 [R207+0x2000], R8 ;  /* 0x00200008cf007388 */ /* 0x0007e20000000c00 */
[----:B------:R-:W-:Y:S01]  /*ca40*/  LOP3.LUT R12, R28, 0x80, RZ, 0xfc, !PT ;  /* 0x000000801c0c7812 */ /* 0x000fe200078efcff */
[----:B------:R-:W-:Y:S03]  /*ca50*/  BSSY.RECONVERGENT B0, `(.L_x_3335) ;  /* 0x0000053000007945 */ /* 0x000fe60003800200 */
[----:B------:R-:W-:-:S13]  /*ca60*/  ISETP.GE.AND P0, PT, R12, R31, PT ;  /* 0x0000001f0c00720c */ /* 0x000fda0003f06270 */
[----:B------:R-:W-:Y:S05]  /*ca70*/  @P0 BRA `(.L_x_3336) ;  /* 0x0000000400400947 */ /* 0x000fea0003800000 */
[----:B------:R-:W4:Y:S01]  /*ca80*/  LDCU.64 UR8, c[0x0][0x4d0] ;  /* 0x00009a00ff0877ac */ /* 0x000f220008000a00 */
[----:B------:R-:W-:-:S04]  /*ca90*/  ISETP.GE.U32.AND P1, PT, R12, R37, PT ;  /* 0x000000250c00720c */ /* 0x000fc80003f26070 */
[----:B---3--:R-:W-:Y:S02]  /*caa0*/  SEL R9, R34, RZ, P1 ;  /* 0x000000ff22097207 */ /* 0x008fe40000800000 */
        /* <DEDUP_REMOVED lines=15> */
[C---:B------:R-:W-:Y:S01]  /*cba0*/  SHF.L.U32 R21, R4.reuse, 0x10, RZ ;  /* 0x0000001004157819 */ /* 0x040fe200000006ff */
[C---:B------:R-:W-:Y:S01]  /*cbb0*/  IMAD.U32 R23, R5.reuse, 0x10000, RZ ;  /* 0x0001000005177824 */ /* 0x040fe200078e00ff */
[----:B------:R-:W-:Y:S01]  /*cbc0*/  LOP3.LUT R20, R4, 0xffff0000, RZ, 0xc0, !PT ;  /* 0xffff000004147812 */ /* 0x000fe200078ec0ff */
[C---:B------:R-:W-:Y:S01]  /*cbd0*/  IMAD.U32 R22, R6.reuse, 0x10000, RZ ;  /* 0x0001000006167824 */ /* 0x040fe200078e00ff */
[----:B------:R-:W-:Y:S02]  /*cbe0*/  LOP3.LUT R4, R5, 0xffff0000, RZ, 0xc0, !PT ;  /* 0xffff000005047812 */ /* 0x000fe400078ec0ff */
[C---:B------:R-:W-:Y:S02]  /*cbf0*/  LOP3.LUT R5, R7.reuse, 0xffff0000, RZ, 0xc0, !PT ;  /* 0xffff000007057812 */ /* 0x040fe400078ec0ff */
[----:B--2---:R-:W-:Y:S02]  /*cc00*/  SHF.L.U32 R25, R7, 0x10, RZ ;  /* 0x0000001007197819 */ /* 0x004fe400000006ff */
[----:B------:R-:W-:Y:S01]  /*cc10*/  LOP3.LUT R6, R6, 0xffff0000, RZ, 0xc0, !PT ;  /* 0xffff000006067812 */ /* 0x000fe200078ec0ff */
[C---:B----4-:R-:W-:Y:S01]  /*cc20*/  IMAD.U32 R24, R8.reuse, 0x10000, RZ ;  /* 0x0001000008187824 */ /* 0x050fe200078e00ff */
[----:B------:R-:W-:Y:S01]  /*cc30*/  LOP3.LUT R8, R8, 0xffff0000, RZ, 0xc0, !PT ;  /* 0xffff000008087812 */ /* 0x000fe200078ec0ff */
[----:B------:R-:W-:Y:S01]  /*cc40*/  IMAD.U32 R26, R10, 0x10000, RZ ;  /* 0x000100000a1a7824 */ /* 0x000fe200078e00ff */
[C---:B------:R-:W-:Y:S01]  /*cc50*/  SHF.L.U32 R7, R9.reuse, 0x10, RZ ;  /* 0x0000001009077819 */ /* 0x040fe200000006ff */
[----:B-----5:R-:W-:Y:S01]  /*cc60*/  IMAD.U32 R47, R16, 0x10000, RZ ;  /* 0x00010000102f7824 */ /* 0x020fe200078e00ff */
        /* <DEDUP_REMOVED lines=20> */
[----:B---3--:R-:W-:Y:S01]  /*cdb0*/  LOP3.LUT R8, R12, 0xffff0000, RZ, 0xc0, !PT ;  /* 0xffff00000c087812 */ /* 0x008fe200078ec0ff */
        /* <DEDUP_REMOVED lines=28> */
.L_x_3336:
[----:B------:R-:W-:Y:S05]  /*cf80*/  BSYNC.RECONVERGENT B0 ;  /* 0x0000000000007941 */ /* 0x000fea0003800200 */
.L_x_3335:
[----:B------:R4:W-:Y:S02]  /*cf90*/  STS.128 [R207+0x4000], R4 ;  /* 0x00400004cf007388 */ /* 0x0009e40000000c00 */
.L_x_3330:
[----:B------:R-:W-:Y:S05]  /*cfa0*/  BSYNC.RECONVERGENT B1 ;  /* 0x0000000000017941 */ /* 0x000fea0003800200 */
.L_x_3329:
[----:B------:R-:W-:Y:S01]  /*cfb0*/  IADD3 R30, PT, PT, R122, 0x10, RZ ;  /* 0x000000107a1e7810 */ /* 0x000fe20007ffe0ff */
[----:B------:R-:W-:Y:S03]  /*cfc0*/  BSSY.RECONVERGENT B1, `(.L_x_3337) ;  /* 0x0000103000017945 */ /* 0x000fe60003800200 */
[----:B------:R-:W-:-:S13]  /*cfd0*/  ISETP.GE.AND P0, PT, R30, R33, PT ;  /* 0x000000211e00720c */ /* 0x000fda0003f06270 */
[----:B------:R-:W-:Y:S05]  /*cfe0*/  @P0 BRA `(.L_x_3338) ;  /* 0x0000001000000947 */ /* 0x000fea0003800000 */
[----:B------:R-:W-:-:S04]  /*cff0*/  LEA R48, P0, R43, R38, 0x1 ;  /* 0x000000262b307211 */ /* 0x000fc800078008ff */
[----:B------:R-:W-:-:S05]  /*d000*/  LEA.HI.X R49, R43, R39, R41, 0x1, P0 ;  /* 0x000000272b317211 */ /* 0x000fca00000f0c29 */
[----:B------:R1:W5:Y:S04]  /*d010*/  LDG.E.128 R16, desc[UR6][R48.64+0x80] ;  /* 0x0000800630107981 */ /* 0x000368000c1e1d00 */
[----:B------:R1:W5:Y:S04]  /*d020*/  LDG.E.128 R12, desc[UR6][R48.64+0x100] ;  /* 0x00010006300c7981 */ /* 0x000368000c1e1d00 */
[----:B--2---:R1:W5:Y:S01]  /*d030*/  LDG.E.128 R24, desc[UR6][R48.64] ;  /* 0x0000000630187981 */ /* 0x004362000c1e1d00 */
[----:B------:R-:W-:Y:S01]  /*d040*/  ISETP.GE.AND P0, PT, R28, R31, PT ;  /* 0x0000001f1c00720c */ /* 0x000fe20003f06270 */
[----:B------:R-:W-:-:S12]  /*d050*/  BSSY.RECONVERGENT B0, `(.L_x_3339) ;  /* 0x0000050000007945 */ /* 0x000fd80003800200 */
[----:B------:R-:W-:Y:S05]  /*d060*/  @P0 BRA `(.L_x_3340) ;  /* 0x0000000400380947 */ /* 0x000fea0003800000 */
[----:B------:R-:W-:Y:S01]  /*d070*/  ISETP.GE.U32.AND P1, PT, R28, R37, PT ;  /* 0x000000251c00720c */ /* 0x000fe20003f26070 */
[----:B------:R-:W2:Y:S03]  /*d080*/  LDCU.64 UR8, c[0x0][0x4d0] ;  /* 0x00009a00ff0877ac */ /* 0x000ea60008000a00 */
[----:B----4-:R-:W-:Y:S02]  /*d090*/  SEL R5, R34, RZ, P1 ;  /* 0x000000ff22057207 */ /* 0x010fe40000800000 */
[----:B---3--:R-:W-:Y:S02]  /*d0a0*/  SEL R9, R35, RZ, P1 ;  /* 0x000000ff23097207 */ /* 0x008fe40000800000 */
        /* <DEDUP_REMOVED lines=9> */
[----:B-----5:R-:W3:Y:S04]  /*d140*/  LDG.E.128 R4, desc[UR6][R4.64] ;  /* 0x0000000604047981 */ /* 0x020ee8000c1e1d00 */
[----:B------:R-:W4:Y:S01]  /*d150*/  LDG.E.128 R20, desc[UR6][R20.64] ;  /* 0x0000000614147981 */ /* 0x000f22000c1e1d00 */
        /* <DEDUP_REMOVED lines=38> */
[C---:B--2---:R-:W-:Y:S01]  /*d3c0*/  IMAD.U32 R20, R8.reuse, 0x10000, RZ ;  /* 0x0001000008147824 */ /* 0x044fe200078e00ff */
[----:B------:R-:W-:Y:S01]  /*d3d0*/  LOP3.LUT R6, R8, 0xffff0000, RZ, 0xc0, !PT ;  /* 0xffff000008067812 */ /* 0x000fe200078ec0ff */
[----:B------:R-:W-:Y:S01]  /*d3e0*/  FMUL.FTZ R47, R4, R47 ;  /* 0x0000002f042f7220 */ /* 0x000fe20000410000 */
[----:B------:R-:W-:Y:S01]  /*d3f0*/  FMUL.FTZ R5, R5, R22 ;  /* 0x0000001605057220 */ /* 0x000fe20000410000 */
[----:B------:R-:W-:Y:S01]  /*d400*/  IMAD.U32 R7, R10, 0x10000, RZ ;  /* 0x000100000a077824 */ /* 0x000fe200078e00ff */
[----:B------:R-:W-:Y:S01]  /*d410*/  SHF.L.U32 R8, R11, 0x10, RZ ;  /* 0x000000100b087819 */ /* 0x000fe200000006ff */
[----:B------:R-:W-:Y:S01]  /*d420*/  FMUL.FTZ R43, R43, R50 ;  /* 0x000000322b2b7220 */ /* 0x000fe20000410000 */
[C---:B------:R-:W-:Y:S01]  /*d430*/  SHF.L.U32 R4, R9.reuse, 0x10, RZ ;  /* 0x0000001009047819 */ /* 0x040fe200000006ff */
[----:B------:R-:W-:Y:S01]  /*d440*/  FMUL.FTZ R51, R46, R51 ;  /* 0x000000332e337220 */ /* 0x000fe20000410000 */
[----:B------:R-:W-:Y:S01]  /*d450*/  LOP3.LUT R22, R9, 0xffff0000, RZ, 0xc0, !PT ;  /* 0xffff000009167812 */ /* 0x000fe200078ec0ff */
        /* <DEDUP_REMOVED lines=15> */
.L_x_3340:
[----:B------:R-:W-:Y:S05]  /*d550*/  BSYNC.RECONVERGENT B0 ;  /* 0x0000000000007941 */ /* 0x000fea0003800200 */
.L_x_3339:
[----:B-----5:R2:W-:Y:S01]  /*d560*/  STS.128 [R207+0x800], R24 ;  /* 0x00080018cf007388 */ /* 0x0205e20000000c00 */
[----:B----4-:R-:W-:Y:S01]  /*d570*/  LOP3.LUT R4, R28, 0x40, RZ, 0xfc, !PT ;  /* 0x000000401c047812 */ /* 0x010fe200078efcff */
[----:B------:R-:W-:Y:S03]  /*d580*/  BSSY.RECONVERGENT B0, `(.L_x_3341) ;  /* 0x0000051000007945 */ /* 0x000fe60003800200 */
[----:B------:R-:W-:-:S13]  /*d590*/  ISETP.GE.AND P0, PT, R4, R31, PT ;  /* 0x0000001f0400720c */ /* 0x000fda0003f06270 */
[----:B------:R-:W-:Y:S05]  /*d5a0*/  @P0 BRA `(.L_x_3342) ;  /* 0x0000000400380947 */ /* 0x000fea0003800000 */
[----:B------:R-:W-:Y:S01]  /*d5b0*/  ISETP.GE.U32.AND P1, PT, R4, R37, PT ;  /* 0x000000250400720c */ /* 0x000fe20003f26070 */
[----:B------:R-:W4:Y:S03]  /*d5c0*/  LDCU.64 UR8, c[0x0][0x4d0] ;  /* 0x00009a00ff0877ac */ /* 0x000f260008000a00 */
[----:B------:R-:W-:Y:S02]  /*d5d0*/  SEL R5, R34, RZ, P1 ;  /* 0x000000ff22057207 */ /* 0x000fe40000800000 */
[----:B---3--:R-:W-:Y:S02]  /*d5e0*/  SEL R9, R35, RZ, P1 ;  /* 0x000000ff23097207 */ /* 0x008fe40000800000 */
        /* <DEDUP_REMOVED lines=48> */
[C---:B---3--:R-:W-:Y:S01]  /*d8f0*/  IMAD.U32 R23, R8.reuse, 0x10000, RZ ;  /* 0x0001000008177824 */ /* 0x048fe200078e00ff */
        /* <DEDUP_REMOVED lines=25> */
.L_x_3342:
[----:B------:R-:W-:Y:S05]  /*da90*/  BSYNC.RECONVERGENT B0 ;  /* 0x0000000000007941 */ /* 0x000fea0003800200 */
.L_x_3341:
[----:B------:R4:W-:Y:S01]  /*daa0*/  STS.128 [R207+0x2800], R16 ;  /* 0x00280010cf007388 */ /* 0x0009e20000000c00 */
[----:B------:R-:W-:Y:S01]  /*dab0*/  LOP3.LUT R4, R28, 0x80, RZ, 0xfc, !PT ;  /* 0x000000801c047812 */ /* 0x000fe200078efcff */
[----:B------:R-:W-:Y:S03]  /*dac0*/  BSSY.RECONVERGENT B0, `(.L_x_3343) ;  /* 0x0000051000007945 */ /* 0x000fe60003800200 */
[----:B------:R-:W-:-:S13]  /*dad0*/  ISETP.GE.AND P0, PT, R4, R31, PT ;  /* 0x0000001f0400720c */ /* 0x000fda0003f06270 */
[----:B------:R-:W-:Y:S05]  /*dae0*/  @P0 BRA `(.L_x_3344) ;  /* 0x0000000400380947 */ /* 0x000fea0003800000 */
[----:B------:R-:W-:Y:S01]  /*daf0*/  ISETP.GE.U32.AND P1, PT, R4, R37, PT ;  /* 0x000000250400720c */ /* 0x000fe20003f26070 */
[----:B------:R-:W5:Y:S03]  /*db00*/  LDCU.64 UR8, c[0x0][0x4d0] ;  /* 0x00009a00ff0877ac */ /* 0x000f660008000a00 */
[----:B------:R-:W-:Y:S02]  /*db10*/  SEL R5, R34, RZ, P1 ;  /* 0x000000ff22057207 */ /* 0x000fe40000800000 */
[----:B---3--:R-:W-:Y:S02]  /*db20*/  SEL R9, R35, RZ, P1 ;  /* 0x000000ff23097207 */ /* 0x008fe40000800000 */
[----:B------:R-:W-:Y:S02]  /*db30*/  IADD3 R4, P0, PT, R5, R0, RZ ;  /* 0x0000000005047210 */ /* 0x000fe40007f1e0ff */
[----:B------:R-:W-:-:S03]  /*db40*/  SEL R11, R37, R34, !P1 ;  /* 0x00000022250b7207 */ /* 0x000fc60004800000 */
[----:B------:R-:W-:Y:S02]  /*db50*/  IMAD.X R9, R9, 0x1, R32, P0 ;  /* 0x0000000109097824 */ /* 0x000fe400000e0620 */
[----:B------:R-:W-:-:S03]  /*db60*/  IMAD.SHL.U32 R8, R4, 0x2, RZ ;  /* 0x0000000204087824 */ /* 0x000fc600078e00ff */
[----:B------:R-:W-:Y:S02]  /*db70*/  SHF.L.U64.HI R9, R4, 0x1, R9 ;  /* 0x0000000104097819 */ /* 0x000fe40000010209 */
[----:B-----5:R-:W-:-:S04]  /*db80*/  IADD3 R4, P0, PT, R8, UR8, RZ ;  /* 0x0000000808047c10 */ /* 0x020fc8000ff1e0ff */
[----:B------:R-:W-:Y:S01]  /*db90*/  IADD3.X R5, PT, PT, R9, UR9, RZ, P0, !PT ;  /* 0x0000000909057c10 */ /* 0x000fe200087fe4ff */
[----:B------:R-:W3:Y:S01]  /*dba0*/  LDCU.64 UR8, c[0x0][0x4c8] ;  /* 0x00009900ff0877ac */ /* 0x000ee20008000a00 */
[----:B----4-:R-:W-:-:S04]  /*dbb0*/  IMAD.WIDE R16, R11, 0x2, R48 ;  /* 0x000000020b107825 */ /* 0x010fc800078e0230 */
        /* <DEDUP_REMOVED lines=41> */
[C---:B---3--:R-:W-:Y:S01]  /*de50*/  SHF.L.U32 R5, R9.reuse, 0x10, RZ ;  /* 0x0000001009057819 */ /* 0x048fe200000006ff */
        /* <DEDUP_REMOVED lines=23> */
.L_x_3344:
[----:B------:R-:W-:Y:S05]  /*dfd0*/  BSYNC.RECONVERGENT B0 ;  /* 0x0000000000007941 */ /* 0x000fea0003800200 */
.L_x_3343:
[----:B------:R1:W-:Y:S02]  /*dfe0*/  STS.128 [R207+0x4800], R12 ;  /* 0x0048000ccf007388 */ /* 0x0003e40000000c00 */
.L_x_3338:
[----:B------:R-:W-:Y:S05]  /*dff0*/  BSYNC.RECONVERGENT B1 ;  /* 0x0000000000017941 */ /* 0x000fea0003800200 */
.L_x_3337:
[----:B------:R-:W-:Y:S01]  /*e000*/  IADD3 R36, PT, PT, R122, 0x20, RZ ;  /* 0x000000207a247810 */ /* 0x000fe20007ffe0ff */
[----:B------:R-:W-:Y:S03]  /*e010*/  BSSY.RECONVERGENT B1, `(.L_x_3345) ;  /* 0x0000103000017945 */ /* 0x000fe60003800200 */
[----:B------:R-:W-:-:S13]  /*e020*/  ISETP.GE.AND P0, PT, R36, R33, PT ;  /* 0x000000212400720c */ /* 0x000fda0003f06270 */
[----:B------:R-:W-:Y:S05]  /*e030*/  @P0 BRA `(.L_x_3346) ;  /* 0x0000001000000947 */ /* 0x000fea0003800000 */
[----:B------:R-:W-:-:S04]  /*e040*/  LEA R52, P0, R2, R38, 0x6 ;  /* 0x0000002602347211 */ /* 0x000fc800078030ff */
[----:B------:R-:W-:-:S05]  /*e050*/  LEA.HI.X R53, R2, R39, R3, 0x6, P0 ;  /* 0x0000002702357211 */ /* 0x000fca00000f3403 */
[----:B----4-:R4:W5:Y:S04]  /*e060*/  LDG.E.128 R16, desc[UR6][R52.64+0x80] ;  /* 0x0000800634107981 */ /* 0x010968000c1e1d00 */
[----:B-1----:R4:W5:Y:S04]  /*e070*/  LDG.E.128 R12, desc[UR6][R52.64+0x100] ;  /* 0x00010006340c7981 */ /* 0x002968000c1e1d00 */
[----:B--2---:R4:W5:Y:S01]  /*e080*/  LDG.E.128 R24, desc[UR6][R52.64] ;  /* 0x0000000634187981 */ /* 0x004962000c1e1d00 */
[----:B------:R-:W-:Y:S01]  /*e090*/  ISETP.GE.AND P0, PT, R28, R31, PT ;  /* 0x0000001f1c00720c */ /* 0x000fe20003f06270 */
[----:B------:R-:W-:-:S12]  /*e0a0*/  BSSY.RECONVERGENT B0, `(.L_x_3347) ;  /* 0x0000050000007945 */ /* 0x000fd80003800200 */
[----:B------:R-:W-:Y:S05]  /*e0b0*/  @P0 BRA `(.L_x_3348) ;  /* 0x0000000400380947 */ /* 0x000fea0003800000 */
[----:B------:R-:W-:Y:S01]  /*e0c0*/  ISETP.GE.U32.AND P1, PT, R28, R37, PT ;  /* 0x000000251c00720c */ /* 0x000fe20003f26070 */
[----:B------:R-:W1:Y:S03]  /*e0d0*/  LDCU.64 UR8, c[0x0][0x4d0] ;  /* 0x00009a00ff0877ac */ /* 0x000e660008000a00 */
[----:B------:R-:W-:Y:S02]  /*e0e0*/  SEL R5, R34, RZ, P1 ;  /* 0x000000ff22057207 */ /* 0x000fe40000800000 */
[----:B---3--:R-:W-:Y:S02]  /*e0f0*/  SEL R9, R35, RZ, P1 ;  /* 0x000000ff23097207 */ /* 0x008fe40000800000 */
        /* <DEDUP_REMOVED lines=74> */
.L_x_3348:
[----:B------:R-:W-:Y:S05]  /*e5a0*/  BSYNC.RECONVERGENT B0 ;  /* 0x0000000000007941 */ /* 0x000fea0003800200 */
.L_x_3347:
[----:B-----5:R1:W-:Y:S01]  /*e5b0*/  STS.128 [R207+0x1000], R24 ;  /* 0x00100018cf007388 */ /* 0x0203e20000000c00 */
[----:B------:R-:W-:Y:S01]  /*e5c0*/  LOP3.LUT R4, R28, 0x40, RZ, 0xfc, !PT ;  /* 0x000000401c047812 */ /* 0x000fe200078efcff */
[----:B------:R-:W-:Y:S03]  /*e5d0*/  BSSY.RECONVERGENT B0, `(.L_x_3349) ;  /* 0x0000051000007945 */ /* 0x000fe60003800200 */
[----:B------:R-:W-:-:S13]  /*e5e0*/  ISETP.GE.AND P0, PT, R4, R31, PT ;  /* 0x0000001f0400720c */ /* 0x000fda0003f06270 */
[----:B------:R-:W-:Y:S05]  /*e5f0*/  @P0 BRA `(.L_x_3350) ;  /* 0x0000000400380947 */ /* 0x000fea0003800000 */
[----:B------:R-:W-:Y:S01]  /*e600*/  ISETP.GE.U32.AND P1, PT, R4, R37, PT ;  /* 0x000000250400720c */ /* 0x000fe20003f26070 */
[----:B------:R-:W2:Y:S03]  /*e610*/  LDCU.64 UR8, c[0x0][0x4d0] ;  /* 0x00009a00ff0877ac */ /* 0x000ea60008000a00 */
[----:B------:R-:W-:Y:S02]  /*e620*/  SEL R5, R34, RZ, P1 ;  /* 0x000000ff22057207 */ /* 0x000fe40000800000 */
        /* <DEDUP_REMOVED lines=11> */
[----:B------:R-:W5:Y:S01]  /*e6e0*/  LDG.E.128 R20, desc[UR6][R20.64+0x80] ;  /* 0x0000800614147981 */ /* 0x000f62000c1e1d00 */
[----:B--2---:R-:W-:-:S04]  /*e6f0*/  IADD3 R8, P0, PT, R8, UR8, RZ ;  /* 0x0000000808087c10 */ /* 0x004fc8000ff1e0ff */
[----:B------:R-:W-:-:S06]  /*e700*/  IADD3.X R9, PT, PT, R9, UR9, RZ, P0, !PT ;  /* 0x0000000909097c10 */ /* 0x000fcc00087fe4ff */
[----:B------:R-:W2:Y:S01]  /*e710*/  LDG.E.128 R8, desc[UR6][R8.64+0x80] ;  /* 0x0000800608087981 */ /* 0x000ea2000c1e1d00 */
        /* <DEDUP_REMOVED lines=60> */
.L_x_3350:
[----:B------:R-:W-:Y:S05]  /*eae0*/  BSYNC.RECONVERGENT B0 ;  /* 0x0000000000007941 */ /* 0x000fea0003800200 */
.L_x_3349:
        /* <DEDUP_REMOVED lines=17> */
[----:B--2---:R-:W-:-:S04]  /*ec00*/  IMAD.WIDE R16, R11, 0x2, R52 ;  /* 0x000000020b107825 */ /* 0x004fc800078e0234 */
[----:B------:R-:W2:Y:S04]  /*ec10*/  LDG.E.128 R4, desc[UR6][R4.64+0x100] ;  /* 0x0001000604047981 */ /* 0x000ea8000c1e1d00 */
        /* <DEDUP_REMOVED lines=12> */
[C---:B--2---:R-:W-:Y:S01]  /*ece0*/  IMAD.U32 R24, R4.reuse, 0x10000, RZ ;  /* 0x0001000004187824 */ /* 0x044fe200078e00ff */
        /* <DEDUP_REMOVED lines=51> */
.L_x_3352:
[----:B------:R-:W-:Y:S05]  /*f020*/  BSYNC.RECONVERGENT B0 ;  /* 0x0000000000007941 */ /* 0x000fea0003800200 */
.L_x_3351:
[----:B------:R1:W-:Y:S02]  /*f030*/  STS.128 [R207+0x5000], R12 ;  /* 0x0050000ccf007388 */ /* 0x0003e40000000c00 */
.L_x_3346:
[----:B------:R-:W-:Y:S05]  /*f040*/  BSYNC.RECONVERGENT B1 ;  /* 0x0000000000017941 */ /* 0x000fea0003800200 */
.L_x_3345:
[----:B------:R-:W-:-:S04]  /*f050*/  IADD3 R40, PT, PT, R122, 0x30, RZ ;  /* 0x000000307a287810 */ /* 0x000fc80007ffe0ff */
[----:B------:R-:W-:-:S13]  /*f060*/  ISETP.GE.AND P0, PT, R40, R33, PT ;  /* 0x000000212800720c */ /* 0x000fda0003f06270 */
[----:B------:R-:W-:Y:S05]  /*f070*/  @P0 BRA `(.L_x_3297) ;  /* 0x00000010000c0947 */ /* 0x000fea0003800000 */
[----:B-1----:R-:W-:-:S04]  /*f080*/  IMAD.WIDE.U32 R48, R2, 0x60, R38 ;  /* 0x0000006002307825 */ /* 0x002fc800078e0026 */
[----:B------:R-:W-:-:S05]  /*f090*/  IMAD R3, R3, 0x60, RZ ;  /* 0x0000006003037824 */ /* 0x000fca00078e02ff */
[----:B------:R-:W-:-:S05]  /*f0a0*/  IADD3 R49, PT, PT, R3, R49, RZ ;  /* 0x0000003103317210 */ /* 0x000fca0007ffe0ff */
[----:B--2-4-:R1:W5:Y:S04]  /*f0b0*/  LDG.E.128 R16, desc[UR6][R48.64+0x80] ;  /* 0x0000800630107981 */ /* 0x014368000c1e1d00 */
[----:B------:R1:W5:Y:S04]  /*f0c0*/  LDG.E.128 R12, desc[UR6][R48.64+0x100] ;  /* 0x00010006300c7981 */ /* 0x000368000c1e1d00 */
[----:B------:R1:W5:Y:S01]  /*f0d0*/  LDG.E.128 R24, desc[UR6][R48.64] ;  /* 0x0000000630187981 */ /* 0x000362000c1e1d00 */
[----:B------:R-:W-:Y:S01]  /*f0e0*/  ISETP.GE.AND P0, PT, R28, R31, PT ;  /* 0x0000001f1c00720c */ /* 0x000fe20003f06270 */
[----:B------:R-:W-:-:S12]  /*f0f0*/  BSSY.RECONVERGENT B0, `(.L_x_3353) ;  /* 0x0000051000007945 */ /* 0x000fd80003800200 */
[----:B------:R-:W-:Y:S05]  /*f100*/  @P0 BRA `(.L_x_3354) ;  /* 0x00000004003c0947 */ /* 0x000fea0003800000 */
[----:B------:R-:W-:Y:S01]  /*f110*/  ISETP.GE.U32.AND P1, PT, R28, R37, PT ;  /* 0x000000251c00720c */ /* 0x000fe20003f26070 */
[----:B------:R-:W2:Y:S03]  /*f120*/  LDCU.64 UR8, c[0x0][0x4d0] ;  /* 0x00009a00ff0877ac */ /* 0x000ea60008000a00 */
[----:B------:R-:W-:Y:S02]  /*f130*/  SEL R5, R34, RZ, P1 ;  /* 0x000000ff22057207 */ /* 0x000fe40000800000 */
[----:B------:R-:W-:Y:S02]  /*f140*/  SEL R3, R35, RZ, P1 ;  /* 0x000000ff23037207 */ /* 0x000fe40000800000 */
[----:B------:R-:W-:Y:S02]  /*f150*/  IADD3 R4, P0, PT, R5, R0, RZ ;  /* 0x0000000005047210 */ /* 0x000fe40007f1e0ff */
[----:B---3--:R-:W-:-:S03]  /*f160*/  SEL R9, R37, R34, !P1 ;  /* 0x0000002225097207 */ /* 0x008fc60004800000 */
        /* <DEDUP_REMOVED lines=20> */
[C---:B---3--:R-:W-:Y:S01]  /*f2b0*/  IMAD.U32 R27, R4.reuse, 0x10000, RZ ;  /* 0x00010000041b7824 */ /* 0x048fe200078e00ff */
[----:B------:R-:W-:Y:S01]  /*f2c0*/  LOP3.LUT R26, R4, 0xffff0000, RZ, 0xc0, !PT ;  /* 0xffff0000041a7812 */ /* 0x000fe200078ec0ff */
[C---:B------:R-:W-:Y:S01]  /*f2d0*/  IMAD.U32 R4, R5.reuse, 0x10000, RZ ;  /* 0x0001000005047824 */ /* 0x040fe200078e00ff */
[----:B------:R-:W-:Y:S01]  /*f2e0*/  LOP3.LUT R43, R5, 0xffff0000, RZ, 0xc0, !PT ;  /* 0xffff0000052b7812 */ /* 0x000fe200078ec0ff */
[C---:B------:R-:W-:Y:S01]  /*f2f0*/  IMAD.U32 R5, R7.reuse, 0x10000, RZ ;  /* 0x0001000007057824 */ /* 0x040fe200078e00ff */
[----:B------:R-:W-:Y:S01]  /*f300*/  LOP3.LUT R7, R7, 0xffff0000, RZ, 0xc0, !PT ;  /* 0xffff000007077812 */ /* 0x000fe200078ec0ff */
[----:B----4-:R-:W-:Y:S01]  /*f310*/  IMAD.U32 R45, R21, 0x10000, RZ ;  /* 0x00010000152d7824 */ /* 0x010fe200078e00ff */
        /* <DEDUP_REMOVED lines=15> */
[----:B------:R-:W-:-:S02]  /*f410*/  IMAD.U32 R20, R23, 0x10000, RZ ;  /* 0x0001000017147824 */ /* 0x000fc400078e00ff */
[----:B------:R-:W-:Y:S01]  /*f420*/  FMUL.FTZ R23, R7, R22 ;  /* 0x0000001607177220 */ /* 0x000fe20000410000 */
[----:B------:R-:W-:Y:S01]  /*f430*/  @!P1 FADD.FTZ R42, -R42, -RZ ;  /* 0x800000ff2a2a9221 */ /* 0x000fe20000010100 */
[----:B--2---:R-:W-:Y:S01]  /*f440*/  LOP3.LUT R22, R9, 0xffff0000, RZ, 0xc0, !PT ;  /* 0xffff000009167812 */ /* 0x004fe200078ec0ff */
[----:B------:R-:W-:Y:S01]  /*f450*/  FMUL.FTZ R20, R5, R20 ;  /* 0x0000001405147220 */ /* 0x000fe20000410000 */
[----:B------:R-:W-:Y:S01]  /*f460*/  FMUL.FTZ R4, R4, R45 ;  /* 0x0000002d04047220 */ /* 0x000fe20000410000 */
[----:B------:R-:W-:Y:S01]  /*f470*/  FMUL.FTZ R43, R43, R46 ;  /* 0x0000002e2b2b7220 */ /* 0x000fe20000410000 */
[----:B------:R-:W-:Y:S01]  /*f480*/  FMUL.FTZ R6, R6, R21 ;  /* 0x0000001506067220 */ /* 0x000fe20000410000 */
[----:B------:R-:W-:Y:S02]  /*f490*/  IMAD.U32 R5, R9, 0x10000, RZ ;  /* 0x0001000009057824 */ /* 0x000fe400078e00ff */
[----:B------:R-:W-:Y:S01]  /*f4a0*/  FMUL.FTZ R44, R27, R44 ;  /* 0x0000002c1b2c7220 */ /* 0x000fe20000410000 */
[----:B------:R-:W-:Y:S01]  /*f4b0*/  SHF.L.U32 R21, R8, 0x10, RZ ;  /* 0x0000001008157819 */ /* 0x000fe200000006ff */
[----:B------:R-:W-:Y:S01]  /*f4c0*/  FMUL.FTZ R26, R26, R47 ;  /* 0x0000002f1a1a7220 */ /* 0x000fe20000410000 */
[----:B------:R-:W-:Y:S01]  /*f4d0*/  LOP3.LUT R7, R8, 0xffff0000, RZ, 0xc0, !PT ;  /* 0xffff000008077812 */ /* 0x000fe200078ec0ff */
[----:B------:R-:W-:Y:S01]  /*f4e0*/  FMUL.FTZ R51, R42, R51 ;  /* 0x000000332a337220 */ /* 0x000fe20000410000 */
[C---:B------:R-:W-:Y:S01]  /*f4f0*/  SHF.L.U32 R8, R10.reuse, 0x10, RZ ;  /* 0x000000100a087819 */ /* 0x040fe200000006ff */
[----:B------:R-:W-:Y:S01]  /*f500*/  IMAD.U32 R9, R11, 0x10000, RZ ;  /* 0x000100000b097824 */ /* 0x000fe200078e00ff */
        /* <DEDUP_REMOVED lines=15> */
.L_x_3354:
[----:B------:R-:W-:Y:S05]  /*f600*/  BSYNC.RECONVERGENT B0 ;  /* 0x0000000000007941 */ /* 0x000fea0003800200 */
.L_x_3353:
[----:B-----5:R2:W-:Y:S01]  /*f610*/  STS.128 [R207+0x1800], R24 ;  /* 0x00180018cf007388 */ /* 0x0205e20000000c00 */
[----:B------:R-:W-:Y:S01]  /*f620*/  LOP3.LUT R2, R28, 0x40, RZ, 0xfc, !PT ;  /* 0x000000401c027812 */ /* 0x000fe200078efcff */
[----:B------:R-:W-:Y:S03]  /*f630*/  BSSY.RECONVERGENT B0, `(.L_x_3355) ;  /* 0x0000051000007945 */ /* 0x000fe60003800200 */
[----:B------:R-:W-:-:S13]  /*f640*/  ISETP.GE.AND P0, PT, R2, R31, PT ;  /* 0x0000001f0200720c */ /* 0x000fda0003f06270 */
[----:B------:R-:W-:Y:S05]  /*f650*/  @P0 BRA `(.L_x_3356) ;  /* 0x0000000400380947 */ /* 0x000fea0003800000 */
[----:B------:R-:W-:Y:S01]  /*f660*/  ISETP.GE.U32.AND P1, PT, R2, R37, PT ;  /* 0x000000250200720c */ /* 0x000fe20003f26070 */
[----:B------:R-:W4:Y:S03]  /*f670*/  LDCU.64 UR8, c[0x0][0x4d0] ;  /* 0x00009a00ff0877ac */ /* 0x000f260008000a00 */
[----:B------:R-:W-:Y:S02]  /*f680*/  SEL R5, R34, RZ, P1 ;  /* 0x000000ff22057207 */ /* 0x000fe40000800000 */
[----:B------:R-:W-:Y:S02]  /*f690*/  SEL R3, R35, RZ, P1 ;  /* 0x000000ff23037207 */ /* 0x000fe40000800000 */
[----:B------:R-:W-:Y:S02]  /*f6a0*/  IADD3 R4, P0, PT, R5, R0, RZ ;  /* 0x0000000005047210 */ /* 0x000fe40007f1e0ff */
[----:B---3--:R-:W-:-:S03]  /*f6b0*/  SEL R9, R37, R34, !P1 ;  /* 0x0000002225097207 */ /* 0x008fc60004800000 */
        /* <DEDUP_REMOVED lines=24> */
[----:B-----5:R-:W-:Y:S01]  /*f840*/  IMAD.U32 R42, R20, 0x10000, RZ ;  /* 0x00010000142a7824 */ /* 0x020fe200078e00ff */
        /* <DEDUP_REMOVED lines=22> */
[C---:B---3--:R-:W-:Y:S01]  /*f9b0*/  LOP3.LUT R5, R8.reuse, 0xffff0000, RZ, 0xc0, !PT ;  /* 0xffff000008057812 */ /* 0x048fe200078ec0ff */
        /* <DEDUP_REMOVED lines=24> */
.L_x_3356:
[----:B------:R-:W-:Y:S05]  /*fb40*/  BSYNC.RECONVERGENT B0 ;  /* 0x0000000000007941 */ /* 0x000fea0003800200 */
.L_x_3355:
[----:B------:R4:W-:Y:S01]  /*fb50*/  STS.128 [R207+0x3800], R16 ;  /* 0x00380010cf007388 */ /* 0x0009e20000000c00 */
[----:B------:R-:W-:Y:S01]  /*fb60*/  LOP3.LUT R28, R28, 0x80, RZ, 0xfc, !PT ;  /* 0x000000801c1c7812 */ /* 0x000fe200078efcff */
[----:B------:R-:W-:Y:S03]  /*fb70*/  BSSY.RECONVERGENT B0, `(.L_x_3357) ;  /* 0x0000052000007945 */ /* 0x000fe60003800200 */
[----:B------:R-:W-:-:S13]  /*fb80*/  ISETP.GE.AND P0, PT, R28, R31, PT ;  /* 0x0000001f1c00720c */ /* 0x000fda0003f06270 */
[----:B------:R-:W-:Y:S05]  /*fb90*/  @P0 BRA `(.L_x_3358) ;  /* 0x00000004003c0947 */ /* 0x000fea0003800000 */
[----:B------:R-:W5:Y:S01]  /*fba0*/  LDCU.64 UR8, c[0x0][0x4d0] ;  /* 0x00009a00ff0877ac */ /* 0x000f620008000a00 */
[----:B------:R-:W-:-:S04]  /*fbb0*/  ISETP.GE.U32.AND P1, PT, R28, R37, PT ;  /* 0x000000251c00720c */ /* 0x000fc80003f26070 */
[----:B------:R-:W-:Y:S02]  /*fbc0*/  SEL R3, R34, RZ, P1 ;  /* 0x000000ff22037207 */ /* 0x000fe40000800000 */
[----:B------:R-:W-:Y:S02]  /*fbd0*/  SEL R35, R35, RZ, P1 ;  /* 0x000000ff23237207 */ /* 0x000fe40000800000 */
[----:B------:R-:W-:Y:S02]  /*fbe0*/  IADD3 R3, P0, PT, R3, R0, RZ ;  /* 0x0000000003037210 */ /* 0x000fe40007f1e0ff */
[----:B------:R-:W-:-:S03]  /*fbf0*/  SEL R37, R37, R34, !P1 ;  /* 0x0000002225257207 */ /* 0x000fc60004800000 */
[----:B------:R-:W-:Y:S02]  /*fc00*/  IMAD.X R2, R35, 0x1, R32, P0 ;  /* 0x0000000123027824 */ /* 0x000fe400000e0620 */
[----:B------:R-:W-:Y:S02]  /*fc10*/  IMAD.SHL.U32 R0, R3, 0x2, RZ ;  /* 0x0000000203007824 */ /* 0x000fe400078e00ff */
[----:B----4-:R-:W-:Y:S01]  /*fc20*/  IMAD.WIDE R16, R37, 0x2, R48 ;  /* 0x0000000225107825 */ /* 0x010fe200078e0230 */
[----:B------:R-:W-:Y:S02]  /*fc30*/  SHF.L.U64.HI R2, R3, 0x1, R2 ;  /* 0x0000000103027819 */ /* 0x000fe40000010202 */
[----:B-----5:R-:W-:-:S03]  /*fc40*/  IADD3 R4, P0, PT, R0, UR8, RZ ;  /* 0x0000000800047c10 */ /* 0x020fc6000ff1e0ff */
[----:B------:R-:W4:Y:S01]  /*fc50*/  LDG.E.128 R16, desc[UR6][R16.64+0x100] ;  /* 0x0001000610107981 */ /* 0x000f22000c1e1d00 */
[----:B------:R-:W-:Y:S01]  /*fc60*/  IADD3.X R5, PT, PT, R2, UR9, RZ, P0, !PT ;  /* 0x0000000902057c10 */ /* 0x000fe200087fe4ff */
[----:B------:R-:W3:Y:S05]  /*fc70*/  LDCU.64 UR8, c[0x0][0x4c8] ;  /* 0x00009900ff0877ac */ /* 0x000eea0008000a00 */
[----:B------:R-:W5:Y:S01]  /*fc80*/  LDG.E.128 R4, desc[UR6][R4.64+0x100] ;  /* 0x0001000604047981 */ /* 0x000f62000c1e1d00 */
[----:B---3--:R-:W-:-:S04]  /*fc90*/  IADD3 R8, P0, PT, R0, UR8, RZ ;  /* 0x0000000800087c10 */ /* 0x008fc8000ff1e0ff */
[----:B------:R-:W-:-:S06]  /*fca0*/  IADD3.X R9, PT, PT, R2, UR9, RZ, P0, !PT ;  /* 0x0000000902097c10 */ /* 0x000fcc00087fe4ff */
[----:B------:R-:W3:Y:S01]  /*fcb0*/  LDG.E.128 R8, desc[UR6][R8.64+0x100] ;  /* 0x0001000608087981 */ /* 0x000ee2000c1e1d00 */
[C---:B------:R-:W-:Y:S01]  /*fcc0*/  LOP3.LUT R0, R13.reuse, 0xffff0000, RZ, 0xc0, !PT ;  /* 0xffff00000d007812 */ /* 0x040fe200078ec0ff */
[----:B------:R-:W-:Y:S01]  /*fcd0*/  IMAD.U32 R21, R13, 0x10000, RZ ;  /* 0x000100000d157824 */ /* 0x000fe200078e00ff */
[----:B------:R-:W-:Y:S01]  /*fce0*/  SHF.L.U32 R3, R12, 0x10, RZ ;  /* 0x000000100c037819 */ /* 0x000fe200000006ff */
[----:B------:R-:W-:Y:S01]  /*fcf0*/  IMAD.U32 R20, R14, 0x10000, RZ ;  /* 0x000100000e147824 */ /* 0x000fe200078e00ff */
[----:B------:R-:W-:Y:S02]  /*fd00*/  LOP3.LUT R2, R12, 0xffff0000, RZ, 0xc0, !PT ;  /* 0xffff00000c027812 */ /* 0x000fe400078ec0ff */
[----:B------:R-:W-:Y:S02]  /*fd10*/  LOP3.LUT R13, R14, 0xffff0000, RZ, 0xc0, !PT ;  /* 0xffff00000e0d7812 */ /* 0x000fe400078ec0ff */
[C---:B------:R-:W-:Y:S02]  /*fd20*/  LOP3.LUT R12, R15.reuse, 0xffff0000, RZ, 0xc0, !PT ;  /* 0xffff00000f0c7812 */ /* 0x040fe400078ec0ff */
[----:B------:R-:W-:Y:S01]  /*fd30*/  SHF.L.U32 R23, R15, 0x10, RZ ;  /* 0x000000100f177819 */ /* 0x000fe200000006ff */
[C---:B----4-:R-:W-:Y:S01]  /*fd40*/  IMAD.U32 R14, R17.reuse, 0x10000, RZ ;  /* 0x00010000110e7824 */ /* 0x050fe200078e00ff */
[----:B--2---:R-:W-:Y:S01]  /*fd50*/  LOP3.LUT R25, R17, 0xffff0000, RZ, 0xc0, !PT ;  /* 0xffff000011197812 */ /* 0x004fe200078ec0ff */
[C---:B------:R-:W-:Y:S01]  /*fd60*/  IMAD.U32 R22, R16.reuse, 0x10000, RZ ;  /* 0x0001000010167824 */ /* 0x040fe200078e00ff */
[----:B------:R-:W-:Y:S01]  /*fd70*/  LOP3.LUT R15, R16, 0xffff0000, RZ, 0xc0, !PT ;  /* 0xffff0000100f7812 */ /* 0x000fe200078ec0ff */
[----:B------:R-:W-:Y:S01]  /*fd80*/  IMAD.U32 R16, R19, 0x10000, RZ ;  /* 0x0001000013107824 */ /* 0x000fe200078e00ff */
[----:B------:R-:W-:-:S02]  /*fd90*/  SHF.L.U32 R24, R18, 0x10, RZ ;  /* 0x0000001012187819 */ /* 0x000fc400000006ff */
[----:B------:R-:W-:Y:S02]  /*fda0*/  LOP3.LUT R17, R18, 0xffff0000, RZ, 0xc0, !PT ;  /* 0xffff000012117812 */ /* 0x000fe400078ec0ff */
[----:B------:R-:W-:Y:S01]  /*fdb0*/  LOP3.LUT R18, R19, 0xffff0000, RZ, 0xc0, !PT ;  /* 0xffff000013127812 */ /* 0x000fe200078ec0ff */
[C---:B-----5:R-:W-:Y:S01]  /*fdc0*/  IMAD.U32 R19, R5.reuse, 0x10000, RZ ;  /* 0x0001000005137824 */ /* 0x060fe200078e00ff */
        /* <DEDUP_REMOVED lines=15> */
[----:B------:R-:W-:Y:S01]  /*fec0*/  @!P1 FADD.FTZ R4, -R4, -RZ ;  /* 0x800000ff04049221 */ /* 0x000fe20000010100 */
[----:B------:R-:W-:Y:S01]  /*fed0*/  FMUL.FTZ R17, R7, R18 ;  /* 0x0000001207117220 */ /* 0x000fe20000410000 */
[----:B------:R-:W-:Y:S01]  /*fee0*/  @!P1 FADD.FTZ R27, -R27, -RZ ;  /* 0x800000ff1b1b9221 */ /* 0x000fe20000010100 */
[----:B------:R-:W-:Y:S01]  /*fef0*/  FMUL.FTZ R14, R19, R14 ;  /* 0x0000000e130e7220 */ /* 0x000fe20000410000 */
[C---:B---3--:R-:W-:Y:S01]  /*ff00*/  LOP3.LUT R18, R9.reuse, 0xffff0000, RZ, 0xc0, !PT ;  /* 0xffff000009127812 */ /* 0x048fe200078ec0ff */
[----:B------:R-:W-:Y:S01]  /*ff10*/  FMUL.FTZ R15, R4, R15 ;  /* 0x0000000f040f7220 */ /* 0x000fe20000410000 */
[----:B------:R-:W-:Y:S01]  /*ff20*/  FMUL.FTZ R25, R26, R25 ;  /* 0x000000191a197220 */ /* 0x000fe20000410000 */
[----:B------:R-:W-:Y:S01]  /*ff30*/  IMAD.U32 R5, R9, 0x10000, RZ ;  /* 0x0001000009057824 */ /* 0x000fe200078e00ff */
[C---:B------:R-:W-:Y:S01]  /*ff40*/  SHF.L.U32 R7, R8.reuse, 0x10, RZ ;  /* 0x0000001008077819 */ /* 0x040fe200000006ff */
        /* <DEDUP_REMOVED lines=20> */
.L_x_3358:
[----:B------:R-:W-:Y:S05]  /*10090*/  BSYNC.RECONVERGENT B0 ;  /* 0x0000000000007941 */ /* 0x000fea0003800200 */
.L_x_3357:
[----:B------:R1:W-:Y:S02]  /*100a0*/  STS.128 [R207+0x5800], R12 ;  /* 0x0058000ccf007388 */ /* 0x0003e40000000c00 */
.L_x_3297:
[----:B------:R-:W-:Y:S05]  /*100b0*/  BSYNC.RECONVERGENT B2 ;  /* 0x0000000000027941 */ /* 0x000fea0003800200 */
.L_x_3293:
[----:B-1-345:R-:W-:Y:S01]  /*100c0*/  IMAD.IADD R7, R78, 0x1, -R66 ;  /* 0x000000014e077824 */ /* 0x03afe200078e0a42 */
[----:B------:R-:W-:Y:S01]  /*100d0*/  LOP3.LUT R82, R82, 0x8, R77, 0x78, !PT ;  /* 0x0000000852527812 */ /* 0x000fe200078e784d */
[C---:B------:R-:W-:Y:S02]  /*100e0*/  IMAD.SHL.U32 R189, R77.reuse, 0x20, RZ ;  /* 0x000000204dbd7824 */ /* 0x040fe400078e00ff */
[----:B------:R-:W-:Y:S01]  /*100f0*/  IMAD.SHL.U32 R0, R77, 0x40, RZ ;  /* 0x000000404d007824 */ /* 0x000fe200078e00ff */
[-C--:B------:R-:W-:Y:S01]  /*10100*/  ISETP.GE.AND P4, PT, R36, R7.reuse, PT ;  /* 0x000000072400720c */ /* 0x080fe20003f86270 */
[----:B------:R-:W-:Y:S01]  /*10110*/  IMAD.MOV.U32 R188, RZ, RZ, 0x20 ;  /* 0x00000020ffbc7424 */ /* 0x000fe200078e00ff */
[-C--:B------:R-:W-:Y:S02]  /*10120*/  ISETP.GE.AND P3, PT, R40, R7.reuse, PT ;  /* 0x000000072800720c */ /* 0x080fe40003f66270 */
[-C--:B------:R-:W-:Y:S02]  /*10130*/  ISETP.GE.AND P5, PT, R30, R7.reuse, PT ;  /* 0x000000071e00720c */ /* 0x080fe40003fa6270 */
[----:B------:R-:W-:-:S02]  /*10140*/  ISETP.GE.AND P6, PT, R122, R7, PT ;  /* 0x000000077a00720c */ /* 0x000fc40003fc6270 */
[-C--:B------:R-:W-:Y:S02]  /*10150*/  ISETP.GE.AND P1, PT, R36, R7.reuse, PT ;  /* 0x000000072400720c */ /* 0x080fe40003f26270 */
[----:B------:R-:W-:Y:S02]  /*10160*/  ISETP.GE.AND P2, PT, R30, R7, PT ;  /* 0x000000071e00720c */ /* 0x000fe40003f46270 */
[----:B------:R-:W-:Y:S01]  /*10170*/  LOP3.LUT R189, R189, 0x7c00, RZ, 0xc0, !PT ;  /* 0x00007c00bdbd7812 */ /* 0x000fe200078ec0ff */
[----:B--2---:R-:W1:Y:S01]  /*10180*/  @!P4 LDC.64 R4, c[0x0][0x3b8] ;  /* 0x0000ee00ff04cb82 */ /* 0x004e620000000a00 */
[----:B------:R-:W-:Y:S02]  /*10190*/  LOP3.LUT R89, R0, 0x400, RZ, 0xc0, !PT ;  /* 0x0000040000597812 */ /* 0x000fe400078ec0ff */
[----:B------:R-:W-:Y:S02]  /*101a0*/  LOP3.LUT R6, R189, 0x200, R0, 0xf8, !PT ;  /* 0x00000200bd067812 */ /* 0x000fe400078ef800 */
[C---:B------:R-:W-:Y:S01]  /*101b0*/  @!P5 LEA R8, P0, R67.reuse, R194, 0x1 ;  /* 0x000000c24308d211 */ /* 0x040fe200078008ff */
[----:B------:R-:W-:Y:S01]  /*101c0*/  @!PT LDS RZ, [RZ] ;  /* 0x00000000fffff984 */ /* 0x000fe20000000800 */
[----:B------:R-:W-:Y:S01]  /*101d0*/  @!PT LDS RZ, [RZ] ;  /* 0x00000000fffff984 */ /* 0x000fe20000000800 */
[----:B------:R-:W-:Y:S01]  /*101e0*/  @!PT LDS RZ, [RZ] ;  /* 0x00000000fffff984 */ /* 0x000fe20000000800 */
[----:B------:R-:W-:Y:S01]  /*101f0*/  @!P6 LDGSTS.E.BYPASS.LTC128B.128 [R207+0x6000], desc[UR6][R194.64] ;  /* 0x06000000c2cfefae */ /* 0x000fe2000b981a06 */
[----:B------:R-:W-:Y:S01]  /*10200*/  IMAD R89, R82, 0x2, R89 ;  /* 0x0000000252597824 */ /* 0x000fe200078e0259 */
[----:B------:R-:W2:Y:S01]  /*10210*/  @!P3 LDC.64 R2, c[0x0][0x3b8] ;  /* 0x0000ee00ff02bb82 */ /* 0x000ea20000000a00 */
[----:B------:R-:W-:Y:S01]  /*10220*/  @!P5 LEA.HI.X R9, R67, R195, R76, 0x1, P0 ;  /* 0x000000c34309d211 */ /* 0x000fe200000f0c4c */
[----:B------:R-:W-:Y:S01]  /*10230*/  @!P6 LDGSTS.E.BYPASS.LTC128B.128 [R207+0x8000], desc[UR6][R194.64+0x80] ;  /* 0x08000080c2cfefae */ /* 0x000fe2000b981a06 */
[----:B------:R-:W-:-:S02]  /*10240*/  IMAD.IADD R6, R81, 0x1, R6 ;  /* 0x0000000151067824 */ /* 0x000fc400078e0206 */
[----:B------:R-:W-:Y:S01]  /*10250*/  VIADD R64, R89, UR5 ;  /* 0x0000000559407c36 */ /* 0x000fe20008000000 */
[----:B------:R-:W-:Y:S02]  /*10260*/  @!P6 LDGSTS.E.BYPASS.LTC128B.128 [R207+0xa000], desc[UR6][R194.64+0x100] ;  /* 0x0a000100c2cfefae */ /* 0x000fe4000b981a06 */
[----:B------:R-:W-:Y:S02]  /*10270*/  LEA R90, R6, UR5, 0x1 ;  /* 0x00000005065a7c11 */ /* 0x000fe4000f8e08ff */
[----:B------:R-:W-:Y:S04]  /*10280*/  @!P5 LDGSTS.E.BYPASS.LTC128B.128 [R207+0x6800], desc[UR6][R8.64] ;  /* 0x0680000008cfdfae */ /* 0x000fe8000b981a06 */
[----:B------:R-:W-:Y:S01]  /*10290*/  @!P5 LDGSTS.E.BYPASS.LTC128B.128 [R207+0x8800], desc[UR6][R8.64+0x80] ;  /* 0x0880008008cfdfae */ /* 0x000fe2000b981a06 */
[----:B-1----:R-:W-:-:S03]  /*102a0*/  @!P4 LEA R10, P0, R4, R194, 0x6 ;  /* 0x000000c2040ac211 */ /* 0x002fc600078030ff */
[----:B------:R1:W-:Y:S01]  /*102b0*/  @!P5 LDGSTS.E.BYPASS.LTC128B.128 [R207+0xa800], desc[UR6][R8.64+0x100] ;  /* 0x0a80010008cfdfae */ /* 0x0003e2000b981a06 */
[----:B------:R-:W-:Y:S02]  /*102c0*/  @!P4 LEA.HI.X R11, R4, R195, R5, 0x6, P0 ;  /* 0x000000c3040bc211 */ /* 0x000fe400000f3405 */
[----:B------:R-:W-:Y:S01]  /*102d0*/  ISETP.GE.AND P0, PT, R40, R7, PT ;  /* 0x000000072800720c */ /* 0x000fe20003f06270 */
[----:B--2---:R-:W-:Y:S02]  /*102e0*/  @!P3 IMAD.WIDE.U32 R4, R2, 0x60, R194 ;  /* 0x000000600204b825 */ /* 0x004fe400078e00c2 */
[----:B------:R-:W-:Y:S02]  /*102f0*/  @!P4 LDGSTS.E.BYPASS.LTC128B.128 [R207+0x7000], desc[UR6][R10.64] ;  /* 0x070000000acfcfae */ /* 0x000fe4000b981a06 */
[----:B------:R-:W-:Y:S02]  /*10300*/  @!P3 IMAD R3, R3, 0x60, RZ ;  /* 0x000000600303b824 */ /* 0x000fe400078e02ff */
[----:B------:R-:W-:Y:S01]  /*10310*/  @!P4 LDGSTS.E.BYPASS.LTC128B.128 [R207+0x9000], desc[UR6][R10.64+0x80] ;  /* 0x090000800acfcfae */ /* 0x000fe2000b981a06 */
[----:B------:R-:W-:-:S02]  /*10320*/  @!P3 IMAD.MOV.U32 R12, RZ, RZ, R4 ;  /* 0x000000ffff0cb224 */ /* 0x000fc400078e0004 */
[----:B------:R-:W-:Y:S01]  /*10330*/  @!P3 IMAD.IADD R13, R3, 0x1, R5 ;  /* 0x00000001030db824 */ /* 0x000fe200078e0205 */
[----:B------:R2:W-:Y:S01]  /*10340*/  @!P4 LDGSTS.E.BYPASS.LTC128B.128 [R207+0xb000], desc[UR6][R10.64+0x100] ;  /* 0x0b0001000acfcfae */ /* 0x0005e2000b981a06 */
[----:B------:R-:W2:Y:S03]  /*10350*/  @!P1 LDC.64 R4, c[0x0][0x3c0] ;  /* 0x0000f000ff049b82 */ /* 0x000ea60000000a00 */
[----:B------:R-:W-:Y:S04]  /*10360*/  @!P3 LDGSTS.E.BYPASS.LTC128B.128 [R207+0x7800], desc[UR6][R12.64] ;  /* 0x078000000ccfbfae */ /* 0x000fe8000b981a06 */
[----:B------:R-:W-:Y:S01]  /*10370*/  @!P3 LDGSTS.E.BYPASS.LTC128B.128 [R207+0x9800], desc[UR6][R12.64+0x80] ;  /* 0x098000800ccfbfae */ /* 0x000fe2000b981a06 */
[----:B------:R-:W3:Y:S03]  /*10380*/  @!P0 LDC.64 R2, c[0x0][0x3c0] ;  /* 0x0000f000ff028b82 */ /* 0x000ee60000000a00 */
[----:B------:R4:W-:Y:S01]  /*10390*/  @!P3 LDGSTS.E.BYPASS.LTC128B.128 [R207+0xb800], desc[UR6][R12.64+0x100] ;  /* 0x0b8001000ccfbfae */ /* 0x0009e2000b981a06 */
[----:B-1----:R-:W-:-:S03]  /*103a0*/  @!P2 LEA R8, P3, R79, R196, 0x1 ;  /* 0x000000c44f08a211 */ /* 0x002fc600078608ff */
[----:B------:R-:W0:Y:S01]  /*103b0*/  LDGDEPBAR ;  /* 0x00000000000079af */ /* 0x000e220000000000 */
[----:B------:R-:W-:Y:S02]  /*103c0*/  @!P2 LEA.HI.X R9, R79, R197, R80, 0x1, P3 ;  /* 0x000000c54f09a211 */ /* 0x000fe400018f0c50 */
[----:B--2---:R-:W-:-:S04]  /*103d0*/  @!P1 LEA R10, P3, R4, R196, 0x6 ;  /* 0x000000c4040a9211 */ /* 0x004fc800078630ff */
[----:B------:R-:W-:Y:S01]  /*103e0*/  @!P1 LEA.HI.X R11, R4, R197, R5, 0x6, P3 ;  /* 0x000000c5040b9211 */ /* 0x000fe200018f3405 */
[----:B---3--:R-:W-:-:S04]  /*103f0*/  @!P0 IMAD.WIDE.U32 R4, R2, 0x60, R196 ;  /* 0x0000006002048825 */ /* 0x008fc800078e00c4 */
[----:B------:R-:W-:Y:S01]  /*10400*/  @!P0 IMAD R3, R3, 0x60, RZ ;  /* 0x0000006003038824 */ /* 0x000fe200078e02ff */
[----:B------:R-:W-:-:S04]  /*10410*/  DEPBAR.LE SB0, 0x0 ;  /* 0x000080000000791a */ /* 0x000fc80000000000 */
[----:B------:R-:W-:Y:S01]  /*10420*/  BAR.SYNC.DEFER_BLOCKING 0x0 ;  /* 0x0000000000007b1d */ /* 0x000fe20000010000 */
[----:B------:R-:W-:-:S05]  /*10430*/  @!P0 IMAD.IADD R5, R3, 0x1, R5 ;  /* 0x0000000103058824 */ /* 0x000fca00078e0205 */
        /* <DEDUP_REMOVED lines=24> */
[----:B------:R-:W-:-:S03]  /*105c0*/  IMAD.IADD R3, R64, 0x1, R65 ;  /* 0x0000000140037824 */ /* 0x000fc600078e0241 */
        /* <DEDUP_REMOVED lines=14> */
[----:B------:R1:W-:Y:S01]  /*106b0*/  @!P0 LDGSTS.E.BYPASS.LTC128B.128 [R207+0x11800], desc[UR6][R4.64+0x100] ;  /* 0x1180010004cf8fae */ /* 0x0003e2000b981a06 */
[C---:B------:R-:W-:Y:S01]  /*106c0*/  LOP3.LUT P0, RZ, R77.reuse, 0x4, RZ, 0xc0, !PT ;  /* 0x000000044dff7812 */ /* 0x040fe2000780c0ff */
[----:B------:R-:W-:-:S02]  /*106d0*/  IMAD.SHL.U32 R77, R77, 0x2, RZ ;  /* 0x000000024d4d7824 */ /* 0x000fc400078e00ff */
[----:B------:R-:W-:Y:S04]  /*106e0*/  LDSM.16.M88.4 R52, [R90] ;  /* 0x000000005a34783b */ /* 0x000fe80000000200 */
[----:B------:R-:W2:Y:S04]  /*106f0*/  LDSM.16.M88.4 R24, [R89+UR5+0x6000] ;  /* 0x006000055918783b */ /* 0x000ea80008000200 */
[----:B------:R-:W3:Y:S04]  /*10700*/  LDSM.16.M88.4 R16, [R89+UR5+0x6800] ;  /* 0x006800055910783b */ /* 0x000ee80008000200 */
[----:B------:R-:W3:Y:S04]  /*10710*/  LDSM.16.M88.4 R60, [R89+UR5+0x7000] ;  /* 0x00700005593c783b */ /* 0x000ee80008000200 */
[----:B------:R-:W3:Y:S04]  /*10720*/  LDSM.16.M88.4 R48, [R89+UR5+0x7800] ;  /* 0x007800055930783b */ /* 0x000ee80008000200 */
[----:B----4-:R-:W-:Y:S01]  /*10730*/  LDSM.16.M88.4 R12, [R92] ;  /* 0x000000005c0c783b */ /* 0x010fe20000000200 */
[----:B-1----:R-:W-:-:S03]  /*10740*/  IMAD.MOV.U32 R5, RZ, RZ, 0x40 ;  /* 0x00000040ff057424 */ /* 0x002fc600078e00ff */
[----:B------:R-:W1:Y:S04]  /*10750*/  LDSM.16.M88.4 R44, [R3+0x6000] ;  /* 0x00600000032c783b */ /* 0x000e680000000200 */
[----:B------:R-:W4:Y:S01]  /*10760*/  LDSM.16.M88.4 R40, [R3+0x6800] ;  /* 0x006800000328783b */ /* 0x000f220000000200 */
[----:B------:R-:W-:-:S03]  /*10770*/  SEL R5, R5, 0xffffffc0, !P0 ;  /* 0xffffffc005057807 */ /* 0x000fc60004000000 */
[----:B------:R-:W4:Y:S02]  /*10780*/  LDSM.16.M88.4 R36, [R3+0x7000] ;  /* 0x007000000324783b */ /* 0x000f240000000200 */
[--C-:B------:R-:W-:Y:S02]  /*10790*/  IMAD.IADD R88, R90, 0x1, R5.reuse ;  /* 0x000000015a587824 */ /* 0x100fe400078e0205 */
[----:B------:R-:W-:Y:S01]  /*107a0*/  IMAD.IADD R64, R64, 0x1, R5 ;  /* 0x0000000140407824 */ /* 0x000fe200078e0205 */
[----:B------:R-:W4:Y:S01]  /*107b0*/  LDSM.16.M88.4 R32, [R3+0x7800] ;  /* 0x007800000320783b */ /* 0x000f220000000200 */
[C---:B------:R-:W-:Y:S02]  /*107c0*/  IMAD.IADD R79, R65.reuse, 0x1, R88 ;  /* 0x00000001414f7824 */ /* 0x040fe400078e0258 */
[----:B------:R-:W-:Y:S01]  /*107d0*/  IMAD.IADD R2, R65, 0x1, R64 ;  /* 0x0000000141027824 */ /* 0x000fe200078e0240 */
[----:B------:R-:W-:Y:S01]  /*107e0*/  LDSM.16.M88.4 R84, [R88] ;  /* 0x000000005854783b */ /* 0x000fe20000000200 */
[C---:B--2---:R-:W-:Y:S03]  /*107f0*/  HMMA.16816.F32.BF16 R28, R52.reuse, R24, RZ ;  /* 0x00000018341c723c */ /* 0x044fe600000418ff */
[----:B------:R-:W2:Y:S04]  /*10800*/  LDSM.16.M88.4 R8, [R64+0x6000] ;  /* 0x006000004008783b */ /* 0x000ea80000000200 */
[----:B------:R-:W2:Y:S01]  /*10810*/  LDSM.16.M88.4 R4, [R64+0x6800] ;  /* 0x006800004004783b */ /* 0x000ea20000000200 */
[C---:B------:R-:W-:Y:S03]  /*10820*/  HMMA.16816.F32.BF16 R24, R52.reuse, R26, RZ ;  /* 0x0000001a3418723c */ /* 0x040fe600000418ff */
[----:B------:R-:W2:Y:S04]  /*10830*/  LDSM.16.M88.4 R80, [R64+0x7000] ;  /* 0x007000004050783b */ /* 0x000ea80000000200 */
[----:B------:R-:W2:Y:S01]  /*10840*/  LDSM.16.M88.4 R72, [R64+0x7800] ;  /* 0x007800004048783b */ /* 0x000ea20000000200 */
[C---:B---3--:R-:W-:Y:S03]  /*10850*/  HMMA.16816.F32.BF16 R20, R52.reuse, R16, RZ ;  /* 0x000000103414723c */ /* 0x048fe600000418ff */
[----:B------:R-:W0:Y:S05]  /*10860*/  LDGDEPBAR ;  /* 0x00000000000079af */ /* 0x000e2a0000000000 */
[C---:B------:R-:W-:Y:S08]  /*10870*/  HMMA.16816.F32.BF16 R16, R52.reuse, R18, RZ ;  /* 0x000000123410723c */ /* 0x040ff000000418ff */
[C---:B------:R-:W-:Y:S08]  /*10880*/  HMMA.16816.F32.BF16 R68, R52.reuse, R60, RZ ;  /* 0x0000003c3444723c */ /* 0x040ff000000418ff */
[C---:B------:R-:W-:Y:S08]  /*10890*/  HMMA.16816.F32.BF16 R60, R52.reuse, R62, RZ ;  /* 0x0000003e343c723c */ /* 0x040ff000000418ff */
[C---:B------:R-:W-:Y:S08]  /*108a0*/  HMMA.16816.F32.BF16 R56, R52.reuse, R48, RZ ;  /* 0x000000303438723c */ /* 0x040ff000000418ff */
[----:B------:R-:W-:Y:S01]  /*108b0*/  HMMA.16816.F32.BF16 R52, R52, R50, RZ ;  /* 0x000000323434723c */ /* 0x000fe200000418ff */
[----:B------:R-:W-:Y:S07]  /*108c0*/  LDSM.16.M88.4 R48, [R79] ;  /* 0x000000004f30783b */ /* 0x000fee0000000200 */
[C---:B-1----:R-:W-:Y:S08]  /*108d0*/  HMMA.16816.F32.BF16 R28, R12.reuse, R44, R28 ;  /* 0x0000002c0c1c723c */ /* 0x042ff0000004181c */
[C---:B------:R-:W-:Y:S01]  /*108e0*/  HMMA.16816.F32.BF16 R24, R12.reuse, R46, R24 ;  /* 0x0000002e0c18723c */ /* 0x040fe20000041818 */
[----:B------:R-:W1:Y:S07]  /*108f0*/  LDSM.16.M88.4 R44, [R2+0x6000] ;  /* 0x00600000022c783b */ /* 0x000e6e0000000200 */
[C---:B----4-:R-:W-:Y:S08]  /*10900*/  HMMA.16816.F32.BF16 R20, R12.reuse, R40, R20 ;  /* 0x000000280c14723c */ /* 0x050ff00000041814 */
[C---:B------:R-:W-:Y:S01]  /*10910*/  HMMA.16816.F32.BF16 R16, R12.reuse, R42, R16 ;  /* 0x0000002a0c10723c */ /* 0x040fe20000041810 */
[----:B------:R-:W3:Y:S07]  /*10920*/  LDSM.16.M88.4 R40, [R2+0x6800] ;  /* 0x006800000228783b */ /* 0x000eee0000000200 */
[C---:B------:R-:W-:Y:S08]  /*10930*/  HMMA.16816.F32.BF16 R68, R12.reuse, R36, R68 ;  /* 0x000000240c44723c */ /* 0x040ff00000041844 */
[C---:B------:R-:W-:Y:S01]  /*10940*/  HMMA.16816.F32.BF16 R60, R12.reuse, R38, R60 ;  /* 0x000000260c3c723c */ /* 0x040fe2000004183c */
[----:B------:R-:W4:Y:S07]  /*10950*/  LDSM.16.M88.4 R36, [R2+0x7000] ;  /* 0x007000000224783b */ /* 0x000f2e0000000200 */
[C---:B------:R-:W-:Y:S08]  /*10960*/  HMMA.16816.F32.BF16 R56, R12.reuse, R32, R56 ;  /* 0x000000200c38723c */ /* 0x040ff00000041838 */
[----:B------:R-:W-:Y:S01]  /*10970*/  HMMA.16816.F32.BF16 R52, R12, R34, R52 ;  /* 0x000000220c34723c */ /* 0x000fe20000041834 */
[----:B------:R-:W-:Y:S04]  /*10980*/  LDSM.16.M88.4 R12, [R90+0x2000] ;  /* 0x002000005a0c783b */ /* 0x000fe80000000200 */
[----:B------:R-:W-:Y:S03]  /*10990*/  LDSM.16.M88.4 R32, [R2+0x7800] ;  /* 0x007800000220783b */ /* 0x000fe60000000200 */
[C---:B--2---:R-:W-:Y:S08]  /*109a0*/  HMMA.16816.F32.BF16 R28, R84.reuse, R8, R28 ;  /* 0x00000008541c723c */ /* 0x044ff0000004181c */
[C---:B------:R-:W-:Y:S01]  /*109b0*/  HMMA.16816.F32.BF16 R24, R84.reuse, R10, R24 ;  /* 0x0000000a5418723c */ /* 0x040fe20000041818 */
[----:B------:R-:W2:Y:S07]  /*109c0*/  LDSM.16.M88.4 R8, [R89+UR5+0x8000] ;  /* 0x008000055908783b */ /* 0x000eae0008000200 */
[C---:B------:R-:W-:Y:S08]  /*109d0*/  HMMA.16816.F32.BF16 R20, R84.reuse, R4, R20 ;  /* 0x000000045414723c */ /* 0x040ff00000041814 */
[C---:B------:R-:W-:Y:S01]  /*109e0*/  HMMA.16816.F32.BF16 R16, R84.reuse, R6, R16 ;  /* 0x000000065410723c */ /* 0x040fe20000041810 */
[----:B------:R-:W2:Y:S07]  /*109f0*/  LDSM.16.M88.4 R4, [R89+UR5+0x8800] ;  /* 0x008800055904783b */ /* 0x000eae0008000200 */
[C---:B------:R-:W-:Y:S08]  /*10a00*/  HMMA.16816.F32.BF16 R68, R84.reuse, R80, R68 ;  /* 0x000000505444723c */ /* 0x040ff00000041844 */
[C---:B------:R-:W-:Y:S08]  /*10a10*/  HMMA.16816.F32.BF16 R60, R84.reuse, R82, R60 ;  /* 0x00000052543c723c */ /* 0x040ff0000004183c */
[C---:B------:R-:W-:Y:S08]  /*10a20*/  HMMA.16816.F32.BF16 R56, R84.reuse, R72, R56 ;  /* 0x000000485438723c */ /* 0x040ff00000041838 */
[----:B------:R-:W-:Y:S01]  /*10a30*/  HMMA.16816.F32.BF16 R52, R84, R74, R52 ;  /* 0x0000004a5434723c */ /* 0x000fe20000041834 */
[----:B------:R-:W-:Y:S04]  /*10a40*/  LDSM.16.M88.4 R72, [R89+UR5+0x9800] ;  /* 0x009800055948783b */ /* 0x000fe80008000200 */
[----:B------:R-:W-:Y:S03]  /*10a50*/  LDSM.16.M88.4 R84, [R79+0x4000] ;  /* 0x004000004f54783b */ /* 0x000fe60000000200 */
[C---:B-1----:R-:W-:Y:S08]  /*10a60*/  HMMA.16816.F32.BF16 R28, R48.reuse, R44, R28 ;  /* 0x0000002c301c723c */ /* 0x042ff0000004181c */
[C---:B------:R-:W-:Y:S01]  /*10a70*/  HMMA.16816.F32.BF16 R24, R48.reuse, R46, R24 ;  /* 0x0000002e3018723c */ /* 0x040fe20000041818 */
[----:B------:R-:W1:Y:S07]  /*10a80*/  LDSM.16.M88.4 R44, [R89+UR5+0x9000] ;  /* 0x00900005592c783b */ /* 0x000e6e0008000200 */
[C---:B---3--:R-:W-:Y:S08]  /*10a90*/  HMMA.16816.F32.BF16 R20, R48.reuse, R40, R20 ;  /* 0x000000283014723c */ /* 0x048ff00000041814 */
[C---:B------:R-:W-:Y:S01]  /*10aa0*/  HMMA.16816.F32.BF16 R16, R48.reuse, R42, R16 ;  /* 0x0000002a3010723c */ /* 0x040fe20000041810 */
[----:B------:R-:W-:Y:S07]  /*10ab0*/  LDSM.16.M88.4 R40, [R3+0x9800] ;  /* 0x009800000328783b */ /* 0x000fee0000000200 */
[C---:B----4-:R-:W-:Y:S08]  /*10ac0*/  HMMA.16816.F32.BF16 R68, R48.reuse, R36, R68 ;  /* 0x000000243044723c */ /* 0x050ff00000041844 */
[----:B------:R-:W-:Y:S01]  /*10ad0*/  HMMA.16816.F32.BF16 R60, R48, R38, R60 ;  /* 0x00000026303c723c */ /* 0x000fe2000004183c */
[----:B------:R-:W-:Y:S07]  /*10ae0*/  LDSM.16.M88.4 R36, [R92+0x2000] ;  /* 0x002000005c24783b */ /* 0x000fee0000000200 */
[C---:B--2---:R-:W-:Y:S08]  /*10af0*/  HMMA.16816.F32.BF16 R28, R12.reuse, R8, R28 ;  /* 0x000000080c1c723c */ /* 0x044ff0000004181c */
[----:B------:R-:W-:Y:S01]  /*10b00*/  HMMA.16816.F32.BF16 R24, R12, R10, R24 ;  /* 0x0000000a0c18723c */ /* 0x000fe20000041818 */
[----:B------:R-:W2:Y:S07]  /*10b10*/  LDSM.16.M88.4 R8, [R3+0x8800] ;  /* 0x008800000308783b */ /* 0x000eae0000000200 */
[C---:B------:R-:W-:Y:S08]  /*10b20*/  HMMA.16816.F32.BF16 R56, R48.reuse, R32, R56 ;  /* 0x000000203038723c */ /* 0x040ff00000041838 */
[----:B------:R-:W-:Y:S01]  /*10b30*/  HMMA.16816.F32.BF16 R52, R48, R34, R52 ;  /* 0x000000223034723c */ /* 0x000fe20000041834 */
[----:B------:R-:W3:Y:S04]  /*10b40*/  LDSM.16.M88.4 R32, [R3+0x8000] ;  /* 0x008000000320783b */ /* 0x000ee80000000200 */
[----:B------:R-:W-:Y:S03]  /*10b50*/  LDSM.16.M88.4 R48, [R88+0x2000] ;  /* 0x002000005830783b */ /* 0x000fe60000000200 */
        /* <DEDUP_REMOVED lines=8> */
[----:B------:R-:W1:Y:S04]  /*10be0*/  LDSM.16.M88.4 R12, [R64+0x8800] ;  /* 0x00880000400c783b */ /* 0x000e680000000200 */
[----:B------:R-:W-:Y:S03]  /*10bf0*/  LDSM.16.M88.4 R72, [R90+0x4000] ;  /* 0x004000005a48783b */ /* 0x000fe60000000200 */
[C---:B--2---:R-:W-:Y:S08]  /*10c00*/  HMMA.16816.F32.BF16 R20, R36.reuse, R8, R20 ;  /* 0x000000082414723c */ /* 0x044ff00000041814 */
[C---:B------:R-:W-:Y:S01]  /*10c10*/  HMMA.16816.F32.BF16 R16, R36.reuse, R10, R16 ;  /* 0x0000000a2410723c */ /* 0x040fe20000041810 */
[----:B------:R-:W2:Y:S07]  /*10c20*/  LDSM.16.M88.4 R8, [R64+0x9000] ;  /* 0x009000004008783b */ /* 0x000eae0000000200 */
[C---:B---3--:R-:W-:Y:S08]  /*10c30*/  HMMA.16816.F32.BF16 R28, R36.reuse, R32, R28 ;  /* 0x00000020241c723c */ /* 0x048ff0000004181c */
[C---:B------:R-:W-:Y:S01]  /*10c40*/  HMMA.16816.F32.BF16 R24, R36.reuse, R34, R24 ;  /* 0x000000222418723c */ /* 0x040fe20000041818 */
[----:B------:R-:W-:Y:S07]  /*10c50*/  LDSM.16.M88.4 R32, [R2+0x8000] ;  /* 0x008000000220783b */ /* 0x000fee0000000200 */
[C---:B----4-:R-:W-:Y:S08]  /*10c60*/  HMMA.16816.F32.BF16 R68, R36.reuse, R4, R68 ;  /* 0x000000042444723c */ /* 0x050ff00000041844 */
[C---:B------:R-:W-:Y:S01]  /*10c70*/  HMMA.16816.F32.BF16 R60, R36.reuse, R6, R60 ;  /* 0x00000006243c723c */ /* 0x040fe2000004183c */
[----:B------:R-:W3:Y:S07]  /*10c80*/  LDSM.16.M88.4 R4, [R64+0x9800] ;  /* 0x009800004004783b */ /* 0x000eee0000000200 */
        /* <DEDUP_REMOVED lines=9> */
[----:B------:R-:W4:Y:S07]  /*10d20*/  LDSM.16.M88.4 R12, [R2+0x9800] ;  /* 0x00980000020c783b */ /* 0x000f2e0000000200 */
[C---:B--2---:R-:W-:Y:S01]  /*10d30*/  HMMA.16816.F32.BF16 R80, R48.reuse, R8, R68 ;  /* 0x000000083050723c */ /* 0x044fe20000041844 */
[----:B------:R-:W-:Y:S07]  /*10d40*/  LDSM.16.M88.4 R68, [R89+UR5+0xa000] ;  /* 0x00a000055944783b */ /* 0x000fee0008000200 */
[C---:B------:R-:W-:Y:S01]  /*10d50*/  HMMA.16816.F32.BF16 R60, R48.reuse, R10, R60 ;  /* 0x0000000a303c723c */ /* 0x040fe2000004183c */
[----:B------:R-:W2:Y:S07]  /*10d60*/  LDSM.16.M88.4 R8, [R89+UR5+0xa800] ;  /* 0x00a800055908783b */ /* 0x000eae0008000200 */
[C---:B---3--:R-:W-:Y:S08]  /*10d70*/  HMMA.16816.F32.BF16 R56, R48.reuse, R4, R56 ;  /* 0x000000043038723c */ /* 0x048ff00000041838 */
[----:B------:R-:W-:Y:S01]  /*10d80*/  HMMA.16816.F32.BF16 R52, R48, R6, R52 ;  /* 0x000000063034723c */ /* 0x000fe20000041834 */
[----:B------:R-:W3:Y:S04]  /*10d90*/  LDSM.16.M88.4 R4, [R89+UR5+0xb000] ;  /* 0x00b000055904783b */ /* 0x000ee80008000200 */
[----:B------:R-:W-:Y:S03]  /*10da0*/  LDSM.16.M88.4 R48, [R64+0xa800] ;  /* 0x00a800004030783b */ /* 0x000fe60000000200 */
[C---:B-1----:R-:W-:Y:S08]  /*10db0*/  HMMA.16816.F32.BF16 R20, R36.reuse, R44, R20 ;  /* 0x0000002c2414723c */ /* 0x042ff00000041814 */
[C---:B------:R-:W-:Y:S01]  /*10dc0*/  HMMA.16816.F32.BF16 R16, R36.reuse, R46, R16 ;  /* 0x0000002e2410723c */ /* 0x040fe20000041810 */
[----:B------:R-:W-:Y:S07]  /*10dd0*/  LDSM.16.M88.4 R44, [R3+0xb800] ;  /* 0x00b80000032c783b */ /* 0x000fee0000000200 */
[C---:B----4-:R-:W-:Y:S08]  /*10de0*/  HMMA.16816.F32.BF16 R56, R36.reuse, R12, R56 ;  /* 0x0000000c2438723c */ /* 0x050ff00000041838 */
[C---:B------:R-:W-:Y:S01]  /*10df0*/  HMMA.16816.F32.BF16 R52, R36.reuse, R14, R52 ;  /* 0x0000000e2434723c */ /* 0x040fe20000041834 */
[----:B------:R-:W1:Y:S04]  /*10e00*/  LDSM.16.M88.4 R12, [R89+UR5+0xb800] ;  /* 0x00b80005590c783b */ /* 0x000e680008000200 */
[----:B------:R-:W-:Y:S03]  /*10e10*/  LDSM.16.M88.4 R88, [R88+0x4000] ;  /* 0x004000005858783b */ /* 0x000fe60000000200 */
[C---:B------:R-:W-:Y:S08]  /*10e20*/  HMMA.16816.F32.BF16 R28, R36.reuse, R32, R28 ;  /* 0x00000020241c723c */ /* 0x040ff0000004181c */
[C---:B------:R-:W-:Y:S01]  /*10e30*/  HMMA.16816.F32.BF16 R24, R36.reuse, R34, R24 ;  /* 0x000000222418723c */ /* 0x040fe20000041818 */
[----:B------:R-:W-:Y:S07]  /*10e40*/  LDSM.16.M88.4 R32, [R3+0xa000] ;  /* 0x00a000000320783b */ /* 0x000fee0000000200 */
[C---:B------:R-:W-:Y:S08]  /*10e50*/  HMMA.16816.F32.BF16 R80, R36.reuse, R40, R80 ;  /* 0x000000282450723c */ /* 0x040ff00000041850 */
[----:B------:R-:W-:Y:S01]  /*10e60*/  HMMA.16816.F32.BF16 R60, R36, R42, R60 ;  /* 0x0000002a243c723c */ /* 0x000fe2000004183c */
[----:B------:R-:W4:Y:S04]  /*10e70*/  LDSM.16.M88.4 R36, [R92+0x4000] ;  /* 0x004000005c24783b */ /* 0x000f280000000200 */
[----:B------:R-:W-:Y:S03]  /*10e80*/  LDSM.16.M88.4 R40, [R3+0xb000] ;  /* 0x00b000000328783b */ /* 0x000fe60000000200 */
[C---:B--2---:R-:W-:Y:S08]  /*10e90*/  HMMA.16816.F32.BF16 R20, R72.reuse, R8, R20 ;  /* 0x000000084814723c */ /* 0x044ff00000041814 */
[C---:B------:R-:W-:Y:S01]  /*10ea0*/  HMMA.16816.F32.BF16 R16, R72.reuse, R10, R16 ;  /* 0x0000000a4810723c */ /* 0x040fe20000041810 */
[----:B------:R2:W4:Y:S07]  /*10eb0*/  LDSM.16.M88.4 R8, [R3+0xa800] ;  /* 0x00a800000308783b */ /* 0x00052e0000000200 */
[C---:B---3--:R-:W-:Y:S08]  /*10ec0*/  HMMA.16816.F32.BF16 R80, R72.reuse, R4, R80 ;  /* 0x000000044850723c */ /* 0x048ff00000041850 */
[C---:B------:R-:W-:Y:S01]  /*10ed0*/  HMMA.16816.F32.BF16 R60, R72.reuse, R6, R60 ;  /* 0x00000006483c723c */ /* 0x040fe2000004183c */
[----:B------:R-:W3:Y:S07]  /*10ee0*/  LDSM.16.M88.4 R4, [R64+0xa000] ;  /* 0x00a000004004783b */ /* 0x000eee0000000200 */
[----:B------:R-:W-:Y:S01]  /*10ef0*/  HMMA.16816.F32.BF16 R28, R72, R68, R28 ;  /* 0x00000044481c723c */ /* 0x000fe2000004181c */
[----:B--2---:R-:W-:-:S05]  /*10f00*/  LOP3.LUT R3, R77, 0x6, RZ, 0xc0, !PT ;  /* 0x000000064d037812 */ /* 0x004fca00078ec0ff */
[----:B------:R-:W-:Y:S02]  /*10f10*/  IMAD.IADD R3, R66, 0x1, R3 ;  /* 0x0000000142037824 */ /* 0x000fe400078e0203 */
[----:B------:R-:W-:Y:S01]  /*10f20*/  HMMA.16816.F32.BF16 R24, R72, R70, R24 ;  /* 0x000000464818723c */ /* 0x000fe20000041818 */
[----:B------:R-:W-:Y:S02]  /*10f30*/  LDSM.16.M88.4 R68, [R64+0xb800] ;  /* 0x00b800004044783b */ /* 0x000fe40000000200 */
[----:B------:R-:W-:-:S05]  /*10f40*/  ISETP.GE.AND P1, PT, R3, R78, PT ;  /* 0x0000004e0300720c */ /* 0x000fca0003f26270 */
[C---:B-1----:R-:W-:Y:S08]  /*10f50*/  HMMA.16816.F32.BF16 R56, R72.reuse, R12, R56 ;  /* 0x0000000c4838723c */ /* 0x042ff00000041838 */
[----:B------:R-:W-:Y:S01]  /*10f60*/  HMMA.16816.F32.BF16 R52, R72, R14, R52 ;  /* 0x0000000e4834723c */ /* 0x000fe20000041834 */
[----:B------:R-:W1:Y:S04]  /*10f70*/  LDSM.16.M88.4 R12, [R64+0xb000] ;  /* 0x00b00000400c783b */ /* 0x000e680000000200 */
[----:B------:R-:W2:Y:S03]  /*10f80*/  LDSM.16.M88.4 R72, [R2+0xa000] ;  /* 0x00a000000248783b */ /* 0x000ea60000000200 */
[----:B----4-:R-:W-:Y:S01]  /*10f90*/  HMMA.16816.F32.BF16 R28, R36, R32, R28 ;  /* 0x00000020241c723c */ /* 0x010fe2000004181c */
[----:B------:R-:W-:-:S05]  /*10fa0*/  VIADD R33, R3, 0x8 ;  /* 0x0000000803217836 */ /* 0x000fca0000000000 */
[----:B------:R-:W-:Y:S01]  /*10fb0*/  ISETP.GE.AND P6, PT, R33, R78, PT ;  /* 0x0000004e2100720c */ /* 0x000fe20003fc6270 */
[C---:B------:R-:W-:Y:S01]  /*10fc0*/  VIADD R33, R3.reuse, 0x9 ;  /* 0x0000000903217836 */ /* 0x040fe20000000000 */
[----:B------:R-:W-:Y:S01]  /*10fd0*/  HMMA.16816.F32.BF16 R24, R36, R34, R24 ;  /* 0x000000222418723c */ /* 0x000fe20000041818 */
[----:B------:R-:W-:-:S03]  /*10fe0*/  VIADD R35, R3, 0x10 ;  /* 0x0000001003237836 */ /* 0x000fc60000000000 */
[-C--:B------:R-:W-:Y:S02]  /*10ff0*/  ISETP.GE.AND P5, PT, R33, R78.reuse, PT ;  /* 0x0000004e2100720c */ /* 0x080fe40003fa6270 */
[----:B------:R-:W-:Y:S02]  /*11000*/  ISETP.GE.AND P3, PT, R35, R78, PT ;  /* 0x0000004e2300720c */ /* 0x000fe40003f66270 */
[C---:B------:R-:W-:Y:S08]  /*11010*/  HMMA.16816.F32.BF16 R20, R36.reuse, R8, R20 ;  /* 0x000000082414723c */ /* 0x040ff00000041814 */
[C---:B------:R-:W-:Y:S01]  /*11020*/  HMMA.16816.F32.BF16 R16, R36.reuse, R10, R16 ;  /* 0x0000000a2410723c */ /* 0x040fe20000041810 */
[----:B------:R-:W4:Y:S07]  /*11030*/  LDSM.16.M88.4 R8, [R2+0xa800] ;  /* 0x00a800000208783b */ /* 0x000f2e0000000200 */
[C---:B------:R-:W-:Y:S08]  /*11040*/  HMMA.16816.F32.BF16 R80, R36.reuse, R40, R80 ;  /* 0x000000282450723c */ /* 0x040ff00000041850 */
[----:B------:R-:W-:Y:S08]  /*11050*/  HMMA.16816.F32.BF16 R60, R36, R42, R60 ;  /* 0x0000002a243c723c */ /* 0x000ff0000004183c */
[C---:B---3--:R-:W-:Y:S08]  /*11060*/  HMMA.16816.F32.BF16 R28, R88.reuse, R4, R28 ;  /* 0x00000004581c723c */ /* 0x048ff0000004181c */
[C---:B------:R-:W-:Y:S01]  /*11070*/  HMMA.16816.F32.BF16 R24, R88.reuse, R6, R24 ;  /* 0x000000065818723c */ /* 0x040fe20000041818 */
[----:B------:R-:W3:Y:S07]  /*11080*/  LDSM.16.M88.4 R4, [R2+0xb000] ;  /* 0x00b000000204783b */ /* 0x000eee0000000200 */
[C---:B------:R-:W-:Y:S08]  /*11090*/  HMMA.16816.F32.BF16 R20, R88.reuse, R48, R20 ;  /* 0x000000305814723c */ /* 0x040ff00000041814 */
[----:B-1----:R-:W-:Y:S01]  /*110a0*/  HMMA.16816.F32.BF16 R80, R88, R12, R80 ;  /* 0x0000000c5850723c */ /* 0x002fe20000041850 */
[----:B------:R-:W-:-:S05]  /*110b0*/  VIADD R13, R3, 0x1 ;  /* 0x00000001030d7836 */ /* 0x000fca0000000000 */
[----:B------:R-:W-:Y:S02]  /*110c0*/  ISETP.GE.AND P4, PT, R13, R78, PT ;  /* 0x0000004e0d00720c */ /* 0x000fe40003f86270 */
[C---:B------:R-:W-:Y:S08]  /*110d0*/  HMMA.16816.F32.BF16 R16, R88.reuse, R50, R16 ;  /* 0x000000325810723c */ /* 0x040ff00000041810 */
[----:B------:R-:W-:Y:S01]  /*110e0*/  HMMA.16816.F32.BF16 R60, R88, R14, R60 ;  /* 0x0000000e583c723c */ /* 0x000fe2000004183c */
[----:B------:R1:W3:Y:S01]  /*110f0*/  LDSM.16.M88.4 R12, [R2+0xb800] ;  /* 0x00b80000020c783b */ /* 0x0002e20000000200 */
[----:B------:R-:W-:-:S06]  /*11100*/  DEPBAR.LE SB0, 0x0 ;  /* 0x000080000000791a */ /* 0x000fcc0000000000 */
[----:B--2---:R-:W-:Y:S08]  /*11110*/  HMMA.16816.F32.BF16 R28, R84, R72, R28 ;  /* 0x00000048541c723c */ /* 0x004ff0000004181c */
[C---:B------:R-:W-:Y:S08]  /*11120*/  HMMA.16816.F32.BF16 R56, R36.reuse, R44, R56 ;  /* 0x0000002c2438723c */ /* 0x040ff00000041838 */
[----:B------:R-:W-:Y:S03]  /*11130*/  HMMA.16816.F32.BF16 R52, R36, R46, R52 ;  /* 0x0000002e2434723c */ /* 0x000fe60000041834 */
[----:B------:R-:W-:-:S02]  /*11140*/  FSEL R30, R30, -INF , !P1 ;  /* 0xff8000001e1e7808 */ /* 0x000fc40004800000 */
[----:B------:R-:W-:Y:S02]  /*11150*/  FSEL R33, R28, -INF , !P1 ;  /* 0xff8000001c217808 */ /* 0x000fe40004800000 */
[----:B------:R-:W-:Y:S01]  /*11160*/  FSEL R28, R31, -INF , !P4 ;  /* 0xff8000001f1c7808 */ /* 0x000fe20006000000 */
[----:B------:R-:W-:Y:S01]  /*11170*/  HMMA.16816.F32.BF16 R24, R84, R74, R24 ;  /* 0x0000004a5418723c */ /* 0x000fe20000041818 */
[----:B------:R-:W-:-:S07]  /*11180*/  FSEL R29, R29, -INF , !P4 ;  /* 0xff8000001d1d7808 */ /* 0x000fce0006000000 */
[----:B----4-:R-:W-:Y:S01]  /*11190*/  HMMA.16816.F32.BF16 R20, R84, R8, R20 ;  /* 0x000000085414723c */ /* 0x010fe20000041814 */
[----:B------:R-:W-:-:S05]  /*111a0*/  VIADD R9, R3, 0x11 ;  /* 0x0000001103097836 */ /* 0x000fca0000000000 */
[-C--:B------:R-:W-:Y:S01]  /*111b0*/  ISETP.GE.AND P1, PT, R9, R78.reuse, PT ;  /* 0x0000004e0900720c */ /* 0x080fe20003f26270 */
[C---:B------:R-:W-:Y:S01]  /*111c0*/  VIADD R9, R3.reuse, 0x19 ;  /* 0x0000001903097836 */ /* 0x040fe20000000000 */
[----:B------:R-:W-:Y:S01]  /*111d0*/  HMMA.16816.F32.BF16 R16, R84, R10, R16 ;  /* 0x0000000a5410723c */ /* 0x000fe20000041810 */
[----:B------:R-:W-:Y:S02]  /*111e0*/  VIADD R11, R3, 0x18 ;  /* 0x00000018030b7836 */ /* 0x000fe40000000000 */
[----:B------:R-:W-:Y:S02]  /*111f0*/  FSEL R26, R26, -INF , !P6 ;  /* 0xff8000001a1a7808 */ /* 0x000fe40007000000 */
[----:B------:R-:W-:Y:S02]  /*11200*/  FSEL R31, R24, -INF , !P6 ;  /* 0xff800000181f7808 */ /* 0x000fe40007000000 */
[----:B------:R-:W-:Y:S01]  /*11210*/  ISETP.GE.AND P6, PT, R9, R78, PT ;  /* 0x0000004e0900720c */ /* 0x000fe20003fc6270 */
[----:B------:R-:W-:Y:S01]  /*11220*/  HMMA.16816.F32.BF16 R56, R88, R68, R56 ;  /* 0x000000445838723c */ /* 0x000fe20000041838 */
[----:B------:R-:W-:Y:S01]  /*11230*/  VIADD R9, R3, 0x20 ;  /* 0x0000002003097836 */ /* 0x000fe20000000000 */
[----:B------:R-:W-:-:S02]  /*11240*/  FSEL R25, R25, -INF , !P5 ;  /* 0xff80000019197808 */ /* 0x000fc40006800000 */
[----:B-1----:R-:W-:Y:S01]  /*11250*/  FSEL R2, R22, -INF , !P3 ;  /* 0xff80000016027808 */ /* 0x002fe20005800000 */
[----:B------:R-:W-:Y:S01]  /*11260*/  BAR.SYNC.DEFER_BLOCKING 0x0 ;  /* 0x0000000000007b1d */ /* 0x000fe20000010000 */
[----:B------:R-:W-:Y:S02]  /*11270*/  ISETP.GE.AND P4, PT, R11, R78, PT ;  /* 0x0000004e0b00720c */ /* 0x000fe40003f86270 */
[----:B------:R-:W-:Y:S01]  /*11280*/  HMMA.16816.F32.BF16 R52, R88, R70, R52 ;  /* 0x000000465834723c */ /* 0x000fe20000041834 */
[----:B------:R-:W-:Y:S02]  /*11290*/  FSEL R8, R23, -INF , !P1 ;  /* 0xff80000017087808 */ /* 0x000fe40004800000 */
[----:B------:R-:W-:Y:S02]  /*112a0*/  FSEL R10, R18, -INF , !P4 ;  /* 0xff800000120a7808 */ /* 0x000fe40006000000 */
[----:B------:R-:W-:Y:S02]  /*112b0*/  FSEL R11, R16, -INF , !P4 ;  /* 0xff800000100b7808 */ /* 0x000fe40006000000 */
[----:B------:R-:W-:Y:S01]  /*112c0*/  FSEL R21, R21, -INF , !P1 ;  /* 0xff80000015157808 */ /* 0x000fe20004800000 */
[----:B---3--:R-:W-:Y:S01]  /*112d0*/  HMMA.16816.F32.BF16 R60, R84, R6, R60 ;  /* 0x00000006543c723c */ /* 0x008fe2000004183c */
[----:B------:R-:W-:-:S05]  /*112e0*/  VIADD R7, R3, 0x28 ;  /* 0x0000002803077836 */ /* 0x000fca0000000000 */
[-C--:B------:R-:W-:Y:S01]  /*112f0*/  ISETP.GE.AND P1, PT, R7, R78.reuse, PT ;  /* 0x0000004e0700720c */ /* 0x080fe20003f26270 */
[C---:B------:R-:W-:Y:S01]  /*11300*/  VIADD R7, R3.reuse, 0x30 ;  /* 0x0000003003077836 */ /* 0x040fe20000000000 */
[C---:B------:R-:W-:Y:S01]  /*11310*/  HMMA.16816.F32.BF16 R80, R84.reuse, R4, R80 ;  /* 0x000000045450723c */ /* 0x040fe20000041850 */
[----:B------:R-:W-:Y:S01]  /*11320*/  VIADD R5, R3, 0x21 ;  /* 0x0000002103057836 */ /* 0x000fe20000000000 */
[----:B------:R-:W-:Y:S02]  /*11330*/  FSEL R4, R27, -INF , !P5 ;  /* 0xff8000001b047808 */ /* 0x000fe40006800000 */
[-C--:B------:R-:W-:Y:S02]  /*11340*/  ISETP.GE.AND P5, PT, R9, R78.reuse, PT ;  /* 0x0000004e0900720c */ /* 0x080fe40003fa6270 */
[----:B------:R-:W-:Y:S02]  /*11350*/  FSEL R9, R20, -INF , !P3 ;  /* 0xff80000014097808 */ /* 0x000fe40005800000 */
[----:B------:R-:W-:Y:S01]  /*11360*/  ISETP.GE.AND P3, PT, R5, R78, PT ;  /* 0x0000004e0500720c */ /* 0x000fe20003f66270 */
[----:B------:R-:W-:Y:S01]  /*11370*/  VIADD R5, R3, 0x29 ;  /* 0x0000002903057836 */ /* 0x000fe20000000000 */
[----:B------:R-:W-:Y:S01]  /*11380*/  HMMA.16816.F32.BF16 R56, R84, R12, R56 ;  /* 0x0000000c5438723c */ /* 0x000fe20000041838 */
[----:B------:R-:W-:-:S02]  /*11390*/  FSEL R12, R19, -INF , !P6 ;  /* 0xff800000130c7808 */ /* 0x000fc40007000000 */
[----:B------:R-:W-:Y:S02]  /*113a0*/  FSEL R13, R17, -INF , !P6 ;  /* 0xff800000110d7808 */ /* 0x000fe40007000000 */
[----:B------:R-:W-:Y:S01]  /*113b0*/  ISETP.GE.AND P4, PT, R5, R78, PT ;  /* 0x0000004e0500720c */ /* 0x000fe20003f86270 */
[----:B------:R-:W-:Y:S01]  /*113c0*/  VIADD R5, R3, 0x31 ;  /* 0x0000003103057836 */ /* 0x000fe20000000000 */
[----:B------:R-:W-:Y:S01]  /*113d0*/  FSEL R182, R62, -INF , !P1 ;  /* 0xff8000003eb67808 */ /* 0x000fe20004800000 */
[----:B------:R-:W-:Y:S01]  /*113e0*/  HMMA.16816.F32.BF16 R52, R84, R14, R52 ;  /* 0x0000000e5434723c */ /* 0x000fe20000041834 */
[----:B------:R-:W-:Y:S02]  /*113f0*/  FSEL R178, R63, -INF , !P4 ;  /* 0xff8000003fb27808 */ /* 0x000fe40006000000 */
[----:B------:R-:W-:Y:S02]  /*11400*/  FSEL R171, R61, -INF , !P4 ;  /* 0xff8000003dab7808 */ /* 0x000fe40006000000 */
[----:B------:R-:W-:-:S02]  /*11410*/  ISETP.NE.AND P4, PT, R133, 0x1, PT ;  /* 0x000000018500780c */ /* 0x000fc40003f85270 */
[----:B------:R-:W-:Y:S02]  /*11420*/  FSEL R184, R82, -INF , !P5 ;  /* 0xff80000052b87808 */ /* 0x000fe40006800000 */
[----:B------:R-:W-:Y:S02]  /*11430*/  FSEL R169, R80, -INF , !P5 ;  /* 0xff80000050a97808 */ /* 0x000fe40006800000 */
[----:B------:R-:W-:Y:S01]  /*11440*/  ISETP.GE.AND P5, PT, R5, R78, PT ;  /* 0x0000004e0500720c */ /* 0x000fe20003fa6270 */
[----:B------:R-:W-:Y:S01]  /*11450*/  VIADD R5, R3, 0x38 ;  /* 0x0000003803057836 */ /* 0x000fe20000000000 */
[----:B------:R-:W-:Y:S01]  /*11460*/  FSEL R180, R83, -INF , !P3 ;  /* 0xff80000053b47808 */ /* 0x000fe20005800000 */
[----:B------:R-:W-:Y:S01]  /*11470*/  VIADD R3, R3, 0x39 ;  /* 0x0000003903037836 */ /* 0x000fe20000000000 */
[----:B------:R-:W-:Y:S02]  /*11480*/  FSEL R181, R81, -INF , !P3 ;  /* 0xff80000051b57808 */ /* 0x000fe40005800000 */
[----:B------:R-:W-:-:S02]  /*11490*/  FSEL R179, R60, -INF , !P1 ;  /* 0xff8000003cb37808 */ /* 0x000fc40004800000 */
[-C--:B------:R-:W-:Y:S02]  /*114a0*/  ISETP.GE.AND P6, PT, R7, R78.reuse, PT ;  /* 0x0000004e0700720c */ /* 0x080fe40003fc6270 */
[-C--:B------:R-:W-:Y:S02]  /*114b0*/  ISETP.GE.AND P3, PT, R5, R78.reuse, PT ;  /* 0x0000004e0500720c */ /* 0x080fe40003f66270 */
[----:B------:R-:W-:Y:S02]  /*114c0*/  ISETP.GE.AND P1, PT, R3, R78, PT ;  /* 0x0000004e0300720c */ /* 0x000fe40003f26270 */
[----:B------:R-:W-:Y:S02]  /*114d0*/  FSEL R170, R58, -INF , !P6 ;  /* 0xff8000003aaa7808 */ /* 0x000fe40007000000 */
[----:B------:R-:W-:Y:S02]  /*114e0*/  FSEL R177, R56, -INF , !P6 ;  /* 0xff80000038b17808 */ /* 0x000fe40007000000 */
[----:B------:R-:W-:-:S02]  /*114f0*/  FSEL R168, R59, -INF , !P5 ;  /* 0xff8000003ba87808 */ /* 0x000fc40006800000 */
[----:B------:R-:W-:Y:S02]  /*11500*/  FSEL R175, R57, -INF , !P5 ;  /* 0xff80000039af7808 */ /* 0x000fe40006800000 */
[----:B------:R-:W-:Y:S02]  /*11510*/  FSEL R164, R54, -INF , !P3 ;  /* 0xff80000036a47808 */ /* 0x000fe40005800000 */
[----:B------:R-:W-:Y:S02]  /*11520*/  FSEL R173, R52, -INF , !P3 ;  /* 0xff80000034ad7808 */ /* 0x000fe40005800000 */
        /* <DEDUP_REMOVED lines=15> */
.L_x_3360:
        /* <DEDUP_REMOVED lines=49> */
[C---:B------:R-:W-:Y:S02]  /*11930*/  IMAD R3, R14.reuse, UR11, R3 ;  /* 0x0000000b0e037c24 */ /* 0x040fe4000f8e0203 */
[----:B------:R-:W-:-:S04]  /*11940*/  IMAD.WIDE.U32 R14, R14, UR10, RZ ;  /* 0x0000000a0e0e7c25 */ /* 0x000fc8000f8e00ff */
        /* <DEDUP_REMOVED lines=9> */
.L_x_3361:
[----:B------:R-:W1:Y:S01]  /*119e0*/  LDCU UR4, c[0x0][0x3bc] ;  /* 0x00007780ff0477ac */ /* 0x000e620008000800 */
[C---:B------:R-:W-:Y:S01]  /*119f0*/  LEA R6, P1, R67.reuse, R194, 0x1 ;  /* 0x000000c243067211 */ /* 0x040fe200078208ff */
[----:B------:R-:W-:Y:S01]  /*11a00*/  @!PT LDS RZ, [RZ] ;  /* 0x00000000fffff984 */ /* 0x000fe20000000800 */
[----:B------:R-:W-:Y:S01]  /*11a10*/  @!PT LDS RZ, [RZ] ;  /* 0x00000000fffff984 */ /* 0x000fe20000000800 */
[----:B------:R-:W-:Y:S01]  /*11a20*/  @!PT LDS RZ, [RZ] ;  /* 0x00000000fffff984 */ /* 0x000fe20000000800 */
[----:B------:R2:W-:Y:S01]  /*11a30*/  LDGSTS.E.BYPASS.LTC128B.128 [R207+0x6000], desc[UR6][R194.64] ;  /* 0x06000000c2cf7fae */ /* 0x0005e2000b981a06 */
[----:B------:R-:W-:Y:S02]  /*11a40*/  USHF.L.U32 UR8, UR10, 0x5, URZ ;  /* 0x000000050a087899 */ /* 0x000fe400080006ff */
[----:B------:R-:W-:Y:S01]  /*11a50*/  LEA.HI.X R7, R67, R195, R76, 0x1, P1 ;  /* 0x000000c343077211 */ /* 0x000fe200008f0c4c */
[----:B------:R2:W-:Y:S03]  /*11a60*/  LDGSTS.E.BYPASS.LTC128B.128 [R207+0x8000], desc[UR6][R194.64+0x80] ;  /* 0x08000080c2cf7fae */ /* 0x0005e6000b981a06 */
[----:B------:R-:W-:Y:S01]  /*11a70*/  IADD3 R16, P1, PT, R6, UR8, RZ ;  /* 0x0000000806107c10 */ /* 0x000fe2000ff3e0ff */
[----:B------:R2:W-:Y:S04]  /*11a80*/  LDGSTS.E.BYPASS.LTC128B.128 [R207+0xa000], desc[UR6][R194.64+0x100] ;  /* 0x0a000100c2cf7fae */ /* 0x0005e8000b981a06 */
[----:B------:R2:W-:Y:S01]  /*11a90*/  LDGSTS.E.BYPASS.LTC128B.128 [R207+0x6800], desc[UR6][R6.64] ;  /* 0x0680000006cf7fae */ /* 0x0005e2000b981a06 */
[----:B-1----:R-:W-:-:S03]  /*11aa0*/  USHF.L.U64.HI UR4, UR10, 0x5, UR4 ;  /* 0x000000050a047899 */ /* 0x002fc60008010204 */
[----:B------:R2:W-:Y:S04]  /*11ab0*/  LDGSTS.E.BYPASS.LTC128B.128 [R207+0x8800], desc[UR6][R6.64+0x80] ;  /* 0x0880008006cf7fae */ /* 0x0005e8000b981a06 */
[----:B------:R2:W-:Y:S01]  /*11ac0*/  LDGSTS.E.BYPASS.LTC128B.128 [R207+0xa800], desc[UR6][R6.64+0x100] ;  /* 0x0a80010006cf7fae */ /* 0x0005e2000b981a06 */
[----:B------:R-:W-:Y:S02]  /*11ad0*/  IADD3.X R17, PT, PT, R7, UR4, RZ, P1, !PT ;  /* 0x0000000407117c10 */ /* 0x000fe40008ffe4ff */
[----:B------:R-:W-:-:S03]  /*11ae0*/  IADD3 R14, P1, PT, R16, UR8, RZ ;  /* 0x00000008100e7c10 */ /* 0x000fc6000ff3e0ff */
[----:B------:R2:W-:Y:S01]  /*11af0*/  LDGSTS.E.BYPASS.LTC128B.128 [R207+0x7000], desc[UR6][R16.64] ;  /* 0x0700000010cf7fae */ /* 0x0005e2000b981a06 */
[----:B------:R-:W-:-:S03]  /*11b00*/  IADD3.X R15, PT, PT, R17, UR4, RZ, P1, !PT ;  /* 0x00000004110f7c10 */ /* 0x000fc60008ffe4ff */
[----:B------:R2:W-:Y:S04]  /*11b10*/  LDGSTS.E.BYPASS.LTC128B.128 [R207+0x9000], desc[UR6][R16.64+0x80] ;  /* 0x0900008010cf7fae */ /* 0x0005e8000b981a06 */
[----:B------:R2:W-:Y:S04]  /*11b20*/  LDGSTS.E.BYPASS.LTC128B.128 [R207+0xb000], desc[UR6][R16.64+0x100] ;  /* 0x0b00010010cf7fae */ /* 0x0005e8000b981a06 */
[----:B------:R2:W-:Y:S04]  /*11b30*/  LDGSTS.E.BYPASS.LTC128B.128 [R207+0x7800], desc[UR6][R14.64] ;  /* 0x078000000ecf7fae */ /* 0x0005e8000b981a06 */
[----:B------:R2:W-:Y:S04]  /*11b40*/  LDGSTS.E.BYPASS.LTC128B.128 [R207+0x9800], desc[UR6][R14.64+0x80] ;  /* 0x098000800ecf7fae */ /* 0x0005e8000b981a06 */
[----:B------:R2:W-:Y:S04]  /*11b50*/  LDGSTS.E.BYPASS.LTC128B.128 [R207+0xb800], desc[UR6][R14.64+0x100] ;  /* 0x0b8001000ecf7fae */ /* 0x0005e8000b981a06 */
[----:B------:R-:W0:Y:S02]  /*11b60*/  LDGDEPBAR ;  /* 0x00000000000079af */ /* 0x000e240000000000 */
.L_x_3359:
        /* <DEDUP_REMOVED lines=78> */
[----:B------:R-:W-:Y:S01]  /*12050*/  LDSM.16.MT88.4 R8, [R190+0x10800] ;  /* 0x01080000be08783b */ /* 0x000fe20000004200 */
[--C-:B------:R-:W-:Y:S01]  /*12060*/  FFMA.FTZ R176, R181, UR4, -R174.reuse ;  /* 0x00000004b5b07c23 */ /* 0x100fe200080108ae */
        /* <DEDUP_REMOVED lines=14> */
[--C-:B------:R-:W-:Y:S01]  /*12150*/  FFMA.FTZ R184, R184, UR4, -R165.reuse ;  /* 0x00000004b8b87c23 */ /* 0x100fe200080108a5 */
[----:B------:R-:W-:Y:S01]  /*12160*/  LDSM.16.MT88.4 R32, [R160+0x800] ;  /* 0x00080000a020783b */ /* 0x000fe20000004200 */
[----:B------:R2:W-:Y:S01]  /*12170*/  MUFU.EX2 R2, R13 ;  /* 0x0000000d00027308 */ /* 0x0005e20000000800 */
[--C-:B------:R-:W-:Y:S01]  /*12180*/  FFMA.FTZ R182, R182, UR4, -R165.reuse ;  /* 0x00000004b6b67c23 */ /* 0x100fe200080108a5 */
[----:B----4-:R-:W-:Y:S01]  /*12190*/  F2FP.BF16.F32.PACK_AB R121, R156, R159 ;  /* 0x0000009f9c79723e */ /* 0x010fe200000010ff */
[----:B------:R-:W-:Y:S01]  /*121a0*/  LDSM.16.MT88.4 R28, [R190+0xe800] ;  /* 0x00e80000be1c783b */ /* 0x000fe20000004200 */
[----:B------:R-:W-:Y:S01]  /*121b0*/  MUFU.EX2 R153, R153 ;  /* 0x0000009900997308 */ /* 0x000fe20000000800 */
[----:B------:R-:W-:Y:S01]  /*121c0*/  FFMA.FTZ R211, R167, UR4, -R174 ;  /* 0x00000004a7d37c23 */ /* 0x000fe200080108ae */
[----:B------:R-:W-:Y:S01]  /*121d0*/  FFMA.FTZ R167, R164, UR4, -R165 ;  /* 0x00000004a4a77c23 */ /* 0x000fe200080108a5 */
        /* <DEDUP_REMOVED lines=10> */
[----:B------:R-:W-:Y:S01]  /*12280*/  HMMA.16816.F32.BF16 R40, R120, R44, RZ ;  /* 0x0000002c7828723c */ /* 0x000fe200000418ff */
[----:B------:R-:W-:Y:S01]  /*12290*/  FADD.FTZ R155, R155, R156 ;  /* 0x0000009c9b9b7221 */ /* 0x000fe20000010000 */
[----:B------:R-:W-:Y:S01]  /*122a0*/  FADD.FTZ R154, R154, R157 ;  /* 0x0000009d9a9a7221 */ /* 0x000fe20000010000 */
[----:B------:R-:W2:Y:S02]  /*122b0*/  MUFU.EX2 R148, R148 ;  /* 0x0000009400947308 */ /* 0x000ea40000000800 */
[----:B------:R-:W-:-:S02]  /*122c0*/  FADD.FTZ R152, R152, R155 ;  /* 0x0000009b98987221 */ /* 0x000fc40000010000 */
[----:B------:R-:W-:Y:S01]  /*122d0*/  MUFU.EX2 R135, R135 ;  /* 0x0000008700877308 */ /* 0x000fe20000000800 */
[C---:B------:R-:W-:Y:S03]  /*122e0*/  HMMA.16816.F32.BF16 R48, R120.reuse, R52, RZ ;  /* 0x000000347830723c */ /* 0x040fe600000418ff */
[----:B------:R-:W2:Y:S04]  /*122f0*/  MUFU.EX2 R0, R0 ;  /* 0x0000000000007308 */ /* 0x000ea80000000800 */
        /* <DEDUP_REMOVED lines=8> */
[----:B------:R-:W1:Y:S04]  /*12380*/  MUFU.EX2 R179, R179 ;  /* 0x000000b300b37308 */ /* 0x000e680000000800 */
[----:B------:R-:W-:Y:S01]  /*12390*/  MUFU.EX2 R178, R182 ;  /* 0x000000b600b27308 */ /* 0x000fe20000000800 */
[C---:B------:R-:W-:Y:S03]  /*123a0*/  HMMA.16816.F32.BF16 R100, R120.reuse, R102, RZ ;  /* 0x000000667864723c */ /* 0x040fe600000418ff */
[----:B------:R-:W1:Y:S04]  /*123b0*/  MUFU.EX2 R181, R181 ;  /* 0x000000b500b57308 */ /* 0x000e680000000800 */
[----:B------:R-:W-:Y:S01]  /*123c0*/  MUFU.EX2 R211, R211 ;  /* 0x000000d300d37308 */ /* 0x000fe20000000800 */
        /* <DEDUP_REMOVED lines=19> */
[----:B--2---:R-:W-:Y:S01]  /*12500*/  F2FP.BF16.F32.PACK_AB R5, R148, R151 ;  /* 0x000000979405723e */ /* 0x004fe200000010ff */
        /* <DEDUP_REMOVED lines=10> */
[----:B------:R-:W2:Y:S07]  /*125b0*/  LDSM.16.MT88.4 R16, [R162+0x4800] ;  /* 0x00480000a210783b */ /* 0x000eae0000004200 */
[C---:B-1----:R-:W-:Y:S08]  /*125c0*/  HMMA.16816.F32.BF16 R48, R4.reuse, R12, R48 ;  /* 0x0000000c0430723c */ /* 0x042ff00000041830 */
[C---:B------:R-:W-:Y:S01]  /*125d0*/  HMMA.16816.F32.BF16 R52, R4.reuse, R14, R52 ;  /* 0x0000000e0434723c */ /* 0x040fe20000041834 */
[----:B------:R-:W1:Y:S07]  /*125e0*/  LDSM.16.MT88.4 R12, [R160+0x4800] ;  /* 0x00480000a00c783b */ /* 0x000e6e0000004200 */
[C---:B------:R-:W-:Y:S08]  /*125f0*/  HMMA.16816.F32.BF16 R96, R4.reuse, R8, R96 ;  /* 0x000000080460723c */ /* 0x040ff00000041860 */
        /* <DEDUP_REMOVED lines=26> */
[C---:B-1----:R-:W-:Y:S08]  /*127a0*/  HMMA.16816.F32.BF16 R124, R4.reuse, R12, R124 ;  /* 0x0000000c047c723c */ /* 0x042ff0000004187c */
[----:B------:R-:W-:Y:S01]  /*127b0*/  HMMA.16816.F32.BF16 R120, R4, R14, R120 ;  /* 0x0000000e0478723c */ /* 0x000fe20000041878 */
[----:B------:R-:W-:Y:S01]  /*127c0*/  F2FP.BF16.F32.PACK_AB R4, R176, R169 ;  /* 0x000000a9b004723e */ /* 0x000fe200000010ff */
[----:B------:R-:W-:Y:S01]  /*127d0*/  LDSM.16.MT88.4 R12, [R190+0x11000] ;  /* 0x01100000be0c783b */ /* 0x000fe20000004200 */
[----:B------:R-:W-:Y:S01]  /*127e0*/  F2FP.BF16.F32.PACK_AB R5, R179, R180 ;  /* 0x000000b4b305723e */ /* 0x000fe200000010ff */
[----:B------:R-:W-:Y:S01]  /*127f0*/  FADD.FTZ R169, R169, R2 ;  /* 0x00000002a9a97221 */ /* 0x000fe20000010000 */
[----:B------:R-:W-:-:S02]  /*12800*/  F2FP.BF16.F32.PACK_AB R6, R171, R172 ;  /* 0x000000acab06723e */ /* 0x000fc400000010ff */
[----:B------:R-:W-:-:S07]  /*12810*/  F2FP.BF16.F32.PACK_AB R7, R181, R178 ;  /* 0x000000b2b507723e */ /* 0x000fce00000010ff */
[C---:B---3--:R-:W-:Y:S08]  /*12820*/  HMMA.16816.F32.BF16 R40, R4.reuse, R8, R40 ;  /* 0x000000080428723c */ /* 0x048ff00000041828 */
[C---:B------:R-:W-:Y:S01]  /*12830*/  HMMA.16816.F32.BF16 R44, R4.reuse, R10, R44 ;  /* 0x0000000a042c723c */ /* 0x040fe2000004182c */
[----:B------:R-:W1:Y:S07]  /*12840*/  LDSM.16.MT88.4 R8, [R162+0x5000] ;  /* 0x00500000a208783b */ /* 0x000e6e0000004200 */
[C---:B--2---:R-:W-:Y:S08]  /*12850*/  HMMA.16816.F32.BF16 R64, R4.reuse, R16, R64 ;  /* 0x000000100440723c */ /* 0x044ff00000041840 */
[C---:B------:R-:W-:Y:S01]  /*12860*/  HMMA.16816.F32.BF16 R68, R4.reuse, R18, R68 ;  /* 0x000000120444723c */ /* 0x040fe20000041844 */
[----:B------:R-:W2:Y:S07]  /*12870*/  LDSM.16.MT88.4 R16, [R160+0x5000] ;  /* 0x00500000a010783b */ /* 0x000eae0000004200 */
[----:B------:R-:W-:Y:S01]  /*12880*/  HMMA.16816.F32.BF16 R88, R4, R20, R88 ;  /* 0x000000140458723c */ /* 0x000fe20000041858 */
[--C-:B------:R-:W-:Y:S01]  /*12890*/  FFMA.FTZ R20, R168, UR4, -R165.reuse ;  /* 0x00000004a8147c23 */ /* 0x100fe200080108a5 */
[----:B------:R-:W-:-:S02]  /*128a0*/  FFMA.FTZ R168, R163, UR4, -R165 ;  /* 0x00000004a3a87c23 */ /* 0x000fc400080108a5 */
[----:B------:R-:W-:Y:S04]  /*128b0*/  MUFU.EX2 R163, R167 ;  /* 0x000000a700a37308 */ /* 0x000fe80000000800 */
[C---:B------:R-:W-:Y:S01]  /*128c0*/  HMMA.16816.F32.BF16 R72, R4.reuse, R144, R72 ;  /* 0x000000900448723c */ /* 0x040fe20000041848 */
[--C-:B------:R-:W-:Y:S01]  /*128d0*/  FFMA.FTZ R144, R177, UR4, -R174.reuse ;  /* 0x00000004b1907c23 */ /* 0x100fe200080108ae */
[--C-:B------:R-:W-:Y:S01]  /*128e0*/  FFMA.FTZ R145, R175, UR4, -R174.reuse ;  /* 0x00000004af917c23 */ /* 0x100fe200080108ae */
[----:B------:R3:W-:Y:S04]  /*128f0*/  MUFU.EX2 R164, R20 ;  /* 0x0000001400a47308 */ /* 0x0007e80000000800 */
[----:B------:R-:W-:Y:S01]  /*12900*/  MUFU.EX2 R144, R144 ;  /* 0x0000009000907308 */ /* 0x000fe20000000800 */
[C---:B------:R-:W-:Y:S01]  /*12910*/  HMMA.16816.F32.BF16 R76, R4.reuse, R146, R76 ;  /* 0x00000092044c723c */ /* 0x040fe2000004184c */
[----:B------:R-:W-:Y:S01]  /*12920*/  FFMA.FTZ R146, R173, UR4, -R174 ;  /* 0x00000004ad927c23 */ /* 0x000fe200080108ae */
[----:B------:R-:W-:Y:S01]  /*12930*/  FFMA.FTZ R147, R170, UR4, -R165 ;  /* 0x00000004aa937c23 */ /* 0x000fe200080108a5 */
[----:B------:R-:W4:Y:S04]  /*12940*/  MUFU.EX2 R145, R145 ;  /* 0x0000009100917308 */ /* 0x000f280000000800 */
[----:B------:R-:W-:Y:S01]  /*12950*/  MUFU.EX2 R146, R146 ;  /* 0x0000009200927308 */ /* 0x000fe20000000800 */
[C---:B-1----:R-:W-:Y:S03]  /*12960*/  HMMA.16816.F32.BF16 R112, R4.reuse, R8, R112 ;  /* 0x000000080470723c */ /* 0x042fe60000041870 */
[----:B------:R-:W1:Y:S04]  /*12970*/  MUFU.EX2 R147, R147 ;  /* 0x0000009300937308 */ /* 0x000e680000000800 */
[----:B------:R-:W5:Y:S01]  /*12980*/  MUFU.EX2 R168, R168 ;  /* 0x000000a800a87308 */ /* 0x000f620000000800 */
        /* <DEDUP_REMOVED lines=19> */
[C---:B------:R-:W-:Y:S08]  /*12ac0*/  HMMA.16816.F32.BF16 R96, R4.reuse, R12, R96 ;  /* 0x0000000c0460723c */ /* 0x040ff00000041860 */
[C---:B------:R-:W-:Y:S01]  /*12ad0*/  HMMA.16816.F32.BF16 R100, R4.reuse, R14, R100 ;  /* 0x0000000e0464723c */ /* 0x040fe20000041864 */
[----:B------:R-:W3:Y:S07]  /*12ae0*/  LDSM.16.MT88.4 R12, [R166+0xd800] ;  /* 0x00d80000a60c783b */ /* 0x000eee0000004200 */
[C---:B--2---:R-:W-:Y:S08]  /*12af0*/  HMMA.16816.F32.BF16 R124, R4.reuse, R16, R124 ;  /* 0x00000010047c723c */ /* 0x044ff0000004187c */
[----:B------:R-:W-:Y:S01]  /*12b00*/  HMMA.16816.F32.BF16 R120, R4, R18, R120 ;  /* 0x000000120478723c */ /* 0x000fe20000041878 */
[----:B----4-:R-:W-:Y:S01]  /*12b10*/  F2FP.BF16.F32.PACK_AB R4, R145, R144 ;  /* 0x000000909104723e */ /* 0x010fe200000010ff */
[----:B------:R-:W2:Y:S01]  /*12b20*/  LDSM.16.MT88.4 R16, [R190+0xf800] ;  /* 0x00f80000be10783b */ /* 0x000ea20000004200 */
[----:B-1----:R-:W-:-:S02]  /*12b30*/  F2FP.BF16.F32.PACK_AB R5, R164, R147 ;  /* 0x00000093a405723e */ /* 0x002fc400000010ff */
[----:B------:R-:W-:Y:S02]  /*12b40*/  F2FP.BF16.F32.PACK_AB R6, R211, R146 ;  /* 0x00000092d306723e */ /* 0x000fe400000010ff */
[----:B-----5:R-:W-:-:S07]  /*12b50*/  F2FP.BF16.F32.PACK_AB R7, R168, R163 ;  /* 0x000000a3a807723e */ /* 0x020fce00000010ff */
[C---:B------:R-:W-:Y:S08]  /*12b60*/  HMMA.16816.F32.BF16 R80, R4.reuse, R8, R80 ;  /* 0x000000080450723c */ /* 0x040ff00000041850 */
[C---:B------:R-:W-:Y:S01]  /*12b70*/  HMMA.16816.F32.BF16 R84, R4.reuse, R10, R84 ;  /* 0x0000000a0454723c */ /* 0x040fe20000041854 */
[----:B------:R-:W1:Y:S07]  /*12b80*/  LDSM.16.MT88.4 R8, [R190+0x11800] ;  /* 0x01180000be08783b */ /* 0x000e6e0000004200 */
[C---:B---3--:R-:W-:Y:S08]  /*12b90*/  HMMA.16816.F32.BF16 R40, R4.reuse, R12, R40 ;  /* 0x0000000c0428723c */ /* 0x048ff00000041828 */
        /* <DEDUP_REMOVED lines=58> */
[----:B------:R-:W3:Y:S01]  /*12f40*/  LDCU.64 UR8, c[0x0][0x3a0] ;  /* 0x00007400ff0877ac */ /* 0x000ee20008000a00 */
[----:B------:R-:W4:Y:S01]  /*12f50*/  LDCU.64 UR10, c[0x0][0x3a8] ;  /* 0x00007500ff0a77ac */ /* 0x000f220008000a00 */
[----:B-1----:R-:W-:-:S12]  /*12f60*/  ULEA UR5, UR5, UR12, 0x18 ;  /* 0x0000000c05057291 */ /* 0x002fd8000f8ec0ff */
.L_x_3366:
        /* <DEDUP_REMOVED lines=10> */
[----:B-----5:R-:W-:Y:S01]  /*13010*/  @!P1 IMAD.SHL.U32 R12, R8, 0x40, RZ ;  /* 0x00000040080c9824 */ /* 0x020fe200078e00ff */
[C---:B------:R-:W-:Y:S01]  /*13020*/  LOP3.LUT R4, R187.reuse, 0x8, RZ, 0xc0, !PT ;  /* 0x00000008bb047812 */ /* 0x040fe200078ec0ff */
[----:B------:R-:W-:Y:S01]  /*13030*/  IMAD.SHL.U32 R189, R187, 0x20, RZ ;  /* 0x00000020bbbd7824 */ /* 0x000fe200078e00ff */
[----:B------:R-:W-:Y:S01]  /*13040*/  LOP3.LUT R207, R207, 0x1f8, R186, 0x78, !PT ;  /* 0x000001f8cfcf7812 */ /* 0x000fe200078e78ba */
[----:B------:R-:W-:Y:S01]  /*13050*/  @!P1 IMAD.X R12, RZ, RZ, ~R12, P0 ;  /* 0x000000ffff0c9224 */ /* 0x000fe200000e0e0c */
[----:B------:R-:W-:Y:S01]  /*13060*/  LOP3.LUT R2, R185, 0x8, RZ, 0xc0, !PT ;  /* 0x00000008b9027812 */ /* 0x000fe200078ec0ff */
[----:B------:R-:W-:Y:S01]  /*13070*/  IMAD.SHL.U32 R6, R187, 0x40, RZ ;  /* 0x00000040bb067824 */ /* 0x000fe200078e00ff */
[----:B------:R-:W-:Y:S02]  /*13080*/  LOP3.LUT R207, R207, 0x1e00, R186, 0xf8, !PT ;  /* 0x00001e00cfcf7812 */ /* 0x000fe400078ef8ba */
[----:B------:R-:W-:Y:S02]  /*13090*/  LOP3.LUT R186, R186, 0x38, RZ, 0xc0, !PT ;  /* 0x00000038baba7812 */ /* 0x000fe400078ec0ff */
[----:B------:R-:W-:Y:S02]  /*130a0*/  LOP3.LUT R189, R189, 0x7c00, RZ, 0xc0, !PT ;  /* 0x00007c00bdbd7812 */ /* 0x000fe400078ec0ff */
[----:B------:R-:W-:Y:S02]  /*130b0*/  @!P1 SHF.R.S64 R9, R9, 0x1f, R12 ;  /* 0x0000001f09099819 */ /* 0x000fe4000000100c */
[--C-:B------:R-:W-:Y:S02]  /*130c0*/  LOP3.LUT R5, R186, 0x1c0, R6.reuse, 0xf8, !PT ;  /* 0x000001c0ba057812 */ /* 0x100fe400078ef806 */
[----:B------:R-:W-:Y:S02]  /*130d0*/  LOP3.LUT R3, R189, 0x200, R6, 0xf8, !PT ;  /* 0x00000200bd037812 */ /* 0x000fe400078ef806 */
[----:B------:R-:W-:Y:S02]  /*130e0*/  @!P1 IADD3 R196, P0, PT, R196, R9, RZ ;  /* 0x00000009c4c49210 */ /* 0x000fe40007f1e0ff */
[----:B------:R-:W-:Y:S01]  /*130f0*/  LOP3.LUT R2, R3, R5, R2, 0xf6, !PT ;  /* 0x0000000503027212 */ /* 0x000fe200078ef602 */
[----:B------:R-:W-:Y:S01]  /*13100*/  IMAD.MOV.U32 R3, RZ, RZ, R197 ;  /* 0x000000ffff037224 */ /* 0x000fe200078e00c5 */
[----:B------:R-:W-:Y:S02]  /*13110*/  LOP3.LUT R4, R5, R4, RZ, 0x3c, !PT ;  /* 0x0000000405047212 */ /* 0x000fe400078e3cff */
[----:B------:R-:W-:Y:S01]  /*13120*/  @!P1 LEA.HI.X.SX32 R197, R12, R197, 0x1, P0 ;  /* 0x000000c50cc59211 */ /* 0x000fe200000f0eff */
[----:B--2---:R-:W-:Y:S06]  /*13130*/  @!P1 BRA `(.L_x_3363) ;  /* 0x0000000000f49947 */ /* 0x004fec0003800000 */
[----:B------:R-:W-:Y:S01]  /*13140*/  VIADD R12, R206, 0xffffffc0 ;  /* 0xffffffc0ce0c7836 */ /* 0x000fe20000000000 */
[----:B------:R-:W1:Y:S01]  /*13150*/  LDC R5, c[0x0][0x4f0] ;  /* 0x00013c00ff057b82 */ /* 0x000e620000000800 */
[----:B------:R-:W-:Y:S03]  /*13160*/  IABS R14, R206 ;  /* 0x000000ce000e7213 */ /* 0x000fe60000000000 */
[----:B------:R-:W-:Y:S02]  /*13170*/  IABS R11, R12 ;  /* 0x0000000c000b7213 */ /* 0x000fe40000000000 */
[-C--:B-1----:R-:W-:Y:S02]  /*13180*/  IABS R8, R5.reuse ;  /* 0x0000000500087213 */ /* 0x082fe40000000000 */
[----:B------:R-:W-:Y:S02]  /*13190*/  LOP3.LUT R12, R12, R5, RZ, 0x3c, !PT ;  /* 0x000000050c0c7212 */ /* 0x000fe400078e3cff */
[----:B------:R-:W1:Y:S02]  /*131a0*/  I2F.RP R13, R8 ;  /* 0x00000008000d7306 */ /* 0x000e640000209400 */
[----:B------:R-:W-:Y:S08]  /*131b0*/  ISETP.GE.AND P0, PT, R12, RZ, PT ;  /* 0x000000ff0c00720c */ /* 0x000ff00003f06270 */
[----:B-1----:R-:W1:Y:S02]  /*131c0*/  MUFU.RCP R9, R13 ;  /* 0x0000000d00097308 */ /* 0x002e640000001000 */
[----:B-1----:R-:W-:Y:S08]  /*131d0*/  VIADD R18, R9, 0xffffffe ;  /* 0x0ffffffe09127836 */ /* 0x002ff00000000000 */
[----:B------:R-:W1:Y:S02]  /*131e0*/  F2I.FTZ.U32.TRUNC.NTZ R19, R18 ;  /* 0x0000001200137305 */ /* 0x000e64000021f000 */
        /* <DEDUP_REMOVED lines=9> */
[C---:B------:R-:W-:Y:S01]  /*13280*/  IMAD R14, R8.reuse, R13, R14 ;  /* 0x0000000d080e7224 */ /* 0x040fe200078e020e */
[----:B------:R-:W-:Y:S02]  /*13290*/  LOP3.LUT R13, RZ, R5, RZ, 0x33, !PT ;  /* 0x00000005ff0d7212 */ /* 0x000fe400078e33ff */
        /* <DEDUP_REMOVED lines=9> */
[----:B------:R-:W-:Y:S04]  /*13330*/  LOP3.LUT R8, R206, R5, RZ, 0x3c, !PT ;  /* 0x00000005ce087212 */ /* 0x000fe800078e3cff */
[----:B------:R-:W-:Y:S02]  /*13340*/  ISETP.GE.AND P3, PT, R8, RZ, PT ;  /* 0x000000ff0800720c */ /* 0x000fe40003f66270 */
[----:B------:R-:W1:Y:S03]  /*13350*/  LDC.64 R8, c[0x0][0x3c0] ;  /* 0x0000f000ff087b82 */ /* 0x000e660000000a00 */
[----:B------:R-:W-:Y:S02]  /*13360*/  @P5 IADD3 R15, PT, PT, R15, 0x1, RZ ;  /* 0x000000010f0f5810 */ /* 0x000fe40007ffe0ff */
[----:B------:R-:W-:Y:S03]  /*13370*/  @P6 VIADD R16, R16, 0x1 ;  /* 0x0000000110106836 */ /* 0x000fe60000000000 */
[----:B------:R-:W-:Y:S03]  /*13380*/  @!P0 IMAD.MOV R15, RZ, RZ, -R15 ;  /* 0x000000ffff0f8224 */ /* 0x000fe600078e0a0f */
        /* <DEDUP_REMOVED lines=9> */
[----:B------:R-:W2:Y:S02]  /*13420*/  LDG.E R12, desc[UR6][R20.64] ;  /* 0x00000006140c7981 */ /* 0x000ea4000c1e1900 */
[-C--:B-1----:R-:W-:Y:S01]  /*13430*/  IMAD.WIDE.U32 R16, R5, R8.reuse, RZ ;  /* 0x0000000805107225 */ /* 0x082fe200078e00ff */
[----:B------:R-:W-:Y:S01]  /*13440*/  SHF.R.S32.HI R13, RZ, 0x1f, R5 ;  /* 0x0000001fff0d7819 */ /* 0x000fe20000011405 */
[----:B------:R-:W2:Y:S04]  /*13450*/  LDG.E R11, desc[UR6][R18.64] ;  /* 0x00000006120b7981 */ /* 0x000ea8000c1e1900 */
[----:B------:R-:W-:Y:S04]  /*13460*/  IMAD R14, R13, R8, RZ ;  /* 0x000000080d0e7224 */ /* 0x000fe800078e02ff */
[----:B------:R-:W-:Y:S05]  /*13470*/  IMAD R14, R5, R9, R14 ;  /* 0x00000009050e7224 */ /* 0x000fea00078e020e */
[----:B------:R-:W-:Y:S01]  /*13480*/  IADD3 R17, PT, PT, R17, R14, RZ ;  /* 0x0000000e11117210 */ /* 0x000fe20007ffe0ff */
[----:B--2---:R-:W-:Y:S04]  /*13490*/  IMAD.IADD R11, R12, 0x1, -R11 ;  /* 0x000000010c0b7824 */ /* 0x004fe800078e0a0b */
[----:B----4-:R-:W-:Y:S01]  /*134a0*/  IMAD.WIDE.U32 R16, R11, UR10, R16 ;  /* 0x0000000a0b107c25 */ /* 0x010fe2000f8e0010 */
[----:B------:R-:W-:Y:S02]  /*134b0*/  SHF.R.S32.HI R5, RZ, 0x1f, R11 ;  /* 0x0000001fff057819 */ /* 0x000fe4000001140b */
[C---:B------:R-:W-:Y:S03]  /*134c0*/  LEA R196, P0, R16.reuse, R10, 0x1 ;  /* 0x0000000a10c47211 */ /* 0x040fe600078008ff */
[----:B------:R-:W-:Y:S04]  /*134d0*/  IMAD R12, R5, UR10, RZ ;  /* 0x0000000a050c7c24 */ /* 0x000fe8000f8e02ff */
[----:B------:R-:W-:Y:S04]  /*134e0*/  IMAD R12, R11, UR11, R12 ;  /* 0x0000000b0b0c7c24 */ /* 0x000fe8000f8e020c */
[----:B------:R-:W-:Y:S05]  /*134f0*/  IMAD.IADD R12, R17, 0x1, R12 ;  /* 0x00000001110c7824 */ /* 0x000fea00078e020c */
[----:B------:R-:W-:Y:S07]  /*13500*/  LEA.HI.X R197, R16, R3, R12, 0x1, P0 ;  /* 0x0000000310c57211 */ /* 0x000fee00000f0c0c */
.L_x_3363:
[----:B------:R-:W-:Y:S01]  /*13510*/  LEA R207, R207, UR5, 0x1 ;  /* 0x00000005cfcf7c11 */ /* 0x000fe2000f8e08ff */
[----:B------:R-:W-:Y:S01]  /*13520*/  IMAD.SHL.U32 R3, R8, 0x20, RZ ;  /* 0x0000002008037824 */ /* 0x000fe200078e00ff */
[----:B------:R-:W-:Y:S02]  /*13530*/  LOP3.LUT R193, R6, 0x400, RZ, 0xc0, !PT ;  /* 0x0000040006c17812 */ /* 0x000fe400078ec0ff */
[----:B------:R-:W-:Y:S01]  /*13540*/  SHF.L.U64.HI R8, R8, 0x5, R7 ;  /* 0x0000000508087819 */ /* 0x000fe20000010207 */
[----:B------:R-:W-:Y:S01]  /*13550*/  @!PT LDS RZ, [RZ] ;  /* 0x00000000fffff984 */ /* 0x000fe20000000800 */
[----:B------:R-:W-:Y:S01]  /*13560*/  @!PT LDS RZ, [RZ] ;  /* 0x00000000fffff984 */ /* 0x000fe20000000800 */
[----:B------:R-:W-:Y:S01]  /*13570*/  @!PT LDS RZ, [RZ] ;  /* 0x00000000fffff984 */ /* 0x000fe20000000800 */
[----:B------:R-:W-:Y:S01]  /*13580*/  LDGSTS.E.BYPASS.LTC128B.128 [R207+0xc000], desc[UR6][R196.64] ;  /* 0x0c000000c4cf7fae */ /* 0x000fe2000b981a06 */
[C---:B------:R-:W-:Y:S01]  /*13590*/  IADD3 R6, P0, PT, R3.reuse, R196, RZ ;  /* 0x000000c403067210 */ /* 0x040fe20007f1e0ff */
[----:B------:R-:W-:Y:S01]  /*135a0*/  IMAD R193, R4, 0x2, R193 ;  /* 0x0000000204c17824 */ /* 0x000fe200078e02c1 */
        /* <DEDUP_REMOVED lines=9> */
[----:B------:R-:W-:Y:S02]  /*13640*/  VIADD R132, R193, UR5 ;  /* 0x00000005c1847c36 */ /* 0x000fe40008000000 */
[----:B------:R-:W-:Y:S01]  /*13650*/  IMAD.X R13, R8, 0x1, R5, P0 ;  /* 0x00000001080d7824 */ /* 0x000fe200000e0605 */
[----:B------:R-:W-:Y:S01]  /*13660*/  LDGSTS.E.BYPASS.LTC128B.128 [R207+0xe800], desc[UR6][R6.64+0x80] ;  /* 0x0e80008006cf7fae */ /* 0x000fe2000b981a06 */
[C---:B------:R-:W-:Y:S01]  /*13670*/  LOP3.LUT P0, RZ, R187.reuse, 0x2, RZ, 0xc0, !PT ;  /* 0x00000002bbff7812 */ /* 0x040fe2000780c0ff */
[----:B------:R-:W-:Y:S02]  /*13680*/  IMAD.MOV.U32 R2, RZ, RZ, 0x40 ;  /* 0x00000040ff027424 */ /* 0x000fe400078e00ff */
[----:B------:R-:W-:Y:S01]  /*13690*/  LDGSTS.E.BYPASS.LTC128B.128 [R207+0x10800], desc[UR6][R6.64+0x100] ;  /* 0x1080010006cf7fae */ /* 0x000fe2000b981a06 */
[----:B------:R-:W-:Y:S02]  /*136a0*/  SEL R191, R188, 0xffffffe0, !P0 ;  /* 0xffffffe0bcbf7807 */ /* 0x000fe40004000000 */
[----:B------:R-:W-:Y:S01]  /*136b0*/  LOP3.LUT P0, RZ, R187, 0x4, RZ, 0xc0, !PT ;  /* 0x00000004bbff7812 */ /* 0x000fe2000780c0ff */
[----:B------:R-:W-:Y:S01]  /*136c0*/  LDGSTS.E.BYPASS.LTC128B.128 [R207+0xd000], desc[UR6][R4.64] ;  /* 0x0d00000004cf7fae */ /* 0x000fe2000b981a06 */
[----:B------:R-:W-:Y:S01]  /*136d0*/  IADD3 R135, PT, PT, R191, R176, RZ ;  /* 0x000000b0bf877210 */ /* 0x000fe20007ffe0ff */
[----:B------:R-:W-:Y:S01]  /*136e0*/  IMAD.IADD R134, R132, 0x1, R191 ;  /* 0x0000000184867824 */ /* 0x000fe200078e02bf */
[----:B------:R-:W-:Y:S01]  /*136f0*/  SEL R3, R2, 0xffffffc0, !P0 ;  /* 0xffffffc002037807 */ /* 0x000fe20004000000 */
[----:B------:R-:W-:Y:S03]  /*13700*/  LDGSTS.E.BYPASS.LTC128B.128 [R207+0xf000], desc[UR6][R4.64+0x80] ;  /* 0x0f00008004cf7fae */ /* 0x000fe6000b981a06 */
[----:B------:R-:W-:Y:S01]  /*13710*/  IADD3 R132, PT, PT, R132, R3, RZ ;  /* 0x0000000384847210 */ /* 0x000fe20007ffe0ff */
[----:B------:R1:W-:Y:S01]  /*13720*/  LDGSTS.E.BYPASS.LTC128B.128 [R207+0x11000], desc[UR6][R4.64+0x100] ;  /* 0x1100010004cf7fae */ /* 0x0003e2000b981a06 */
[----:B------:R-:W-:Y:S03]  /*13730*/  IMAD.IADD R192, R3, 0x1, R176 ;  /* 0x0000000103c07824 */ /* 0x000fe600078e02b0 */
[----:B------:R-:W-:Y:S01]  /*13740*/  LDGSTS.E.BYPASS.LTC128B.128 [R207+0xd800], desc[UR6][R12.64] ;  /* 0x0d8000000ccf7fae */ /* 0x000fe2000b981a06 */
[C---:B------:R-:W-:Y:S02]  /*13750*/  IMAD.IADD R3, R191.reuse, 0x1, R192 ;  /* 0x00000001bf037824 */ /* 0x040fe400078e02c0 */
[----:B------:R-:W-:Y:S01]  /*13760*/  IMAD.IADD R2, R191, 0x1, R132 ;  /* 0x00000001bf027824 */ /* 0x000fe200078e0284 */
[----:B------:R-:W-:Y:S04]  /*13770*/  LDGSTS.E.BYPASS.LTC128B.128 [R207+0xf800], desc[UR6][R12.64+0x80] ;  /* 0x0f8000800ccf7fae */ /* 0x000fe8000b981a06 */
[----:B------:R2:W-:Y:S04]  /*13780*/  LDGSTS.E.BYPASS.LTC128B.128 [R207+0x11800], desc[UR6][R12.64+0x100] ;  /* 0x118001000ccf7fae */ /* 0x0005e8000b981a06 */
        /* <DEDUP_REMOVED lines=9> */
[----:B------:R-:W4:Y:S04]  /*13820*/  LDSM.16.M88.4 R152, [R134+0x7000] ;  /* 0x007000008698783b */ /* 0x000f280000000200 */
[----:B------:R-:W-:Y:S01]  /*13830*/  LDSM.16.M88.4 R156, [R132+0x6000] ;  /* 0x00600000849c783b */ /* 0x000fe20000000200 */
[C---:B-1----:R-:W-:Y:S03]  /*13840*/  HMMA.16816.F32.BF16 R4, R32.reuse, R8, RZ ;  /* 0x000000082004723c */ /* 0x042fe600000418ff */
[----:B------:R-:W-:Y:S04]  /*13850*/  LDSM.16.M88.4 R160, [R132+0x6800] ;  /* 0x0068000084a0783b */ /* 0x000fe80000000200 */
[----:B------:R-:W-:Y:S01]  /*13860*/  LDSM.16.M88.4 R164, [R3] ;  /* 0x0000000003a4783b */ /* 0x000fe20000000200 */
[C---:B------:R-:W-:Y:S03]  /*13870*/  HMMA.16816.F32.BF16 R8, R32.reuse, R10, RZ ;  /* 0x0000000a2008723c */ /* 0x040fe600000418ff */
[----:B------:R-:W-:Y:S04]  /*13880*/  LDSM.16.M88.4 R168, [R2+0x6000] ;  /* 0x0060000002a8783b */ /* 0x000fe80000000200 */
[----:B------:R-:W-:Y:S01]  /*13890*/  LDSM.16.M88.4 R172, [R134+0x8000] ;  /* 0x0080000086ac783b */ /* 0x000fe20000000200 */
[C---:B--2---:R-:W-:Y:S03]  /*138a0*/  HMMA.16816.F32.BF16 R12, R32.reuse, R16, RZ ;  /* 0x00000010200c723c */ /* 0x044fe600000418ff */
[----:B------:R-:W-:Y:S05]  /*138b0*/  LDSM.16.M88.4 R180, [R193+UR5+0xa000] ;  /* 0x00a00005c1b4783b */ /* 0x000fea0008000200 */
[C---:B------:R-:W-:Y:S08]  /*138c0*/  HMMA.16816.F32.BF16 R16, R32.reuse, R18, RZ ;  /* 0x000000122010723c */ /* 0x040ff000000418ff */
[C---:B-----5:R-:W-:Y:S08]  /*138d0*/  HMMA.16816.F32.BF16 R20, R32.reuse, R24, RZ ;  /* 0x000000182014723c */ /* 0x060ff000000418ff */
[C---:B------:R-:W-:Y:S08]  /*138e0*/  HMMA.16816.F32.BF16 R24, R32.reuse, R26, RZ ;  /* 0x0000001a2018723c */ /* 0x040ff000000418ff */
[C---:B---3--:R-:W-:Y:S08]  /*138f0*/  HMMA.16816.F32.BF16 R28, R32.reuse, R136, RZ ;  /* 0x00000088201c723c */ /* 0x048ff000000418ff */
[----:B------:R-:W-:Y:S01]  /*13900*/  HMMA.16816.F32.BF16 R32, R32, R138, RZ ;  /* 0x0000008a2020723c */ /* 0x000fe200000418ff */
[----:B------:R-:W1:Y:S07]  /*13910*/  LDSM.16.M88.4 R136, [R134+0x7800] ;  /* 0x007800008688783b */ /* 0x000e6e0000000200 */
[C---:B----4-:R-:W-:Y:S08]  /*13920*/  HMMA.16816.F32.BF16 R4, R140.reuse, R144, R4 ;  /* 0x000000908c04723c */ /* 0x050ff00000041804 */
[C---:B------:R-:W-:Y:S01]  /*13930*/  HMMA.16816.F32.BF16 R8, R140.reuse, R146, R8 ;  /* 0x000000928c08723c */ /* 0x040fe20000041808 */
        /* <DEDUP_REMOVED lines=8> */
[----:B------:R-:W-:Y:S01]  /*139c0*/  HMMA.16816.F32.BF16 R32, R140, R138, R32 ;  /* 0x0000008a8c20723c */ /* 0x000fe20000041820 */
[----:B------:R-:W1:Y:S04]  /*139d0*/  LDSM.16.M88.4 R136, [R2+0x6800] ;  /* 0x006800000288783b */ /* 0x000e680000000200 */
[----:B------:R-:W5:Y:S03]  /*139e0*/  LDSM.16.M88.4 R140, [R2+0x7000] ;  /* 0x00700000028c783b */ /* 0x000f660000000200 */
[C---:B--2---:R-:W-:Y:S08]  /*139f0*/  HMMA.16816.F32.BF16 R4, R144.reuse, R156, R4 ;  /* 0x0000009c9004723c */ /* 0x044ff00000041804 */
[C---:B------:R-:W-:Y:S01]  /*13a00*/  HMMA.16816.F32.BF16 R8, R144.reuse, R158, R8 ;  /* 0x0000009e9008723c */ /* 0x040fe20000041808 */
[----:B------:R-:W-:Y:S07]  /*13a10*/  LDSM.16.M88.4 R156, [R193+UR5+0x8800] ;  /* 0x00880005c19c783b */ /* 0x000fee0008000200 */
[C---:B------:R-:W-:Y:S08]  /*13a20*/  HMMA.16816.F32.BF16 R12, R144.reuse, R160, R12 ;  /* 0x000000a0900c723c */ /* 0x040ff0000004180c */
[C---:B------:R-:W-:Y:S01]  /*13a30*/  HMMA.16816.F32.BF16 R16, R144.reuse, R162, R16 ;  /* 0x000000a29010723c */ /* 0x040fe20000041810 */
[----:B------:R-:W-:Y:S07]  /*13a40*/  LDSM.16.M88.4 R160, [R193+UR5+0x9000] ;  /* 0x00900005c1a0783b */ /* 0x000fee0008000200 */
[C---:B---3--:R-:W-:Y:S08]  /*13a50*/  HMMA.16816.F32.BF16 R20, R144.reuse, R148, R20 ;  /* 0x000000949014723c */ /* 0x048ff00000041814 */
[C---:B------:R-:W-:Y:S01]  /*13a60*/  HMMA.16816.F32.BF16 R24, R144.reuse, R150, R24 ;  /* 0x000000969018723c */ /* 0x040fe20000041818 */
[----:B------:R-:W-:Y:S04]  /*13a70*/  LDSM.16.M88.4 R148, [R176+0x2000] ;  /* 0x00200000b094783b */ /* 0x000fe80000000200 */
[----:B------:R-:W-:Y:S03]  /*13a80*/  LDSM.16.M88.4 R176, [R176+0x4000] ;  /* 0x00400000b0b0783b */ /* 0x000fe60000000200 */
[C---:B----4-:R-:W-:Y:S08]  /*13a90*/  HMMA.16816.F32.BF16 R28, R144.reuse, R152, R28 ;  /* 0x00000098901c723c */ /* 0x050ff0000004181c */
[----:B------:R-:W-:Y:S01]  /*13aa0*/  HMMA.16816.F32.BF16 R32, R144, R154, R32 ;  /* 0x0000009a9020723c */ /* 0x000fe20000041820 */
[----:B------:R-:W2:Y:S04]  /*13ab0*/  LDSM.16.M88.4 R144, [R2+0x7800] ;  /* 0x007800000290783b */ /* 0x000ea80000000200 */
[----:B------:R-:W3:Y:S03]  /*13ac0*/  LDSM.16.M88.4 R152, [R193+UR5+0x8000] ;  /* 0x00800005c198783b */ /* 0x000ee60008000200 */
[C---:B------:R-:W-:Y:S08]  /*13ad0*/  HMMA.16816.F32.BF16 R4, R164.reuse, R168, R4 ;  /* 0x000000a8a404723c */ /* 0x040ff00000041804 */
[C---:B------:R-:W-:Y:S01]  /*13ae0*/  HMMA.16816.F32.BF16 R8, R164.reuse, R170, R8 ;  /* 0x000000aaa408723c */ /* 0x040fe20000041808 */
[----:B------:R-:W-:Y:S07]  /*13af0*/  LDSM.16.M88.4 R168, [R135+0x2000] ;  /* 0x0020000087a8783b */ /* 0x000fee0000000200 */
[C---:B-1----:R-:W-:Y:S08]  /*13b00*/  HMMA.16816.F32.BF16 R12, R164.reuse, R136, R12 ;  /* 0x00000088a40c723c */ /* 0x042ff0000004180c */
[C---:B------:R-:W-:Y:S01]  /*13b10*/  HMMA.16816.F32.BF16 R16, R164.reuse, R138, R16 ;  /* 0x0000008aa410723c */ /* 0x040fe20000041810 */
[----:B------:R-:W1:Y:S07]  /*13b20*/  LDSM.16.M88.4 R136, [R193+UR5+0x9800] ;  /* 0x00980005c188783b */ /* 0x000e6e0008000200 */
[C---:B-----5:R-:W-:Y:S08]  /*13b30*/  HMMA.16816.F32.BF16 R20, R164.reuse, R140, R20 ;  /* 0x0000008ca414723c */ /* 0x060ff00000041814 */
[C---:B------:R-:W-:Y:S01]  /*13b40*/  HMMA.16816.F32.BF16 R24, R164.reuse, R142, R24 ;  /* 0x0000008ea418723c */ /* 0x040fe20000041818 */
[----:B------:R-:W4:Y:S07]  /*13b50*/  LDSM.16.M88.4 R140, [R134+0x8800] ;  /* 0x00880000868c783b */ /* 0x000f2e0000000200 */
[C---:B--2---:R-:W-:Y:S08]  /*13b60*/  HMMA.16816.F32.BF16 R28, R164.reuse, R144, R28 ;  /* 0x00000090a41c723c */ /* 0x044ff0000004181c */
[----:B------:R-:W-:Y:S01]  /*13b70*/  HMMA.16816.F32.BF16 R32, R164, R146, R32 ;  /* 0x00000092a420723c */ /* 0x000fe20000041820 */
[----:B------:R-:W2:Y:S04]  /*13b80*/  LDSM.16.M88.4 R144, [R134+0x9000] ;  /* 0x009000008690783b */ /* 0x000ea80000000200 */
        /* <DEDUP_REMOVED lines=12> */
[----:B------:R-:W1:Y:S04]  /*13c50*/  LDSM.16.M88.4 R136, [R134+0x9800] ;  /* 0x009800008688783b */ /* 0x000e680000000200 */
[----:B------:R-:W3:Y:S03]  /*13c60*/  LDSM.16.M88.4 R148, [R192+0x2000] ;  /* 0x00200000c094783b */ /* 0x000ee60000000200 */
        /* <DEDUP_REMOVED lines=15> */
[----:B------:R-:W-:Y:S07]  /*13d60*/  LDSM.16.M88.4 R152, [R193+UR5+0xb800] ;  /* 0x00b80005c198783b */ /* 0x000fee0008000200 */
[C---:B----4-:R-:W-:Y:S08]  /*13d70*/  HMMA.16816.F32.BF16 R12, R148.reuse, R140, R12 ;  /* 0x0000008c940c723c */ /* 0x050ff0000004180c */
[C---:B------:R-:W-:Y:S01]  /*13d80*/  HMMA.16816.F32.BF16 R16, R148.reuse, R142, R16 ;  /* 0x0000008e9410723c */ /* 0x040fe20000041810 */
[----:B------:R-:W3:Y:S07]  /*13d90*/  LDSM.16.M88.4 R140, [R193+UR5+0xa800] ;  /* 0x00a80005c18c783b */ /* 0x000eee0008000200 */
[C---:B------:R-:W-:Y:S08]  /*13da0*/  HMMA.16816.F32.BF16 R20, R148.reuse, R156, R20 ;  /* 0x0000009c9414723c */ /* 0x040ff00000041814 */
[C---:B------:R-:W-:Y:S01]  /*13db0*/  HMMA.16816.F32.BF16 R24, R148.reuse, R158, R24 ;  /* 0x0000009e9418723c */ /* 0x040fe20000041818 */
[----:B------:R-:W-:Y:S07]  /*13dc0*/  LDSM.16.M88.4 R156, [R134+0xa800] ;  /* 0x00a80000869c783b */ /* 0x000fee0000000200 */
[C---:B------:R-:W-:Y:S08]  /*13dd0*/  HMMA.16816.F32.BF16 R28, R148.reuse, R160, R28 ;  /* 0x000000a0941c723c */ /* 0x040ff0000004181c */
[----:B------:R-:W-:Y:S01]  /*13de0*/  HMMA.16816.F32.BF16 R32, R148, R162, R32 ;  /* 0x000000a29420723c */ /* 0x000fe20000041820 */
[----:B------:R-:W4:Y:S04]  /*13df0*/  LDSM.16.M88.4 R148, [R193+UR5+0xb000] ;  /* 0x00b00005c194783b */ /* 0x000f280008000200 */
[----:B------:R-:W-:Y:S03]  /*13e00*/  LDSM.16.M88.4 R160, [R134+0xb000] ;  /* 0x00b0000086a0783b */ /* 0x000fe60000000200 */
[C---:B--2---:R-:W-:Y:S08]  /*13e10*/  HMMA.16816.F32.BF16 R4, R144.reuse, R164, R4 ;  /* 0x000000a49004723c */ /* 0x044ff00000041804 */
[C---:B------:R-:W-:Y:S01]  /*13e20*/  HMMA.16816.F32.BF16 R8, R144.reuse, R166, R8 ;  /* 0x000000a69008723c */ /* 0x040fe20000041808 */
[----:B------:R-:W-:Y:S07]  /*13e30*/  LDSM.16.M88.4 R164, [R134+0xb800] ;  /* 0x00b8000086a4783b */ /* 0x000fee0000000200 */
[C---:B-1----:R-:W-:Y:S08]  /*13e40*/  HMMA.16816.F32.BF16 R12, R144.reuse, R136, R12 ;  /* 0x00000088900c723c */ /* 0x042ff0000004180c */
[C---:B------:R-:W-:Y:S01]  /*13e50*/  HMMA.16816.F32.BF16 R16, R144.reuse, R138, R16 ;  /* 0x0000008a9010723c */ /* 0x040fe20000041810 */
[----:B------:R-:W-:Y:S07]  /*13e60*/  LDSM.16.M88.4 R136, [R135+0x4000] ;  /* 0x004000008788783b */ /* 0x000fee0000000200 */
[C---:B-----5:R-:W-:Y:S08]  /*13e70*/  HMMA.16816.F32.BF16 R20, R144.reuse, R168, R20 ;  /* 0x000000a89014723c */ /* 0x060ff00000041814 */
[C---:B------:R-:W-:Y:S01]  /*13e80*/  HMMA.16816.F32.BF16 R24, R144.reuse, R170, R24 ;  /* 0x000000aa9018723c */ /* 0x040fe20000041818 */
[----:B------:R-:W-:Y:S07]  /*13e90*/  LDSM.16.M88.4 R168, [R132+0xa800] ;  /* 0x00a8000084a8783b */ /* 0x000fee0000000200 */
[C---:B------:R-:W-:Y:S08]  /*13ea0*/  HMMA.16816.F32.BF16 R28, R144.reuse, R172, R28 ;  /* 0x000000ac901c723c */ /* 0x040ff0000004181c */
[----:B------:R-:W-:Y:S01]  /*13eb0*/  HMMA.16816.F32.BF16 R32, R144, R174, R32 ;  /* 0x000000ae9020723c */ /* 0x000fe20000041820 */
[----:B------:R-:W1:Y:S04]  /*13ec0*/  LDSM.16.M88.4 R144, [R134+0xa000] ;  /* 0x00a000008690783b */ /* 0x000e680000000200 */
[----:B------:R-:W-:Y:S03]  /*13ed0*/  LDSM.16.M88.4 R172, [R132+0xb000] ;  /* 0x00b0000084ac783b */ /* 0x000fe60000000200 */
[C---:B------:R-:W-:Y:S08]  /*13ee0*/  HMMA.16816.F32.BF16 R4, R176.reuse, R180, R4 ;  /* 0x000000b4b004723c */ /* 0x040ff00000041804 */
[C---:B------:R-:W-:Y:S01]  /*13ef0*/  HMMA.16816.F32.BF16 R8, R176.reuse, R182, R8 ;  /* 0x000000b6b008723c */ /* 0x040fe20000041808 */
[----:B------:R-:W-:Y:S07]  /*13f00*/  LDSM.16.M88.4 R180, [R2+0xb800] ;  /* 0x00b8000002b4783b */ /* 0x000fee0000000200 */
[C---:B---3--:R-:W-:Y:S08]  /*13f10*/  HMMA.16816.F32.BF16 R12, R176.reuse, R140, R12 ;  /* 0x0000008cb00c723c */ /* 0x048ff0000004180c */
[C---:B------:R-:W-:Y:S01]  /*13f20*/  HMMA.16816.F32.BF16 R16, R176.reuse, R142, R16 ;  /* 0x0000008eb010723c */ /* 0x040fe20000041810 */
[----:B------:R-:W-:Y:S07]  /*13f30*/  LDSM.16.M88.4 R140, [R192+0x4000] ;  /* 0x00400000c08c783b */ /* 0x000fee0000000200 */
[C---:B----4-:R-:W-:Y:S08]  /*13f40*/  HMMA.16816.F32.BF16 R20, R176.reuse, R148, R20 ;  /* 0x00000094b014723c */ /* 0x050ff00000041814 */
        /* <DEDUP_REMOVED lines=11> */
[----:B------:R-:W1:Y:S07]  /*14000*/  LDSM.16.M88.4 R156, [R2+0xa000] ;  /* 0x00a00000029c783b */ /* 0x000e6e0000000200 */
[C---:B------:R-:W-:Y:S08]  /*14010*/  HMMA.16816.F32.BF16 R20, R136.reuse, R160, R20 ;  /* 0x000000a08814723c */ /* 0x040ff00000041814 */
[C---:B------:R-:W-:Y:S01]  /*14020*/  HMMA.16816.F32.BF16 R24, R136.reuse, R162, R24 ;  /* 0x000000a28818723c */ /* 0x040fe20000041818 */
[----:B------:R-:W4:Y:S01]  /*14030*/  LDSM.16.M88.4 R160, [R2+0xa800] ;  /* 0x00a8000002a0783b */ /* 0x000f220000000200 */
[----:B------:R-:W-:Y:S04]  /*14040*/  DEPBAR.LE SB0, 0x0 ;  /* 0x000080000000791a */ /* 0x000fe80000000000 */
[----:B------:R-:W-:Y:S02]  /*14050*/  BAR.SYNC.DEFER_BLOCKING 0x0 ;  /* 0x0000000000007b1d */ /* 0x000fe40000010000 */
[C---:B------:R-:W-:Y:S08]  /*14060*/  HMMA.16816.F32.BF16 R28, R136.reuse, R164, R28 ;  /* 0x000000a4881c723c */ /* 0x040ff0000004181c */
[----:B------:R-:W-:Y:S08]  /*14070*/  HMMA.16816.F32.BF16 R32, R136, R166, R32 ;  /* 0x000000a68820723c */ /* 0x000ff00000041820 */
[C---:B--2---:R-:W-:Y:S08]  /*14080*/  HMMA.16816.F32.BF16 R4, R140.reuse, R148, R4 ;  /* 0x000000948c04723c */ /* 0x044ff00000041804 */
[C---:B------:R-:W-:Y:S08]  /*14090*/  HMMA.16816.F32.BF16 R8, R140.reuse, R150, R8 ;  /* 0x000000968c08723c */ /* 0x040ff00000041808 */
[C---:B------:R-:W-:Y:S08]  /*140a0*/  HMMA.16816.F32.BF16 R12, R140.reuse, R168, R12 ;  /* 0x000000a88c0c723c */ /* 0x040ff0000004180c */
[C---:B------:R-:W-:Y:S08]  /*140b0*/  HMMA.16816.F32.BF16 R16, R140.reuse, R170, R16 ;  /* 0x000000aa8c10723c */ /* 0x040ff00000041810 */
[C---:B------:R-:W-:Y:S08]  /*140c0*/  HMMA.16816.F32.BF16 R20, R140.reuse, R172, R20 ;  /* 0x000000ac8c14723c */ /* 0x040ff00000041814 */
[C---:B------:R-:W-:Y:S08]  /*140d0*/  HMMA.16816.F32.BF16 R24, R140.reuse, R174, R24 ;  /* 0x000000ae8c18723c */ /* 0x040ff00000041818 */
[C---:B---3--:R-:W-:Y:S08]  /*140e0*/  HMMA.16816.F32.BF16 R28, R140.reuse, R152, R28 ;  /* 0x000000988c1c723c */ /* 0x048ff0000004181c */
[----:B------:R-:W-:Y:S08]  /*140f0*/  HMMA.16816.F32.BF16 R32, R140, R154, R32 ;  /* 0x0000009a8c20723c */ /* 0x000ff00000041820 */
[C---:B-1----:R-:W-:Y:S08]  /*14100*/  HMMA.16816.F32.BF16 R4, R144.reuse, R156, R4 ;  /* 0x0000009c9004723c */ /* 0x042ff00000041804 */
        /* <DEDUP_REMOVED lines=85> */
.L_x_3365:
[----:B------:R-:W-:Y:S01]  /*14660*/  @!PT LDS RZ, [RZ] ;  /* 0x00000000fffff984 */ /* 0x000fe20000000800 */
[----:B------:R-:W-:Y:S01]  /*14670*/  @!PT LDS RZ, [RZ] ;  /* 0x00000000fffff984 */ /* 0x000fe20000000800 */
[----:B------:R-:W-:Y:S01]  /*14680*/  @!PT LDS RZ, [RZ] ;  /* 0x00000000fffff984 */ /* 0x000fe20000000800 */
[----:B------:R1:W-:Y:S01]  /*14690*/  LDGSTS.E.BYPASS.LTC128B.128 [R207+0x6000], desc[UR6][R194.64] ;  /* 0x06000000c2cf7fae */ /* 0x0003e2000b981a06 */
[C---:B------:R-:W-:Y:S01]  /*146a0*/  IMAD.SHL.U32 R3, R2.reuse, 0x20, RZ ;  /* 0x0000002002037824 */ /* 0x040fe200078e00ff */
[----:B------:R-:W-:Y:S02]  /*146b0*/  SHF.L.U64.HI R2, R2, 0x5, R135 ;  /* 0x0000000502027819 */ /* 0x000fe40000010287 */
[----:B------:R1:W-:Y:S02]  /*146c0*/  LDGSTS.E.BYPASS.LTC128B.128 [R207+0x8000], desc[UR6][R194.64+0x80] ;  /* 0x08000080c2cf7fae */ /* 0x0003e4000b981a06 */
[C---:B------:R-:W-:Y:S02]  /*146d0*/  IADD3 R134, P2, PT, R3.reuse, R194, RZ ;  /* 0x000000c203867210 */ /* 0x040fe40007f5e0ff */
[----:B------:R1:W-:Y:S02]  /*146e0*/  LDGSTS.E.BYPASS.LTC128B.128 [R207+0xa000], desc[UR6][R194.64+0x100] ;  /* 0x0a000100c2cf7fae */ /* 0x0003e4000b981a06 */
[C---:B------:R-:W-:Y:S01]  /*146f0*/  IADD3 R136, P3, PT, R3.reuse, R134, RZ ;  /* 0x0000008603887210 */ /* 0x040fe20007f7e0ff */
[C---:B------:R-:W-:Y:S03]  /*14700*/  IMAD.X R135, R2.reuse, 0x1, R195, P2 ;  /* 0x0000000102877824 */ /* 0x040fe600010e06c3 */
[----:B------:R-:W-:Y:S01]  /*14710*/  IADD3 R138, P2, PT, R3, R136, RZ ;  /* 0x00000088038a7210 */ /* 0x000fe20007f5e0ff */
        /* <DEDUP_REMOVED lines=12> */
.L_x_3364:
        /* <DEDUP_REMOVED lines=398> */
.L_x_3362:
[----:B------:R-:W1:Y:S01]  /*160c0*/  SHFL.BFLY PT, R8, R211, 0x2, 0x1f ;  /* 0x0c401f00d3087f89 */ /* 0x000e6200000e0000 */
[C---:B------:R-:W-:Y:S01]  /*160d0*/  LOP3.LUT P3, RZ, R187.reuse, 0x10, RZ, 0xc0, !PT ;  /* 0x00000010bbff7812 */ /* 0x040fe2000786c0ff */
[----:B------:R-:W2:Y:S01]  /*160e0*/  S2UR UR8, SR_CTAID.X ;  /* 0x00000000000879c3 */ /* 0x000ea20000002500 */
[C---:B------:R-:W-:Y:S01]  /*160f0*/  LOP3.LUT P4, RZ, R187.reuse, 0x8, RZ, 0xc0, !PT ;  /* 0x00000008bbff7812 */ /* 0x040fe2000788c0ff */
[----:B------:R-:W3:Y:S01]  /*16100*/  SHFL.BFLY PT, R0, R209, 0x2, 0x1f ;  /* 0x0c401f00d1007f89 */ /* 0x000ee200000e0000 */
[----:B------:R-:W-:Y:S01]  /*16110*/  LOP3.LUT P5, RZ, R187, 0x3, RZ, 0xc0, !PT ;  /* 0x00000003bbff7812 */ /* 0x000fe200078ac0ff */
[----:B------:R-:W-:Y:S01]  /*16120*/  BSSY.RECONVERGENT B0, `(.L_x_3367) ;  /* 0x0000112000007945 */ /* 0x000fe20003800200 */
[----:B------:R-:W-:Y:S02]  /*16130*/  SEL R188, R188, 0xffffffe0, !P4 ;  /* 0xffffffe0bcbc7807 */ /* 0x000fe40006000000 */
[----:B------:R-:W-:Y:S02]  /*16140*/  LOP3.LUT R185, R185, 0x30, RZ, 0xc0, !PT ;  /* 0x00000030b9b97812 */ /* 0x000fe400078ec0ff */
[----:B------:R-:W-:-:S04]  /*16150*/  SHF.R.U32.HI R18, RZ, 0x2, R187 ;  /* 0x00000002ff127819 */ /* 0x000fc800000116bb */
[----:B------:R-:W-:Y:S01]  /*16160*/  LOP3.LUT R18, R185, 0x7, R18, 0xf8, !PT ;  /* 0x00000007b9127812 */ /* 0x000fe200078ef812 */
        /* <DEDUP_REMOVED lines=246> */
[----:B------:R-:W-:Y:S02]  /*170d0*/  @!P3 IMAD R23, R6, R23, R21 ;  /* 0x000000170617b224 */ /* 0x000fe400078e0215 */
[----:B------:R-:W-:Y:S01]  /*170e0*/  @P2 FMUL.FTZ R21, R10, 0.69314718246459960938 ;  /* 0x3f3172180a152820 */ /* 0x000fe20000410000 */
[----:B------:R-:W-:Y:S01]  /*170f0*/  @P3 IMAD R23, R198, R9, R33 ;  /* 0x00000009c6173224 */ /* 0x000fe200078e0221 */
[----:B------:R-:W-:Y:S01]  /*17100*/  MOV R9, 0x7f800000 ;  /* 0x7f80000000097802 */ /* 0x000fe20000000f00 */
[----:B-----5:R-:W-:Y:S02]  /*17110*/  @!P4 IMAD R0, R6, R0, R11 ;  /* 0x000000000600c224 */ /* 0x020fe400078e020b */
[----:B-1----:R-:W-:Y:S01]  /*17120*/  @P2 FFMA.FTZ R8, R132, R19, R21 ;  /* 0x0000001384082223 */ /* 0x002fe20000010015 */
[-C--:B------:R-:W-:Y:S02]  /*17130*/  @!P0 IMAD R198, R6, R17.reuse, RZ ;  /* 0x0000001106c68224 */ /* 0x080fe400078e02ff */
[----:B------:R-:W-:Y:S01]  /*17140*/  @P1 FFMA.FTZ R9, R3, R16, R2 ;  /* 0x0000001003091223 */ /* 0x000fe20000010002 */
[----:B------:R-:W-:-:S02]  /*17150*/  @!P4 IMAD R0, R0, R17, RZ ;  /* 0x000000110000c224 */ /* 0x000fc400078e02ff */
[----:B--2---:R-:W-:Y:S01]  /*17160*/  @P4 IMAD R0, R11, R7, R198 ;  /* 0x000000070b004224 */ /* 0x004fe200078e02c6 */
[----:B------:R-:W-:Y:S06]  /*17170*/  @P5 BRA `(.L_x_3368) ;  /* 0x0000000000305947 */ /* 0x000fec0003800000 */
        /* <DEDUP_REMOVED lines=12> */
.L_x_3368:
[----:B------:R-:W-:Y:S05]  /*17240*/  BSYNC.RECONVERGENT B0 ;  /* 0x0000000000007941 */ /* 0x000fea0003800200 */
.L_x_3367:
[----:B------:R-:W2:Y:S01]  /*17250*/  LDCU.64 UR4, c[0x0][0x410] ;  /* 0x00008200ff0477ac */ /* 0x000ea20008000a00 */
[----:B------:R-:W-:Y:S01]  /*17260*/  IMAD.MOV.U32 R6, RZ, RZ, R186 ;  /* 0x000000ffff067224 */ /* 0x000fe200078e00ba */
[----:B------:R-:W-:Y:S01]  /*17270*/  @P3 MOV R20, R32 ;  /* 0x0000002000143202 */ /* 0x000fe20000000f00 */
[----:B------:R-:W-:Y:S01]  /*17280*/  IMAD.MOV.U32 R7, RZ, RZ, RZ ;  /* 0x000000ffff077224 */ /* 0x000fe200078e00ff */
[----:B------:R4:W4:Y:S01]  /*17290*/  LDS.128 R16, [R207+0x2000] ;  /* 0x00200000cf107984 */ /* 0x0009220000000c00 */
[----:B------:R-:W-:Y:S01]  /*172a0*/  SHF.R.U32.HI R0, RZ, 0x3, R187 ;  /* 0x00000003ff007819 */ /* 0x000fe200000116bb */
[----:B------:R-:W-:Y:S01]  /*172b0*/  BSSY.RECONVERGENT B0, `(.L_x_3369) ;  /* 0x000001b000007945 */ /* 0x000fe20003800200 */
[----:B---3--:R-:W-:Y:S01]  /*172c0*/  IMAD.WIDE.U32 R6, R4, UR8, R6 ;  /* 0x0000000804067c25 */ /* 0x008fe2000f8e0006 */
[----:B------:R-:W-:-:S03]  /*172d0*/  IADD3 R199, PT, PT, R199, -UR8, RZ ;  /* 0x80000008c7c77c10 */ /* 0x000fc6000fffe0ff */
[----:B-1----:R-:W-:Y:S01]  /*172e0*/  IMAD R2, R5, UR8, R7 ;  /* 0x0000000805027c24 */ /* 0x002fe2000f8e0207 */
[----:B------:R-:W-:Y:S01]  /*172f0*/  IADD3 R32, P0, PT, R20, R6, RZ ;  /* 0x0000000614207210 */ /* 0x000fe20007f1e0ff */
[C---:B------:R-:W-:Y:S01]  /*17300*/  VIADD R3, R0.reuse, 0x10 ;  /* 0x0000001000037836 */ /* 0x040fe20000000000 */
[C---:B------:R-:W-:Y:S01]  /*17310*/  IADD3 R6, PT, PT, R0.reuse, 0x30, RZ ;  /* 0x0000003000067810 */ /* 0x040fe20007ffe0ff */
[C---:B------:R-:W-:Y:S02]  /*17320*/  VIADD R7, R0.reuse, 0x20 ;  /* 0x0000002000077836 */ /* 0x040fe40000000000 */
[----:B------:R-:W-:Y:S01]  /*17330*/  IMAD.X R33, R23, 0x1, R2, P0 ;  /* 0x0000000117217824 */ /* 0x000fe200000e0602 */
[-C--:B------:R-:W-:Y:S01]  /*17340*/  ISETP.GE.AND P0, PT, R0, R199.reuse, PT ;  /* 0x000000c70000720c */ /* 0x080fe20003f06270 */
[----:B------:R1:W3:Y:S01]  /*17350*/  LDS.128 R20, [R207] ;  /* 0x00000000cf147984 */ /* 0x0002e20000000c00 */
[-C--:B------:R-:W-:Y:S01]  /*17360*/  ISETP.GE.AND P3, PT, R3, R199.reuse, PT ;  /* 0x000000c70300720c */ /* 0x080fe20003f66270 */
[----:B--2---:R-:W-:Y:S01]  /*17370*/  IMAD.WIDE.U32 R32, R11, UR4, R32 ;  /* 0x000000040b207c25 */ /* 0x004fe2000f8e0020 */
[----:B------:R-:W-:-:S02]  /*17380*/  ISETP.GE.AND P2, PT, R7, R199, PT ;  /* 0x000000c70700720c */ /* 0x000fc40003f46270 */
[----:B------:R-:W-:Y:S01]  /*17390*/  ISETP.GE.AND P1, PT, R6, R199, PT ;  /* 0x000000c70600720c */ /* 0x000fe20003f26270 */
[----:B------:R-:W-:Y:S02]  /*173a0*/  IMAD R35, R11, UR5, R33 ;  /* 0x000000050b237c24 */ /* 0x000fe4000f8e0221 */
[----:B------:R1:W2:Y:S04]  /*173b0*/  LDS.128 R8, [R207+0x4000] ;  /* 0x00400000cf087984 */ /* 0x0002a80000000c00 */
[----:B------:R-:W-:Y:S06]  /*173c0*/  @P0 BRA `(.L_x_3370) ;  /* 0x0000000000240947 */ /* 0x000fec0003800000 */
        /* <DEDUP_REMOVED lines=9> */
.L_x_3370:
[----:B------:R-:W-:Y:S05]  /*17460*/  BSYNC.RECONVERGENT B0 ;  /* 0x0000000000007941 */ /* 0x000fea0003800200 */
.L_x_3369:
        /* <DEDUP_REMOVED lines=19> */
.L_x_3372:
[----:B------:R-:W-:Y:S05]  /*175a0*/  BSYNC.RECONVERGENT B0 ;  /* 0x0000000000007941 */ /* 0x000fea0003800200 */
.L_x_3371:
        /* <DEDUP_REMOVED lines=19> */
.L_x_3374:
[----:B------:R-:W-:Y:S05]  /*176e0*/  BSYNC.RECONVERGENT B0 ;  /* 0x0000000000007941 */ /* 0x000fea0003800200 */
.L_x_3373:
        /* <DEDUP_REMOVED lines=16> */
.L_x_3375:
        /* <DEDUP_REMOVED lines=9> */
.L_x_6893:


//--------------------- .text._ZN5flash24flash_fwd_splitkv_kernelI23Flash_fwd_kernel_traitsILi192ELi64ELi64ELi4ELb0ELb0EN7cutlass10bfloat16_tE19Flash_kernel_traitsILi192ELi64ELi64ELi4ES3_EELb0ELb0ELb0ELb0ELb1ELb1ELb0ELb1EEEvNS_16Flash_fwd_paramsE --------------------------
	.section	.text._ZN5flash24flash_fwd_splitkv_kernelI23Flash_fwd_kernel_traitsILi192ELi64ELi64ELi4ELb0ELb0EN7cutlass10bfloat16_tE19Flash_kernel_traitsILi192ELi64ELi64ELi4ES3_EELb0ELb0ELb0ELb0ELb1ELb1ELb0ELb1EEEvNS_16Flash_fwd_paramsE,"ax",@progbits
	.align	128
        .global         _ZN5flash24flash_fwd_splitkv_kernelI23Flash_fwd_kernel_traitsILi192ELi64ELi64ELi4ELb0ELb0EN7cutlass10bfloat16_tE19Flash_kernel_traitsILi192ELi64ELi64ELi4ES3_EELb0ELb0ELb0ELb0ELb1ELb1ELb0ELb1EEEvNS_16Flash_fwd_paramsE
        .type           _ZN5flash24flash_fwd_splitkv_kernelI23Flash_fwd_kernel_traitsILi192ELi64ELi64ELi4ELb0ELb0EN7cutlass10bfloat16_tE19Flash_kernel_traitsILi192ELi64ELi64ELi4ES3_EELb0ELb0ELb0ELb0ELb1ELb1ELb0ELb1EEEvNS_16Flash_fwd_paramsE,@function
        .size           _ZN5flash24flash_fwd_splitkv_kernelI23Flash_fwd_kernel_traitsILi192ELi64ELi64ELi4ELb0ELb0EN7cutlass10bfloat16_tE19Flash_kernel_traitsILi192ELi64ELi64ELi4ES3_EELb0ELb0ELb0ELb0ELb1ELb1ELb0ELb1EEEvNS_16Flash_fwd_paramsE,(.L_x_6894 - _ZN5flash24flash_fwd_splitkv_kernelI23Flash_fwd_kernel_traitsILi192ELi64ELi64ELi4ELb0ELb0EN7cutlass10bfloat16_tE19Flash_kernel_traitsILi192ELi64ELi64ELi4ES3_EELb0ELb0ELb0ELb0ELb1ELb1ELb0ELb1EEEvNS_16Flash_fwd_paramsE)
        .other          _ZN5flash24flash_fwd_splitkv_kernelI23Flash_fwd_kernel_traitsILi192ELi64ELi64ELi4ELb0ELb0EN7cutlass10bfloat16_tE19Flash_kernel_traitsILi192ELi64ELi64ELi4ES3_EELb0ELb0ELb0ELb0ELb1ELb1ELb0ELb1EEEvNS_16Flash_fwd_paramsE,@"STO_CUDA_ENTRY STV_DEFAULT"
_ZN5flash24flash_fwd_splitkv_kernelI23Flash_fwd_kernel_traitsILi192ELi64ELi64ELi4ELb0ELb0EN7cutlass10bfloat16_tE19Flash_kernel_traitsILi192ELi64ELi64ELi4ES3_EELb0ELb0ELb0ELb0ELb1ELb1ELb0ELb1EEEvNS_16Flash_fwd_paramsE:
.text._ZN5flash24flash_fwd_splitkv_kernelI23Flash_fwd_kernel_traitsILi192ELi64ELi64ELi4ELb0ELb0EN7cutlass10bfloat16_tE19Flash_kernel_traitsILi192ELi64ELi64ELi4ES3_EELb0ELb0ELb0ELb0ELb1ELb1ELb0ELb1EEEvNS_16Flash_fwd_paramsE:
        /* <DEDUP_REMOVED lines=51> */
.L_x_3376:
        /* <DEDUP_REMOVED lines=64> */
.L_x_3379:
[----:B------:R-:W-:Y:S05]  /*0730*/  BSYNC.RECONVERGENT B0 ;  /* 0x0000000000007941 */ /* 0x000fea0003800200 */
.L_x_3378:
        /* <DEDUP_REMOVED lines=16> */
.L_x_3381:
[----:B------:R-:W-:Y:S05]  /*0840*/  BSYNC.RECONVERGENT B0 ;  /* 0x0000000000007941 */ /* 0x000fea0003800200 */
.L_x_3380:
        /* <DEDUP_REMOVED lines=16> */
.L_x_3383:
[----:B------:R-:W-:Y:S05]  /*0950*/  BSYNC.RECONVERGENT B0 ;  /* 0x0000000000007941 */ /* 0x000fea0003800200 */
.L_x_3382:
        /* <DEDUP_REMOVED lines=15> */
.L_x_3385:
[----:B------:R-:W-:Y:S05]  /*0a50*/  BSYNC.RECONVERGENT B0 ;  /* 0x0000000000007941 */ /* 0x000fea0003800200 */
.L_x_3384:
        /* <DEDUP_REMOVED lines=20> */
.L_x_3377:
        /* <DEDUP_REMOVED lines=10> */
.L_x_3386:
        /* <DEDUP_REMOVED lines=103> */
.L_x_3387:
        /* <DEDUP_REMOVED lines=15> */
.L_x_3389:
[----:B------:R-:W3:Y:S01]  /*13a0*/  LDC.64 R8, c[0x0][0x3b8] ;  /* 0x0000ee00ff087b82 */ /* 0x000ee20000000a00 */
[----:B--2---:R-:W-:-:S05]  /*13b0*/  IADD3 R2, PT, PT, R4, R5, RZ ;  /* 0x0000000504027210 */ /* 0x004fca0007ffe0ff */
[C---:B---3--:R-:W-:Y:S02]  /*13c0*/  IMAD R17, R2.reuse, R9, RZ ;  /* 0x0000000902117224 */ /* 0x048fe400078e02ff */
[----:B------:R-:W-:-:S05]  /*13d0*/  IMAD.WIDE.U32 R2, R2, R8, RZ ;  /* 0x0000000802027225 */ /* 0x000fca00078e00ff */
[----:B------:R-:W-:Y:S02]  /*13e0*/  IADD3 R17, PT, PT, R3, R17, RZ ;  /* 0x0000001103117210 */ /* 0x000fe40007ffe0ff */
[----:B------:R-:W-:Y:S02]  /*13f0*/  MOV R16, R2 ;  /* 0x0000000200107202 */ /* 0x000fe40000000f00 */
.L_x_3390:
        /* <DEDUP_REMOVED lines=14> */
.L_x_3391:
[----:B------:R-:W1:Y:S01]  /*14e0*/  LDC.64 R2, c[0x0][0x3c0] ;  /* 0x0000f000ff027b82 */ /* 0x000e620000000a00 */
[----:B------:R-:W-:-:S05]  /*14f0*/  IADD3 R4, PT, PT, R4, R5, RZ ;  /* 0x0000000504047210 */ /* 0x000fca0007ffe0ff */
[C---:B-1----:R-:W-:Y:S02]  /*1500*/  IMAD R19, R4.reuse, R3, RZ ;  /* 0x0000000304137224 */ /* 0x042fe400078e02ff */
[----:B------:R-:W-:-:S05]  /*1510*/  IMAD.WIDE.U32 R4, R4, R2, RZ ;  /* 0x0000000204047225 */ /* 0x000fca00078e00ff */
[----:B------:R-:W-:Y:S02]  /*1520*/  IADD3 R19, PT, PT, R5, R19, RZ ;  /* 0x0000001305137210 */ /* 0x000fe40007ffe0ff */
[----:B------:R-:W-:-:S07]  /*1530*/  MOV R18, R4 ;  /* 0x0000000400127202 */ /* 0x000fce0000000f00 */
.L_x_3392:
        /* <DEDUP_REMOVED lines=46> */
.L_x_3388:
        /* <DEDUP_REMOVED lines=170> */
.L_x_3415:
        /* <DEDUP_REMOVED lines=105> */
.L_x_3395:
        /* <DEDUP_REMOVED lines=145> */
.L_x_3399:
[----:B-1-3--:R-:W-:Y:S05]  /*3260*/  BSYNC.RECONVERGENT B0 ;  /* 0x0000000000007941 */ /* 0x00afea0003800200 */
.L_x_3398:
        /* <DEDUP_REMOVED lines=141> */
.L_x_3401:
[----:B------:R-:W-:Y:S05]  /*3b40*/  BSYNC.RECONVERGENT B0 ;  /* 0x0000000000007941 */ /* 0x000fea0003800200 */
.L_x_3400:
        /* <DEDUP_REMOVED lines=147> */
.L_x_3403:
[----:B------:R-:W-:Y:S05]  /*4480*/  BSYNC.RECONVERGENT B0 ;  /* 0x0000000000007941 */ /* 0x000fea0003800200 */
.L_x_3402:
        /* <DEDUP_REMOVED lines=150> */
.L_x_3405:
[----:B------:R-:W-:Y:S05]  /*4df0*/  BSYNC.RECONVERGENT B0 ;  /* 0x0000000000007941 */ /* 0x000fea0003800200 */
.L_x_3404:
[----:B------:R-:W1:Y:S01]  /*4e00*/  LDC R27, c[0x0][0x450] ;  /* 0x00011400ff1b7b82 */ /* 0x000e620000000800 */
[----:B--2---:R-:W-:Y:S05]  /*4e10*/  IMAD.U32 R3, R52, -0x20, RZ ;  /* 0xffffffe034037824 */ /* 0x004fea00078e00ff */
[C---:B------:R-:W-:Y:S02]  /*4e20*/  LEA R32, P1, R3.reuse, R32, 0x1 ;  /* 0x0000002003207211 */ /* 0x040fe400078208ff */
[C---:B------:R-:W-:Y:S02]  /*4e30*/  LEA R64, P0, R3.reuse, R64, 0x1 ;  /* 0x0000004003407211 */ /* 0x040fe400078008ff */
[C---:B------:R-:W-:Y:S02]  /*4e40*/  LEA.HI.X.SX32 R33, R3.reuse, R33, 0x1, P1 ;  /* 0x0000002103217211 */ /* 0x040fe400008f0eff */
[----:B------:R-:W-:Y:S01]  /*4e50*/  LEA.HI.X.SX32 R65, R3, R65, 0x1, P0 ;  /* 0x0000004103417211 */ /* 0x000fe200000f0eff */
[----:B------:R-:W-:Y:S05]  /*4e60*/  BRA `(.L_x_3396) ;  /* 0x00000040006c7947 */ /* 0x000fea0003800000 */
.L_x_3397:
        /* <DEDUP_REMOVED lines=259> */
.L_x_3407:
[----:B-1-3--:R-:W-:Y:S05]  /*5ea0*/  BSYNC.RECONVERGENT B0 ;  /* 0x0000000000007941 */ /* 0x00afea0003800200 */
.L_x_3406:
        /* <DEDUP_REMOVED lines=258> */
.L_x_3409:
[----:B------:R-:W-:Y:S05]  /*6ed0*/  BSYNC.RECONVERGENT B0 ;  /* 0x0000000000007941 */ /* 0x000fea0003800200 */
.L_x_3408:
        /* <DEDUP_REMOVED lines=261> */
.L_x_3411:
[----:B------:R-:W-:Y:S05]  /*7f30*/  BSYNC.RECONVERGENT B0 ;  /* 0x0000000000007941 */ /* 0x000fea0003800200 */
.L_x_3410:
        /* <DEDUP_REMOVED lines=263> */
.L_x_3413:
[----:B------:R-:W-:Y:S05]  /*8fb0*/  BSYNC.RECONVERGENT B0 ;  /* 0x0000000000007941 */ /* 0x000fea0003800200 */
.L_x_3412:
[----:B------:R-:W1:Y:S01]  /*8fc0*/  LDC R27, c[0x0][0x450] ;  /* 0x00011400ff1b7b82 */ /* 0x000e620000000800 */
[----:B--2---:R-:W-:Y:S05]  /*8fd0*/  IMAD.U32 R119, R119, -0x20, RZ ;  /* 0xffffffe077777824 */ /* 0x004fea00078e00ff */
[C---:B------:R-:W-:Y:S02]  /*8fe0*/  LEA R100, P1, R119.reuse, R100, 0x1 ;  /* 0x0000006477647211 */ /* 0x040fe400078208ff */
[C---:B------:R-:W-:Y:S02]  /*8ff0*/  LEA R98, P0, R119.reuse, R98, 0x1 ;  /* 0x0000006277627211 */ /* 0x040fe400078008ff */
[C---:B------:R-:W-:Y:S02]  /*9000*/  LEA.HI.X.SX32 R101, R119.reuse, R101, 0x1, P1 ;  /* 0x0000006577657211 */ /* 0x040fe400008f0eff */
[----:B------:R-:W-:Y:S09]  /*9010*/  LEA.HI.X.SX32 R99, R119, R99, 0x1, P0 ;  /* 0x0000006377637211 */ /* 0x000ff200000f0eff */
.L_x_3396:
[----:B------:R-:W-:Y:S05]  /*9020*/  BSYNC.RECONVERGENT B1 ;  /* 0x0000000000017941 */ /* 0x000fea0003800200 */
.L_x_3394:
        /* <DEDUP_REMOVED lines=90> */
.L_x_3414:
[----:B------:R-:W-:Y:S02]  /*95d0*/  IADD3 R96, P1, PT, R96, R103, RZ ;  /* 0x0000006760607210 */ /* 0x000fe40007f3e0ff */
[----:B------:R-:W-:Y:S03]  /*95e0*/  IADD3 R30, P0, PT, R30, R107, RZ ;  /* 0x0000006b1e1e7210 */ /* 0x000fe60007f1e0ff */
[----:B------:R-:W-:Y:S02]  /*95f0*/  IMAD.X R97, R97, 0x1, R102, P1 ;  /* 0x0000000161617824 */ /* 0x000fe400008e0666 */
[----:B------:R-:W-:Y:S01]  /*9600*/  IMAD.X R31, R31, 0x1, R105, P0 ;  /* 0x000000011f1f7824 */ /* 0x000fe200000e0669 */
[----:B------:R-:W-:Y:S07]  /*9610*/  @P3 BRA `(.L_x_3415) ;  /* 0xffffff8c00283947 */ /* 0x000fee000383ffff */
.L_x_3393:
        /* <DEDUP_REMOVED lines=47> */
.L_x_3419:
[----:B------:R-:W-:Y:S05]  /*9910*/  BSYNC.RECONVERGENT B0 ;  /* 0x0000000000007941 */ /* 0x000fea0003800200 */
.L_x_3418:
        /* <DEDUP_REMOVED lines=11> */
.L_x_3417:
        /* <DEDUP_REMOVED lines=77> */
.L_x_3425:
[----:B------:R-:W-:Y:S05]  /*9ea0*/  BSYNC.RECONVERGENT B0 ;  /* 0x0000000000007941 */ /* 0x000fea0003800200 */
.L_x_3424:
        /* <DEDUP_REMOVED lines=43> */
.L_x_3427:
[----:B------:R-:W-:Y:S05]  /*a160*/  BSYNC.RECONVERGENT B0 ;  /* 0x0000000000007941 */ /* 0x000fea0003800200 */
.L_x_3426:
        /* <DEDUP_REMOVED lines=43> */
.L_x_3429:
[----:B------:R-:W-:Y:S05]  /*a420*/  BSYNC.RECONVERGENT B0 ;  /* 0x0000000000007941 */ /* 0x000fea0003800200 */
.L_x_3428:
[----:B------:R4:W-:Y:S02]  /*a430*/  STS.128 [R209+0x4000], R8 ;  /* 0x00400008d1007388 */ /* 0x0009e40000000c00 */
.L_x_3423:
[----:B------:R-:W-:Y:S05]  /*a440*/  BSYNC.RECONVERGENT B1 ;  /* 0x0000000000017941 */ /* 0x000fea0003800200 */
.L_x_3422:
        /* <DEDUP_REMOVED lines=51> */
.L_x_3433:
[----:B------:R-:W-:Y:S05]  /*a780*/  BSYNC.RECONVERGENT B0 ;  /* 0x0000000000007941 */ /* 0x000fea0003800200 */
.L_x_3432:
        /* <DEDUP_REMOVED lines=43> */
.L_x_3435:
[----:B------:R-:W-:Y:S05]  /*aa40*/  BSYNC.RECONVERGENT B0 ;  /* 0x0000000000007941 */ /* 0x000fea0003800200 */
.L_x_3434:
        /* <DEDUP_REMOVED lines=43> */
.L_x_3437:
[----:B------:R-:W-:Y:S05]  /*ad00*/  BSYNC.RECONVERGENT B0 ;  /* 0x0000000000007941 */ /* 0x000fea0003800200 */
.L_x_3436:
[----:B------:R1:W-:Y:S02]  /*ad10*/  STS.128 [R209+0x4800], R8 ;  /* 0x00480008d1007388 */ /* 0x0003e40000000c00 */
.L_x_3431:
[----:B------:R-:W-:Y:S05]  /*ad20*/  BSYNC.RECONVERGENT B1 ;  /* 0x0000000000017941 */ /* 0x000fea0003800200 */
.L_x_3430:
        /* <DEDUP_REMOVED lines=50> */
.L_x_3441:
[----:B------:R-:W-:Y:S05]  /*b050*/  BSYNC.RECONVERGENT B0 ;  /* 0x0000000000007941 */ /* 0x000fea0003800200 */
.L_x_3440:
        /* <DEDUP_REMOVED lines=43> */
.L_x_3443:
[----:B------:R-:W-:Y:S05]  /*b310*/  BSYNC.RECONVERGENT B0 ;  /* 0x0000000000007941 */ /* 0x000fea0003800200 */
.L_x_3442:
        /* <DEDUP_REMOVED lines=43> */
.L_x_3445:
[----:B------:R-:W-:Y:S05]  /*b5d0*/  BSYNC.RECONVERGENT B0 ;  /* 0x0000000000007941 */ /* 0x000fea0003800200 */
.L_x_3444:
[----:B------:R4:W-:Y:S02]  /*b5e0*/  STS.128 [R209+0x5000], R8 ;  /* 0x00500008d1007388 */ /* 0x0009e40000000c00 */
.L_x_3439:
[----:B------:R-:W-:Y:S05]  /*b5f0*/  BSYNC.RECONVERGENT B1 ;  /* 0x0000000000017941 */ /* 0x000fea0003800200 */
.L_x_3438:
        /* <DEDUP_REMOVED lines=51> */
.L_x_3447:
[----:B------:R-:W-:Y:S05]  /*b930*/  BSYNC.RECONVERGENT B0 ;  /* 0x0000000000007941 */ /* 0x000fea0003800200 */
.L_x_3446:
        /* <DEDUP_REMOVED lines=44> */
.L_x_3449:
[----:B------:R-:W-:Y:S05]  /*bc00*/  BSYNC.RECONVERGENT B0 ;  /* 0x0000000000007941 */ /* 0x000fea0003800200 */
.L_x_3448:
        /* <DEDUP_REMOVED lines=44> */
.L_x_3451:
[----:B------:R-:W-:Y:S05]  /*bed0*/  BSYNC.RECONVERGENT B0 ;  /* 0x0000000000007941 */ /* 0x000fea0003800200 */
.L_x_3450:
[----:B------:R4:W-:Y:S01]  /*bee0*/  STS.128 [R209+0x5800], R8 ;  /* 0x00580008d1007388 */ /* 0x0009e20000000c00 */
[----:B------:R-:W-:Y:S05]  /*bef0*/  BRA `(.L_x_3420) ;  /* 0x00000040006c7947 */ /* 0x000fea0003800000 */
.L_x_3421:
        /* <DEDUP_REMOVED lines=93> */
.L_x_3455:
[----:B------:R-:W-:Y:S05]  /*c4d0*/  BSYNC.RECONVERGENT B0 ;  /* 0x0000000000007941 */ /* 0x000fea0003800200 */
.L_x_3454:
        /* <DEDUP_REMOVED lines=84> */
.L_x_3457:
[----:B------:R-:W-:Y:S05]  /*ca20*/  BSYNC.RECONVERGENT B0 ;  /* 0x0000000000007941 */ /* 0x000fea0003800200 */
.L_x_3456:
        /* <DEDUP_REMOVED lines=85> */
.L_x_3459:
[----:B------:R-:W-:Y:S05]  /*cf80*/  BSYNC.RECONVERGENT B0 ;  /* 0x0000000000007941 */ /* 0x000fea0003800200 */
.L_x_3458:
[----:B------:R4:W-:Y:S02]  /*cf90*/  STS.128 [R209+0x4000], R4 ;  /* 0x00400004d1007388 */ /* 0x0009e40000000c00 */
.L_x_3453:
[----:B------:R-:W-:Y:S05]  /*cfa0*/  BSYNC.RECONVERGENT B1 ;  /* 0x0000000000017941 */ /* 0x000fea0003800200 */
.L_x_3452:
        /* <DEDUP_REMOVED lines=90> */
.L_x_3463:
[----:B------:R-:W-:Y:S05]  /*d550*/  BSYNC.RECONVERGENT B0 ;  /* 0x0000000000007941 */ /* 0x000fea0003800200 */
.L_x_3462:
        /* <DEDUP_REMOVED lines=83> */
.L_x_3465:
[----:B------:R-:W-:Y:S05]  /*da90*/  BSYNC.RECONVERGENT B0 ;  /* 0x0000000000007941 */ /* 0x000fea0003800200 */
.L_x_3464:
        /* <DEDUP_REMOVED lines=83> */
.L_x_3467:
[----:B------:R-:W-:Y:S05]  /*dfd0*/  BSYNC.RECONVERGENT B0 ;  /* 0x0000000000007941 */ /* 0x000fea0003800200 */
.L_x_3466:
[----:B------:R1:W-:Y:S02]  /*dfe0*/  STS.128 [R209+0x4800], R12 ;  /* 0x0048000cd1007388 */ /* 0x0003e40000000c00 */
.L_x_3461:
[----:B------:R-:W-:Y:S05]  /*dff0*/  BSYNC.RECONVERGENT B1 ;  /* 0x0000000000017941 */ /* 0x000fea0003800200 */
.L_x_3460:
        /* <DEDUP_REMOVED lines=90> */
.L_x_3471:
[----:B------:R-:W-:Y:S05]  /*e5a0*/  BSYNC.RECONVERGENT B0 ;  /* 0x0000000000007941 */ /* 0x000fea0003800200 */
.L_x_3470:
        /* <DEDUP_REMOVED lines=83> */
.L_x_3473:
[----:B------:R-:W-:Y:S05]  /*eae0*/  BSYNC.RECONVERGENT B0 ;  /* 0x0000000000007941 */ /* 0x000fea0003800200 */
.L_x_3472:
        /* <DEDUP_REMOVED lines=83> */
.L_x_3475:
[----:B------:R-:W-:Y:S05]  /*f020*/  BSYNC.RECONVERGENT B0 ;  /* 0x0000000000007941 */ /* 0x000fea0003800200 */
.L_x_3474:
[----:B------:R1:W-:Y:S02]  /*f030*/  STS.128 [R209+0x5000], R12 ;  /* 0x0050000cd1007388 */ /* 0x0003e40000000c00 */
.L_x_3469:
[----:B------:R-:W-:Y:S05]  /*f040*/  BSYNC.RECONVERGENT B1 ;  /* 0x0000000000017941 */ /* 0x000fea0003800200 */
.L_x_3468:
        /* <DEDUP_REMOVED lines=91> */
.L_x_3477:
[----:B------:R-:W-:Y:S05]  /*f600*/  BSYNC.RECONVERGENT B0 ;  /* 0x0000000000007941 */ /* 0x000fea0003800200 */
.L_x_3476:
        /* <DEDUP_REMOVED lines=83> */
.L_x_3479:
[----:B------:R-:W-:Y:S05]  /*fb40*/  BSYNC.RECONVERGENT B0 ;  /* 0x0000000000007941 */ /* 0x000fea0003800200 */
.L_x_3478:
        /* <DEDUP_REMOVED lines=84> */
.L_x_3481:
[----:B------:R-:W-:Y:S05]  /*10090*/  BSYNC.RECONVERGENT B0 ;  /* 0x0000000000007941 */ /* 0x000fea0003800200 */
.L_x_3480:
[----:B------:R1:W-:Y:S02]  /*100a0*/  STS.128 [R209+0x5800], R12 ;  /* 0x0058000cd1007388 */ /* 0x0003e40000000c00 */
.L_x_3420:
[----:B------:R-:W-:Y:S05]  /*100b0*/  BSYNC.RECONVERGENT B2 ;  /* 0x0000000000027941 */ /* 0x000fea0003800200 */
.L_x_3416:
[----:B-1-345:R-:W-:Y:S01]  /*100c0*/  IMAD.IADD R7, R78, 0x1, -R66 ;  /* 0x000000014e077824 */ /* 0x03afe200078e0a42 */
[----:B------:R-:W1:Y:S01]  /*100d0*/  LDCU UR4, c[0x0][0x50c] ;  /* 0x0000a180ff0477ac */ /* 0x000e620008000800 */
        /* <DEDUP_REMOVED lines=10> */
[----:B--2---:R-:W2:Y:S04]  /*10180*/  @!P4 LDC.64 R4, c[0x0][0x3b8] ;  /* 0x0000ee00ff04cb82 */ /* 0x004ea80000000a00 */
[----:B------:R-:W-:Y:S02]  /*10190*/  @!P6 IMAD.MOV.U32 R194, RZ, RZ, R196 ;  /* 0x000000ffffc2e224 */ /* 0x000fe400078e00c4 */
[C---:B------:R-:W-:Y:S01]  /*101a0*/  @!P5 LEA R8, P0, R67.reuse, R196, 0x1 ;  /* 0x000000c44308d211 */ /* 0x040fe200078008ff */
[----:B------:R-:W-:Y:S01]  /*101b0*/  @!P6 IMAD.MOV.U32 R199, RZ, RZ, R197 ;  /* 0x000000ffffc7e224 */ /* 0x000fe200078e00c5 */
[----:B------:R-:W3:Y:S01]  /*101c0*/  @!P3 LDC.64 R2, c[0x0][0x3b8] ;  /* 0x0000ee00ff02bb82 */ /* 0x000ee20000000a00 */
[----:B------:R-:W-:Y:S01]  /*101d0*/  @!PT LDS RZ, [RZ] ;  /* 0x00000000fffff984 */ /* 0x000fe20000000800 */
[----:B------:R-:W-:Y:S01]  /*101e0*/  @!PT LDS RZ, [RZ] ;  /* 0x00000000fffff984 */ /* 0x000fe20000000800 */
[----:B------:R-:W-:Y:S01]  /*101f0*/  @!PT LDS RZ, [RZ] ;  /* 0x00000000fffff984 */ /* 0x000fe20000000800 */
[----:B------:R-:W-:Y:S01]  /*10200*/  @!P6 LDGSTS.E.BYPASS.LTC128B.128 [R209+0x6000], desc[UR6][R194.64] ;  /* 0x06000000c2d1efae */ /* 0x000fe2000b981a06 */
[----:B------:R-:W-:-:S03]  /*10210*/  @!P5 LEA.HI.X R9, R67, R195, R76, 0x1, P0 ;  /* 0x000000c34309d211 */ /* 0x000fc600000f0c4c */
[----:B------:R-:W-:Y:S04]  /*10220*/  @!P6 LDGSTS.E.BYPASS.LTC128B.128 [R209+0x8000], desc[UR6][R194.64+0x80] ;  /* 0x08000080c2d1efae */ /* 0x000fe8000b981a06 */
[----:B------:R4:W-:Y:S04]  /*10230*/  @!P6 LDGSTS.E.BYPASS.LTC128B.128 [R209+0xa000], desc[UR6][R194.64+0x100] ;  /* 0x0a000100c2d1efae */ /* 0x0009e8000b981a06 */
[----:B------:R-:W-:Y:S01]  /*10240*/  @!P5 LDGSTS.E.BYPASS.LTC128B.128 [R209+0x6800], desc[UR6][R8.64] ;  /* 0x0680000008d1dfae */ /* 0x000fe2000b981a06 */
[----:B--2---:R-:W-:-:S03]  /*10250*/  @!P4 LEA R10, P0, R4, R196, 0x6 ;  /* 0x000000c4040ac211 */ /* 0x004fc600078030ff */
[----:B------:R-:W-:Y:S01]  /*10260*/  @!P5 LDGSTS.E.BYPASS.LTC128B.128 [R209+0x8800], desc[UR6][R8.64+0x80] ;  /* 0x0880008008d1dfae */ /* 0x000fe2000b981a06 */
[----:B------:R-:W-:-:S03]  /*10270*/  @!P4 LEA.HI.X R11, R4, R195, R5, 0x6, P0 ;  /* 0x000000c3040bc211 */ /* 0x000fc600000f3405 */
[----:B------:R2:W-:Y:S01]  /*10280*/  @!P5 LDGSTS.E.BYPASS.LTC128B.128 [R209+0xa800], desc[UR6][R8.64+0x100] ;  /* 0x0a80010008d1dfae */ /* 0x0005e2000b981a06 */
[----:B------:R-:W-:Y:S01]  /*10290*/  ISETP.GE.AND P0, PT, R40, R7, PT ;  /* 0x000000072800720c */ /* 0x000fe20003f06270 */
[----:B---3--:R-:W-:Y:S02]  /*102a0*/  @!P3 IMAD R3, R3, 0x60, RZ ;  /* 0x000000600303b824 */ /* 0x008fe400078e02ff */
[----:B------:R-:W-:Y:S01]  /*102b0*/  @!P4 LDGSTS.E.BYPASS.LTC128B.128 [R209+0x7000], desc[UR6][R10.64] ;  /* 0x070000000ad1cfae */ /* 0x000fe2000b981a06 */
[----:B------:R-:W3:Y:S03]  /*102c0*/  @!P1 LDC.64 R6, c[0x0][0x3c0] ;  /* 0x0000f000ff069b82 */ /* 0x000ee60000000a00 */
[----:B------:R-:W-:Y:S04]  /*102d0*/  @!P4 LDGSTS.E.BYPASS.LTC128B.128 [R209+0x9000], desc[UR6][R10.64+0x80] ;  /* 0x090000800ad1cfae */ /* 0x000fe8000b981a06 */
[----:B------:R1:W-:Y:S01]  /*102e0*/  @!P4 LDGSTS.E.BYPASS.LTC128B.128 [R209+0xb000], desc[UR6][R10.64+0x100] ;  /* 0x0b0001000ad1cfae */ /* 0x0003e2000b981a06 */
[----:B----4-:R-:W-:-:S04]  /*102f0*/  @!P3 IMAD.MOV.U32 R194, RZ, RZ, R196 ;  /* 0x000000ffffc2b224 */ /* 0x010fc800078e00c4 */
[----:B------:R-:W-:Y:S01]  /*10300*/  @!P3 IMAD.WIDE.U32 R4, R2, 0x60, R194 ;  /* 0x000000600204b825 */ /* 0x000fe200078e00c2 */
[----:B------:R-:W-:-:S03]  /*10310*/  LOP3.LUT R2, R0, 0x400, RZ, 0xc0, !PT ;  /* 0x0000040000027812 */ /* 0x000fc600078ec0ff */
[----:B------:R-:W-:Y:S01]  /*10320*/  @!P3 IMAD.IADD R13, R3, 0x1, R5 ;  /* 0x00000001030db824 */ /* 0x000fe200078e0205 */
[----:B------:R-:W-:Y:S01]  /*10330*/  LOP3.LUT R3, R82, 0x8, R77, 0x78, !PT ;  /* 0x0000000852037812 */ /* 0x000fe200078e784d */
[----:B------:R-:W-:Y:S02]  /*10340*/  @!P3 IMAD.MOV.U32 R12, RZ, RZ, R4 ;  /* 0x000000ffff0cb224 */ /* 0x000fe400078e0004 */
[----:B------:R-:W4:Y:S01]  /*10350*/  @!P0 LDC.64 R4, c[0x0][0x3c0] ;  /* 0x0000f000ff048b82 */ /* 0x000f220000000a00 */
[----:B--2---:R-:W-:Y:S01]  /*10360*/  LOP3.LUT R8, R187, 0x200, R0, 0xf8, !PT ;  /* 0x00000200bb087812 */ /* 0x004fe200078ef800 */
[----:B------:R-:W-:Y:S01]  /*10370*/  IMAD R2, R3, 0x2, R2 ;  /* 0x0000000203027824 */ /* 0x000fe200078e0202 */
[----:B------:R-:W-:Y:S01]  /*10380*/  @!P3 LDGSTS.E.BYPASS.LTC128B.128 [R209+0x7800], desc[UR6][R12.64] ;  /* 0x078000000cd1bfae */ /* 0x000fe2000b981a06 */
[----:B------:R-:W-:Y:S02]  /*10390*/  IMAD.MOV.U32 R3, RZ, RZ, 0x40 ;  /* 0x00000040ff037424 */ /* 0x000fe400078e00ff */
[----:B------:R-:W-:Y:S01]  /*103a0*/  IMAD.IADD R8, R81, 0x1, R8 ;  /* 0x0000000151087824 */ /* 0x000fe200078e0208 */
[----:B------:R-:W-:Y:S01]  /*103b0*/  @!P3 LDGSTS.E.BYPASS.LTC128B.128 [R209+0x9800], desc[UR6][R12.64+0x80] ;  /* 0x098000800cd1bfae */ /* 0x000fe2000b981a06 */
[----:B------:R-:W-:-:S03]  /*103c0*/  VIADD R64, R2, UR5 ;  /* 0x0000000502407c36 */ /* 0x000fc60008000000 */
[----:B------:R3:W-:Y:S01]  /*103d0*/  @!P3 LDGSTS.E.BYPASS.LTC128B.128 [R209+0xb800], desc[UR6][R12.64+0x100] ;  /* 0x0b8001000cd1bfae */ /* 0x0007e2000b981a06 */
[CC--:B-1----:R-:W-:Y:S02]  /*103e0*/  @!P2 LEA R10, P3, R79.reuse, R198.reuse, 0x1 ;  /* 0x000000c64f0aa211 */ /* 0x0c2fe400078608ff */
[----:B------:R-:W-:Y:S01]  /*103f0*/  LEA R96, R8, UR5, 0x1 ;  /* 0x0000000508607c11 */ /* 0x000fe2000f8e08ff */
[----:B------:R-:W0:Y:S01]  /*10400*/  LDGDEPBAR ;  /* 0x00000000000079af */ /* 0x000e220000000000 */
[----:B------:R-:W-:Y:S01]  /*10410*/  @!P2 LEA.HI.X R11, R79, R197, R80, 0x1, P3 ;  /* 0x000000c54f0ba211 */ /* 0x000fe200018f0c50 */
[----:B----4-:R-:W-:Y:S01]  /*10420*/  @!P0 IMAD R5, R5, 0x60, RZ ;  /* 0x0000006005058824 */ /* 0x010fe200078e02ff */
[----:B---3--:R-:W-:Y:S01]  /*10430*/  @!P1 LEA R12, P3, R6, R198, 0x6 ;  /* 0x000000c6060c9211 */ /* 0x008fe200078630ff */
[----:B------:R-:W-:-:S04]  /*10440*/  DEPBAR.LE SB0, 0x0 ;  /* 0x000080000000791a */ /* 0x000fc80000000000 */
[----:B------:R-:W-:Y:S01]  /*10450*/  BAR.SYNC.DEFER_BLOCKING 0x0 ;  /* 0x0000000000007b1d */ /* 0x000fe20000010000 */
[----:B------:R-:W-:-:S05]  /*10460*/  @!P1 LEA.HI.X R13, R6, R197, R7, 0x6, P3 ;  /* 0x000000c5060d9211 */ /* 0x000fca00018f3407 */
[----:B------:R-:W-:Y:S01]  /*10470*/  @!PT LDS RZ, [RZ] ;  /* 0x00000000fffff984 */ /* 0x000fe20000000800 */
[----:B------:R-:W-:Y:S01]  /*10480*/  @!PT LDS RZ, [RZ] ;  /* 0x00000000fffff984 */ /* 0x000fe20000000800 */
[----:B------:R-:W-:Y:S01]  /*10490*/  @!PT LDS RZ, [RZ] ;  /* 0x00000000fffff984 */ /* 0x000fe20000000800 */
[----:B------:R-:W-:Y:S04]  /*104a0*/  @!P6 LDGSTS.E.BYPASS.LTC128B.128 [R209+0xc000], desc[UR6][R198.64] ;  /* 0x0c000000c6d1efae */ /* 0x000fe8000b981a06 */
[----:B------:R-:W-:Y:S04]  /*104b0*/  @!P6 LDGSTS.E.BYPASS.LTC128B.128 [R209+0xe000], desc[UR6][R198.64+0x80] ;  /* 0x0e000080c6d1efae */ /* 0x000fe8000b981a06 */
[----:B------:R1:W-:Y:S04]  /*104c0*/  @!P6 LDGSTS.E.BYPASS.LTC128B.128 [R209+0x10000], desc[UR6][R198.64+0x100] ;  /* 0x10000100c6d1efae */ /* 0x0003e8000b981a06 */
[----:B------:R-:W-:Y:S04]  /*104d0*/  @P6 STS.128 [R209+0xc000], RZ ;  /* 0x00c000ffd1006388 */ /* 0x000fe80000000c00 */
[----:B------:R-:W-:Y:S04]  /*104e0*/  @P6 STS.128 [R209+0xe000], RZ ;  /* 0x00e000ffd1006388 */ /* 0x000fe80000000c00 */
[----:B------:R-:W-:Y:S04]  /*104f0*/  @P6 STS.128 [R209+0x10000], RZ ;  /* 0x010000ffd1006388 */ /* 0x000fe80000000c00 */
[----:B------:R-:W-:Y:S04]  /*10500*/  @P2 STS.128 [R209+0xc800], RZ ;  /* 0x00c800ffd1002388 */ /* 0x000fe80000000c00 */
[----:B------:R-:W-:Y:S04]  /*10510*/  @P2 STS.128 [R209+0xe800], RZ ;  /* 0x00e800ffd1002388 */ /* 0x000fe80000000c00 */
[----:B------:R-:W-:Y:S01]  /*10520*/  @P2 STS.128 [R209+0x10800], RZ ;  /* 0x010800ffd1002388 */ /* 0x000fe20000000c00 */
[----:B-1----:R-:W-:-:S03]  /*10530*/  @!P0 IMAD.MOV.U32 R199, RZ, RZ, R197 ;  /* 0x000000ffffc78224 */ /* 0x002fc600078e00c5 */
[----:B------:R-:W-:Y:S01]  /*10540*/  @!PT LDS RZ, [RZ] ;  /* 0x00000000fffff984 */ /* 0x000fe20000000800 */
[----:B------:R-:W-:Y:S01]  /*10550*/  @!PT LDS RZ, [RZ] ;  /* 0x00000000fffff984 */ /* 0x000fe20000000800 */
[----:B------:R-:W-:Y:S01]  /*10560*/  @!PT LDS RZ, [RZ] ;  /* 0x00000000fffff984 */ /* 0x000fe20000000800 */
[----:B------:R-:W-:Y:S01]  /*10570*/  @!P2 LDGSTS.E.BYPASS.LTC128B.128 [R209+0xc800], desc[UR6][R10.64] ;  /* 0x0c8000000ad1afae */ /* 0x000fe2000b981a06 */
[----:B------:R-:W-:-:S03]  /*10580*/  @!P0 IMAD.WIDE.U32 R6, R4, 0x60, R198 ;  /* 0x0000006004068825 */ /* 0x000fc600078e00c6 */
[----:B------:R-:W-:Y:S01]  /*10590*/  @!P2 LDGSTS.E.BYPASS.LTC128B.128 [R209+0xe800], desc[UR6][R10.64+0x80] ;  /* 0x0e8000800ad1afae */ /* 0x000fe2000b981a06 */
[----:B------:R-:W-:-:S03]  /*105a0*/  @!P0 IMAD.IADD R7, R5, 0x1, R7 ;  /* 0x0000000105078824 */ /* 0x000fc600078e0207 */
[----:B------:R1:W-:Y:S01]  /*105b0*/  @!P2 LDGSTS.E.BYPASS.LTC128B.128 [R209+0x10800], desc[UR6][R10.64+0x100] ;  /* 0x108001000ad1afae */ /* 0x0003e2000b981a06 */
        /* <DEDUP_REMOVED lines=22> */
[----:B------:R-:W-:-:S03]  /*10720*/  LOP3.LUT P0, RZ, R77, 0x4, RZ, 0xc0, !PT ;  /* 0x000000044dff7812 */ /* 0x000fc6000780c0ff */
[----:B------:R-:W-:Y:S01]  /*10730*/  LDSM.16.M88.4 R80, [R96] ;  /* 0x000000006050783b */ /* 0x000fe20000000200 */
[----:B------:R-:W-:-:S03]  /*10740*/  SEL R3, R3, 0xffffffc0, !P0 ;  /* 0xffffffc003037807 */ /* 0x000fc60004000000 */
[----:B------:R-:W4:Y:S02]  /*10750*/  LDSM.16.M88.4 R44, [R2+UR5+0x6000] ;  /* 0x00600005022c783b */ /* 0x000f240008000200 */
[--C-:B------:R-:W-:Y:S02]  /*10760*/  IMAD.IADD R94, R96, 0x1, R3.reuse ;  /* 0x00000001605e7824 */ /* 0x100fe400078e0203 */
[----:B------:R-:W3:Y:S01]  /*10770*/  LDSM.16.M88.4 R36, [R2+UR5+0x6800] ;  /* 0x006800050224783b */ /* 0x000ee20008000200 */
[----:B------:R-:W-:Y:S02]  /*10780*/  IMAD.IADD R64, R64, 0x1, R3 ;  /* 0x0000000140407824 */ /* 0x000fe400078e0203 */
[C---:B------:R-:W-:Y:S01]  /*10790*/  IMAD.IADD R92, R65.reuse, 0x1, R94 ;  /* 0x00000001415c7824 */ /* 0x040fe200078e025e */
[----:B------:R-:W3:Y:S01]  /*107a0*/  LDSM.16.M88.4 R28, [R2+UR5+0x7000] ;  /* 0x00700005021c783b */ /* 0x000ee20008000200 */
[----:B------:R-:W-:-:S03]  /*107b0*/  IMAD.IADD R3, R65, 0x1, R64 ;  /* 0x0000000141037824 */ /* 0x000fc600078e0240 */
[----:B------:R-:W3:Y:S04]  /*107c0*/  LDSM.16.M88.4 R68, [R2+UR5+0x7800] ;  /* 0x007800050244783b */ /* 0x000ee80008000200 */
[----:B-1----:R-:W-:Y:S04]  /*107d0*/  LDSM.16.M88.4 R8, [R93] ;  /* 0x000000005d08783b */ /* 0x002fe80000000200 */
[----:B------:R-:W1:Y:S04]  /*107e0*/  LDSM.16.M88.4 R60, [R79+0x6000] ;  /* 0x006000004f3c783b */ /* 0x000e680000000200 */
[----:B------:R-:W1:Y:S04]  /*107f0*/  LDSM.16.M88.4 R52, [R79+0x6800] ;  /* 0x006800004f34783b */ /* 0x000e680000000200 */
[----:B------:R-:W1:Y:S04]  /*10800*/  LDSM.16.M88.4 R20, [R79+0x7000] ;  /* 0x007000004f14783b */ /* 0x000e680000000200 */
[----:B--2---:R-:W2:Y:S04]  /*10810*/  LDSM.16.M88.4 R12, [R79+0x7800] ;  /* 0x007800004f0c783b */ /* 0x004ea80000000200 */
[----:B------:R-:W-:Y:S01]  /*10820*/  LDSM.16.M88.4 R16, [R94] ;  /* 0x000000005e10783b */ /* 0x000fe20000000200 */
[C---:B----4-:R-:W-:Y:S03]  /*10830*/  HMMA.16816.F32.BF16 R48, R80.reuse, R44, RZ ;  /* 0x0000002c5030723c */ /* 0x050fe600000418ff */
[----:B---3--:R-:W3:Y:S04]  /*10840*/  LDSM.16.M88.4 R4, [R64+0x6000] ;  /* 0x006000004004783b */ /* 0x008ee80000000200 */
[----:B------:R-:W4:Y:S01]  /*10850*/  LDSM.16.M88.4 R56, [R64+0x6800] ;  /* 0x006800004038783b */ /* 0x000f220000000200 */
[C---:B------:R-:W-:Y:S03]  /*10860*/  HMMA.16816.F32.BF16 R40, R80.reuse, R36, RZ ;  /* 0x000000245028723c */ /* 0x040fe600000418ff */
        /* <DEDUP_REMOVED lines=19> */
[----:B------:R-:W1:Y:S07]  /*109a0*/  LDSM.16.M88.4 R20, [R64+0x7800] ;  /* 0x007800004014783b */ /* 0x000e6e0000000200 */
[C---:B--2---:R-:W-:Y:S08]  /*109b0*/  HMMA.16816.F32.BF16 R24, R8.reuse, R12, R24 ;  /* 0x0000000c0818723c */ /* 0x044ff00000041818 */
[----:B------:R-:W-:Y:S01]  /*109c0*/  HMMA.16816.F32.BF16 R80, R8, R14, R80 ;  /* 0x0000000e0850723c */ /* 0x000fe20000041850 */
[----:B------:R-:W2:Y:S04]  /*109d0*/  LDSM.16.M88.4 R12, [R3+0x6000] ;  /* 0x00600000030c783b */ /* 0x000ea80000000200 */
[----:B------:R-:W2:Y:S03]  /*109e0*/  LDSM.16.M88.4 R8, [R3+0x6800] ;  /* 0x006800000308783b */ /* 0x000ea60000000200 */
[C---:B---3--:R-:W-:Y:S08]  /*109f0*/  HMMA.16816.F32.BF16 R48, R16.reuse, R4, R48 ;  /* 0x000000041030723c */ /* 0x048ff00000041830 */
[C---:B------:R-:W-:Y:S01]  /*10a00*/  HMMA.16816.F32.BF16 R44, R16.reuse, R6, R44 ;  /* 0x00000006102c723c */ /* 0x040fe2000004182c */
[----:B------:R-:W3:Y:S07]  /*10a10*/  LDSM.16.M88.4 R4, [R3+0x7000] ;  /* 0x007000000304783b */ /* 0x000eee0000000200 */
[C---:B----4-:R-:W-:Y:S08]  /*10a20*/  HMMA.16816.F32.BF16 R40, R16.reuse, R56, R40 ;  /* 0x000000381028723c */ /* 0x050ff00000041828 */
[C---:B------:R-:W-:Y:S01]  /*10a30*/  HMMA.16816.F32.BF16 R36, R16.reuse, R58, R36 ;  /* 0x0000003a1024723c */ /* 0x040fe20000041824 */
[----:B------:R-:W4:Y:S07]  /*10a40*/  LDSM.16.M88.4 R56, [R2+UR5+0x9000] ;  /* 0x009000050238783b */ /* 0x000f2e0008000200 */
[C---:B-1----:R-:W-:Y:S08]  /*10a50*/  HMMA.16816.F32.BF16 R32, R16.reuse, R52, R32 ;  /* 0x000000341020723c */ /* 0x042ff00000041820 */
[C---:B------:R-:W-:Y:S01]  /*10a60*/  HMMA.16816.F32.BF16 R28, R16.reuse, R54, R28 ;  /* 0x00000036101c723c */ /* 0x040fe2000004181c */
[----:B------:R-:W1:Y:S07]  /*10a70*/  LDSM.16.M88.4 R52, [R2+UR5+0x9800] ;  /* 0x009800050234783b */ /* 0x000e6e0008000200 */
[C---:B------:R-:W-:Y:S08]  /*10a80*/  HMMA.16816.F32.BF16 R24, R16.reuse, R20, R24 ;  /* 0x000000141018723c */ /* 0x040ff00000041818 */
        /* <DEDUP_REMOVED lines=90> */
[----:B------:R-:W3:Y:S07]  /*11030*/  MUFU.TANH R72, R72 ;  /* 0x0000004800487308 */ /* 0x000eee0000002400 */
        /* <DEDUP_REMOVED lines=8> */
[----:B------:R-:W-:Y:S06]  /*110c0*/  MUFU.TANH R73, R73 ;  /* 0x0000004900497308 */ /* 0x000fec0000002400 */
[----:B------:R-:W-:Y:S01]  /*110d0*/  HMMA.16816.F32.BF16 R60, R28, R6, R60 ;  /* 0x000000061c3c723c */ /* 0x000fe2000004183c */
[----:B------:R-:W3:Y:S01]  /*110e0*/  LDSM.16.M88.4 R4, [R79+0xb800] ;  /* 0x00b800004f04783b */ /* 0x000ee20000000200 */
        /* <DEDUP_REMOVED lines=14> */
[----:B-1----:R-:W1:Y:S01]  /*111d0*/  LDSM.16.M88.4 R12, [R64+0xb800] ;  /* 0x00b80000400c783b */ /* 0x002e620000000200 */
[----:B------:R-:W-:Y:S01]  /*111e0*/  FMUL.FTZ R36, R38, UR4 ;  /* 0x0000000426247c20 */ /* 0x000fe20008410000 */
[----:B------:R-:W-:-:S02]  /*111f0*/  FMUL.FTZ R25, R37, UR4 ;  /* 0x0000000425197c20 */ /* 0x000fc40008410000 */
[----:B------:R-:W-:Y:S02]  /*11200*/  HMMA.16816.F32.BF16 R80, R28, R26, R80 ;  /* 0x0000001a1c50723c */ /* 0x000fe40000041850 */
[----:B------:R-:W2:Y:S06]  /*11210*/  MUFU.TANH R45, R45 ;  /* 0x0000002d002d7308 */ /* 0x000eac0000002400 */
[C---:B---3--:R-:W-:Y:S02]  /*11220*/  HMMA.16816.F32.BF16 R32, R16.reuse, R8, R32 ;  /* 0x000000081020723c */ /* 0x048fe40000041820 */
[----:B------:R-:W3:Y:S06]  /*11230*/  MUFU.TANH R23, R23 ;  /* 0x0000001700177308 */ /* 0x000eec0000002400 */
[----:B------:R-:W-:Y:S01]  /*11240*/  HMMA.16816.F32.BF16 R60, R16, R10, R60 ;  /* 0x0000000a103c723c */ /* 0x000fe2000004183c */
[----:B------:R4:W2:Y:S01]  /*11250*/  LDSM.16.M88.4 R8, [R3+0xb800] ;  /* 0x00b800000308783b */ /* 0x0008a20000000200 */
[----:B------:R-:W-:Y:S01]  /*11260*/  MUFU.TANH R2, R2 ;  /* 0x0000000200027308 */ /* 0x000fe20000002400 */
[----:B------:R-:W-:-:S05]  /*11270*/  DEPBAR.LE SB0, 0x0 ;  /* 0x000080000000791a */ /* 0x000fca0000000000 */
[C---:B------:R-:W-:Y:S01]  /*11280*/  HMMA.16816.F32.BF16 R68, R48.reuse, R4, R68 ;  /* 0x000000043044723c */ /* 0x040fe20000041844 */
[----:B------:R-:W-:Y:S01]  /*11290*/  FMUL.FTZ R4, R39, UR4 ;  /* 0x0000000427047c20 */ /* 0x000fe20008410000 */
[----:B------:R-:W3:Y:S06]  /*112a0*/  MUFU.TANH R40, R40 ;  /* 0x0000002800287308 */ /* 0x000eec0000002400 */
[----:B------:R-:W-:Y:S02]  /*112b0*/  HMMA.16816.F32.BF16 R80, R48, R6, R80 ;  /* 0x000000063050723c */ /* 0x000fe40000041850 */
[----:B------:R-:W-:Y:S01]  /*112c0*/  MUFU.TANH R24, R24 ;  /* 0x0000001800187308 */ /* 0x000fe20000002400 */
[----:B----4-:R-:W-:-:S05]  /*112d0*/  IMAD.SHL.U32 R3, R77, 0x2, RZ ;  /* 0x000000024d037824 */ /* 0x010fca00078e00ff */
[----:B------:R-:W-:Y:S02]  /*112e0*/  HMMA.16816.F32.BF16 R60, R52, R58, R60 ;  /* 0x0000003a343c723c */ /* 0x000fe4000004183c */
[----:B------:R-:W4:Y:S01]  /*112f0*/  MUFU.TANH R36, R36 ;  /* 0x0000002400247308 */ /* 0x000f220000002400 */
[----:B------:R-:W-:-:S05]  /*11300*/  LOP3.LUT R3, R3, 0x6, RZ, 0xc0, !PT ;  /* 0x0000000603037812 */ /* 0x000fca00078ec0ff */
[C---:B-1----:R-:W-:Y:S01]  /*11310*/  HMMA.16816.F32.BF16 R68, R16.reuse, R12, R68 ;  /* 0x0000000c1044723c */ /* 0x042fe20000041844 */
[----:B------:R-:W-:Y:S01]  /*11320*/  IMAD.IADD R3, R66, 0x1, R3 ;  /* 0x0000000142037824 */ /* 0x000fe200078e0203 */
[----:B------:R-:W-:Y:S03]  /*11330*/  MUFU.TANH R25, R25 ;  /* 0x0000001900197308 */ /* 0x000fe60000002400 */
[C---:B------:R-:W-:Y:S01]  /*11340*/  VIADD R5, R3.reuse, 0x1 ;  /* 0x0000000103057836 */ /* 0x040fe20000000000 */
[CC--:B------:R-:W-:Y:S01]  /*11350*/  ISETP.GE.AND P1, PT, R3.reuse, R78.reuse, PT ;  /* 0x0000004e0300720c */ /* 0x0c0fe20003f26270 */
[----:B------:R-:W-:Y:S01]  /*11360*/  VIADD R7, R3, 0x9 ;  /* 0x0000000903077836 */ /* 0x000fe20000000000 */
[----:B------:R-:W-:Y:S02]  /*11370*/  HMMA.16816.F32.BF16 R80, R16, R14, R80 ;  /* 0x0000000e1050723c */ /* 0x000fe40000041850 */
[-C--:B------:R-:W-:Y:S01]  /*11380*/  ISETP.GE.AND P4, PT, R5, R78.reuse, PT ;  /* 0x0000004e0500720c */ /* 0x080fe20003f86270 */
[----:B------:R-:W-:Y:S01]  /*11390*/  VIADD R5, R3, 0x10 ;  /* 0x0000001003057836 */ /* 0x000fe20000000000 */
[-C--:B------:R-:W-:Y:S01]  /*113a0*/  ISETP.GE.AND P5, PT, R7, R78.reuse, PT ;  /* 0x0000004e0700720c */ /* 0x080fe20003fa6270 */
[----:B------:R-:W-:Y:S01]  /*113b0*/  VIADD R7, R3, 0x11 ;  /* 0x0000001103077836 */ /* 0x000fe20000000000 */
[----:B------:R-:W-:Y:S01]  /*113c0*/  FSEL R72, R72, -INF , !P1 ;  /* 0xff80000048487808 */ /* 0x000fe20004800000 */
[----:B------:R-:W-:Y:S01]  /*113d0*/  FMUL.FTZ R61, R61, UR4 ;  /* 0x000000043d3d7c20 */ /* 0x000fe20008410000 */
[-C--:B------:R-:W-:Y:S01]  /*113e0*/  ISETP.GE.AND P3, PT, R5, R78.reuse, PT ;  /* 0x0000004e0500720c */ /* 0x080fe20003f66270 */
[C---:B------:R-:W-:Y:S01]  /*113f0*/  HMMA.16816.F32.BF16 R32, R52.reuse, R56, R32 ;  /* 0x000000383420723c */ /* 0x040fe20000041820 */
[----:B------:R-:W-:Y:S01]  /*11400*/  FSEL R5, R74, -INF , !P1 ;  /* 0xff8000004a057808 */ /* 0x000fe20004800000 */
[----:B------:R-:W-:Y:S01]  /*11410*/  FMUL.FTZ R63, R63, UR4 ;  /* 0x000000043f3f7c20 */ /* 0x000fe20008410000 */
[-C--:B------:R-:W-:Y:S01]  /*11420*/  ISETP.GE.AND P1, PT, R7, R78.reuse, PT ;  /* 0x0000004e0700720c */ /* 0x080fe20003f26270 */
[----:B------:R-:W-:Y:S01]  /*11430*/  VIADD R7, R3, 0x18 ;  /* 0x0000001803077836 */ /* 0x000fe20000000000 */
[----:B------:R-:W-:Y:S01]  /*11440*/  FSEL R75, R75, -INF , !P4 ;  /* 0xff8000004b4b7808 */ /* 0x000fe20006000000 */
[----:B------:R-:W1:Y:S01]  /*11450*/  MUFU.TANH R4, R4 ;  /* 0x0000000400047308 */ /* 0x000e620000002400 */
[----:B------:R-:W-:Y:S01]  /*11460*/  FSEL R6, R73, -INF , !P4 ;  /* 0xff80000049067808 */ /* 0x000fe20006000000 */
[C---:B--2---:R-:W-:Y:S01]  /*11470*/  HMMA.16816.F32.BF16 R68, R52.reuse, R8, R68 ;  /* 0x000000083444723c */ /* 0x044fe20000041844 */
[----:B------:R-:W-:Y:S01]  /*11480*/  VIADD R9, R3, 0x8 ;  /* 0x0000000803097836 */ /* 0x000fe20000000000 */
[-C--:B------:R-:W-:Y:S01]  /*11490*/  ISETP.GE.AND P4, PT, R7, R78.reuse, PT ;  /* 0x0000004e0700720c */ /* 0x080fe20003f86270 */
[----:B------:R-:W-:Y:S01]  /*114a0*/  VIADD R7, R3, 0x19 ;  /* 0x0000001903077836 */ /* 0x000fe20000000000 */
[----:B------:R-:W-:Y:S01]  /*114b0*/  FSEL R45, R45, -INF , !P5 ;  /* 0xff8000002d2d7808 */ /* 0x000fe20006800000 */
[----:B------:R-:W-:Y:S01]  /*114c0*/  FMUL.FTZ R60, R60, UR4 ;  /* 0x000000043c3c7c20 */ /* 0x000fe20008410000 */
[-C--:B------:R-:W-:Y:S01]  /*114d0*/  ISETP.GE.AND P6, PT, R9, R78.reuse, PT ;  /* 0x0000004e0900720c */ /* 0x080fe20003fc6270 */
[----:B------:R-:W-:Y:S01]  /*114e0*/  MUFU.TANH R172, R61 ;  /* 0x0000003d00ac7308 */ /* 0x000fe20000002400 */
[----:B------:R-:W-:Y:S01]  /*114f0*/  FSEL R20, R20, -INF , !P5 ;  /* 0xff80000014147808 */ /* 0x000fe20006800000 */
[----:B------:R-:W-:Y:S01]  /*11500*/  HMMA.16816.F32.BF16 R80, R52, R10, R80 ;  /* 0x0000000a3450723c */ /* 0x000fe20000041850 */
[----:B------:R-:W-:Y:S01]  /*11510*/  FSEL R21, R21, -INF , !P6 ;  /* 0xff80000015157808 */ /* 0x000fe20007000000 */
[----:B------:R-:W-:Y:S01]  /*11520*/  FMUL.FTZ R32, R32, UR4 ;  /* 0x0000000420207c20 */ /* 0x000fe20008410000 */
[----:B------:R-:W-:Y:S01]  /*11530*/  FSEL R44, R44, -INF , !P6 ;  /* 0xff8000002c2c7808 */ /* 0x000fe20007000000 */
[----:B------:R-:W-:Y:S01]  /*11540*/  FMUL.FTZ R34, R34, UR4 ;  /* 0x0000000422227c20 */ /* 0x000fe20008410000 */
[-C--:B------:R-:W-:Y:S01]  /*11550*/  ISETP.GE.AND P6, PT, R7, R78.reuse, PT ;  /* 0x0000004e0700720c */ /* 0x080fe20003fc6270 */
[----:B------:R-:W-:Y:S01]  /*11560*/  VIADD R7, R3, 0x20 ;  /* 0x0000002003077836 */ /* 0x000fe20000000000 */
[----:B---3--:R-:W-:Y:S01]  /*11570*/  FSEL R15, R23, -INF , !P3 ;  /* 0xff800000170f7808 */ /* 0x008fe20005800000 */
        /* <DEDUP_REMOVED lines=8> */
[----:B------:R-:W-:Y:S01]  /*11600*/  MUFU.TANH R182, R32 ;  /* 0x0000002000b67308 */ /* 0x000fe20000002400 */
[----:B------:R-:W-:Y:S01]  /*11610*/  ISETP.GE.AND P3, PT, R7, R78, PT ;  /* 0x0000004e0700720c */ /* 0x000fe20003f66270 */
[----:B------:R-:W-:-:S02]  /*11620*/  VIADD R7, R3, 0x28 ;  /* 0x0000002803077836 */ /* 0x000fc40000000000 */
[----:B------:R-:W-:Y:S01]  /*11630*/  FMUL.FTZ R62, R62, UR4 ;  /* 0x000000043e3e7c20 */ /* 0x000fe20008410000 */
[----:B----4-:R-:W-:Y:S01]  /*11640*/  FSEL R11, R36, -INF , !P4 ;  /* 0xff800000240b7808 */ /* 0x010fe20006000000 */
[----:B------:R-:W-:Y:S01]  /*11650*/  FMUL.FTZ R68, R68, UR4 ;  /* 0x0000000444447c20 */ /* 0x000fe20008410000 */
[----:B------:R-:W-:Y:S01]  /*11660*/  FSEL R8, R24, -INF , !P4 ;  /* 0xff80000018087808 */ /* 0x000fe20006000000 */
[----:B------:R-:W-:Y:S01]  /*11670*/  FMUL.FTZ R69, R69, UR4 ;  /* 0x0000000445457c20 */ /* 0x000fe20008410000 */
[----:B------:R-:W3:Y:S01]  /*11680*/  MUFU.TANH R189, R34 ;  /* 0x0000002200bd7308 */ /* 0x000ee20000002400 */
[-C--:B------:R-:W-:Y:S01]  /*11690*/  ISETP.GE.AND P1, PT, R7, R78.reuse, PT ;  /* 0x0000004e0700720c */ /* 0x080fe20003f26270 */
[----:B------:R-:W-:Y:S02]  /*116a0*/  VIADD R7, R3, 0x29 ;  /* 0x0000002903077836 */ /* 0x000fe40000000000 */
[----:B------:R-:W-:Y:S01]  /*116b0*/  FMUL.FTZ R70, R70, UR4 ;  /* 0x0000000446467c20 */ /* 0x000fe20008410000 */
[----:B------:R-:W-:Y:S01]  /*116c0*/  FMUL.FTZ R71, R71, UR4 ;  /* 0x0000000447477c20 */ /* 0x000fe20008410000 */
[----:B------:R-:W-:Y:S01]  /*116d0*/  FMUL.FTZ R80, R80, UR4 ;  /* 0x0000000450507c20 */ /* 0x000fe20008410000 */
[----:B------:R-:W-:Y:S01]  /*116e0*/  FMUL.FTZ R82, R82, UR4 ;  /* 0x0000000452527c20 */ /* 0x000fe20008410000 */
[----:B------:R-:W-:Y:S01]  /*116f0*/  ISETP.GE.AND P4, PT, R7, R78, PT ;  /* 0x0000004e0700720c */ /* 0x000fe20003f86270 */
[----:B------:R-:W4:Y:S01]  /*11700*/  MUFU.TANH R170, R33 ;  /* 0x0000002100aa7308 */ /* 0x000f220000002400 */
[----:B------:R-:W-:-:S02]  /*11710*/  VIADD R7, R3, 0x30 ;  /* 0x0000003003077836 */ /* 0x000fc40000000000 */
[----:B------:R-:W-:Y:S01]  /*11720*/  FMUL.FTZ R83, R83, UR4 ;  /* 0x0000000453537c20 */ /* 0x000fe20008410000 */
[----:B------:R-:W-:Y:S01]  /*11730*/  FMUL.FTZ R81, R81, UR4 ;  /* 0x0000000451517c20 */ /* 0x000fe20008410000 */
[----:B-1----:R-:W-:Y:S02]  /*11740*/  FSEL R9, R4, -INF , !P6 ;  /* 0xff80000004097808 */ /* 0x002fe40007000000 */
[----:B------:R-:W-:Y:S01]  /*11750*/  FSEL R2, R25, -INF , !P6 ;  /* 0xff80000019027808 */ /* 0x000fe20007000000 */
[----:B------:R-:W1:Y:S01]  /*11760*/  MUFU.TANH R181, R35 ;  /* 0x0000002300b57308 */ /* 0x000e620000002400 */
[----:B------:R-:W-:Y:S01]  /*11770*/  ISETP.GE.AND P6, PT, R7, R78, PT ;  /* 0x0000004e0700720c */ /* 0x000fe20003fc6270 */
[----:B------:R-:W-:Y:S01]  /*11780*/  VIADD R7, R3, 0x31 ;  /* 0x0000003103077836 */ /* 0x000fe20000000000 */
[----:B--2---:R-:W-:Y:S02]  /*11790*/  FSEL R179, R179, -INF , !P4 ;  /* 0xff800000b3b37808 */ /* 0x004fe40006000000 */
[----:B------:R-:W-:-:S02]  /*117a0*/  FSEL R172, R172, -INF , !P4 ;  /* 0xff800000acac7808 */ /* 0x000fc40006000000 */
[----:B------:R-:W-:Y:S01]  /*117b0*/  ISETP.NE.AND P4, PT, R133, 0x1, PT ;  /* 0x000000018500780c */ /* 0x000fe20003f85270 */
[----:B------:R-:W2:Y:S01]  /*117c0*/  MUFU.TANH R180, R60 ;  /* 0x0000003c00b47308 */ /* 0x000ea20000002400 */
[----:B---3--:R-:W-:Y:S02]  /*117d0*/  FSEL R189, R189, -INF , !P5 ;  /* 0xff800000bdbd7808 */ /* 0x008fe40006800000 */
[----:B------:R-:W-:Y:S02]  /*117e0*/  FSEL R182, R182, -INF , !P5 ;  /* 0xff800000b6b67808 */ /* 0x000fe40006800000 */
[----:B------:R-:W-:Y:S01]  /*117f0*/  ISETP.GE.AND P5, PT, R7, R78, PT ;  /* 0x0000004e0700720c */ /* 0x000fe20003fa6270 */
[C---:B------:R-:W-:Y:S01]  /*11800*/  VIADD R7, R3.reuse, 0x38 ;  /* 0x0000003803077836 */ /* 0x040fe20000000000 */
[----:B----4-:R-:W-:Y:S01]  /*11810*/  FSEL R170, R170, -INF , !P3 ;  /* 0xff800000aaaa7808 */ /* 0x010fe20005800000 */
[----:B------:R-:W3:Y:S01]  /*11820*/  MUFU.TANH R183, R62 ;  /* 0x0000003e00b77308 */ /* 0x000ee20000002400 */
[----:B------:R-:W-:Y:S01]  /*11830*/  VIADD R3, R3, 0x39 ;  /* 0x0000003903037836 */ /* 0x000fe20000000000 */
[----:B-1----:R-:W-:-:S02]  /*11840*/  FSEL R181, R181, -INF , !P3 ;  /* 0xff800000b5b57808 */ /* 0x002fc40005800000 */
[----:B------:R-:W-:-:S04]  /*11850*/  ISETP.GE.AND P3, PT, R7, R78, PT ;  /* 0x0000004e0700720c */ /* 0x000fc80003f66270 */
        /* <DEDUP_REMOVED lines=33> */
.L_x_3483:
        /* <DEDUP_REMOVED lines=60> */
.L_x_3484:
[----:B------:R-:W1:Y:S01]  /*11e30*/  LDCU UR4, c[0x0][0x3bc] ;  /* 0x00007780ff0477ac */ /* 0x000e620008000800 */
[C---:B------:R-:W-:Y:S01]  /*11e40*/  LEA R16, P1, R67.reuse, R196, 0x1 ;  /* 0x000000c443107211 */ /* 0x040fe200078208ff */
[----:B------:R-:W-:Y:S01]  /*11e50*/  IMAD.MOV.U32 R194, RZ, RZ, R196 ;  /* 0x000000ffffc27224 */ /* 0x000fe200078e00c4 */
[----:B------:R-:W-:Y:S02]  /*11e60*/  USHF.L.U32 UR8, UR10, 0x5, URZ ;  /* 0x000000050a087899 */ /* 0x000fe400080006ff */
[----:B------:R-:W-:Y:S02]  /*11e70*/  LEA.HI.X R17, R67, R195, R76, 0x1, P1 ;  /* 0x000000c343117211 */ /* 0x000fe400008f0c4c */
[----:B------:R-:W-:Y:S01]  /*11e80*/  @!PT LDS RZ, [RZ] ;  /* 0x00000000fffff984 */ /* 0x000fe20000000800 */
[----:B------:R-:W-:Y:S01]  /*11e90*/  @!PT LDS RZ, [RZ] ;  /* 0x00000000fffff984 */ /* 0x000fe20000000800 */
[----:B------:R-:W-:Y:S01]  /*11ea0*/  @!PT LDS RZ, [RZ] ;  /* 0x00000000fffff984 */ /* 0x000fe20000000800 */
[----:B------:R2:W-:Y:S02]  /*11eb0*/  LDGSTS.E.BYPASS.LTC128B.128 [R209+0x6000], desc[UR6][R194.64] ;  /* 0x06000000c2d17fae */ /* 0x0005e4000b981a06 */
[----:B------:R-:W-:Y:S02]  /*11ec0*/  IADD3 R22, P1, PT, R16, UR8, RZ ;  /* 0x0000000810167c10 */ /* 0x000fe4000ff3e0ff */
[----:B------:R2:W-:Y:S04]  /*11ed0*/  LDGSTS.E.BYPASS.LTC128B.128 [R209+0x8000], desc[UR6][R194.64+0x80] ;  /* 0x08000080c2d17fae */ /* 0x0005e8000b981a06 */
[----:B------:R2:W-:Y:S01]  /*11ee0*/  LDGSTS.E.BYPASS.LTC128B.128 [R209+0xa000], desc[UR6][R194.64+0x100] ;  /* 0x0a000100c2d17fae */ /* 0x0005e2000b981a06 */
[----:B-1----:R-:W-:-:S03]  /*11ef0*/  USHF.L.U64.HI UR4, UR10, 0x5, UR4 ;  /* 0x000000050a047899 */ /* 0x002fc60008010204 */
[----:B------:R2:W-:Y:S04]  /*11f00*/  LDGSTS.E.BYPASS.LTC128B.128 [R209+0x6800], desc[UR6][R16.64] ;  /* 0x0680000010d17fae */ /* 0x0005e8000b981a06 */
[----:B------:R2:W-:Y:S01]  /*11f10*/  LDGSTS.E.BYPASS.LTC128B.128 [R209+0x8800], desc[UR6][R16.64+0x80] ;  /* 0x0880008010d17fae */ /* 0x0005e2000b981a06 */
[----:B------:R-:W-:Y:S02]  /*11f20*/  IADD3.X R23, PT, PT, R17, UR4, RZ, P1, !PT ;  /* 0x0000000411177c10 */ /* 0x000fe40008ffe4ff */
[----:B------:R-:W-:Y:S01]  /*11f30*/  IADD3 R18, P1, PT, R22, UR8, RZ ;  /* 0x0000000816127c10 */ /* 0x000fe2000ff3e0ff */
[----:B------:R2:W-:Y:S03]  /*11f40*/  LDGSTS.E.BYPASS.LTC128B.128 [R209+0xa800], desc[UR6][R16.64+0x100] ;  /* 0x0a80010010d17fae */ /* 0x0005e6000b981a06 */
[----:B------:R-:W-:Y:S01]  /*11f50*/  IADD3.X R19, PT, PT, R23, UR4, RZ, P1, !PT ;  /* 0x0000000417137c10 */ /* 0x000fe20008ffe4ff */
[----:B------:R2:W-:Y:S04]  /*11f60*/  LDGSTS.E.BYPASS.LTC128B.128 [R209+0x7000], desc[UR6][R22.64] ;  /* 0x0700000016d17fae */ /* 0x0005e8000b981a06 */
[----:B------:R2:W-:Y:S04]  /*11f70*/  LDGSTS.E.BYPASS.LTC128B.128 [R209+0x9000], desc[UR6][R22.64+0x80] ;  /* 0x0900008016d17fae */ /* 0x0005e8000b981a06 */
[----:B------:R2:W-:Y:S04]  /*11f80*/  LDGSTS.E.BYPASS.LTC128B.128 [R209+0xb000], desc[UR6][R22.64+0x100] ;  /* 0x0b00010016d17fae */ /* 0x0005e8000b981a06 */
[----:B------:R2:W-:Y:S04]  /*11f90*/  LDGSTS.E.BYPASS.LTC128B.128 [R209+0x7800], desc[UR6][R18.64] ;  /* 0x0780000012d17fae */ /* 0x0005e8000b981a06 */
[----:B------:R2:W-:Y:S04]  /*11fa0*/  LDGSTS.E.BYPASS.LTC128B.128 [R209+0x9800], desc[UR6][R18.64+0x80] ;  /* 0x0980008012d17fae */ /* 0x0005e8000b981a06 */
[----:B------:R2:W-:Y:S04]  /*11fb0*/  LDGSTS.E.BYPASS.LTC128B.128 [R209+0xb800], desc[UR6][R18.64+0x100] ;  /* 0x0b80010012d17fae */ /* 0x0005e8000b981a06 */
[----:B------:R-:W0:Y:S02]  /*11fc0*/  LDGDEPBAR ;  /* 0x00000000000079af */ /* 0x000e240000000000 */
.L_x_3482:
        /* <DEDUP_REMOVED lines=15> */
[----:B--2---:R-:W-:Y:S02]  /*120c0*/  FMNMX3.FTZ R19, R4, R169, R165, !PT ;  /* 0x000000a904137276 */ /* 0x004fe400078100a5 */
[----:B------:R-:W-:Y:S02]  /*120d0*/  FMNMX.FTZ R14, R168, R3, !PT ;  /* 0x00000003a80e7209 */ /* 0x000fe40007810000 */
        /* <DEDUP_REMOVED lines=28> */
[----:B------:R-:W-:Y:S01]  /*122a0*/  LDSM.16.MT88.4 R48, [R167+0xe000] ;  /* 0x00e00000a730783b */ /* 0x000fe20000004200 */
[----:B------:R-:W-:Y:S02]  /*122b0*/  FMUL.FTZ R166, R3, UR4 ;  /* 0x0000000403a67c20 */ /* 0x000fe40008410000 */
[----:B------:R-:W-:Y:S01]  /*122c0*/  FSEL R175, R175, RZ, P1 ;  /* 0x000000ffafaf7208 */ /* 0x000fe20000800000 */
[----:B------:R-:W-:Y:S01]  /*122d0*/  LDSM.16.MT88.4 R80, [R167+0x10000] ;  /* 0x01000000a750783b */ /* 0x000fe20000004200 */
[----:B------:R-:W-:-:S03]  /*122e0*/  FSETP.NEU.FTZ.AND P1, PT, R3, -INF , PT ;  /* 0xff8000000300780b */ /* 0x000fc60003f3d000 */
[--C-:B------:R-:W-:Y:S01]  /*122f0*/  FFMA.FTZ R163, R72, UR4, -R175.reuse ;  /* 0x0000000448a37c23 */ /* 0x100fe200080108af */
[----:B------:R-:W-:Y:S01]  /*12300*/  FSEL R166, R166, RZ, P1 ;  /* 0x000000ffa6a67208 */ /* 0x000fe20000800000 */
[--C-:B------:R-:W-:Y:S01]  /*12310*/  FFMA.FTZ R158, R6, UR4, -R175.reuse ;  /* 0x00000004069e7c23 */ /* 0x100fe200080108af */
[----:B------:R-:W-:Y:S01]  /*12320*/  LDSM.16.MT88.4 R100, [R160] ;  /* 0x00000000a064783b */ /* 0x000fe20000004200 */
[--C-:B------:R-:W-:Y:S01]  /*12330*/  FFMA.FTZ R159, R44, UR4, -R175.reuse ;  /* 0x000000042c9f7c23 */ /* 0x100fe200080108af */
[--C-:B------:R-:W-:Y:S01]  /*12340*/  FFMA.FTZ R154, R20, UR4, -R175.reuse ;  /* 0x00000004149a7c23 */ /* 0x100fe200080108af */
[--C-:B------:R-:W-:Y:S01]  /*12350*/  FFMA.FTZ R156, R75, UR4, -R166.reuse ;  /* 0x000000044b9c7c23 */ /* 0x100fe200080108a6 */
[--C-:B------:R-:W-:Y:S01]  /*12360*/  FFMA.FTZ R161, R5, UR4, -R166.reuse ;  /* 0x0000000405a17c23 */ /* 0x100fe200080108a6 */
[----:B------:R-:W2:Y:S01]  /*12370*/  LDSM.16.MT88.4 R72, [R188+0x10000] ;  /* 0x01000000bc48783b */ /* 0x000ea20000004200 */
[--C-:B------:R-:W-:Y:S01]  /*12380*/  FFMA.FTZ R157, R21, UR4, -R166.reuse ;  /* 0x00000004159d7c23 */ /* 0x100fe200080108a6 */
[--C-:B------:R-:W-:Y:S01]  /*12390*/  FFMA.FTZ R152, R45, UR4, -R166.reuse ;  /* 0x000000042d987c23 */ /* 0x100fe200080108a6 */
[----:B------:R-:W-:Y:S01]  /*123a0*/  MUFU.EX2 R163, R163 ;  /* 0x000000a300a37308 */ /* 0x000fe20000000800 */
[----:B------:R-:W3:Y:S01]  /*123b0*/  LDSM.16.MT88.4 R56, [R162+0x2000] ;  /* 0x00200000a238783b */ /* 0x000ee20000004200 */
[--C-:B------:R-:W-:Y:S01]  /*123c0*/  FFMA.FTZ R155, R12, UR4, -R175.reuse ;  /* 0x000000040c9b7c23 */ /* 0x100fe200080108af */
[--C-:B------:R-:W-:Y:S01]  /*123d0*/  FFMA.FTZ R153, R15, UR4, -R166.reuse ;  /* 0x000000040f997c23 */ /* 0x100fe200080108a6 */
[----:B------:R-:W5:Y:S01]  /*123e0*/  MUFU.EX2 R158, R158 ;  /* 0x0000009e009e7308 */ /* 0x000f620000000800 */
[----:B------:R-:W3:Y:S01]  /*123f0*/  LDSM.16.MT88.4 R64, [R160+0x2000] ;  /* 0x00200000a040783b */ /* 0x000ee20000004200 */
[--C-:B------:R-:W-:Y:S01]  /*12400*/  FFMA.FTZ R136, R13, UR4, -R166.reuse ;  /* 0x000000040d887c23 */ /* 0x100fe200080108a6 */
[--C-:B------:R-:W-:Y:S01]  /*12410*/  FFMA.FTZ R138, R10, UR4, -R175.reuse ;  /* 0x000000040a8a7c23 */ /* 0x100fe200080108af */
[----:B------:R-:W-:Y:S01]  /*12420*/  MUFU.EX2 R159, R159 ;  /* 0x0000009f009f7308 */ /* 0x000fe20000000800 */
[----:B------:R-:W3:Y:S01]  /*12430*/  LDSM.16.MT88.4 R88, [R162+0x4000] ;  /* 0x00400000a258783b */ /* 0x000ee20000004200 */
[--C-:B------:R-:W-:Y:S01]  /*12440*/  FFMA.FTZ R137, R8, UR4, -R175.reuse ;  /* 0x0000000408897c23 */ /* 0x100fe200080108af */
[--C-:B------:R-:W-:Y:S01]  /*12450*/  FFMA.FTZ R135, R11, UR4, -R166.reuse ;  /* 0x000000040b877c23 */ /* 0x100fe200080108a6 */
[----:B------:R-:W4:Y:S01]  /*12460*/  MUFU.EX2 R154, R154 ;  /* 0x0000009a009a7308 */ /* 0x000f220000000800 */
[----:B------:R-:W3:Y:S01]  /*12470*/  LDSM.16.MT88.4 R4, [R160+0x4000] ;  /* 0x00400000a004783b */ /* 0x000ee20000004200 */
[--C-:B------:R-:W-:Y:S01]  /*12480*/  FFMA.FTZ R0, R9, UR4, -R166.reuse ;  /* 0x0000000409007c23 */ /* 0x100fe200080108a6 */
[--C-:B------:R-:W-:Y:S01]  /*12490*/  FFMA.FTZ R2, R2, UR4, -R175.reuse ;  /* 0x0000000402027c23 */ /* 0x100fe200080108af */
[----:B------:R-:W-:Y:S01]  /*124a0*/  MUFU.EX2 R161, R161 ;  /* 0x000000a100a17308 */ /* 0x000fe20000000800 */
[----:B------:R-:W3:Y:S01]  /*124b0*/  LDSM.16.MT88.4 R16, [R167+0xc800] ;  /* 0x00c80000a710783b */ /* 0x000ee20000004200 */
[----:B-----5:R-:W-:Y:S01]  /*124c0*/  F2FP.BF16.F32.PACK_AB R96, R158, R163 ;  /* 0x000000a39e60723e */ /* 0x020fe200000010ff */
[--C-:B------:R-:W-:Y:S01]  /*124d0*/  FFMA.FTZ R182, R182, UR4, -R175.reuse ;  /* 0x00000004b6b67c23 */ /* 0x100fe200080108af */
[----:B------:R-:W5:Y:S01]  /*124e0*/  MUFU.EX2 R156, R156 ;  /* 0x0000009c009c7308 */ /* 0x000f620000000800 */
[----:B------:R-:W3:Y:S01]  /*124f0*/  LDSM.16.MT88.4 R12, [R162+0x800] ;  /* 0x00080000a20c783b */ /* 0x000ee20000004200 */
[--C-:B------:R-:W-:Y:S01]  /*12500*/  FFMA.FTZ R177, R170, UR4, -R175.reuse ;  /* 0x00000004aab17c23 */ /* 0x100fe200080108af */
[--C-:B------:R-:W-:Y:S01]  /*12510*/  FFMA.FTZ R173, R180, UR4, -R175.reuse ;  /* 0x00000004b4ad7c23 */ /* 0x100fe200080108af */
[----:B------:R-:W-:Y:S01]  /*12520*/  MUFU.EX2 R157, R157 ;  /* 0x0000009d009d7308 */ /* 0x000fe20000000800 */
[----:B------:R-:W3:Y:S01]  /*12530*/  LDSM.16.MT88.4 R8, [R188+0x10800] ;  /* 0x01080000bc08783b */ /* 0x000ee20000004200 */
[----:B----4-:R-:W-:Y:S01]  /*12540*/  F2FP.BF16.F32.PACK_AB R98, R154, R159 ;  /* 0x0000009f9a62723e */ /* 0x010fe200000010ff */
        /* <DEDUP_REMOVED lines=10> */
[----:B------:R-:W5:Y:S01]  /*125f0*/  LDSM.16.MT88.4 R140, [R188+0xc800] ;  /* 0x00c80000bc8c783b */ /* 0x000f620000004200 */
[----:B------:R-:W-:Y:S01]  /*12600*/  FFMA.FTZ R213, R168, UR4, -R175 ;  /* 0x00000004a8d57c23 */ /* 0x000fe200080108af */
[--C-:B------:R-:W-:Y:S01]  /*12610*/  FFMA.FTZ R168, R169, UR4, -R166.reuse ;  /* 0x00000004a9a87c23 */ /* 0x100fe200080108a6 */
[----:B------:R-:W-:Y:S01]  /*12620*/  MUFU.EX2 R137, R137 ;  /* 0x0000008900897308 */ /* 0x000fe20000000800 */
[----:B------:R-:W5:Y:S01]  /*12630*/  LDSM.16.MT88.4 R32, [R160+0x800] ;  /* 0x00080000a020783b */ /* 0x000f620000004200 */
[----:B----4-:R-:W-:Y:S01]  /*12640*/  F2FP.BF16.F32.PACK_AB R99, R152, R157 ;  /* 0x0000009d9863723e */ /* 0x010fe200000010ff */
[--C-:B------:R-:W-:Y:S01]  /*12650*/  FFMA.FTZ R211, R164, UR4, -R166.reuse ;  /* 0x00000004a4d37c23 */ /* 0x100fe200080108a6 */
[----:B------:R-:W-:Y:S01]  /*12660*/  MUFU.EX2 R2, R2 ;  /* 0x0000000200027308 */ /* 0x000fe20000000800 */
[----:B------:R-:W4:Y:S01]  /*12670*/  LDSM.16.MT88.4 R28, [R188+0xe800] ;  /* 0x00e80000bc1c783b */ /* 0x000f220000004200 */
[----:B------:R-:W-:Y:S01]  /*12680*/  FFMA.FTZ R165, R165, UR4, -R166 ;  /* 0x00000004a5a57c23 */ /* 0x000fe200080108a6 */
[----:B------:R-:W-:Y:S01]  /*12690*/  FADD.FTZ R158, R163, R158 ;  /* 0x0000009ea39e7221 */ /* 0x000fe20000010000 */
[----:B------:R-:W-:Y:S01]  /*126a0*/  MUFU.EX2 R153, R153 ;  /* 0x0000009900997308 */ /* 0x000fe20000000800 */
[C---:B------:R-:W-:Y:S01]  /*126b0*/  HMMA.16816.F32.BF16 R120, R96.reuse, R116, RZ ;  /* 0x000000746078723c */ /* 0x040fe200000418ff */
[----:B------:R-:W4:Y:S01]  /*126c0*/  LDSM.16.MT88.4 R24, [R162+0x2800] ;  /* 0x00280000a218783b */ /* 0x000f220000004200 */
[----:B------:R-:W-:Y:S01]  /*126d0*/  FADD.FTZ R156, R161, R156 ;  /* 0x0000009ca19c7221 */ /* 0x000fe20000010000 */
[----:B------:R-:W5:Y:S01]  /*126e0*/  MUFU.EX2 R136, R136 ;  /* 0x0000008800887308 */ /* 0x000f620000000800 */
[----:B------:R-:W-:Y:S01]  /*126f0*/  FADD.FTZ R159, R159, R158 ;  /* 0x0000009e9f9f7221 */ /* 0x000fe20000010000 */
[----:B------:R-:W4:Y:S01]  /*12700*/  LDSM.16.MT88.4 R20, [R160+0x2800] ;  /* 0x00280000a014783b */ /* 0x000f220000004200 */
[----:B------:R-:W-:Y:S01]  /*12710*/  FADD.FTZ R157, R157, R156 ;  /* 0x0000009c9d9d7221 */ /* 0x000fe20000010000 */
[----:B------:R-:W-:Y:S01]  /*12720*/  MUFU.EX2 R135, R135 ;  /* 0x0000008700877308 */ /* 0x000fe20000000800 */
[C---:B-1----:R-:W-:Y:S01]  /*12730*/  HMMA.16816.F32.BF16 R112, R96.reuse, R108, RZ ;  /* 0x0000006c6070723c */ /* 0x042fe200000418ff */
[----:B------:R-:W-:Y:S01]  /*12740*/  FADD.FTZ R154, R154, R159 ;  /* 0x0000009f9a9a7221 */ /* 0x000fe20000010000 */
[----:B------:R-:W-:Y:S01]  /*12750*/  FADD.FTZ R152, R152, R157 ;  /* 0x0000009d98987221 */ /* 0x000fe20000010000 */
[----:B------:R-:W1:Y:S04]  /*12760*/  MUFU.EX2 R0, R0 ;  /* 0x0000000000007308 */ /* 0x000e680000000800 */
[----:B------:R2:W-:Y:S01]  /*12770*/  MUFU.EX2 R170, R182 ;  /* 0x000000b600aa7308 */ /* 0x0005e20000000800 */
[C---:B------:R-:W-:Y:S03]  /*12780*/  HMMA.16816.F32.BF16 R116, R96.reuse, R118, RZ ;  /* 0x000000766074723c */ /* 0x040fe600000418ff */
[----:B------:R-:W4:Y:S04]  /*12790*/  MUFU.EX2 R177, R177 ;  /* 0x000000b100b17308 */ /* 0x000f280000000800 */
[----:B------:R-:W-:Y:S01]  /*127a0*/  MUFU.EX2 R173, R173 ;  /* 0x000000ad00ad7308 */ /* 0x000fe20000000800 */
[----:B------:R-:W-:Y:S03]  /*127b0*/  HMMA.16816.F32.BF16 R108, R96, R110, RZ ;  /* 0x0000006e606c723c */ /* 0x000fe600000418ff */
[----:B------:R-:W-:Y:S01]  /*127c0*/  MUFU.EX2 R172, R172 ;  /* 0x000000ac00ac7308 */ /* 0x000fe20000000800 */
[----:B--2---:R-:W-:-:S03]  /*127d0*/  FFMA.FTZ R182, R179, UR4, -R166 ;  /* 0x00000004b3b67c23 */ /* 0x004fc600080108a6 */
        /* <DEDUP_REMOVED lines=27> */
[----:B-----5:R-:W-:Y:S01]  /*12990*/  F2FP.BF16.F32.PACK_AB R4, R138, R155 ;  /* 0x0000009b8a04723e */ /* 0x020fe200000010ff */
        /* <DEDUP_REMOVED lines=47> */
[----:B--2---:R-:W-:Y:S01]  /*12c90*/  F2FP.BF16.F32.PACK_AB R5, R180, R181 ;  /* 0x000000b5b405723e */ /* 0x004fe200000010ff */
[----:B------:R-:W-:Y:S01]  /*12ca0*/  FADD.FTZ R181, R181, R0 ;  /* 0x00000000b5b57221 */ /* 0x000fe20000010000 */
[----:B------:R-:W-:-:S02]  /*12cb0*/  F2FP.BF16.F32.PACK_AB R6, R172, R173 ;  /* 0x000000adac06723e */ /* 0x000fc400000010ff */
[----:B------:R-:W-:Y:S01]  /*12cc0*/  F2FP.BF16.F32.PACK_AB R7, R182, R179 ;  /* 0x000000b3b607723e */ /* 0x000fe200000010ff */
[----:B------:R-:W-:-:S04]  /*12cd0*/  FADD.FTZ R180, R180, R181 ;  /* 0x000000b5b4b47221 */ /* 0x000fc80000010000 */
[----:B------:R-:W-:Y:S02]  /*12ce0*/  FADD.FTZ R179, R179, R180 ;  /* 0x000000b4b3b37221 */ /* 0x000fe40000010000 */
[----:B-----5:R-:W-:Y:S02]  /*12cf0*/  HMMA.16816.F32.BF16 R120, R4, R8, R120 ;  /* 0x000000080478723c */ /* 0x020fe40000041878 */
[----:B------:R-:W-:-:S06]  /*12d00*/  FADD.FTZ R182, R182, R179 ;  /* 0x000000b3b6b67221 */ /* 0x000fcc0000010000 */
        /* <DEDUP_REMOVED lines=43> */
[----:B----4-:R-:W-:Y:S01]  /*12fc0*/  F2FP.BF16.F32.PACK_AB R5, R168, R151 ;  /* 0x00000097a805723e */ /* 0x010fe200000010ff */
[----:B------:R-:W-:Y:S01]  /*12fd0*/  FADD.FTZ R151, R151, R182 ;  /* 0x000000b697977221 */ /* 0x000fe20000010000 */
[----:B------:R-:W-:-:S02]  /*12fe0*/  F2FP.BF16.F32.PACK_AB R6, R213, R150 ;  /* 0x00000096d506723e */ /* 0x000fc400000010ff */
[----:B------:R-:W-:Y:S01]  /*12ff0*/  F2FP.BF16.F32.PACK_AB R7, R211, R164 ;  /* 0x000000a4d307723e */ /* 0x000fe200000010ff */
[----:B------:R-:W-:-:S04]  /*13000*/  FADD.FTZ R151, R168, R151 ;  /* 0x00000097a8977221 */ /* 0x000fc80000010000 */
[----:B------:R-:W-:Y:S02]  /*13010*/  FADD.FTZ R164, R164, R151 ;  /* 0x00000097a4a47221 */ /* 0x000fe40000010000 */
[----:B--2---:R-:W-:Y:S02]  /*13020*/  HMMA.16816.F32.BF16 R52, R4, R8, R52 ;  /* 0x000000080434723c */ /* 0x004fe40000041834 */
[----:B------:R-:W-:-:S06]  /*13030*/  FADD.FTZ R211, R211, R164 ;  /* 0x000000a4d3d37221 */ /* 0x000fcc0000010000 */
        /* <DEDUP_REMOVED lines=58> */
.L_x_3489:
        /* <DEDUP_REMOVED lines=83> */
[----:B------:R-:W-:Y:S01]  /*13910*/  IMAD.WIDE.U32 R16, R11, UR10, R16 ;  /* 0x0000000a0b107c25 */ /* 0x000fe2000f8e0010 */
[----:B------:R-:W-:Y:S02]  /*13920*/  SHF.R.S32.HI R5, RZ, 0x1f, R11 ;  /* 0x0000001fff057819 */ /* 0x000fe4000001140b */
[C---:B------:R-:W-:Y:S03]  /*13930*/  LEA R198, P0, R16.reuse, R10, 0x1 ;  /* 0x0000000a10c67211 */ /* 0x040fe600078008ff */
[----:B------:R-:W-:Y:S04]  /*13940*/  IMAD R12, R5, UR10, RZ ;  /* 0x0000000a050c7c24 */ /* 0x000fe8000f8e02ff */
[----:B------:R-:W-:Y:S04]  /*13950*/  IMAD R12, R11, UR11, R12 ;  /* 0x0000000b0b0c7c24 */ /* 0x000fe8000f8e020c */
[----:B------:R-:W-:Y:S05]  /*13960*/  IMAD.IADD R12, R17, 0x1, R12 ;  /* 0x00000001110c7824 */ /* 0x000fea00078e020c */
[----:B------:R-:W-:Y:S07]  /*13970*/  LEA.HI.X R197, R16, R3, R12, 0x1, P0 ;  /* 0x0000000310c57211 */ /* 0x000fee00000f0c0c */
.L_x_3486:
[----:B------:R-:W-:Y:S02]  /*13980*/  LEA R209, R209, UR5, 0x1 ;  /* 0x00000005d1d17c11 */ /* 0x000fe4000f8e08ff */
[----:B------:R-:W-:Y:S02]  /*13990*/  MOV R199, R197 ;  /* 0x000000c500c77202 */ /* 0x000fe40000000f00 */
[----:B------:R-:W-:Y:S02]  /*139a0*/  SHF.L.U32 R3, R8, 0x5, RZ ;  /* 0x0000000508037819 */ /* 0x000fe400000006ff */
[----:B------:R-:W-:Y:S01]  /*139b0*/  LOP3.LUT R193, R6, 0x400, RZ, 0xc0, !PT ;  /* 0x0000040006c17812 */ /* 0x000fe200078ec0ff */
[----:B------:R-:W-:Y:S01]  /*139c0*/  @!PT LDS RZ, [RZ] ;  /* 0x00000000fffff984 */ /* 0x000fe20000000800 */
[----:B------:R-:W-:Y:S01]  /*139d0*/  @!PT LDS RZ, [RZ] ;  /* 0x00000000fffff984 */ /* 0x000fe20000000800 */
[----:B------:R-:W-:Y:S01]  /*139e0*/  @!PT LDS RZ, [RZ] ;  /* 0x00000000fffff984 */ /* 0x000fe20000000800 */
[----:B------:R-:W-:Y:S01]  /*139f0*/  LDGSTS.E.BYPASS.LTC128B.128 [R209+0xc000], desc[UR6][R198.64] ;  /* 0x0c000000c6d17fae */ /* 0x000fe2000b981a06 */
[----:B------:R-:W-:Y:S02]  /*13a00*/  SHF.L.U64.HI R8, R8, 0x5, R7 ;  /* 0x0000000508087819 */ /* 0x000fe40000010207 */
[C---:B------:R-:W-:Y:S03]  /*13a10*/  IADD3 R6, P0, PT, R3.reuse, R198, RZ ;  /* 0x000000c603067210 */ /* 0x040fe60007f1e0ff */
[----:B------:R-:W-:Y:S01]  /*13a20*/  LDGSTS.E.BYPASS.LTC128B.128 [R209+0xe000], desc[UR6][R198.64+0x80] ;  /* 0x0e000080c6d17fae */ /* 0x000fe2000b981a06 */
[----:B------:R-:W-:Y:S02]  /*13a30*/  LEA R193, R4, R193, 0x1 ;  /* 0x000000c104c17211 */ /* 0x000fe400078e08ff */
[----:B------:R-:W-:Y:S03]  /*13a40*/  IADD3.X R7, PT, PT, R8, R197, RZ, P0, !PT ;  /* 0x000000c508077210 */ /* 0x000fe600007fe4ff */
[----:B------:R-:W-:Y:S01]  /*13a50*/  LDGSTS.E.BYPASS.LTC128B.128 [R209+0x10000], desc[UR6][R198.64+0x100] ;  /* 0x10000100c6d17fae */ /* 0x000fe2000b981a06 */
[C---:B------:R-:W-:Y:S02]  /*13a60*/  IADD3 R4, P2, PT, R3.reuse, R6, RZ ;  /* 0x0000000603047210 */ /* 0x040fe40007f5e0ff */
[----:B------:R-:W-:Y:S03]  /*13a70*/  LEA R194, R2, UR5, 0x1 ;  /* 0x0000000502c27c11 */ /* 0x000fe6000f8e08ff */
[----:B------:R-:W-:Y:S01]  /*13a80*/  LDGSTS.E.BYPASS.LTC128B.128 [R209+0xc800], desc[UR6][R6.64] ;  /* 0x0c80000006d17fae */ /* 0x000fe2000b981a06 */
[C---:B------:R-:W-:Y:S02]  /*13a90*/  IADD3.X R5, PT, PT, R8.reuse, R7, RZ, P2, !PT ;  /* 0x0000000708057210 */ /* 0x040fe400017fe4ff */
[----:B------:R-:W-:Y:S03]  /*13aa0*/  IADD3 R12, P0, PT, R3, R4, RZ ;  /* 0x00000004030c7210 */ /* 0x000fe60007f1e0ff */
[----:B------:R-:W-:Y:S01]  /*13ab0*/  LDGSTS.E.BYPASS.LTC128B.128 [R209+0xe800], desc[UR6][R6.64+0x80] ;  /* 0x0e80008006d17fae */ /* 0x000fe2000b981a06 */
[----:B------:R-:W-:Y:S02]  /*13ac0*/  IADD3 R136, PT, PT, R193, UR5, RZ ;  /* 0x00000005c1887c10 */ /* 0x000fe4000fffe0ff */
[----:B------:R-:W-:Y:S03]  /*13ad0*/  IADD3.X R13, PT, PT, R8, R5, RZ, P0, !PT ;  /* 0x00000005080d7210 */ /* 0x000fe600007fe4ff */
[----:B------:R-:W-:Y:S01]  /*13ae0*/  LDGSTS.E.BYPASS.LTC128B.128 [R209+0x10800], desc[UR6][R6.64+0x100] ;  /* 0x1080010006d17fae */ /* 0x000fe2000b981a06 */
[C---:B------:R-:W-:Y:S02]  /*13af0*/  LOP3.LUT P0, RZ, R185.reuse, 0x2, RZ, 0xc0, !PT ;  /* 0x00000002b9ff7812 */ /* 0x040fe4000780c0ff */
[----:B------:R-:W-:Y:S03]  /*13b00*/  MOV R2, 0x40 ;  /* 0x0000004000027802 */ /* 0x000fe60000000f00 */
[----:B------:R-:W-:Y:S01]  /*13b10*/  LDGSTS.E.BYPASS.LTC128B.128 [R209+0xd000], desc[UR6][R4.64] ;  /* 0x0d00000004d17fae */ /* 0x000fe2000b981a06 */
[----:B------:R-:W-:Y:S02]  /*13b20*/  SEL R189, R186, 0xffffffe0, !P0 ;  /* 0xffffffe0babd7807 */ /* 0x000fe40004000000 */
[----:B------:R-:W-:Y:S03]  /*13b30*/  LOP3.LUT P0, RZ, R185, 0x4, RZ, 0xc0, !PT ;  /* 0x00000004b9ff7812 */ /* 0x000fe6000780c0ff */
[----:B------:R-:W-:Y:S01]  /*13b40*/  LDGSTS.E.BYPASS.LTC128B.128 [R209+0xf000], desc[UR6][R4.64+0x80] ;  /* 0x0f00008004d17fae */ /* 0x000fe2000b981a06 */
[-C--:B------:R-:W-:Y:S02]  /*13b50*/  IADD3 R192, PT, PT, R189, R194.reuse, RZ ;  /* 0x000000c2bdc07210 */ /* 0x080fe40007ffe0ff */
[----:B------:R-:W-:Y:S03]  /*13b60*/  IADD3 R191, PT, PT, R136, R189, RZ ;  /* 0x000000bd88bf7210 */ /* 0x000fe60007ffe0ff */
[----:B------:R1:W-:Y:S01]  /*13b70*/  LDGSTS.E.BYPASS.LTC128B.128 [R209+0x11000], desc[UR6][R4.64+0x100] ;  /* 0x1100010004d17fae */ /* 0x0003e2000b981a06 */
[----:B------:R-:W-:Y:S02]  /*13b80*/  SEL R3, R2, 0xffffffc0, !P0 ;  /* 0xffffffc002037807 */ /* 0x000fe40004000000 */
[----:B------:R-:W-:Y:S03]  /*13b90*/  ISETP.NE.AND P2, PT, R207, RZ, PT ;  /* 0x000000ffcf00720c */ /* 0x000fe60003f45270 */
[----:B------:R-:W-:Y:S01]  /*13ba0*/  LDGSTS.E.BYPASS.LTC128B.128 [R209+0xd800], desc[UR6][R12.64] ;  /* 0x0d8000000cd17fae */ /* 0x000fe2000b981a06 */
[----:B------:R-:W-:Y:S02]  /*13bb0*/  IADD3 R190, PT, PT, R3, R194, RZ ;  /* 0x000000c203be7210 */ /* 0x000fe40007ffe0ff */
[----:B------:R-:W-:Y:S03]  /*13bc0*/  IADD3 R136, PT, PT, R136, R3, RZ ;  /* 0x0000000388887210 */ /* 0x000fe60007ffe0ff */
[----:B------:R-:W-:Y:S01]  /*13bd0*/  LDGSTS.E.BYPASS.LTC128B.128 [R209+0xf800], desc[UR6][R12.64+0x80] ;  /* 0x0f8000800cd17fae */ /* 0x000fe2000b981a06 */
[C---:B------:R-:W-:Y:S02]  /*13be0*/  IADD3 R3, PT, PT, R189.reuse, R190, RZ ;  /* 0x000000bebd037210 */ /* 0x040fe40007ffe0ff */
[----:B------:R-:W-:Y:S03]  /*13bf0*/  IADD3 R2, PT, PT, R189, R136, RZ ;  /* 0x00000088bd027210 */ /* 0x000fe60007ffe0ff */
[----:B------:R2:W-:Y:S06]  /*13c00*/  LDGSTS.E.BYPASS.LTC128B.128 [R209+0x11800], desc[UR6][R12.64+0x100] ;  /* 0x118001000cd17fae */ /* 0x0005ec000b981a06 */
[----:B------:R-:W-:Y:S06]  /*13c10*/  LDSM.16.M88.4 R32, [R194] ;  /* 0x00000000c220783b */ /* 0x000fec0000000200 */
[----:B------:R-:W1:Y:S06]  /*13c20*/  LDSM.16.M88.4 R8, [R193+UR5+0x6000] ;  /* 0x00600005c108783b */ /* 0x000e6c0008000200 */
[----:B------:R-:W2:Y:S06]  /*13c30*/  LDSM.16.M88.4 R16, [R193+UR5+0x6800] ;  /* 0x00680005c110783b */ /* 0x000eac0008000200 */
[----:B------:R-:W5:Y:S06]  /*13c40*/  LDSM.16.M88.4 R24, [R193+UR5+0x7000] ;  /* 0x00700005c118783b */ /* 0x000f6c0008000200 */
[----:B------:R-:W0:Y:S06]  /*13c50*/  LDGDEPBAR ;  /* 0x00000000000079af */ /* 0x000e2c0000000000 */
[----:B------:R-:W3:Y:S06]  /*13c60*/  LDSM.16.M88.4 R132, [R193+UR5+0x7800] ;  /* 0x00780005c184783b */ /* 0x000eec0008000200 */
[----:B------:R-:W-:Y:S06]  /*13c70*/  LDSM.16.M88.4 R140, [R192] ;  /* 0x00000000c08c783b */ /* 0x000fec0000000200 */
[----:B------:R-:W4:Y:S01]  /*13c80*/  LDSM.16.M88.4 R144, [R191+0x6000] ;  /* 0x00600000bf90783b */ /* 0x000f220000000200 */
[C---:B-1----:R-:W-:Y:S05]  /*13c90*/  HMMA.16816.F32.BF16 R4, R32.reuse, R8, RZ ;  /* 0x000000082004723c */ /* 0x042fea00000418ff */
[----:B------:R-:W1:Y:S06]  /*13ca0*/  LDSM.16.M88.4 R148, [R191+0x6800] ;  /* 0x00680000bf94783b */ /* 0x000e6c0000000200 */
[----:B------:R-:W1:Y:S01]  /*13cb0*/  LDSM.16.M88.4 R152, [R191+0x7000] ;  /* 0x00700000bf98783b */ /* 0x000e620000000200 */
[C---:B------:R-:W-:Y:S05]  /*13cc0*/  HMMA.16816.F32.BF16 R8, R32.reuse, R10, RZ ;  /* 0x0000000a2008723c */ /* 0x040fea00000418ff */
[----:B------:R-:W1:Y:S03]  /*13cd0*/  LDSM.16.M88.4 R156, [R191+0x7800] ;  /* 0x00780000bf9c783b */ /* 0x000e660000000200 */
[C---:B--2---:R-:W-:Y:S03]  /*13ce0*/  HMMA.16816.F32.BF16 R12, R32.reuse, R16, RZ ;  /* 0x00000010200c723c */ /* 0x044fe600000418ff */
[----:B------:R-:W-:Y:S05]  /*13cf0*/  LDSM.16.M88.4 R160, [R190] ;  /* 0x00000000bea0783b */ /* 0x000fea0000000200 */
[C---:B------:R-:W-:Y:S01]  /*13d00*/  HMMA.16816.F32.BF16 R16, R32.reuse, R18, RZ ;  /* 0x000000122010723c */ /* 0x040fe200000418ff */
[----:B------:R-:W2:Y:S06]  /*13d10*/  LDSM.16.M88.4 R164, [R136+0x6000] ;  /* 0x0060000088a4783b */ /* 0x000eac0000000200 */
[----:B------:R-:W-:Y:S01]  /*13d20*/  LDSM.16.M88.4 R168, [R136+0x7800] ;  /* 0x0078000088a8783b */ /* 0x000fe20000000200 */
[C---:B-----5:R-:W-:Y:S05]  /*13d30*/  HMMA.16816.F32.BF16 R20, R32.reuse, R24, RZ ;  /* 0x000000182014723c */ /* 0x060fea00000418ff */
[----:B------:R-:W-:Y:S03]  /*13d40*/  LDSM.16.M88.4 R172, [R3] ;  /* 0x0000000003ac783b */ /* 0x000fe60000000200 */
[C---:B------:R-:W-:Y:S03]  /*13d50*/  HMMA.16816.F32.BF16 R24, R32.reuse, R26, RZ ;  /* 0x0000001a2018723c */ /* 0x040fe600000418ff */
[----:B------:R-:W-:Y:S05]  /*13d60*/  LDSM.16.M88.4 R176, [R2+0x6000] ;  /* 0x0060000002b0783b */ /* 0x000fea0000000200 */
[C---:B---3--:R-:W-:Y:S01]  /*13d70*/  HMMA.16816.F32.BF16 R28, R32.reuse, R132, RZ ;  /* 0x00000084201c723c */ /* 0x048fe200000418ff */
[----:B------:R-:W-:Y:S07]  /*13d80*/  LDSM.16.M88.4 R180, [R191+0x8000] ;  /* 0x00800000bfb4783b */ /* 0x000fee0000000200 */
[----:B------:R-:W-:Y:S01]  /*13d90*/  HMMA.16816.F32.BF16 R32, R32, R134, RZ ;  /* 0x000000862020723c */ /* 0x000fe200000418ff */
[----:B------:R-:W3:Y:S07]  /*13da0*/  LDSM.16.M88.4 R132, [R136+0x6800] ;  /* 0x006800008884783b */ /* 0x000eee0000000200 */
        /* <DEDUP_REMOVED lines=11> */
[----:B------:R-:W1:Y:S06]  /*13e60*/  LDSM.16.M88.4 R140, [R2+0x6800] ;  /* 0x00680000028c783b */ /* 0x000e6c0000000200 */
[----:B------:R-:W-:Y:S01]  /*13e70*/  LDSM.16.M88.4 R156, [R194+0x2000] ;  /* 0x00200000c29c783b */ /* 0x000fe20000000200 */
[C---:B--2---:R-:W-:Y:S08]  /*13e80*/  HMMA.16816.F32.BF16 R4, R160.reuse, R164, R4 ;  /* 0x000000a4a004723c */ /* 0x044ff00000041804 */
[C---:B------:R-:W-:Y:S01]  /*13e90*/  HMMA.16816.F32.BF16 R8, R160.reuse, R166, R8 ;  /* 0x000000a6a008723c */ /* 0x040fe20000041808 */
[----:B------:R-:W2:Y:S07]  /*13ea0*/  LDSM.16.M88.4 R164, [R193+UR5+0x8000] ;  /* 0x00800005c1a4783b */ /* 0x000eae0008000200 */
[C---:B---3--:R-:W-:Y:S08]  /*13eb0*/  HMMA.16816.F32.BF16 R12, R160.reuse, R132, R12 ;  /* 0x00000084a00c723c */ /* 0x048ff0000004180c */
[C---:B------:R-:W-:Y:S01]  /*13ec0*/  HMMA.16816.F32.BF16 R16, R160.reuse, R134, R16 ;  /* 0x00000086a010723c */ /* 0x040fe20000041810 */
[----:B------:R-:W3:Y:S07]  /*13ed0*/  LDSM.16.M88.4 R132, [R193+UR5+0x8800] ;  /* 0x00880005c184783b */ /* 0x000eee0008000200 */
[C---:B----4-:R-:W-:Y:S08]  /*13ee0*/  HMMA.16816.F32.BF16 R20, R160.reuse, R144, R20 ;  /* 0x00000090a014723c */ /* 0x050ff00000041814 */
[C---:B------:R-:W-:Y:S01]  /*13ef0*/  HMMA.16816.F32.BF16 R24, R160.reuse, R146, R24 ;  /* 0x00000092a018723c */ /* 0x040fe20000041818 */
[----:B------:R-:W4:Y:S07]  /*13f00*/  LDSM.16.M88.4 R144, [R193+UR5+0x9000] ;  /* 0x00900005c190783b */ /* 0x000f2e0008000200 */
[C---:B------:R-:W-:Y:S08]  /*13f10*/  HMMA.16816.F32.BF16 R28, R160.reuse, R168, R28 ;  /* 0x000000a8a01c723c */ /* 0x040ff0000004181c */
[----:B------:R-:W-:Y:S01]  /*13f20*/  HMMA.16816.F32.BF16 R32, R160, R170, R32 ;  /* 0x000000aaa020723c */ /* 0x000fe20000041820 */
[----:B------:R-:W5:Y:S06]  /*13f30*/  LDSM.16.M88.4 R160, [R193+UR5+0x9800] ;  /* 0x00980005c1a0783b */ /* 0x000f6c0008000200 */
[----:B------:R-:W5:Y:S01]  /*13f40*/  LDSM.16.M88.4 R168, [R192+0x2000] ;  /* 0x00200000c0a8783b */ /* 0x000f620000000200 */
        /* <DEDUP_REMOVED lines=8> */
[----:B------:R-:W1:Y:S07]  /*13fd0*/  LDSM.16.M88.4 R148, [R191+0x9000] ;  /* 0x00900000bf94783b */ /* 0x000e6e0000000200 */
[C---:B------:R-:W-:Y:S08]  /*13fe0*/  HMMA.16816.F32.BF16 R28, R172.reuse, R152, R28 ;  /* 0x00000098ac1c723c */ /* 0x040ff0000004181c */
[----:B------:R-:W-:Y:S01]  /*13ff0*/  HMMA.16816.F32.BF16 R32, R172, R154, R32 ;  /* 0x0000009aac20723c */ /* 0x000fe20000041820 */
[----:B------:R-:W1:Y:S06]  /*14000*/  LDSM.16.M88.4 R152, [R191+0x9800] ;  /* 0x00980000bf98783b */ /* 0x000e6c0000000200 */
[----:B------:R-:W1:Y:S01]  /*14010*/  LDSM.16.M88.4 R172, [R190+0x2000] ;  /* 0x00200000beac783b */ /* 0x000e620000000200 */
        /* <DEDUP_REMOVED lines=8> */
[----:B------:R-:W3:Y:S07]  /*140a0*/  LDSM.16.M88.4 R144, [R136+0x9000] ;  /* 0x009000008890783b */ /* 0x000eee0000000200 */
[C---:B-----5:R-:W-:Y:S08]  /*140b0*/  HMMA.16816.F32.BF16 R28, R156.reuse, R160, R28 ;  /* 0x000000a09c1c723c */ /* 0x060ff0000004181c */
[----:B------:R-:W-:Y:S01]  /*140c0*/  HMMA.16816.F32.BF16 R32, R156, R162, R32 ;  /* 0x000000a29c20723c */ /* 0x000fe20000041820 */
[----:B------:R-:W4:Y:S06]  /*140d0*/  LDSM.16.M88.4 R156, [R136+0x9800] ;  /* 0x00980000889c783b */ /* 0x000f2c0000000200 */
        /* <DEDUP_REMOVED lines=13> */
[----:B------:R-:W-:Y:S01]  /*141b0*/  LDSM.16.M88.4 R168, [R194+0x4000] ;  /* 0x00400000c2a8783b */ /* 0x000fe20000000200 */
[C---:B------:R-:W-:Y:S08]  /*141c0*/  HMMA.16816.F32.BF16 R4, R172.reuse, R176, R4 ;  /* 0x000000b0ac04723c */ /* 0x040ff00000041804 */
[C---:B------:R-:W-:Y:S01]  /*141d0*/  HMMA.16816.F32.BF16 R8, R172.reuse, R178, R8 ;  /* 0x000000b2ac08723c */ /* 0x040fe20000041808 */
[----:B------:R-:W1:Y:S07]  /*141e0*/  LDSM.16.M88.4 R176, [R193+UR5+0xa000] ;  /* 0x00a00005c1b0783b */ /* 0x000e6e0008000200 */
[C---:B--2---:R-:W-:Y:S08]  /*141f0*/  HMMA.16816.F32.BF16 R12, R172.reuse, R132, R12 ;  /* 0x00000084ac0c723c */ /* 0x044ff0000004180c */
[C---:B------:R-:W-:Y:S01]  /*14200*/  HMMA.16816.F32.BF16 R16, R172.reuse, R134, R16 ;  /* 0x00000086ac10723c */ /* 0x040fe20000041810 */
[----:B------:R-:W2:Y:S07]  /*14210*/  LDSM.16.M88.4 R132, [R193+UR5+0xa800] ;  /* 0x00a80005c184783b */ /* 0x000eae0008000200 */
[C---:B---3--:R-:W-:Y:S08]  /*14220*/  HMMA.16816.F32.BF16 R20, R172.reuse, R144, R20 ;  /* 0x00000090ac14723c */ /* 0x048ff00000041814 */
[C---:B------:R-:W-:Y:S01]  /*14230*/  HMMA.16816.F32.BF16 R24, R172.reuse, R146, R24 ;  /* 0x00000092ac18723c */ /* 0x040fe20000041818 */
[----:B------:R-:W3:Y:S07]  /*14240*/  LDSM.16.M88.4 R144, [R193+UR5+0xb000] ;  /* 0x00b00005c190783b */ /* 0x000eee0008000200 */
[C---:B----4-:R-:W-:Y:S08]  /*14250*/  HMMA.16816.F32.BF16 R28, R172.reuse, R156, R28 ;  /* 0x0000009cac1c723c */ /* 0x050ff0000004181c */
[----:B------:R-:W-:Y:S01]  /*14260*/  HMMA.16816.F32.BF16 R32, R172, R158, R32 ;  /* 0x0000009eac20723c */ /* 0x000fe20000041820 */
[----:B------:R-:W4:Y:S06]  /*14270*/  LDSM.16.M88.4 R156, [R193+UR5+0xb800] ;  /* 0x00b80005c19c783b */ /* 0x000f2c0008000200 */
[----:B------:R-:W-:Y:S01]  /*14280*/  LDSM.16.M88.4 R172, [R191+0xa000] ;  /* 0x00a00000bfac783b */ /* 0x000fe20000000200 */
[C---:B-----5:R-:W-:Y:S08]  /*14290*/  HMMA.16816.F32.BF16 R4, R160.reuse, R164, R4 ;  /* 0x000000a4a004723c */ /* 0x060ff00000041804 */
[C---:B------:R-:W-:Y:S01]  /*142a0*/  HMMA.16816.F32.BF16 R8, R160.reuse, R166, R8 ;  /* 0x000000a6a008723c */ /* 0x040fe20000041808 */
[----:B------:R-:W5:Y:S07]  /*142b0*/  LDSM.16.M88.4 R164, [R192+0x4000] ;  /* 0x00400000c0a4783b */ /* 0x000f6e0000000200 */
        /* <DEDUP_REMOVED lines=12> */
[----:B------:R-:W1:Y:S07]  /*14380*/  LDSM.16.M88.4 R176, [R136+0xa000] ;  /* 0x00a0000088b0783b */ /* 0x000e6e0000000200 */
[C---:B--2---:R-:W-:Y:S08]  /*14390*/  HMMA.16816.F32.BF16 R12, R168.reuse, R132, R12 ;  /* 0x00000084a80c723c */ /* 0x044ff0000004180c */
[C---:B------:R-:W-:Y:S01]  /*143a0*/  HMMA.16816.F32.BF16 R16, R168.reuse, R134, R16 ;  /* 0x00000086a810723c */ /* 0x040fe20000041810 */
[----:B------:R-:W2:Y:S07]  /*143b0*/  LDSM.16.M88.4 R132, [R136+0xa800] ;  /* 0x00a800008884783b */ /* 0x000eae0000000200 */
[C---:B---3--:R-:W-:Y:S08]  /*143c0*/  HMMA.16816.F32.BF16 R20, R168.reuse, R144, R20 ;  /* 0x00000090a814723c */ /* 0x048ff00000041814 */
[C---:B------:R-:W-:Y:S01]  /*143d0*/  HMMA.16816.F32.BF16 R24, R168.reuse, R146, R24 ;  /* 0x00000092a818723c */ /* 0x040fe20000041818 */
[----:B------:R-:W3:Y:S07]  /*143e0*/  LDSM.16.M88.4 R144, [R136+0xb000] ;  /* 0x00b000008890783b */ /* 0x000eee0000000200 */
[C---:B----4-:R-:W-:Y:S08]  /*143f0*/  HMMA.16816.F32.BF16 R28, R168.reuse, R156, R28 ;  /* 0x0000009ca81c723c */ /* 0x050ff0000004181c */
[----:B------:R-:W-:Y:S01]  /*14400*/  HMMA.16816.F32.BF16 R32, R168, R158, R32 ;  /* 0x0000009ea820723c */ /* 0x000fe20000041820 */
[----:B------:R-:W4:Y:S06]  /*14410*/  LDSM.16.M88.4 R156, [R136+0xb800] ;  /* 0x00b80000889c783b */ /* 0x000f2c0000000200 */
[----:B------:R-:W4:Y:S01]  /*14420*/  LDSM.16.M88.4 R168, [R3+0x4000] ;  /* 0x0040000003a8783b */ /* 0x000f220000000200 */
[C---:B-----5:R-:W-:Y:S08]  /*14430*/  HMMA.16816.F32.BF16 R4, R164.reuse, R172, R4 ;  /* 0x000000aca404723c */ /* 0x060ff00000041804 */
[C---:B------:R-:W-:Y:S08]  /*14440*/  HMMA.16816.F32.BF16 R8, R164.reuse, R174, R8 ;  /* 0x000000aea408723c */ /* 0x040ff00000041808 */
[C---:B-1----:R-:W-:Y:S08]  /*14450*/  HMMA.16816.F32.BF16 R12, R164.reuse, R140, R12 ;  /* 0x0000008ca40c723c */ /* 0x042ff0000004180c */
[C---:B------:R-:W-:Y:S08]  /*14460*/  HMMA.16816.F32.BF16 R16, R164.reuse, R142, R16 ;  /* 0x0000008ea410723c */ /* 0x040ff00000041810 */
[C---:B------:R-:W-:Y:S08]  /*14470*/  HMMA.16816.F32.BF16 R20, R164.reuse, R148, R20 ;  /* 0x00000094a414723c */ /* 0x040ff00000041814 */
[C---:B------:R-:W-:Y:S08]  /*14480*/  HMMA.16816.F32.BF16 R24, R164.reuse, R150, R24 ;  /* 0x00000096a418723c */ /* 0x040ff00000041818 */
[C---:B------:R-:W-:Y:S08]  /*14490*/  HMMA.16816.F32.BF16 R28, R164.reuse, R152, R28 ;  /* 0x00000098a41c723c */ /* 0x040ff0000004181c */
        /* <DEDUP_REMOVED lines=12> */
[C---:B-1----:R-:W-:Y:S03]  /*14560*/  HMMA.16816.F32.BF16 R12, R168.reuse, R132, R12 ;  /* 0x00000084a80c723c */ /* 0x042fe6000004180c */
[----:B------:R-:W-:Y:S01]  /*14570*/  FMUL.FTZ R3, R4, UR12 ;  /* 0x0000000c04037c20 */ /* 0x000fe20008410000 */
[----:B------:R-:W-:Y:S01]  /*14580*/  FMUL.FTZ R178, R5, UR12 ;  /* 0x0000000c05b27c20 */ /* 0x000fe20008410000 */
[----:B------:R-:W-:Y:S01]  /*14590*/  FMUL.FTZ R174, R6, UR12 ;  /* 0x0000000c06ae7c20 */ /* 0x000fe20008410000 */
[----:B------:R-:W-:Y:S01]  /*145a0*/  FMUL.FTZ R172, R7, UR12 ;  /* 0x0000000c07ac7c20 */ /* 0x000fe20008410000 */
[----:B------:R-:W1:Y:S01]  /*145b0*/  MUFU.TANH R182, R3 ;  /* 0x0000000300b67308 */ /* 0x000e620000002400 */
[----:B------:R-:W2:Y:S01]  /*145c0*/  LDSM.16.M88.4 R4, [R2+0xb000] ;  /* 0x00b000000204783b */ /* 0x000ea20000000200 */
[C---:B------:R-:W-:Y:S03]  /*145d0*/  HMMA.16816.F32.BF16 R16, R168.reuse, R134, R16 ;  /* 0x00000086a810723c */ /* 0x040fe60000041810 */
[----:B------:R-:W-:Y:S01]  /*145e0*/  FMUL.FTZ R9, R9, UR12 ;  /* 0x0000000c09097c20 */ /* 0x000fe20008410000 */
[----:B------:R-:W-:Y:S01]  /*145f0*/  FMUL.FTZ R10, R10, UR12 ;  /* 0x0000000c0a0a7c20 */ /* 0x000fe20008410000 */
[----:B------:R-:W-:Y:S03]  /*14600*/  FMUL.FTZ R11, R11, UR12 ;  /* 0x0000000c0b0b7c20 */ /* 0x000fe60008410000 */
[----:B------:R-:W3:Y:S01]  /*14610*/  MUFU.TANH R178, R178 ;  /* 0x000000b200b27308 */ /* 0x000ee20000002400 */
[----:B------:R-:W-:Y:S01]  /*14620*/  FMUL.FTZ R218, R8, UR12 ;  /* 0x0000000c08da7c20 */ /* 0x000fe20008410000 */
[----:B------:R-:W-:Y:S01]  /*14630*/  FMUL.FTZ R150, R12, UR12 ;  /* 0x0000000c0c967c20 */ /* 0x000fe20008410000 */
[----:B------:R-:W-:Y:S01]  /*14640*/  FMUL.FTZ R13, R13, UR12 ;  /* 0x0000000c0d0d7c20 */ /* 0x000fe20008410000 */
[----:B------:R-:W-:Y:S01]  /*14650*/  FMUL.FTZ R14, R14, UR12 ;  /* 0x0000000c0e0e7c20 */ /* 0x000fe20008410000 */
[----:B------:R-:W-:Y:S05]  /*14660*/  FMUL.FTZ R15, R15, UR12 ;  /* 0x0000000c0f0f7c20 */ /* 0x000fea0008410000 */
[----:B------:R-:W4:Y:S01]  /*14670*/  MUFU.TANH R216, R9 ;  /* 0x0000000900d87308 */ /* 0x000f220000002400 */
[----:B------:R-:W-:Y:S01]  /*14680*/  FMUL.FTZ R180, R16, UR12 ;  /* 0x0000000c10b47c20 */ /* 0x000fe20008410000 */
[----:B------:R-:W-:Y:S01]  /*14690*/  FMUL.FTZ R17, R17, UR12 ;  /* 0x0000000c11117c20 */ /* 0x000fe20008410000 */
[----:B------:R-:W-:Y:S07]  /*146a0*/  FMUL.FTZ R18, R18, UR12 ;  /* 0x0000000c12127c20 */ /* 0x000fee0008410000 */
[----:B------:R-:W1:Y:S01]  /*146b0*/  MUFU.TANH R214, R10 ;  /* 0x0000000a00d67308 */ /* 0x000e620000002400 */
[----:B------:R-:W-:Y:S09]  /*146c0*/  FMUL.FTZ R19, R19, UR12 ;  /* 0x0000000c13137c20 */ /* 0x000ff20008410000 */
[----:B------:R5:W1:Y:S10]  /*146d0*/  MUFU.TANH R212, R11 ;  /* 0x0000000b00d47308 */ /* 0x000a740000002400 */
[----:B------:R-:W1:Y:S01]  /*146e0*/  MUFU.TANH R174, R174 ;  /* 0x000000ae00ae7308 */ /* 0x000e620000002400 */
[C---:B--2---:R-:W-:Y:S09]  /*146f0*/  HMMA.16816.F32.BF16 R20, R168.reuse, R4, R20 ;  /* 0x00000004a814723c */ /* 0x044ff20000041814 */
[----:B------:R-:W2:Y:S01]  /*14700*/  MUFU.TANH R172, R172 ;  /* 0x000000ac00ac7308 */ /* 0x000ea20000002400 */
[C---:B------:R-:W-:Y:S01]  /*14710*/  HMMA.16816.F32.BF16 R24, R168.reuse, R6, R24 ;  /* 0x00000006a818723c */ /* 0x040fe20000041818 */
[----:B-----5:R-:W5:Y:S01]  /*14720*/  LDSM.16.M88.4 R8, [R2+0xb800] ;  /* 0x00b800000208783b */ /* 0x020f620000000200 */
[----:B------:R-:W-:Y:S07]  /*14730*/  DEPBAR.LE SB0, 0x0 ;  /* 0x000080000000791a */ /* 0x000fee0000000000 */
[----:B------:R-:W1:Y:S01]  /*14740*/  MUFU.TANH R218, R218 ;  /* 0x000000da00da7308 */ /* 0x000e620000002400 */
[----:B------:R-:W-:Y:S01]  /*14750*/  BAR.SYNC.DEFER_BLOCKING 0x0 ;  /* 0x0000000000007b1d */ /* 0x000fe20000010000 */
[----:B------:R-:W-:Y:S01]  /*14760*/  FMUL.FTZ R20, R20, UR12 ;  /* 0x0000000c14147c20 */ /* 0x000fe20008410000 */
[----:B------:R-:W-:Y:S01]  /*14770*/  FMUL.FTZ R21, R21, UR12 ;  /* 0x0000000c15157c20 */ /* 0x000fe20008410000 */
[----:B------:R-:W-:Y:S01]  /*14780*/  FMUL.FTZ R22, R22, UR12 ;  /* 0x0000000c16167c20 */ /* 0x000fe20008410000 */
[----:B------:R-:W-:Y:S05]  /*14790*/  FMUL.FTZ R23, R23, UR12 ;  /* 0x0000000c17177c20 */ /* 0x000fea0008410000 */
[----:B------:R-:W1:Y:S01]  /*147a0*/  MUFU.TANH R150, R150 ;  /* 0x0000009600967308 */ /* 0x000e620000002400 */
[----:B------:R-:W-:Y:S01]  /*147b0*/  FMUL.FTZ R190, R24, UR12 ;  /* 0x0000000c18be7c20 */ /* 0x000fe20008410000 */
[----:B------:R-:W-:Y:S01]  /*147c0*/  FMUL.FTZ R25, R25, UR12 ;  /* 0x0000000c19197c20 */ /* 0x000fe20008410000 */
[----:B------:R-:W-:Y:S01]  /*147d0*/  FMUL.FTZ R26, R26, UR12 ;  /* 0x0000000c1a1a7c20 */ /* 0x000fe20008410000 */
[----:B------:R-:W-:Y:S06]  /*147e0*/  FMUL.FTZ R27, R27, UR12 ;  /* 0x0000000c1b1b7c20 */ /* 0x000fec0008410000 */
[----:B------:R1:W1:Y:S10]  /*147f0*/  MUFU.TANH R146, R13 ;  /* 0x0000000d00927308 */ /* 0x0002740000002400 */
[----:B------:R1:W1:Y:S10]  /*14800*/  MUFU.TANH R144, R14 ;  /* 0x0000000e00907308 */ /* 0x0002740000002400 */
[----:B------:R1:W1:Y:S01]  /*14810*/  MUFU.TANH R148, R15 ;  /* 0x0000000f00947308 */ /* 0x0002620000002400 */
[C---:B-----5:R-:W-:Y:S09]  /*14820*/  HMMA.16816.F32.BF16 R28, R168.reuse, R8, R28 ;  /* 0x00000008a81c723c */ /* 0x060ff2000004181c */
[----:B------:R-:W1:Y:S01]  /*14830*/  MUFU.TANH R180, R180 ;  /* 0x000000b400b47308 */ /* 0x000e620000002400 */
[----:B------:R-:W-:Y:S09]  /*14840*/  HMMA.16816.F32.BF16 R32, R168, R10, R32 ;  /* 0x0000000aa820723c */ /* 0x000ff20000041820 */
[----:B------:R1:W1:Y:S01]  /*14850*/  MUFU.TANH R176, R17 ;  /* 0x0000001100b07308 */ /* 0x0002620000002400 */
        /* <DEDUP_REMOVED lines=103> */
.L_x_3488:
        /* <DEDUP_REMOVED lines=25> */
.L_x_3487:
        /* <DEDUP_REMOVED lines=49> */
[--C-:B------:R-:W-:Y:S01]  /*15370*/  FFMA.FTZ R178, R178, UR4, -R161.reuse ;  /* 0x00000004b2b27c23 */ /* 0x100fe200080108a1 */
[----:B------:R-:W1:Y:S01]  /*15380*/  MUFU.EX2 R2, R2 ;  /* 0x0000000200027308 */ /* 0x000e620000000800 */
[----:B------:R-:W-:Y:S01]  /*15390*/  FFMA.FTZ R179, R146, UR4, -R161 ;  /* 0x0000000492b37c23 */ /* 0x000fe200080108a1 */
[--C-:B------:R-:W-:Y:S01]  /*153a0*/  FFMA.FTZ R181, R144, UR4, -R159.reuse ;  /* 0x0000000490b57c23 */ /* 0x100fe2000801089f */
[--C-:B------:R-:W-:Y:S07]  /*153b0*/  FFMA.FTZ R182, R142, UR4, -R159.reuse ;  /* 0x000000048eb67c23 */ /* 0x100fee000801089f */
[----:B------:R-:W2:Y:S01]  /*153c0*/  MUFU.EX2 R0, R0 ;  /* 0x0000000000007308 */ /* 0x000ea20000000800 */
[----:B------:R-:W-:Y:S01]  /*153d0*/  LDSM.16.MT88.4 R144, [R188+0x10800] ;  /* 0x01080000bc90783b */ /* 0x000fe20000004200 */
[--C-:B------:R-:W-:Y:S01]  /*153e0*/  FFMA.FTZ R191, R140, UR4, -R159.reuse ;  /* 0x000000048cbf7c23 */ /* 0x100fe2000801089f */
[----:B------:R-:W-:Y:S07]  /*153f0*/  FFMA.FTZ R148, R148, UR4, -R159 ;  /* 0x0000000494947c23 */ /* 0x000fee000801089f */
[----:B------:R-:W-:Y:S01]  /*15400*/  MUFU.EX2 R177, R177 ;  /* 0x000000b100b17308 */ /* 0x000fe20000000800 */
[----:B------:R-:W-:Y:S01]  /*15410*/  FFMA.FTZ R193, R164, UR4, -R161 ;  /* 0x00000004a4c17c23 */ /* 0x000fe200080108a1 */
[--C-:B------:R-:W-:Y:S01]  /*15420*/  FFMA.FTZ R199, R154, UR4, -R159.reuse ;  /* 0x000000049ac77c23 */ /* 0x100fe2000801089f */
[----:B------:R-:W-:Y:S07]  /*15430*/  FFMA.FTZ R217, R152, UR4, -R159 ;  /* 0x0000000498d97c23 */ /* 0x000fee000801089f */
        /* <DEDUP_REMOVED lines=32> */
[--C-:B------:R-:W-:Y:S01]  /*15640*/  FFMA.FTZ R178, R150, UR4, -R161.reuse ;  /* 0x0000000496b27c23 */ /* 0x100fe200080108a1 */
[--C-:B------:R-:W-:Y:S01]  /*15650*/  FFMA.FTZ R166, R166, UR4, -R161.reuse ;  /* 0x00000004a6a67c23 */ /* 0x100fe200080108a1 */
[----:B------:R-:W-:Y:S01]  /*15660*/  LDSM.16.MT88.4 R100, [R168+0x2000] ;  /* 0x00200000a864783b */ /* 0x000fe20000004200 */
[--C-:B------:R-:W-:Y:S01]  /*15670*/  FFMA.FTZ R212, R158, UR4, -R161.reuse ;  /* 0x000000049ed47c23 */ /* 0x100fe200080108a1 */
[--C-:B------:R-:W-:Y:S01]  /*15680*/  FFMA.FTZ R219, R160, UR4, -R161.reuse ;  /* 0x00000004a0db7c23 */ /* 0x100fe200080108a1 */
[--C-:B------:R-:W-:Y:S01]  /*15690*/  FFMA.FTZ R214, R156, UR4, -R161.reuse ;  /* 0x000000049cd67c23 */ /* 0x100fe200080108a1 */
        /* <DEDUP_REMOVED lines=23> */
[----:B------:R-:W-:Y:S01]  /*15810*/  MUFU.EX2 R181, R181 ;  /* 0x000000b500b57308 */ /* 0x000fe20000000800 */
[----:B------:R-:W1:Y:S01]  /*15820*/  LDSM.16.MT88.4 R120, [R189] ;  /* 0x00000000bd78783b */ /* 0x000e620000004200 */
        /* <DEDUP_REMOVED lines=16> */
[----:B------:R-:W3:Y:S02]  /*15930*/  MUFU.EX2 R191, R191 ;  /* 0x000000bf00bf7308 */ /* 0x000ee40000000800 */
        /* <DEDUP_REMOVED lines=10> */
[----:B------:R-:W4:Y:S01]  /*159e0*/  LDSM.16.MT88.4 R104, [R138+0xe000] ;  /* 0x00e000008a68783b */ /* 0x000f220000004200 */
        /* <DEDUP_REMOVED lines=23> */
[C---:B--2---:R-:W-:Y:S04]  /*15b60*/  HMMA.16816.F32.BF16 R36, R128.reuse, R112, R36 ;  /* 0x000000708024723c */ /* 0x044fe80000041824 */
        /* <DEDUP_REMOVED lines=24> */
[--C-:B------:R-:W-:Y:S01]  /*15cf0*/  FFMA.FTZ R183, R176, UR4, -R161.reuse ;  /* 0x00000004b0b77c23 */ /* 0x100fe200080108a1 */
[C---:B------:R-:W-:Y:S01]  /*15d00*/  FMUL.FTZ R92, R2.reuse, R92 ;  /* 0x0000005c025c7220 */ /* 0x040fe20000410000 */
[----:B------:R-:W-:Y:S01]  /*15d10*/  FMUL.FTZ R93, R2, R93 ;  /* 0x0000005d025d7220 */ /* 0x000fe20000410000 */
[C---:B------:R-:W-:Y:S01]  /*15d20*/  FMUL.FTZ R94, R0.reuse, R94 ;  /* 0x0000005e005e7220 */ /* 0x040fe20000410000 */
[C---:B------:R-:W-:Y:S02]  /*15d30*/  HMMA.16816.F32.BF16 R52, R128.reuse, R100, R52 ;  /* 0x000000648034723c */ /* 0x040fe40000041834 */
[----:B------:R-:W-:Y:S01]  /*15d40*/  MUFU.EX2 R183, R183 ;  /* 0x000000b700b77308 */ /* 0x000fe20000000800 */
[----:B------:R-:W-:Y:S01]  /*15d50*/  FMUL.FTZ R95, R0, R95 ;  /* 0x0000005f005f7220 */ /* 0x000fe20000410000 */
[C---:B------:R-:W-:Y:S01]  /*15d60*/  FMUL.FTZ R96, R2.reuse, R96 ;  /* 0x0000006002607220 */ /* 0x040fe20000410000 */
[----:B------:R-:W-:Y:S01]  /*15d70*/  FMUL.FTZ R97, R2, R97 ;  /* 0x0000006102617220 */ /* 0x000fe20000410000 */
[C---:B------:R-:W-:Y:S01]  /*15d80*/  FMUL.FTZ R98, R0.reuse, R98 ;  /* 0x0000006200627220 */ /* 0x040fe20000410000 */
[----:B------:R-:W-:Y:S01]  /*15d90*/  FMUL.FTZ R99, R0, R99 ;  /* 0x0000006300637220 */ /* 0x000fe20000410000 */
[C---:B------:R-:W-:Y:S01]  /*15da0*/  HMMA.16816.F32.BF16 R56, R128.reuse, R102, R56 ;  /* 0x000000668038723c */ /* 0x040fe20000041838 */
[----:B------:R-:W2:Y:S02]  /*15db0*/  LDSM.16.MT88.4 R100, [R138+0x10000] ;  /* 0x010000008a64783b */ /* 0x000ea40000004200 */
[----:B------:R-:W-:Y:S01]  /*15dc0*/  FFMA.FTZ R215, R210, UR4, -R161 ;  /* 0x00000004d2d77c23 */ /* 0x000fe200080108a1 */
[--C-:B------:R-:W-:Y:S01]  /*15dd0*/  FFMA.FTZ R210, R162, UR4, -R159.reuse ;  /* 0x00000004a2d27c23 */ /* 0x100fe2000801089f */
[----:B------:R-:W-:Y:S01]  /*15de0*/  FFMA.FTZ R194, R192, UR4, -R159 ;  /* 0x00000004c0c27c23 */ /* 0x000fe2000801089f */
[----:B------:R-:W-:Y:S01]  /*15df0*/  FFMA.FTZ R190, R190, UR4, -R161 ;  /* 0x00000004bebe7c23 */ /* 0x000fe200080108a1 */
[----:B------:R4:W-:Y:S01]  /*15e00*/  MUFU.EX2 R192, R166 ;  /* 0x000000a600c07308 */ /* 0x0009e20000000800 */
[C---:B------:R-:W-:Y:S09]  /*15e10*/  HMMA.16816.F32.BF16 R60, R128.reuse, R108, R60 ;  /* 0x0000006c803c723c */ /* 0x040ff2000004183c */
[----:B------:R-:W-:Y:S01]  /*15e20*/  MUFU.EX2 R194, R194 ;  /* 0x000000c200c27308 */ /* 0x000fe20000000800 */
[----:B------:R-:W-:Y:S01]  /*15e30*/  FFMA.FTZ R177, R2, R213, R177 ;  /* 0x000000d502b17223 */ /* 0x000fe200000100b1 */
[----:B------:R-:W-:Y:S01]  /*15e40*/  IADD3 R207, PT, PT, R207, -0x1, RZ ;  /* 0xffffffffcfcf7810 */ /* 0x000fe20007ffe0ff */
[----:B------:R-:W-:Y:S07]  /*15e50*/  FFMA.FTZ R175, R0, R211, R175 ;  /* 0x000000d300af7223 */ /* 0x000fee00000100af */
[----:B------:R-:W-:Y:S01]  /*15e60*/  MUFU.EX2 R190, R190 ;  /* 0x000000be00be7308 */ /* 0x000fe20000000800 */
[C---:B------:R-:W-:Y:S01]  /*15e70*/  HMMA.16816.F32.BF16 R64, R128.reuse, R110, R64 ;  /* 0x0000006e8040723c */ /* 0x040fe20000041840 */
[----:B------:R-:W5:Y:S08]  /*15e80*/  LDSM.16.MT88.4 R108, [R168+0x4000] ;  /* 0x00400000a86c783b */ /* 0x000f700000004200 */
[----:B------:R-:W-:Y:S01]  /*15e90*/  MUFU.EX2 R215, R215 ;  /* 0x000000d700d77308 */ /* 0x000fe20000000800 */
[----:B------:R-:W-:Y:S01]  /*15ea0*/  FADD.FTZ R177, R174, R177 ;  /* 0x000000b1aeb17221 */ /* 0x000fe20000010000 */
[----:B------:R-:W-:Y:S01]  /*15eb0*/  FADD.FTZ R175, R173, R175 ;  /* 0x000000afadaf7221 */ /* 0x000fe20000010000 */
[----:B------:R-:W-:Y:S07]  /*15ec0*/  MOV R137, R132 ;  /* 0x0000008400897202 */ /* 0x000fee0000000f00 */
[----:B------:R-:W-:Y:S01]  /*15ed0*/  MUFU.EX2 R210, R210 ;  /* 0x000000d200d27308 */ /* 0x000fe20000000800 */
[----:B------:R-:W-:Y:S01]  /*15ee0*/  FADD.FTZ R172, R172, R177 ;  /* 0x000000b1acac7221 */ /* 0x000fe20000010000 */
[C---:B-1----:R-:W-:Y:S01]  /*15ef0*/  HMMA.16816.F32.BF16 R68, R128.reuse, R104, R68 ;  /* 0x000000688044723c */ /* 0x042fe20000041844 */
[----:B----4-:R-:W-:Y:S02]  /*15f00*/  LDSM.16.MT88.4 R164, [R188+0x11800] ;  /* 0x01180000bca4783b */ /* 0x010fe40000004200 */
[----:B------:R-:W-:Y:S01]  /*15f10*/  FADD.FTZ R0, R170, R175 ;  /* 0x000000afaa007221 */ /* 0x000fe20000010000 */
[----:B------:R-:W-:Y:S03]  /*15f20*/  FADD.FTZ R171, R171, R172 ;  /* 0x000000acabab7221 */ /* 0x000fe60000010000 */
[----:B------:R-:W-:Y:S01]  /*15f30*/  FADD.FTZ R0, R169, R0 ;  /* 0x00000000a9007221 */ /* 0x000fe20000010000 */
[C---:B------:R-:W-:Y:S01]  /*15f40*/  HMMA.16816.F32.BF16 R72, R128.reuse, R106, R72 ;  /* 0x0000006a8048723c */ /* 0x040fe20000041848 */
[----:B------:R-:W1:Y:S07]  /*15f50*/  LDSM.16.MT88.4 R104, [R189+0x4000] ;  /* 0x00400000bd68783b */ /* 0x000e6e0000004200 */
[C---:B--2---:R-:W-:Y:S03]  /*15f60*/  HMMA.16816.F32.BF16 R76, R128.reuse, R100, R76 ;  /* 0x00000064804c723c */ /* 0x044fe6000004184c */
[--C-:B------:R-:W-:Y:S01]  /*15f70*/  FFMA.FTZ R100, R180, UR4, -R161.reuse ;  /* 0x00000004b4647c23 */ /* 0x100fe200080108a1 */
[----:B------:R-:W-:Y:S01]  /*15f80*/  FFMA.FTZ R161, R157, UR4, -R161 ;  /* 0x000000049da17c23 */ /* 0x000fe200080108a1 */
[----:B------:R2:W4:Y:S03]  /*15f90*/  MUFU.EX2 R180, R148 ;  /* 0x0000009400b47308 */ /* 0x0005260000000800 */
[C---:B------:R-:W-:Y:S07]  /*15fa0*/  HMMA.16816.F32.BF16 R80, R128.reuse, R102, R80 ;  /* 0x000000668050723c */ /* 0x040fee0000041850 */
[----:B------:R-:W-:Y:S01]  /*15fb0*/  MUFU.EX2 R221, R161 ;  /* 0x000000a100dd7308 */ /* 0x000fe20000000800 */
[----:B---3--:R-:W-:Y:S09]  /*15fc0*/  F2FP.BF16.F32.PACK_AB R103, R191, R182 ;  /* 0x000000b6bf67723e */ /* 0x008ff200000010ff */
[----:B------:R3:W1:Y:S01]  /*15fd0*/  MUFU.EX2 R176, R100 ;  /* 0x0000006400b07308 */ /* 0x0006620000000800 */
[C---:B-----5:R-:W-:Y:S01]  /*15fe0*/  HMMA.16816.F32.BF16 R84, R128.reuse, R108, R84 ;  /* 0x0000006c8054723c */ /* 0x060fe20000041854 */
[----:B--2---:R-:W-:Y:S02]  /*15ff0*/  LDSM.16.MT88.4 R148, [R168+0x4800] ;  /* 0x00480000a894783b */ /* 0x004fe40000004200 */
[----:B----4-:R-:W-:Y:S05]  /*16000*/  F2FP.BF16.F32.PACK_AB R101, R180, R181 ;  /* 0x000000b5b465723e */ /* 0x010fea00000010ff */
[C---:B------:R-:W-:Y:S01]  /*16010*/  HMMA.16816.F32.BF16 R88, R128.reuse, R110, R88 ;  /* 0x0000006e8058723c */ /* 0x040fe20000041858 */
[----:B------:R-:W2:Y:S02]  /*16020*/  LDSM.16.MT88.4 R108, [R188+0xc800] ;  /* 0x00c80000bc6c783b */ /* 0x000ea40000004200 */
[----:B---3--:R-:W-:Y:S01]  /*16030*/  F2FP.BF16.F32.PACK_AB R100, R179, R178 ;  /* 0x000000b2b364723e */ /* 0x008fe200000010ff */
[----:B------:R-:W-:Y:S01]  /*16040*/  FADD.FTZ R178, R178, R171 ;  /* 0x000000abb2b27221 */ /* 0x000fe20000010000 */
[----:B-1----:R-:W-:Y:S03]  /*16050*/  F2FP.BF16.F32.PACK_AB R102, R183, R176 ;  /* 0x000000b0b766723e */ /* 0x002fe600000010ff */
[C---:B------:R-:W-:Y:S01]  /*16060*/  HMMA.16816.F32.BF16 R92, R128.reuse, R104, R92 ;  /* 0x00000068805c723c */ /* 0x040fe2000004185c */
[----:B------:R-:W-:Y:S02]  /*16070*/  LDSM.16.MT88.4 R160, [R189+0x3800] ;  /* 0x00380000bda0783b */ /* 0x000fe40000004200 */
[----:B------:R-:W-:Y:S05]  /*16080*/  FADD.FTZ R179, R179, R178 ;  /* 0x000000b2b3b37221 */ /* 0x000fea0000010000 */
[----:B------:R-:W-:Y:S01]  /*16090*/  HMMA.16816.F32.BF16 R96, R128, R106, R96 ;  /* 0x0000006a8060723c */ /* 0x000fe20000041860 */
[----:B------:R-:W1:Y:S08]  /*160a0*/  LDSM.16.MT88.4 R104, [R188+0xe800] ;  /* 0x00e80000bc68783b */ /* 0x000e700000004200 */
[----:B------:R-:W3:Y:S01]  /*160b0*/  LDSM.16.MT88.4 R128, [R168+0x2800] ;  /* 0x00280000a880783b */ /* 0x000ee20000004200 */
        /* <DEDUP_REMOVED lines=37> */
[----:B------:R-:W-:Y:S02]  /*16310*/  F2FP.BF16.F32.PACK_AB R101, R199, R194 ;  /* 0x000000c2c765723e */ /* 0x000fe400000010ff */
[----:B------:R-:W-:Y:S02]  /*16320*/  F2FP.BF16.F32.PACK_AB R102, R215, R190 ;  /* 0x000000bed766723e */ /* 0x000fe400000010ff */
[----:B------:R-:W-:Y:S07]  /*16330*/  F2FP.BF16.F32.PACK_AB R103, R217, R210 ;  /* 0x000000d2d967723e */ /* 0x000fee00000010ff */
[C---:B--2---:R-:W-:Y:S08]  /*16340*/  HMMA.16816.F32.BF16 R4, R100.reuse, R108, R4 ;  /* 0x0000006c6404723c */ /* 0x044ff00000041804 */
        /* <DEDUP_REMOVED lines=10> */
[----:B------:R-:W4:Y:S01]  /*163f0*/  MUFU.EX2 R136, R136 ;  /* 0x0000008800887308 */ /* 0x000f220000000800 */
[C---:B------:R-:W-:Y:S09]  /*16400*/  HMMA.16816.F32.BF16 R20, R100.reuse, R116, R20 ;  /* 0x000000746414723c */ /* 0x040ff20000041814 */
[----:B------:R-:W5:Y:S01]  /*16410*/  MUFU.EX2 R133, R112 ;  /* 0x0000007000857308 */ /* 0x000f620000000800 */
        /* <DEDUP_REMOVED lines=12> */
[----:B----4-:R-:W-:Y:S03]  /*164e0*/  F2FP.BF16.F32.PACK_AB R141, R136, R135 ;  /* 0x00000087888d723e */ /* 0x010fe600000010ff */
[C---:B------:R-:W-:Y:S03]  /*164f0*/  HMMA.16816.F32.BF16 R56, R100.reuse, R142, R56 ;  /* 0x0000008e6438723c */ /* 0x040fe60000041838 */
[----:B------:R-:W-:Y:S02]  /*16500*/  F2FP.BF16.F32.PACK_AB R142, R221, R214 ;  /* 0x000000d6dd8e723e */ /* 0x000fe400000010ff */
[----:B-----5:R-:W-:Y:S03]  /*16510*/  F2FP.BF16.F32.PACK_AB R143, R134, R133 ;  /* 0x00000085868f723e */ /* 0x020fe600000010ff */
[C---:B-1----:R-:W-:Y:S08]  /*16520*/  HMMA.16816.F32.BF16 R60, R100.reuse, R104, R60 ;  /* 0x00000068643c723c */ /* 0x042ff0000004183c */
        /* <DEDUP_REMOVED lines=13> */
[C---:B---3--:R-:W-:Y:S01]  /*16600*/  HMMA.16816.F32.BF16 R128, R140.reuse, R124, R4 ;  /* 0x0000007c8c80723c */ /* 0x048fe20000041804 */
        /* <DEDUP_REMOVED lines=36> */
[C---:B------:R-:W-:Y:S03]  /*16850*/  HMMA.16816.F32.BF16 R92, R140.reuse, R12, R92 ;  /* 0x0000000c8c5c723c */ /* 0x040fe6000004185c */
[----:B------:R-:W-:Y:S01]  /*16860*/  FADD.FTZ R215, R215, R190 ;  /* 0x000000bed7d77221 */ /* 0x000fe20000010000 */
[----:B------:R-:W-:Y:S03]  /*16870*/  FADD.FTZ R0, R217, R0 ;  /* 0x00000000d9007221 */ /* 0x000fe60000010000 */
[----:B------:R-:W-:Y:S01]  /*16880*/  FADD.FTZ R212, R212, R215 ;  /* 0x000000d7d4d47221 */ /* 0x000fe20000010000 */
[----:B------:R-:W-:Y:S03]  /*16890*/  HMMA.16816.F32.BF16 R96, R140, R14, R96 ;  /* 0x0000000e8c60723c */ /* 0x000fe60000041860 */
[----:B------:R-:W-:Y:S01]  /*168a0*/  FADD.FTZ R135, R135, R0 ;  /* 0x0000000087877221 */ /* 0x000fe20000010000 */
[----:B------:R-:W-:Y:S01]  /*168b0*/  MOV R0, R3 ;  /* 0x0000000300007202 */ /* 0x000fe20000000f00 */
[----:B------:R-:W-:Y:S02]  /*168c0*/  FADD.FTZ R219, R219, R212 ;  /* 0x000000d4dbdb7221 */ /* 0x000fe40000010000 */
[----:B------:R-:W-:Y:S02]  /*168d0*/  FADD.FTZ R136, R136, R135 ;  /* 0x0000008788887221 */ /* 0x000fe40000010000 */
[----:B------:R-:W-:Y:S02]  /*168e0*/  FADD.FTZ R214, R214, R219 ;  /* 0x000000dbd6d67221 */ /* 0x000fe40000010000 */
[----:B------:R-:W-:Y:S02]  /*168f0*/  FADD.FTZ R133, R133, R136 ;  /* 0x0000008885857221 */ /* 0x000fe40000010000 */
[----:B------:R-:W-:Y:S02]  /*16900*/  FADD.FTZ R213, R221, R214 ;  /* 0x000000d6ddd57221 */ /* 0x000fe40000010000 */
[----:B------:R-:W-:Y:S01]  /*16910*/  FADD.FTZ R211, R134, R133 ;  /* 0x0000008586d37221 */ /* 0x000fe20000010000 */
[----:B------:R-:W-:Y:S06]  /*16920*/  @P2 BRA `(.L_x_3489) ;  /* 0xffffffc800ac2947 */ /* 0x000fec000383ffff */
.L_x_3485:
        /* <DEDUP_REMOVED lines=280> */
.L_x_3491:
[----:B------:R-:W-:Y:S05]  /*17ab0*/  BSYNC.RECONVERGENT B0 ;  /* 0x0000000000007941 */ /* 0x000fea0003800200 */
.L_x_3490:
        /* <DEDUP_REMOVED lines=33> */
.L_x_3493:
[----:B------:R-:W-:Y:S05]  /*17cd0*/  BSYNC.RECONVERGENT B0 ;  /* 0x0000000000007941 */ /* 0x000fea0003800200 */
.L_x_3492:
        /* <DEDUP_REMOVED lines=19> */
.L_x_3495:
[----:B------:R-:W-:Y:S05]  /*17e10*/  BSYNC.RECONVERGENT B0 ;  /* 0x0000000000007941 */ /* 0x000fea0003800200 */
.L_x_3494:
        /* <DEDUP_REMOVED lines=19> */
.L_x_3497:
[----:B------:R-:W-:Y:S05]  /*17f50*/  BSYNC.RECONVERGENT B0 ;  /* 0x0000000000007941 */ /* 0x000fea0003800200 */
.L_x_3496:
        /* <DEDUP_REMOVED lines=16> */
.L_x_3498:
        /* <DEDUP_REMOVED lines=10> */
.L_x_6894:


//--------------------- .text._ZN5flash24flash_fwd_splitkv_kernelI23Flash_fwd_kernel_traitsILi192ELi64ELi64ELi4ELb0ELb0EN7cutlass10bfloat16_tE19Flash_kernel_traitsILi192ELi64ELi64ELi4ES3_EELb0ELb0ELb1ELb0ELb0ELb0ELb0ELb1EEEvNS_16Flash_fwd_paramsE --------------------------
	.section	.text._ZN5flash24flash_fwd_splitkv_kernelI23Flash_fwd_kernel_traitsILi192ELi64ELi64ELi4ELb0ELb0EN7cutlass10bfloat16_tE19Flash_kernel_traitsILi192ELi64ELi64ELi4ES3_EELb0ELb0ELb1ELb0ELb0ELb0ELb0ELb1EEEvNS_16Flash_fwd_paramsE,"ax",@progbits
	.align	128
        .global         _ZN5flash24flash_fwd_splitkv_kernelI23Flash_fwd_kernel_traitsILi192ELi64ELi64ELi4ELb0ELb0EN7cutlass10bfloat16_tE19Flash_kernel_traitsILi192ELi64ELi64ELi4ES3_EELb0ELb0ELb1ELb0ELb0ELb0ELb0ELb1EEEvNS_16Flash_fwd_paramsE
        .type           _ZN5flash24flash_fwd_splitkv_kernelI23Flash_fwd_kernel_traitsILi192ELi64ELi64ELi4ELb0ELb0EN7cutlass10bfloat16_tE19Flash_kernel_traitsILi192ELi64ELi64ELi4ES3_EELb0ELb0ELb1ELb0ELb0ELb0ELb0ELb1EEEvNS_16Flash_fwd_paramsE,@function
        .size           _ZN5flash24flash_fwd_splitkv_kernelI23Flash_fwd_kernel_traitsILi192ELi64ELi64ELi4ELb0ELb0EN7cutlass10bfloat16_tE19Flash_kernel_traitsILi192ELi64ELi64ELi4ES3_EELb0ELb0ELb1ELb0ELb0ELb0ELb0ELb1EEEvNS_16Flash_fwd_paramsE,(.L_x_6895 - _ZN5flash24flash_fwd_splitkv_kernelI23Flash_fwd_kernel_traitsILi192ELi64ELi64ELi4ELb0ELb0EN7cutlass10bfloat16_tE19Flash_kernel_traitsILi192ELi64ELi64ELi4ES3_EELb0ELb0ELb1ELb0ELb0ELb0ELb0ELb1EEEvNS_16Flash_fwd_paramsE)
        .other          _ZN5flash24flash_fwd_splitkv_kernelI23Flash_fwd_kernel_traitsILi192ELi64ELi64ELi4ELb0ELb0EN7cutlass10bfloat16_tE19Flash_kernel_traitsILi192ELi64ELi64ELi4ES3_EELb0ELb0ELb1ELb0ELb0ELb0ELb0ELb1EEEvNS_16Flash_fwd_paramsE,@"STO_CUDA_ENTRY STV_DEFAULT"
_ZN5flash24flash_fwd_splitkv_kernelI23Flash_fwd_kernel_traitsILi192ELi64ELi64ELi4ELb0ELb0EN7cutlass10bfloat16_tE19Flash_kernel_traitsILi192ELi64ELi64ELi4ES3_EELb0ELb0ELb1ELb0ELb0ELb0ELb0ELb1EEEvNS_16Flash_fwd_paramsE:
.text._ZN5flash24flash_fwd_splitkv_kernelI23Flash_fwd_kernel_traitsILi192ELi64ELi64ELi4ELb0ELb0EN7cutlass10bfloat16_tE19Flash_kernel_traitsILi192ELi64ELi64ELi4ES3_EELb0ELb0ELb1ELb0ELb0ELb0ELb0ELb1EEEvNS_16Flash_fwd_paramsE:
[----:B------:R-:W-:Y:S08]  /*0000*/  LDC R1, c[0x0][0x37c] ;  /* 0x0000df00ff017b82 */ /* 0x000ff00000000800 */
[----:B------:R-:W1:Y:S01]  /*0010*/  S2UR UR23, SR_CTAID.Y ;  /* 0x00000000001779c3 */ /* 0x000e620000002600 */
[----:B------:R-:W2:Y:S01]  /*0020*/  LDCU.64 UR10, c[0x0][0x460] ;  /* 0x00008c00ff0a77ac */ /* 0x000ea20008000a00 */
[----:B------:R-:W-:Y:S01]  /*0030*/  IMAD.MOV.U32 R5, RZ, RZ, -0x1 ;  /* 0xffffffffff057424 */ /* 0x000fe200078e00ff */
[----:B------:R-:W1:Y:S01]  /*0040*/  LDCU.64 UR12, c[0x0][0x460] ;  /* 0x00008c00ff0c77ac */ /* 0x000e620008000a00 */
[----:B------:R-:W3:Y:S01]  /*0050*/  LDCU.64 UR8, c[0x0][0x478] ;  /* 0x00008f00ff0877ac */ /* 0x000ee20008000a00 */
[----:B------:R-:W4:Y:S01]  /*0060*/  LDCU.U8 UR14, c[0x0][0x532] ;  /* 0x0000a640ff0e77ac */ /* 0x000f220008000000 */
[----:B------:R-:W4:Y:S01]  /*0070*/  LDCU.64 UR4, c[0x0][0x468] ;  /* 0x00008d00ff0477ac */ /* 0x000f220008000a00 */
[----:B--2---:R-:W-:Y:S01]  /*0080*/  ISETP.NE.U32.AND P0, PT, RZ, UR10, PT ;  /* 0x0000000aff007c0c */ /* 0x004fe2000bf05070 */
[----:B------:R-:W-:Y:S01]  /*0090*/  UISETP.NE.U32.AND UP3, UPT, UR10, URZ, UPT ;  /* 0x000000ff0a00728c */ /* 0x000fe2000bf65070 */
[----:B------:R-:W2:Y:S02]  /*00a0*/  LDCU.64 UR6, c[0x0][0x358] ;  /* 0x00006b00ff0677ac */ /* 0x000ea40008000a00 */
[----:B------:R-:W-:Y:S01]  /*00b0*/  ISETP.NE.AND.EX P0, PT, RZ, UR11, PT, P0 ;  /* 0x0000000bff007c0c */ /* 0x000fe2000bf05300 */
[----:B-1----:R-:W-:-:S02]  /*00c0*/  UIMAD.WIDE.U32 UR12, UR23, 0x4, UR12 ;  /* 0x00000004170c78a5 */ /* 0x002fc4000f8e000c */
[----:B------:R-:W-:Y:S02]  /*00d0*/  UISETP.NE.AND.EX UP3, UPT, UR11, URZ, UPT, UP3 ;  /* 0x000000ff0b00728c */ /* 0x000fe4000bf65330 */
[----:B---3--:R-:W-:Y:S02]  /*00e0*/  UISETP.NE.U32.AND UP2, UPT, UR8, URZ, UPT ;  /* 0x000000ff0800728c */ /* 0x008fe4000bf45070 */
[----:B------:R-:W-:Y:S01]  /*00f0*/  IMAD.U32 R2, RZ, RZ, UR12 ;  /* 0x0000000cff027e24 */ /* 0x000fe2000f8e00ff */
[----:B----4-:R-:W-:Y:S01]  /*0100*/  UISETP.NE.AND UP4, UPT, UR14, URZ, UPT ;  /* 0x000000ff0e00728c */ /* 0x010fe2000bf85270 */
[----:B------:R-:W-:Y:S01]  /*0110*/  PLOP3.LUT P2, PT, PT, PT, UP3, 0x80, 0x8 ;  /* 0x000000000008781c */ /* 0x000fe20003f4f038 */
[----:B------:R-:W-:Y:S01]  /*0120*/  IMAD.U32 R3, RZ, RZ, UR13 ;  /* 0x0000000dff037e24 */ /* 0x000fe2000f8e00ff */
[----:B------:R-:W-:Y:S02]  /*0130*/  UISETP.NE.AND.EX UP2, UPT, UR9, URZ, UPT, UP2 ;  /* 0x000000ff0900728c */ /* 0x000fe4000bf45320 */
[----:B------:R-:W-:Y:S01]  /*0140*/  UISETP.EQ.U32.AND UP5, UPT, UR4, URZ, UPT ;  /* 0x000000ff0400728c */ /* 0x000fe2000bfa2070 */
[----:B------:R-:W1:Y:S01]  /*0150*/  LDCU.64 UR12, c[0x0][0x470] ;  /* 0x00008e00ff0c77ac */ /* 0x000e620008000a00 */
[----:B--2---:R-:W2:Y:S01]  /*0160*/  @P0 LDG.E R5, desc[UR6][R2.64] ;  /* 0x0000000602050981 */ /* 0x004ea2000c1e1900 */
[----:B------:R-:W-:-:S02]  /*0170*/  USHF.L.U32 UR11, UR23, 0x2, URZ ;  /* 0x00000002170b7899 */ /* 0x000fc400080006ff */
[----:B------:R-:W-:-:S04]  /*0180*/  UISETP.EQ.OR.EX UP5, UPT, UR5, URZ, !UP4, UP5 ;  /* 0x000000ff0500728c */ /* 0x000fc8000e7a2750 */
[----:B------:R-:W3:Y:S01]  /*0190*/  @P2 LDG.E R4, desc[UR6][R2.64+0x4] ;  /* 0x0000040602042981 */ /* 0x000ee2000c1e1900 */
[----:B------:R-:W-:Y:S01]  /*01a0*/  USHF.R.U32.HI UR10, URZ, 0x1e, UR23 ;  /* 0x0000001eff0a7899 */ /* 0x000fe20008011617 */
[----:B------:R-:W-:Y:S01]  /*01b0*/  PLOP3.LUT P0, PT, PT, PT, UP2, 0x80, 0x8 ;  /* 0x000000000008781c */ /* 0x000fe20003f0f028 */
[----:B------:R-:W-:Y:S01]  /*01c0*/  UIADD3 UR14, UP1, UPT, UR11, UR4, URZ ;  /* 0x000000040b0e7290 */ /* 0x000fe2000ff3e0ff */
[----:B------:R-:W-:Y:S01]  /*01d0*/  PLOP3.LUT P1, PT, PT, PT, UP5, 0x80, 0x8 ;  /* 0x000000000008781c */ /* 0x000fe20003f2f058 */
[----:B------:R-:W-:Y:S02]  /*01e0*/  @UP2 UIADD3 UR16, UP0, UPT, UR11, UR8, URZ ;  /* 0x000000080b102290 */ /* 0x000fe4000ff1e0ff */
[----:B------:R-:W-:Y:S02]  /*01f0*/  UIADD3.X UR8, UPT, UPT, UR10, UR5, URZ, UP1, !UPT ;  /* 0x000000050a087290 */ /* 0x000fe40008ffe4ff */
[----:B------:R-:W-:Y:S01]  /*0200*/  IMAD.U32 R6, RZ, RZ, UR14 ;  /* 0x0000000eff067e24 */ /* 0x000fe2000f8e00ff */
[----:B------:R-:W-:Y:S01]  /*0210*/  @UP2 UIADD3.X UR17, UPT, UPT, UR10, UR9, URZ, UP0, !UPT ;  /* 0x000000090a112290 */ /* 0x000fe200087fe4ff */
[----:B-1----:R-:W-:Y:S01]  /*0220*/  ISETP.NE.U32.AND P3, PT, RZ, UR12, PT ;  /* 0x0000000cff007c0c */ /* 0x002fe2000bf65070 */
[----:B------:R-:W-:Y:S01]  /*0230*/  UIADD3 UR12, UP0, UPT, UR11, UR12, URZ ;  /* 0x0000000c0b0c7290 */ /* 0x000fe2000ff1e0ff */
[----:B------:R-:W-:-:S02]  /*0240*/  IMAD.U32 R7, RZ, RZ, UR8 ;  /* 0x00000008ff077e24 */ /* 0x000fc4000f8e00ff */
[----:B------:R-:W-:Y:S01]  /*0250*/  ISETP.NE.AND.EX P3, PT, RZ, UR13, PT, P3 ;  /* 0x0000000dff007c0c */ /* 0x000fe2000bf65330 */
[----:B------:R-:W-:Y:S01]  /*0260*/  UIADD3.X UR13, UPT, UPT, UR10, UR13, URZ, UP0, !UPT ;  /* 0x0000000d0a0d7290 */ /* 0x000fe200087fe4ff */
[----:B------:R-:W-:Y:S01]  /*0270*/  IMAD.U32 R8, RZ, RZ, UR16 ;  /* 0x00000010ff087e24 */ /* 0x000fe2000f8e00ff */
[----:B------:R-:W1:Y:S01]  /*0280*/  S2R R15, SR_CTAID.X ;  /* 0x00000000000f7919 */ /* 0x000e620000002500 */
[----:B------:R-:W-:Y:S01]  /*0290*/  IMAD.U32 R102, RZ, RZ, UR12 ;  /* 0x0000000cff667e24 */ /* 0x000fe2000f8e00ff */
[----:B------:R-:W4:Y:S01]  /*02a0*/  @!UP3 LDCU UR22, c[0x0][0x434] ;  /* 0x00008680ff16b7ac */ /* 0x000f220008000800 */
[----:B------:R-:W-:Y:S01]  /*02b0*/  UMOV UR15, 0xffffffff ;  /* 0xffffffff000f7882 */ /* 0x000fe20000000000 */
[----:B------:R-:W4:Y:S01]  /*02c0*/  @!P1 LDG.E R3, desc[UR6][R6.64] ;  /* 0x0000000606039981 */ /* 0x000f22000c1e1900 */
[----:B------:R-:W-:Y:S01]  /*02d0*/  IMAD.U32 R9, RZ, RZ, UR17 ;  /* 0x00000011ff097e24 */ /* 0x000fe2000f8e00ff */
[----:B------:R-:W1:Y:S01]  /*02e0*/  @!UP2 LDCU UR9, c[0x0][0x43c] ;  /* 0x00008780ff09a7ac */ /* 0x000e620008000800 */
[----:B------:R-:W-:-:S03]  /*02f0*/  IMAD.U32 R103, RZ, RZ, UR13 ;  /* 0x0000000dff677e24 */ /* 0x000fc6000f8e00ff */
[----:B------:R2:W5:Y:S04]  /*0300*/  @P0 LDG.E R0, desc[UR6][R8.64] ;  /* 0x0000000608000981 */ /* 0x000568000c1e1900 */
[----:B------:R2:W5:Y:S01]  /*0310*/  @P3 LDG.E R2, desc[UR6][R102.64] ;  /* 0x0000000666023981 */ /* 0x000562000c1e1900 */
[----:B------:R-:W-:-:S04]  /*0320*/  UISETP.NE.U32.AND UP0, UPT, UR4, URZ, UPT ;  /* 0x000000ff0400728c */ /* 0x000fc8000bf05070 */
[----:B------:R-:W-:Y:S01]  /*0330*/  UISETP.NE.AND.EX UP0, UPT, UR5, URZ, UPT, UP0 ;  /* 0x000000ff0500728c */ /* 0x000fe2000bf05300 */
[----:B------:R-:W2:Y:S01]  /*0340*/  @!UP2 LDCU.64 UR4, c[0x0][0x488] ;  /* 0x00009100ff04a7ac */ /* 0x000ea20008000a00 */
[----:B-1----:R-:W-:Y:S01]  /*0350*/  IMAD.SHL.U32 R68, R15, 0x40, RZ ;  /* 0x000000400f447824 */ /* 0x002fe200078e00ff */
[----:B--2---:R-:W-:Y:S02]  /*0360*/  R2UR UR21, R5 ;  /* 0x00000000051572ca */ /* 0x004fe400000e0000 */
[----:B---3--:R-:W-:-:S13]  /*0370*/  @P2 R2UR UR8, R4 ;  /* 0x00000000040822ca */ /* 0x008fda00000e0000 */
[----:B----4-:R-:W-:Y:S01]  /*0380*/  @UP3 UIADD3 UR22, UPT, UPT, UR8, -UR21, URZ ;  /* 0x8000001508163290 */ /* 0x010fe2000fffe0ff */
[----:B------:R-:W1:Y:S05]  /*0390*/  @!UP0 LDCU UR8, c[0x0][0x438] ;  /* 0x00008700ff0887ac */ /* 0x000e6a0008000800 */
[----:B------:R-:W-:Y:S02]  /*03a0*/  ISETP.LT.AND P2, PT, R68, UR22, PT ;  /* 0x0000001644007c0c */ /* 0x000fe4000bf41270 */
[----:B------:R-:W-:Y:S01]  /*03b0*/  @!P1 R2UR UR15, R3 ;  /* 0x00000000030f92ca */ /* 0x000fe200000e0000 */
[----:B------:R-:W-:-:S14]  /*03c0*/  BRA.U !UP0, `(.L_x_3499) ;  /* 0x0000000108187547 */ /* 0x000fdc000b800000 */
[----:B------:R-:W-:-:S13]  /*03d0*/  PLOP3.LUT P1, PT, PT, PT, UP4, 0x80, 0x8 ;  /* 0x000000000008781c */ /* 0x000fda0003f2f048 */
[----:B------:R-:W1:Y:S04]  /*03e0*/  @P1 LDG.E R3, desc[UR6][R6.64+0x4] ;  /* 0x0000040606031981 */ /* 0x000e68000c1e1900 */
[----:B------:R-:W2:Y:S01]  /*03f0*/  @!P1 LDG.E R4, desc[UR6][R6.64] ;  /* 0x0000000606049981 */ /* 0x000ea2000c1e1900 */
[----:B-1----:R-:W-:-:S13]  /*0400*/  @P1 R2UR UR8, R3 ;  /* 0x00000000030812ca */ /* 0x002fda00000e0000 */
[----:B------:R-:W-:-:S07]  /*0410*/  @UP4 UIADD3 UR8, UPT, UPT, UR8, -UR15, URZ ;  /* 0x8000000f08084290 */ /* 0x000fce000fffe0ff */
[----:B--2---:R-:W-:Y:S02]  /*0420*/  @!P1 R2UR UR8, R4 ;  /* 0x00000000040892ca */ /* 0x004fe400000e0000 */
.L_x_3499:
[----:B------:R-:W-:Y:S01]  /*0430*/  UMOV UR14, URZ ;  /* 0x000000ff000e7c82 */ /* 0x000fe20008000000 */
[----:B-----5:R-:W-:Y:S01]  /*0440*/  @P3 R2UR UR14, R2 ;  /* 0x00000000020e32ca */ /* 0x020fe200000e0000 */
[----:B------:R-:W-:Y:S01]  /*0450*/  @!UP2 UISETP.NE.U32.AND UP0, UPT, UR4, URZ, UPT ;  /* 0x000000ff0400a28c */ /* 0x000fe2000bf05070 */
[----:B------:R-:W-:Y:S01]  /*0460*/  @P0 R2UR UR12, R0 ;  /* 0x00000000000c02ca */ /* 0x000fe200000e0000 */
[----:B-1----:R-:W-:-:S14]  /*0470*/  @!P2 EXIT ;  /* 0x000000000000a94d */ /* 0x002fdc0003800000 */
[----:B------:R-:W1:Y:S01]  /*0480*/  LDCU UR13, c[0x0][0x438] ;  /* 0x00008700ff0d77ac */ /* 0x000e620008000800 */
[----:B------:R-:W2:Y:S01]  /*0490*/  S2UR UR24, SR_CTAID.Z ;  /* 0x00000000001879c3 */ /* 0x000ea20000002700 */
[----:B------:R-:W3:Y:S01]  /*04a0*/  S2R R61, SR_TID.X ;  /* 0x00000000003d7919 */ /* 0x000ee20000002100 */
[----:B------:R-:W-:Y:S01]  /*04b0*/  MOV R6, UR23 ;  /* 0x0000001700067c02 */ /* 0x000fe20008000f00 */
[----:B------:R-:W-:Y:S02]  /*04c0*/  @!UP2 UISETP.NE.AND.EX UP0, UPT, UR5, URZ, UPT, UP0 ;  /* 0x000000ff0500a28c */ /* 0x000fe4000bf05300 */
[----:B------:R-:W-:Y:S02]  /*04d0*/  UIADD3 UR5, UPT, UPT, UR8, -UR14, URZ ;  /* 0x8000000e08057290 */ /* 0x000fe4000fffe0ff */
[----:B------:R-:W-:Y:S02]  /*04e0*/  @!UP2 USEL UR9, UR9, URZ, UP0 ;  /* 0x000000ff0909a287 */ /* 0x000fe40008000000 */
[----:B------:R-:W-:-:S02]  /*04f0*/  @UP2 UIADD3 UR4, UPT, UPT, UR12, -UR14, URZ ;  /* 0x8000000e0c042290 */ /* 0x000fc4000fffe0ff */
[----:B------:R-:W-:-:S04]  /*0500*/  @!UP2 UIADD3 UR4, UPT, UPT, UR5, UR9, URZ ;  /* 0x000000090504a290 */ /* 0x000fc8000fffe0ff */
        /* <DEDUP_REMOVED lines=9> */
[----:B------:R-:W-:-:S04]  /*05a0*/  USEL UR20, UR12, UR8, UP0 ;  /* 0x000000080c147287 */ /* 0x000fc80008000000 */
[----:B------:R-:W-:-:S09]  /*05b0*/  UISETP.GT.AND UP0, UPT, UR20, URZ, UPT ;  /* 0x000000ff1400728c */ /* 0x000fd2000bf04270 */
[----:B--23--:R-:W-:Y:S05]  /*05c0*/  BRA.U UP0, `(.L_x_3500) ;  /* 0x00000009001c7547 */ /* 0x00cfea000b800000 */
[----:B------:R-:W-:Y:S01]  /*05d0*/  IMAD.U32 R0, RZ, RZ, UR21 ;  /* 0x00000015ff007e24 */ /* 0x000fe2000f8e00ff */
[----:B------:R-:W1:Y:S01]  /*05e0*/  LDC.64 R2, c[0x0][0x408] ;  /* 0x00010200ff027b82 */ /* 0x000e620000000a00 */
[----:B------:R-:W2:Y:S01]  /*05f0*/  S2R R13, SR_CTAID.Z ;  /* 0x00000000000d7919 */ /* 0x000ea20000002700 */
[----:B------:R-:W3:Y:S01]  /*0600*/  LDCU.64 UR4, c[0x0][0x410] ;  /* 0x00008200ff0477ac */ /* 0x000ee20008000a00 */
[----:B------:R-:W-:Y:S01]  /*0610*/  BSSY.RECONVERGENT B0, `(.L_x_3501) ;  /* 0x0000030000007945 */ /* 0x000fe20003800200 */
[----:B------:R-:W-:Y:S01]  /*0620*/  ISETP.NE.AND P0, PT, R0, -0x1, PT ;  /* 0xffffffff0000780c */ /* 0x000fe20003f05270 */
[----:B------:R-:W-:Y:S01]  /*0630*/  IMAD.SHL.U32 R0, R61, 0x8, RZ ;  /* 0x000000083d007824 */ /* 0x000fe200078e00ff */
[----:B------:R-:W2:Y:S01]  /*0640*/  LDCU UR8, c[0x0][0x3e0] ;  /* 0x00007c00ff0877ac */ /* 0x000ea20008000800 */
[----:B------:R-:W-:Y:S01]  /*0650*/  SHF.R.U32.HI R61, RZ, 0x3, R61 ;  /* 0x00000003ff3d7819 */ /* 0x000fe2000001163d */
[----:B------:R-:W4:Y:S09]  /*0660*/  LDCU UR9, c[0x0][0x434] ;  /* 0x00008680ff0977ac */ /* 0x000f320008000800 */
[----:B------:R-:W5:Y:S01]  /*0670*/  @!P0 LDC.64 R4, c[0x0][0x400] ;  /* 0x00010000ff048b82 */ /* 0x000f620000000a00 */
[----:B---3--:R-:W-:-:S02]  /*0680*/  MOV R14, UR4 ;  /* 0x00000004000e7c02 */ /* 0x008fc40008000f00 */
[----:B------:R-:W-:Y:S01]  /*0690*/  MOV R19, UR5 ;  /* 0x0000000500137c02 */ /* 0x000fe20008000f00 */
[----:B-1----:R-:W-:-:S04]  /*06a0*/  @P0 IMAD.WIDE.U32 R8, R2, UR21, RZ ;  /* 0x0000001502080c25 */ /* 0x002fc8000f8e00ff */
[----:B--2---:R-:W-:Y:S02]  /*06b0*/  IMAD R13, R6, UR8, R13 ;  /* 0x00000008060d7c24 */ /* 0x004fe4000f8e020d */
[----:B-----5:R-:W-:Y:S01]  /*06c0*/  @!P0 IMAD.WIDE.U32 R16, R4, UR23, RZ ;  /* 0x0000001704108c25 */ /* 0x020fe2000f8e00ff */
[----:B------:R-:W-:Y:S02]  /*06d0*/  LOP3.LUT R4, R0, 0x38, RZ, 0xc0, !PT ;  /* 0x0000003800047812 */ /* 0x000fe400078ec0ff */
[C---:B------:R-:W-:Y:S01]  /*06e0*/  IADD3 R0, PT, PT, -R68.reuse, UR22, RZ ;  /* 0x0000001644007c10 */ /* 0x040fe2000fffe1ff */
[----:B------:R-:W-:Y:S01]  /*06f0*/  @!P0 IMAD R7, R5, UR23, R17 ;  /* 0x0000001705078c24 */ /* 0x000fe2000f8e0211 */
[----:B------:R-:W-:Y:S01]  /*0700*/  MOV R5, RZ ;  /* 0x000000ff00057202 */ /* 0x000fe20000000f00 */
[----:B------:R-:W-:Y:S02]  /*0710*/  @P0 IMAD.MOV.U32 R16, RZ, RZ, R8 ;  /* 0x000000ffff100224 */ /* 0x000fe400078e0008 */
[----:B------:R-:W-:Y:S01]  /*0720*/  @P0 IMAD R7, R3, UR21, R9 ;  /* 0x0000001503070c24 */ /* 0x000fe2000f8e0209 */
[----:B------:R-:W-:Y:S01]  /*0730*/  IADD3 R9, PT, PT, R61, 0x20, RZ ;  /* 0x000000203d097810 */ /* 0x000fe20007ffe0ff */
[----:B------:R-:W-:-:S03]  /*0740*/  IMAD.WIDE.U32 R10, R68, R2, R4 ;  /* 0x00000002440a7225 */ /* 0x000fc600078e0004 */
[----:B------:R-:W-:Y:S01]  /*0750*/  ISETP.GE.AND P2, PT, R9, R0, PT ;  /* 0x000000000900720c */ /* 0x000fe20003f46270 */
[----:B------:R-:W-:Y:S01]  /*0760*/  IMAD R8, R68, R3, R11 ;  /* 0x0000000344087224 */ /* 0x000fe200078e020b */
[----:B------:R-:W-:Y:S01]  /*0770*/  IADD3 R16, P0, PT, R16, R10, RZ ;  /* 0x0000000a10107210 */ /* 0x000fe20007f1e0ff */
[----:B------:R-:W-:Y:S01]  /*0780*/  VIADD R11, R61, 0x10 ;  /* 0x000000103d0b7836 */ /* 0x000fe20000000000 */
[----:B------:R-:W-:Y:S01]  /*0790*/  LOP3.LUT R10, R4, 0x40, RZ, 0xfc, !PT ;  /* 0x00000040040a7812 */ /* 0x000fe200078efcff */
[----:B----4-:R-:W-:Y:S01]  /*07a0*/  IMAD R68, R13, UR9, R68 ;  /* 0x000000090d447c24 */ /* 0x010fe2000f8e0244 */
[----:B------:R-:W-:Y:S01]  /*07b0*/  IADD3.X R17, PT, PT, R7, R8, RZ, P0, !PT ;  /* 0x0000000807117210 */ /* 0x000fe200007fe4ff */
[C---:B------:R-:W-:Y:S01]  /*07c0*/  VIADD R7, R61.reuse, 0x30 ;  /* 0x000000303d077836 */ /* 0x040fe20000000000 */
[-C--:B------:R-:W-:Y:S02]  /*07d0*/  ISETP.GE.AND P0, PT, R61, R0.reuse, PT ;  /* 0x000000003d00720c */ /* 0x080fe40003f06270 */
[-C--:B------:R-:W-:Y:S01]  /*07e0*/  ISETP.GE.AND P3, PT, R11, R0.reuse, PT ;  /* 0x000000000b00720c */ /* 0x080fe20003f66270 */
[----:B------:R-:W-:Y:S01]  /*07f0*/  IMAD.WIDE.U32 R14, R14, UR24, R16 ;  /* 0x000000180e0e7c25 */ /* 0x000fe2000f8e0010 */
[----:B------:R-:W-:-:S02]  /*0800*/  ISETP.GE.AND P1, PT, R7, R0, PT ;  /* 0x000000000700720c */ /* 0x000fc40003f26270 */
[----:B------:R-:W-:Y:S01]  /*0810*/  LOP3.LUT R8, R4, 0x80, RZ, 0xfc, !PT ;  /* 0x0000008004087812 */ /* 0x000fe200078efcff */
[----:B------:R-:W-:-:S06]  /*0820*/  IMAD R19, R19, UR24, R15 ;  /* 0x0000001813137c24 */ /* 0x000fcc000f8e020f */
[----:B------:R-:W-:Y:S05]  /*0830*/  @P0 BRA `(.L_x_3502) ;  /* 0x0000000000340947 */ /* 0x000fea0003800000 */
        /* <DEDUP_REMOVED lines=13> */
.L_x_3502:
[----:B------:R-:W-:Y:S05]  /*0910*/  BSYNC.RECONVERGENT B0 ;  /* 0x0000000000007941 */ /* 0x000fea0003800200 */
.L_x_3501:
        /* <DEDUP_REMOVED lines=20> */
.L_x_3504:
[----:B------:R-:W-:Y:S05]  /*0a60*/  BSYNC.RECONVERGENT B0 ;  /* 0x0000000000007941 */ /* 0x000fea0003800200 */
.L_x_3503:
        /* <DEDUP_REMOVED lines=20> */
.L_x_3506:
[----:B------:R-:W-:Y:S05]  /*0bb0*/  BSYNC.RECONVERGENT B0 ;  /* 0x0000000000007941 */ /* 0x000fea0003800200 */
.L_x_3505:
        /* <DEDUP_REMOVED lines=19> */
.L_x_3508:
[----:B------:R-:W-:Y:S05]  /*0cf0*/  BSYNC.RECONVERGENT B0 ;  /* 0x0000000000007941 */ /* 0x000fea0003800200 */
.L_x_3507:
        /* <DEDUP_REMOVED lines=20> */
.L_x_3500:
        /* <DEDUP_REMOVED lines=9> */
[----:B------:R-:W-:-:S04]  /*0ed0*/  MOV R6, UR8 ;  /* 0x0000000800067c02 */ /* 0x000fc80008000f00 */
[----:B------:R-:W-:-:S05]  /*0ee0*/  MOV R7, UR9 ;  /* 0x0000000900077c02 */ /* 0x000fca0008000f00 */
[----:B------:R1:W5:Y:S02]  /*0ef0*/  LDG.E R6, desc[UR6][R6.64] ;  /* 0x0000000606067981 */ /* 0x000364000c1e1900 */
.L_x_3509:
[----:B------:R-:W-:Y:S05]  /*0f00*/  BRA.U !UP0, `(.L_x_3510) ;  /* 0x0000000508a47547 */ /* 0x000fea000b800000 */
[----:B------:R-:W2:Y:S01]  /*0f10*/  LDC R3, c[0x0][0x4f0] ;  /* 0x00013c00ff037b82 */ /* 0x000ea20000000800 */
[----:B------:R-:W-:Y:S01]  /*0f20*/  ULEA UR18, UR20, 0xffffffc0, 0x6 ;  /* 0xffffffc014127891 */ /* 0x000fe2000f8e30ff */
[----:B------:R-:W3:Y:S05]  /*0f30*/  LDCU.64 UR8, c[0x0][0x4e8] ;  /* 0x00009d00ff0877ac */ /* 0x000eea0008000a00 */
[----:B------:R-:W-:Y:S01]  /*0f40*/  MOV R0, UR18 ;  /* 0x0000001200007c02 */ /* 0x000fe20008000f00 */
[----:B------:R-:W4:Y:S01]  /*0f50*/  LDC R18, c[0x0][0x3e8] ;  /* 0x0000fa00ff127b82 */ /* 0x000f220000000800 */
[----:B------:R-:W4:Y:S02]  /*0f60*/  LDCU.64 UR16, c[0x0][0x3b8] ;  /* 0x00007700ff1077ac */ /* 0x000f240008000a00 */
[----:B------:R-:W-:Y:S01]  /*0f70*/  IABS R0, R0 ;  /* 0x0000000000007213 */ /* 0x000fe20000000000 */
[----:B------:R-:W4:Y:S01]  /*0f80*/  LDCU.64 UR14, c[0x0][0x3c0] ;  /* 0x00007800ff0e77ac */ /* 0x000f220008000a00 */
[----:B---3--:R-:W-:Y:S01]  /*0f90*/  UIMAD.WIDE.U32 UR10, UR23, UR8, URZ ;  /* 0x00000008170a72a5 */ /* 0x008fe2000f8e00ff */
[----:B--2---:R-:W-:-:S03]  /*0fa0*/  IABS R4, R3 ;  /* 0x0000000300047213 */ /* 0x004fc60000000000 */
[----:B------:R-:W-:Y:S02]  /*0fb0*/  UIMAD UR9, UR23, UR9, UR11 ;  /* 0x00000009170972a4 */ /* 0x000fe4000f8e020b */
[----:B------:R-:W-:Y:S01]  /*0fc0*/  ULEA UR8, UP0, UR10, UR12, 0x2 ;  /* 0x0000000c0a087291 */ /* 0x000fe2000f8010ff */
[----:B------:R-:W2:Y:S03]  /*0fd0*/  I2F.RP R8, R4 ;  /* 0x0000000400087306 */ /* 0x000ea60000209400 */
[----:B------:R-:W-:Y:S02]  /*0fe0*/  ULEA.HI.X UR9, UR10, UR13, UR9, 0x2, UP0 ;  /* 0x0000000d0a097291 */ /* 0x000fe400080f1409 */
[----:B------:R-:W-:Y:S01]  /*0ff0*/  MOV R198, UR8 ;  /* 0x0000000800c67c02 */ /* 0x000fe20008000f00 */
[----:B------:R-:W3:Y:S03]  /*1000*/  LDCU.64 UR10, c[0x0][0x3a0] ;  /* 0x00007400ff0a77ac */ /* 0x000ee60008000a00 */
[----:B------:R-:W-:-:S05]  /*1010*/  IMAD.U32 R199, RZ, RZ, UR9 ;  /* 0x00000009ffc77e24 */ /* 0x000fca000f8e00ff */
[----:B------:R-:W3:Y:S01]  /*1020*/  LDCU.64 UR8, c[0x0][0x3a8] ;  /* 0x00007500ff0877ac */ /* 0x000ee20008000a00 */
[----:B--2--5:R-:W2:Y:S02]  /*1030*/  MUFU.RCP R6, R8 ;  /* 0x0000000800067308 */ /* 0x024ea40000001000 */
[----:B--2---:R-:W-:-:S06]  /*1040*/  IADD3 R6, PT, PT, R6, 0xffffffe, RZ ;  /* 0x0ffffffe06067810 */ /* 0x004fcc0007ffe0ff */
[----:B-1----:R-:W1:Y:S02]  /*1050*/  F2I.FTZ.U32.TRUNC.NTZ R7, R6 ;  /* 0x0000000600077305 */ /* 0x002e64000021f000 */
[----:B-1----:R-:W-:Y:S02]  /*1060*/  IMAD.MOV R5, RZ, RZ, -R7 ;  /* 0x000000ffff057224 */ /* 0x002fe400078e0a07 */
[----:B------:R-:W-:Y:S02]  /*1070*/  IMAD.MOV.U32 R6, RZ, RZ, RZ ;  /* 0x000000ffff067224 */ /* 0x000fe400078e00ff */
[----:B------:R-:W-:-:S04]  /*1080*/  IMAD R2, R5, R4, RZ ;  /* 0x0000000405027224 */ /* 0x000fc800078e02ff */
[----:B------:R-:W-:-:S06]  /*1090*/  IMAD.HI.U32 R7, R7, R2, R6 ;  /* 0x0000000207077227 */ /* 0x000fcc00078e0006 */
[----:B------:R-:W-:-:S05]  /*10a0*/  IMAD.HI.U32 R2, R7, R0, RZ ;  /* 0x0000000007027227 */ /* 0x000fca00078e00ff */
[----:B------:R-:W-:-:S05]  /*10b0*/  IADD3 R5, PT, PT, -R2, RZ, RZ ;  /* 0x000000ff02057210 */ /* 0x000fca0007ffe1ff */
[----:B------:R-:W-:Y:S01]  /*10c0*/  IMAD R5, R4, R5, R0 ;  /* 0x0000000504057224 */ /* 0x000fe200078e0200 */
[----:B------:R-:W-:-:S04]  /*10d0*/  LOP3.LUT R0, R3, UR18, RZ, 0x3c, !PT ;  /* 0x0000001203007c12 */ /* 0x000fc8000f8e3cff */
[----:B------:R-:W-:Y:S02]  /*10e0*/  ISETP.GT.U32.AND P1, PT, R4, R5, PT ;  /* 0x000000050400720c */ /* 0x000fe40003f24070 */
[----:B------:R-:W-:-:S11]  /*10f0*/  ISETP.GE.AND P0, PT, R0, RZ, PT ;  /* 0x000000ff0000720c */ /* 0x000fd60003f06270 */
[----:B------:R-:W-:Y:S01]  /*1100*/  @!P1 IMAD.IADD R5, R5, 0x1, -R4 ;  /* 0x0000000105059824 */ /* 0x000fe200078e0a04 */
[----:B------:R-:W-:Y:S02]  /*1110*/  @!P1 IADD3 R2, PT, PT, R2, 0x1, RZ ;  /* 0x0000000102029810 */ /* 0x000fe40007ffe0ff */
[----:B------:R-:W-:Y:S02]  /*1120*/  ISETP.NE.AND P1, PT, R3, RZ, PT ;  /* 0x000000ff0300720c */ /* 0x000fe40003f25270 */
[----:B------:R-:W-:-:S13]  /*1130*/  ISETP.GE.U32.AND P2, PT, R5, R4, PT ;  /* 0x000000040500720c */ /* 0x000fda0003f46070 */
[----:B------:R-:W-:-:S05]  /*1140*/  @P2 VIADD R2, R2, 0x1 ;  /* 0x0000000102022836 */ /* 0x000fca0000000000 */
[----:B------:R-:W-:-:S05]  /*1150*/  MOV R0, R2 ;  /* 0x0000000200007202 */ /* 0x000fca0000000f00 */
[----:B------:R-:W-:Y:S01]  /*1160*/  @!P0 IMAD.MOV R0, RZ, RZ, -R0 ;  /* 0x000000ffff008224 */ /* 0x000fe200078e0a00 */
[----:B------:R-:W-:-:S05]  /*1170*/  @!P1 LOP3.LUT R0, RZ, R3, RZ, 0x33, !PT ;  /* 0x00000003ff009212 */ /* 0x000fca00078e33ff */
[----:B------:R-:W-:-:S05]  /*1180*/  IMAD.WIDE R12, R0, 0x4, R198 ;  /* 0x00000004000c7825 */ /* 0x000fca00078e02c6 */
[----:B------:R-:W2:Y:S01]  /*1190*/  LDG.E R4, desc[UR6][R12.64] ;  /* 0x000000060c047981 */ /* 0x000ea2000c1e1900 */
[----:B----4-:R-:W-:Y:S02]  /*11a0*/  IABS R2, R18 ;  /* 0x0000001200027213 */ /* 0x010fe40000000000 */
[----:B------:R-:W-:Y:S01]  /*11b0*/  IADD3 R0, PT, PT, -R0, RZ, RZ ;  /* 0x000000ff00007210 */ /* 0x000fe20007ffe1ff */
[----:B------:R-:W1:Y:S01]  /*11c0*/  S2R R5, SR_CTAID.Z ;  /* 0x0000000000057919 */ /* 0x000e620000002700 */
[----:B------:R-:W4:Y:S03]  /*11d0*/  I2F.RP R10, R2 ;  /* 0x00000002000a7306 */ /* 0x000f260000209400 */
[----:B------:R-:W-:Y:S01]  /*11e0*/  IMAD R0, R3, R0, UR18 ;  /* 0x0000001203007e24 */ /* 0x000fe2000f8e0200 */
[----:B------:R-:W-:-:S04]  /*11f0*/  MOV R3, UR15 ;  /* 0x0000000f00037c02 */ /* 0x000fc80008000f00 */
[----:B----4-:R-:W4:Y:S01]  /*1200*/  MUFU.RCP R8, R10 ;  /* 0x0000000a00087308 */ /* 0x010f220000001000 */
[----:B-1----:R-:W-:Y:S02]  /*1210*/  IABS R5, R5 ;  /* 0x0000000500057213 */ /* 0x002fe40000000000 */
[----:B----4-:R-:W-:Y:S02]  /*1220*/  IADD3 R8, PT, PT, R8, 0xffffffe, RZ ;  /* 0x0ffffffe08087810 */ /* 0x010fe40007ffe0ff */
[----:B------:R-:W-:-:S03]  /*1230*/  MOV R7, R5 ;  /* 0x0000000500077202 */ /* 0x000fc60000000f00 */
[----:B------:R-:W1:Y:S02]  /*1240*/  F2I.FTZ.U32.TRUNC.NTZ R9, R8 ;  /* 0x0000000800097305 */ /* 0x000e64000021f000 */
[----:B-1----:R-:W-:Y:S01]  /*1250*/  IADD3 R6, PT, PT, RZ, -R9, RZ ;  /* 0x80000009ff067210 */ /* 0x002fe20007ffe0ff */
[----:B------:R-:W-:-:S04]  /*1260*/  IMAD.MOV.U32 R8, RZ, RZ, RZ ;  /* 0x000000ffff087224 */ /* 0x000fc800078e00ff */
[----:B------:R-:W-:-:S04]  /*1270*/  IMAD R6, R6, R2, RZ ;  /* 0x0000000206067224 */ /* 0x000fc800078e02ff */
[----:B------:R-:W-:-:S06]  /*1280*/  IMAD.HI.U32 R6, R9, R6, R8 ;  /* 0x0000000609067227 */ /* 0x000fcc00078e0008 */
[----:B------:R-:W-:-:S05]  /*1290*/  IMAD.HI.U32 R6, R6, R7, RZ ;  /* 0x0000000706067227 */ /* 0x000fca00078e00ff */
[----:B------:R-:W-:-:S05]  /*12a0*/  IADD3 R5, PT, PT, -R6, RZ, RZ ;  /* 0x000000ff06057210 */ /* 0x000fca0007ffe1ff */
[----:B------:R-:W-:-:S05]  /*12b0*/  IMAD R7, R2, R5, R7 ;  /* 0x0000000502077224 */ /* 0x000fca00078e0207 */
[----:B------:R-:W-:-:S13]  /*12c0*/  ISETP.GT.U32.AND P0, PT, R2, R7, PT ;  /* 0x000000070200720c */ /* 0x000fda0003f04070 */
[----:B------:R-:W-:Y:S01]  /*12d0*/  @!P0 IMAD.IADD R7, R7, 0x1, -R2 ;  /* 0x0000000107078824 */ /* 0x000fe200078e0a02 */
[----:B------:R-:W-:-:S04]  /*12e0*/  @!P0 IADD3 R6, PT, PT, R6, 0x1, RZ ;  /* 0x0000000106068810 */ /* 0x000fc80007ffe0ff */
[----:B------:R-:W-:Y:S02]  /*12f0*/  ISETP.GE.U32.AND P1, PT, R7, R2, PT ;  /* 0x000000020700720c */ /* 0x000fe40003f26070 */
[----:B------:R-:W-:-:S04]  /*1300*/  LOP3.LUT R2, R18, UR24, RZ, 0x3c, !PT ;  /* 0x0000001812027c12 */ /* 0x000fc8000f8e3cff */
[----:B------:R-:W-:Y:S02]  /*1310*/  ISETP.GE.AND P0, PT, R2, RZ, PT ;  /* 0x000000ff0200720c */ /* 0x000fe40003f06270 */
[----:B------:R-:W-:-:S05]  /*1320*/  MOV R2, UR14 ;  /* 0x0000000e00027c02 */ /* 0x000fca0008000f00 */
[----:B------:R-:W-:Y:S02]  /*1330*/  @P1 IADD3 R6, PT, PT, R6, 0x1, RZ ;  /* 0x0000000106061810 */ /* 0x000fe40007ffe0ff */
[----:B------:R-:W-:Y:S02]  /*1340*/  ISETP.NE.AND P1, PT, R18, RZ, PT ;  /* 0x000000ff1200720c */ /* 0x000fe40003f25270 */
[----:B------:R-:W-:Y:S02]  /*1350*/  LOP3.LUT R18, RZ, R18, RZ, 0x33, !PT ;  /* 0x00000012ff127212 */ /* 0x000fe400078e33ff */
[----:B--2---:R-:W-:Y:S01]  /*1360*/  SHF.R.S32.HI R5, RZ, 0x1f, R4 ;  /* 0x0000001fff057819 */ /* 0x004fe20000011404 */
[----:B---3--:R-:W-:-:S04]  /*1370*/  IMAD.WIDE.U32 R8, R4, UR10, RZ ;  /* 0x0000000a04087c25 */ /* 0x008fc8000f8e00ff */
[C---:B------:R-:W-:Y:S02]  /*1380*/  IMAD R7, R5.reuse, UR10, RZ ;  /* 0x0000000a05077c24 */ /* 0x040fe4000f8e02ff */
[----:B------:R-:W-:Y:S02]  /*1390*/  IMAD R5, R5, UR8, RZ ;  /* 0x0000000805057c24 */ /* 0x000fe4000f8e02ff */
[C---:B------:R-:W-:Y:S01]  /*13a0*/  IMAD R12, R4.reuse, UR11, R7 ;  /* 0x0000000b040c7c24 */ /* 0x040fe2000f8e0207 */
[----:B------:R-:W-:Y:S01]  /*13b0*/  SHF.R.S32.HI R7, RZ, 0x1f, R0 ;  /* 0x0000001fff077819 */ /* 0x000fe20000011400 */
[C---:B------:R-:W-:Y:S02]  /*13c0*/  IMAD R10, R4.reuse, UR9, R5 ;  /* 0x00000009040a7c24 */ /* 0x040fe4000f8e0205 */
[----:B------:R-:W-:Y:S01]  /*13d0*/  IMAD.WIDE.U32 R4, R4, UR8, RZ ;  /* 0x0000000804047c25 */ /* 0x000fe2000f8e00ff */
[----:B------:R-:W1:Y:S03]  /*13e0*/  LDCU.128 UR8, c[0x0][0x3d0] ;  /* 0x00007a00ff0877ac */ /* 0x000e660008000c00 */
[----:B------:R-:W-:Y:S01]  /*13f0*/  IMAD.IADD R13, R9, 0x1, R12 ;  /* 0x00000001090d7824 */ /* 0x000fe200078e020c */
[----:B------:R-:W-:Y:S01]  /*1400*/  MOV R9, R6 ;  /* 0x0000000600097202 */ /* 0x000fe20000000f00 */
[----:B------:R-:W-:Y:S01]  /*1410*/  IMAD.MOV.U32 R12, RZ, RZ, R8 ;  /* 0x000000ffff0c7224 */ /* 0x000fe200078e0008 */
[----:B------:R-:W-:Y:S01]  /*1420*/  IADD3 R11, PT, PT, R5, R10, RZ ;  /* 0x0000000a050b7210 */ /* 0x000fe20007ffe0ff */
[----:B------:R-:W-:Y:S01]  /*1430*/  IMAD.U32 R5, RZ, RZ, UR17 ;  /* 0x00000011ff057e24 */ /* 0x000fe2000f8e00ff */
[----:B------:R-:W-:Y:S01]  /*1440*/  MOV R10, R4 ;  /* 0x00000004000a7202 */ /* 0x000fe20000000f00 */
[----:B------:R-:W-:Y:S01]  /*1450*/  @!P0 IMAD.MOV R9, RZ, RZ, -R9 ;  /* 0x000000ffff098224 */ /* 0x000fe200078e0a09 */
[----:B------:R-:W-:-:S03]  /*1460*/  MOV R4, UR16 ;  /* 0x0000001000047c02 */ /* 0x000fc60008000f00 */
[----:B------:R-:W-:Y:S01]  /*1470*/  IMAD.WIDE.U32 R10, R0, R2, R10 ;  /* 0x00000002000a7225 */ /* 0x000fe200078e000a */
[----:B------:R-:W-:-:S03]  /*1480*/  SEL R9, R18, R9, !P1 ;  /* 0x0000000912097207 */ /* 0x000fc60004800000 */
[C---:B------:R-:W-:Y:S02]  /*1490*/  IMAD R8, R7.reuse, R4, RZ ;  /* 0x0000000407087224 */ /* 0x040fe400078e02ff */
[----:B------:R-:W-:Y:S02]  /*14a0*/  IMAD R7, R7, R2, RZ ;  /* 0x0000000207077224 */ /* 0x000fe400078e02ff */
[C---:B------:R-:W-:Y:S02]  /*14b0*/  IMAD R8, R0.reuse, R5, R8 ;  /* 0x0000000500087224 */ /* 0x040fe400078e0208 */
[----:B------:R-:W-:-:S04]  /*14c0*/  IMAD.WIDE.U32 R12, R0, R4, R12 ;  /* 0x00000004000c7225 */ /* 0x000fc800078e000c */
[----:B------:R-:W-:Y:S01]  /*14d0*/  IMAD R7, R0, R3, R7 ;  /* 0x0000000300077224 */ /* 0x000fe200078e0207 */
[----:B------:R-:W-:Y:S02]  /*14e0*/  SHF.R.S32.HI R0, RZ, 0x1f, R9 ;  /* 0x0000001fff007819 */ /* 0x000fe40000011409 */
[----:B------:R-:W-:Y:S01]  /*14f0*/  IADD3 R13, PT, PT, R13, R8, RZ ;  /* 0x000000080d0d7210 */ /* 0x000fe20007ffe0ff */
[----:B------:R-:W-:Y:S02]  /*1500*/  IMAD.IADD R11, R11, 0x1, R7 ;  /* 0x000000010b0b7824 */ /* 0x000fe400078e0207 */
[C---:B-1----:R-:W-:Y:S02]  /*1510*/  IMAD R8, R0.reuse, UR8, RZ ;  /* 0x0000000800087c24 */ /* 0x042fe4000f8e02ff */
[----:B------:R-:W-:Y:S02]  /*1520*/  IMAD R0, R0, UR10, RZ ;  /* 0x0000000a00007c24 */ /* 0x000fe4000f8e02ff */
[----:B------:R-:W-:-:S02]  /*1530*/  IMAD R8, R9, UR9, R8 ;  /* 0x0000000909087c24 */ /* 0x000fc4000f8e0208 */
[----:B------:R-:W-:-:S04]  /*1540*/  IMAD.WIDE.U32 R16, R9, UR8, R12 ;  /* 0x0000000809107c25 */ /* 0x000fc8000f8e000c */
[C---:B------:R-:W-:Y:S02]  /*1550*/  IMAD R0, R9.reuse, UR11, R0 ;  /* 0x0000000b09007c24 */ /* 0x040fe4000f8e0200 */
[----:B------:R-:W-:Y:S01]  /*1560*/  IMAD.WIDE.U32 R20, R9, UR10, R10 ;  /* 0x0000000a09147c25 */ /* 0x000fe2000f8e000a */
[----:B------:R-:W-:-:S04]  /*1570*/  IADD3 R10, PT, PT, R17, R8, RZ ;  /* 0x00000008110a7210 */ /* 0x000fc80007ffe0ff */
[----:B------:R-:W-:Y:S01]  /*1580*/  IADD3 R7, PT, PT, R21, R0, RZ ;  /* 0x0000000015077210 */ /* 0x000fe20007ffe0ff */
[----:B------:R-:W-:Y:S06]  /*1590*/  BRA `(.L_x_3511) ;  /* 0x00000004006c7947 */ /* 0x000fec0003800000 */
.L_x_3510:
[----:B------:R-:W-:-:S09]  /*15a0*/  UISETP.NE.AND UP0, UPT, UR15, -0x1, UPT ;  /* 0xffffffff0f00788c */ /* 0x000fd2000bf05270 */
[----:B------:R-:W-:Y:S05]  /*15b0*/  BRA.U UP0, `(.L_x_3512) ;  /* 0x0000000100387547 */ /* 0x000fea000b800000 */
[----:B------:R-:W2:Y:S01]  /*15c0*/  LDC.64 R4, c[0x0][0x3b8] ;  /* 0x0000ee00ff047b82 */ /* 0x000ea20000000a00 */
[----:B------:R-:W3:Y:S01]  /*15d0*/  LDCU.64 UR8, c[0x0][0x3a0] ;  /* 0x00007400ff0877ac */ /* 0x000ee20008000a00 */
[----:B-----5:R-:W-:Y:S01]  /*15e0*/  SHF.R.S32.HI R3, RZ, 0x1f, R6 ;  /* 0x0000001fff037819 */ /* 0x020fe20000011406 */
[----:B------:R-:W-:-:S04]  /*15f0*/  USHF.R.S32.HI UR10, URZ, 0x1f, UR14 ;  /* 0x0000001fff0a7899 */ /* 0x000fc8000801140e */
[----:B---3--:R-:W-:-:S04]  /*1600*/  IMAD R3, R3, UR8, RZ ;  /* 0x0000000803037c24 */ /* 0x008fc8000f8e02ff */
[----:B------:R-:W-:Y:S02]  /*1610*/  IMAD R3, R6, UR9, R3 ;  /* 0x0000000906037c24 */ /* 0x000fe4000f8e0203 */
[C---:B--2---:R-:W-:Y:S02]  /*1620*/  IMAD R0, R4.reuse, UR10, RZ ;  /* 0x0000000a04007c24 */ /* 0x044fe4000f8e02ff */
[----:B------:R-:W-:-:S04]  /*1630*/  IMAD.WIDE.U32 R8, R4, UR14, RZ ;  /* 0x0000000e04087c25 */ /* 0x000fc8000f8e00ff */
[----:B------:R-:W-:-:S05]  /*1640*/  IMAD R0, R5, UR14, R0 ;  /* 0x0000000e05007c24 */ /* 0x000fca000f8e0200 */
[----:B------:R-:W-:-:S03]  /*1650*/  IADD3 R9, PT, PT, R9, R0, RZ ;  /* 0x0000000009097210 */ /* 0x000fc60007ffe0ff */
[----:B------:R-:W-:-:S05]  /*1660*/  IMAD.WIDE.U32 R8, R6, UR8, R8 ;  /* 0x0000000806087c25 */ /* 0x000fca000f8e0008 */
[----:B-1----:R-:W-:Y:S02]  /*1670*/  IADD3 R7, PT, PT, R9, R3, RZ ;  /* 0x0000000309077210 */ /* 0x002fe40007ffe0ff */
[----:B------:R-:W-:Y:S01]  /*1680*/  MOV R0, R8 ;  /* 0x0000000800007202 */ /* 0x000fe20000000f00 */
[----:B------:R-:W-:Y:S05]  /*1690*/  BRA `(.L_x_3513) ;  /* 0x0000000000187947 */ /* 0x000fea0003800000 */
.L_x_3512:
[----:B------:R-:W1:Y:S01]  /*16a0*/  LDC.64 R4, c[0x0][0x3b8] ;  /* 0x0000ee00ff047b82 */ /* 0x000e620000000a00 */
[----:B------:R-:W-:-:S06]  /*16b0*/  UIADD3 UR8, UPT, UPT, UR14, UR15, URZ ;  /* 0x0000000f0e087290 */ /* 0x000fcc000fffe0ff */
[----:B-1----:R-:W-:Y:S02]  /*16c0*/  IMAD R7, R5, UR8, RZ ;  /* 0x0000000805077c24 */ /* 0x002fe4000f8e02ff */
[----:B------:R-:W-:-:S05]  /*16d0*/  IMAD.WIDE.U32 R2, R4, UR8, RZ ;  /* 0x0000000804027c25 */ /* 0x000fca000f8e00ff */
[----:B------:R-:W-:Y:S02]  /*16e0*/  IADD3 R7, PT, PT, R3, R7, RZ ;  /* 0x0000000703077210 */ /* 0x000fe40007ffe0ff */
[----:B------:R-:W-:Y:S02]  /*16f0*/  MOV R0, R2 ;  /* 0x0000000200007202 */ /* 0x000fe40000000f00 */
.L_x_3513:
[----:B------:R-:W-:Y:S05]  /*1700*/  BRA.U UP0, `(.L_x_3514) ;  /* 0x0000000100347547 */ /* 0x000fea000b800000 */
[----:B------:R-:W1:Y:S01]  /*1710*/  LDC.64 R2, c[0x0][0x3c0] ;  /* 0x0000f000ff027b82 */ /* 0x000e620000000a00 */
[----:B------:R-:W2:Y:S01]  /*1720*/  LDCU.64 UR8, c[0x0][0x3a8] ;  /* 0x00007500ff0877ac */ /* 0x000ea20008000a00 */
[----:B-----5:R-:W-:Y:S01]  /*1730*/  SHF.R.S32.HI R8, RZ, 0x1f, R6 ;  /* 0x0000001fff087819 */ /* 0x020fe20000011406 */
[----:B------:R-:W-:-:S04]  /*1740*/  USHF.R.S32.HI UR10, URZ, 0x1f, UR14 ;  /* 0x0000001fff0a7899 */ /* 0x000fc8000801140e */
[----:B--2---:R-:W-:-:S04]  /*1750*/  IMAD R11, R8, UR8, RZ ;  /* 0x00000008080b7c24 */ /* 0x004fc8000f8e02ff */
[----:B------:R-:W-:Y:S02]  /*1760*/  IMAD R11, R6, UR9, R11 ;  /* 0x00000009060b7c24 */ /* 0x000fe4000f8e020b */
[C---:B-1----:R-:W-:Y:S02]  /*1770*/  IMAD R10, R2.reuse, UR10, RZ ;  /* 0x0000000a020a7c24 */ /* 0x042fe4000f8e02ff */
[----:B------:R-:W-:-:S04]  /*1780*/  IMAD.WIDE.U32 R12, R2, UR14, RZ ;  /* 0x0000000e020c7c25 */ /* 0x000fc8000f8e00ff */
[----:B------:R-:W-:-:S05]  /*1790*/  IMAD R9, R3, UR14, R10 ;  /* 0x0000000e03097c24 */ /* 0x000fca000f8e020a */
[----:B------:R-:W-:-:S03]  /*17a0*/  IADD3 R13, PT, PT, R13, R9, RZ ;  /* 0x000000090d0d7210 */ /* 0x000fc60007ffe0ff */
[----:B------:R-:W-:-:S05]  /*17b0*/  IMAD.WIDE.U32 R12, R6, UR8, R12 ;  /* 0x00000008060c7c25 */ /* 0x000fca000f8e000c */
[----:B------:R-:W-:Y:S01]  /*17c0*/  IADD3 R13, PT, PT, R13, R11, RZ ;  /* 0x0000000b0d0d7210 */ /* 0x000fe20007ffe0ff */
[----:B------:R-:W-:Y:S06]  /*17d0*/  BRA `(.L_x_3515) ;  /* 0x0000000000187947 */ /* 0x000fec0003800000 */
.L_x_3514:
[----:B------:R-:W1:Y:S01]  /*17e0*/  LDC.64 R2, c[0x0][0x3c0] ;  /* 0x0000f000ff027b82 */ /* 0x000e620000000a00 */
[----:B------:R-:W-:-:S06]  /*17f0*/  UIADD3 UR14, UPT, UPT, UR14, UR15, URZ ;  /* 0x0000000f0e0e7290 */ /* 0x000fcc000fffe0ff */
[----:B-1----:R-:W-:Y:S02]  /*1800*/  IMAD R13, R3, UR14, RZ ;  /* 0x0000000e030d7c24 */ /* 0x002fe4000f8e02ff */
[----:B------:R-:W-:-:S05]  /*1810*/  IMAD.WIDE.U32 R8, R2, UR14, RZ ;  /* 0x0000000e02087c25 */ /* 0x000fca000f8e00ff */
[----:B------:R-:W-:Y:S02]  /*1820*/  IADD3 R13, PT, PT, R9, R13, RZ ;  /* 0x0000000d090d7210 */ /* 0x000fe40007ffe0ff */
[----:B------:R-:W-:-:S07]  /*1830*/  MOV R12, R8 ;  /* 0x00000008000c7202 */ /* 0x000fce0000000f00 */
.L_x_3515:
[----:B------:R-:W1:Y:S01]  /*1840*/  LDC R18, c[0x0][0x3e8] ;  /* 0x0000fa00ff127b82 */ /* 0x000e620000000800 */
[----:B-----5:R-:W2:Y:S01]  /*1850*/  S2R R6, SR_CTAID.Z ;  /* 0x0000000000067919 */ /* 0x020ea20000002700 */
[----:B------:R-:W-:Y:S01]  /*1860*/  MOV R10, RZ ;  /* 0x000000ff000a7202 */ /* 0x000fe20000000f00 */
[----:B------:R-:W-:Y:S01]  /*1870*/  ULEA UR8, UR20, 0xffffffc0, 0x6 ;  /* 0xffffffc014087891 */ /* 0x000fe2000f8e30ff */
[----:B------:R-:W-:Y:S01]  /*1880*/  IMAD.MOV.U32 R20, RZ, RZ, R12 ;  /* 0x000000ffff147224 */ /* 0x000fe200078e000c */
[----:B------:R-:W-:Y:S01]  /*1890*/  MOV R21, R13 ;  /* 0x0000000d00157202 */ /* 0x000fe20000000f00 */
[----:B------:R-:W-:Y:S01]  /*18a0*/  IMAD.MOV.U32 R13, RZ, RZ, R7 ;  /* 0x000000ffff0d7224 */ /* 0x000fe200078e0007 */
[----:B------:R-:W-:Y:S02]  /*18b0*/  MOV R12, R0 ;  /* 0x00000000000c7202 */ /* 0x000fe40000000f00 */
[----:B------:R-:W-:Y:S01]  /*18c0*/  CS2R R198, SRZ ;  /* 0x0000000000c67805 */ /* 0x000fe2000001ff00 */
[----:B------:R-:W-:-:S04]  /*18d0*/  IMAD.WIDE.U32 R20, R2, UR8, R20 ;  /* 0x0000000802147c25 */ /* 0x000fc8000f8e0014 */
[----:B------:R-:W-:Y:S01]  /*18e0*/  IMAD R21, R3, UR8, R21 ;  /* 0x0000000803157c24 */ /* 0x000fe2000f8e0215 */
[----:B-1----:R-:W-:-:S04]  /*18f0*/  IABS R8, R18 ;  /* 0x0000001200087213 */ /* 0x002fc80000000000 */
[----:B------:R-:W1:Y:S01]  /*1900*/  I2F.RP R14, R8 ;  /* 0x00000008000e7306 */ /* 0x000e620000209400 */
[----:B--2---:R-:W-:-:S07]  /*1910*/  IABS R6, R6 ;  /* 0x0000000600067213 */ /* 0x004fce0000000000 */
        /* <DEDUP_REMOVED lines=15> */
[----:B------:R-:W-:-:S04]  /*1a10*/  LOP3.LUT R8, R18, UR24, RZ, 0x3c, !PT ;  /* 0x0000001812087c12 */ /* 0x000fc8000f8e3cff */
[----:B------:R-:W-:Y:S02]  /*1a20*/  ISETP.GE.AND P0, PT, R8, RZ, PT ;  /* 0x000000ff0800720c */ /* 0x000fe40003f06270 */
[----:B------:R-:W2:Y:S05]  /*1a30*/  LDC.64 R8, c[0x0][0x3d0] ;  /* 0x0000f400ff087b82 */ /* 0x000eaa0000000a00 */
[----:B------:R-:W-:Y:S01]  /*1a40*/  @P1 VIADD R6, R6, 0x1 ;  /* 0x0000000106061836 */ /* 0x000fe20000000000 */
[----:B------:R-:W-:Y:S02]  /*1a50*/  ISETP.NE.AND P1, PT, R18, RZ, PT ;  /* 0x000000ff1200720c */ /* 0x000fe40003f25270 */
[----:B------:R-:W-:-:S02]  /*1a60*/  LOP3.LUT R18, RZ, R18, RZ, 0x33, !PT ;  /* 0x00000012ff127212 */ /* 0x000fc400078e33ff */
[----:B------:R-:W-:-:S04]  /*1a70*/  MOV R17, R6 ;  /* 0x0000000600117202 */ /* 0x000fc80000000f00 */
[----:B------:R-:W-:-:S04]  /*1a80*/  @!P0 IADD3 R17, PT, PT, -R17, RZ, RZ ;  /* 0x000000ff11118210 */ /* 0x000fc80007ffe1ff */
[----:B------:R-:W-:Y:S01]  /*1a90*/  SEL R7, R18, R17, !P1 ;  /* 0x0000001112077207 */ /* 0x000fe20004800000 */
[----:B------:R-:W-:-:S03]  /*1aa0*/  IMAD.WIDE.U32 R16, R4, UR8, R12 ;  /* 0x0000000804107c25 */ /* 0x000fc6000f8e000c */
[----:B------:R-:W-:Y:S01]  /*1ab0*/  SHF.R.S32.HI R13, RZ, 0x1f, R7 ;  /* 0x0000001fff0d7819 */ /* 0x000fe20000011407 */
[----:B------:R-:W-:Y:S02]  /*1ac0*/  IMAD R17, R5, UR8, R17 ;  /* 0x0000000805117c24 */ /* 0x000fe4000f8e0211 */
        /* <DEDUP_REMOVED lines=8> */
.L_x_3511:
[----:B------:R-:W-:Y:S01]  /*1b50*/  IMAD.U32 R8, RZ, RZ, UR21 ;  /* 0x00000015ff087e24 */ /* 0x000fe2000f8e00ff */
[----:B------:R-:W1:Y:S01]  /*1b60*/  LDC.64 R98, c[0x0][0x3b0] ;  /* 0x0000ec00ff627b82 */ /* 0x000e620000000a00 */
[----:B------:R-:W2:Y:S01]  /*1b70*/  LDCU.64 UR8, c[0x0][0x3c8] ;  /* 0x00007900ff0877ac */ /* 0x000ea20008000a00 */
[----:B------:R-:W-:Y:S02]  /*1b80*/  IMAD.MOV.U32 R0, RZ, RZ, RZ ;  /* 0x000000ffff007224 */ /* 0x000fe400078e00ff */
[----:B------:R-:W-:Y:S01]  /*1b90*/  ISETP.NE.AND P2, PT, R8, -0x1, PT ;  /* 0xffffffff0800780c */ /* 0x000fe20003f45270 */
[----:B------:R-:W3:Y:S01]  /*1ba0*/  LDCU.64 UR10, c[0x0][0x388] ;  /* 0x00007100ff0a77ac */ /* 0x000ee20008000a00 */
[----:B------:R-:W-:Y:S02]  /*1bb0*/  SHF.L.U32 R72, R61, 0x3, RZ ;  /* 0x000000033d487819 */ /* 0x000fe400000006ff */
[----:B------:R4:W5:Y:S01]  /*1bc0*/  @P3 LDG.E R0, desc[UR6][R102.64] ;  /* 0x0000000666003981 */ /* 0x000962000c1e1900 */
[----:B------:R-:W-:Y:S01]  /*1bd0*/  SHF.R.U32.HI R100, RZ, 0x3, R61 ;  /* 0x00000003ff647819 */ /* 0x000fe2000001163d */
[----:B------:R-:W-:Y:S01]  /*1be0*/  USHF.R.S32.HI UR27, URZ, 0x1f, UR5 ;  /* 0x0000001fff1b7899 */ /* 0x000fe20008011405 */
[----:B------:R-:W-:Y:S01]  /*1bf0*/  MOV R101, RZ ;  /* 0x000000ff00657202 */ /* 0x000fe20000000f00 */
[----:B------:R-:W-:Y:S01]  /*1c00*/  USHF.L.U32 UR26, UR20, 0x6, URZ ;  /* 0x00000006141a7899 */ /* 0x000fe200080006ff */
[----:B------:R-:W-:Y:S01]  /*1c10*/  SHF.L.U64.HI R60, R4, 0x4, R5 ;  /* 0x00000004043c7819 */ /* 0x000fe20000010205 */
[----:B------:R-:W-:Y:S01]  /*1c20*/  ULEA.HI UR27, UR27, UR5, URZ, 0x6 ;  /* 0x000000051b1b7291 */ /* 0x000fe2000f8f30ff */
[C---:B------:R-:W-:Y:S01]  /*1c30*/  SHF.L.U64.HI R66, R2.reuse, 0x4, R3 ;  /* 0x0000000402427819 */ /* 0x040fe20000010203 */
[----:B------:R-:W-:Y:S01]  /*1c40*/  IMAD.WIDE.U32 R14, R15, 0x40, R100 ;  /* 0x000000400f0e7825 */ /* 0x000fe200078e0064 */
[----:B------:R-:W3:Y:S01]  /*1c50*/  @!P2 LDC.64 R8, c[0x0][0x398] ;  /* 0x0000e600ff08ab82 */ /* 0x000ee20000000a00 */
[----:B------:R-:W-:Y:S01]  /*1c60*/  USHF.R.S32.HI UR27, URZ, 0x6, UR27 ;  /* 0x00000006ff1b7899 */ /* 0x000fe2000801141b */
[----:B------:R-:W-:Y:S01]  /*1c70*/  SHF.L.U32 R65, R2, 0x4, RZ ;  /* 0x0000000402417819 */ /* 0x000fe200000006ff */
[----:B--2---:R-:W-:Y:S01]  /*1c80*/  IMAD.U32 R11, RZ, RZ, UR8 ;  /* 0x00000008ff0b7e24 */ /* 0x004fe2000f8e00ff */
[----:B------:R-:W-:Y:S01]  /*1c90*/  UIADD3 UR25, UPT, UPT, UR26, -0x40, URZ ;  /* 0xffffffc01a197890 */ /* 0x000fe2000fffe0ff */
[----:B------:R-:W-:Y:S01]  /*1ca0*/  IMAD.SHL.U32 R49, R4, 0x10, RZ ;  /* 0x0000001004317824 */ /* 0x000fe200078e00ff */
[----:B------:R-:W-:Y:S01]  /*1cb0*/  UISETP.GE.AND UP0, UPT, UR27, UR20, UPT ;  /* 0x000000141b00728c */ /* 0x000fe2000bf06270 */
[----:B-1----:R-:W-:-:S04]  /*1cc0*/  @P2 IMAD.WIDE.U32 R22, R98, UR21, RZ ;  /* 0x0000001562162c25 */ /* 0x002fc8000f8e00ff */
[----:B---3--:R-:W-:-:S04]  /*1cd0*/  @!P2 IMAD.WIDE.U32 R12, R8, UR23, RZ ;  /* 0x00000017080cac25 */ /* 0x008fc8000f8e00ff */
[----:B------:R-:W-:Y:S01]  /*1ce0*/  @!P2 IMAD.MOV.U32 R8, RZ, RZ, R12 ;  /* 0x000000ffff08a224 */ /* 0x000fe200078e000c */
[----:B------:R-:W-:Y:S01]  /*1cf0*/  LOP3.LUT R12, R72, 0x38, RZ, 0xc0, !PT ;  /* 0x00000038480c7812 */ /* 0x000fe200078ec0ff */
[----:B------:R-:W-:Y:S02]  /*1d00*/  @P2 IMAD.MOV.U32 R8, RZ, RZ, R22 ;  /* 0x000000ffff082224 */ /* 0x000fe400078e0016 */
[----:B------:R-:W-:Y:S01]  /*1d10*/  @!P2 IMAD R9, R9, UR23, R13 ;  /* 0x000000170909ac24 */ /* 0x000fe2000f8e020d */
[C---:B------:R-:W-:Y:S01]  /*1d20*/  IADD3 R16, P3, PT, R12.reuse, R16, RZ ;  /* 0x000000100c107210 */ /* 0x040fe20007f7e0ff */
[----:B------:R-:W-:Y:S01]  /*1d30*/  @P2 IMAD R9, R99, UR21, R23 ;  /* 0x0000001563092c24 */ /* 0x000fe2000f8e0217 */
[----:B------:R-:W-:Y:S02]  /*1d40*/  IADD3 R8, P2, PT, R12, R8, RZ ;  /* 0x000000080c087210 */ /* 0x000fe40007f5e0ff */
[----:B------:R-:W-:-:S03]  /*1d50*/  IADD3.X R17, PT, PT, RZ, R10, RZ, P3, !PT ;  /* 0x0000000aff117210 */ /* 0x000fc60001ffe4ff */
[----:B------:R-:W-:Y:S01]  /*1d60*/  IMAD.X R9, RZ, RZ, R9, P2 ;  /* 0x000000ffff097224 */ /* 0x000fe200010e0609 */
[----:B------:R-:W-:Y:S01]  /*1d70*/  IADD3 R22, P2, PT, R12, R20, RZ ;  /* 0x000000140c167210 */ /* 0x000fe20007f5e0ff */
[----:B------:R-:W-:-:S04]  /*1d80*/  IMAD.WIDE.U32 R20, R100, R4, R16 ;  /* 0x0000000464147225 */ /* 0x000fc800078e0010 */
[----:B------:R-:W-:Y:S01]  /*1d90*/  IMAD.WIDE.U32 R10, R11, UR24, R8 ;  /* 0x000000180b0a7c25 */ /* 0x000fe2000f8e0008 */
[----:B------:R-:W-:-:S03]  /*1da0*/  SHF.L.U32 R76, R20, 0x1, RZ ;  /* 0x00000001144c7819 */ /* 0x000fc600000006ff */
[----:B------:R-:W-:Y:S01]  /*1db0*/  IMAD.X R23, RZ, RZ, R7, P2 ;  /* 0x000000ffff177224 */ /* 0x000fe200010e0607 */
[----:B------:R-:W-:Y:S01]  /*1dc0*/  IADD3 R76, P3, PT, R76, UR10, RZ ;  /* 0x0000000a4c4c7c10 */ /* 0x000fe2000ff7e0ff */
[----:B------:R-:W-:Y:S01]  /*1dd0*/  IMAD.U32 R9, RZ, RZ, UR9 ;  /* 0x00000009ff097e24 */ /* 0x000fe2000f8e00ff */
[----:B------:R-:W1:Y:S01]  /*1de0*/  LDC R7, c[0x0][0x450] ;  /* 0x00011400ff077b82 */ /* 0x000e620000000800 */
[----:B------:R-:W2:Y:S01]  /*1df0*/  LDCU.64 UR8, c[0x0][0x390] ;  /* 0x00007200ff0877ac */ /* 0x000ea20008000a00 */
[----:B------:R-:W-:Y:S01]  /*1e00*/  IMAD.WIDE.U32 R16, R100, R2, R22 ;  /* 0x0000000264107225 */ /* 0x000fe200078e0016 */
[----:B------:R-:W-:-:S03]  /*1e10*/  MOV R194, R76 ;  /* 0x0000004c00c27202 */ /* 0x000fc60000000f00 */
[C---:B------:R-:W-:Y:S02]  /*1e20*/  IMAD R77, R100.reuse, R5, R21 ;  /* 0x00000005644d7224 */ /* 0x040fe400078e0215 */
[----:B------:R-:W-:Y:S01]  /*1e30*/  IMAD R73, R100, R3, R17 ;  /* 0x0000000364497224 */ /* 0x000fe200078e0211 */
[----:B------:R-:W-:Y:S01]  /*1e40*/  SHF.R.U32.HI R3, RZ, 0x1, R61 ;  /* 0x00000001ff037819 */ /* 0x000fe2000001163d */
[----:B------:R-:W-:Y:S01]  /*1e50*/  IMAD.SHL.U32 R74, R16, 0x2, RZ ;  /* 0x00000002104a7824 */ /* 0x000fe200078e00ff */
[----:B------:R-:W-:Y:S01]  /*1e60*/  SHF.L.U64.HI R77, R20, 0x1, R77 ;  /* 0x00000001144d7819 */ /* 0x000fe2000001024d */
[----:B------:R-:W-:Y:S01]  /*1e70*/  IMAD.SHL.U32 R5, R61, 0x40, RZ ;  /* 0x000000403d057824 */ /* 0x000fe200078e00ff */
[----:B------:R-:W-:Y:S01]  /*1e80*/  SHF.L.U64.HI R73, R16, 0x1, R73 ;  /* 0x0000000110497819 */ /* 0x000fe20000010249 */
[-C--:B------:R-:W-:Y:S01]  /*1e90*/  IMAD R8, R15, R98.reuse, RZ ;  /* 0x000000620f087224 */ /* 0x080fe200078e02ff */
[----:B------:R-:W-:Y:S01]  /*1ea0*/  IADD3.X R77, PT, PT, R77, UR11, RZ, P3, !PT ;  /* 0x0000000b4d4d7c10 */ /* 0x000fe20009ffe4ff */
[----:B------:R-:W-:Y:S01]  /*1eb0*/  IMAD R11, R9, UR24, R11 ;  /* 0x00000018090b7c24 */ /* 0x000fe2000f8e020b */
[----:B------:R-:W-:Y:S01]  /*1ec0*/  LOP3.LUT R5, R5, 0x1c0, RZ, 0xc0, !PT ;  /* 0x000001c005057812 */ /* 0x000fe200078ec0ff */
[----:B------:R-:W-:Y:S01]  /*1ed0*/  IMAD R63, R14, R99, R8 ;  /* 0x000000630e3f7224 */ /* 0x000fe200078e0208 */
[----:B--2---:R-:W-:Y:S01]  /*1ee0*/  IADD3 R74, P2, PT, R74, UR8, RZ ;  /* 0x000000084a4a7c10 */ /* 0x004fe2000ff5e0ff */
[----:B------:R-:W-:Y:S01]  /*1ef0*/  IMAD.WIDE.U32 R98, R14, R98, R10 ;  /* 0x000000620e627225 */ /* 0x000fe200078e000a */
[----:B------:R-:W-:-:S02]  /*1f00*/  LOP3.LUT R64, R5, 0x38, R72, 0xf8, !PT ;  /* 0x0000003805407812 */ /* 0x000fc400078ef848 */
[----:B------:R-:W-:Y:S01]  /*1f10*/  IADD3.X R73, PT, PT, R73, UR9, RZ, P2, !PT ;  /* 0x0000000949497c10 */ /* 0x000fe200097fe4ff */
[----:B------:R-:W-:Y:S01]  /*1f20*/  IMAD.MOV.U32 R196, RZ, RZ, R74 ;  /* 0x000000ffffc47224 */ /* 0x000fe200078e004a */
[----:B-1----:R-:W-:Y:S02]  /*1f30*/  LEA.HI R67, R7, R7, RZ, 0x1 ;  /* 0x0000000707437211 */ /* 0x002fe400078f08ff */
[C---:B------:R-:W-:Y:S01]  /*1f40*/  LOP3.LUT R10, R12.reuse, 0x40, RZ, 0xfc, !PT ;  /* 0x000000400c0a7812 */ /* 0x040fe200078efcff */
[----:B------:R-:W-:Y:S01]  /*1f50*/  IMAD.MOV.U32 R197, RZ, RZ, R73 ;  /* 0x000000ffffc57224 */ /* 0x000fe200078e0049 */
[----:B------:R-:W-:Y:S02]  /*1f60*/  LOP3.LUT R9, R12, 0x80, RZ, 0xfc, !PT ;  /* 0x000000800c097812 */ /* 0x000fe400078efcff */
[----:B------:R-:W-:Y:S02]  /*1f70*/  SHF.R.S32.HI R67, RZ, 0x1, R67 ;  /* 0x00000001ff437819 */ /* 0x000fe40000011443 */
[----:B------:R-:W-:-:S02]  /*1f80*/  LOP3.LUT R62, R64, 0x8, R3, 0x78, !PT ;  /* 0x00000008403e7812 */ /* 0x000fc400078e7803 */
[----:B------:R-:W-:Y:S02]  /*1f90*/  MOV R195, R77 ;  /* 0x0000004d00c37202 */ /* 0x000fe40000000f00 */
[----:B------:R-:W-:Y:S01]  /*1fa0*/  IADD3 R63, PT, PT, R99, R63, RZ ;  /* 0x0000003f633f7210 */ /* 0x000fe20007ffe0ff */
[----:B----4-:R-:W-:Y:S06]  /*1fb0*/  BRA.U UP0, `(.L_x_3516) ;  /* 0x0000008500207547 */ /* 0x010fec000b800000 */
[----:B------:R-:W1:Y:S01]  /*1fc0*/  LDC.64 R2, c[0x0][0x4a0] ;  /* 0x00012800ff027b82 */ /* 0x000e620000000a00 */
[----:B------:R-:W2:Y:S01]  /*1fd0*/  LDCU.128 UR8, c[0x0][0x490] ;  /* 0x00009200ff0877ac */ /* 0x000ea20008000c00 */
[----:B------:R-:W-:Y:S01]  /*1fe0*/  IMAD.MOV.U32 R13, RZ, RZ, RZ ;  /* 0x000000ffff0d7224 */ /* 0x000fe200078e00ff */
[C---:B------:R-:W-:Y:S01]  /*1ff0*/  SHF.L.U32 R97, R67.reuse, 0x4, RZ ;  /* 0x0000000443617819 */ /* 0x040fe200000006ff */
[C---:B------:R-:W-:Y:S01]  /*2000*/  IMAD R95, R67.reuse, 0x30, RZ ;  /* 0x00000030435f7824 */ /* 0x040fe200078e02ff */
[----:B------:R-:W3:Y:S01]  /*2010*/  LDCU.128 UR12, c[0x0][0x4b0] ;  /* 0x00009600ff0c77ac */ /* 0x000ee20008000c00 */
[----:B------:R-:W-:Y:S01]  /*2020*/  SHF.L.U32 R94, R67, 0x5, RZ ;  /* 0x00000005435e7819 */ /* 0x000fe200000006ff */
[C---:B------:R-:W-:Y:S01]  /*2030*/  VIADD R71, R100.reuse, 0x10 ;  /* 0x0000001064477836 */ /* 0x040fe20000000000 */
[----:B------:R-:W4:Y:S01]  /*2040*/  LDC.64 R90, c[0x0][0x4a8] ;  /* 0x00012a00ff5a7b82 */ /* 0x000f220000000a00 */
[----:B------:R-:W4:Y:S01]  /*2050*/  LDCU.128 UR16, c[0x0][0x4c0] ;  /* 0x00009800ff1077ac */ /* 0x000f220008000c00 */
[C---:B------:R-:W-:Y:S01]  /*2060*/  IADD3 R70, PT, PT, R100.reuse, 0x20, RZ ;  /* 0x0000002064467810 */ /* 0x040fe20007ffe0ff */
[----:B------:R-:W-:Y:S01]  /*2070*/  VIADD R69, R100, 0x30 ;  /* 0x0000003064457836 */ /* 0x000fe20000000000 */
[----:B------:R-:W-:Y:S01]  /*2080*/  SHF.R.S32.HI R88, RZ, 0x1f, R94 ;  /* 0x0000001fff587819 */ /* 0x000fe2000001145e */
[----:B------:R-:W4:Y:S01]  /*2090*/  LDCU UR29, c[0x0][0x450] ;  /* 0x00008a00ff1d77ac */ /* 0x000f220008000800 */
[----:B------:R-:W-:Y:S01]  /*20a0*/  IMAD.U32 R92, RZ, RZ, UR25 ;  /* 0x00000019ff5c7e24 */ /* 0x000fe2000f8e00ff */
[----:B------:R-:W-:Y:S01]  /*20b0*/  SHF.R.S32.HI R86, RZ, 0x1f, R95 ;  /* 0x0000001fff567819 */ /* 0x000fe2000001145f */
[----:B------:R-:W4:Y:S01]  /*20c0*/  LDCU.U8 UR32, c[0x0][0x533] ;  /* 0x0000a660ff2077ac */ /* 0x000f220008000000 */
[----:B--2---:R-:W-:-:S02]  /*20d0*/  IMAD.U32 R5, RZ, RZ, UR10 ;  /* 0x0000000aff057e24 */ /* 0x004fc4000f8e00ff */
[----:B------:R-:W-:Y:S01]  /*20e0*/  IMAD.U32 R14, RZ, RZ, UR11 ;  /* 0x0000000bff0e7e24 */ /* 0x000fe2000f8e00ff */
[----:B------:R-:W2:Y:S01]  /*20f0*/  LDCU.64 UR10, c[0x0][0x488] ;  /* 0x00009100ff0a77ac */ /* 0x000ea20008000a00 */
[----:B------:R-:W-:Y:S01]  /*2100*/  IMAD.WIDE.U32 R4, R5, UR23, R12 ;  /* 0x0000001705047c25 */ /* 0x000fe2000f8e000c */
[----:B------:R-:W-:-:S03]  /*2110*/  UMOV UR31, URZ ;  /* 0x000000ff001f7c82 */ /* 0x000fc60008000000 */
[----:B-1----:R-:W-:Y:S01]  /*2120*/  IMAD.WIDE.U32 R16, R2, UR23, R12 ;  /* 0x0000001702107c25 */ /* 0x002fe2000f8e000c */
[----:B---3--:R-:W-:Y:S02]  /*2130*/  USHF.L.U32 UR28, UR12, 0x6, URZ ;  /* 0x000000060c1c7899 */ /* 0x008fe400080006ff */
[----:B------:R-:W-:Y:S01]  /*2140*/  UISETP.LT.AND UP0, UPT, URZ, UR27, UPT ;  /* 0x0000001bff00728c */ /* 0x000fe2000bf01270 */
[----:B------:R-:W-:Y:S01]  /*2150*/  IMAD R7, R3, UR23, R17 ;  /* 0x0000001703077c24 */ /* 0x000fe2000f8e0211 */
[----:B------:R-:W-:Y:S01]  /*2160*/  MOV R3, R6 ;  /* 0x0000000600037202 */ /* 0x000fe20000000f00 */
[----:B------:R-:W-:Y:S01]  /*2170*/  IMAD.U32 R2, RZ, RZ, UR12 ;  /* 0x0000000cff027e24 */ /* 0x000fe2000f8e00ff */
[----:B----4-:R-:W-:Y:S01]  /*2180*/  SHF.L.U32 R93, R90, 0x4, RZ ;  /* 0x000000045a5d7819 */ /* 0x010fe200000006ff */
[----:B------:R-:W-:Y:S01]  /*2190*/  IMAD.MOV.U32 R6, RZ, RZ, R16 ;  /* 0x000000ffff067224 */ /* 0x000fe200078e0010 */
[----:B------:R-:W-:Y:S01]  /*21a0*/  @!P0 IADD3 R3, PT, PT, -R3, RZ, RZ ;  /* 0x000000ff03038210 */ /* 0x000fe20007ffe1ff */
[----:B------:R-:W-:Y:S01]  /*21b0*/  IMAD.U32 R16, RZ, RZ, UR13 ;  /* 0x0000000dff107e24 */ /* 0x000fe2000f8e00ff */
[----:B------:R-:W-:Y:S01]  /*21c0*/  MOV R11, UR29 ;  /* 0x0000001d000b7c02 */ /* 0x000fe20008000f00 */
[----:B------:R-:W-:Y:S01]  /*21d0*/  IMAD.WIDE.U32 R6, R2, UR25, R6 ;  /* 0x0000001902067c25 */ /* 0x000fe2000f8e0006 */
[----:B------:R-:W-:Y:S01]  /*21e0*/  SEL R18, R18, R3, !P1 ;  /* 0x0000000312127207 */ /* 0x000fe20004800000 */
[----:B------:R-:W1:Y:S01]  /*21f0*/  LDCU UR30, c[0x0][0x440] ;  /* 0x00008800ff1e77ac */ /* 0x000e620008000800 */
[----:B------:R-:W-:Y:S01]  /*2200*/  SHF.L.U32 R3, R61, 0x2, RZ ;  /* 0x000000023d037819 */ /* 0x000fe200000006ff */
[----:B------:R-:W-:Y:S01]  /*2210*/  IMAD R15, R14, UR23, R5 ;  /* 0x000000170e0f7c24 */ /* 0x000fe2000f8e0205 */
[----:B------:R-:W-:Y:S01]  /*2220*/  SHF.R.S32.HI R5, RZ, 0x1f, R18 ;  /* 0x0000001fff057819 */ /* 0x000fe20000011412 */
[----:B-----5:R-:W-:Y:S01]  /*2230*/  VIADD R2, R0, UR25 ;  /* 0x0000001900027c36 */ /* 0x020fe20008000000 */
[----:B------:R-:W-:Y:S01]  /*2240*/  LOP3.LUT R0, R3, 0x1c, RZ, 0xc0, !PT ;  /* 0x0000001c03007812 */ /* 0x000fe200078ec0ff */
[----:B------:R-:W-:Y:S01]  /*2250*/  IMAD R17, R16, UR25, R7 ;  /* 0x0000001910117c24 */ /* 0x000fe2000f8e0207 */
[----:B------:R-:W-:Y:S01]  /*2260*/  MOV R16, R6 ;  /* 0x0000000600107202 */ /* 0x000fe20000000f00 */
[-C--:B------:R-:W-:Y:S01]  /*2270*/  IMAD R7, R2, R67.reuse, RZ ;  /* 0x0000004302077224 */ /* 0x080fe200078e02ff */
[----:B------:R-:W-:Y:S01]  /*2280*/  USEL UR27, URZ, UR27, !UP0 ;  /* 0x0000001bff1b7287 */ /* 0x000fe2000c000000 */
[----:B------:R-:W-:Y:S01]  /*2290*/  IMAD R3, R5, UR16, RZ ;  /* 0x0000001005037c24 */ /* 0x000fe2000f8e02ff */
[----:B------:R-:W-:Y:S01]  /*22a0*/  UISETP.NE.AND UP2, UPT, UR32, URZ, UPT ;  /* 0x000000ff2000728c */ /* 0x000fe2000bf45270 */
[----:B------:R-:W-:-:S02]  /*22b0*/  IMAD R2, R100, R67, R12 ;  /* 0x0000004364027224 */ /* 0x000fc400078e020c */
[----:B------:R-:W-:Y:S02]  /*22c0*/  IMAD.MOV.U32 R14, RZ, RZ, R4 ;  /* 0x000000ffff0e7224 */ /* 0x000fe400078e0004 */
[----:B------:R-:W-:Y:S01]  /*22d0*/  IMAD R0, R100, R67, R0 ;  /* 0x0000004364007224 */ /* 0x000fe200078e0200 */
[C---:B------:R-:W-:Y:S01]  /*22e0*/  IADD3 R80, P0, PT, R7.reuse, R2, RZ ;  /* 0x0000000207507210 */ /* 0x040fe20007f1e0ff */
[----:B------:R-:W-:Y:S01]  /*22f0*/  IMAD R6, R18, UR17, R3 ;  /* 0x0000001112067c24 */ /* 0x000fe2000f8e0203 */
[----:B------:R-:W-:Y:S01]  /*2300*/  SHF.R.S32.HI R3, RZ, 0x1f, R7 ;  /* 0x0000001fff037819 */ /* 0x000fe20000011407 */
[----:B------:R-:W-:Y:S01]  /*2310*/  IMAD.WIDE.U32 R14, R90, UR25, R14 ;  /* 0x000000195a0e7c25 */ /* 0x000fe2000f8e000e */
[----:B------:R-:W-:Y:S02]  /*2320*/  IADD3 R50, P1, PT, R7, R0, RZ ;  /* 0x0000000007327210 */ /* 0x000fe40007f3e0ff */
[----:B------:R-:W-:Y:S01]  /*2330*/  LEA.HI.X.SX32 R81, R2, R3, 0x1, P0 ;  /* 0x0000000302517211 */ /* 0x000fe200000f0eff */
[----:B------:R-:W-:Y:S01]  /*2340*/  IMAD.WIDE.U32 R16, R18, UR16, R16 ;  /* 0x0000001012107c25 */ /* 0x000fe2000f8e0010 */
[----:B------:R-:W-:Y:S01]  /*2350*/  USHF.R.S32.HI UR16, URZ, 0x1f, UR5 ;  /* 0x0000001fff107899 */ /* 0x000fe20008011405 */
[----:B------:R-:W-:-:S02]  /*2360*/  IADD3 R2, P0, PT, R100, -UR5, RZ ;  /* 0x8000000564027c10 */ /* 0x000fc4000ff1e0ff */
[----:B------:R-:W-:Y:S01]  /*2370*/  IMAD R5, R5, UR14, RZ ;  /* 0x0000000e05057c24 */ /* 0x000fe2000f8e02ff */
[----:B------:R-:W-:Y:S01]  /*2380*/  LEA.HI.X.SX32 R3, R0, R3, 0x1, P1 ;  /* 0x0000000300037211 */ /* 0x000fe200008f0eff */
[----:B------:R-:W-:Y:S01]  /*2390*/  IMAD R15, R91, UR25, R15 ;  /* 0x000000195b0f7c24 */ /* 0x000fe2000f8e020f */
[----:B------:R-:W-:Y:S01]  /*23a0*/  SHF.L.U64.HI R81, R80, 0x1, R81 ;  /* 0x0000000150517819 */ /* 0x000fe20000010251 */
[----:B------:R-:W-:Y:S01]  /*23b0*/  IMAD R4, R18, UR15, R5 ;  /* 0x0000000f12047c24 */ /* 0x000fe2000f8e0205 */
[----:B------:R-:W-:Y:S01]  /*23c0*/  SHF.L.U64.HI R0, R50, 0x1, R3 ;  /* 0x0000000132007819 */ /* 0x000fe20000010203 */
[----:B------:R-:W-:Y:S01]  /*23d0*/  IMAD.WIDE.U32 R18, R18, UR14, R14 ;  /* 0x0000000e12127c25 */ /* 0x000fe2000f8e000e */
[----:B------:R-:W-:Y:S01]  /*23e0*/  IADD3.X R15, PT, PT, RZ, ~UR16, RZ, P0, !PT ;  /* 0x80000010ff0f7c10 */ /* 0x000fe200087fe4ff */
[----:B------:R-:W3:Y:S02]  /*23f0*/  LDCU.64 UR14, c[0x0][0x4d0] ;  /* 0x00009a00ff0e77ac */ /* 0x000ee40008000a00 */
[----:B------:R-:W-:Y:S01]  /*2400*/  IMAD.IADD R7, R17, 0x1, R6 ;  /* 0x0000000111077824 */ /* 0x000fe200078e0206 */
[----:B------:R-:W-:Y:S01]  /*2410*/  IADD3 R5, PT, PT, R19, R4, RZ ;  /* 0x0000000413057210 */ /* 0x000fe20007ffe0ff */
[----:B------:R-:W-:Y:S01]  /*2420*/  IMAD.SHL.U32 R50, R50, 0x2, RZ ;  /* 0x0000000232327824 */ /* 0x000fe200078e00ff */
[----:B------:R-:W4:Y:S01]  /*2430*/  LDCU.64 UR16, c[0x0][0x3c0] ;  /* 0x00007800ff1077ac */ /* 0x000f220008000a00 */
[----:B------:R-:W-:-:S02]  /*2440*/  IMAD.MOV.U32 R6, RZ, RZ, R16 ;  /* 0x000000ffff067224 */ /* 0x000fc400078e0010 */
[----:B------:R-:W-:Y:S01]  /*2450*/  IMAD R79, R15, UR12, RZ ;  /* 0x0000000c0f4f7c24 */ /* 0x000fe2000f8e02ff */
[----:B------:R-:W-:Y:S01]  /*2460*/  IADD3 R16, P0, PT, R50, UR18, RZ ;  /* 0x0000001232107c10 */ /* 0x000fe2000ff1e0ff */
[----:B------:R-:W-:-:S03]  /*2470*/  IMAD.WIDE.U32 R6, R2, UR12, R6 ;  /* 0x0000000c02067c25 */ /* 0x000fc6000f8e0006 */
[----:B------:R-:W-:Y:S01]  /*2480*/  IADD3.X R17, PT, PT, R0, UR19, RZ, P0, !PT ;  /* 0x0000001300117c10 */ /* 0x000fe200087fe4ff */
[----:B------:R-:W-:Y:S01]  /*2490*/  IMAD R79, R2, UR13, R79 ;  /* 0x0000000d024f7c24 */ /* 0x000fe2000f8e024f */
[----:B------:R-:W-:Y:S01]  /*24a0*/  LEA R78, P0, R6, UR8, 0x1 ;  /* 0x00000008064e7c11 */ /* 0x000fe2000f8008ff */
[-C--:B------:R-:W-:Y:S01]  /*24b0*/  IMAD R15, R15, R90.reuse, RZ ;  /* 0x0000005a0f0f7224 */ /* 0x080fe200078e02ff */
[----:B------:R-:W1:Y:S01]  /*24c0*/  LDCU.64 UR12, c[0x0][0x4e0] ;  /* 0x00009c00ff0c77ac */ /* 0x000e620008000a00 */
[----:B------:R-:W-:Y:S01]  /*24d0*/  IMAD.MOV.U32 R4, RZ, RZ, R18 ;  /* 0x000000ffff047224 */ /* 0x000fe200078e0012 */
[----:B------:R-:W-:Y:S01]  /*24e0*/  IADD3 R79, PT, PT, R7, R79, RZ ;  /* 0x0000004f074f7210 */ /* 0x000fe20007ffe0ff */
[----:B------:R-:W-:Y:S02]  /*24f0*/  IMAD.SHL.U32 R80, R80, 0x2, RZ ;  /* 0x0000000250507824 */ /* 0x000fe400078e00ff */
[----:B------:R-:W-:Y:S01]  /*2500*/  IMAD R15, R2, R91, R15 ;  /* 0x0000005b020f7224 */ /* 0x000fe200078e020f */
[----:B------:R-:W-:Y:S01]  /*2510*/  LEA.HI.X R79, R6, UR9, R79, 0x1, P0 ;  /* 0x00000009064f7c11 */ /* 0x000fe200080f0c4f */
[----:B------:R-:W-:Y:S01]  /*2520*/  IMAD.SHL.U32 R87, R90, 0x40, RZ ;  /* 0x000000405a577824 */ /* 0x000fe200078e00ff */
[----:B---3--:R-:W-:Y:S01]  /*2530*/  IADD3 R50, P0, PT, R50, UR14, RZ ;  /* 0x0000000e32327c10 */ /* 0x008fe2000ff1e0ff */
[----:B------:R-:W-:Y:S01]  /*2540*/  IMAD.WIDE.U32 R2, R2, R90, R4 ;  /* 0x0000005a02027225 */ /* 0x000fe200078e0004 */
[----:B------:R-:W-:Y:S01]  /*2550*/  IADD3 R82, P1, PT, R80, UR18, RZ ;  /* 0x0000001250527c10 */ /* 0x000fe2000ff3e0ff */
[----:B------:R-:W-:Y:S01]  /*2560*/  UIMAD UR18, UR20, -0x40, UR4 ;  /* 0xffffffc0141278a4 */ /* 0x000fe2000f8e0204 */
[----:B------:R-:W-:Y:S01]  /*2570*/  IADD3.X R51, PT, PT, R0, UR15, RZ, P0, !PT ;  /* 0x0000000f00337c10 */ /* 0x000fe200087fe4ff */
[----:B------:R-:W-:Y:S01]  /*2580*/  IMAD.IADD R15, R3, 0x1, R15 ;  /* 0x00000001030f7824 */ /* 0x000fe200078e020f */
[----:B------:R-:W-:-:S02]  /*2590*/  IADD3 R0, P0, PT, RZ, -UR31, RZ ;  /* 0x8000001fff007c10 */ /* 0x000fc4000ff1e0ff */
[----:B------:R-:W-:Y:S01]  /*25a0*/  IADD3.X R83, PT, PT, R81, UR19, RZ, P1, !PT ;  /* 0x0000001351537c10 */ /* 0x000fe20008ffe4ff */
[----:B------:R-:W-:Y:S01]  /*25b0*/  UIMAD UR19, UR20, -0x40, UR5 ;  /* 0xffffffc0141378a4 */ /* 0x000fe2000f8e0205 */
[----:B------:R-:W-:Y:S01]  /*25c0*/  IADD3.X R3, PT, PT, RZ, ~UR28, RZ, P0, !PT ;  /* 0x8000001cff037c10 */ /* 0x000fe200087fe4ff */
[----:B------:R-:W-:Y:S01]  /*25d0*/  IMAD.X R87, RZ, RZ, ~R87, P0 ;  /* 0x000000ffff577224 */ /* 0x000fe200000e0e57 */
[----:B--2---:R-:W-:Y:S01]  /*25e0*/  LEA R14, P2, R2, UR10, 0x1 ;  /* 0x0000000a020e7c11 */ /* 0x004fe2000f8408ff */
[----:B------:R-:W-:Y:S01]  /*25f0*/  UMOV UR28, UR20 ;  /* 0x00000014001c7c82 */ /* 0x000fe20008000000 */
[----:B------:R-:W-:Y:S02]  /*2600*/  IADD3 R80, P1, PT, R80, UR14, RZ ;  /* 0x0000000e50507c10 */ /* 0x000fe4000ff3e0ff */
[----:B------:R-:W-:Y:S02]  /*2610*/  SHF.L.U64.HI R91, R90, 0x4, R91 ;  /* 0x000000045a5b7819 */ /* 0x000fe4000001025b */
[----:B------:R-:W-:-:S02]  /*2620*/  SHF.R.S64 R89, R0, 0x1f, R87 ;  /* 0x0000001f00597819 */ /* 0x000fc40000001057 */
[----:B------:R-:W-:Y:S02]  /*2630*/  SHF.R.S32.HI R90, RZ, 0x1f, R97 ;  /* 0x0000001fff5a7819 */ /* 0x000fe40000011461 */
[--C-:B------:R-:W-:Y:S02]  /*2640*/  SHF.R.S64 R85, R0, 0x1f, R3.reuse ;  /* 0x0000001f00557819 */ /* 0x100fe40000001003 */
[----:B------:R-:W-:Y:S02]  /*2650*/  SHF.R.S32.HI R84, RZ, 0x1f, R3 ;  /* 0x0000001fff547819 */ /* 0x000fe40000011403 */
[----:B------:R-:W-:Y:S02]  /*2660*/  SHF.R.S32.HI R87, RZ, 0x1f, R87 ;  /* 0x0000001fff577819 */ /* 0x000fe40000011457 */
[----:B------:R-:W-:Y:S01]  /*2670*/  LEA.HI.X R15, R2, UR11, R15, 0x1, P2 ;  /* 0x0000000b020f7c11 */ /* 0x000fe200090f0c0f */
[----:B------:R-:W2:Y:S01]  /*2680*/  LDCU.128 UR8, c[0x0][0x3a0] ;  /* 0x00007400ff0877ac */ /* 0x000ea20008000c00 */
[----:B------:R-:W-:Y:S01]  /*2690*/  IADD3.X R81, PT, PT, R81, UR15, RZ, P1, !PT ;  /* 0x0000000f51517c10 */ /* 0x000fe20008ffe4ff */
[----:B-1--4-:R-:W3:Y:S06]  /*26a0*/  LDCU.64 UR14, c[0x0][0x3b8] ;  /* 0x00007700ff0e77ac */ /* 0x012eec0008000a00 */
.L_x_3584:
[----:B------:R-:W-:Y:S01]  /*26b0*/  UIADD3 UR18, UPT, UPT, UR18, 0x40, URZ ;  /* 0x0000004012127890 */ /* 0x000fe2000fffe0ff */
[----:B------:R-:W-:Y:S01]  /*26c0*/  BSSY.RECONVERGENT B0, `(.L_x_3517) ;  /* 0x0000015000007945 */ /* 0x000fe20003800200 */
[----:B------:R-:W-:Y:S04]  /*26d0*/  UIADD3 UR19, UPT, UPT, UR19, 0x40, URZ ;  /* 0x0000004013137890 */ /* 0x000fe8000fffe0ff */
[C---:B------:R-:W-:Y:S02]  /*26e0*/  ISETP.GE.AND P5, PT, R100.reuse, UR18, PT ;  /* 0x0000001264007c0c */ /* 0x040fe4000bfa6270 */
[C---:B------:R-:W-:Y:S02]  /*26f0*/  ISETP.GE.AND P4, PT, R71.reuse, UR18, PT ;  /* 0x0000001247007c0c */ /* 0x040fe4000bf86270 */
[----:B------:R-:W-:Y:S02]  /*2700*/  ISETP.GE.AND P5, PT, R100, UR19, !P5 ;  /* 0x0000001364007c0c */ /* 0x000fe4000efa6270 */
[C---:B------:R-:W-:Y:S02]  /*2710*/  ISETP.GE.AND P3, PT, R70.reuse, UR18, PT ;  /* 0x0000001246007c0c */ /* 0x040fe4000bf66270 */
[----:B------:R-:W-:Y:S02]  /*2720*/  ISETP.GE.AND P4, PT, R71, UR19, !P4 ;  /* 0x0000001347007c0c */ /* 0x000fe4000e786270 */
[----:B------:R-:W-:Y:S07]  /*2730*/  ISETP.GE.AND P3, PT, R70, UR19, !P3 ;  /* 0x0000001346007c0c */ /* 0x000fee000df66270 */
[----:B------:R-:W-:Y:S05]  /*2740*/  @!P5 BRA `(.L_x_3518) ;  /* 0x000000000030d947 */ /* 0x000fea0003800000 */
[----:B------:R-:W-:Y:S02]  /*2750*/  ISETP.GE.AND P0, PT, R12, UR30, PT ;  /* 0x0000001e0c007c0c */ /* 0x000fe4000bf06270 */
[----:B------:R-:W-:Y:S11]  /*2760*/  ISETP.GE.AND P1, PT, R10, UR30, PT ;  /* 0x0000001e0a007c0c */ /* 0x000ff6000bf26270 */
[----:B------:R-:W4:Y:S01]  /*2770*/  @!P0 LDG.E.128 R24, desc[UR6][R78.64] ;  /* 0x000000064e188981 */ /* 0x000f22000c1e1d00 */
[--C-:B------:R-:W-:Y:S05]  /*2780*/  @!P0 IMAD.MOV.U32 R75, RZ, RZ, R73.reuse ;  /* 0x000000ffff4b8224 */ /* 0x100fea00078e0049 */
[----:B----4-:R1:W-:Y:S01]  /*2790*/  @!P0 STG.E.128 desc[UR6][R74.64], R24 ;  /* 0x000000184a008986 */ /* 0x0103e2000c101d06 */
[----:B------:R-:W-:Y:S03]  /*27a0*/  ISETP.GE.AND P0, PT, R9, UR30, PT ;  /* 0x0000001e09007c0c */ /* 0x000fe6000bf06270 */
[----:B------:R-:W4:Y:S01]  /*27b0*/  @!P1 LDG.E.128 R20, desc[UR6][R78.64+0x80] ;  /* 0x000080064e149981 */ /* 0x000f22000c1e1d00 */
[--C-:B-1----:R-:W-:Y:S05]  /*27c0*/  @!P1 IMAD.MOV.U32 R75, RZ, RZ, R73.reuse ;  /* 0x000000ffff4b9224 */ /* 0x102fea00078e0049 */
[----:B----4-:R1:W-:Y:S04]  /*27d0*/  @!P1 STG.E.128 desc[UR6][R74.64+0x80], R20 ;  /* 0x000080144a009986 */ /* 0x0103e8000c101d06 */
[----:B------:R-:W4:Y:S01]  /*27e0*/  @!P0 LDG.E.128 R4, desc[UR6][R78.64+0x100] ;  /* 0x000100064e048981 */ /* 0x000f22000c1e1d00 */
[----:B-1----:R-:W-:Y:S05]  /*27f0*/  @!P0 IMAD.MOV.U32 R75, RZ, RZ, R73 ;  /* 0x000000ffff4b8224 */ /* 0x002fea00078e0049 */
[----:B----4-:R1:W-:Y:S02]  /*2800*/  @!P0 STG.E.128 desc[UR6][R74.64+0x100], R4 ;  /* 0x000100044a008986 */ /* 0x0103e4000c101d06 */
.L_x_3518:
[----:B--23--:R-:W-:Y:S05]  /*2810*/  BSYNC.RECONVERGENT B0 ;  /* 0x0000000000007941 */ /* 0x00cfea0003800200 */
.L_x_3517:
[----:B------:R-:W-:Y:S04]  /*2820*/  BSSY.RECONVERGENT B0, `(.L_x_3519) ;  /* 0x0000010000007945 */ /* 0x000fe80003800200 */
[----:B------:R-:W-:Y:S05]  /*2830*/  @!P4 BRA `(.L_x_3520) ;  /* 0x000000000038c947 */ /* 0x000fea0003800000 */
[----:B------:R-:W2:Y:S01]  /*2840*/  LDC.64 R2, c[0x0][0x4b0] ;  /* 0x00012c00ff027b82 */ /* 0x000ea20000000a00 */
[----:B------:R-:W-:Y:S02]  /*2850*/  ISETP.GE.AND P1, PT, R12, UR30, PT ;  /* 0x0000001e0c007c0c */ /* 0x000fe4000bf26270 */
[C---:B------:R-:W-:Y:S04]  /*2860*/  LEA R18, P2, R65.reuse, R74, 0x1 ;  /* 0x0000004a41127211 */ /* 0x040fe800078408ff */
[----:B------:R-:W-:Y:S02]  /*2870*/  LEA.HI.X R19, R65, R73, R66, 0x1, P2 ;  /* 0x0000004941137211 */ /* 0x000fe400010f0c42 */
[C---:B--2---:R-:W-:Y:S04]  /*2880*/  LEA R28, P0, R2.reuse, R78, 0x5 ;  /* 0x0000004e021c7211 */ /* 0x044fe800078028ff */
[----:B------:R-:W-:Y:S02]  /*2890*/  LEA.HI.X R29, R2, R79, R3, 0x5, P0 ;  /* 0x0000004f021d7211 */ /* 0x000fe400000f2c03 */
[----:B------:R-:W-:Y:S03]  /*28a0*/  ISETP.GE.AND P0, PT, R10, UR30, PT ;  /* 0x0000001e0a007c0c */ /* 0x000fe6000bf06270 */
[----:B------:R-:W2:Y:S04]  /*28b0*/  @!P1 LDG.E.128 R24, desc[UR6][R28.64] ;  /* 0x000000061c189981 */ /* 0x000ea8000c1e1d00 */
[----:B--2---:R2:W-:Y:S01]  /*28c0*/  @!P1 STG.E.128 desc[UR6][R18.64], R24 ;  /* 0x0000001812009986 */ /* 0x0045e2000c101d06 */
[----:B------:R-:W-:Y:S05]  /*28d0*/  ISETP.GE.AND P1, PT, R9, UR30, PT ;  /* 0x0000001e09007c0c */ /* 0x000fea000bf26270 */
[----:B------:R-:W3:Y:S04]  /*28e0*/  @!P0 LDG.E.128 R20, desc[UR6][R28.64+0x80] ;  /* 0x000080061c148981 */ /* 0x000ee8000c1e1d00 */
[----:B---3--:R2:W-:Y:S04]  /*28f0*/  @!P0 STG.E.128 desc[UR6][R18.64+0x80], R20 ;  /* 0x0000801412008986 */ /* 0x0085e8000c101d06 */
[----:B-1----:R-:W3:Y:S04]  /*2900*/  @!P1 LDG.E.128 R4, desc[UR6][R28.64+0x100] ;  /* 0x000100061c049981 */ /* 0x002ee8000c1e1d00 */
[----:B---3--:R2:W-:Y:S02]  /*2910*/  @!P1 STG.E.128 desc[UR6][R18.64+0x100], R4 ;  /* 0x0001000412009986 */ /* 0x0085e4000c101d06 */
.L_x_3520:
[----:B------:R-:W-:Y:S05]  /*2920*/  BSYNC.RECONVERGENT B0 ;  /* 0x0000000000007941 */ /* 0x000fea0003800200 */
.L_x_3519:
[----:B------:R-:W-:Y:S04]  /*2930*/  BSSY.RECONVERGENT B0, `(.L_x_3521) ;  /* 0x0000011000007945 */ /* 0x000fe80003800200 */
        /* <DEDUP_REMOVED lines=16> */
.L_x_3522:
[----:B------:R-:W-:Y:S05]  /*2a40*/  BSYNC.RECONVERGENT B0 ;  /* 0x0000000000007941 */ /* 0x000fea0003800200 */
.L_x_3521:
[C---:B------:R-:W-:Y:S01]  /*2a50*/  ISETP.GE.AND P2, PT, R69.reuse, UR18, PT ;  /* 0x0000001245007c0c */ /* 0x040fe2000bf46270 */
[----:B------:R-:W-:Y:S01]  /*2a60*/  UIADD3 UR28, UPT, UPT, UR28, -0x1, URZ ;  /* 0xffffffff1c1c7890 */ /* 0x000fe2000fffe0ff */
[----:B------:R-:W-:Y:S02]  /*2a70*/  BSSY.RECONVERGENT B0, `(.L_x_3523) ;  /* 0x0000016000007945 */ /* 0x000fe40003800200 */
[----:B------:R-:W-:Y:S11]  /*2a80*/  ISETP.GE.AND P2, PT, R69, UR19, !P2 ;  /* 0x0000001345007c0c */ /* 0x000ff6000d746270 */
[----:B------:R-:W-:Y:S02]  /*2a90*/  @!UPT UIADD3 URZ, UPT, UPT, URZ, URZ, URZ ;  /* 0x000000fffffff290 */ /* 0x000fe4000fffe0ff */
[----:B------:R-:W-:Y:S05]  /*2aa0*/  @!P2 BRA `(.L_x_3524) ;  /* 0x000000000048a947 */ /* 0x000fea0003800000 */
[----:B------:R-:W2:Y:S01]  /*2ab0*/  LDC.64 R2, c[0x0][0x4b0] ;  /* 0x00012c00ff027b82 */ /* 0x000ea20000000a00 */
[----:B------:R-:W-:Y:S02]  /*2ac0*/  ISETP.GE.AND P0, PT, R12, UR30, PT ;  /* 0x0000001e0c007c0c */ /* 0x000fe4000bf06270 */
[----:B-1----:R-:W-:Y:S02]  /*2ad0*/  MOV R75, R73 ;  /* 0x00000049004b7202 */ /* 0x002fe40000000f00 */
[----:B------:R-:W-:Y:S01]  /*2ae0*/  ISETP.GE.AND P1, PT, R10, UR30, PT ;  /* 0x0000001e0a007c0c */ /* 0x000fe2000bf26270 */
[----:B--23--:R-:W-:Y:S04]  /*2af0*/  IMAD.WIDE.U32 R18, R2, 0x60, R78 ;  /* 0x0000006002127825 */ /* 0x00cfe800078e004e */
        /* <DEDUP_REMOVED lines=13> */
.L_x_3524:
[----:B------:R-:W-:Y:S05]  /*2bd0*/  BSYNC.RECONVERGENT B0 ;  /* 0x0000000000007941 */ /* 0x000fea0003800200 */
.L_x_3523:
[----:B------:R-:W-:Y:S01]  /*2be0*/  ISETP.NE.AND P0, PT, R11, RZ, PT ;  /* 0x000000ff0b00720c */ /* 0x000fe20003f05270 */
[----:B------:R-:W-:Y:S01]  /*2bf0*/  UISETP.GT.AND UP0, UPT, UR28, UR27, UPT ;  /* 0x0000001b1c00728c */ /* 0x000fe2000bf04270 */
[----:B------:R-:W-:Y:S01]  /*2c00*/  BSSY.RECONVERGENT B2, `(.L_x_3525) ;  /* 0x0000724000027945 */ /* 0x000fe20003800200 */
[----:B------:R-:W-:Y:S01]  /*2c10*/  IMAD.MOV.U32 R96, RZ, RZ, R92 ;  /* 0x000000ffff607224 */ /* 0x000fe200078e005c */
[----:B------:R-:W-:Y:S09]  /*2c20*/  IADD3 R92, PT, PT, R92, -0x40, RZ ;  /* 0xffffffc05c5c7810 */ /* 0x000ff20007ffe0ff */
[----:B------:R-:W-:Y:S05]  /*2c30*/  @P0 BRA `(.L_x_3526) ;  /* 0x0000000400100947 */ /* 0x000fea0003800000 */
[----:B------:R-:W-:Y:S04]  /*2c40*/  BSSY.RECONVERGENT B0, `(.L_x_3527) ;  /* 0x000000b000007945 */ /* 0x000fe80003800200 */
[----:B------:R-:W-:Y:S05]  /*2c50*/  @!P5 BRA `(.L_x_3528) ;  /* 0x000000000024d947 */ /* 0x000fea0003800000 */
[----:B------:R-:W-:Y:S02]  /*2c60*/  ISETP.GE.AND P0, PT, R12, UR30, PT ;  /* 0x0000001e0c007c0c */ /* 0x000fe4000bf06270 */
[----:B------:R-:W-:Y:S11]  /*2c70*/  ISETP.GE.AND P1, PT, R10, UR30, PT ;  /* 0x0000001e0a007c0c */ /* 0x000ff6000bf26270 */
[----:B--234-:R-:W2:Y:S04]  /*2c80*/  @!P0 LDG.E.128 R24, desc[UR6][R14.64] ;  /* 0x000000060e188981 */ /* 0x01cea8000c1e1d00 */
[----:B--2---:R2:W-:Y:S01]  /*2c90*/  @!P0 STG.E.128 desc[UR6][R76.64], R24 ;  /* 0x000000184c008986 */ /* 0x0045e2000c101d06 */
[----:B------:R-:W-:Y:S03]  /*2ca0*/  ISETP.GE.AND P0, PT, R9, UR30, PT ;  /* 0x0000001e09007c0c */ /* 0x000fe6000bf06270 */
[----:B------:R-:W3:Y:S04]  /*2cb0*/  @!P1 LDG.E.128 R20, desc[UR6][R14.64+0x80] ;  /* 0x000080060e149981 */ /* 0x000ee8000c1e1d00 */
[----:B---3--:R2:W-:Y:S06]  /*2cc0*/  @!P1 STG.E.128 desc[UR6][R76.64+0x80], R20 ;  /* 0x000080144c009986 */ /* 0x0085ec000c101d06 */
[----:B-1----:R-:W3:Y:S04]  /*2cd0*/  @!P0 LDG.E.128 R4, desc[UR6][R14.64+0x100] ;  /* 0x000100060e048981 */ /* 0x002ee8000c1e1d00 */
[----:B---3--:R2:W-:Y:S02]  /*2ce0*/  @!P0 STG.E.128 desc[UR6][R76.64+0x100], R4 ;  /* 0x000100044c008986 */ /* 0x0085e4000c101d06 */
.L_x_3528:
[----:B------:R-:W-:Y:S05]  /*2cf0*/  BSYNC.RECONVERGENT B0 ;  /* 0x0000000000007941 */ /* 0x000fea0003800200 */
.L_x_3527:
[----:B------:R-:W-:Y:S04]  /*2d00*/  BSSY.RECONVERGENT B0, `(.L_x_3529) ;  /* 0x000000f000007945 */ /* 0x000fe80003800200 */
[----:B------:R-:W-:Y:S05]  /*2d10*/  @!P4 BRA `(.L_x_3530) ;  /* 0x000000000034c947 */ /* 0x000fea0003800000 */
[----:B------:R-:W-:Y:S02]  /*2d20*/  ISETP.GE.AND P1, PT, R12, UR30, PT ;  /* 0x0000001e0c007c0c */ /* 0x000fe4000bf26270 */
[----:B--23--:R-:W-:Y:S02]  /*2d30*/  LEA R18, P0, R93, R14, 0x1 ;  /* 0x0000000e5d127211 */ /* 0x00cfe400078008ff */
[----:B------:R-:W-:Y:S02]  /*2d40*/  LEA R2, P4, R49, R76, 0x1 ;  /* 0x0000004c31027211 */ /* 0x000fe400078808ff */
[----:B------:R-:W-:Y:S02]  /*2d50*/  LEA.HI.X R19, R93, R15, R91, 0x1, P0 ;  /* 0x0000000f5d137211 */ /* 0x000fe400000f0c5b */
[----:B------:R-:W-:Y:S02]  /*2d60*/  ISETP.GE.AND P0, PT, R10, UR30, PT ;  /* 0x0000001e0a007c0c */ /* 0x000fe4000bf06270 */
[----:B------:R-:W-:Y:S03]  /*2d70*/  LEA.HI.X R3, R49, R77, R60, 0x1, P4 ;  /* 0x0000004d31037211 */ /* 0x000fe600020f0c3c */
[----:B----4-:R-:W2:Y:S04]  /*2d80*/  @!P1 LDG.E.128 R24, desc[UR6][R18.64] ;  /* 0x0000000612189981 */ /* 0x010ea8000c1e1d00 */
[----:B--2---:R2:W-:Y:S01]  /*2d90*/  @!P1 STG.E.128 desc[UR6][R2.64], R24 ;  /* 0x0000001802009986 */ /* 0x0045e2000c101d06 */
[----:B------:R-:W-:Y:S03]  /*2da0*/  ISETP.GE.AND P1, PT, R9, UR30, PT ;  /* 0x0000001e09007c0c */ /* 0x000fe6000bf26270 */
[----:B------:R-:W3:Y:S04]  /*2db0*/  @!P0 LDG.E.128 R20, desc[UR6][R18.64+0x80] ;  /* 0x0000800612148981 */ /* 0x000ee8000c1e1d00 */
[----:B---3--:R2:W-:Y:S06]  /*2dc0*/  @!P0 STG.E.128 desc[UR6][R2.64+0x80], R20 ;  /* 0x0000801402008986 */ /* 0x0085ec000c101d06 */
[----:B-1----:R-:W3:Y:S04]  /*2dd0*/  @!P1 LDG.E.128 R4, desc[UR6][R18.64+0x100] ;  /* 0x0001000612049981 */ /* 0x002ee8000c1e1d00 */
[----:B---3--:R2:W-:Y:S02]  /*2de0*/  @!P1 STG.E.128 desc[UR6][R2.64+0x100], R4 ;  /* 0x0001000402009986 */ /* 0x0085e4000c101d06 */
.L_x_3530:
[----:B------:R-:W-:Y:S05]  /*2df0*/  BSYNC.RECONVERGENT B0 ;  /* 0x0000000000007941 */ /* 0x000fea0003800200 */
.L_x_3529:
[----:B------:R-:W-:Y:S04]  /*2e00*/  BSSY.RECONVERGENT B0, `(.L_x_3531) ;  /* 0x0000011000007945 */ /* 0x000fe80003800200 */
[----:B------:R-:W-:Y:S05]  /*2e10*/  @!P3 BRA `(.L_x_3532) ;  /* 0x00000000003cb947 */ /* 0x000fea0003800000 */
[----:B--2---:R-:W4:Y:S01]  /*2e20*/  LDC.64 R2, c[0x0][0x4a8] ;  /* 0x00012a00ff027b82 */ /* 0x004f220000000a00 */
[----:B------:R-:W-:Y:S02]  /*2e30*/  ISETP.GE.AND P1, PT, R12, UR30, PT ;  /* 0x0000001e0c007c0c */ /* 0x000fe4000bf26270 */
[C---:B----4-:R-:W-:Y:S04]  /*2e40*/  LEA R28, P0, R2.reuse, R14, 0x6 ;  /* 0x0000000e021c7211 */ /* 0x050fe800078030ff */
        /* <DEDUP_REMOVED lines=8> */
[----:B------:R-:W2:Y:S04]  /*2ed0*/  @!P0 LDG.E.128 R24, desc[UR6][R28.64+0x80] ;  /* 0x000080061c188981 */ /* 0x000ea8000c1e1d00 */
[----:B--2---:R1:W-:Y:S06]  /*2ee0*/  @!P0 STG.E.128 desc[UR6][R18.64+0x80], R24 ;  /* 0x0000801812008986 */ /* 0x0043ec000c101d06 */
[----:B------:R-:W2:Y:S04]  /*2ef0*/  @!P1 LDG.E.128 R20, desc[UR6][R28.64+0x100] ;  /* 0x000100061c149981 */ /* 0x000ea8000c1e1d00 */
[----:B--2---:R1:W-:Y:S02]  /*2f00*/  @!P1 STG.E.128 desc[UR6][R18.64+0x100], R20 ;  /* 0x0001001412009986 */ /* 0x0043e4000c101d06 */
.L_x_3532:
[----:B------:R-:W-:Y:S05]  /*2f10*/  BSYNC.RECONVERGENT B0 ;  /* 0x0000000000007941 */ /* 0x000fea0003800200 */
.L_x_3531:
[----:B------:R-:W-:Y:S01]  /*2f20*/  MOV R11, RZ ;  /* 0x000000ff000b7202 */ /* 0x000fe20000000f00 */
[----:B------:R-:W-:Y:S05]  /*2f30*/  @!P2 BRA `(.L_x_3533) ;  /* 0x0000006c00c0a947 */ /* 0x000fea0003800000 */
[----:B--2---:R-:W2:Y:S01]  /*2f40*/  LDC.64 R2, c[0x0][0x4a8] ;  /* 0x00012a00ff027b82 */ /* 0x004ea20000000a00 */
[----:B------:R-:W-:Y:S02]  /*2f50*/  ISETP.GE.AND P1, PT, R12, UR30, PT ;  /* 0x0000001e0c007c0c */ /* 0x000fe4000bf26270 */
[----:B------:R-:W-:Y:S01]  /*2f60*/  ISETP.GE.AND P0, PT, R10, UR30, PT ;  /* 0x0000001e0a007c0c */ /* 0x000fe2000bf06270 */
[----:B--2---:R-:W-:Y:S02]  /*2f70*/  IMAD R3, R3, 0x60, RZ ;  /* 0x0000006003037824 */ /* 0x004fe400078e02ff */
[----:B-1-3--:R-:W-:Y:S05]  /*2f80*/  IMAD.WIDE.U32 R18, R2, 0x60, R14 ;  /* 0x0000006002127825 */ /* 0x00afea00078e000e */
[----:B------:R-:W-:Y:S02]  /*2f90*/  IADD3 R19, PT, PT, R19, R3, RZ ;  /* 0x0000000313137210 */ /* 0x000fe40007ffe0ff */
[----:B------:R-:W1:Y:S03]  /*2fa0*/  LDC.64 R2, c[0x0][0x3b8] ;  /* 0x0000ee00ff027b82 */ /* 0x000e660000000a00 */
[----:B----4-:R-:W2:Y:S01]  /*2fb0*/  @!P1 LDG.E.128 R4, desc[UR6][R18.64] ;  /* 0x0000000612049981 */ /* 0x010ea2000c1e1d00 */
        /* <DEDUP_REMOVED lines=12> */
.L_x_3526:
        /* <DEDUP_REMOVED lines=10> */
[----:B--234-:R-:W2:Y:S11]  /*3120*/  LDG.E.128 R20, desc[UR6][R14.64] ;  /* 0x000000060e147981 */ /* 0x01ceb6000c1e1d00 */
[----:B------:R-:W-:Y:S01]  /*3130*/  @!UPT UIADD3 URZ, UPT, UPT, URZ, URZ, URZ ;  /* 0x000000fffffff290 */ /* 0x000fe2000fffe0ff */
[----:B------:R-:W3:Y:S06]  /*3140*/  @!P0 LDG.E.64 R32, desc[UR6][R50.64] ;  /* 0x0000000632208981 */ /* 0x000eec000c1e1b00 */
[----:B-1----:R-:W4:Y:S01]  /*3150*/  @!P0 LDG.E.64 R6, desc[UR6][R16.64] ;  /* 0x0000000610068981 */ /* 0x002f22000c1e1b00 */
        /* <DEDUP_REMOVED lines=41> */
.L_x_3538:
[----:B------:R-:W-:Y:S05]  /*33f0*/  BSYNC.RECONVERGENT B0 ;  /* 0x0000000000007941 */ /* 0x000fea0003800200 */
.L_x_3537:
        /* <DEDUP_REMOVED lines=48> */
.L_x_3540:
[----:B------:R-:W-:Y:S05]  /*3700*/  BSYNC.RECONVERGENT B0 ;  /* 0x0000000000007941 */ /* 0x000fea0003800200 */
.L_x_3539:
        /* <DEDUP_REMOVED lines=47> */
.L_x_3536:
[----:B------:R-:W-:Y:S05]  /*3a00*/  BSYNC.RECONVERGENT B1 ;  /* 0x0000000000017941 */ /* 0x000fea0003800200 */
.L_x_3535:
        /* <DEDUP_REMOVED lines=64> */
.L_x_3544:
[----:B------:R-:W-:Y:S05]  /*3e10*/  BSYNC.RECONVERGENT B0 ;  /* 0x0000000000007941 */ /* 0x000fea0003800200 */
.L_x_3543:
        /* <DEDUP_REMOVED lines=48> */
.L_x_3546:
[----:B------:R-:W-:Y:S05]  /*4120*/  BSYNC.RECONVERGENT B0 ;  /* 0x0000000000007941 */ /* 0x000fea0003800200 */
.L_x_3545:
        /* <DEDUP_REMOVED lines=47> */
.L_x_3542:
[----:B------:R-:W-:Y:S05]  /*4420*/  BSYNC.RECONVERGENT B1 ;  /* 0x0000000000017941 */ /* 0x000fea0003800200 */
.L_x_3541:
        /* <DEDUP_REMOVED lines=64> */
.L_x_3550:
[----:B------:R-:W-:Y:S05]  /*4830*/  BSYNC.RECONVERGENT B0 ;  /* 0x0000000000007941 */ /* 0x000fea0003800200 */
.L_x_3549:
        /* <DEDUP_REMOVED lines=48> */
.L_x_3552:
[----:B------:R-:W-:Y:S05]  /*4b40*/  BSYNC.RECONVERGENT B0 ;  /* 0x0000000000007941 */ /* 0x000fea0003800200 */
.L_x_3551:
        /* <DEDUP_REMOVED lines=47> */
.L_x_3548:
[----:B------:R-:W-:Y:S05]  /*4e40*/  BSYNC.RECONVERGENT B1 ;  /* 0x0000000000017941 */ /* 0x000fea0003800200 */
.L_x_3547:
        /* <DEDUP_REMOVED lines=66> */
.L_x_3556:
[----:B------:R-:W-:Y:S05]  /*5270*/  BSYNC.RECONVERGENT B0 ;  /* 0x0000000000007941 */ /* 0x000fea0003800200 */
.L_x_3555:
        /* <DEDUP_REMOVED lines=48> */
.L_x_3558:
[----:B------:R-:W-:Y:S05]  /*5580*/  BSYNC.RECONVERGENT B0 ;  /* 0x0000000000007941 */ /* 0x000fea0003800200 */
.L_x_3557:
        /* <DEDUP_REMOVED lines=47> */
.L_x_3554:
[----:B------:R-:W-:Y:S05]  /*5880*/  BSYNC.RECONVERGENT B1 ;  /* 0x0000000000017941 */ /* 0x000fea0003800200 */
.L_x_3553:
        /* <DEDUP_REMOVED lines=8> */
.L_x_3534:
[----:B--23--:R-:W-:Y:S01]  /*5910*/  LEA.HI R18, R11, R11, RZ, 0x1 ;  /* 0x0000000b0b127211 */ /* 0x00cfe200078f08ff */
[----:B------:R-:W-:Y:S01]  /*5920*/  BSSY.RECONVERGENT B1, `(.L_x_3559) ;  /* 0x0000111000017945 */ /* 0x000fe20003800200 */
[----:B------:R-:W-:Y:S02]  /*5930*/  SHF.R.U32.HI R19, RZ, 0x1, R11 ;  /* 0x00000001ff137819 */ /* 0x000fe4000001160b */
[----:B------:R-:W-:Y:S05]  /*5940*/  SHF.R.S32.HI R18, RZ, 0x1, R18 ;  /* 0x00000001ff127819 */ /* 0x000fea0000011412 */
[----:B------:R-:W-:Y:S05]  /*5950*/  IMAD.MOV R18, RZ, RZ, -R18 ;  /* 0x000000ffff127224 */ /* 0x000fea00078e0a12 */
[----:B-1----:R-:W-:Y:S01]  /*5960*/  SHF.R.S32.HI R75, RZ, 0x1f, R18 ;  /* 0x0000001fff4b7819 */ /* 0x002fe20000011412 */
        /* <DEDUP_REMOVED lines=89> */
.L_x_3562:
[----:B------:R-:W-:Y:S05]  /*5f00*/  BSYNC.RECONVERGENT B0 ;  /* 0x0000000000007941 */ /* 0x000fea0003800200 */
.L_x_3561:
        /* <DEDUP_REMOVED lines=89> */
.L_x_3564:
[----:B------:R-:W-:Y:S05]  /*64a0*/  BSYNC.RECONVERGENT B0 ;  /* 0x0000000000007941 */ /* 0x000fea0003800200 */
.L_x_3563:
        /* <DEDUP_REMOVED lines=88> */
.L_x_3560:
[----:B------:R-:W-:Y:S05]  /*6a30*/  BSYNC.RECONVERGENT B1 ;  /* 0x0000000000017941 */ /* 0x000fea0003800200 */
.L_x_3559:
        /* <DEDUP_REMOVED lines=8> */
[-C--:B-----5:R-:W-:Y:S02]  /*6ac0*/  ISETP.GE.AND P4, PT, R12, R107.reuse, PT ;  /* 0x0000006b0c00720c */ /* 0x0a0fe40003f86270 */
[----:B------:R-:W-:Y:S11]  /*6ad0*/  ISETP.GE.AND P5, PT, R10, R107, PT ;  /* 0x0000006b0a00720c */ /* 0x000ff60003fa6270 */
        /* <DEDUP_REMOVED lines=86> */
.L_x_3568:
[----:B------:R-:W-:Y:S05]  /*7040*/  BSYNC.RECONVERGENT B0 ;  /* 0x0000000000007941 */ /* 0x000fea0003800200 */
.L_x_3567:
        /* <DEDUP_REMOVED lines=88> */
.L_x_3570:
[----:B------:R-:W-:Y:S05]  /*75d0*/  BSYNC.RECONVERGENT B0 ;  /* 0x0000000000007941 */ /* 0x000fea0003800200 */
.L_x_3569:
        /* <DEDUP_REMOVED lines=86> */
.L_x_3566:
[----:B------:R-:W-:Y:S05]  /*7b40*/  BSYNC.RECONVERGENT B1 ;  /* 0x0000000000017941 */ /* 0x000fea0003800200 */
.L_x_3565:
[----:B------:R-:W-:Y:S04]  /*7b50*/  BSSY.RECONVERGENT B1, `(.L_x_3571) ;  /* 0x0000112000017945 */ /* 0x000fe80003800200 */
[----:B------:R-:W-:Y:S05]  /*7b60*/  @!P3 BRA `(.L_x_3572) ;  /* 0x000000100040b947 */ /* 0x000fea0003800000 */
[----:B----4-:R-:W4:Y:S01]  /*7b70*/  LDC R7, c[0x0][0x440] ;  /* 0x00011000ff077b82 */ /* 0x010f220000000800 */
[----:B------:R-:W-:Y:S07]  /*7b80*/  BSSY.RECONVERGENT B0, `(.L_x_3573) ;  /* 0x0000060000007945 */ /* 0x000fee0003800200 */
[----:B------:R-:W5:Y:S08]  /*7b90*/  LDC.64 R4, c[0x0][0x4a8] ;  /* 0x00012a00ff047b82 */ /* 0x000f700000000a00 */
        /* <DEDUP_REMOVED lines=94> */
.L_x_3574:
[----:B------:R-:W-:Y:S05]  /*8180*/  BSYNC.RECONVERGENT B0 ;  /* 0x0000000000007941 */ /* 0x000fea0003800200 */
.L_x_3573:
        /* <DEDUP_REMOVED lines=87> */
.L_x_3576:
[----:B------:R-:W-:Y:S05]  /*8700*/  BSYNC.RECONVERGENT B0 ;  /* 0x0000000000007941 */ /* 0x000fea0003800200 */
.L_x_3575:
        /* <DEDUP_REMOVED lines=86> */
.L_x_3572:
[----:B------:R-:W-:Y:S05]  /*8c70*/  BSYNC.RECONVERGENT B1 ;  /* 0x0000000000017941 */ /* 0x000fea0003800200 */
.L_x_3571:
        /* <DEDUP_REMOVED lines=101> */
.L_x_3580:
[----:B------:R-:W-:Y:S05]  /*92d0*/  BSYNC.RECONVERGENT B0 ;  /* 0x0000000000007941 */ /* 0x000fea0003800200 */
.L_x_3579:
        /* <DEDUP_REMOVED lines=87> */
.L_x_3582:
[----:B------:R-:W-:Y:S05]  /*9850*/  BSYNC.RECONVERGENT B0 ;  /* 0x0000000000007941 */ /* 0x000fea0003800200 */
.L_x_3581:
[----:B------:R-:W-:Y:S05]  /*9860*/  @P2 BRA `(.L_x_3578) ;  /* 0x0000000400542947 */ /* 0x000fea0003800000 */
[C---:B------:R-:W-:Y:S01]  /*9870*/  ISETP.GE.AND P0, PT, R9.reuse, R11, PT ;  /* 0x0000000b0900720c */ /* 0x040fe20003f06270 */
[----:B------:R-:W5:Y:S11]  /*9880*/  LDG.E.128 R44, desc[UR6][R20.64+0x100] ;  /* 0x00010006142c7981 */ /* 0x000f76000c1e1d00 */
[----:B------:R-:W-:Y:S01]  /*9890*/  @!UPT UIADD3 URZ, UPT, UPT, URZ, URZ, URZ ;  /* 0x000000fffffff290 */ /* 0x000fe2000fffe0ff */
[----:B------:R-:W-:Y:S04]  /*98a0*/  @!P0 ISETP.GE.U32.AND P1, PT, R9, R19, PT ;  /* 0x000000130900820c */ /* 0x000fe80003f26070 */
[----:B------:R-:W-:Y:S02]  /*98b0*/  @!P0 SEL R48, R18, RZ, P1 ;  /* 0x000000ff12308207 */ /* 0x000fe40000800000 */
[----:B-1234-:R-:W-:Y:S02]  /*98c0*/  @!P0 SEL R53, R75, RZ, P1 ;  /* 0x000000ff4b358207 */ /* 0x01efe40000800000 */
        /* <DEDUP_REMOVED lines=79> */
.L_x_3578:
[----:B------:R-:W-:Y:S05]  /*9dc0*/  BSYNC.RECONVERGENT B1 ;  /* 0x0000000000017941 */ /* 0x000fea0003800200 */
.L_x_3577:
[----:B------:R-:W5:Y:S08]  /*9dd0*/  LDC R3, c[0x0][0x450] ;  /* 0x00011400ff037b82 */ /* 0x000f700000000800 */
[----:B------:R-:W1:Y:S01]  /*9de0*/  LDC R11, c[0x0][0x450] ;  /* 0x00011400ff0b7b82 */ /* 0x000e620000000800 */
[----:B-----5:R-:W-:Y:S05]  /*9df0*/  IMAD.U32 R3, R3, -0x20, RZ ;  /* 0xffffffe003037824 */ /* 0x020fea00078e00ff */
[C---:B------:R-:W-:Y:S02]  /*9e00*/  LEA R82, P1, R3.reuse, R82, 0x1 ;  /* 0x0000005203527211 */ /* 0x040fe400078208ff */
[C---:B------:R-:W-:Y:S02]  /*9e10*/  LEA R80, P0, R3.reuse, R80, 0x1 ;  /* 0x0000005003507211 */ /* 0x040fe400078008ff */
[C---:B------:R-:W-:Y:S02]  /*9e20*/  LEA.HI.X.SX32 R83, R3.reuse, R83, 0x1, P1 ;  /* 0x0000005303537211 */ /* 0x040fe400008f0eff */
[----:B-1----:R-:W-:Y:S09]  /*9e30*/  LEA.HI.X.SX32 R81, R3, R81, 0x1, P0 ;  /* 0x0000005103517211 */ /* 0x002ff200000f0eff */
.L_x_3533:
[----:B------:R-:W-:Y:S05]  /*9e40*/  BSYNC.RECONVERGENT B2 ;  /* 0x0000000000027941 */ /* 0x000fea0003800200 */
.L_x_3525:
[----:B------:R-:W-:Y:S04]  /*9e50*/  ISETP.NE.U32.AND P2, PT, RZ, UR12, PT ;  /* 0x0000000cff007c0c */ /* 0x000fe8000bf45070 */
[----:B------:R-:W-:Y:S11]  /*9e60*/  ISETP.NE.AND.EX P2, PT, RZ, UR13, PT, P2 ;  /* 0x0000000dff007c0c */ /* 0x000ff6000bf45320 */
[----:B------:R-:W-:Y:S02]  /*9e70*/  @!UPT UIADD3 URZ, UPT, UPT, URZ, URZ, URZ ;  /* 0x000000fffffff290 */ /* 0x000fe4000fffe0ff */
[----:B--2---:R-:W2:Y:S01]  /*9e80*/  @!P2 LDC R2, c[0x0][0x3c0] ;  /* 0x0000f000ff02ab82 */ /* 0x004ea20000000800 */
[----:B------:R-:W-:Y:S07]  /*9e90*/  @!P2 IMAD.MOV.U32 R3, RZ, RZ, RZ ;  /* 0x000000ffff03a224 */ /* 0x000fee00078e00ff */
[----:B------:R-:W5:Y:S01]  /*9ea0*/  @!P2 LDC R0, c[0x0][0x3b8] ;  /* 0x0000ee00ff00ab82 */ /* 0x000f620000000800 */
[----:B------:R-:W-:Y:S01]  /*9eb0*/  @!P2 IADD3 R3, P0, PT, RZ, -R3, RZ ;  /* 0x80000003ff03a210 */ /* 0x000fe20007f1e0ff */
[----:B-----5:R-:W-:Y:S02]  /*9ec0*/  @!P2 IMAD.SHL.U32 R0, R0, 0x40, RZ ;  /* 0x000000400000a824 */ /* 0x020fe400078e00ff */
[----:B--2---:R-:W-:Y:S02]  /*9ed0*/  @!P2 IMAD.SHL.U32 R2, R2, 0x40, RZ ;  /* 0x000000400202a824 */ /* 0x004fe400078e00ff */
[----:B------:R-:W-:Y:S02]  /*9ee0*/  @!P2 IMAD.X R0, RZ, RZ, ~R0, P0 ;  /* 0x000000ffff00a224 */ /* 0x000fe400000e0e00 */
[----:B------:R-:W-:Y:S05]  /*9ef0*/  @!P2 IMAD.X R2, RZ, RZ, ~R2, P0 ;  /* 0x000000ffff02a224 */ /* 0x000fea00000e0e02 */
[C---:B-1-34-:R-:W-:Y:S02]  /*9f00*/  @!P2 SHF.R.S64 R5, R3.reuse, 0x1f, R2 ;  /* 0x0000001f0305a819 */ /* 0x05afe40000001002 */
[----:B------:R-:W-:Y:S02]  /*9f10*/  @!P2 SHF.R.S64 R3, R3, 0x1f, R0 ;  /* 0x0000001f0303a819 */ /* 0x000fe40000001000 */
[----:B------:R-:W-:Y:S02]  /*9f20*/  @!P2 IADD3 R74, P1, PT, R5, R74, RZ ;  /* 0x0000004a054aa210 */ /* 0x000fe40007f3e0ff */
[----:B------:R-:W-:Y:S02]  /*9f30*/  @!P2 IADD3 R76, P0, PT, R3, R76, RZ ;  /* 0x0000004c034ca210 */ /* 0x000fe40007f1e0ff */
[----:B------:R-:W-:Y:S02]  /*9f40*/  @!P2 LEA.HI.X.SX32 R73, R2, R73, 0x1, P1 ;  /* 0x000000490249a211 */ /* 0x000fe400008f0eff */
[----:B------:R-:W-:Y:S01]  /*9f50*/  @!P2 LEA.HI.X.SX32 R77, R0, R77, 0x1, P0 ;  /* 0x0000004d004da211 */ /* 0x000fe200000f0eff */
[----:B------:R-:W-:Y:S08]  /*9f60*/  @!P2 BRA `(.L_x_3583) ;  /* 0x000000040020a947 */ /* 0x000ff00003800000 */
[----:B------:R-:W-:Y:S09]  /*9f70*/  UISETP.GT.AND UP1, UPT, UR28, UR27, UPT ;  /* 0x0000001b1c00728c */ /* 0x000ff2000bf24270 */
[----:B------:R-:W-:Y:S05]  /*9f80*/  BRA.U !UP1, `(.L_x_3583) ;  /* 0x0000000509187547 */ /* 0x000fea000b800000 */
        /* <DEDUP_REMOVED lines=70> */
.L_x_3583:
[----:B------:R-:W-:Y:S02]  /*a3f0*/  IADD3 R78, P1, PT, R78, R85, RZ ;  /* 0x000000554e4e7210 */ /* 0x000fe40007f3e0ff */
[----:B------:R-:W-:Y:S03]  /*a400*/  IADD3 R14, P0, PT, R14, R89, RZ ;  /* 0x000000590e0e7210 */ /* 0x000fe60007f1e0ff */
[----:B------:R-:W-:Y:S02]  /*a410*/  IMAD.X R79, R79, 0x1, R84, P1 ;  /* 0x000000014f4f7824 */ /* 0x000fe400008e0654 */
[----:B------:R-:W-:Y:S01]  /*a420*/  IMAD.X R15, R15, 0x1, R87, P0 ;  /* 0x000000010f0f7824 */ /* 0x000fe200000e0657 */
[----:B------:R-:W-:Y:S07]  /*a430*/  BRA.U UP0, `(.L_x_3584) ;  /* 0xffffff81009c7547 */ /* 0x000fee000b83ffff */
.L_x_3516:
[----:B------:R-:W1:Y:S01]  /*a440*/  LDC R11, c[0x0][0x450] ;  /* 0x00011400ff0b7b82 */ /* 0x000e620000000800 */
[----:B-----5:R-:W-:Y:S01]  /*a450*/  LOP3.LUT R0, R72, 0x1f8, RZ, 0xc0, !PT ;  /* 0x000001f848007812 */ /* 0x020fe200078ec0ff */
        /* <DEDUP_REMOVED lines=14> */
[----:B------:R-:W-:Y:S01]  /*a540*/  IADD3 R5, PT, PT, -R68, UR22, RZ ;  /* 0x0000001644057c10 */ /* 0x000fe2000fffe1ff */
[----:B------:R-:W-:Y:S03]  /*a550*/  BSSY.RECONVERGENT B0, `(.L_x_3587) ;  /* 0x000001a000007945 */ /* 0x000fe60003800200 */
        /* <DEDUP_REMOVED lines=24> */
.L_x_3589:
[----:B------:R3:W-:Y:S02]  /*a6e0*/  STS.128 [R205+0x4000], RZ ;  /* 0x004000ffcd007388 */ /* 0x0007e40000000c00 */
.L_x_3588:
[----:B------:R-:W-:Y:S05]  /*a6f0*/  BSYNC.RECONVERGENT B0 ;  /* 0x0000000000007941 */ /* 0x000fea0003800200 */
.L_x_3587:
        /* <DEDUP_REMOVED lines=26> */
.L_x_3592:
[----:B------:R1:W-:Y:S02]  /*a8a0*/  STS.128 [R205+0x4800], RZ ;  /* 0x004800ffcd007388 */ /* 0x0003e40000000c00 */
.L_x_3591:
[----:B------:R-:W-:Y:S05]  /*a8b0*/  BSYNC.RECONVERGENT B0 ;  /* 0x0000000000007941 */ /* 0x000fea0003800200 */
.L_x_3590:
        /* <DEDUP_REMOVED lines=26> */
.L_x_3595:
[----:B------:R4:W-:Y:S02]  /*aa60*/  STS.128 [R205+0x5000], RZ ;  /* 0x005000ffcd007388 */ /* 0x0009e40000000c00 */
.L_x_3594:
[----:B------:R-:W-:Y:S05]  /*aa70*/  BSYNC.RECONVERGENT B0 ;  /* 0x0000000000007941 */ /* 0x000fea0003800200 */
.L_x_3593:
        /* <DEDUP_REMOVED lines=26> */
.L_x_3597:
[----:B------:R2:W-:Y:S01]  /*ac20*/  STS.128 [R205+0x5800], RZ ;  /* 0x005800ffcd007388 */ /* 0x0005e20000000c00 */
[----:B------:R-:W-:Y:S05]  /*ac30*/  BRA `(.L_x_3596) ;  /* 0x0000006c004c7947 */ /* 0x000fea0003800000 */
.L_x_3586:
[----:B------:R-:W1:Y:S01]  /*ac40*/  LDCU.64 UR10, c[0x0][0x470] ;  /* 0x00008e00ff0a77ac */ /* 0x000e620008000a00 */
[----:B------:R-:W-:Y:S01]  /*ac50*/  IMAD.MOV.U32 R0, RZ, RZ, RZ ;  /* 0x000000ffff007224 */ /* 0x000fe200078e00ff */
[----:B-1----:R-:W-:-:S04]  /*ac60*/  ISETP.NE.U32.AND P0, PT, RZ, UR10, PT ;  /* 0x0000000aff007c0c */ /* 0x002fc8000bf05070 */
[----:B------:R-:W-:Y:S01]  /*ac70*/  ISETP.NE.AND.EX P0, PT, RZ, UR11, PT, P0 ;  /* 0x0000000bff007c0c */ /* 0x000fe2000bf05300 */
[----:B------:R-:W1:Y:S01]  /*ac80*/  LDCU.U8 UR9, c[0x0][0x533] ;  /* 0x0000a660ff0977ac */ /* 0x000e620008000000 */
[----:B------:R-:W2:Y:S11]  /*ac90*/  LDCU.64 UR10, c[0x0][0x380] ;  /* 0x00007000ff0a77ac */ /* 0x000eb60008000a00 */
[----:B------:R-:W3:Y:S01]  /*aca0*/  @P0 LDG.E R0, desc[UR6][R102.64] ;  /* 0x0000000666000981 */ /* 0x000ee2000c1e1900 */
[----:B-1----:R-:W-:Y:S01]  /*acb0*/  UISETP.NE.AND UP0, UPT, UR9, URZ, UPT ;  /* 0x000000ff0900728c */ /* 0x002fe2000bf05270 */
[----:B--2---:R-:W-:-:S04]  /*acc0*/  LEA R34, P0, R98, UR10, 0x1 ;  /* 0x0000000a62227c11 */ /* 0x004fc8000f8008ff */
[----:B------:R-:W-:Y:S01]  /*acd0*/  LEA.HI.X R35, R98, UR11, R63, 0x1, P0 ;  /* 0x0000000b62237c11 */ /* 0x000fe200080f0c3f */
[----:B---3--:R-:W-:Y:S02]  /*ace0*/  VIADD R4, R0, UR5 ;  /* 0x0000000500047c36 */ /* 0x008fe40008000000 */
[----:B------:R-:W-:Y:S02]  /*acf0*/  IMAD.SHL.U32 R0, R61, 0x4, RZ ;  /* 0x000000043d007824 */ /* 0x000fe400078e00ff */
[----:B------:R-:W-:-:S03]  /*ad00*/  IMAD R4, R67, R4, RZ ;  /* 0x0000000443047224 */ /* 0x000fc600078e02ff */
[----:B------:R-:W-:-:S04]  /*ad10*/  LOP3.LUT R0, R0, 0x1c, RZ, 0xc0, !PT ;  /* 0x0000001c00007812 */ /* 0x000fc800078ec0ff */
[----:B------:R-:W-:-:S04]  /*ad20*/  IADD3 R5, P2, PT, R0, R4, RZ ;  /* 0x0000000400057210 */ /* 0x000fc80007f5e0ff */
[----:B------:R-:W-:Y:S02]  /*ad30*/  IADD3 R0, P1, PT, R0, R5, RZ ;  /* 0x0000000500007210 */ /* 0x000fe40007f3e0ff */
[----:B------:R-:W-:-:S05]  /*ad40*/  LEA.HI.X.SX32 R4, R4, RZ, 0x1, P2 ;  /* 0x000000ff04047211 */ /* 0x000fca00010f0eff */
[----:B------:R-:W-:Y:S01]  /*ad50*/  IMAD.X R8, RZ, RZ, R4, P1 ;  /* 0x000000ffff087224 */ /* 0x000fe200008e0604 */
[----:B------:R-:W-:Y:S06]  /*ad60*/  BRA.U !UP0, `(.L_x_3598) ;  /* 0x0000002508d47547 */ /* 0x000fec000b800000 */
[----:B------:R-:W1:Y:S01]  /*ad70*/  LDCU.64 UR14, c[0x0][0x4c8] ;  /* 0x00009900ff0e77ac */ /* 0x000e620008000a00 */
[----:B------:R-:W-:Y:S01]  /*ad80*/  IADD3 R15, PT, PT, -R68, UR22, RZ ;  /* 0x00000016440f7c10 */ /* 0x000fe2000fffe1ff */
[C---:B------:R-:W-:Y:S01]  /*ad90*/  IMAD.SHL.U32 R16, R5.reuse, 0x2, RZ ;  /* 0x0000000205107824 */ /* 0x040fe200078e00ff */
[----:B------:R-:W-:Y:S01]  /*ada0*/  SHF.L.U64.HI R4, R5, 0x1, R4 ;  /* 0x0000000105047819 */ /* 0x000fe20000010204 */
[----:B------:R-:W2:Y:S01]  /*adb0*/  LDCU.64 UR10, c[0x0][0x4d0] ;  /* 0x00009a00ff0a77ac */ /* 0x000ea20008000a00 */
[----:B------:R-:W-:Y:S01]  /*adc0*/  ISETP.GE.AND P2, PT, R100, R15, PT ;  /* 0x0000000f6400720c */ /* 0x000fe20003f46270 */
[----:B------:R-:W-:Y:S01]  /*add0*/  BSSY.RECONVERGENT B2, `(.L_x_3599) ;  /* 0x000009d000027945 */ /* 0x000fe20003800200 */
[C---:B-1----:R-:W-:Y:S02]  /*ade0*/  IADD3 R18, P1, PT, R16.reuse, UR14, RZ ;  /* 0x0000000e10127c10 */ /* 0x042fe4000ff3e0ff */
[----:B--2---:R-:W-:Y:S02]  /*adf0*/  IADD3 R16, P0, PT, R16, UR10, RZ ;  /* 0x0000000a10107c10 */ /* 0x004fe4000ff1e0ff */
[----:B------:R-:W-:-:S02]  /*ae00*/  IADD3.X R19, PT, PT, R4, UR15, RZ, P1, !PT ;  /* 0x0000000f04137c10 */ /* 0x000fc40008ffe4ff */
        /* <DEDUP_REMOVED lines=50> */
.L_x_3604:
[----:B------:R-:W-:Y:S05]  /*b130*/  BSYNC.RECONVERGENT B0 ;  /* 0x0000000000007941 */ /* 0x000fea0003800200 */
.L_x_3603:
[----:B-----5:R-:W-:Y:S01]  /*b140*/  IMAD.MOV.U32 R6, RZ, RZ, R22 ;  /* 0x000000ffff067224 */ /* 0x020fe200078e0016 */
[----:B------:R-:W-:Y:S01]  /*b150*/  MOV R4, R20 ;  /* 0x0000001400047202 */ /* 0x000fe20000000f00 */
[----:B------:R-:W-:Y:S01]  /*b160*/  IMAD.MOV.U32 R7, RZ, RZ, R23 ;  /* 0x000000ffff077224 */ /* 0x000fe200078e0017 */
[----:B------:R-:W-:Y:S02]  /*b170*/  MOV R5, R21 ;  /* 0x0000001500057202 */ /* 0x000fe40000000f00 */
.L_x_3602:
[----:B------:R-:W-:Y:S05]  /*b180*/  BSYNC.RECONVERGENT B1 ;  /* 0x0000000000017941 */ /* 0x000fea0003800200 */
.L_x_3601:
        /* <DEDUP_REMOVED lines=47> */
.L_x_3608:
[----:B------:R-:W-:Y:S05]  /*b480*/  BSYNC.RECONVERGENT B0 ;  /* 0x0000000000007941 */ /* 0x000fea0003800200 */
.L_x_3607:
[----:B-----5:R4:W-:Y:S02]  /*b490*/  STS.128 [R205+0x2000], R20 ;  /* 0x00200014cd007388 */ /* 0x0209e40000000c00 */
.L_x_3606:
[----:B------:R-:W-:Y:S05]  /*b4a0*/  BSYNC.RECONVERGENT B1 ;  /* 0x0000000000017941 */ /* 0x000fea0003800200 */
.L_x_3605:
        /* <DEDUP_REMOVED lines=45> */
.L_x_3610:
[----:B------:R-:W-:Y:S05]  /*b780*/  BSYNC.RECONVERGENT B0 ;  /* 0x0000000000007941 */ /* 0x000fea0003800200 */
.L_x_3609:
[----:B-----5:R1:W-:Y:S02]  /*b790*/  STS.128 [R205+0x4000], R20 ;  /* 0x00400014cd007388 */ /* 0x0203e40000000c00 */
.L_x_3600:
[----:B------:R-:W-:Y:S05]  /*b7a0*/  BSYNC.RECONVERGENT B2 ;  /* 0x0000000000027941 */ /* 0x000fea0003800200 */
.L_x_3599:
        /* <DEDUP_REMOVED lines=54> */
.L_x_3616:
[----:B------:R-:W-:Y:S05]  /*bb10*/  BSYNC.RECONVERGENT B0 ;  /* 0x0000000000007941 */ /* 0x000fea0003800200 */
.L_x_3615:
[----:B-----5:R4:W-:Y:S02]  /*bb20*/  STS.128 [R205+0x800], R20 ;  /* 0x00080014cd007388 */ /* 0x0209e40000000c00 */
.L_x_3614:
[----:B------:R-:W-:Y:S05]  /*bb30*/  BSYNC.RECONVERGENT B1 ;  /* 0x0000000000017941 */ /* 0x000fea0003800200 */
.L_x_3613:
        /* <DEDUP_REMOVED lines=47> */
.L_x_3620:
[----:B------:R-:W-:Y:S05]  /*be30*/  BSYNC.RECONVERGENT B0 ;  /* 0x0000000000007941 */ /* 0x000fea0003800200 */
.L_x_3619:
[----:B-----5:R4:W-:Y:S02]  /*be40*/  STS.128 [R205+0x2800], R20 ;  /* 0x00280014cd007388 */ /* 0x0209e40000000c00 */
.L_x_3618:
[----:B------:R-:W-:Y:S05]  /*be50*/  BSYNC.RECONVERGENT B1 ;  /* 0x0000000000017941 */ /* 0x000fea0003800200 */
.L_x_3617:
        /* <DEDUP_REMOVED lines=14> */
[C---:B-1----:R-:W-:Y:S02]  /*bf40*/  LOP3.LUT R26, R23.reuse, 0xffff0000, RZ, 0xc0, !PT ;  /* 0xffff0000171a7812 */ /* 0x042fe400078ec0ff */
        /* <DEDUP_REMOVED lines=31> */
.L_x_3622:
[----:B------:R-:W-:Y:S05]  /*c140*/  BSYNC.RECONVERGENT B0 ;  /* 0x0000000000007941 */ /* 0x000fea0003800200 */
.L_x_3621:
[----:B-----5:R4:W-:Y:S02]  /*c150*/  STS.128 [R205+0x4800], R20 ;  /* 0x00480014cd007388 */ /* 0x0209e40000000c00 */
.L_x_3612:
[----:B------:R-:W-:Y:S05]  /*c160*/  BSYNC.RECONVERGENT B2 ;  /* 0x0000000000027941 */ /* 0x000fea0003800200 */
.L_x_3611:
        /* <DEDUP_REMOVED lines=53> */
.L_x_3628:
[----:B------:R-:W-:Y:S05]  /*c4c0*/  BSYNC.RECONVERGENT B0 ;  /* 0x0000000000007941 */ /* 0x000fea0003800200 */
.L_x_3627:
[----:B-----5:R4:W-:Y:S02]  /*c4d0*/  STS.128 [R205+0x1000], R20 ;  /* 0x00100014cd007388 */ /* 0x0209e40000000c00 */
.L_x_3626:
[----:B------:R-:W-:Y:S05]  /*c4e0*/  BSYNC.RECONVERGENT B1 ;  /* 0x0000000000017941 */ /* 0x000fea0003800200 */
.L_x_3625:
        /* <DEDUP_REMOVED lines=46> */
.L_x_3632:
[----:B------:R-:W-:Y:S05]  /*c7d0*/  BSYNC.RECONVERGENT B0 ;  /* 0x0000000000007941 */ /* 0x000fea0003800200 */
.L_x_3631:
[----:B-----5:R4:W-:Y:S02]  /*c7e0*/  STS.128 [R205+0x3000], R20 ;  /* 0x00300014cd007388 */ /* 0x0209e40000000c00 */
.L_x_3630:
[----:B------:R-:W-:Y:S05]  /*c7f0*/  BSYNC.RECONVERGENT B1 ;  /* 0x0000000000017941 */ /* 0x000fea0003800200 */
.L_x_3629:
        /* <DEDUP_REMOVED lines=46> */
.L_x_3634:
[----:B------:R-:W-:Y:S05]  /*cae0*/  BSYNC.RECONVERGENT B0 ;  /* 0x0000000000007941 */ /* 0x000fea0003800200 */
.L_x_3633:
[----:B-----5:R4:W-:Y:S02]  /*caf0*/  STS.128 [R205+0x5000], R20 ;  /* 0x00500014cd007388 */ /* 0x0209e40000000c00 */
.L_x_3624:
[----:B------:R-:W-:Y:S05]  /*cb00*/  BSYNC.RECONVERGENT B2 ;  /* 0x0000000000027941 */ /* 0x000fea0003800200 */
.L_x_3623:
        /* <DEDUP_REMOVED lines=54> */
.L_x_3638:
[----:B------:R-:W-:Y:S05]  /*ce70*/  BSYNC.RECONVERGENT B0 ;  /* 0x0000000000007941 */ /* 0x000fea0003800200 */
.L_x_3637:
[----:B-----5:R4:W-:Y:S02]  /*ce80*/  STS.128 [R205+0x1800], R20 ;  /* 0x00180014cd007388 */ /* 0x0209e40000000c00 */
.L_x_3636:
[----:B------:R-:W-:Y:S05]  /*ce90*/  BSYNC.RECONVERGENT B1 ;  /* 0x0000000000017941 */ /* 0x000fea0003800200 */
.L_x_3635:
        /* <DEDUP_REMOVED lines=47> */
.L_x_3642:
[----:B------:R-:W-:Y:S05]  /*d190*/  BSYNC.RECONVERGENT B0 ;  /* 0x0000000000007941 */ /* 0x000fea0003800200 */
.L_x_3641:
[----:B-----5:R1:W-:Y:S02]  /*d1a0*/  STS.128 [R205+0x3800], R20 ;  /* 0x00380014cd007388 */ /* 0x0203e40000000c00 */
.L_x_3640:
[----:B------:R-:W-:Y:S05]  /*d1b0*/  BSYNC.RECONVERGENT B1 ;  /* 0x0000000000017941 */ /* 0x000fea0003800200 */
.L_x_3639:
        /* <DEDUP_REMOVED lines=9> */
[C---:B-----5:R-:W-:Y:S02]  /*d250*/  LOP3.LUT R0, R21.reuse, 0xffff0000, RZ, 0xc0, !PT ;  /* 0xffff000015007812 */ /* 0x060fe400078ec0ff */
[C---:B------:R-:W-:Y:S02]  /*d260*/  SHF.L.U32 R7, R20.reuse, 0x10, RZ ;  /* 0x0000001014077819 */ /* 0x040fe400000006ff */
[----:B-12---:R-:W-:Y:S01]  /*d270*/  LOP3.LUT R24, R20, 0xffff0000, RZ, 0xc0, !PT ;  /* 0xffff000014187812 */ /* 0x006fe200078ec0ff */
[----:B------:R-:W-:Y:S01]  /*d280*/  IMAD.U32 R20, R22, 0x10000, RZ ;  /* 0x0001000016147824 */ /* 0x000fe200078e00ff */
[----:B------:R-:W-:-:S02]  /*d290*/  SHF.L.U32 R6, R21, 0x10, RZ ;  /* 0x0000001015067819 */ /* 0x000fc400000006ff */
[C---:B------:R-:W-:Y:S02]  /*d2a0*/  LOP3.LUT R21, R23.reuse, 0xffff0000, RZ, 0xc0, !PT ;  /* 0xffff000017157812 */ /* 0x040fe400078ec0ff */
[----:B------:R-:W-:Y:S02]  /*d2b0*/  LOP3.LUT R22, R22, 0xffff0000, RZ, 0xc0, !PT ;  /* 0xffff000016167812 */ /* 0x000fe400078ec0ff */
[----:B------:R-:W-:Y:S02]  /*d2c0*/  SHF.L.U32 R25, R23, 0x10, RZ ;  /* 0x0000001017197819 */ /* 0x000fe400000006ff */
        /* <DEDUP_REMOVED lines=12> */
[----:B------:R-:W-:Y:S01]  /*d390*/  FFMA.FTZ R16, R15, R6, -R16 ;  /* 0x000000060f107223 */ /* 0x000fe20000010810 */
        /* <DEDUP_REMOVED lines=15> */
.L_x_3644:
[----:B------:R-:W-:Y:S05]  /*d490*/  BSYNC.RECONVERGENT B0 ;  /* 0x0000000000007941 */ /* 0x000fea0003800200 */
.L_x_3643:
[----:B-----5:R4:W-:Y:S01]  /*d4a0*/  STS.128 [R205+0x5800], R20 ;  /* 0x00580014cd007388 */ /* 0x0209e20000000c00 */
[----:B------:R-:W-:Y:S05]  /*d4b0*/  BRA `(.L_x_3596) ;  /* 0x00000044002c7947 */ /* 0x000fea0003800000 */
.L_x_3598:
[----:B------:R-:W-:Y:S01]  /*d4c0*/  IADD3 R15, PT, PT, -R68, UR22, RZ ;  /* 0x00000016440f7c10 */ /* 0x000fe2000fffe1ff */
[----:B------:R-:W-:Y:S01]  /*d4d0*/  BSSY.RECONVERGENT B2, `(.L_x_3645) ;  /* 0x0000115000027945 */ /* 0x000fe20003800200 */
[----:B------:R-:W-:Y:S02]  /*d4e0*/  LEA.HI R4, R11, R11, RZ, 0x1 ;  /* 0x0000000b0b047211 */ /* 0x000fe400078f08ff */
[----:B------:R-:W-:Y:S02]  /*d4f0*/  ISETP.GE.AND P0, PT, R100, R15, PT ;  /* 0x0000000f6400720c */ /* 0x000fe40003f06270 */
[----:B------:R-:W-:Y:S02]  /*d500*/  SHF.R.S32.HI R4, RZ, 0x1, R4 ;  /* 0x00000001ff047819 */ /* 0x000fe40000011404 */
[----:B------:R-:W-:-:S03]  /*d510*/  SHF.R.U32.HI R29, RZ, 0x1, R11 ;  /* 0x00000001ff1d7819 */ /* 0x000fc6000001160b */
        /* <DEDUP_REMOVED lines=92> */
.L_x_3649:
[----:B------:R-:W-:Y:S05]  /*dae0*/  BSYNC.RECONVERGENT B0 ;  /* 0x0000000000007941 */ /* 0x000fea0003800200 */
.L_x_3648:
[----:B------:R-:W-:Y:S05]  /*daf0*/  BSYNC.RECONVERGENT B1 ;  /* 0x0000000000017941 */ /* 0x000fea0003800200 */
.L_x_3647:
        /* <DEDUP_REMOVED lines=87> */
.L_x_3653:
[----:B------:R-:W-:Y:S05]  /*e070*/  BSYNC.RECONVERGENT B0 ;  /* 0x0000000000007941 */ /* 0x000fea0003800200 */
.L_x_3652:
[----:B-----5:R4:W-:Y:S02]  /*e080*/  STS.128 [R205+0x2000], R24 ;  /* 0x00200018cd007388 */ /* 0x0209e40000000c00 */
.L_x_3651:
[----:B------:R-:W-:Y:S05]  /*e090*/  BSYNC.RECONVERGENT B1 ;  /* 0x0000000000017941 */ /* 0x000fea0003800200 */
.L_x_3650:
        /* <DEDUP_REMOVED lines=86> */
.L_x_3655:
[----:B------:R-:W-:Y:S05]  /*e600*/  BSYNC.RECONVERGENT B0 ;  /* 0x0000000000007941 */ /* 0x000fea0003800200 */
.L_x_3654:
[----:B-----5:R1:W-:Y:S02]  /*e610*/  STS.128 [R205+0x4000], R24 ;  /* 0x00400018cd007388 */ /* 0x0203e40000000c00 */
.L_x_3646:
[----:B------:R-:W-:Y:S05]  /*e620*/  BSYNC.RECONVERGENT B2 ;  /* 0x0000000000027941 */ /* 0x000fea0003800200 */
.L_x_3645:
        /* <DEDUP_REMOVED lines=93> */
.L_x_3661:
[----:B------:R-:W-:Y:S05]  /*ec00*/  BSYNC.RECONVERGENT B0 ;  /* 0x0000000000007941 */ /* 0x000fea0003800200 */
.L_x_3660:
[----:B-----5:R4:W-:Y:S02]  /*ec10*/  STS.128 [R205+0x800], R24 ;  /* 0x00080018cd007388 */ /* 0x0209e40000000c00 */
.L_x_3659:
[----:B------:R-:W-:Y:S05]  /*ec20*/  BSYNC.RECONVERGENT B1 ;  /* 0x0000000000017941 */ /* 0x000fea0003800200 */
.L_x_3658:
        /* <DEDUP_REMOVED lines=86> */
.L_x_3665:
[----:B------:R-:W-:Y:S05]  /*f190*/  BSYNC.RECONVERGENT B0 ;  /* 0x0000000000007941 */ /* 0x000fea0003800200 */
.L_x_3664:
[----:B-----5:R4:W-:Y:S02]  /*f1a0*/  STS.128 [R205+0x2800], R24 ;  /* 0x00280018cd007388 */ /* 0x0209e40000000c00 */
.L_x_3663:
[----:B------:R-:W-:Y:S05]  /*f1b0*/  BSYNC.RECONVERGENT B1 ;  /* 0x0000000000017941 */ /* 0x000fea0003800200 */
.L_x_3662:
        /* <DEDUP_REMOVED lines=25> */
[C---:B-1---5:R-:W-:Y:S01]  /*f350*/  SHF.L.U32 R31, R24.reuse, 0x10, RZ ;  /* 0x00000010181f7819 */ /* 0x062fe200000006ff */
        /* <DEDUP_REMOVED lines=35> */
[C---:B--2---:R-:W-:Y:S01]  /*f590*/  IMAD.U32 R7, R16.reuse, 0x10000, RZ ;  /* 0x0001000010077824 */ /* 0x044fe200078e00ff */
        /* <DEDUP_REMOVED lines=23> */
.L_x_3667:
[----:B------:R-:W-:Y:S05]  /*f710*/  BSYNC.RECONVERGENT B0 ;  /* 0x0000000000007941 */ /* 0x000fea0003800200 */
.L_x_3666:
[----:B-----5:R4:W-:Y:S02]  /*f720*/  STS.128 [R205+0x4800], R24 ;  /* 0x00480018cd007388 */ /* 0x0209e40000000c00 */
.L_x_3657:
[----:B------:R-:W-:Y:S05]  /*f730*/  BSYNC.RECONVERGENT B2 ;  /* 0x0000000000027941 */ /* 0x000fea0003800200 */
.L_x_3656:
        /* <DEDUP_REMOVED lines=93> */
.L_x_3673:
[----:B------:R-:W-:Y:S05]  /*fd10*/  BSYNC.RECONVERGENT B0 ;  /* 0x0000000000007941 */ /* 0x000fea0003800200 */
.L_x_3672:
[----:B-----5:R1:W-:Y:S02]  /*fd20*/  STS.128 [R205+0x1000], R24 ;  /* 0x00100018cd007388 */ /* 0x0203e40000000c00 */
.L_x_3671:
[----:B------:R-:W-:Y:S05]  /*fd30*/  BSYNC.RECONVERGENT B1 ;  /* 0x0000000000017941 */ /* 0x000fea0003800200 */
.L_x_3670:
        /* <DEDUP_REMOVED lines=86> */
.L_x_3677:
[----:B------:R-:W-:Y:S05]  /*102a0*/  BSYNC.RECONVERGENT B0 ;  /* 0x0000000000007941 */ /* 0x000fea0003800200 */
.L_x_3676:
[----:B-----5:R4:W-:Y:S02]  /*102b0*/  STS.128 [R205+0x3000], R24 ;  /* 0x00300018cd007388 */ /* 0x0209e40000000c00 */
.L_x_3675:
[----:B------:R-:W-:Y:S05]  /*102c0*/  BSYNC.RECONVERGENT B1 ;  /* 0x0000000000017941 */ /* 0x000fea0003800200 */
.L_x_3674:
        /* <DEDUP_REMOVED lines=85> */
.L_x_3679:
[----:B------:R-:W-:Y:S05]  /*10820*/  BSYNC.RECONVERGENT B0 ;  /* 0x0000000000007941 */ /* 0x000fea0003800200 */
.L_x_3678:
[----:B-----5:R4:W-:Y:S02]  /*10830*/  STS.128 [R205+0x5000], R24 ;  /* 0x00500018cd007388 */ /* 0x0209e40000000c00 */
.L_x_3669:
[----:B------:R-:W-:Y:S05]  /*10840*/  BSYNC.RECONVERGENT B2 ;  /* 0x0000000000027941 */ /* 0x000fea0003800200 */
.L_x_3668:
[----:B------:R-:W-:-:S04]  /*10850*/  IADD3 R36, PT, PT, R100, 0x30, RZ ;  /* 0x0000003064247810 */ /* 0x000fc80007ffe0ff */
[----:B------:R-:W-:-:S13]  /*10860*/  ISETP.GE.AND P0, PT, R36, R15, PT ;  /* 0x0000000f2400720c */ /* 0x000fda0003f06270 */
[----:B------:R-:W-:Y:S05]  /*10870*/  @P0 BRA `(.L_x_3596) ;  /* 0x00000010003c0947 */ /* 0x000fea0003800000 */
[----:B------:R-:W5:Y:S01]  /*10880*/  LDC R15, c[0x0][0x440] ;  /* 0x00011000ff0f7b82 */ /* 0x000f620000000800 */
[----:B-1--4-:R-:W-:Y:S01]  /*10890*/  IMAD.WIDE.U32 R38, R2, 0x60, R34 ;  /* 0x0000006002267825 */ /* 0x012fe200078e0022 */
        /* <DEDUP_REMOVED lines=27> */
[----:B------:R-:W4:Y:S01]  /*10a50*/  LDG.E.128 R16, desc[UR6][R16.64] ;  /* 0x0000000610107981 */ /* 0x000f22000c1e1d00 */
[C---:B-----5:R-:W-:Y:S01]  /*10a60*/  SHF.L.U32 R31, R24.reuse, 0x10, RZ ;  /* 0x00000010181f7819 */ /* 0x060fe200000006ff */
[C---:B---3--:R-:W-:Y:S01]  /*10a70*/  IMAD.U32 R34, R25.reuse, 0x10000, RZ ;  /* 0x0001000019227824 */ /* 0x048fe200078e00ff */
        /* <DEDUP_REMOVED lines=33> */
[----:B------:R-:W-:Y:S01]  /*10c90*/  FMUL.FTZ R41, R4, R41 ;  /* 0x0000002904297220 */ /* 0x000fe20000410000 */
[----:B------:R-:W-:Y:S01]  /*10ca0*/  FMUL.FTZ R21, R7, R22 ;  /* 0x0000001607157220 */ /* 0x000fe20000410000 */
[C---:B------:R-:W-:Y:S01]  /*10cb0*/  IMAD.U32 R7, R16.reuse, 0x10000, RZ ;  /* 0x0001000010077824 */ /* 0x040fe200078e00ff */
[----:B------:R-:W-:Y:S01]  /*10cc0*/  LOP3.LUT R5, R16, 0xffff0000, RZ, 0xc0, !PT ;  /* 0xffff000010057812 */ /* 0x000fe200078ec0ff */
[----:B------:R-:W-:Y:S01]  /*10cd0*/  FMUL.FTZ R26, R26, R43 ;  /* 0x0000002b1a1a7220 */ /* 0x000fe20000410000 */
[C---:B------:R-:W-:Y:S01]  /*10ce0*/  SHF.L.U32 R4, R17.reuse, 0x10, RZ ;  /* 0x0000001011047819 */ /* 0x040fe200000006ff */
[C---:B------:R-:W-:Y:S01]  /*10cf0*/  IMAD.U32 R27, R18.reuse, 0x10000, RZ ;  /* 0x00010000121b7824 */ /* 0x040fe200078e00ff */
        /* <DEDUP_REMOVED lines=18> */
.L_x_3683:
[----:B------:R-:W-:Y:S05]  /*10e20*/  BSYNC.RECONVERGENT B0 ;  /* 0x0000000000007941 */ /* 0x000fea0003800200 */
.L_x_3682:
[----:B-----5:R1:W-:Y:S02]  /*10e30*/  STS.128 [R205+0x1800], R24 ;  /* 0x00180018cd007388 */ /* 0x0203e40000000c00 */
.L_x_3681:
[----:B------:R-:W-:Y:S05]  /*10e40*/  BSYNC.RECONVERGENT B1 ;  /* 0x0000000000017941 */ /* 0x000fea0003800200 */
.L_x_3680:
[----:B------:R-:W-:Y:S01]  /*10e50*/  ISETP.GE.AND P0, PT, R10, R15, PT ;  /* 0x0000000f0a00720c */ /* 0x000fe20003f06270 */
[----:B------:R-:W-:-:S12]  /*10e60*/  BSSY.RECONVERGENT B1, `(.L_x_3684) ;  /* 0x0000057000017945 */ /* 0x000fd80003800200 */
[----:B------:R1:W-:Y:S01]  /*10e70*/  @P0 STS.128 [R205+0x3800], RZ ;  /* 0x003800ffcd000388 */ /* 0x0003e20000000c00 */
[----:B------:R-:W-:Y:S05]  /*10e80*/  @P0 BRA `(.L_x_3685) ;  /* 0x0000000400500947 */ /* 0x000fea0003800000 */
[----:B-1----:R1:W5:Y:S01]  /*10e90*/  LDG.E.128 R24, desc[UR6][R38.64+0x80] ;  /* 0x0000800626187981 */ /* 0x002362000c1e1d00 */
[----:B------:R-:W-:Y:S01]  /*10ea0*/  ISETP.GE.AND P0, PT, R10, R11, PT ;  /* 0x0000000b0a00720c */ /* 0x000fe20003f06270 */
[----:B------:R-:W-:-:S12]  /*10eb0*/  BSSY.RECONVERGENT B0, `(.L_x_3686) ;  /* 0x0000050000007945 */ /* 0x000fd80003800200 */
[----:B------:R-:W-:Y:S05]  /*10ec0*/  @P0 BRA `(.L_x_3687) ;  /* 0x0000000400380947 */ /* 0x000fea0003800000 */
[----:B------:R-:W-:Y:S01]  /*10ed0*/  ISETP.GE.U32.AND P1, PT, R10, R29, PT ;  /* 0x0000001d0a00720c */ /* 0x000fe20003f26070 */
[----:B------:R-:W3:Y:S03]  /*10ee0*/  LDCU.64 UR10, c[0x0][0x4d0] ;  /* 0x00009a00ff0a77ac */ /* 0x000ee60008000a00 */
[----:B--2---:R-:W-:Y:S02]  /*10ef0*/  SEL R5, R14, RZ, P1 ;  /* 0x000000ff0e057207 */ /* 0x004fe40000800000 */
        /* <DEDUP_REMOVED lines=75> */
.L_x_3687:
[----:B------:R-:W-:Y:S05]  /*113b0*/  BSYNC.RECONVERGENT B0 ;  /* 0x0000000000007941 */ /* 0x000fea0003800200 */
.L_x_3686:
[----:B-----5:R1:W-:Y:S02]  /*113c0*/  STS.128 [R205+0x3800], R24 ;  /* 0x00380018cd007388 */ /* 0x0203e40000000c00 */
.L_x_3685:
[----:B------:R-:W-:Y:S05]  /*113d0*/  BSYNC.RECONVERGENT B1 ;  /* 0x0000000000017941 */ /* 0x000fea0003800200 */
.L_x_3684:
        /* <DEDUP_REMOVED lines=15> */
[----:B-1----:R-:W-:Y:S01]  /*114d0*/  IMAD.WIDE R24, R29, 0x2, R38 ;  /* 0x000000021d187825 */ /* 0x002fe200078e0226 */
        /* <DEDUP_REMOVED lines=46> */
[C---:B--2---:R-:W-:Y:S01]  /*117c0*/  LOP3.LUT R16, R20.reuse, 0xffff0000, RZ, 0xc0, !PT ;  /* 0xffff000014107812 */ /* 0x044fe200078ec0ff */
        /* <DEDUP_REMOVED lines=24> */
.L_x_3689:
[----:B------:R-:W-:Y:S05]  /*11950*/  BSYNC.RECONVERGENT B0 ;  /* 0x0000000000007941 */ /* 0x000fea0003800200 */
.L_x_3688:
[----:B-----5:R1:W-:Y:S02]  /*11960*/  STS.128 [R205+0x5800], R4 ;  /* 0x00580004cd007388 */ /* 0x0203e40000000c00 */
.L_x_3596:
[----:B------:R-:W-:Y:S05]  /*11970*/  BSYNC.RECONVERGENT B3 ;  /* 0x0000000000037941 */ /* 0x000fea0003800200 */
.L_x_3585:
[----:B------:R-:W-:Y:S01]  /*11980*/  UIADD3 UR9, UPT, UPT, -UR25, UR4, URZ ;  /* 0x0000000419097290 */ /* 0x000fe2000fffe1ff */
[----:B------:R-:W-:Y:S05]  /*11990*/  BSSY.RECONVERGENT B0, `(.L_x_3690) ;  /* 0x000001a000007945 */ /* 0x000fea0003800200 */
[----:B------:R-:W-:-:S13]  /*119a0*/  ISETP.GE.AND P3, PT, R100, UR9, PT ;  /* 0x0000000964007c0c */ /* 0x000fda000bf66270 */
        /* <DEDUP_REMOVED lines=23> */
.L_x_3692:
[----:B------:R1:W-:Y:S02]  /*11b20*/  STS.128 [R205+0xa000], RZ ;  /* 0x00a000ffcd007388 */ /* 0x0003e40000000c00 */
.L_x_3691:
[----:B------:R-:W-:Y:S05]  /*11b30*/  BSYNC.RECONVERGENT B0 ;  /* 0x0000000000007941 */ /* 0x000fea0003800200 */
.L_x_3690:
[----:B------:R-:W-:Y:S01]  /*11b40*/  ISETP.GE.AND P0, PT, R32, UR9, PT ;  /* 0x0000000920007c0c */ /* 0x000fe2000bf06270 */
        /* <DEDUP_REMOVED lines=24> */
.L_x_3695:
[----:B------:R1:W-:Y:S02]  /*11cd0*/  STS.128 [R205+0xa800], RZ ;  /* 0x00a800ffcd007388 */ /* 0x0003e40000000c00 */
.L_x_3694:
[----:B------:R-:W-:Y:S05]  /*11ce0*/  BSYNC.RECONVERGENT B0 ;  /* 0x0000000000007941 */ /* 0x000fea0003800200 */
.L_x_3693:
[----:B------:R-:W-:Y:S01]  /*11cf0*/  ISETP.GE.AND P0, PT, R30, UR9, PT ;  /* 0x000000091e007c0c */ /* 0x000fe2000bf06270 */
[----:B------:R-:W-:-:S12]  /*11d00*/  BSSY.RECONVERGENT B0, `(.L_x_3696) ;  /* 0x000001a000007945 */ /* 0x000fd80003800200 */
[----:B------:R-:W-:Y:S05]  /*11d10*/  @P0 BRA `(.L_x_3697) ;  /* 0x0000000000600947 */ /* 0x000fea0003800000 */
[----:B-1----:R-:W2:Y:S01]  /*11d20*/  LDC.64 R2, c[0x0][0x3b8] ;  /* 0x0000ee00ff027b82 */ /* 0x002ea20000000a00 */
[----:B------:R-:W1:Y:S02]  /*11d30*/  LDCU UR5, c[0x0][0x440] ;  /* 0x00008800ff0577ac */ /* 0x000e640008000800 */
[----:B-1----:R-:W-:Y:S02]  /*11d40*/  ISETP.GE.AND P1, PT, R12, UR5, PT ;  /* 0x000000050c007c0c */ /* 0x002fe4000bf26270 */
[----:B------:R-:W-:Y:S02]  /*11d50*/  ISETP.GE.AND P0, PT, R10, UR5, PT ;  /* 0x000000050a007c0c */ /* 0x000fe4000bf06270 */
[----:B--2---:R-:W-:-:S04]  /*11d60*/  LEA R4, P2, R2, R194, 0x6 ;  /* 0x000000c202047211 */ /* 0x004fc800078430ff */
        /* <DEDUP_REMOVED lines=18> */
.L_x_3698:
[----:B------:R2:W-:Y:S02]  /*11e90*/  STS.128 [R205+0xb000], RZ ;  /* 0x00b000ffcd007388 */ /* 0x0005e40000000c00 */
.L_x_3697:
[----:B------:R-:W-:Y:S05]  /*11ea0*/  BSYNC.RECONVERGENT B0 ;  /* 0x0000000000007941 */ /* 0x000fea0003800200 */
.L_x_3696:
[----:B-1----:R-:W1:Y:S01]  /*11eb0*/  LDC.64 R2, c[0x0][0x538] ;  /* 0x00014e00ff027b82 */ /* 0x002e620000000a00 */
[----:B------:R-:W-:Y:S01]  /*11ec0*/  ISETP.GE.AND P0, PT, R36, UR9, PT ;  /* 0x0000000924007c0c */ /* 0x000fe2000bf06270 */
[----:B------:R-:W-:-:S12]  /*11ed0*/  BSSY.RECONVERGENT B0, `(.L_x_3699) ;  /* 0x0000019000007945 */ /* 0x000fd80003800200 */
[----:B------:R-:W-:Y:S05]  /*11ee0*/  @P0 BRA `(.L_x_3700) ;  /* 0x00000000005c0947 */ /* 0x000fea0003800000 */
[----:B--2---:R-:W2:Y:S01]  /*11ef0*/  LDC.64 R4, c[0x0][0x3b8] ;  /* 0x0000ee00ff047b82 */ /* 0x004ea20000000a00 */
[----:B------:R-:W5:Y:S02]  /*11f00*/  LDCU UR5, c[0x0][0x440] ;  /* 0x00008800ff0577ac */ /* 0x000f640008000800 */
[----:B-----5:R-:W-:Y:S02]  /*11f10*/  ISETP.GE.AND P2, PT, R12, UR5, PT ;  /* 0x000000050c007c0c */ /* 0x020fe4000bf46270 */
[----:B------:R-:W-:Y:S02]  /*11f20*/  ISETP.GE.AND P1, PT, R10, UR5, PT ;  /* 0x000000050a007c0c */ /* 0x000fe4000bf26270 */
        /* <DEDUP_REMOVED lines=19> */
.L_x_3700:
[----:B------:R-:W-:Y:S05]  /*12060*/  BSYNC.RECONVERGENT B0 ;  /* 0x0000000000007941 */ /* 0x000fea0003800200 */
.L_x_3699:
[----:B------:R-:W5:Y:S01]  /*12070*/  LDCU.64 UR10, c[0x0][0x540] ;  /* 0x0000a800ff0a77ac */ /* 0x000f620008000a00 */
[----:B-1----:R-:W-:Y:S01]  /*12080*/  R2UR UR5, R2 ;  /* 0x00000000020572ca */ /* 0x002fe200000e0000 */
[----:B------:R-:W0:Y:S01]  /*12090*/  LDGDEPBAR ;  /* 0x00000000000079af */ /* 0x000e220000000000 */
[----:B------:R-:W-:Y:S01]  /*120a0*/  UMOV UR14, UR24 ;  /* 0x00000018000e7c82 */ /* 0x000fe20008000000 */
[----:B------:R-:W-:Y:S02]  /*120b0*/  UMOV UR15, URZ ;  /* 0x000000ff000f7c82 */ /* 0x000fe40008000000 */
[----:B-----5:R-:W-:-:S04]  /*120c0*/  UIMAD.WIDE.U32 UR14, UR23, UR10, UR14 ;  /* 0x0000000a170e72a5 */ /* 0x020fc8000f8e000e */
[----:B------:R-:W-:-:S04]  /*120d0*/  UIMAD UR11, UR23, UR11, UR15 ;  /* 0x0000000b170b72a4 */ /* 0x000fc8000f8e020f */
[----:B------:R-:W-:Y:S01]  /*120e0*/  ULEA UR5, UP0, UR14, UR5, 0x2 ;  /* 0x000000050e057291 */ /* 0x000fe2000f8010ff */
[----:B--2---:R-:W-:Y:S01]  /*120f0*/  IMAD.U32 R4, RZ, RZ, UR14 ;  /* 0x0000000eff047e24 */ /* 0x004fe2000f8e00ff */
[----:B------:R-:W-:-:S04]  /*12100*/  DEPBAR.LE SB0, 0x0 ;  /* 0x000080000000791a */ /* 0x000fc80000000000 */
[----:B------:R-:W-:Y:S01]  /*12110*/  MOV R0, UR11 ;  /* 0x0000000b00007c02 */ /* 0x000fe20008000f00 */
[----:B------:R-:W-:Y:S01]  /*12120*/  IMAD.U32 R2, RZ, RZ, UR5 ;  /* 0x00000005ff027e24 */ /* 0x000fe2000f8e00ff */
[----:B------:R-:W-:Y:S01]  /*12130*/  PLOP3.LUT P0, PT, PT, PT, UP0, 0x80, 0x8 ;  /* 0x000000000008781c */ /* 0x000fe20003f0f008 */
[----:B------:R-:W-:Y:S02]  /*12140*/  IMAD.U32 R5, RZ, RZ, UR15 ;  /* 0x0000000fff057e24 */ /* 0x000fe4000f8e00ff */
[----:B------:R-:W1:Y:S01]  /*12150*/  LDCU UR5, c[0x0][0x458] ;  /* 0x00008b00ff0577ac */ /* 0x000e620008000800 */
[----:B------:R-:W-:-:S06]  /*12160*/  LEA.HI.X R3, R4, R3, R0, 0x2, P0 ;  /* 0x0000000304037211 */ /* 0x000fcc00000f1400 */
        /* <DEDUP_REMOVED lines=29> */
.L_x_3703:
[----:B------:R2:W-:Y:S01]  /*12340*/  STS.128 [R205+0x10000], RZ ;  /* 0x010000ffcd007388 */ /* 0x0005e20000000c00 */
[----:B------:R-:W-:Y:S05]  /*12350*/  BRA `(.L_x_3704) ;  /* 0x00000000000c7947 */ /* 0x000fea0003800000 */
.L_x_3702:
[----:B------:R1:W-:Y:S04]  /*12360*/  STS.128 [R205+0xc000], RZ ;  /* 0x00c000ffcd007388 */ /* 0x0003e80000000c00 */
[----:B------:R1:W-:Y:S04]  /*12370*/  STS.128 [R205+0xe000], RZ ;  /* 0x00e000ffcd007388 */ /* 0x0003e80000000c00 */
[----:B------:R1:W-:Y:S02]  /*12380*/  STS.128 [R205+0x10000], RZ ;  /* 0x010000ffcd007388 */ /* 0x0003e40000000c00 */
.L_x_3704:
[----:B------:R-:W-:Y:S05]  /*12390*/  BSYNC.RECONVERGENT B0 ;  /* 0x0000000000007941 */ /* 0x000fea0003800200 */
.L_x_3701:
[----:B------:R-:W-:Y:S01]  /*123a0*/  ISETP.GE.AND P0, PT, R32, UR9, PT ;  /* 0x0000000920007c0c */ /* 0x000fe2000bf06270 */
[----:B------:R-:W-:-:S12]  /*123b0*/  BSSY.RECONVERGENT B0, `(.L_x_3705) ;  /* 0x000001c000007945 */ /* 0x000fd80003800200 */
[----:B------:R1:W-:Y:S04]  /*123c0*/  @P0 STS.128 [R205+0xc800], RZ ;  /* 0x00c800ffcd000388 */ /* 0x0003e80000000c00 */
[----:B------:R1:W-:Y:S04]  /*123d0*/  @P0 STS.128 [R205+0xe800], RZ ;  /* 0x00e800ffcd000388 */ /* 0x0003e80000000c00 */
[----:B------:R1:W-:Y:S01]  /*123e0*/  @P0 STS.128 [R205+0x10800], RZ ;  /* 0x010800ffcd000388 */ /* 0x0003e20000000c00 */
        /* <DEDUP_REMOVED lines=23> */
.L_x_3707:
[----:B------:R1:W-:Y:S02]  /*12560*/  STS.128 [R205+0x10800], RZ ;  /* 0x010800ffcd007388 */ /* 0x0003e40000000c00 */
.L_x_3706:
[----:B------:R-:W-:Y:S05]  /*12570*/  BSYNC.RECONVERGENT B0 ;  /* 0x0000000000007941 */ /* 0x000fea0003800200 */
.L_x_3705:
[----:B------:R-:W-:Y:S01]  /*12580*/  ISETP.GE.AND P0, PT, R30, UR9, PT ;  /* 0x000000091e007c0c */ /* 0x000fe2000bf06270 */
[----:B------:R-:W-:-:S12]  /*12590*/  BSSY.RECONVERGENT B0, `(.L_x_3708) ;  /* 0x000001d000007945 */ /* 0x000fd80003800200 */
[----:B------:R1:W-:Y:S04]  /*125a0*/  @P0 STS.128 [R205+0xd000], RZ ;  /* 0x00d000ffcd000388 */ /* 0x0003e80000000c00 */
[----:B------:R1:W-:Y:S04]  /*125b0*/  @P0 STS.128 [R205+0xf000], RZ ;  /* 0x00f000ffcd000388 */ /* 0x0003e80000000c00 */
[----:B------:R1:W-:Y:S01]  /*125c0*/  @P0 STS.128 [R205+0x11000], RZ ;  /* 0x011000ffcd000388 */ /* 0x0003e20000000c00 */
[----:B------:R-:W-:Y:S05]  /*125d0*/  @P0 BRA `(.L_x_3709) ;  /* 0x0000000000600947 */ /* 0x000fea0003800000 */
[----:B-1----:R-:W1:Y:S01]  /*125e0*/  LDC.64 R2, c[0x0][0x3c0] ;  /* 0x0000f000ff027b82 */ /* 0x002e620000000a00 */
[----:B------:R-:W5:Y:S02]  /*125f0*/  LDCU UR10, c[0x0][0x440] ;  /* 0x00008800ff0a77ac */ /* 0x000f640008000800 */
[----:B-----5:R-:W-:Y:S02]  /*12600*/  ISETP.GE.AND P1, PT, R12, UR10, PT ;  /* 0x0000000a0c007c0c */ /* 0x020fe4000bf26270 */
        /* <DEDUP_REMOVED lines=20> */
.L_x_3710:
[----:B------:R1:W-:Y:S02]  /*12750*/  STS.128 [R205+0x11000], RZ ;  /* 0x011000ffcd007388 */ /* 0x0003e40000000c00 */
.L_x_3709:
[----:B------:R-:W-:Y:S05]  /*12760*/  BSYNC.RECONVERGENT B0 ;  /* 0x0000000000007941 */ /* 0x000fea0003800200 */
.L_x_3708:
[----:B------:R-:W-:Y:S01]  /*12770*/  ISETP.GE.AND P0, PT, R36, UR9, PT ;  /* 0x0000000924007c0c */ /* 0x000fe2000bf06270 */
[C---:B------:R-:W-:Y:S01]  /*12780*/  IMAD.SHL.U32 R185, R61.reuse, 0x20, RZ ;  /* 0x000000203db97824 */ /* 0x040fe200078e00ff */
[----:B------:R-:W-:Y:S01]  /*12790*/  BSSY.RECONVERGENT B0, `(.L_x_3711) ;  /* 0x0000021000007945 */ /* 0x000fe20003800200 */
[----:B-1----:R-:W-:-:S03]  /*127a0*/  IMAD.SHL.U32 R3, R61, 0x40, RZ ;  /* 0x000000403d037824 */ /* 0x002fc600078e00ff */
[----:B------:R-:W-:-:S04]  /*127b0*/  LOP3.LUT R185, R185, 0x7c00, RZ, 0xc0, !PT ;  /* 0x00007c00b9b97812 */ /* 0x000fc800078ec0ff */
[----:B------:R-:W-:-:S03]  /*127c0*/  LOP3.LUT R7, R185, 0x200, R3, 0xf8, !PT ;  /* 0x00000200b9077812 */ /* 0x000fc600078ef803 */
[----:B------:R1:W-:Y:S04]  /*127d0*/  @P0 STS.128 [R205+0xd800], RZ ;  /* 0x00d800ffcd000388 */ /* 0x0003e80000000c00 */
[----:B------:R1:W-:Y:S04]  /*127e0*/  @P0 STS.128 [R205+0xf800], RZ ;  /* 0x00f800ffcd000388 */ /* 0x0003e80000000c00 */
[----:B------:R1:W-:Y:S01]  /*127f0*/  @P0 STS.128 [R205+0x11800], RZ ;  /* 0x011800ffcd000388 */ /* 0x0003e20000000c00 */
[----:B------:R-:W-:Y:S05]  /*12800*/  @P0 BRA `(.L_x_3712) ;  /* 0x0000000000640947 */ /* 0x000fea0003800000 */
[----:B------:R-:W4:Y:S01]  /*12810*/  LDC.64 R4, c[0x0][0x3c0] ;  /* 0x0000f000ff047b82 */ /* 0x000f220000000a00 */
[----:B------:R-:W5:Y:S02]  /*12820*/  LDCU UR9, c[0x0][0x440] ;  /* 0x00008800ff0977ac */ /* 0x000f640008000800 */
[----:B-----5:R-:W-:Y:S02]  /*12830*/  ISETP.GE.AND P1, PT, R12, UR9, PT ;  /* 0x000000090c007c0c */ /* 0x020fe4000bf26270 */
        /* <DEDUP_REMOVED lines=21> */
.L_x_3713:
[----:B------:R1:W-:Y:S02]  /*12990*/  STS.128 [R205+0x11800], RZ ;  /* 0x011800ffcd007388 */ /* 0x0003e40000000c00 */
.L_x_3712:
[----:B------:R-:W-:Y:S05]  /*129a0*/  BSYNC.RECONVERGENT B0 ;  /* 0x0000000000007941 */ /* 0x000fea0003800200 */
.L_x_3711:
[----:B------:R-:W-:Y:S01]  /*129b0*/  IMAD.IADD R62, R62, 0x1, R7 ;  /* 0x000000013e3e7824 */ /* 0x000fe200078e0207 */
[----:B------:R-:W-:Y:S01]  /*129c0*/  LOP3.LUT R5, R64, 0x8, R61, 0x78, !PT ;  /* 0x0000000840057812 */ /* 0x000fe200078e783d */
[----:B------:R-:W-:Y:S01]  /*129d0*/  IMAD.MOV.U32 R184, RZ, RZ, 0x20 ;  /* 0x00000020ffb87424 */ /* 0x000fe200078e00ff */
[----:B------:R-:W-:Y:S01]  /*129e0*/  LOP3.LUT R50, R3, 0x400, RZ, 0xc0, !PT ;  /* 0x0000040003327812 */ /* 0x000fe200078ec0ff */
[----:B------:R-:W0:Y:S01]  /*129f0*/  LDGDEPBAR ;  /* 0x00000000000079af */ /* 0x000e220000000000 */
[----:B------:R-:W-:Y:S01]  /*12a00*/  LEA R62, R62, UR8, 0x1 ;  /* 0x000000083e3e7c11 */ /* 0x000fe2000f8e08ff */
[----:B------:R-:W-:Y:S01]  /*12a10*/  UISETP.NE.AND UP1, UPT, UR20, 0x1, UPT ;  /* 0x000000011400788c */ /* 0x000fe2000bf25270 */
[----:B------:R-:W-:Y:S01]  /*12a20*/  LOP3.LUT P1, RZ, R61, 0x2, RZ, 0xc0, !PT ;  /* 0x000000023dff7812 */ /* 0x000fe2000782c0ff */
[----:B------:R-:W-:Y:S01]  /*12a30*/  IMAD R50, R5, 0x2, R50 ;  /* 0x0000000205327824 */ /* 0x000fe200078e0232 */
[----:B------:R-:W-:Y:S01]  /*12a40*/  LOP3.LUT P0, RZ, R61, 0x4, RZ, 0xc0, !PT ;  /* 0x000000043dff7812 */ /* 0x000fe2000780c0ff */
[----:B------:R-:W-:Y:S01]  /*12a50*/  LDSM.16.M88.4 R88, [R62] ;  /* 0x000000003e58783b */ /* 0x000fe20000000200 */
[----:B------:R-:W-:-:S02]  /*12a60*/  SEL R11, R184, 0xffffffe0, !P1 ;  /* 0xffffffe0b80b7807 */ /* 0x000fc40004800000 */
[----:B------:R-:W-:Y:S01]  /*12a70*/  IADD3 R8, PT, PT, R50, UR8, RZ ;  /* 0x0000000832087c10 */ /* 0x000fe2000fffe0ff */
[----:B------:R-:W5:Y:S01]  /*12a80*/  LDSM.16.M88.4 R56, [R50+UR8+0x6000] ;  /* 0x006000083238783b */ /* 0x000f620008000200 */
[----:B------:R-:W-:Y:S01]  /*12a90*/  MOV R0, 0x40 ;  /* 0x0000004000007802 */ /* 0x000fe20000000f00 */
[--C-:B------:R-:W-:Y:S02]  /*12aa0*/  IMAD.IADD R48, R62, 0x1, R11.reuse ;  /* 0x000000013e307824 */ /* 0x100fe400078e020b */
[----:B-1--4-:R-:W-:Y:S01]  /*12ab0*/  IMAD.IADD R15, R8, 0x1, R11 ;  /* 0x00000001080f7824 */ /* 0x012fe200078e020b */
[----:B------:R-:W1:Y:S04]  /*12ac0*/  LDSM.16.M88.4 R44, [R50+UR8+0x6800] ;  /* 0x00680008322c783b */ /* 0x000e680008000200 */
[----:B------:R-:W-:Y:S04]  /*12ad0*/  LDSM.16.M88.4 R16, [R48] ;  /* 0x000000003010783b */ /* 0x000fe80000000200 */
[----:B------:R-:W4:Y:S04]  /*12ae0*/  LDSM.16.M88.4 R24, [R15+0x6000] ;  /* 0x006000000f18783b */ /* 0x000f280000000200 */
[----:B------:R-:W2:Y:S04]  /*12af0*/  LDSM.16.M88.4 R36, [R50+UR8+0x7000] ;  /* 0x007000083224783b */ /* 0x000ea80008000200 */
[----:B------:R-:W3:Y:S04]  /*12b00*/  LDSM.16.M88.4 R28, [R50+UR8+0x7800] ;  /* 0x00780008321c783b */ /* 0x000ee80008000200 */
[----:B------:R-:W3:Y:S04]  /*12b10*/  LDSM.16.M88.4 R20, [R15+0x6800] ;  /* 0x006800000f14783b */ /* 0x000ee80000000200 */
[----:B------:R-:W3:Y:S04]  /*12b20*/  LDSM.16.M88.4 R4, [R15+0x7000] ;  /* 0x007000000f04783b */ /* 0x000ee80000000200 */
[----:B------:R-:W3:Y:S01]  /*12b30*/  LDSM.16.M88.4 R80, [R15+0x7800] ;  /* 0x007800000f50783b */ /* 0x000ee20000000200 */
[C---:B-----5:R-:W-:Y:S08]  /*12b40*/  HMMA.16816.F32.BF16 R64, R88.reuse, R56, RZ ;  /* 0x000000385840723c */ /* 0x060ff000000418ff */
[C---:B------:R-:W-:Y:S08]  /*12b50*/  HMMA.16816.F32.BF16 R56, R88.reuse, R58, RZ ;  /* 0x0000003a5838723c */ /* 0x040ff000000418ff */
[----:B-1----:R-:W-:Y:S08]  /*12b60*/  HMMA.16816.F32.BF16 R52, R88, R44, RZ ;  /* 0x0000002c5834723c */ /* 0x002ff000000418ff */
[----:B----4-:R-:W-:Y:S01]  /*12b70*/  HMMA.16816.F32.BF16 R64, R16, R24, R64 ;  /* 0x000000181040723c */ /* 0x010fe20000041840 */
[----:B------:R-:W-:-:S05]  /*12b80*/  SEL R25, R0, 0xffffffc0, !P0 ;  /* 0xffffffc000197807 */ /* 0x000fca0004000000 */
[--C-:B------:R-:W-:Y:S02]  /*12b90*/  IMAD.IADD R14, R62, 0x1, R25.reuse ;  /* 0x000000013e0e7824 */ /* 0x100fe400078e0219 */
[----:B------:R-:W-:Y:S01]  /*12ba0*/  IMAD.IADD R8, R8, 0x1, R25 ;  /* 0x0000000108087824 */ /* 0x000fe200078e0219 */
[C---:B--2---:R-:W-:Y:S02]  /*12bb0*/  HMMA.16816.F32.BF16 R40, R88.reuse, R36, RZ ;  /* 0x000000245828723c */ /* 0x044fe400000418ff */
        /* <DEDUP_REMOVED lines=9> */
[C---:B---3--:R-:W-:Y:S01]  /*12c50*/  HMMA.16816.F32.BF16 R32, R88.reuse, R28, RZ ;  /* 0x0000001c5820723c */ /* 0x048fe200000418ff */
[----:B------:R-:W-:Y:S07]  /*12c60*/  LDSM.16.M88.4 R92, [R8+0x8800] ;  /* 0x00880000085c783b */ /* 0x000fee0000000200 */
[----:B------:R-:W-:Y:S01]  /*12c70*/  HMMA.16816.F32.BF16 R88, R88, R30, RZ ;  /* 0x0000001e5858723c */ /* 0x000fe200000418ff */
[----:B------:R-:W-:Y:S07]  /*12c80*/  LDSM.16.M88.4 R28, [R8+0x7800] ;  /* 0x00780000081c783b */ /* 0x000fee0000000200 */
        /* <DEDUP_REMOVED lines=145> */
.L_x_3715:
[----:B------:R-:W1:Y:S01]  /*135a0*/  LDC R2, c[0x0][0x4f0] ;  /* 0x00013c00ff027b82 */ /* 0x000e620000000800 */
[----:B------:R-:W-:Y:S01]  /*135b0*/  UIADD3 UR9, UPT, UPT, UR26, -0x80, URZ ;  /* 0xffffff801a097890 */ /* 0x000fe2000fffe0ff */
[----:B------:R-:W-:Y:S01]  /*135c0*/  IMAD.U32 R6, RZ, RZ, UR25 ;  /* 0x00000019ff067e24 */ /* 0x000fe2000f8e00ff */
[----:B------:R-:W2:Y:S04]  /*135d0*/  LDCU.64 UR14, c[0x0][0x3b8] ;  /* 0x00007700ff0e77ac */ /* 0x000ea80008000a00 */
[----:B------:R-:W-:Y:S01]  /*135e0*/  MOV R4, UR9 ;  /* 0x0000000900047c02 */ /* 0x000fe20008000f00 */
[----:B------:R-:W3:Y:S01]  /*135f0*/  LDCU.64 UR10, c[0x0][0x3a0] ;  /* 0x00007400ff0a77ac */ /* 0x000ee20008000a00 */
[----:B------:R-:W-:Y:S02]  /*13600*/  IABS R6, R6 ;  /* 0x0000000600067213 */ /* 0x000fe40000000000 */
[----:B------:R-:W-:-:S02]  /*13610*/  IABS R4, R4 ;  /* 0x0000000400047213 */ /* 0x000fc40000000000 */
[----:B-1----:R-:W-:-:S04]  /*13620*/  IABS R0, R2 ;  /* 0x0000000200007213 */ /* 0x002fc80000000000 */
        /* <DEDUP_REMOVED lines=53> */
.L_x_3716:
        /* <DEDUP_REMOVED lines=74> */
.L_x_3714:
[----:B------:R-:W2:Y:S01]  /*13e20*/  S2R R189, SR_TID.X ;  /* 0x0000000000bd7919 */ /* 0x000ea20000002100 */
[----:B------:R-:W-:Y:S01]  /*13e30*/  UIADD3 UR26, UPT, UPT, UR26, -0x40, URZ ;  /* 0xffffffc01a1a7890 */ /* 0x000fe2000fffe0ff */
[----:B------:R-:W3:Y:S01]  /*13e40*/  LDCU UR9, c[0x0][0x45c] ;  /* 0x00008b80ff0977ac */ /* 0x000ee20008000800 */
[----:B------:R-:W4:Y:S04]  /*13e50*/  S2R R0, SR_CTAID.X ;  /* 0x0000000000007919 */ /* 0x000f280000002500 */
[----:B-1----:R-:W-:Y:S02]  /*13e60*/  IMAD.U32 R9, RZ, RZ, UR26 ;  /* 0x0000001aff097e24 */ /* 0x002fe4000f8e00ff */
[----:B------:R-:W-:Y:S02]  /*13e70*/  IMAD.U32 R13, RZ, RZ, UR26 ;  /* 0x0000001aff0d7e24 */ /* 0x000fe4000f8e00ff */
[----:B------:R-:W-:-:S02]  /*13e80*/  IMAD.U32 R17, RZ, RZ, UR26 ;  /* 0x0000001aff117e24 */ /* 0x000fc4000f8e00ff */
[----:B------:R-:W-:Y:S02]  /*13e90*/  IMAD.U32 R25, RZ, RZ, UR26 ;  /* 0x0000001aff197e24 */ /* 0x000fe4000f8e00ff */
[----:B------:R-:W-:Y:S02]  /*13ea0*/  IMAD.U32 R5, RZ, RZ, UR26 ;  /* 0x0000001aff057e24 */ /* 0x000fe4000f8e00ff */
[----:B------:R-:W-:Y:S02]  /*13eb0*/  IMAD.U32 R19, RZ, RZ, UR26 ;  /* 0x0000001aff137e24 */ /* 0x000fe4000f8e00ff */
[----:B------:R-:W-:Y:S02]  /*13ec0*/  IMAD.U32 R15, RZ, RZ, UR26 ;  /* 0x0000001aff0f7e24 */ /* 0x000fe4000f8e00ff */
[----:B------:R-:W-:Y:S02]  /*13ed0*/  IMAD.U32 R27, RZ, RZ, UR26 ;  /* 0x0000001aff1b7e24 */ /* 0x000fe4000f8e00ff */
[----:B------:R-:W-:Y:S01]  /*13ee0*/  IMAD.U32 R23, RZ, RZ, UR26 ;  /* 0x0000001aff177e24 */ /* 0x000fe2000f8e00ff */
[--C-:B--2---:R-:W-:Y:S01]  /*13ef0*/  SHF.R.U32.HI R187, RZ, 0x1, R189.reuse ;  /* 0x00000001ffbb7819 */ /* 0x104fe200000116bd */
[C---:B------:R-:W-:Y:S01]  /*13f00*/  IMAD.SHL.U32 R134, R189.reuse, 0x2, RZ ;  /* 0x00000002bd867824 */ /* 0x040fe200078e00ff */
[----:B------:R-:W-:Y:S01]  /*13f10*/  SHF.R.U32.HI R2, RZ, 0x2, R189 ;  /* 0x00000002ff027819 */ /* 0x000fe200000116bd */
[----:B------:R-:W-:Y:S01]  /*13f20*/  IMAD.SHL.U32 R188, R189, 0x8, RZ ;  /* 0x00000008bdbc7824 */ /* 0x000fe200078e00ff */
[----:B------:R-:W-:-:S02]  /*13f30*/  LOP3.LUT R133, R187, 0x1f0, RZ, 0xc0, !PT ;  /* 0x000001f0bb857812 */ /* 0x000fc400078ec0ff */
[----:B------:R-:W-:Y:S02]  /*13f40*/  LOP3.LUT R2, R2, 0x7, RZ, 0xc0, !PT ;  /* 0x0000000702027812 */ /* 0x000fe400078ec0ff */
[----:B------:R-:W-:Y:S01]  /*13f50*/  LOP3.LUT R134, R134, 0x6, RZ, 0xc0, !PT ;  /* 0x0000000686867812 */ /* 0x000fe200078ec0ff */
[----:B----4-:R-:W-:Y:S01]  /*13f60*/  IMAD R7, R0, 0x40, R133 ;  /* 0x0000004000077824 */ /* 0x010fe200078e0285 */
[----:B------:R-:W-:Y:S02]  /*13f70*/  LOP3.LUT R188, R188, 0x38, RZ, 0xc0, !PT ;  /* 0x00000038bcbc7812 */ /* 0x000fe400078ec0ff */
[----:B------:R-:W-:Y:S02]  /*13f80*/  LOP3.LUT R9, R9, 0x8, R134, 0xfe, !PT ;  /* 0x0000000809097812 */ /* 0x000fe400078efe86 */
[----:B------:R-:W-:Y:S02]  /*13f90*/  IADD3 R20, PT, PT, R7, -UR22, R2 ;  /* 0x8000001607147c10 */ /* 0x000fe4000fffe002 */
[----:B------:R-:W-:-:S02]  /*13fa0*/  LOP3.LUT R13, R13, 0x18, R134, 0xfe, !PT ;  /* 0x000000180d0d7812 */ /* 0x000fc400078efe86 */
[--C-:B------:R-:W-:Y:S01]  /*13fb0*/  LOP3.LUT R17, R17, 0x10, R134.reuse, 0xfe, !PT ;  /* 0x0000001011117812 */ /* 0x100fe200078efe86 */
[----:B------:R-:W-:Y:S01]  /*13fc0*/  VIADD R20, R20, UR4 ;  /* 0x0000000414147c36 */ /* 0x000fe20008000000 */
[--C-:B------:R-:W-:Y:S02]  /*13fd0*/  LOP3.LUT R25, R25, 0x21, R134.reuse, 0xfe, !PT ;  /* 0x0000002119197812 */ /* 0x100fe400078efe86 */
[--C-:B------:R-:W-:Y:S01]  /*13fe0*/  LOP3.LUT R5, R5, 0x1, R134.reuse, 0xfe, !PT ;  /* 0x0000000105057812 */ /* 0x100fe200078efe86 */
[C---:B------:R-:W-:Y:S01]  /*13ff0*/  IMAD.IADD R7, R20.reuse, 0x1, -R9 ;  /* 0x0000000114077824 */ /* 0x040fe200078e0a09 */
[--C-:B------:R-:W-:Y:S01]  /*14000*/  LOP3.LUT R19, R19, 0x9, R134.reuse, 0xfe, !PT ;  /* 0x0000000913137812 */ /* 0x100fe200078efe86 */
[C---:B------:R-:W-:Y:S01]  /*14010*/  IMAD.IADD R21, R20.reuse, 0x1, -R17 ;  /* 0x0000000114157824 */ /* 0x040fe200078e0a11 */
[----:B------:R-:W-:Y:S01]  /*14020*/  LOP3.LUT R15, R15, 0x11, R134, 0xfe, !PT ;  /* 0x000000110f0f7812 */ /* 0x000fe200078efe86 */
[C---:B------:R-:W-:Y:S01]  /*14030*/  VIADD R22, R20.reuse, 0x8 ;  /* 0x0000000814167836 */ /* 0x040fe20000000000 */
[----:B------:R-:W-:Y:S01]  /*14040*/  IABS R7, R7 ;  /* 0x0000000700077213 */ /* 0x000fe20000000000 */
[C---:B------:R-:W-:Y:S01]  /*14050*/  IMAD.IADD R6, R20.reuse, 0x1, -R25 ;  /* 0x0000000114067824 */ /* 0x040fe200078e0a19 */
[----:B------:R-:W-:Y:S01]  /*14060*/  IABS R21, R21 ;  /* 0x0000001500157213 */ /* 0x000fe20000000000 */
[--C-:B------:R-:W-:Y:S01]  /*14070*/  IMAD.IADD R18, R20, 0x1, -R5.reuse ;  /* 0x0000000114127824 */ /* 0x100fe200078e0a05 */
[----:B------:R-:W-:Y:S01]  /*14080*/  I2FP.F32.S32 R7, R7 ;  /* 0x0000000700077245 */ /* 0x000fe20000201400 */
[----:B------:R-:W-:Y:S01]  /*14090*/  IMAD.IADD R28, R22, 0x1, -R5 ;  /* 0x00000001161c7824 */ /* 0x000fe200078e0a05 */
[----:B------:R-:W-:Y:S01]  /*140a0*/  I2FP.F32.S32 R21, R21 ;  /* 0x0000001500157245 */ /* 0x000fe20000201400 */
[C---:B------:R-:W-:Y:S01]  /*140b0*/  IMAD.IADD R4, R20.reuse, 0x1, -R19 ;  /* 0x0000000114047824 */ /* 0x040fe200078e0a13 */
[----:B------:R-:W-:Y:S01]  /*140c0*/  IABS R6, R6 ;  /* 0x0000000600067213 */ /* 0x000fe20000000000 */
[----:B------:R-:W-:Y:S01]  /*140d0*/  FFMA.FTZ R16, R7, -UR5, R56 ;  /* 0x8000000507107c23 */ /* 0x000fe20008010038 */
[----:B------:R-:W-:-:S02]  /*140e0*/  IMAD.IADD R7, R20, 0x1, -R13 ;  /* 0x0000000114077824 */ /* 0x000fc400078e0a0d */
[----:B------:R-:W-:Y:S01]  /*140f0*/  FFMA.FTZ R12, R21, -UR5, R52 ;  /* 0x80000005150c7c23 */ /* 0x000fe20008010034 */
[----:B------:R-:W-:Y:S01]  /*14100*/  IMAD.IADD R26, R22, 0x1, -R19 ;  /* 0x00000001161a7824 */ /* 0x000fe200078e0a13 */
[----:B------:R-:W-:Y:S01]  /*14110*/  I2FP.F32.S32 R6, R6 ;  /* 0x0000000600067245 */ /* 0x000fe20000201400 */
[--C-:B------:R-:W-:Y:S01]  /*14120*/  IMAD.IADD R10, R20, 0x1, -R15.reuse ;  /* 0x00000001140a7824 */ /* 0x100fe200078e0a0f */
[----:B------:R-:W-:Y:S01]  /*14130*/  IABS R7, R7 ;  /* 0x0000000700077213 */ /* 0x000fe20000000000 */
[----:B------:R-:W-:Y:S01]  /*14140*/  IMAD.IADD R24, R22, 0x1, -R15 ;  /* 0x0000000116187824 */ /* 0x000fe200078e0a0f */
[----:B------:R-:W-:Y:S01]  /*14150*/  IABS R18, R18 ;  /* 0x0000001200127213 */ /* 0x000fe20000000000 */
[----:B------:R-:W-:Y:S01]  /*14160*/  FFMA.FTZ R41, R6, -UR5, R41 ;  /* 0x8000000506297c23 */ /* 0x000fe20008010029 */
[----:B------:R-:W-:Y:S02]  /*14170*/  I2FP.F32.S32 R7, R7 ;  /* 0x0000000700077245 */ /* 0x000fe40000201400 */
[----:B------:R-:W-:Y:S01]  /*14180*/  ISETP.GE.AND P3, PT, R17, UR4, PT ;  /* 0x0000000411007c0c */ /* 0x000fe2000bf66270 */
[----:B------:R-:W-:Y:S01]  /*14190*/  IMAD.IADD R17, R22, 0x1, -R17 ;  /* 0x0000000116117824 */ /* 0x000fe200078e0a11 */
[----:B------:R-:W-:Y:S01]  /*141a0*/  IABS R28, R28 ;  /* 0x0000001c001c7213 */ /* 0x000fe20000000000 */
[----:B------:R-:W-:Y:S01]  /*141b0*/  FFMA.FTZ R14, R7, -UR5, R44 ;  /* 0x80000005070e7c23 */ /* 0x000fe2000801002c */
[----:B------:R-:W-:-:S02]  /*141c0*/  LOP3.LUT R7, R134, UR26, RZ, 0xfc, !PT ;  /* 0x0000001a86077c12 */ /* 0x000fc4000f8efcff */
[----:B------:R-:W-:Y:S02]  /*141d0*/  IABS R4, R4 ;  /* 0x0000000400047213 */ /* 0x000fe40000000000 */
[----:B------:R-:W-:Y:S01]  /*141e0*/  ISETP.GE.AND P2, PT, R7, UR4, PT ;  /* 0x0000000407007c0c */ /* 0x000fe2000bf46270 */
[--C-:B------:R-:W-:Y:S01]  /*141f0*/  IMAD.IADD R21, R20, 0x1, -R7.reuse ;  /* 0x0000000114157824 */ /* 0x100fe200078e0a07 */
[----:B------:R-:W-:Y:S01]  /*14200*/  IABS R26, R26 ;  /* 0x0000001a001a7213 */ /* 0x000fe20000000000 */
[----:B------:R-:W-:Y:S01]  /*14210*/  IMAD.IADD R7, R22, 0x1, -R7 ;  /* 0x0000000116077824 */ /* 0x000fe200078e0a07 */
[----:B------:R-:W-:Y:S02]  /*14220*/  IABS R10, R10 ;  /* 0x0000000a000a7213 */ /* 0x000fe40000000000 */
[----:B------:R-:W-:Y:S02]  /*14230*/  IABS R21, R21 ;  /* 0x0000001500157213 */ /* 0x000fe40000000000 */
[----:B------:R-:W-:-:S02]  /*14240*/  IABS R7, R7 ;  /* 0x0000000700077213 */ /* 0x000fc40000000000 */
[----:B------:R-:W-:Y:S02]  /*14250*/  I2FP.F32.S32 R21, R21 ;  /* 0x0000001500157245 */ /* 0x000fe40000201400 */
[----:B------:R-:W-:Y:S02]  /*14260*/  I2FP.F32.S32 R7, R7 ;  /* 0x0000000700077245 */ /* 0x000fe40000201400 */
[----:B------:R-:W-:Y:S01]  /*14270*/  IABS R24, R24 ;  /* 0x0000001800187213 */ /* 0x000fe20000000000 */
[----:B------:R-:W-:Y:S01]  /*14280*/  FFMA.FTZ R6, R21, -UR5, R64 ;  /* 0x8000000515067c23 */ /* 0x000fe20008010040 */
[----:B------:R-:W-:Y:S01]  /*14290*/  I2FP.F32.S32 R18, R18 ;  /* 0x0000001200127245 */ /* 0x000fe20000201400 */
[----:B------:R-:W-:Y:S01]  /*142a0*/  FFMA.FTZ R7, R7, -UR5, R66 ;  /* 0x8000000507077c23 */ /* 0x000fe20008010042 */
[----:B------:R-:W-:Y:S02]  /*142b0*/  I2FP.F32.S32 R28, R28 ;  /* 0x0000001c001c7245 */ /* 0x000fe40000201400 */
[----:B------:R-:W-:Y:S01]  /*142c0*/  I2FP.F32.S32 R4, R4 ;  /* 0x0000000400047245 */ /* 0x000fe20000201400 */
[----:B------:R-:W-:Y:S01]  /*142d0*/  FFMA.FTZ R18, R18, -UR5, R65 ;  /* 0x8000000512127c23 */ /* 0x000fe20008010041 */
[----:B------:R-:W-:-:S02]  /*142e0*/  I2FP.F32.S32 R26, R26 ;  /* 0x0000001a001a7245 */ /* 0x000fc40000201400 */
[----:B------:R-:W-:Y:S01]  /*142f0*/  ISETP.GE.AND P5, PT, R9, UR4, PT ;  /* 0x0000000409007c0c */ /* 0x000fe2000bfa6270 */
[----:B------:R-:W-:Y:S01]  /*14300*/  IMAD.U32 R9, RZ, RZ, UR26 ;  /* 0x0000001aff097e24 */ /* 0x000fe2000f8e00ff */
[--C-:B------:R-:W-:Y:S01]  /*14310*/  LOP3.LUT R27, R27, 0x20, R134.reuse, 0xfe, !PT ;  /* 0x000000201b1b7812 */ /* 0x100fe200078efe86 */
[----:B------:R-:W-:Y:S01]  /*14320*/  FFMA.FTZ R4, R4, -UR5, R57 ;  /* 0x8000000504047c23 */ /* 0x000fe20008010039 */
[----:B------:R-:W-:Y:S02]  /*14330*/  LOP3.LUT R23, R23, 0x28, R134, 0xfe, !PT ;  /* 0x0000002817177812 */ /* 0x000fe400078efe86 */
[----:B------:R-:W-:Y:S01]  /*14340*/  IABS R17, R17 ;  /* 0x0000001100117213 */ /* 0x000fe20000000000 */
[C---:B------:R-:W-:Y:S01]  /*14350*/  IMAD.IADD R31, R20.reuse, 0x1, -R27 ;  /* 0x00000001141f7824 */ /* 0x040fe200078e0a1b */
[----:B------:R-:W-:Y:S01]  /*14360*/  I2FP.F32.S32 R10, R10 ;  /* 0x0000000a000a7245 */ /* 0x000fe20000201400 */
[----:B------:R-:W-:Y:S01]  /*14370*/  IMAD.IADD R29, R20, 0x1, -R23 ;  /* 0x00000001141d7824 */ /* 0x000fe200078e0a17 */
[----:B------:R-:W-:Y:S01]  /*14380*/  ISETP.GE.AND P4, PT, R19, UR4, PT ;  /* 0x0000000413007c0c */ /* 0x000fe2000bf86270 */
[----:B------:R-:W-:Y:S01]  /*14390*/  FFMA.FTZ R19, R21, -UR5, R58 ;  /* 0x8000000515137c23 */ /* 0x000fe2000801003a */
[----:B------:R-:W-:Y:S01]  /*143a0*/  I2FP.F32.S32 R24, R24 ;  /* 0x0000001800187245 */ /* 0x000fe20000201400 */
[----:B------:R-:W-:Y:S01]  /*143b0*/  FFMA.FTZ R21, R28, -UR5, R67 ;  /* 0x800000051c157c23 */ /* 0x000fe20008010043 */
[----:B------:R-:W-:Y:S01]  /*143c0*/  ISETP.GE.AND P6, PT, R5, UR4, PT ;  /* 0x0000000405007c0c */ /* 0x000fe2000bfc6270 */
[----:B------:R-:W-:Y:S01]  /*143d0*/  FFMA.FTZ R5, R26, -UR5, R59 ;  /* 0x800000051a057c23 */ /* 0x000fe2000801003b */
[----:B------:R-:W-:Y:S01]  /*143e0*/  FSEL R6, R6, -INF , !P2 ;  /* 0xff80000006067808 */ /* 0x000fe20005000000 */
[----:B------:R-:W-:Y:S01]  /*143f0*/  FFMA.FTZ R10, R10, -UR5, R53 ;  /* 0x800000050a0a7c23 */ /* 0x000fe20008010035 */
[----:B------:R-:W-:-:S02]  /*14400*/  FSEL R7, R7, -INF , !P2 ;  /* 0xff80000007077808 */ /* 0x000fc40005000000 */
[----:B------:R-:W-:Y:S02]  /*14410*/  I2FP.F32.S32 R17, R17 ;  /* 0x0000001100117245 */ /* 0x000fe40000201400 */
[----:B------:R-:W-:Y:S01]  /*14420*/  ISETP.GE.AND P2, PT, R15, UR4, PT ;  /* 0x000000040f007c0c */ /* 0x000fe2000bf46270 */
[----:B------:R-:W-:Y:S01]  /*14430*/  FFMA.FTZ R15, R24, -UR5, R55 ;  /* 0x80000005180f7c23 */ /* 0x000fe20008010037 */
[----:B------:R-:W-:Y:S01]  /*14440*/  LOP3.LUT R9, R9, 0x19, R134, 0xfe, !PT ;  /* 0x0000001909097812 */ /* 0x000fe200078efe86 */
[----:B------:R-:W-:Y:S01]  /*14450*/  FFMA.FTZ R17, R17, -UR5, R54 ;  /* 0x8000000511117c23 */ /* 0x000fe20008010036 */
[----:B------:R-:W-:Y:S01]  /*14460*/  FSEL R18, R18, -INF , !P6 ;  /* 0xff80000012127808 */ /* 0x000fe20007000000 */
[----:B------:R-:W-:Y:S01]  /*14470*/  IMAD.IADD R24, R22, 0x1, -R25 ;  /* 0x0000000116187824 */ /* 0x000fe200078e0a19 */
[----:B------:R-:W-:Y:S01]  /*14480*/  FSEL R21, R21, -INF , !P6 ;  /* 0xff80000015157808 */ /* 0x000fe20007000000 */
[----:B------:R-:W-:Y:S01]  /*14490*/  IMAD.IADD R8, R20, 0x1, -R9 ;  /* 0x0000000114087824 */ /* 0x000fe200078e0a09 */
[----:B------:R-:W-:Y:S01]  /*144a0*/  ISETP.GE.AND P6, PT, R13, UR4, PT ;  /* 0x000000040d007c0c */ /* 0x000fe2000bfc6270 */
[----:B------:R-:W-:Y:S01]  /*144b0*/  IMAD.IADD R13, R22, 0x1, -R13 ;  /* 0x00000001160d7824 */ /* 0x000fe200078e0a0d */
[----:B------:R-:W-:Y:S01]  /*144c0*/  FSEL R4, R4, -INF , !P4 ;  /* 0xff80000004047808 */ /* 0x000fe20006000000 */
[----:B------:R-:W-:Y:S01]  /*144d0*/  IMAD.IADD R26, R22, 0x1, -R9 ;  /* 0x00000001161a7824 */ /* 0x000fe200078e0a09 */
[----:B------:R-:W-:-:S02]  /*144e0*/  FSEL R5, R5, -INF , !P4 ;  /* 0xff80000005057808 */ /* 0x000fc40006000000 */
[----:B------:R-:W-:Y:S02]  /*144f0*/  IABS R31, R31 ;  /* 0x0000001f001f7213 */ /* 0x000fe40000000000 */
[----:B------:R-:W-:Y:S02]  /*14500*/  IABS R29, R29 ;  /* 0x0000001d001d7213 */ /* 0x000fe40000000000 */
[----:B------:R-:W-:Y:S01]  /*14510*/  ISETP.GE.AND P4, PT, R27, UR4, PT ;  /* 0x000000041b007c0c */ /* 0x000fe2000bf86270 */
[----:B------:R-:W-:Y:S01]  /*14520*/  IMAD.IADD R27, R22, 0x1, -R27 ;  /* 0x00000001161b7824 */ /* 0x000fe200078e0a1b */
[----:B------:R-:W-:Y:S02]  /*14530*/  FSEL R10, R10, -INF , !P2 ;  /* 0xff8000000a0a7808 */ /* 0x000fe40005000000 */
[----:B------:R-:W-:Y:S02]  /*14540*/  FSEL R15, R15, -INF , !P2 ;  /* 0xff8000000f0f7808 */ /* 0x000fe40005000000 */
[----:B------:R-:W-:Y:S01]  /*14550*/  ISETP.GE.AND P2, PT, R23, UR4, PT ;  /* 0x0000000417007c0c */ /* 0x000fe2000bf46270 */
[----:B------:R-:W-:Y:S01]  /*14560*/  IMAD.IADD R23, R22, 0x1, -R23 ;  /* 0x0000000116177824 */ /* 0x000fe200078e0a17 */
[----:B------:R-:W-:-:S02]  /*14570*/  I2FP.F32.S32 R31, R31 ;  /* 0x0000001f001f7245 */ /* 0x000fc40000201400 */
[----:B------:R-:W-:Y:S02]  /*14580*/  I2FP.F32.S32 R29, R29 ;  /* 0x0000001d001d7245 */ /* 0x000fe40000201400 */
[----:B------:R-:W-:Y:S01]  /*14590*/  FSEL R12, R12, -INF , !P3 ;  /* 0xff8000000c0c7808 */ /* 0x000fe20005800000 */
[----:B------:R-:W-:Y:S01]  /*145a0*/  FFMA.FTZ R40, R31, -UR5, R40 ;  /* 0x800000051f287c23 */ /* 0x000fe20008010028 */
[----:B------:R-:W-:Y:S01]  /*145b0*/  FSEL R17, R17, -INF , !P3 ;  /* 0xff80000011117808 */ /* 0x000fe20005800000 */
[----:B------:R-:W-:Y:S01]  /*145c0*/  FFMA.FTZ R36, R29, -UR5, R36 ;  /* 0x800000051d247c23 */ /* 0x000fe20008010024 */
[----:B------:R-:W-:Y:S01]  /*145d0*/  ISETP.GE.AND P3, PT, R25, UR4, PT ;  /* 0x0000000419007c0c */ /* 0x000fe2000bf66270 */
[----:B------:R-:W-:Y:S01]  /*145e0*/  IMAD.U32 R31, RZ, RZ, UR26 ;  /* 0x0000001aff1f7e24 */ /* 0x000fe2000f8e00ff */
[----:B------:R-:W-:Y:S01]  /*145f0*/  IABS R13, R13 ;  /* 0x0000000d000d7213 */ /* 0x000fe20000000000 */
[----:B------:R-:W-:Y:S01]  /*14600*/  IMAD.U32 R29, RZ, RZ, UR26 ;  /* 0x0000001aff1d7e24 */ /* 0x000fe2000f8e00ff */
[----:B------:R-:W-:-:S02]  /*14610*/  IABS R8, R8 ;  /* 0x0000000800087213 */ /* 0x000fc40000000000 */
[----:B------:R-:W-:Y:S02]  /*14620*/  IABS R26, R26 ;  /* 0x0000001a001a7213 */ /* 0x000fe40000000000 */
[----:B------:R-:W-:Y:S01]  /*14630*/  IABS R25, R27 ;  /* 0x0000001b00197213 */ /* 0x000fe20000000000 */
[----:B------:R-:W-:Y:S01]  /*14640*/  IMAD.U32 R27, RZ, RZ, UR26 ;  /* 0x0000001aff1b7e24 */ /* 0x000fe2000f8e00ff */
[----:B------:R-:W-:Y:S02]  /*14650*/  IABS R23, R23 ;  /* 0x0000001700177213 */ /* 0x000fe40000000000 */
[----:B------:R-:W-:Y:S02]  /*14660*/  I2FP.F32.S32 R13, R13 ;  /* 0x0000000d000d7245 */ /* 0x000fe40000201400 */
[----:B------:R-:W-:Y:S02]  /*14670*/  I2FP.F32.S32 R8, R8 ;  /* 0x0000000800087245 */ /* 0x000fe40000201400 */
[----:B------:R-:W-:Y:S01]  /*14680*/  IABS R24, R24 ;  /* 0x0000001800187213 */ /* 0x000fe20000000000 */
[----:B------:R-:W-:Y:S01]  /*14690*/  FFMA.FTZ R13, R13, -UR5, R46 ;  /* 0x800000050d0d7c23 */ /* 0x000fe2000801002e */
[----:B------:R-:W-:Y:S01]  /*146a0*/  I2FP.F32.S32 R26, R26 ;  /* 0x0000001a001a7245 */ /* 0x000fe20000201400 */
[----:B------:R-:W-:Y:S01]  /*146b0*/  FFMA.FTZ R8, R8, -UR5, R45 ;  /* 0x8000000508087c23 */ /* 0x000fe2000801002d */
[----:B------:R-:W-:-:S02]  /*146c0*/  I2FP.F32.S32 R25, R25 ;  /* 0x0000001900197245 */ /* 0x000fc40000201400 */
[----:B------:R-:W-:Y:S02]  /*146d0*/  I2FP.F32.S32 R23, R23 ;  /* 0x0000001700177245 */ /* 0x000fe40000201400 */
[----:B------:R-:W-:Y:S01]  /*146e0*/  FSEL R16, R16, -INF , !P5 ;  /* 0xff80000010107808 */ /* 0x000fe20006800000 */
[----:B------:R-:W-:Y:S01]  /*146f0*/  FFMA.FTZ R42, R25, -UR5, R42 ;  /* 0x80000005192a7c23 */ /* 0x000fe2000801002a */
[----:B------:R-:W-:Y:S01]  /*14700*/  FSEL R19, R19, -INF , !P5 ;  /* 0xff80000013137808 */ /* 0x000fe20006800000 */
[----:B------:R-:W-:Y:S01]  /*14710*/  IMAD.U32 R25, RZ, RZ, UR26 ;  /* 0x0000001aff197e24 */ /* 0x000fe2000f8e00ff */
[----:B------:R-:W-:Y:S01]  /*14720*/  ISETP.GE.AND P5, PT, R9, UR4, PT ;  /* 0x0000000409007c0c */ /* 0x000fe2000bfa6270 */
[----:B------:R-:W-:Y:S01]  /*14730*/  FFMA.FTZ R9, R26, -UR5, R47 ;  /* 0x800000051a097c23 */ /* 0x000fe2000801002f */
[----:B------:R-:W-:Y:S01]  /*14740*/  I2FP.F32.S32 R24, R24 ;  /* 0x0000001800187245 */ /* 0x000fe20000201400 */
[----:B------:R-:W-:Y:S01]  /*14750*/  FFMA.FTZ R38, R23, -UR5, R38 ;  /* 0x8000000517267c23 */ /* 0x000fe20008010026 */
[--C-:B------:R-:W-:Y:S01]  /*14760*/  LOP3.LUT R31, R31, 0x29, R134.reuse, 0xfe, !PT ;  /* 0x000000291f1f7812 */ /* 0x100fe200078efe86 */
[----:B------:R-:W-:Y:S01]  /*14770*/  IMAD.U32 R23, RZ, RZ, UR26 ;  /* 0x0000001aff177e24 */ /* 0x000fe2000f8e00ff */
[----:B------:R-:W-:Y:S01]  /*14780*/  LOP3.LUT R29, R29, 0x30, R134, 0xfe, !PT ;  /* 0x000000301d1d7812 */ /* 0x000fe200078efe86 */
[----:B------:R-:W-:Y:S01]  /*14790*/  FFMA.FTZ R43, R24, -UR5, R43 ;  /* 0x80000005182b7c23 */ /* 0x000fe2000801002b */
[----:B------:R-:W-:Y:S01]  /*147a0*/  FSEL R14, R14, -INF , !P6 ;  /* 0xff8000000e0e7808 */ /* 0x000fe20007000000 */
[C---:B------:R-:W-:Y:S01]  /*147b0*/  IMAD.IADD R24, R20.reuse, 0x1, -R31 ;  /* 0x0000000114187824 */ /* 0x040fe200078e0a1f */
[----:B------:R-:W-:Y:S01]  /*147c0*/  FSEL R13, R13, -INF , !P6 ;  /* 0xff8000000d0d7808 */ /* 0x000fe20007000000 */
[----:B------:R-:W-:Y:S01]  /*147d0*/  IMAD.IADD R28, R20, 0x1, -R29 ;  /* 0x00000001141c7824 */ /* 0x000fe200078e0a1d */
[----:B------:R-:W-:Y:S01]  /*147e0*/  ISETP.GE.AND P6, PT, R31, UR4, PT ;  /* 0x000000041f007c0c */ /* 0x000fe2000bfc6270 */
[----:B------:R-:W-:Y:S01]  /*147f0*/  IMAD.IADD R31, R22, 0x1, -R31 ;  /* 0x00000001161f7824 */ /* 0x000fe200078e0a1f */
[----:B------:R-:W-:-:S02]  /*14800*/  FSEL R8, R8, -INF , !P5 ;  /* 0xff80000008087808 */ /* 0x000fc40006800000 */
[----:B------:R-:W-:Y:S02]  /*14810*/  FSEL R9, R9, -INF , !P5 ;  /* 0xff80000009097808 */ /* 0x000fe40006800000 */
[--C-:B------:R-:W-:Y:S02]  /*14820*/  LOP3.LUT R27, R27, 0x31, R134.reuse, 0xfe, !PT ;  /* 0x000000311b1b7812 */ /* 0x100fe400078efe86 */
[--C-:B------:R-:W-:Y:S02]  /*14830*/  LOP3.LUT R25, R25, 0x38, R134.reuse, 0xfe, !PT ;  /* 0x0000003819197812 */ /* 0x100fe400078efe86 */
[----:B------:R-:W-:Y:S01]  /*14840*/  ISETP.GE.AND P5, PT, R29, UR4, PT ;  /* 0x000000041d007c0c */ /* 0x000fe2000bfa6270 */
[----:B------:R-:W-:Y:S01]  /*14850*/  IMAD.IADD R29, R22, 0x1, -R29 ;  /* 0x00000001161d7824 */ /* 0x000fe200078e0a1d */
[----:B------:R-:W-:Y:S01]  /*14860*/  LOP3.LUT R23, R23, 0x39, R134, 0xfe, !PT ;  /* 0x0000003917177812 */ /* 0x000fe200078efe86 */
[----:B------:R-:W-:Y:S01]  /*14870*/  IMAD.IADD R26, R20, 0x1, -R27 ;  /* 0x00000001141a7824 */ /* 0x000fe200078e0a1b */
[----:B------:R-:W-:Y:S01]  /*14880*/  FSEL R192, R40, -INF , !P4 ;  /* 0xff80000028c07808 */ /* 0x000fe20006000000 */
[----:B------:R-:W-:Y:S01]  /*14890*/  IMAD.IADD R30, R20, 0x1, -R25 ;  /* 0x00000001141e7824 */ /* 0x000fe200078e0a19 */
[----:B------:R-:W-:Y:S01]  /*148a0*/  FSEL R193, R42, -INF , !P4 ;  /* 0xff8000002ac17808 */ /* 0x000fe20006000000 */
[----:B------:R-:W-:Y:S01]  /*148b0*/  IMAD.IADD R20, R20, 0x1, -R23 ;  /* 0x0000000114147824 */ /* 0x000fe200078e0a17 */
[----:B------:R-:W-:-:S02]  /*148c0*/  FSEL R186, R41, -INF , !P3 ;  /* 0xff80000029ba7808 */ /* 0x000fc40005800000 */
[----:B------:R-:W-:Y:S02]  /*148d0*/  FSEL R191, R43, -INF , !P3 ;  /* 0xff8000002bbf7808 */ /* 0x000fe40005800000 */
[----:B------:R-:W-:Y:S02]  /*148e0*/  IABS R28, R28 ;  /* 0x0000001c001c7213 */ /* 0x000fe40000000000 */
[----:B------:R-:W-:Y:S01]  /*148f0*/  ISETP.GE.AND P4, PT, R27, UR4, PT ;  /* 0x000000041b007c0c */ /* 0x000fe2000bf86270 */
[C---:B------:R-:W-:Y:S01]  /*14900*/  IMAD.IADD R27, R22.reuse, 0x1, -R27 ;  /* 0x00000001161b7824 */ /* 0x040fe200078e0a1b */
[----:B------:R-:W-:Y:S01]  /*14910*/  ISETP.GE.AND P3, PT, R25, UR4, PT ;  /* 0x0000000419007c0c */ /* 0x000fe2000bf66270 */
[C---:B------:R-:W-:Y:S01]  /*14920*/  IMAD.IADD R25, R22.reuse, 0x1, -R25 ;  /* 0x0000000116197824 */ /* 0x040fe200078e0a19 */
[----:B------:R-:W-:Y:S01]  /*14930*/  IABS R31, R31 ;  /* 0x0000001f001f7213 */ /* 0x000fe20000000000 */
[----:B------:R-:W-:Y:S01]  /*14940*/  IMAD.IADD R22, R22, 0x1, -R23 ;  /* 0x0000000116167824 */ /* 0x000fe200078e0a17 */
[----:B------:R-:W-:-:S02]  /*14950*/  FSEL R182, R36, -INF , !P2 ;  /* 0xff80000024b67808 */ /* 0x000fc40005000000 */
[----:B------:R-:W-:Y:S02]  /*14960*/  FSEL R183, R38, -INF , !P2 ;  /* 0xff80000026b77808 */ /* 0x000fe40005000000 */
[----:B------:R-:W-:Y:S02]  /*14970*/  IABS R29, R29 ;  /* 0x0000001d001d7213 */ /* 0x000fe40000000000 */
[----:B------:R-:W-:Y:S02]  /*14980*/  ISETP.GE.AND P2, PT, R23, UR4, PT ;  /* 0x0000000417007c0c */ /* 0x000fe4000bf46270 */
[----:B------:R-:W-:Y:S02]  /*14990*/  I2FP.F32.S32 R23, R28 ;  /* 0x0000001c00177245 */ /* 0x000fe40000201400 */
[----:B------:R-:W-:Y:S02]  /*149a0*/  I2FP.F32.S32 R28, R31 ;  /* 0x0000001f001c7245 */ /* 0x000fe40000201400 */
[----:B------:R-:W-:Y:S01]  /*149b0*/  IABS R24, R24 ;  /* 0x0000001800187213 */ /* 0x000fe20000000000 */
[----:B------:R-:W-:Y:S01]  /*149c0*/  FFMA.FTZ R23, R23, -UR5, R32 ;  /* 0x8000000517177c23 */ /* 0x000fe20008010020 */
[----:B------:R-:W-:Y:S01]  /*149d0*/  I2FP.F32.S32 R31, R29 ;  /* 0x0000001d001f7245 */ /* 0x000fe20000201400 */
[----:B------:R-:W-:Y:S01]  /*149e0*/  FFMA.FTZ R28, R28, -UR5, R39 ;  /* 0x800000051c1c7c23 */ /* 0x000fe20008010027 */
[----:B------:R-:W-:-:S02]  /*149f0*/  FMNMX3.FTZ R29, R6, R18, R16, !PT ;  /* 0x00000012061d7276 */ /* 0x000fc40007810010 */
[----:B------:R-:W-:Y:S01]  /*14a00*/  I2FP.F32.S32 R24, R24 ;  /* 0x0000001800187245 */ /* 0x000fe20000201400 */
[----:B------:R-:W-:Y:S01]  /*14a10*/  FFMA.FTZ R34, R31, -UR5, R34 ;  /* 0x800000051f227c23 */ /* 0x000fe20008010022 */
[----:B------:R-:W-:Y:S02]  /*14a20*/  FMNMX3.FTZ R29, R29, R4, R12, !PT ;  /* 0x000000041d1d7276 */ /* 0x000fe4000781000c */
[----:B------:R-:W-:Y:S01]  /*14a30*/  IABS R26, R26 ;  /* 0x0000001a001a7213 */ /* 0x000fe20000000000 */
[----:B------:R-:W-:Y:S01]  /*14a40*/  FFMA.FTZ R24, R24, -UR5, R37 ;  /* 0x8000000518187c23 */ /* 0x000fe20008010025 */
[----:B------:R-:W-:Y:S02]  /*14a50*/  IABS R30, R30 ;  /* 0x0000001e001e7213 */ /* 0x000fe40000000000 */
[----:B------:R-:W-:Y:S02]  /*14a60*/  FMNMX3.FTZ R29, R29, R10, R14, !PT ;  /* 0x0000000a1d1d7276 */ /* 0x000fe4000781000e */
[----:B------:R-:W-:-:S02]  /*14a70*/  IABS R20, R20 ;  /* 0x0000001400147213 */ /* 0x000fc40000000000 */
[----:B------:R-:W-:Y:S02]  /*14a80*/  I2FP.F32.S32 R26, R26 ;  /* 0x0000001a001a7245 */ /* 0x000fe40000201400 */
[----:B------:R-:W-:Y:S02]  /*14a90*/  I2FP.F32.S32 R37, R30 ;  /* 0x0000001e00257245 */ /* 0x000fe40000201400 */
[----:B------:R-:W-:Y:S01]  /*14aa0*/  FMNMX3.FTZ R29, R29, R8, R192, !PT ;  /* 0x000000081d1d7276 */ /* 0x000fe200078100c0 */
[----:B------:R-:W-:Y:S01]  /*14ab0*/  FFMA.FTZ R26, R26, -UR5, R33 ;  /* 0x800000051a1a7c23 */ /* 0x000fe20008010021 */
[----:B------:R-:W-:Y:S01]  /*14ac0*/  FSEL R180, R24, -INF , !P6 ;  /* 0xff80000018b47808 */ /* 0x000fe20007000000 */
[----:B------:R-:W-:Y:S01]  /*14ad0*/  FFMA.FTZ R37, R37, -UR5, R88 ;  /* 0x8000000525257c23 */ /* 0x000fe20008010058 */
[----:B------:R-:W-:Y:S02]  /*14ae0*/  I2FP.F32.S32 R20, R20 ;  /* 0x0000001400147245 */ /* 0x000fe40000201400 */
[----:B------:R-:W-:-:S02]  /*14af0*/  FMNMX3.FTZ R24, R7, R21, R19, !PT ;  /* 0x0000001507187276 */ /* 0x000fc40007810013 */
[----:B------:R-:W-:Y:S01]  /*14b00*/  FSEL R178, R23, -INF , !P5 ;  /* 0xff80000017b27808 */ /* 0x000fe20006800000 */
[----:B------:R-:W-:Y:S01]  /*14b10*/  FFMA.FTZ R20, R20, -UR5, R89 ;  /* 0x8000000514147c23 */ /* 0x000fe20008010059 */
[----:B------:R-:W-:Y:S02]  /*14b20*/  FMNMX3.FTZ R23, R29, R186, R182, !PT ;  /* 0x000000ba1d177276 */ /* 0x000fe400078100b6 */
[----:B------:R-:W-:Y:S02]  /*14b30*/  IABS R25, R25 ;  /* 0x0000001900197213 */ /* 0x000fe40000000000 */
[----:B------:R-:W-:Y:S02]  /*14b40*/  FMNMX3.FTZ R24, R24, R5, R17, !PT ;  /* 0x0000000518187276 */ /* 0x000fe40007810011 */
[----:B------:R-:W-:Y:S02]  /*14b50*/  IABS R27, R27 ;  /* 0x0000001b001b7213 */ /* 0x000fe40000000000 */
[----:B------:R-:W-:-:S02]  /*14b60*/  FSEL R177, R26, -INF , !P4 ;  /* 0xff8000001ab17808 */ /* 0x000fc40006000000 */
[----:B------:R-:W-:Y:S02]  /*14b70*/  FSEL R176, R37, -INF , !P3 ;  /* 0xff80000025b07808 */ /* 0x000fe40005800000 */
[----:B------:R-:W-:Y:S02]  /*14b80*/  FMNMX3.FTZ R23, R23, R180, R178, !PT ;  /* 0x000000b417177276 */ /* 0x000fe400078100b2 */
[----:B------:R-:W-:Y:S02]  /*14b90*/  I2FP.F32.S32 R25, R25 ;  /* 0x0000001900197245 */ /* 0x000fe40000201400 */
[----:B------:R-:W-:Y:S02]  /*14ba0*/  FMNMX3.FTZ R24, R24, R15, R13, !PT ;  /* 0x0000000f18187276 */ /* 0x000fe4000781000d */
[----:B------:R-:W-:Y:S01]  /*14bb0*/  IABS R22, R22 ;  /* 0x0000001600167213 */ /* 0x000fe20000000000 */
[----:B------:R-:W-:Y:S01]  /*14bc0*/  FFMA.FTZ R25, R25, -UR5, R90 ;  /* 0x8000000519197c23 */ /* 0x000fe2000801005a */
[----:B------:R-:W-:-:S02]  /*14bd0*/  I2FP.F32.S32 R30, R27 ;  /* 0x0000001b001e7245 */ /* 0x000fc40000201400 */
[----:B------:R-:W-:Y:S02]  /*14be0*/  FSEL R174, R20, -INF , !P2 ;  /* 0xff80000014ae7808 */ /* 0x000fe40005000000 */
[----:B------:R-:W-:Y:S01]  /*14bf0*/  FMNMX3.FTZ R23, R23, R177, R176, !PT ;  /* 0x000000b117177276 */ /* 0x000fe200078100b0 */
[----:B------:R-:W-:Y:S01]  /*14c00*/  FFMA.FTZ R35, R30, -UR5, R35 ;  /* 0x800000051e237c23 */ /* 0x000fe20008010023 */
[----:B------:R-:W-:Y:S02]  /*14c10*/  FMNMX3.FTZ R24, R24, R9, R193, !PT ;  /* 0x0000000918187276 */ /* 0x000fe400078100c1 */
[----:B------:R-:W-:Y:S02]  /*14c20*/  I2FP.F32.S32 R22, R22 ;  /* 0x0000001600167245 */ /* 0x000fe40000201400 */
[----:B------:R-:W-:Y:S02]  /*14c30*/  FMNMX.FTZ R20, R174, R23, !PT ;  /* 0x00000017ae147209 */ /* 0x000fe40007810000 */
[----:B------:R-:W-:Y:S01]  /*14c40*/  FSEL R181, R28, -INF , !P6 ;  /* 0xff8000001cb57808 */ /* 0x000fe20007000000 */
[----:B------:R-:W-:Y:S01]  /*14c50*/  FFMA.FTZ R22, R22, -UR5, R91 ;  /* 0x8000000516167c23 */ /* 0x000fe2000801005b */
[----:B------:R-:W-:-:S02]  /*14c60*/  FSEL R175, R34, -INF , !P5 ;  /* 0xff80000022af7808 */ /* 0x000fc40006800000 */
[----:B------:R-:W-:Y:S02]  /*14c70*/  FMNMX3.FTZ R24, R24, R191, R183, !PT ;  /* 0x000000bf18187276 */ /* 0x000fe400078100b7 */
[----:B------:R-:W-:Y:S02]  /*14c80*/  FSEL R171, R25, -INF , !P3 ;  /* 0xff80000019ab7808 */ /* 0x000fe40005800000 */
[----:B------:R-:W1:Y:S01]  /*14c90*/  SHFL.BFLY PT, R25, R20, 0x2, 0x1f ;  /* 0x0c401f0014197f89 */ /* 0x000e6200000e0000 */
[----:B------:R-:W-:Y:S02]  /*14ca0*/  FSEL R173, R35, -INF , !P4 ;  /* 0xff80000023ad7808 */ /* 0x000fe40006000000 */
[----:B------:R-:W-:Y:S02]  /*14cb0*/  FMNMX3.FTZ R24, R24, R181, R175, !PT ;  /* 0x000000b518187276 */ /* 0x000fe400078100af */
[----:B------:R-:W-:Y:S02]  /*14cc0*/  FSEL R169, R22, -INF , !P2 ;  /* 0xff80000016a97808 */ /* 0x000fe40005000000 */
[----:B------:R-:W-:-:S02]  /*14cd0*/  FMNMX3.FTZ R22, R24, R173, R171, !PT ;  /* 0x000000ad18167276 */ /* 0x000fc400078100ab */
[----:B------:R-:W-:Y:S02]  /*14ce0*/  LOP3.LUT R190, R187, 0x8, RZ, 0xc0, !PT ;  /* 0x00000008bbbe7812 */ /* 0x000fe400078ec0ff */
[----:B------:R-:W-:Y:S02]  /*14cf0*/  FMNMX.FTZ R22, R169, R22, !PT ;  /* 0x00000016a9167209 */ /* 0x000fe40007810000 */
[----:B------:R-:W-:-:S03]  /*14d00*/  LOP3.LUT R27, R188, 0x1c0, R3, 0xf8, !PT ;  /* 0x000001c0bc1b7812 */ /* 0x000fc600078ef803 */
[----:B------:R-:W2:Y:S01]  /*14d10*/  SHFL.BFLY PT, R23, R22, 0x2, 0x1f ;  /* 0x0c401f0016177f89 */ /* 0x000ea200000e0000 */
[----:B------:R-:W-:-:S04]  /*14d20*/  LOP3.LUT R190, R27, R190, RZ, 0x3c, !PT ;  /* 0x000000be1bbe7212 */ /* 0x000fc800078e3cff */
[----:B------:R-:W-:Y:S02]  /*14d30*/  LOP3.LUT R190, R190, 0x200, R3, 0xf8, !PT ;  /* 0x00000200bebe7812 */ /* 0x000fe400078ef803 */
[----:B-1----:R-:W-:Y:S02]  /*14d40*/  FMNMX.FTZ R25, R20, R25, !PT ;  /* 0x0000001914197209 */ /* 0x002fe40007810000 */
[----:B------:R-:W-:-:S03]  /*14d50*/  LEA R190, R190, UR8, 0x1 ;  /* 0x00000008bebe7c11 */ /* 0x000fc6000f8e08ff */
[----:B------:R-:W1:Y:S02]  /*14d60*/  SHFL.BFLY PT, R132, R25, 0x1, 0x1f ;  /* 0x0c201f0019847f89 */ /* 0x000e6400000e0000 */
[----:B------:R-:W-:Y:S02]  /*14d70*/  VIADD R168, R190, 0xc040 ;  /* 0x0000c040bea87836 */ /* 0x000fe40000000000 */
[----:B------:R-:W-:Y:S01]  /*14d80*/  LDSM.16.MT88.4 R64, [R190+0xe000] ;  /* 0x00e00000be40783b */ /* 0x000fe20000004200 */
[----:B------:R-:W-:-:S03]  /*14d90*/  IMAD.IADD R172, R11, 0x1, R190 ;  /* 0x000000010bac7824 */ /* 0x000fc600078e02be */
[----:B------:R-:W-:Y:S01]  /*14da0*/  LDSM.16.MT88.4 R124, [R190+0xc000] ;  /* 0x00c00000be7c783b */ /* 0x000fe20000004200 */
[----:B--2---:R-:W-:-:S03]  /*14db0*/  FMNMX.FTZ R23, R22, R23, !PT ;  /* 0x0000001716177209 */ /* 0x004fc60007810000 */
[----:B------:R-:W-:Y:S04]  /*14dc0*/  LDSM.16.MT88.4 R40, [R172+0xc000] ;  /* 0x00c00000ac28783b */ /* 0x000fe80000004200 */
[----:B------:R-:W2:Y:S04]  /*14dd0*/  SHFL.BFLY PT, R20, R23, 0x1, 0x1f ;  /* 0x0c201f0017147f89 */ /* 0x000ea800000e0000 */
[----:B------:R-:W4:Y:S01]  /*14de0*/  LDSM.16.MT88.4 R72, [R172+0xe000] ;  /* 0x00e00000ac48783b */ /* 0x000f220000004200 */
[----:B-1----:R-:W-:-:S03]  /*14df0*/  FMNMX.FTZ R132, R25, R132, !PT ;  /* 0x0000008419847209 */ /* 0x002fc60007810000 */
[----:B------:R-:W1:Y:S01]  /*14e00*/  LDSM.16.MT88.4 R104, [R172+0x10000] ;  /* 0x01000000ac68783b */ /* 0x000e620000004200 */
[C---:B------:R-:W-:Y:S01]  /*14e10*/  FSETP.NEU.FTZ.AND P2, PT, R132.reuse, -INF , PT ;  /* 0xff8000008400780b */ /* 0x040fe20003f5d000 */
[----:B---3--:R-:W-:Y:S02]  /*14e20*/  FMUL.FTZ R179, R132, UR9 ;  /* 0x0000000984b37c20 */ /* 0x008fe40008410000 */
[----:B------:R-:W-:Y:S03]  /*14e30*/  LDSM.16.MT88.4 R96, [R190+0x10000] ;  /* 0x01000000be60783b */ /* 0x000fe60000004200 */
[----:B------:R-:W-:Y:S01]  /*14e40*/  FSEL R179, R179, RZ, P2 ;  /* 0x000000ffb3b37208 */ /* 0x000fe20001000000 */
[----:B------:R-:W-:Y:S04]  /*14e50*/  LDSM.16.MT88.4 R148, [R172+0xc800] ;  /* 0x00c80000ac94783b */ /* 0x000fe80000004200 */
[----:B------:R-:W-:Y:S01]  /*14e60*/  FFMA.FTZ R166, R6, UR9, -R179 ;  /* 0x0000000906a67c23 */ /* 0x000fe200080108b3 */
[----:B--2---:R-:W-:Y:S01]  /*14e70*/  FMNMX.FTZ R3, R23, R20, !PT ;  /* 0x0000001417037209 */ /* 0x004fe20007810000 */
[----:B------:R-:W-:-:S02]  /*14e80*/  VIADD R6, R190, 0xc000 ;  /* 0x0000c000be067836 */ /* 0x000fc40000000000 */
[--C-:B------:R-:W-:Y:S01]  /*14e90*/  FFMA.FTZ R161, R4, UR9, -R179.reuse ;  /* 0x0000000904a17c23 */ /* 0x100fe200080108b3 */
[--C-:B------:R-:W-:Y:S01]  /*14ea0*/  FFMA.FTZ R165, R18, UR9, -R179.reuse ;  /* 0x0000000912a57c23 */ /* 0x100fe200080108b3 */
[C---:B------:R-:W-:Y:S01]  /*14eb0*/  FSETP.NEU.FTZ.AND P2, PT, R3.reuse, -INF , PT ;  /* 0xff8000000300780b */ /* 0x040fe20003f5d000 */
[----:B------:R-:W-:Y:S01]  /*14ec0*/  FMUL.FTZ R170, R3, UR9 ;  /* 0x0000000903aa7c20 */ /* 0x000fe20008410000 */
[----:B------:R-:W-:Y:S02]  /*14ed0*/  @P0 VIADD R168, R6, 0xffffffc0 ;  /* 0xffffffc006a80836 */ /* 0x000fe40000000000 */
[--C-:B------:R-:W-:Y:S01]  /*14ee0*/  FFMA.FTZ R162, R16, UR9, -R179.reuse ;  /* 0x0000000910a27c23 */ /* 0x100fe200080108b3 */
[----:B------:R-:W-:Y:S01]  /*14ef0*/  MUFU.EX2 R166, R166 ;  /* 0x000000a600a67308 */ /* 0x000fe20000000800 */
[--C-:B------:R-:W-:Y:S01]  /*14f00*/  FFMA.FTZ R158, R12, UR9, -R179.reuse ;  /* 0x000000090c9e7c23 */ /* 0x100fe200080108b3 */
[----:B------:R-:W-:Y:S01]  /*14f10*/  FSEL R170, R170, RZ, P2 ;  /* 0x000000ffaaaa7208 */ /* 0x000fe20001000000 */
[----:B------:R-:W-:Y:S01]  /*14f20*/  IMAD.IADD R167, R11, 0x1, R168 ;  /* 0x000000010ba77824 */ /* 0x000fe200078e02a8 */
[----:B------:R-:W2:Y:S01]  /*14f30*/  LDSM.16.MT88.4 R48, [R168] ;  /* 0x00000000a830783b */ /* 0x000ea20000004200 */
[----:B------:R-:W3:Y:S01]  /*14f40*/  MUFU.EX2 R165, R165 ;  /* 0x000000a500a57308 */ /* 0x000ee20000000800 */
[--C-:B------:R-:W-:Y:S01]  /*14f50*/  FFMA.FTZ R157, R10, UR9, -R179.reuse ;  /* 0x000000090a9d7c23 */ /* 0x100fe200080108b3 */
[--C-:B------:R-:W-:Y:S01]  /*14f60*/  FFMA.FTZ R164, R7, UR9, -R170.reuse ;  /* 0x0000000907a47c23 */ /* 0x100fe200080108aa */
[--C-:B------:R-:W-:Y:S01]  /*14f70*/  FFMA.FTZ R159, R5, UR9, -R170.reuse ;  /* 0x00000009059f7c23 */ /* 0x100fe200080108aa */
[----:B------:R-:W5:Y:S01]  /*14f80*/  LDSM.16.MT88.4 R56, [R167] ;  /* 0x00000000a738783b */ /* 0x000f620000004200 */
[--C-:B------:R-:W-:Y:S01]  /*14f90*/  FFMA.FTZ R163, R21, UR9, -R170.reuse ;  /* 0x0000000915a37c23 */ /* 0x100fe200080108aa */
[--C-:B------:R-:W-:Y:S01]  /*14fa0*/  FFMA.FTZ R160, R19, UR9, -R170.reuse ;  /* 0x0000000913a07c23 */ /* 0x100fe200080108aa */
[----:B------:R-:W-:Y:S01]  /*14fb0*/  MUFU.EX2 R162, R162 ;  /* 0x000000a200a27308 */ /* 0x000fe20000000800 */
[----:B------:R-:W5:Y:S01]  /*14fc0*/  LDSM.16.MT88.4 R80, [R168+0x2000] ;  /* 0x00200000a850783b */ /* 0x000f620000004200 */
[--C-:B------:R-:W-:Y:S01]  /*14fd0*/  FFMA.FTZ R156, R17, UR9, -R170.reuse ;  /* 0x00000009119c7c23 */ /* 0x100fe200080108aa */
[--C-:B------:R-:W-:Y:S01]  /*14fe0*/  FFMA.FTZ R154, R14, UR9, -R179.reuse ;  /* 0x000000090e9a7c23 */ /* 0x100fe200080108b3 */
[----:B------:R-:W4:Y:S01]  /*14ff0*/  MUFU.EX2 R161, R161 ;  /* 0x000000a100a17308 */ /* 0x000f220000000800 */
[----:B------:R-:W5:Y:S01]  /*15000*/  LDSM.16.MT88.4 R88, [R167+0x2000] ;  /* 0x00200000a758783b */ /* 0x000f620000004200 */
[--C-:B------:R-:W-:Y:S01]  /*15010*/  FFMA.FTZ R153, R8, UR9, -R179.reuse ;  /* 0x0000000908997c23 */ /* 0x100fe200080108b3 */
[----:B---3--:R-:W-:Y:S01]  /*15020*/  F2FP.BF16.F32.PACK_AB R116, R165, R166 ;  /* 0x000000a6a574723e */ /* 0x008fe200000010ff */
[----:B------:R-:W-:Y:S01]  /*15030*/  MUFU.EX2 R164, R164 ;  /* 0x000000a400a47308 */ /* 0x000fe20000000800 */
[----:B------:R-:W3:Y:S01]  /*15040*/  LDSM.16.MT88.4 R112, [R168+0x4000] ;  /* 0x00400000a870783b */ /* 0x000ee20000004200 */
[--C-:B------:R-:W-:Y:S01]  /*15050*/  FFMA.FTZ R155, R15, UR9, -R170.reuse ;  /* 0x000000090f9b7c23 */ /* 0x100fe200080108aa */
[--C-:B------:R-:W-:Y:S01]  /*15060*/  FFMA.FTZ R152, R13, UR9, -R170.reuse ;  /* 0x000000090d987c23 */ /* 0x100fe200080108aa */
[----:B------:R-:W1:Y:S01]  /*15070*/  MUFU.EX2 R163, R163 ;  /* 0x000000a300a37308 */ /* 0x000e620000000800 */
[----:B------:R-:W3:Y:S01]  /*15080*/  LDSM.16.MT88.4 R4, [R167+0x4000] ;  /* 0x00400000a704783b */ /* 0x000ee20000004200 */
[--C-:B------:R-:W-:Y:S01]  /*15090*/  FFMA.FTZ R135, R9, UR9, -R170.reuse ;  /* 0x0000000909877c23 */ /* 0x100fe200080108aa */
[--C-:B------:R-:W-:Y:S01]  /*150a0*/  FFMA.FTZ R175, R175, UR9, -R170.reuse ;  /* 0x00000009afaf7c23 */ /* 0x100fe200080108aa */
[----:B------:R-:W-:Y:S01]  /*150b0*/  MUFU.EX2 R160, R160 ;  /* 0x000000a000a07308 */ /* 0x000fe20000000800 */
[----:B------:R-:W3:Y:S01]  /*150c0*/  LDSM.16.MT88.4 R16, [R190+0xe800] ;  /* 0x00e80000be10783b */ /* 0x000ee20000004200 */
[----:B----4-:R-:W-:Y:S01]  /*150d0*/  F2FP.BF16.F32.PACK_AB R118, R161, R162 ;  /* 0x000000a2a176723e */ /* 0x010fe200000010ff */
[----:B------:R-:W-:Y:S01]  /*150e0*/  FFMA.FTZ R171, R171, UR9, -R170 ;  /* 0x00000009abab7c23 */ /* 0x000fe200080108aa */
[----:B------:R-:W4:Y:S01]  /*150f0*/  MUFU.EX2 R159, R159 ;  /* 0x0000009f009f7308 */ /* 0x000f220000000800 */
[----:B------:R-:W3:Y:S01]  /*15100*/  LDSM.16.MT88.4 R8, [R168+0x4800] ;  /* 0x00480000a808783b */ /* 0x000ee20000004200 */
[----:B------:R-:W-:Y:S01]  /*15110*/  FFMA.FTZ R209, R174, UR9, -R179 ;  /* 0x00000009aed17c23 */ /* 0x000fe200080108b3 */
[----:B------:R-:W-:Y:S01]  /*15120*/  FADD.FTZ R165, R166, R165 ;  /* 0x000000a5a6a57221 */ /* 0x000fe20000010000 */
[----:B------:R-:W-:Y:S01]  /*15130*/  MUFU.EX2 R158, R158 ;  /* 0x0000009e009e7308 */ /* 0x000fe20000000800 */
[----:B------:R-:W3:Y:S01]  /*15140*/  LDSM.16.MT88.4 R12, [R190+0x10800] ;  /* 0x01080000be0c783b */ /* 0x000ee20000004200 */
[----:B-1----:R-:W-:Y:S01]  /*15150*/  F2FP.BF16.F32.PACK_AB R117, R163, R164 ;  /* 0x000000a4a375723e */ /* 0x002fe200000010ff */
[----:B------:R-:W-:Y:S01]  /*15160*/  FADD.FTZ R163, R164, R163 ;  /* 0x000000a3a4a37221 */ /* 0x000fe20000010000 */
[----:B------:R-:W1:Y:S01]  /*15170*/  MUFU.EX2 R157, R157 ;  /* 0x0000009d009d7308 */ /* 0x000e620000000800 */
[----:B------:R-:W-:Y:S01]  /*15180*/  LDSM.16.MT88.4 R144, [R172+0xe800] ;  /* 0x00e80000ac90783b */ /* 0x000fe20000004200 */
[----:B------:R-:W-:-:S02]  /*15190*/  FADD.FTZ R162, R162, R165 ;  /* 0x000000a5a2a27221 */ /* 0x000fc40000010000 */
[----:B------:R-:W-:Y:S01]  /*151a0*/  MUFU.EX2 R154, R154 ;  /* 0x0000009a009a7308 */ /* 0x000fe20000000800 */
[----:B------:R-:W-:Y:S01]  /*151b0*/  LDSM.16.MT88.4 R24, [R168+0x2800] ;  /* 0x00280000a818783b */ /* 0x000fe20000004200 */
[----:B----4-:R-:W-:Y:S01]  /*151c0*/  F2FP.BF16.F32.PACK_AB R119, R159, R160 ;  /* 0x000000a09f77723e */ /* 0x010fe200000010ff */
        /* <DEDUP_REMOVED lines=8> */
[----:B------:R-:W4:Y:S02]  /*15250*/  MUFU.EX2 R155, R155 ;  /* 0x0000009b009b7308 */ /* 0x000f240000000800 */
[----:B------:R-:W-:Y:S02]  /*15260*/  LDSM.16.MT88.4 R32, [R168+0x800] ;  /* 0x00080000a820783b */ /* 0x000fe40000004200 */
[----:B------:R-:W-:Y:S01]  /*15270*/  MUFU.EX2 R152, R152 ;  /* 0x0000009800987308 */ /* 0x000fe20000000800 */
[C---:B------:R-:W-:Y:S01]  /*15280*/  HMMA.16816.F32.BF16 R64, R116.reuse, R66, RZ ;  /* 0x000000427440723c */ /* 0x040fe200000418ff */
[----:B------:R-:W-:Y:S02]  /*15290*/  LDSM.16.MT88.4 R28, [R167+0x800] ;  /* 0x00080000a71c783b */ /* 0x000fe40000004200 */
[----:B------:R-:W4:Y:S02]  /*152a0*/  MUFU.EX2 R135, R135 ;  /* 0x0000008700877308 */ /* 0x000f240000000800 */
[----:B------:R-:W-:Y:S02]  /*152b0*/  LDSM.16.MT88.4 R20, [R167+0x2800] ;  /* 0x00280000a714783b */ /* 0x000fe40000004200 */
[----:B------:R-:W-:Y:S01]  /*152c0*/  MUFU.EX2 R209, R209 ;  /* 0x000000d100d17308 */ /* 0x000fe20000000800 */
[C---:B------:R-:W-:Y:S08]  /*152d0*/  HMMA.16816.F32.BF16 R36, R116.reuse, R40, RZ ;  /* 0x000000287424723c */ /* 0x040ff000000418ff */
[C---:B------:R-:W-:Y:S08]  /*152e0*/  HMMA.16816.F32.BF16 R68, R116.reuse, R72, RZ ;  /* 0x000000487444723c */ /* 0x040ff000000418ff */
[C---:B------:R-:W-:Y:S08]  /*152f0*/  HMMA.16816.F32.BF16 R100, R116.reuse, R104, RZ ;  /* 0x000000687464723c */ /* 0x040ff000000418ff */
[C---:B------:R-:W-:Y:S08]  /*15300*/  HMMA.16816.F32.BF16 R128, R116.reuse, R124, RZ ;  /* 0x0000007c7480723c */ /* 0x040ff000000418ff */
[C---:B--2---:R-:W-:Y:S08]  /*15310*/  HMMA.16816.F32.BF16 R44, R116.reuse, R48, RZ ;  /* 0x00000030742c723c */ /* 0x044ff000000418ff */
[C---:B-----5:R-:W-:Y:S08]  /*15320*/  HMMA.16816.F32.BF16 R52, R116.reuse, R56, RZ ;  /* 0x000000387434723c */ /* 0x060ff000000418ff */
        /* <DEDUP_REMOVED lines=23> */
[----:B------:R-:W-:Y:S01]  /*154a0*/  F2FP.BF16.F32.PACK_AB R7, R135, R152 ;  /* 0x000000988707723e */ /* 0x000fe200000010ff */
[----:B------:R-:W-:Y:S02]  /*154b0*/  FADD.FTZ R154, R154, R157 ;  /* 0x0000009d9a9a7221 */ /* 0x000fe40000010000 */
[----:B------:R-:W-:Y:S02]  /*154c0*/  FADD.FTZ R152, R152, R155 ;  /* 0x0000009b98987221 */ /* 0x000fe40000010000 */
[----:B------:R-:W-:-:S02]  /*154d0*/  FADD.FTZ R153, R153, R154 ;  /* 0x0000009a99997221 */ /* 0x000fc40000010000 */
        /* <DEDUP_REMOVED lines=14> */
[C---:B-1----:R-:W-:Y:S03]  /*155c0*/  HMMA.16816.F32.BF16 R120, R4.reuse, R16, R120 ;  /* 0x000000100478723c */ /* 0x042fe60000041878 */
[----:B------:R-:W-:Y:S05]  /*155d0*/  MUFU.EX2 R148, R148 ;  /* 0x0000009400947308 */ /* 0x000fea0000000800 */
[C---:B------:R-:W-:Y:S01]  /*155e0*/  HMMA.16816.F32.BF16 R116, R4.reuse, R18, R116 ;  /* 0x000000120474723c */ /* 0x040fe20000041874 */
[----:B------:R-:W1:Y:S07]  /*155f0*/  LDSM.16.MT88.4 R16, [R168+0x3000] ;  /* 0x00300000a810783b */ /* 0x000e6e0000004200 */
[----:B------:R-:W-:Y:S01]  /*15600*/  HMMA.16816.F32.BF16 R40, R4, R150, R40 ;  /* 0x000000960428723c */ /* 0x000fe20000041828 */
[--C-:B------:R-:W-:Y:S01]  /*15610*/  FFMA.FTZ R150, R193, UR9, -R170.reuse ;  /* 0x00000009c1967c23 */ /* 0x100fe200080108aa */
[----:B------:R-:W-:-:S05]  /*15620*/  FFMA.FTZ R151, R181, UR9, -R170 ;  /* 0x00000009b5977c23 */ /* 0x000fca00080108aa */
        /* <DEDUP_REMOVED lines=31> */
[----:B-----5:R-:W-:Y:S01]  /*15820*/  F2FP.BF16.F32.PACK_AB R6, R145, R146 ;  /* 0x000000929106723e */ /* 0x020fe200000010ff */
[----:B------:R-:W-:Y:S01]  /*15830*/  FADD.FTZ R144, R144, R153 ;  /* 0x0000009990907221 */ /* 0x000fe20000010000 */
[----:B------:R-:W-:Y:S01]  /*15840*/  F2FP.BF16.F32.PACK_AB R5, R149, R150 ;  /* 0x000000969505723e */ /* 0x000fe200000010ff */
[----:B------:R-:W-:Y:S01]  /*15850*/  FADD.FTZ R150, R150, R135 ;  /* 0x0000008796967221 */ /* 0x000fe20000010000 */
[----:B------:R-:W-:Y:S01]  /*15860*/  F2FP.BF16.F32.PACK_AB R7, R151, R148 ;  /* 0x000000949707723e */ /* 0x000fe200000010ff */
[----:B------:R-:W-:-:S02]  /*15870*/  FADD.FTZ R147, R147, R144 ;  /* 0x0000009093937221 */ /* 0x000fc40000010000 */
[----:B------:R-:W-:-:S04]  /*15880*/  FADD.FTZ R149, R149, R150 ;  /* 0x0000009695957221 */ /* 0x000fc80000010000 */
[C---:B--2---:R-:W-:Y:S08]  /*15890*/  HMMA.16816.F32.BF16 R68, R4.reuse, R8, R68 ;  /* 0x000000080444723c */ /* 0x044ff00000041844 */
[C---:B------:R-:W-:Y:S01]  /*158a0*/  HMMA.16816.F32.BF16 R72, R4.reuse, R10, R72 ;  /* 0x0000000a0448723c */ /* 0x040fe20000041848 */
[----:B------:R-:W2:Y:S07]  /*158b0*/  LDSM.16.MT88.4 R8, [R168+0x5000] ;  /* 0x00500000a808783b */ /* 0x000eae0000004200 */
[C---:B---3--:R-:W-:Y:S08]  /*158c0*/  HMMA.16816.F32.BF16 R36, R4.reuse, R12, R36 ;  /* 0x0000000c0424723c */ /* 0x048ff00000041824 */
[C---:B------:R-:W-:Y:S01]  /*158d0*/  HMMA.16816.F32.BF16 R40, R4.reuse, R14, R40 ;  /* 0x0000000e0428723c */ /* 0x040fe20000041828 */
[----:B------:R-:W3:Y:S07]  /*158e0*/  LDSM.16.MT88.4 R12, [R190+0x11000] ;  /* 0x01100000be0c783b */ /* 0x000eee0000004200 */
[C---:B-1----:R-:W-:Y:S08]  /*158f0*/  HMMA.16816.F32.BF16 R76, R4.reuse, R16, R76 ;  /* 0x00000010044c723c */ /* 0x042ff0000004184c */
[C---:B------:R-:W-:Y:S01]  /*15900*/  HMMA.16816.F32.BF16 R80, R4.reuse, R18, R80 ;  /* 0x000000120450723c */ /* 0x040fe20000041850 */
[----:B------:R-:W1:Y:S07]  /*15910*/  LDSM.16.MT88.4 R16, [R167+0x5000] ;  /* 0x00500000a710783b */ /* 0x000e6e0000004200 */
[C---:B----4-:R-:W-:Y:S01]  /*15920*/  HMMA.16816.F32.BF16 R84, R4.reuse, R20, R84 ;  /* 0x000000140454723c */ /* 0x050fe20000041854 */
[--C-:B------:R-:W-:Y:S01]  /*15930*/  FFMA.FTZ R20, R178, UR9, -R179.reuse ;  /* 0x00000009b2147c23 */ /* 0x100fe200080108b3 */
[--C-:B------:R-:W-:Y:S01]  /*15940*/  FFMA.FTZ R178, R173, UR9, -R170.reuse ;  /* 0x00000009adb27c23 */ /* 0x100fe200080108aa */
[----:B------:R-:W-:Y:S01]  /*15950*/  FFMA.FTZ R170, R169, UR9, -R170 ;  /* 0x00000009a9aa7c23 */ /* 0x000fe200080108aa */
[--C-:B------:R-:W-:Y:S01]  /*15960*/  FFMA.FTZ R21, R176, UR9, -R179.reuse ;  /* 0x00000009b0157c23 */ /* 0x100fe200080108b3 */
[----:B------:R-:W-:Y:S03]  /*15970*/  MUFU.EX2 R173, R175 ;  /* 0x000000af00ad7308 */ /* 0x000fe60000000800 */
[C---:B--2---:R-:W-:Y:S01]  /*15980*/  HMMA.16816.F32.BF16 R108, R4.reuse, R8, R108 ;  /* 0x00000008046c723c */ /* 0x044fe2000004186c */
[----:B------:R-:W-:Y:S04]  /*15990*/  MUFU.EX2 R174, R21 ;  /* 0x0000001500ae7308 */ /* 0x000fe80000000800 */
[----:B------:R-:W-:Y:S03]  /*159a0*/  MUFU.EX2 R178, R178 ;  /* 0x000000b200b27308 */ /* 0x000fe60000000800 */
[C---:B------:R-:W-:Y:S01]  /*159b0*/  HMMA.16816.F32.BF16 R112, R4.reuse, R10, R112 ;  /* 0x0000000a0470723c */ /* 0x040fe20000041870 */
[----:B------:R-:W2:Y:S01]  /*159c0*/  LDSM.16.MT88.4 R8, [R168+0x3800] ;  /* 0x00380000a808783b */ /* 0x000ea20000004200 */
[----:B------:R-:W-:Y:S04]  /*159d0*/  MUFU.EX2 R169, R171 ;  /* 0x000000ab00a97308 */ /* 0x000fe80000000800 */
[----:B------:R-:W-:Y:S02]  /*159e0*/  MUFU.EX2 R170, R170 ;  /* 0x000000aa00aa7308 */ /* 0x000fe40000000800 */
[C---:B---3--:R-:W-:Y:S08]  /*159f0*/  HMMA.16816.F32.BF16 R92, R4.reuse, R12, R92 ;  /* 0x0000000c045c723c */ /* 0x048ff0000004185c */
[C---:B------:R-:W-:Y:S01]  /*15a00*/  HMMA.16816.F32.BF16 R96, R4.reuse, R14, R96 ;  /* 0x0000000e0460723c */ /* 0x040fe20000041860 */
[----:B------:R-:W3:Y:S07]  /*15a10*/  LDSM.16.MT88.4 R12, [R172+0xd800] ;  /* 0x00d80000ac0c783b */ /* 0x000eee0000004200 */
[C---:B-1----:R-:W-:Y:S08]  /*15a20*/  HMMA.16816.F32.BF16 R120, R4.reuse, R16, R120 ;  /* 0x000000100478723c */ /* 0x042ff00000041878 */
[C---:B------:R-:W-:Y:S01]  /*15a30*/  HMMA.16816.F32.BF16 R116, R4.reuse, R18, R116 ;  /* 0x000000120474723c */ /* 0x040fe20000041874 */
[----:B------:R-:W1:Y:S07]  /*15a40*/  LDSM.16.MT88.4 R16, [R190+0xf800] ;  /* 0x00f80000be10783b */ /* 0x000e6e0000004200 */
[----:B------:R-:W-:Y:S01]  /*15a50*/  HMMA.16816.F32.BF16 R88, R4, R22, R88 ;  /* 0x000000160458723c */ /* 0x000fe20000041858 */
[----:B------:R-:W-:-:S02]  /*15a60*/  FFMA.FTZ R22, R177, UR9, -R179 ;  /* 0x00000009b1167c23 */ /* 0x000fc400080108b3 */
[----:B------:R-:W-:Y:S04]  /*15a70*/  MUFU.EX2 R177, R20 ;  /* 0x0000001400b17308 */ /* 0x000fe80000000800 */
[----:B------:R4:W5:Y:S01]  /*15a80*/  MUFU.EX2 R176, R22 ;  /* 0x0000001600b07308 */ /* 0x0009620000000800 */
[C---:B------:R-:W-:Y:S08]  /*15a90*/  HMMA.16816.F32.BF16 R60, R4.reuse, R24, R60 ;  /* 0x00000018043c723c */ /* 0x040ff0000004183c */
[C---:B------:R-:W-:Y:S01]  /*15aa0*/  HMMA.16816.F32.BF16 R64, R4.reuse, R26, R64 ;  /* 0x0000001a0440723c */ /* 0x040fe20000041840 */
[----:B------:R-:W-:Y:S04]  /*15ab0*/  LDSM.16.MT88.4 R24, [R190+0xd800] ;  /* 0x00d80000be18783b */ /* 0x000fe80000004200 */
[----:B----4-:R-:W-:Y:S03]  /*15ac0*/  LDSM.16.MT88.4 R20, [R167+0x1800] ;  /* 0x00180000a714783b */ /* 0x010fe60000004200 */
        /* <DEDUP_REMOVED lines=11> */
[----:B-----5:R-:W-:Y:S01]  /*15b80*/  F2FP.BF16.F32.PACK_AB R4, R176, R177 ;  /* 0x000000b1b004723e */ /* 0x020fe200000010ff */
[----:B------:R-:W-:Y:S01]  /*15b90*/  LDSM.16.MT88.4 R28, [R168+0x5800] ;  /* 0x00580000a81c783b */ /* 0x000fe20000004200 */
[----:B------:R-:W-:-:S02]  /*15ba0*/  F2FP.BF16.F32.PACK_AB R6, R209, R174 ;  /* 0x000000aed106723e */ /* 0x000fc400000010ff */
[----:B------:R-:W-:Y:S02]  /*15bb0*/  F2FP.BF16.F32.PACK_AB R5, R178, R173 ;  /* 0x000000adb205723e */ /* 0x000fe400000010ff */
[----:B------:R-:W-:-:S07]  /*15bc0*/  F2FP.BF16.F32.PACK_AB R7, R170, R169 ;  /* 0x000000a9aa07723e */ /* 0x000fce00000010ff */
        /* <DEDUP_REMOVED lines=9> */
[C---:B----4-:R-:W-:Y:S08]  /*15c60*/  HMMA.16816.F32.BF16 R68, R4.reuse, R140, R68 ;  /* 0x0000008c0444723c */ /* 0x050ff00000041844 */
        /* <DEDUP_REMOVED lines=27> */
[C---:B-1----:R-:W-:Y:S08]  /*15e20*/  HMMA.16816.F32.BF16 R120, R4.reuse, R16, R120 ;  /* 0x000000100478723c */ /* 0x042ff00000041878 */
[----:B------:R-:W-:Y:S01]  /*15e30*/  HMMA.16816.F32.BF16 R116, R4, R18, R116 ;  /* 0x000000120474723c */ /* 0x000fe20000041874 */
[----:B------:R-:W-:-:S04]  /*15e40*/  NOP ;  /* 0x0000000000007918 */ /* 0x000fc80000000000 */
[----:B------:R-:W-:-:S15]  /*15e50*/  BRA.U !UP1, `(.L_x_3717) ;  /* 0x0000003d09907547 */ /* 0x000fde000b800000 */
[----:B------:R-:W1:Y:S01]  /*15e60*/  S2UR UR8, SR_CgaCtaId ;  /* 0x00000000000879c3 */ /* 0x000e620000008800 */
[----:B------:R-:W-:Y:S01]  /*15e70*/  LEA R0, R0, UR4, 0x6 ;  /* 0x0000000400007c11 */ /* 0x000fe2000f8e30ff */
[----:B------:R-:W-:Y:S01]  /*15e80*/  UISETP.NE.U32.AND UP0, UPT, UR12, URZ, UPT ;  /* 0x000000ff0c00728c */ /* 0x000fe2000bf05070 */
[----:B------:R-:W-:Y:S01]  /*15e90*/  IMAD.U32 R204, RZ, RZ, UR20 ;  /* 0x00000014ffcc7e24 */ /* 0x000fe2000f8e00ff */
[----:B------:R-:W-:Y:S01]  /*15ea0*/  IADD3 R201, PT, PT, R190, 0xc000, RZ ;  /* 0x0000c000bec97810 */ /* 0x000fe20007ffe0ff */
[----:B------:R-:W-:Y:S01]  /*15eb0*/  IMAD.U32 R203, RZ, RZ, UR26 ;  /* 0x0000001affcb7e24 */ /* 0x000fe2000f8e00ff */
[----:B------:R-:W-:Y:S01]  /*15ec0*/  IADD3 R5, PT, PT, R2, R0, R133 ;  /* 0x0000000002057210 */ /* 0x000fe20007ffe085 */
[----:B------:R-:W-:Y:S01]  /*15ed0*/  IMAD.MOV.U32 R0, RZ, RZ, R3 ;  /* 0x000000ffff007224 */ /* 0x000fe200078e0003 */
[----:B------:R-:W-:Y:S01]  /*15ee0*/  UISETP.NE.AND.EX UP0, UPT, UR13, URZ, UPT, UP0 ;  /* 0x000000ff0d00728c */ /* 0x000fe2000bf05300 */
[----:B------:R-:W-:Y:S01]  /*15ef0*/  IMAD.MOV.U32 R3, RZ, RZ, 0x20 ;  /* 0x00000020ff037424 */ /* 0x000fe200078e00ff */
[----:B------:R-:W-:Y:S01]  /*15f00*/  IADD3 R5, PT, PT, R5, -UR22, -R134 ;  /* 0x8000001605057c10 */ /* 0x000fe2000fffe886 */
[----:B------:R-:W-:Y:S01]  /*15f10*/  VIADD R200, R190, 0xc040 ;  /* 0x0000c040bec87836 */ /* 0x000fe20000000000 */
[----:B------:R-:W-:Y:S01]  /*15f20*/  MOV R133, R132 ;  /* 0x0000008400857202 */ /* 0x000fe20000000f00 */
[----:B------:R-:W-:Y:S01]  /*15f30*/  UMOV UR15, 0x400 ;  /* 0x00000400000f7882 */ /* 0x000fe20000000000 */
[----:B------:R-:W-:Y:S01]  /*15f40*/  SEL R3, R3, 0xffffffe0, !P1 ;  /* 0xffffffe003037807 */ /* 0x000fe20004800000 */
[----:B------:R-:W-:Y:S01]  /*15f50*/  IMAD R204, R204, -0x40, R5 ;  /* 0xffffffc0cccc7824 */ /* 0x000fe200078e0205 */
[----:B------:R-:W-:Y:S01]  /*15f60*/  PLOP3.LUT P4, PT, PT, PT, UP0, 0x80, 0x8 ;  /* 0x000000000008781c */ /* 0x000fe20003f8f008 */
[----:B------:R-:W-:Y:S01]  /*15f70*/  UIADD3 UR14, UPT, UPT, UR20, -0x2, URZ ;  /* 0xfffffffe140e7890 */ /* 0x000fe2000fffe0ff */
[----:B------:R-:W-:Y:S01]  /*15f80*/  MOV R202, RZ ;  /* 0x000000ff00ca7202 */ /* 0x000fe20000000f00 */
[----:B------:R-:W-:Y:S01]  /*15f90*/  IMAD.IADD R186, R3, 0x1, R190 ;  /* 0x0000000103ba7824 */ /* 0x000fe200078e02be */
[----:B------:R-:W-:Y:S01]  /*15fa0*/  IADD3 R204, PT, PT, R204, 0x88, RZ ;  /* 0x00000088cccc7810 */ /* 0x000fe20007ffe0ff */
[----:B------:R-:W2:Y:S01]  /*15fb0*/  LDCU UR9, c[0x0][0x440] ;  /* 0x00008800ff0977ac */ /* 0x000ea20008000800 */
[----:B------:R-:W3:Y:S01]  /*15fc0*/  LDCU UR4, c[0x0][0x45c] ;  /* 0x00008b80ff0477ac */ /* 0x000ee20008000800 */
[----:B------:R-:W4:Y:S01]  /*15fd0*/  LDCU.64 UR10, c[0x0][0x3a0] ;  /* 0x00007400ff0a77ac */ /* 0x000f220008000a00 */
[----:B------:R-:W2:Y:S01]  /*15fe0*/  LDCU.64 UR12, c[0x0][0x3a8] ;  /* 0x00007500ff0c77ac */ /* 0x000ea20008000a00 */
[----:B-1----:R-:W-:-:S12]  /*15ff0*/  ULEA UR8, UR8, UR15, 0x18 ;  /* 0x0000000f08087291 */ /* 0x002fd8000f8ec0ff */
.L_x_3721:
        /* <DEDUP_REMOVED lines=97> */
.L_x_3718:
        /* <DEDUP_REMOVED lines=20> */
[----:B------:R-:W-:Y:S02]  /*16750*/  UISETP.NE.AND UP0, UPT, UR14, URZ, UPT ;  /* 0x000000ff0e00728c */ /* 0x000fe4000bf05270 */
        /* <DEDUP_REMOVED lines=298> */
.L_x_3720:
        /* <DEDUP_REMOVED lines=69> */
.L_x_3719:
[----:B-1----:R-:W-:Y:S01]  /*17e50*/  IABS R2, R204 ;  /* 0x000000cc00027213 */ /* 0x002fe20000000000 */
[----:B------:R-:W-:Y:S01]  /*17e60*/  LDSM.16.MT88.4 R140, [R186+0xc000] ;  /* 0x00c00000ba8c783b */ /* 0x000fe20000004200 */
[C---:B------:R-:W-:Y:S01]  /*17e70*/  IADD3 R134, PT, PT, R204.reuse, -0x1, RZ ;  /* 0xffffffffcc867810 */ /* 0x040fe20007ffe0ff */
[----:B------:R-:W-:Y:S01]  /*17e80*/  UISETP.GT.AND UP0, UPT, UR14, URZ, UPT ;  /* 0x000000ff0e00728c */ /* 0x000fe2000bf04270 */
[----:B------:R-:W-:Y:S01]  /*17e90*/  I2FP.F32.S32 R3, R2 ;  /* 0x0000000200037245 */ /* 0x000fe20000201400 */
[----:B------:R-:W-:Y:S01]  /*17ea0*/  UIADD3 UR15, UPT, UPT, UR14, -0x1, URZ ;  /* 0xffffffff0e0f7890 */ /* 0x000fe2000fffe0ff */
[C---:B------:R-:W-:Y:S02]  /*17eb0*/  IADD3 R2, PT, PT, R204.reuse, -0x9, RZ ;  /* 0xfffffff7cc027810 */ /* 0x040fe40007ffe0ff */
[----:B------:R-:W-:Y:S01]  /*17ec0*/  IABS R134, R134 ;  /* 0x0000008600867213 */ /* 0x000fe20000000000 */
[----:B------:R-:W-:Y:S01]  /*17ed0*/  FFMA.FTZ R6, R3, -UR5, R6 ;  /* 0x8000000503067c23 */ /* 0x000fe20008010006 */
[C---:B------:R-:W-:Y:S01]  /*17ee0*/  IADD3 R3, PT, PT, R204.reuse, -0x10, RZ ;  /* 0xfffffff0cc037810 */ /* 0x040fe20007ffe0ff */
[----:B------:R-:W-:Y:S01]  /*17ef0*/  LDSM.16.MT88.4 R156, [R190+0x10800] ;  /* 0x01080000be9c783b */ /* 0x000fe20000004200 */
[----:B------:R-:W-:Y:S01]  /*17f00*/  IABS R2, R2 ;  /* 0x0000000200027213 */ /* 0x000fe20000000000 */
[----:B------:R-:W-:Y:S01]  /*17f10*/  UMOV UR14, UR15 ;  /* 0x0000000f000e7c82 */ /* 0x000fe20008000000 */
[----:B------:R-:W-:Y:S02]  /*17f20*/  I2FP.F32.S32 R134, R134 ;  /* 0x0000008600867245 */ /* 0x000fe40000201400 */
[----:B------:R-:W-:Y:S02]  /*17f30*/  IADD3 R132, PT, PT, R204, -0x11, RZ ;  /* 0xffffffefcc847810 */ /* 0x000fe40007ffe0ff */
[----:B------:R-:W-:Y:S01]  /*17f40*/  IABS R3, R3 ;  /* 0x0000000300037213 */ /* 0x000fe20000000000 */
[----:B------:R-:W-:Y:S01]  /*17f50*/  FFMA.FTZ R7, R134, -UR5, R7 ;  /* 0x8000000586077c23 */ /* 0x000fe20008010007 */
[----:B------:R-:W-:Y:S02]  /*17f60*/  IADD3 R135, PT, PT, R204, -0x8, RZ ;  /* 0xfffffff8cc877810 */ /* 0x000fe40007ffe0ff */
[----:B------:R-:W-:Y:S02]  /*17f70*/  I2FP.F32.S32 R2, R2 ;  /* 0x0000000200027245 */ /* 0x000fe40000201400 */
[----:B------:R-:W-:Y:S02]  /*17f80*/  IABS R132, R132 ;  /* 0x0000008400847213 */ /* 0x000fe40000000000 */
[----:B------:R-:W-:Y:S01]  /*17f90*/  I2FP.F32.S32 R3, R3 ;  /* 0x0000000300037245 */ /* 0x000fe20000201400 */
[C---:B------:R-:W-:Y:S01]  /*17fa0*/  FFMA.FTZ R11, R2.reuse, -UR5, R11 ;  /* 0x80000005020b7c23 */ /* 0x040fe2000801000b */
[----:B------:R-:W-:Y:S01]  /*17fb0*/  IABS R135, R135 ;  /* 0x0000008700877213 */ /* 0x000fe20000000000 */
[----:B------:R-:W-:Y:S01]  /*17fc0*/  FFMA.FTZ R5, R2, -UR5, R5 ;  /* 0x8000000502057c23 */ /* 0x000fe20008010005 */
[C---:B------:R-:W-:Y:S01]  /*17fd0*/  IADD3 R134, PT, PT, R204.reuse, -0x19, RZ ;  /* 0xffffffe7cc867810 */ /* 0x040fe20007ffe0ff */
[C---:B------:R-:W-:Y:S01]  /*17fe0*/  FFMA.FTZ R8, R3.reuse, -UR5, R8 ;  /* 0x8000000503087c23 */ /* 0x040fe20008010008 */
[----:B------:R-:W-:Y:S01]  /*17ff0*/  I2FP.F32.S32 R132, R132 ;  /* 0x0000008400847245 */ /* 0x000fe20000201400 */
[----:B------:R-:W-:Y:S01]  /*18000*/  FFMA.FTZ R14, R3, -UR5, R14 ;  /* 0x80000005030e7c23 */ /* 0x000fe2000801000e */
[----:B------:R-:W-:Y:S02]  /*18010*/  I2FP.F32.S32 R135, R135 ;  /* 0x0000008700877245 */ /* 0x000fe40000201400 */
[----:B------:R-:W-:Y:S01]  /*18020*/  IADD3 R2, PT, PT, R204, -0x21, RZ ;  /* 0xffffffdfcc027810 */ /* 0x000fe20007ffe0ff */
[C---:B------:R-:W-:Y:S01]  /*18030*/  FFMA.FTZ R9, R132.reuse, -UR5, R9 ;  /* 0x8000000584097c23 */ /* 0x040fe20008010009 */
[----:B------:R-:W-:Y:S01]  /*18040*/  IABS R134, R134 ;  /* 0x0000008600867213 */ /* 0x000fe20000000000 */
[----:B------:R-:W-:Y:S01]  /*18050*/  FFMA.FTZ R15, R132, -UR5, R15 ;  /* 0x80000005840f7c23 */ /* 0x000fe2000801000f */
[C---:B------:R-:W-:Y:S01]  /*18060*/  IADD3 R3, PT, PT, R204.reuse, -0x20, RZ ;  /* 0xffffffe0cc037810 */ /* 0x040fe20007ffe0ff */
[C---:B------:R-:W-:Y:S01]  /*18070*/  FFMA.FTZ R10, R135.reuse, -UR5, R10 ;  /* 0x80000005870a7c23 */ /* 0x040fe2000801000a */
[----:B------:R-:W-:Y:S01]  /*18080*/  IABS R2, R2 ;  /* 0x0000000200027213 */ /* 0x000fe20000000000 */
[----:B------:R-:W-:Y:S01]  /*18090*/  FFMA.FTZ R4, R135, -UR5, R4 ;  /* 0x8000000587047c23 */ /* 0x000fe20008010004 */
[----:B------:R-:W-:Y:S02]  /*180a0*/  I2FP.F32.S32 R132, R134 ;  /* 0x0000008600847245 */ /* 0x000fe40000201400 */
[----:B------:R-:W-:Y:S02]  /*180b0*/  IADD3 R135, PT, PT, R204, -0x18, RZ ;  /* 0xffffffe8cc877810 */ /* 0x000fe40007ffe0ff */
[----:B------:R-:W-:Y:S01]  /*180c0*/  IABS R3, R3 ;  /* 0x0000000300037213 */ /* 0x000fe20000000000 */
[----:B------:R-:W-:Y:S01]  /*180d0*/  FFMA.FTZ R13, R132, -UR5, R13 ;  /* 0x80000005840d7c23 */ /* 0x000fe2000801000d */
        /* <DEDUP_REMOVED lines=12> */
[C---:B------:R-:W-:Y:S01]  /*181a0*/  IADD3 R132, PT, PT, R204.reuse, -0x29, RZ ;  /* 0xffffffd7cc847810 */ /* 0x040fe20007ffe0ff */
[C---:B------:R-:W-:Y:S01]  /*181b0*/  FFMA.FTZ R12, R135.reuse, -UR5, R12 ;  /* 0x80000005870c7c23 */ /* 0x040fe2000801000c */
[----:B------:R-:W-:Y:S01]  /*181c0*/  IADD3 R3, PT, PT, R204, -0x30, RZ ;  /* 0xffffffd0cc037810 */ /* 0x000fe20007ffe0ff */
[----:B------:R-:W-:Y:S01]  /*181d0*/  FFMA.FTZ R18, R135, -UR5, R18 ;  /* 0x8000000587127c23 */ /* 0x000fe20008010012 */
[----:B------:R-:W-:Y:S02]  /*181e0*/  I2FP.F32.S32 R2, R2 ;  /* 0x0000000200027245 */ /* 0x000fe40000201400 */
[----:B------:R-:W-:Y:S02]  /*181f0*/  IABS R132, R132 ;  /* 0x0000008400847213 */ /* 0x000fe40000000000 */
[----:B------:R-:W-:Y:S01]  /*18200*/  IABS R3, R3 ;  /* 0x0000000300037213 */ /* 0x000fe20000000000 */
[----:B------:R-:W-:Y:S01]  /*18210*/  FFMA.FTZ R25, R2, -UR5, R25 ;  /* 0x8000000502197c23 */ /* 0x000fe20008010019 */
        /* <DEDUP_REMOVED lines=14> */
[C---:B------:R-:W-:Y:S01]  /*18300*/  FFMA.FTZ R26, R135.reuse, -UR5, R26 ;  /* 0x80000005871a7c23 */ /* 0x040fe2000801001a */
[C---:B------:R-:W-:Y:S01]  /*18310*/  IADD3 R3, PT, PT, R204.reuse, -0x38, RZ ;  /* 0xffffffc8cc037810 */ /* 0x040fe20007ffe0ff */
[----:B------:R-:W-:Y:S01]  /*18320*/  FFMA.FTZ R20, R135, -UR5, R20 ;  /* 0x8000000587147c23 */ /* 0x000fe20008010014 */
[----:B------:R-:W-:Y:S02]  /*18330*/  IADD3 R132, PT, PT, R204, -0x39, RZ ;  /* 0xffffffc7cc847810 */ /* 0x000fe40007ffe0ff */
        /* <DEDUP_REMOVED lines=28> */
[----:B------:R-:W-:Y:S01]  /*18500*/  IADD3 R203, PT, PT, R203, -0x40, RZ ;  /* 0xffffffc0cbcb7810 */ /* 0x000fe20007ffe0ff */
[----:B------:R-:W-:Y:S01]  /*18510*/  SHFL.BFLY PT, R3, R138, 0x2, 0x1f ;  /* 0x0c401f008a037f89 */ /* 0x000fe200000e0000 */
[----:B------:R-:W-:Y:S07]  /*18520*/  IADD3 R204, PT, PT, R204, 0x40, RZ ;  /* 0x00000040cccc7810 */ /* 0x000fee0007ffe0ff */
        /* <DEDUP_REMOVED lines=375> */
.L_x_3717:
[----:B------:R-:W1:Y:S01]  /*19ca0*/  SHFL.BFLY PT, R8, R209, 0x2, 0x1f ;  /* 0x0c401f00d1087f89 */ /* 0x000e6200000e0000 */
[C---:B------:R-:W-:Y:S01]  /*19cb0*/  LOP3.LUT P2, RZ, R189.reuse, 0x10, RZ, 0xc0, !PT ;  /* 0x00000010bdff7812 */ /* 0x040fe2000784c0ff */
[----:B------:R-:W2:Y:S01]  /*19cc0*/  LDC R27, c[0x0][0x434] ;  /* 0x00010d00ff1b7b82 */ /* 0x000ea20000000800 */
[----:B------:R-:W-:Y:S01]  /*19cd0*/  LOP3.LUT P3, RZ, R189, 0x8, RZ, 0xc0, !PT ;  /* 0x00000008bdff7812 */ /* 0x000fe2000786c0ff */
[----:B------:R-:W3:Y:S01]  /*19ce0*/  SHFL.BFLY PT, R0, R207, 0x2, 0x1f ;  /* 0x0c401f00cf007f89 */ /* 0x000ee200000e0000 */
[----:B------:R-:W-:Y:S01]  /*19cf0*/  LOP3.LUT R187, R187, 0x30, RZ, 0xc0, !PT ;  /* 0x00000030bbbb7812 */ /* 0x000fe200078ec0ff */
[----:B------:R-:W-:Y:S01]  /*19d00*/  BSSY.RECONVERGENT B0, `(.L_x_3722) ;  /* 0x0000113000007945 */ /* 0x000fe20003800200 */
[----:B------:R-:W-:Y:S01]  /*19d10*/  SEL R184, R184, 0xffffffe0, !P3 ;  /* 0xffffffe0b8b87807 */ /* 0x000fe20005800000 */
[----:B------:R-:W4:Y:S01]  /*19d20*/  S2R R25, SR_CTAID.Z ;  /* 0x0000000000197919 */ /* 0x000f220000002700 */
[----:B-1----:R-:W-:Y:S01]  /*19d30*/  FADD.FTZ R8, R8, R209 ;  /* 0x000000d108087221 */ /* 0x002fe20000010000 */
[----:B---3--:R-:W-:-:S04]  /*19d40*/  FADD.FTZ R9, R0, R207 ;  /* 0x000000cf00097221 */ /* 0x008fc80000010000 */
[----:B------:R-:W1:Y:S01]  /*19d50*/  SHFL.BFLY PT, R5, R8, 0x1, 0x1f ;  /* 0x0c201f0008057f89 */ /* 0x000e6200000e0000 */
[----:B------:R-:W-:-:S03]  /*19d60*/  SHF.L.U32 R0, R189, 0x1, RZ ;  /* 0x00000001bd007819 */ /* 0x000fc600000006ff */
[----:B------:R-:W3:Y:S01]  /*19d70*/  SHFL.BFLY PT, R2, R9, 0x1, 0x1f ;  /* 0x0c201f0009027f89 */ /* 0x000ee200000e0000 */
[----:B------:R-:W-:Y:S01]  /*19d80*/  LOP3.LUT R185, R185, 0x6, R0, 0xf8, !PT ;  /* 0x00000006b9b97812 */ /* 0x000fe200078ef800 */
[----:B-1----:R-:W-:Y:S01]  /*19d90*/  FADD.FTZ R4, R8, R5 ;  /* 0x0000000508047221 */ /* 0x002fe20000010000 */
[----:B------:R-:W-:Y:S01]  /*19da0*/  SHF.L.U32 R5, R189, 0x4, RZ ;  /* 0x00000004bd057819 */ /* 0x000fe200000006ff */
[----:B---3--:R-:W-:Y:S02]  /*19db0*/  FADD.FTZ R2, R9, R2 ;  /* 0x0000000209027221 */ /* 0x008fe40000010000 */
[----:B------:R-:W1:Y:S01]  /*19dc0*/  MUFU.RCP R7, R4 ;  /* 0x0000000400077308 */ /* 0x000e620000001000 */
[----:B------:R-:W-:Y:S02]  /*19dd0*/  LOP3.LUT R5, R5, 0x1c0, RZ, 0xc0, !PT ;  /* 0x000001c005057812 */ /* 0x000fe400078ec0ff */
[----:B------:R-:W-:Y:S02]  /*19de0*/  FSETP.NE.FTZ.AND P5, PT, R4, RZ, PT ;  /* 0x000000ff0400720b */ /* 0x000fe40003fb5000 */
[----:B------:R-:W-:-:S02]  /*19df0*/  LOP3.LUT R8, R5, 0x38, R0, 0xf8, !PT ;  /* 0x0000003805087812 */ /* 0x000fc400078ef800 */
[----:B------:R-:W-:Y:S01]  /*19e00*/  FSETP.NE.FTZ.AND P4, PT, R2, RZ, PT ;  /* 0x000000ff0200720b */ /* 0x000fe20003f95000 */
[----:B------:R-:W3:Y:S01]  /*19e10*/  MUFU.RCP R6, R2 ;  /* 0x0000000200067308 */ /* 0x000ee20000001000 */
[----:B------:R-:W-:Y:S02]  /*19e20*/  MOV R0, UR21 ;  /* 0x0000001500007c02 */ /* 0x000fe40008000f00 */
[----:B------:R-:W-:Y:S02]  /*19e30*/  LOP3.LUT R8, R185, R8, RZ, 0xfc, !PT ;  /* 0x00000008b9087212 */ /* 0x000fe400078efcff */
[----:B------:R-:W-:Y:S02]  /*19e40*/  ISETP.NE.AND P1, PT, R0, -0x1, PT ;  /* 0xffffffff0000780c */ /* 0x000fe40003f25270 */
[----:B------:R-:W-:Y:S01]  /*19e50*/  MOV R0, 0x10 ;  /* 0x0000001000007802 */ /* 0x000fe20000000f00 */
[----:B------:R-:W-:Y:S01]  /*19e60*/  @P5 MUFU.LG2 R18, R4 ;  /* 0x0000000400125308 */ /* 0x000fe20000000c00 */
[----:B------:R-:W-:Y:S01]  /*19e70*/  LEA R5, R8, UR8, 0x1 ;  /* 0x0000000808057c11 */ /* 0x000fe2000f8e08ff */
[----:B------:R-:W5:Y:S01]  /*19e80*/  S2UR UR8, SR_CTAID.X ;  /* 0x00000000000879c3 */ /* 0x000f620000002500 */
[----:B-1----:R-:W-:-:S02]  /*19e90*/  FSEL R7, R7, 1, P5 ;  /* 0x3f80000007077808 */ /* 0x002fc40002800000 */
[----:B------:R-:W-:Y:S02]  /*19ea0*/  SEL R0, R0, 0xfffffff0, !P0 ;  /* 0xfffffff000007807 */ /* 0x000fe40004000000 */
[----:B------:R-:W-:Y:S01]  /*19eb0*/  IADD3 R13, PT, PT, R5, 0x40, RZ ;  /* 0x00000040050d7810 */ /* 0x000fe20007ffe0ff */
        /* <DEDUP_REMOVED lines=21> */
[----:B------:R-:W-:Y:S01]  /*1a010*/  IADD3 R11, PT, PT, R5, R184, RZ ;  /* 0x000000b8050b7210 */ /* 0x000fe20007ffe0ff */
[----:B------:R-:W-:Y:S01]  /*1a020*/  FMUL.FTZ R48, R7, R48 ;  /* 0x0000003007307220 */ /* 0x000fe20000410000 */
[----:B------:R-:W-:Y:S01]  /*1a030*/  @P2 IADD3 R13, PT, PT, R5, -0x40, RZ ;  /* 0xffffffc0050d2810 */ /* 0x000fe20007ffe0ff */
        /* <DEDUP_REMOVED lines=21> */
[----:B------:R-:W-:Y:S01]  /*1a190*/  FMUL.FTZ R63, R6, R63 ;  /* 0x0000003f063f7220 */ /* 0x000fe20000410000 */
        /* <DEDUP_REMOVED lines=121> */
[----:B------:R-:W1:Y:S01]  /*1a930*/  LDC.U8 R0, c[0x0][0x548] ;  /* 0x00015200ff007b82 */ /* 0x000e620000000000 */
[----:B------:R-:W-:Y:S01]  /*1a940*/  F2FP.BF16.F32.PACK_AB R102, R103, R102 ;  /* 0x000000666766723e */ /* 0x000fe200000010ff */
[----:B------:R-:W-:Y:S01]  /*1a950*/  STS [R19+0x2000], R80 ;  /* 0x0020005013007388 */ /* 0x000fe20000000800 */
[----:B------:R-:W-:Y:S01]  /*1a960*/  F2FP.BF16.F32.PACK_AB R104, R105, R104 ;  /* 0x000000686968723e */ /* 0x000fe200000010ff */
[----:B------:R-:W3:Y:S01]  /*1a970*/  @P4 MUFU.LG2 R2, R2 ;  /* 0x0000000200024308 */ /* 0x000ee20000000c00 */
[----:B------:R-:W-:Y:S01]  /*1a980*/  F2FP.BF16.F32.PACK_AB R106, R107, R106 ;  /* 0x0000006a6b6a723e */ /* 0x000fe200000010ff */
[----:B------:R-:W-:Y:S01]  /*1a990*/  STS [R19+0x2400], R82 ;  /* 0x0024005213007388 */ /* 0x000fe20000000800 */
[----:B------:R-:W-:Y:S01]  /*1a9a0*/  F2FP.BF16.F32.PACK_AB R108, R109, R108 ;  /* 0x0000006c6d6c723e */ /* 0x000fe200000010ff */
[----:B------:R-:W4:Y:S01]  /*1a9b0*/  @!P1 LDC.64 R22, c[0x0][0x400] ;  /* 0x00010000ff169b82 */ /* 0x000f220000000a00 */
[----:B------:R-:W-:Y:S01]  /*1a9c0*/  F2FP.BF16.F32.PACK_AB R110, R111, R110 ;  /* 0x0000006e6f6e723e */ /* 0x000fe200000010ff */
[----:B------:R-:W-:Y:S01]  /*1a9d0*/  STS [R17+0x2000], R84 ;  /* 0x0020005411007388 */ /* 0x000fe20000000800 */
[----:B------:R-:W-:Y:S01]  /*1a9e0*/  F2FP.BF16.F32.PACK_AB R112, R113, R112 ;  /* 0x000000707170723e */ /* 0x000fe200000010ff */
[----:B-----5:R-:W-:Y:S01]  /*1a9f0*/  USHF.L.U32 UR8, UR8, 0x6, URZ ;  /* 0x0000000608087899 */ /* 0x020fe200080006ff */
[----:B------:R-:W-:Y:S01]  /*1aa00*/  F2FP.BF16.F32.PACK_AB R114, R115, R114 ;  /* 0x000000727372723e */ /* 0x000fe200000010ff */
[----:B------:R-:W-:Y:S01]  /*1aa10*/  STS [R17+0x2400], R86 ;  /* 0x0024005611007388 */ /* 0x000fe20000000800 */
[----:B------:R-:W-:Y:S01]  /*1aa20*/  F2FP.BF16.F32.PACK_AB R120, R121, R120 ;  /* 0x000000787978723e */ /* 0x000fe200000010ff */
[----:B------:R-:W5:Y:S01]  /*1aa30*/  @P4 LDC R10, c[0x0][0x458] ;  /* 0x00011600ff0a4b82 */ /* 0x000f620000000800 */
[----:B------:R-:W-:Y:S01]  /*1aa40*/  F2FP.BF16.F32.PACK_AB R122, R123, R122 ;  /* 0x0000007a7b7a723e */ /* 0x000fe200000010ff */
[----:B------:R-:W-:Y:S01]  /*1aa50*/  STS [R21+0x2000], R88 ;  /* 0x0020005815007388 */ /* 0x000fe20000000800 */
[----:B------:R-:W-:-:S02]  /*1aa60*/  F2FP.BF16.F32.PACK_AB R7, R7, R116 ;  /* 0x000000740707723e */ /* 0x000fc400000010ff */
[----:B------:R-:W-:Y:S01]  /*1aa70*/  F2FP.BF16.F32.PACK_AB R118, R119, R118 ;  /* 0x000000767776723e */ /* 0x000fe200000010ff */
[----:B------:R-:W-:Y:S01]  /*1aa80*/  STS [R21+0x2400], R90 ;  /* 0x0024005a15007388 */ /* 0x000fe20000000800 */
[----:B---3--:R-:W-:Y:S01]  /*1aa90*/  @P4 FMUL.FTZ R2, R2, 0.69314718246459960938 ;  /* 0x3f31721802024820 */ /* 0x008fe20000410000 */
[----:B-1----:R-:W-:Y:S02]  /*1aaa0*/  ISETP.NE.AND P2, PT, R0, RZ, PT ;  /* 0x000000ff0000720c */ /* 0x002fe40003f45270 */
[----:B------:R-:W-:Y:S04]  /*1aab0*/  STS [R5+0x4000], R92 ;  /* 0x0040005c05007388 */ /* 0x000fe80000000800 */
[----:B------:R1:W-:Y:S04]  /*1aac0*/  STS [R5+0x4400], R94 ;  /* 0x0044005e05007388 */ /* 0x0003e80000000800 */
[----:B------:R-:W-:Y:S03]  /*1aad0*/  STS [R9+0x4000], R96 ;  /* 0x0040006009007388 */ /* 0x000fe60000000800 */
[----:B------:R-:W3:Y:S01]  /*1aae0*/  @!P2 LDC R0, c[0x0][0x3e0] ;  /* 0x0000f800ff00ab82 */ /* 0x000ee20000000800 */
[----:B------:R2:W-:Y:S04]  /*1aaf0*/  STS [R9+0x4400], R98 ;  /* 0x0044006209007388 */ /* 0x0005e80000000800 */
[----:B------:R-:W-:Y:S03]  /*1ab00*/  STS [R11+0x4000], R100 ;  /* 0x004000640b007388 */ /* 0x000fe60000000800 */
[----:B------:R-:W5:Y:S01]  /*1ab10*/  @P2 LDC R16, c[0x0][0x454] ;  /* 0x00011500ff102b82 */ /* 0x000f620000000800 */
[----:B------:R4:W-:Y:S04]  /*1ab20*/  STS [R11+0x4400], R102 ;  /* 0x004400660b007388 */ /* 0x0009e80000000800 */
[----:B------:R-:W-:Y:S04]  /*1ab30*/  STS [R15+0x4000], R104 ;  /* 0x004000680f007388 */ /* 0x000fe80000000800 */
[----:B------:R-:W-:Y:S01]  /*1ab40*/  STS [R15+0x4400], R106 ;  /* 0x0044006a0f007388 */ /* 0x000fe20000000800 */
[----:B-1----:R-:W-:-:S03]  /*1ab50*/  MOV R5, UR21 ;  /* 0x0000001500057c02 */ /* 0x002fc60008000f00 */
[----:B------:R-:W-:Y:S01]  /*1ab60*/  STS [R13+0x4000], R108 ;  /* 0x0040006c0d007388 */ /* 0x000fe20000000800 */
[----:B------:R-:W-:Y:S02]  /*1ab70*/  ISETP.NE.OR P0, PT, R5, -0x1, !P2 ;  /* 0xffffffff0500780c */ /* 0x000fe40005705670 */
[----:B------:R-:W1:Y:S01]  /*1ab80*/  LDC.64 R4, c[0x0][0x408] ;  /* 0x00010200ff047b82 */ /* 0x000e620000000a00 */
[----:B------:R-:W-:Y:S04]  /*1ab90*/  STS [R13+0x4400], R110 ;  /* 0x0044006e0d007388 */ /* 0x000fe80000000800 */
[----:B------:R-:W-:Y:S03]  /*1aba0*/  STS [R19+0x4000], R112 ;  /* 0x0040007013007388 */ /* 0x000fe60000000800 */
[----:B--2---:R-:W2:Y:S01]  /*1abb0*/  @P1 LDC.64 R8, c[0x0][0x408] ;  /* 0x00010200ff081b82 */ /* 0x004ea20000000a00 */
[----:B------:R-:W-:Y:S04]  /*1abc0*/  STS [R19+0x4400], R114 ;  /* 0x0044007213007388 */ /* 0x000fe80000000800 */
[----:B------:R-:W-:Y:S03]  /*1abd0*/  STS [R17+0x4000], R120 ;  /* 0x0040007811007388 */ /* 0x000fe60000000800 */
[----:B----4-:R-:W4:Y:S01]  /*1abe0*/  @P5 LDC R11, c[0x0][0x458] ;  /* 0x00011600ff0b5b82 */ /* 0x010f220000000800 */
[----:B------:R-:W-:Y:S04]  /*1abf0*/  STS [R17+0x4400], R122 ;  /* 0x0044007a11007388 */ /* 0x000fe80000000800 */
[----:B------:R-:W-:Y:S04]  /*1ac00*/  STS [R21+0x4000], R7 ;  /* 0x0040000715007388 */ /* 0x000fe80000000800 */
[----:B------:R2:W-:Y:S01]  /*1ac10*/  STS [R21+0x4400], R118 ;  /* 0x0044007615007388 */ /* 0x0005e20000000800 */
[----:B------:R-:W-:Y:S06]  /*1ac20*/  BAR.SYNC.DEFER_BLOCKING 0x0 ;  /* 0x0000000000007b1d */ /* 0x000fec0000010000 */
[----:B------:R-:W3:Y:S01]  /*1ac30*/  S2R R6, SR_CTAID.Y ;  /* 0x0000000000067919 */ /* 0x000ee20000002600 */
[----:B--2---:R-:W-:Y:S01]  /*1ac40*/  @P1 IMAD.WIDE.U32 R20, R8, UR21, RZ ;  /* 0x0000001508141c25 */ /* 0x004fe2000f8e00ff */
[----:B------:R-:W-:Y:S01]  /*1ac50*/  MOV R8, 0x7f800000 ;  /* 0x7f80000000087802 */ /* 0x000fe20000000f00 */
[----:B------:R2:W1:Y:S02]  /*1ac60*/  LDS.128 R12, [R205+0x1800] ;  /* 0x00180000cd0c7984 */ /* 0x0004640000000c00 */
[----:B---3--:R-:W-:-:S04]  /*1ac70*/  @!P1 IMAD.WIDE.U32 R28, R6, R22, RZ ;  /* 0x00000016061c9225 */ /* 0x008fc800078e00ff */
[C---:B------:R-:W-:Y:S02]  /*1ac80*/  @!P0 IMAD R7, R6.reuse, R27, RZ ;  /* 0x0000001b06078224 */ /* 0x040fe400078e02ff */
[C---:B------:R-:W-:Y:S02]  /*1ac90*/  @!P1 IMAD R23, R6.reuse, R23, R29 ;  /* 0x0000001706179224 */ /* 0x040fe400078e021d */
[----:B------:R-:W-:Y:S01]  /*1aca0*/  @P1 IMAD R23, R9, UR21, R21 ;  /* 0x0000001509171c24 */ /* 0x000fe2000f8e0215 */
[----:B------:R-:W-:Y:S01]  /*1acb0*/  @!P0 R2UR UR21, R7 ;  /* 0x00000000071582ca */ /* 0x000fe200000e0000 */
[----:B------:R-:W-:Y:S01]  /*1acc0*/  @!P2 IMAD R0, R6, R0, R25 ;  /* 0x000000000600a224 */ /* 0x000fe200078e0219 */
[----:B------:R-:W-:Y:S01]  /*1acd0*/  LOP3.LUT P0, RZ, R189, 0x3, RZ, 0xc0, !PT ;  /* 0x00000003bdff7812 */ /* 0x000fe2000780c0ff */
[----:B------:R-:W-:Y:S01]  /*1ace0*/  @P5 FMUL.FTZ R9, R18, 0.69314718246459960938 ;  /* 0x3f31721812095820 */ /* 0x000fe20000410000 */
[----:B------:R-:W-:Y:S01]  /*1acf0*/  SHF.R.U32.HI R6, RZ, 0x2, R189 ;  /* 0x00000002ff067819 */ /* 0x000fe200000116bd */
[----:B------:R-:W-:Y:S01]  /*1ad00*/  @!P2 IMAD R0, R0, R27, RZ ;  /* 0x0000001b0000a224 */ /* 0x000fe200078e02ff */
[----:B------:R-:W-:Y:S01]  /*1ad10*/  MOV R7, 0x7f800000 ;  /* 0x7f80000000077802 */ /* 0x000fe20000000f00 */
[----:B----4-:R-:W-:Y:S01]  /*1ad20*/  @P5 FFMA.FTZ R8, R132, R11, R9 ;  /* 0x0000000b84085223 */ /* 0x010fe20000010009 */
[----:B------:R-:W-:Y:S01]  /*1ad30*/  LOP3.LUT R6, R187, 0x7, R6, 0xf8, !PT ;  /* 0x00000007bb067812 */ /* 0x000fe200078ef806 */
[----:B-----5:R-:W-:-:S04]  /*1ad40*/  @P4 FFMA.FTZ R7, R3, R10, R2 ;  /* 0x0000000a03074223 */ /* 0x020fc80000010002 */
[----:B------:R-:W-:Y:S02]  /*1ad50*/  @P2 IMAD R0, R25, R16, UR21 ;  /* 0x0000001519002e24 */ /* 0x000fe4000f8e0210 */
[----:B--2---:R-:W-:Y:S05]  /*1ad60*/  @P0 BRA `(.L_x_3723) ;  /* 0x0000000000300947 */ /* 0x004fea0003800000 */
[----:B------:R-:W2:Y:S01]  /*1ad70*/  LDCU.64 UR4, c[0x0][0x420] ;  /* 0x00008400ff0477ac */ /* 0x000ea20008000a00 */
[----:B------:R-:W-:Y:S02]  /*1ad80*/  VIADD R3, R0, UR8 ;  /* 0x0000000800037c36 */ /* 0x000fe40008000000 */
[C---:B------:R-:W-:Y:S01]  /*1ad90*/  VIADD R2, R6.reuse, 0x8 ;  /* 0x0000000806027836 */ /* 0x040fe20000000000 */
[----:B------:R-:W-:Y:S02]  /*1ada0*/  UIADD3 UR9, UPT, UPT, -UR8, UR22, URZ ;  /* 0x0000001608097290 */ /* 0x000fe4000fffe1ff */
[----:B------:R-:W-:-:S04]  /*1adb0*/  IADD3 R0, P0, PT, R6, R3, RZ ;  /* 0x0000000306007210 */ /* 0x000fc80007f1e0ff */
[----:B------:R-:W-:Y:S02]  /*1adc0*/  ISETP.GE.AND P3, PT, R6, UR9, PT ;  /* 0x0000000906007c0c */ /* 0x000fe4000bf66270 */
[----:B------:R-:W-:Y:S02]  /*1add0*/  ISETP.GE.AND P2, PT, R2, UR9, PT ;  /* 0x0000000902007c0c */ /* 0x000fe4000bf46270 */
[----:B------:R-:W-:Y:S02]  /*1ade0*/  LEA.HI.X.SX32 R3, R3, RZ, 0x1, P0 ;  /* 0x000000ff03037211 */ /* 0x000fe400000f0eff */
[----:B--2---:R-:W-:-:S04]  /*1adf0*/  LEA R2, P0, R0, UR4, 0x2 ;  /* 0x0000000400027c11 */ /* 0x004fc8000f8010ff */
[----:B------:R-:W-:-:S05]  /*1ae00*/  LEA.HI.X R3, R0, UR5, R3, 0x2, P0 ;  /* 0x0000000500037c11 */ /* 0x000fca00080f1403 */
[----:B------:R2:W-:Y:S04]  /*1ae10*/  @!P3 STG.E desc[UR6][R2.64], R8 ;  /* 0x000000080200b986 */ /* 0x0005e8000c101906 */
[----:B------:R2:W-:Y:S02]  /*1ae20*/  @!P2 STG.E desc[UR6][R2.64+0x20], R7 ;  /* 0x000020070200a986 */ /* 0x0005e4000c101906 */
.L_x_3723:
[----:B------:R-:W-:Y:S05]  /*1ae30*/  BSYNC.RECONVERGENT B0 ;  /* 0x0000000000007941 */ /* 0x000fea0003800200 */
.L_x_3722:
[----:B--2---:R-:W-:Y:S01]  /*1ae40*/  IMAD.MOV.U32 R2, RZ, RZ, R188 ;  /* 0x000000ffff027224 */ /* 0x004fe200078e00bc */
[----:B------:R-:W-:Y:S01]  /*1ae50*/  @P1 MOV R28, R20 ;  /* 0x00000014001c1202 */ /* 0x000fe20000000f00 */
[----:B------:R-:W-:Y:S01]  /*1ae60*/  IMAD.MOV.U32 R3, RZ, RZ, RZ ;  /* 0x000000ffff037224 */ /* 0x000fe200078e00ff */
[----:B------:R2:W3:Y:S01]  /*1ae70*/  LDS.128 R16, [R205+0x2000] ;  /* 0x00200000cd107984 */ /* 0x0004e20000000c00 */
[----:B------:R-:W4:Y:S01]  /*1ae80*/  LDCU.64 UR4, c[0x0][0x410] ;  /* 0x00008200ff0477ac */ /* 0x000f220008000a00 */
[----:B------:R-:W-:Y:S01]  /*1ae90*/  SHF.R.U32.HI R0, RZ, 0x3, R189 ;  /* 0x00000003ff007819 */ /* 0x000fe200000116bd */
[----:B-1----:R-:W-:Y:S01]  /*1aea0*/  IMAD.WIDE.U32 R6, R4, UR8, R2 ;  /* 0x0000000804067c25 */ /* 0x002fe2000f8e0002 */
[----:B------:R2:W1:Y:S01]  /*1aeb0*/  LDS.128 R8, [R205+0x4000] ;  /* 0x00400000cd087984 */ /* 0x0004620000000c00 */
[----:B------:R-:W-:Y:S01]  /*1aec0*/  UIADD3 UR22, UPT, UPT, -UR8, UR22, URZ ;  /* 0x0000001608167290 */ /* 0x000fe2000fffe1ff */
[----:B------:R-:W-:Y:S01]  /*1aed0*/  IADD3 R3, PT, PT, R0, 0x20, RZ ;  /* 0x0000002000037810 */ /* 0x000fe20007ffe0ff */
[----:B------:R-:W-:Y:S01]  /*1aee0*/  IMAD R2, R5, UR8, R7 ;  /* 0x0000000805027c24 */ /* 0x000fe2000f8e0207 */
[----:B------:R-:W-:Y:S01]  /*1aef0*/  IADD3 R28, P0, PT, R28, R6, RZ ;  /* 0x000000061c1c7210 */ /* 0x000fe20007f1e0ff */
[----:B------:R-:W-:Y:S01]  /*1af00*/  VIADD R6, R0, 0x10 ;  /* 0x0000001000067836 */ /* 0x000fe20000000000 */
[----:B------:R-:W-:Y:S01]  /*1af10*/  BSSY.RECONVERGENT B0, `(.L_x_3724) ;  /* 0x000001a000007945 */ /* 0x000fe20003800200 */
[----:B------:R-:W-:-:S02]  /*1af20*/  ISETP.GE.AND P5, PT, R3, UR22, PT ;  /* 0x0000001603007c0c */ /* 0x000fc4000bfa6270 */
[----:B------:R-:W-:Y:S01]  /*1af30*/  IMAD.X R29, R23, 0x1, R2, P0 ;  /* 0x00000001171d7824 */ /* 0x000fe200000e0602 */
[----:B------:R-:W-:Y:S01]  /*1af40*/  ISETP.GE.AND P0, PT, R0, UR22, PT ;  /* 0x0000001600007c0c */ /* 0x000fe2000bf06270 */
[----:B------:R2:W1:Y:S01]  /*1af50*/  LDS.128 R20, [R205] ;  /* 0x00000000cd147984 */ /* 0x0004620000000c00 */
[----:B------:R-:W-:Y:S02]  /*1af60*/  ISETP.GE.AND P6, PT, R6, UR22, PT ;  /* 0x0000001606007c0c */ /* 0x000fe4000bfc6270 */
[----:B------:R-:W-:Y:S01]  /*1af70*/  IADD3 R2, PT, PT, R0, 0x30, RZ ;  /* 0x0000003000027810 */ /* 0x000fe20007ffe0ff */
[C---:B----4-:R-:W-:Y:S01]  /*1af80*/  IMAD.WIDE.U32 R6, R25.reuse, UR4, R28 ;  /* 0x0000000419067c25 */ /* 0x050fe2000f8e001c */
[----:B------:R-:W-:Y:S02]  /*1af90*/  LOP3.LUT R3, R188, 0x40, RZ, 0xfc, !PT ;  /* 0x00000040bc037812 */ /* 0x000fe400078efcff */
[----:B------:R-:W-:Y:S01]  /*1afa0*/  ISETP.GE.AND P4, PT, R2, UR22, PT ;  /* 0x0000001602007c0c */ /* 0x000fe2000bf86270 */
[----:B------:R-:W-:Y:S01]  /*1afb0*/  IMAD R25, R25, UR5, R7 ;  /* 0x0000000519197c24 */ /* 0x000fe2000f8e0207 */
[----:B------:R-:W-:-:S03]  /*1afc0*/  LOP3.LUT R2, R188, 0x80, RZ, 0xfc, !PT ;  /* 0x00000080bc027812 */ /* 0x000fc600078efcff */
[----:B------:R-:W-:Y:S08]  /*1afd0*/  @P0 BRA `(.L_x_3725) ;  /* 0x0000000000340947 */ /* 0x000ff00003800000 */
[----:B------:R-:W4:Y:S01]  /*1afe0*/  LDCU UR8, c[0x0][0x440] ;  /* 0x00008800ff0877ac */ /* 0x000f220008000800 */
[----:B------:R-:W-:Y:S01]  /*1aff0*/  IMAD.MOV.U32 R24, RZ, RZ, R6 ;  /* 0x000000ffff187224 */ /* 0x000fe200078e0006 */
[----:B------:R-:W5:Y:S03]  /*1b000*/  LDCU.64 UR4, c[0x0][0x3f0] ;  /* 0x00007e00ff0477ac */ /* 0x000f660008000a00 */
[----:B------:R-:W-:-:S04]  /*1b010*/  IMAD.WIDE.U32 R30, R0, R4, R24 ;  /* 0x00000004001e7225 */ /* 0x000fc800078e0018 */
[----:B------:R-:W-:Y:S01]  /*1b020*/  IMAD R26, R0, R5, R31 ;  /* 0x00000005001a7224 */ /* 0x000fe200078e021f */
[----:B----4-:R-:W-:Y:S02]  /*1b030*/  ISETP.GE.AND P2, PT, R188, UR8, PT ;  /* 0x00000008bc007c0c */ /* 0x010fe4000bf46270 */
[----:B------:R-:W-:Y:S02]  /*1b040*/  ISETP.GE.AND P1, PT, R3, UR8, PT ;  /* 0x0000000803007c0c */ /* 0x000fe4000bf26270 */
[----:B------:R-:W-:Y:S02]  /*1b050*/  ISETP.GE.AND P0, PT, R2, UR8, PT ;  /* 0x0000000802007c0c */ /* 0x000fe4000bf06270 */
[----:B-----5:R-:W-:-:S04]  /*1b060*/  LEA R28, P3, R30, UR4, 0x1 ;  /* 0x000000041e1c7c11 */ /* 0x020fc8000f8608ff */
[----:B------:R-:W-:-:S05]  /*1b070*/  LEA.HI.X R29, R30, UR5, R26, 0x1, P3 ;  /* 0x000000051e1d7c11 */ /* 0x000fca00098f0c1a */
[----:B-1----:R4:W-:Y:S04]  /*1b080*/  @!P2 STG.E.128 desc[UR6][R28.64], R20 ;  /* 0x000000141c00a986 */ /* 0x0029e8000c101d06 */
[----:B---3--:R4:W-:Y:S04]  /*1b090*/  @!P1 STG.E.128 desc[UR6][R28.64+0x80], R16 ;  /* 0x000080101c009986 */ /* 0x0089e8000c101d06 */
[----:B------:R4:W-:Y:S02]  /*1b0a0*/  @!P0 STG.E.128 desc[UR6][R28.64+0x100], R8 ;  /* 0x000100081c008986 */ /* 0x0009e4000c101d06 */
.L_x_3725:
[----:B------:R-:W-:Y:S05]  /*1b0b0*/  BSYNC.RECONVERGENT B0 ;  /* 0x0000000000007941 */ /* 0x000fea0003800200 */
.L_x_3724:
[----:B-1--4-:R1:W4:Y:S01]  /*1b0c0*/  LDS.128 R20, [R205+0x800] ;  /* 0x00080000cd147984 */ /* 0x0123220000000c00 */
[----:B------:R-:W-:Y:S03]  /*1b0d0*/  BSSY.RECONVERGENT B0, `(.L_x_3726) ;  /* 0x0000016000007945 */ /* 0x000fe60003800200 */
[----:B---3--:R1:W3:Y:S04]  /*1b0e0*/  LDS.128 R16, [R205+0x2800] ;  /* 0x00280000cd107984 */ /* 0x0082e80000000c00 */
[----:B------:R1:W1:Y:S01]  /*1b0f0*/  LDS.128 R8, [R205+0x4800] ;  /* 0x00480000cd087984 */ /* 0x0002620000000c00 */
        /* <DEDUP_REMOVED lines=16> */
[----:B----4-:R2:W-:Y:S04]  /*1b200*/  @!P2 STG.E.128 desc[UR6][R30.64], R20 ;  /* 0x000000141e00a986 */ /* 0x0105e8000c101d06 */
[----:B---3--:R2:W-:Y:S04]  /*1b210*/  @!P1 STG.E.128 desc[UR6][R30.64+0x80], R16 ;  /* 0x000080101e009986 */ /* 0x0085e8000c101d06 */
[----:B-1----:R2:W-:Y:S02]  /*1b220*/  @!P0 STG.E.128 desc[UR6][R30.64+0x100], R8 ;  /* 0x000100081e008986 */ /* 0x0025e4000c101d06 */
.L_x_3727:
[----:B------:R-:W-:Y:S05]  /*1b230*/  BSYNC.RECONVERGENT B0 ;  /* 0x0000000000007941 */ /* 0x000fea0003800200 */
.L_x_3726:
[----:B--2-4-:R2:W4:Y:S01]  /*1b240*/  LDS.128 R20, [R205+0x1000] ;  /* 0x00100000cd147984 */ /* 0x0145220000000c00 */
[----:B------:R-:W-:Y:S03]  /*1b250*/  BSSY.RECONVERGENT B0, `(.L_x_3728) ;  /* 0x0000016000007945 */ /* 0x000fe60003800200 */
[----:B---3--:R2:W3:Y:S04]  /*1b260*/  LDS.128 R16, [R205+0x3000] ;  /* 0x00300000cd107984 */ /* 0x0084e80000000c00 */
        /* <DEDUP_REMOVED lines=20> */
.L_x_3729:
[----:B------:R-:W-:Y:S05]  /*1b3b0*/  BSYNC.RECONVERGENT B0 ;  /* 0x0000000000007941 */ /* 0x000fea0003800200 */
.L_x_3728:
[----:B-12---:R1:W2:Y:S01]  /*1b3c0*/  LDS.128 R8, [R205+0x3800] ;  /* 0x00380000cd087984 */ /* 0x0062a20000000c00 */
[----:B------:R-:W-:Y:S05]  /*1b3d0*/  @P4 EXIT ;  /* 0x000000000000494d */ /* 0x000fea0003800000 */
[----:B---3--:R3:W1:Y:S01]  /*1b3e0*/  LDS.128 R16, [R205+0x5800] ;  /* 0x00580000cd107984 */ /* 0x0086620000000c00 */
        /* <DEDUP_REMOVED lines=16> */
[----:B--2---:R3:W-:Y:S01]  /*1b4f0*/  @!P1 STG.E.128 desc[UR6][R4.64+0x80], R8 ;  /* 0x0000800804009986 */ /* 0x0047e2000c101d06 */
[----:B------:R-:W-:Y:S05]  /*1b500*/  @P0 EXIT ;  /* 0x000000000000094d */ /* 0x000fea0003800000 */
[----:B-1----:R-:W-:Y:S01]  /*1b510*/  STG.E.128 desc[UR6][R4.64+0x100], R16 ;  /* 0x0001001004007986 */ /* 0x002fe2000c101d06 */
[----:B------:R-:W-:Y:S05]  /*1b520*/  EXIT ;  /* 0x000000000000794d */ /* 0x000fea0003800000 */
.L_x_3730:
        /* <DEDUP_REMOVED lines=13> */
.L_x_6895:


//--------------------- .text._ZN5flash24flash_fwd_splitkv_kernelI23Flash_fwd_kernel_traitsILi192ELi64ELi64ELi4ELb0ELb0EN7cutlass10bfloat16_tE19Flash_kernel_traitsILi192ELi64ELi64ELi4ES3_EELb0ELb0ELb1ELb0ELb0ELb1ELb0ELb1EEEvNS_16Flash_fwd_paramsE --------------------------
	.section	.text._ZN5flash24flash_fwd_splitkv_kernelI23Flash_fwd_kernel_traitsILi192ELi64ELi64ELi4ELb0ELb0EN7cutlass10bfloat16_tE19Flash_kernel_traitsILi192ELi64ELi64ELi4ES3_EELb0ELb0ELb1ELb0ELb0ELb1ELb0ELb1EEEvNS_16Flash_fwd_paramsE,"ax",@progbits
	.align	128
        .global         _ZN5flash24flash_fwd_splitkv_kernelI23Flash_fwd_kernel_traitsILi192ELi64ELi64ELi4ELb0ELb0EN7cutlass10bfloat16_tE19Flash_kernel_traitsILi192ELi64ELi64ELi4ES3_EELb0ELb0ELb1ELb0ELb0ELb1ELb0ELb1EEEvNS_16Flash_fwd_paramsE
        .type           _ZN5flash24flash_fwd_splitkv_kernelI23Flash_fwd_kernel_traitsILi192ELi64ELi64ELi4ELb0ELb0EN7cutlass10bfloat16_tE19Flash_kernel_traitsILi192ELi64ELi64ELi4ES3_EELb0ELb0ELb1ELb0ELb0ELb1ELb0ELb1EEEvNS_16Flash_fwd_paramsE,@function
        .size           _ZN5flash24flash_fwd_splitkv_kernelI23Flash_fwd_kernel_traitsILi192ELi64ELi64ELi4ELb0ELb0EN7cutlass10bfloat16_tE19Flash_kernel_traitsILi192ELi64ELi64ELi4ES3_EELb0ELb0ELb1ELb0ELb0ELb1ELb0ELb1EEEvNS_16Flash_fwd_paramsE,(.L_x_6896 - _ZN5flash24flash_fwd_splitkv_kernelI23Flash_fwd_kernel_traitsILi192ELi64ELi64ELi4ELb0ELb0EN7cutlass10bfloat16_tE19Flash_kernel_traitsILi192ELi64ELi64ELi4ES3_EELb0ELb0ELb1ELb0ELb0ELb1ELb0ELb1EEEvNS_16Flash_fwd_paramsE)
        .other          _ZN5flash24flash_fwd_splitkv_kernelI23Flash_fwd_kernel_traitsILi192ELi64ELi64ELi4ELb0ELb0EN7cutlass10bfloat16_tE19Flash_kernel_traitsILi192ELi64ELi64ELi4ES3_EELb0ELb0ELb1ELb0ELb0ELb1ELb0ELb1EEEvNS_16Flash_fwd_paramsE,@"STO_CUDA_ENTRY STV_DEFAULT"
_ZN5flash24flash_fwd_splitkv_kernelI23Flash_fwd_kernel_traitsILi192ELi64ELi64ELi4ELb0ELb0EN7cutlass10bfloat16_tE19Flash_kernel_traitsILi192ELi64ELi64ELi4ES3_EELb0ELb0ELb1ELb0ELb0ELb1ELb0ELb1EEEvNS_16Flash_fwd_paramsE:
.text._ZN5flash24flash_fwd_splitkv_kernelI23Flash_fwd_kernel_traitsILi192ELi64ELi64ELi4ELb0ELb0EN7cutlass10bfloat16_tE19Flash_kernel_traitsILi192ELi64ELi64ELi4ES3_EELb0ELb0ELb1ELb0ELb0ELb1ELb0ELb1EEEvNS_16Flash_fwd_paramsE:
        /* <DEDUP_REMOVED lines=67> */
.L_x_3731:
        /* <DEDUP_REMOVED lines=78> */
.L_x_3734:
[----:B------:R-:W-:Y:S05]  /*0910*/  BSYNC.RECONVERGENT B0 ;  /* 0x0000000000007941 */ /* 0x000fea0003800200 */
.L_x_3733:
        /* <DEDUP_REMOVED lines=20> */
.L_x_3736:
[----:B------:R-:W-:Y:S05]  /*0a60*/  BSYNC.RECONVERGENT B0 ;  /* 0x0000000000007941 */ /* 0x000fea0003800200 */
.L_x_3735:
        /* <DEDUP_REMOVED lines=20> */
.L_x_3738:
[----:B------:R-:W-:Y:S05]  /*0bb0*/  BSYNC.RECONVERGENT B0 ;  /* 0x0000000000007941 */ /* 0x000fea0003800200 */
.L_x_3737:
        /* <DEDUP_REMOVED lines=19> */
.L_x_3740:
[----:B------:R-:W-:Y:S05]  /*0cf0*/  BSYNC.RECONVERGENT B0 ;  /* 0x0000000000007941 */ /* 0x000fea0003800200 */
.L_x_3739:
        /* <DEDUP_REMOVED lines=20> */
.L_x_3732:
        /* <DEDUP_REMOVED lines=12> */
.L_x_3741:
        /* <DEDUP_REMOVED lines=106> */
.L_x_3742:
        /* <DEDUP_REMOVED lines=16> */
.L_x_3744:
[----:B------:R-:W1:Y:S01]  /*16a0*/  LDC.64 R4, c[0x0][0x3b8] ;  /* 0x0000ee00ff047b82 */ /* 0x000e620000000a00 */
[----:B------:R-:W-:-:S06]  /*16b0*/  UIADD3 UR8, UPT, UPT, UR14, UR15, URZ ;  /* 0x0000000f0e087290 */ /* 0x000fcc000fffe0ff */
[----:B-1----:R-:W-:Y:S02]  /*16c0*/  IMAD R7, R5, UR8, RZ ;  /* 0x0000000805077c24 */ /* 0x002fe4000f8e02ff */
[----:B------:R-:W-:-:S05]  /*16d0*/  IMAD.WIDE.U32 R2, R4, UR8, RZ ;  /* 0x0000000804027c25 */ /* 0x000fca000f8e00ff */
[----:B------:R-:W-:Y:S02]  /*16e0*/  IADD3 R7, PT, PT, R3, R7, RZ ;  /* 0x0000000703077210 */ /* 0x000fe40007ffe0ff */
[----:B------:R-:W-:Y:S02]  /*16f0*/  MOV R0, R2 ;  /* 0x0000000200007202 */ /* 0x000fe40000000f00 */
.L_x_3745:
        /* <DEDUP_REMOVED lines=14> */
.L_x_3746:
[----:B------:R-:W1:Y:S01]  /*17e0*/  LDC.64 R2, c[0x0][0x3c0] ;  /* 0x0000f000ff027b82 */ /* 0x000e620000000a00 */
[----:B------:R-:W-:-:S06]  /*17f0*/  UIADD3 UR14, UPT, UPT, UR14, UR15, URZ ;  /* 0x0000000f0e0e7290 */ /* 0x000fcc000fffe0ff */
[----:B-1----:R-:W-:Y:S02]  /*1800*/  IMAD R13, R3, UR14, RZ ;  /* 0x0000000e030d7c24 */ /* 0x002fe4000f8e02ff */
[----:B------:R-:W-:-:S05]  /*1810*/  IMAD.WIDE.U32 R8, R2, UR14, RZ ;  /* 0x0000000e02087c25 */ /* 0x000fca000f8e00ff */
[----:B------:R-:W-:Y:S02]  /*1820*/  IADD3 R13, PT, PT, R9, R13, RZ ;  /* 0x0000000d090d7210 */ /* 0x000fe40007ffe0ff */
[----:B------:R-:W-:-:S07]  /*1830*/  MOV R12, R8 ;  /* 0x00000008000c7202 */ /* 0x000fce0000000f00 */
.L_x_3747:
        /* <DEDUP_REMOVED lines=49> */
.L_x_3743:
        /* <DEDUP_REMOVED lines=182> */
.L_x_3816:
        /* <DEDUP_REMOVED lines=22> */
.L_x_3750:
[----:B--23--:R-:W-:Y:S05]  /*2810*/  BSYNC.RECONVERGENT B0 ;  /* 0x0000000000007941 */ /* 0x00cfea0003800200 */
.L_x_3749:
        /* <DEDUP_REMOVED lines=16> */
.L_x_3752:
[----:B------:R-:W-:Y:S05]  /*2920*/  BSYNC.RECONVERGENT B0 ;  /* 0x0000000000007941 */ /* 0x000fea0003800200 */
.L_x_3751:
        /* <DEDUP_REMOVED lines=17> */
.L_x_3754:
[----:B------:R-:W-:Y:S05]  /*2a40*/  BSYNC.RECONVERGENT B0 ;  /* 0x0000000000007941 */ /* 0x000fea0003800200 */
.L_x_3753:
        /* <DEDUP_REMOVED lines=24> */
.L_x_3756:
[----:B------:R-:W-:Y:S05]  /*2bd0*/  BSYNC.RECONVERGENT B0 ;  /* 0x0000000000007941 */ /* 0x000fea0003800200 */
.L_x_3755:
        /* <DEDUP_REMOVED lines=17> */
.L_x_3760:
[----:B------:R-:W-:Y:S05]  /*2cf0*/  BSYNC.RECONVERGENT B0 ;  /* 0x0000000000007941 */ /* 0x000fea0003800200 */
.L_x_3759:
        /* <DEDUP_REMOVED lines=15> */
.L_x_3762:
[----:B------:R-:W-:Y:S05]  /*2df0*/  BSYNC.RECONVERGENT B0 ;  /* 0x0000000000007941 */ /* 0x000fea0003800200 */
.L_x_3761:
        /* <DEDUP_REMOVED lines=17> */
.L_x_3764:
[----:B------:R-:W-:Y:S05]  /*2f10*/  BSYNC.RECONVERGENT B0 ;  /* 0x0000000000007941 */ /* 0x000fea0003800200 */
.L_x_3763:
        /* <DEDUP_REMOVED lines=22> */
.L_x_3758:
        /* <DEDUP_REMOVED lines=55> */
.L_x_3770:
[----:B------:R-:W-:Y:S05]  /*33f0*/  BSYNC.RECONVERGENT B0 ;  /* 0x0000000000007941 */ /* 0x000fea0003800200 */
.L_x_3769:
        /* <DEDUP_REMOVED lines=48> */
.L_x_3772:
[----:B------:R-:W-:Y:S05]  /*3700*/  BSYNC.RECONVERGENT B0 ;  /* 0x0000000000007941 */ /* 0x000fea0003800200 */
.L_x_3771:
        /* <DEDUP_REMOVED lines=47> */
.L_x_3768:
[----:B------:R-:W-:Y:S05]  /*3a00*/  BSYNC.RECONVERGENT B1 ;  /* 0x0000000000017941 */ /* 0x000fea0003800200 */
.L_x_3767:
        /* <DEDUP_REMOVED lines=64> */
.L_x_3776:
[----:B------:R-:W-:Y:S05]  /*3e10*/  BSYNC.RECONVERGENT B0 ;  /* 0x0000000000007941 */ /* 0x000fea0003800200 */
.L_x_3775:
        /* <DEDUP_REMOVED lines=48> */
.L_x_3778:
[----:B------:R-:W-:Y:S05]  /*4120*/  BSYNC.RECONVERGENT B0 ;  /* 0x0000000000007941 */ /* 0x000fea0003800200 */
.L_x_3777:
        /* <DEDUP_REMOVED lines=47> */
.L_x_3774:
[----:B------:R-:W-:Y:S05]  /*4420*/  BSYNC.RECONVERGENT B1 ;  /* 0x0000000000017941 */ /* 0x000fea0003800200 */
.L_x_3773:
        /* <DEDUP_REMOVED lines=64> */
.L_x_3782:
[----:B------:R-:W-:Y:S05]  /*4830*/  BSYNC.RECONVERGENT B0 ;  /* 0x0000000000007941 */ /* 0x000fea0003800200 */
.L_x_3781:
        /* <DEDUP_REMOVED lines=48> */
.L_x_3784:
[----:B------:R-:W-:Y:S05]  /*4b40*/  BSYNC.RECONVERGENT B0 ;  /* 0x0000000000007941 */ /* 0x000fea0003800200 */
.L_x_3783:
        /* <DEDUP_REMOVED lines=47> */
.L_x_3780:
[----:B------:R-:W-:Y:S05]  /*4e40*/  BSYNC.RECONVERGENT B1 ;  /* 0x0000000000017941 */ /* 0x000fea0003800200 */
.L_x_3779:
        /* <DEDUP_REMOVED lines=66> */
.L_x_3788:
[----:B------:R-:W-:Y:S05]  /*5270*/  BSYNC.RECONVERGENT B0 ;  /* 0x0000000000007941 */ /* 0x000fea0003800200 */
.L_x_3787:
        /* <DEDUP_REMOVED lines=48> */
.L_x_3790:
[----:B------:R-:W-:Y:S05]  /*5580*/  BSYNC.RECONVERGENT B0 ;  /* 0x0000000000007941 */ /* 0x000fea0003800200 */
.L_x_3789:
        /* <DEDUP_REMOVED lines=47> */
.L_x_3786:
[----:B------:R-:W-:Y:S05]  /*5880*/  BSYNC.RECONVERGENT B1 ;  /* 0x0000000000017941 */ /* 0x000fea0003800200 */
.L_x_3785:
        /* <DEDUP_REMOVED lines=8> */
.L_x_3766:
        /* <DEDUP_REMOVED lines=95> */
.L_x_3794:
[----:B------:R-:W-:Y:S05]  /*5f00*/  BSYNC.RECONVERGENT B0 ;  /* 0x0000000000007941 */ /* 0x000fea0003800200 */
.L_x_3793:
        /* <DEDUP_REMOVED lines=89> */
.L_x_3796:
[----:B------:R-:W-:Y:S05]  /*64a0*/  BSYNC.RECONVERGENT B0 ;  /* 0x0000000000007941 */ /* 0x000fea0003800200 */
.L_x_3795:
        /* <DEDUP_REMOVED lines=88> */
.L_x_3792:
[----:B------:R-:W-:Y:S05]  /*6a30*/  BSYNC.RECONVERGENT B1 ;  /* 0x0000000000017941 */ /* 0x000fea0003800200 */
.L_x_3791:
        /* <DEDUP_REMOVED lines=96> */
.L_x_3800:
[----:B------:R-:W-:Y:S05]  /*7040*/  BSYNC.RECONVERGENT B0 ;  /* 0x0000000000007941 */ /* 0x000fea0003800200 */
.L_x_3799:
        /* <DEDUP_REMOVED lines=88> */
.L_x_3802:
[----:B------:R-:W-:Y:S05]  /*75d0*/  BSYNC.RECONVERGENT B0 ;  /* 0x0000000000007941 */ /* 0x000fea0003800200 */
.L_x_3801:
        /* <DEDUP_REMOVED lines=86> */
.L_x_3798:
[----:B------:R-:W-:Y:S05]  /*7b40*/  BSYNC.RECONVERGENT B1 ;  /* 0x0000000000017941 */ /* 0x000fea0003800200 */
.L_x_3797:
        /* <DEDUP_REMOVED lines=99> */
.L_x_3806:
[----:B------:R-:W-:Y:S05]  /*8180*/  BSYNC.RECONVERGENT B0 ;  /* 0x0000000000007941 */ /* 0x000fea0003800200 */
.L_x_3805:
        /* <DEDUP_REMOVED lines=87> */
.L_x_3808:
[----:B------:R-:W-:Y:S05]  /*8700*/  BSYNC.RECONVERGENT B0 ;  /* 0x0000000000007941 */ /* 0x000fea0003800200 */
.L_x_3807:
        /* <DEDUP_REMOVED lines=86> */
.L_x_3804:
[----:B------:R-:W-:Y:S05]  /*8c70*/  BSYNC.RECONVERGENT B1 ;  /* 0x0000000000017941 */ /* 0x000fea0003800200 */
.L_x_3803:
        /* <DEDUP_REMOVED lines=101> */
.L_x_3812:
[----:B------:R-:W-:Y:S05]  /*92d0*/  BSYNC.RECONVERGENT B0 ;  /* 0x0000000000007941 */ /* 0x000fea0003800200 */
.L_x_3811:
        /* <DEDUP_REMOVED lines=87> */
.L_x_3814:
[----:B------:R-:W-:Y:S05]  /*9850*/  BSYNC.RECONVERGENT B0 ;  /* 0x0000000000007941 */ /* 0x000fea0003800200 */
.L_x_3813:
        /* <DEDUP_REMOVED lines=86> */
.L_x_3810:
[----:B------:R-:W-:Y:S05]  /*9dc0*/  BSYNC.RECONVERGENT B1 ;  /* 0x0000000000017941 */ /* 0x000fea0003800200 */
.L_x_3809:
[----:B------:R-:W5:Y:S08]  /*9dd0*/  LDC R3, c[0x0][0x450] ;  /* 0x00011400ff037b82 */ /* 0x000f700000000800 */
[----:B------:R-:W1:Y:S01]  /*9de0*/  LDC R11, c[0x0][0x450] ;  /* 0x00011400ff0b7b82 */ /* 0x000e620000000800 */
[----:B-----5:R-:W-:Y:S05]  /*9df0*/  IMAD.U32 R3, R3, -0x20, RZ ;  /* 0xffffffe003037824 */ /* 0x020fea00078e00ff */
[C---:B------:R-:W-:Y:S02]  /*9e00*/  LEA R82, P1, R3.reuse, R82, 0x1 ;  /* 0x0000005203527211 */ /* 0x040fe400078208ff */
[C---:B------:R-:W-:Y:S02]  /*9e10*/  LEA R80, P0, R3.reuse, R80, 0x1 ;  /* 0x0000005003507211 */ /* 0x040fe400078008ff */
[C---:B------:R-:W-:Y:S02]  /*9e20*/  LEA.HI.X.SX32 R83, R3.reuse, R83, 0x1, P1 ;  /* 0x0000005303537211 */ /* 0x040fe400008f0eff */
[----:B-1----:R-:W-:Y:S09]  /*9e30*/  LEA.HI.X.SX32 R81, R3, R81, 0x1, P0 ;  /* 0x0000005103517211 */ /* 0x002ff200000f0eff */
.L_x_3765:
[----:B------:R-:W-:Y:S05]  /*9e40*/  BSYNC.RECONVERGENT B2 ;  /* 0x0000000000027941 */ /* 0x000fea0003800200 */
.L_x_3757:
        /* <DEDUP_REMOVED lines=90> */
.L_x_3815:
[----:B------:R-:W-:Y:S02]  /*a3f0*/  IADD3 R78, P1, PT, R78, R85, RZ ;  /* 0x000000554e4e7210 */ /* 0x000fe40007f3e0ff */
[----:B------:R-:W-:Y:S03]  /*a400*/  IADD3 R14, P0, PT, R14, R89, RZ ;  /* 0x000000590e0e7210 */ /* 0x000fe60007f1e0ff */
[----:B------:R-:W-:Y:S02]  /*a410*/  IMAD.X R79, R79, 0x1, R84, P1 ;  /* 0x000000014f4f7824 */ /* 0x000fe400008e0654 */
[----:B------:R-:W-:Y:S01]  /*a420*/  IMAD.X R15, R15, 0x1, R87, P0 ;  /* 0x000000010f0f7824 */ /* 0x000fe200000e0657 */
[----:B------:R-:W-:Y:S07]  /*a430*/  BRA.U UP0, `(.L_x_3816) ;  /* 0xffffff81009c7547 */ /* 0x000fee000b83ffff */
.L_x_3748:
        /* <DEDUP_REMOVED lines=42> */
.L_x_3821:
[----:B------:R3:W-:Y:S02]  /*a6e0*/  STS.128 [R207+0x4000], RZ ;  /* 0x004000ffcf007388 */ /* 0x0007e40000000c00 */
.L_x_3820:
[----:B------:R-:W-:Y:S05]  /*a6f0*/  BSYNC.RECONVERGENT B0 ;  /* 0x0000000000007941 */ /* 0x000fea0003800200 */
.L_x_3819:
        /* <DEDUP_REMOVED lines=26> */
.L_x_3824:
[----:B------:R1:W-:Y:S02]  /*a8a0*/  STS.128 [R207+0x4800], RZ ;  /* 0x004800ffcf007388 */ /* 0x0003e40000000c00 */
.L_x_3823:
[----:B------:R-:W-:Y:S05]  /*a8b0*/  BSYNC.RECONVERGENT B0 ;  /* 0x0000000000007941 */ /* 0x000fea0003800200 */
.L_x_3822:
        /* <DEDUP_REMOVED lines=26> */
.L_x_3827:
[----:B------:R4:W-:Y:S02]  /*aa60*/  STS.128 [R207+0x5000], RZ ;  /* 0x005000ffcf007388 */ /* 0x0009e40000000c00 */
.L_x_3826:
[----:B------:R-:W-:Y:S05]  /*aa70*/  BSYNC.RECONVERGENT B0 ;  /* 0x0000000000007941 */ /* 0x000fea0003800200 */
.L_x_3825:
        /* <DEDUP_REMOVED lines=26> */
.L_x_3829:
[----:B------:R2:W-:Y:S01]  /*ac20*/  STS.128 [R207+0x5800], RZ ;  /* 0x005800ffcf007388 */ /* 0x0005e20000000c00 */
[----:B------:R-:W-:Y:S05]  /*ac30*/  BRA `(.L_x_3828) ;  /* 0x0000006c004c7947 */ /* 0x000fea0003800000 */
.L_x_3818:
        /* <DEDUP_REMOVED lines=79> */
.L_x_3836:
[----:B------:R-:W-:Y:S05]  /*b130*/  BSYNC.RECONVERGENT B0 ;  /* 0x0000000000007941 */ /* 0x000fea0003800200 */
.L_x_3835:
[----:B-----5:R-:W-:Y:S01]  /*b140*/  IMAD.MOV.U32 R6, RZ, RZ, R22 ;  /* 0x000000ffff067224 */ /* 0x020fe200078e0016 */
[----:B------:R-:W-:Y:S01]  /*b150*/  MOV R4, R20 ;  /* 0x0000001400047202 */ /* 0x000fe20000000f00 */
[----:B------:R-:W-:Y:S01]  /*b160*/  IMAD.MOV.U32 R7, RZ, RZ, R23 ;  /* 0x000000ffff077224 */ /* 0x000fe200078e0017 */
[----:B------:R-:W-:Y:S02]  /*b170*/  MOV R5, R21 ;  /* 0x0000001500057202 */ /* 0x000fe40000000f00 */
.L_x_3834:
[----:B------:R-:W-:Y:S05]  /*b180*/  BSYNC.RECONVERGENT B1 ;  /* 0x0000000000017941 */ /* 0x000fea0003800200 */
.L_x_3833:
        /* <DEDUP_REMOVED lines=47> */
.L_x_3840:
[----:B------:R-:W-:Y:S05]  /*b480*/  BSYNC.RECONVERGENT B0 ;  /* 0x0000000000007941 */ /* 0x000fea0003800200 */
.L_x_3839:
[----:B-----5:R4:W-:Y:S02]  /*b490*/  STS.128 [R207+0x2000], R20 ;  /* 0x00200014cf007388 */ /* 0x0209e40000000c00 */
.L_x_3838:
[----:B------:R-:W-:Y:S05]  /*b4a0*/  BSYNC.RECONVERGENT B1 ;  /* 0x0000000000017941 */ /* 0x000fea0003800200 */
.L_x_3837:
        /* <DEDUP_REMOVED lines=45> */
.L_x_3842:
[----:B------:R-:W-:Y:S05]  /*b780*/  BSYNC.RECONVERGENT B0 ;  /* 0x0000000000007941 */ /* 0x000fea0003800200 */
.L_x_3841:
[----:B-----5:R1:W-:Y:S02]  /*b790*/  STS.128 [R207+0x4000], R20 ;  /* 0x00400014cf007388 */ /* 0x0203e40000000c00 */
.L_x_3832:
[----:B------:R-:W-:Y:S05]  /*b7a0*/  BSYNC.RECONVERGENT B2 ;  /* 0x0000000000027941 */ /* 0x000fea0003800200 */
.L_x_3831:
        /* <DEDUP_REMOVED lines=54> */
.L_x_3848:
[----:B------:R-:W-:Y:S05]  /*bb10*/  BSYNC.RECONVERGENT B0 ;  /* 0x0000000000007941 */ /* 0x000fea0003800200 */
.L_x_3847:
[----:B-----5:R4:W-:Y:S02]  /*bb20*/  STS.128 [R207+0x800], R20 ;  /* 0x00080014cf007388 */ /* 0x0209e40000000c00 */
.L_x_3846:
[----:B------:R-:W-:Y:S05]  /*bb30*/  BSYNC.RECONVERGENT B1 ;  /* 0x0000000000017941 */ /* 0x000fea0003800200 */
.L_x_3845:
        /* <DEDUP_REMOVED lines=47> */
.L_x_3852:
[----:B------:R-:W-:Y:S05]  /*be30*/  BSYNC.RECONVERGENT B0 ;  /* 0x0000000000007941 */ /* 0x000fea0003800200 */
.L_x_3851:
[----:B-----5:R4:W-:Y:S02]  /*be40*/  STS.128 [R207+0x2800], R20 ;  /* 0x00280014cf007388 */ /* 0x0209e40000000c00 */
.L_x_3850:
[----:B------:R-:W-:Y:S05]  /*be50*/  BSYNC.RECONVERGENT B1 ;  /* 0x0000000000017941 */ /* 0x000fea0003800200 */
.L_x_3849:
        /* <DEDUP_REMOVED lines=46> */
.L_x_3854:
[----:B------:R-:W-:Y:S05]  /*c140*/  BSYNC.RECONVERGENT B0 ;  /* 0x0000000000007941 */ /* 0x000fea0003800200 */
.L_x_3853:
[----:B-----5:R4:W-:Y:S02]  /*c150*/  STS.128 [R207+0x4800], R20 ;  /* 0x00480014cf007388 */ /* 0x0209e40000000c00 */
.L_x_3844:
[----:B------:R-:W-:Y:S05]  /*c160*/  BSYNC.RECONVERGENT B2 ;  /* 0x0000000000027941 */ /* 0x000fea0003800200 */
.L_x_3843:
        /* <DEDUP_REMOVED lines=53> */
.L_x_3860:
[----:B------:R-:W-:Y:S05]  /*c4c0*/  BSYNC.RECONVERGENT B0 ;  /* 0x0000000000007941 */ /* 0x000fea0003800200 */
.L_x_3859:
[----:B-----5:R4:W-:Y:S02]  /*c4d0*/  STS.128 [R207+0x1000], R20 ;  /* 0x00100014cf007388 */ /* 0x0209e40000000c00 */
.L_x_3858:
[----:B------:R-:W-:Y:S05]  /*c4e0*/  BSYNC.RECONVERGENT B1 ;  /* 0x0000000000017941 */ /* 0x000fea0003800200 */
.L_x_3857:
        /* <DEDUP_REMOVED lines=46> */
.L_x_3864:
[----:B------:R-:W-:Y:S05]  /*c7d0*/  BSYNC.RECONVERGENT B0 ;  /* 0x0000000000007941 */ /* 0x000fea0003800200 */
.L_x_3863:
[----:B-----5:R4:W-:Y:S02]  /*c7e0*/  STS.128 [R207+0x3000], R20 ;  /* 0x00300014cf007388 */ /* 0x0209e40000000c00 */
.L_x_3862:
[----:B------:R-:W-:Y:S05]  /*c7f0*/  BSYNC.RECONVERGENT B1 ;  /* 0x0000000000017941 */ /* 0x000fea0003800200 */
.L_x_3861:
        /* <DEDUP_REMOVED lines=46> */
.L_x_3866:
[----:B------:R-:W-:Y:S05]  /*cae0*/  BSYNC.RECONVERGENT B0 ;  /* 0x0000000000007941 */ /* 0x000fea0003800200 */
.L_x_3865:
[----:B-----5:R4:W-:Y:S02]  /*caf0*/  STS.128 [R207+0x5000], R20 ;  /* 0x00500014cf007388 */ /* 0x0209e40000000c00 */
.L_x_3856:
[----:B------:R-:W-:Y:S05]  /*cb00*/  BSYNC.RECONVERGENT B2 ;  /* 0x0000000000027941 */ /* 0x000fea0003800200 */
.L_x_3855:
        /* <DEDUP_REMOVED lines=54> */
.L_x_3870:
[----:B------:R-:W-:Y:S05]  /*ce70*/  BSYNC.RECONVERGENT B0 ;  /* 0x0000000000007941 */ /* 0x000fea0003800200 */
.L_x_3869:
[----:B-----5:R4:W-:Y:S02]  /*ce80*/  STS.128 [R207+0x1800], R20 ;  /* 0x00180014cf007388 */ /* 0x0209e40000000c00 */
.L_x_3868:
[----:B------:R-:W-:Y:S05]  /*ce90*/  BSYNC.RECONVERGENT B1 ;  /* 0x0000000000017941 */ /* 0x000fea0003800200 */
.L_x_3867:
        /* <DEDUP_REMOVED lines=47> */
.L_x_3874:
[----:B------:R-:W-:Y:S05]  /*d190*/  BSYNC.RECONVERGENT B0 ;  /* 0x0000000000007941 */ /* 0x000fea0003800200 */
.L_x_3873:
[----:B-----5:R1:W-:Y:S02]  /*d1a0*/  STS.128 [R207+0x3800], R20 ;  /* 0x00380014cf007388 */ /* 0x0203e40000000c00 */
.L_x_3872:
[----:B------:R-:W-:Y:S05]  /*d1b0*/  BSYNC.RECONVERGENT B1 ;  /* 0x0000000000017941 */ /* 0x000fea0003800200 */
.L_x_3871:
        /* <DEDUP_REMOVED lines=45> */
.L_x_3876:
[----:B------:R-:W-:Y:S05]  /*d490*/  BSYNC.RECONVERGENT B0 ;  /* 0x0000000000007941 */ /* 0x000fea0003800200 */
.L_x_3875:
[----:B-----5:R4:W-:Y:S01]  /*d4a0*/  STS.128 [R207+0x5800], R20 ;  /* 0x00580014cf007388 */ /* 0x0209e20000000c00 */
[----:B------:R-:W-:Y:S05]  /*d4b0*/  BRA `(.L_x_3828) ;  /* 0x00000044002c7947 */ /* 0x000fea0003800000 */
.L_x_3830:
        /* <DEDUP_REMOVED lines=98> */
.L_x_3881:
[----:B------:R-:W-:Y:S05]  /*dae0*/  BSYNC.RECONVERGENT B0 ;  /* 0x0000000000007941 */ /* 0x000fea0003800200 */
.L_x_3880:
[----:B------:R-:W-:Y:S05]  /*daf0*/  BSYNC.RECONVERGENT B1 ;  /* 0x0000000000017941 */ /* 0x000fea0003800200 */
.L_x_3879:
        /* <DEDUP_REMOVED lines=87> */
.L_x_3885:
[----:B------:R-:W-:Y:S05]  /*e070*/  BSYNC.RECONVERGENT B0 ;  /* 0x0000000000007941 */ /* 0x000fea0003800200 */
.L_x_3884:
[----:B-----5:R4:W-:Y:S02]  /*e080*/  STS.128 [R207+0x2000], R24 ;  /* 0x00200018cf007388 */ /* 0x0209e40000000c00 */
.L_x_3883:
[----:B------:R-:W-:Y:S05]  /*e090*/  BSYNC.RECONVERGENT B1 ;  /* 0x0000000000017941 */ /* 0x000fea0003800200 */
.L_x_3882:
        /* <DEDUP_REMOVED lines=86> */
.L_x_3887:
[----:B------:R-:W-:Y:S05]  /*e600*/  BSYNC.RECONVERGENT B0 ;  /* 0x0000000000007941 */ /* 0x000fea0003800200 */
.L_x_3886:
[----:B-----5:R1:W-:Y:S02]  /*e610*/  STS.128 [R207+0x4000], R24 ;  /* 0x00400018cf007388 */ /* 0x0203e40000000c00 */
.L_x_3878:
[----:B------:R-:W-:Y:S05]  /*e620*/  BSYNC.RECONVERGENT B2 ;  /* 0x0000000000027941 */ /* 0x000fea0003800200 */
.L_x_3877:
        /* <DEDUP_REMOVED lines=93> */
.L_x_3893:
[----:B------:R-:W-:Y:S05]  /*ec00*/  BSYNC.RECONVERGENT B0 ;  /* 0x0000000000007941 */ /* 0x000fea0003800200 */
.L_x_3892:
[----:B-----5:R4:W-:Y:S02]  /*ec10*/  STS.128 [R207+0x800], R24 ;  /* 0x00080018cf007388 */ /* 0x0209e40000000c00 */
.L_x_3891:
[----:B------:R-:W-:Y:S05]  /*ec20*/  BSYNC.RECONVERGENT B1 ;  /* 0x0000000000017941 */ /* 0x000fea0003800200 */
.L_x_3890:
        /* <DEDUP_REMOVED lines=86> */
.L_x_3897:
[----:B------:R-:W-:Y:S05]  /*f190*/  BSYNC.RECONVERGENT B0 ;  /* 0x0000000000007941 */ /* 0x000fea0003800200 */
.L_x_3896:
[----:B-----5:R4:W-:Y:S02]  /*f1a0*/  STS.128 [R207+0x2800], R24 ;  /* 0x00280018cf007388 */ /* 0x0209e40000000c00 */
.L_x_3895:
[----:B------:R-:W-:Y:S05]  /*f1b0*/  BSYNC.RECONVERGENT B1 ;  /* 0x0000000000017941 */ /* 0x000fea0003800200 */
.L_x_3894:
        /* <DEDUP_REMOVED lines=85> */
.L_x_3899:
[----:B------:R-:W-:Y:S05]  /*f710*/  BSYNC.RECONVERGENT B0 ;  /* 0x0000000000007941 */ /* 0x000fea0003800200 */
.L_x_3898:
[----:B-----5:R4:W-:Y:S02]  /*f720*/  STS.128 [R207+0x4800], R24 ;  /* 0x00480018cf007388 */ /* 0x0209e40000000c00 */
.L_x_3889:
[----:B------:R-:W-:Y:S05]  /*f730*/  BSYNC.RECONVERGENT B2 ;  /* 0x0000000000027941 */ /* 0x000fea0003800200 */
.L_x_3888:
        /* <DEDUP_REMOVED lines=93> */
.L_x_3905:
[----:B------:R-:W-:Y:S05]  /*fd10*/  BSYNC.RECONVERGENT B0 ;  /* 0x0000000000007941 */ /* 0x000fea0003800200 */
.L_x_3904:
[----:B-----5:R1:W-:Y:S02]  /*fd20*/  STS.128 [R207+0x1000], R24 ;  /* 0x00100018cf007388 */ /* 0x0203e40000000c00 */
.L_x_3903:
[----:B------:R-:W-:Y:S05]  /*fd30*/  BSYNC.RECONVERGENT B1 ;  /* 0x0000000000017941 */ /* 0x000fea0003800200 */
.L_x_3902:
        /* <DEDUP_REMOVED lines=86> */
.L_x_3909:
[----:B------:R-:W-:Y:S05]  /*102a0*/  BSYNC.RECONVERGENT B0 ;  /* 0x0000000000007941 */ /* 0x000fea0003800200 */
.L_x_3908:
[----:B-----5:R4:W-:Y:S02]  /*102b0*/  STS.128 [R207+0x3000], R24 ;  /* 0x00300018cf007388 */ /* 0x0209e40000000c00 */
.L_x_3907:
[----:B------:R-:W-:Y:S05]  /*102c0*/  BSYNC.RECONVERGENT B1 ;  /* 0x0000000000017941 */ /* 0x000fea0003800200 */
.L_x_3906:
        /* <DEDUP_REMOVED lines=85> */
.L_x_3911:
[----:B------:R-:W-:Y:S05]  /*10820*/  BSYNC.RECONVERGENT B0 ;  /* 0x0000000000007941 */ /* 0x000fea0003800200 */
.L_x_3910:
[----:B-----5:R4:W-:Y:S02]  /*10830*/  STS.128 [R207+0x5000], R24 ;  /* 0x00500018cf007388 */ /* 0x0209e40000000c00 */
.L_x_3901:
[----:B------:R-:W-:Y:S05]  /*10840*/  BSYNC.RECONVERGENT B2 ;  /* 0x0000000000027941 */ /* 0x000fea0003800200 */
.L_x_3900:
        /* <DEDUP_REMOVED lines=93> */
.L_x_3915:
[----:B------:R-:W-:Y:S05]  /*10e20*/  BSYNC.RECONVERGENT B0 ;  /* 0x0000000000007941 */ /* 0x000fea0003800200 */
.L_x_3914:
[----:B-----5:R1:W-:Y:S02]  /*10e30*/  STS.128 [R207+0x1800], R24 ;  /* 0x00180018cf007388 */ /* 0x0203e40000000c00 */
.L_x_3913:
[----:B------:R-:W-:Y:S05]  /*10e40*/  BSYNC.RECONVERGENT B1 ;  /* 0x0000000000017941 */ /* 0x000fea0003800200 */
.L_x_3912:
        /* <DEDUP_REMOVED lines=86> */
.L_x_3919:
[----:B------:R-:W-:Y:S05]  /*113b0*/  BSYNC.RECONVERGENT B0 ;  /* 0x0000000000007941 */ /* 0x000fea0003800200 */
.L_x_3918:
[----:B-----5:R1:W-:Y:S02]  /*113c0*/  STS.128 [R207+0x3800], R24 ;  /* 0x00380018cf007388 */ /* 0x0203e40000000c00 */
.L_x_3917:
[----:B------:R-:W-:Y:S05]  /*113d0*/  BSYNC.RECONVERGENT B1 ;  /* 0x0000000000017941 */ /* 0x000fea0003800200 */
.L_x_3916:
        /* <DEDUP_REMOVED lines=87> */
.L_x_3921:
[----:B------:R-:W-:Y:S05]  /*11950*/  BSYNC.RECONVERGENT B0 ;  /* 0x0000000000007941 */ /* 0x000fea0003800200 */
.L_x_3920:
[----:B-----5:R1:W-:Y:S02]  /*11960*/  STS.128 [R207+0x5800], R4 ;  /* 0x00580004cf007388 */ /* 0x0203e40000000c00 */
.L_x_3828:
[----:B------:R-:W-:Y:S05]  /*11970*/  BSYNC.RECONVERGENT B3 ;  /* 0x0000000000037941 */ /* 0x000fea0003800200 */
.L_x_3817:
        /* <DEDUP_REMOVED lines=26> */
.L_x_3924:
[----:B------:R1:W-:Y:S02]  /*11b20*/  STS.128 [R207+0xa000], RZ ;  /* 0x00a000ffcf007388 */ /* 0x0003e40000000c00 */
.L_x_3923:
[----:B------:R-:W-:Y:S05]  /*11b30*/  BSYNC.RECONVERGENT B0 ;  /* 0x0000000000007941 */ /* 0x000fea0003800200 */
.L_x_3922:
        /* <DEDUP_REMOVED lines=25> */
.L_x_3927:
[----:B------:R1:W-:Y:S02]  /*11cd0*/  STS.128 [R207+0xa800], RZ ;  /* 0x00a800ffcf007388 */ /* 0x0003e40000000c00 */
.L_x_3926:
[----:B------:R-:W-:Y:S05]  /*11ce0*/  BSYNC.RECONVERGENT B0 ;  /* 0x0000000000007941 */ /* 0x000fea0003800200 */
.L_x_3925:
        /* <DEDUP_REMOVED lines=26> */
.L_x_3930:
[----:B------:R2:W-:Y:S02]  /*11e90*/  STS.128 [R207+0xb000], RZ ;  /* 0x00b000ffcf007388 */ /* 0x0005e40000000c00 */
.L_x_3929:
[----:B------:R-:W-:Y:S05]  /*11ea0*/  BSYNC.RECONVERGENT B0 ;  /* 0x0000000000007941 */ /* 0x000fea0003800200 */
.L_x_3928:
        /* <DEDUP_REMOVED lines=27> */
.L_x_3932:
[----:B------:R-:W-:Y:S05]  /*12060*/  BSYNC.RECONVERGENT B0 ;  /* 0x0000000000007941 */ /* 0x000fea0003800200 */
.L_x_3931:
        /* <DEDUP_REMOVED lines=45> */
.L_x_3935:
[----:B------:R2:W-:Y:S01]  /*12340*/  STS.128 [R207+0x10000], RZ ;  /* 0x010000ffcf007388 */ /* 0x0005e20000000c00 */
[----:B------:R-:W-:Y:S05]  /*12350*/  BRA `(.L_x_3936) ;  /* 0x00000000000c7947 */ /* 0x000fea0003800000 */
.L_x_3934:
[----:B------:R1:W-:Y:S04]  /*12360*/  STS.128 [R207+0xc000], RZ ;  /* 0x00c000ffcf007388 */ /* 0x0003e80000000c00 */
[----:B------:R1:W-:Y:S04]  /*12370*/  STS.128 [R207+0xe000], RZ ;  /* 0x00e000ffcf007388 */ /* 0x0003e80000000c00 */
[----:B------:R1:W-:Y:S02]  /*12380*/  STS.128 [R207+0x10000], RZ ;  /* 0x010000ffcf007388 */ /* 0x0003e40000000c00 */
.L_x_3936:
[----:B------:R-:W-:Y:S05]  /*12390*/  BSYNC.RECONVERGENT B0 ;  /* 0x0000000000007941 */ /* 0x000fea0003800200 */
.L_x_3933:
        /* <DEDUP_REMOVED lines=28> */
.L_x_3939:
[----:B------:R1:W-:Y:S02]  /*12560*/  STS.128 [R207+0x10800], RZ ;  /* 0x010800ffcf007388 */ /* 0x0003e40000000c00 */
.L_x_3938:
[----:B------:R-:W-:Y:S05]  /*12570*/  BSYNC.RECONVERGENT B0 ;  /* 0x0000000000007941 */ /* 0x000fea0003800200 */
.L_x_3937:
        /* <DEDUP_REMOVED lines=29> */
.L_x_3942:
[----:B------:R1:W-:Y:S02]  /*12750*/  STS.128 [R207+0x11000], RZ ;  /* 0x011000ffcf007388 */ /* 0x0003e40000000c00 */
.L_x_3941:
[----:B------:R-:W-:Y:S05]  /*12760*/  BSYNC.RECONVERGENT B0 ;  /* 0x0000000000007941 */ /* 0x000fea0003800200 */
.L_x_3940:
        /* <DEDUP_REMOVED lines=34> */
.L_x_3945:
[----:B------:R1:W-:Y:S02]  /*12990*/  STS.128 [R207+0x11800], RZ ;  /* 0x011800ffcf007388 */ /* 0x0003e40000000c00 */
.L_x_3944:
[----:B------:R-:W-:Y:S05]  /*129a0*/  BSYNC.RECONVERGENT B0 ;  /* 0x0000000000007941 */ /* 0x000fea0003800200 */
.L_x_3943:
[----:B------:R-:W-:Y:S01]  /*129b0*/  IADD3 R62, PT, PT, R62, R7, RZ ;  /* 0x000000073e3e7210 */ /* 0x000fe20007ffe0ff */
[----:B------:R-:W5:Y:S01]  /*129c0*/  LDCU UR9, c[0x0][0x50c] ;  /* 0x0000a180ff0977ac */ /* 0x000f620008000800 */
[----:B------:R-:W-:Y:S01]  /*129d0*/  LOP3.LUT R5, R64, 0x8, R61, 0x78, !PT ;  /* 0x0000000840057812 */ /* 0x000fe200078e783d */
        /* <DEDUP_REMOVED lines=12> */
[----:B----4-:R-:W4:Y:S01]  /*12aa0*/  LDSM.16.M88.4 R20, [R8+UR8+0x6800] ;  /* 0x006800080814783b */ /* 0x010f220008000200 */
[-C--:B------:R-:W-:Y:S02]  /*12ab0*/  IADD3 R2, PT, PT, R62, R11.reuse, RZ ;  /* 0x0000000b3e027210 */ /* 0x080fe40007ffe0ff */
[----:B------:R-:W-:Y:S01]  /*12ac0*/  IADD3 R0, PT, PT, R48, R11, RZ ;  /* 0x0000000b30007210 */ /* 0x000fe20007ffe0ff */
[----:B------:R-:W2:Y:S01]  /*12ad0*/  LDSM.16.M88.4 R72, [R8+UR8+0x7000] ;  /* 0x007000080848783b */ /* 0x000ea20008000200 */
[----:B-1----:R-:W-:-:S03]  /*12ae0*/  MOV R15, 0x40 ;  /* 0x00000040000f7802 */ /* 0x002fc60000000f00 */
[----:B------:R-:W1:Y:S01]  /*12af0*/  LDSM.16.M88.4 R36, [R8+UR8+0x7800] ;  /* 0x007800080824783b */ /* 0x000e620008000200 */
        /* <DEDUP_REMOVED lines=8> */
[----:B------:R-:W5:Y:S04]  /*12b80*/  LDSM.16.M88.4 R4, [R0+0x7000] ;  /* 0x007000000004783b */ /* 0x000f680000000200 */
[----:B------:R-:W5:Y:S04]  /*12b90*/  LDSM.16.M88.4 R84, [R0+0x7800] ;  /* 0x007800000054783b */ /* 0x000f680000000200 */
[----:B------:R-:W-:Y:S01]  /*12ba0*/  LDSM.16.M88.4 R56, [R48+0x6000] ;  /* 0x006000003038783b */ /* 0x000fe20000000200 */
[C---:B---3--:R-:W-:Y:S03]  /*12bb0*/  HMMA.16816.F32.BF16 R32, R80.reuse, R28, RZ ;  /* 0x0000001c5020723c */ /* 0x048fe600000418ff */
[----:B------:R-:W-:Y:S04]  /*12bc0*/  LDSM.16.M88.4 R52, [R48+0x6800] ;  /* 0x006800003034783b */ /* 0x000fe80000000200 */
[----:B------:R-:W-:Y:S01]  /*12bd0*/  LDSM.16.M88.4 R88, [R15] ;  /* 0x000000000f58783b */ /* 0x000fe20000000200 */
[C---:B----4-:R-:W-:Y:S03]  /*12be0*/  HMMA.16816.F32.BF16 R24, R80.reuse, R20, RZ ;  /* 0x000000145018723c */ /* 0x050fe600000418ff */
[----:B------:R-:W-:Y:S05]  /*12bf0*/  LDSM.16.M88.4 R44, [R48+0x7000] ;  /* 0x00700000302c783b */ /* 0x000fea0000000200 */
[C---:B--2---:R-:W-:Y:S08]  /*12c00*/  HMMA.16816.F32.BF16 R76, R80.reuse, R72, RZ ;  /* 0x00000048504c723c */ /* 0x044ff000000418ff */
[C---:B------:R-:W-:Y:S08]  /*12c10*/  HMMA.16816.F32.BF16 R28, R80.reuse, R30, RZ ;  /* 0x0000001e501c723c */ /* 0x040ff000000418ff */
[C---:B------:R-:W-:Y:S08]  /*12c20*/  HMMA.16816.F32.BF16 R20, R80.reuse, R22, RZ ;  /* 0x000000165014723c */ /* 0x040ff000000418ff */
[C---:B------:R-:W-:Y:S08]  /*12c30*/  HMMA.16816.F32.BF16 R72, R80.reuse, R74, RZ ;  /* 0x0000004a5048723c */ /* 0x040ff000000418ff */
[C---:B-1----:R-:W-:Y:S08]  /*12c40*/  HMMA.16816.F32.BF16 R68, R80.reuse, R36, RZ ;  /* 0x000000245044723c */ /* 0x042ff000000418ff */
[----:B------:R-:W-:Y:S01]  /*12c50*/  HMMA.16816.F32.BF16 R80, R80, R38, RZ ;  /* 0x000000265050723c */ /* 0x000fe200000418ff */
[----:B------:R-:W1:Y:S07]  /*12c60*/  LDSM.16.M88.4 R36, [R50] ;  /* 0x000000003224783b */ /* 0x000e6e0000000200 */
[C---:B-----5:R-:W-:Y:S08]  /*12c70*/  HMMA.16816.F32.BF16 R32, R64.reuse, R40, R32 ;  /* 0x000000284020723c */ /* 0x060ff00000041820 */
[C---:B------:R-:W-:Y:S01]  /*12c80*/  HMMA.16816.F32.BF16 R28, R64.reuse, R42, R28 ;  /* 0x0000002a401c723c */ /* 0x040fe2000004181c */
[----:B------:R-:W2:Y:S07]  /*12c90*/  LDSM.16.M88.4 R40, [R48+0x7800] ;  /* 0x007800003028783b */ /* 0x000eae0000000200 */
[C---:B------:R-:W-:Y:S08]  /*12ca0*/  HMMA.16816.F32.BF16 R24, R64.reuse, R16, R24 ;  /* 0x000000104018723c */ /* 0x040ff00000041818 */
[C---:B------:R-:W-:Y:S01]  /*12cb0*/  HMMA.16816.F32.BF16 R20, R64.reuse, R18, R20 ;  /* 0x000000124014723c */ /* 0x040fe20000041814 */
[----:B------:R-:W3:Y:S07]  /*12cc0*/  LDSM.16.M88.4 R16, [R14+0x6000] ;  /* 0x006000000e10783b */ /* 0x000eee0000000200 */
        /* <DEDUP_REMOVED lines=16> */
[C---:B---3--:R-:W-:Y:S08]  /*12dd0*/  HMMA.16816.F32.BF16 R32, R88.reuse, R16, R32 ;  /* 0x000000105820723c */ /* 0x048ff00000041820 */
[C---:B------:R-:W-:Y:S01]  /*12de0*/  HMMA.16816.F32.BF16 R28, R88.reuse, R18, R28 ;  /* 0x00000012581c723c */ /* 0x040fe2000004181c */
[----:B------:R-:W-:Y:S07]  /*12df0*/  LDSM.16.M88.4 R16, [R2+0x2000] ;  /* 0x002000000210783b */ /* 0x000fee0000000200 */
[C---:B----4-:R-:W-:Y:S08]  /*12e00*/  HMMA.16816.F32.BF16 R24, R88.reuse, R4, R24 ;  /* 0x000000045818723c */ /* 0x050ff00000041818 */
[----:B------:R-:W-:Y:S01]  /*12e10*/  HMMA.16816.F32.BF16 R20, R88, R6, R20 ;  /* 0x000000065814723c */ /* 0x000fe20000041814 */
[----:B------:R-:W3:Y:S07]  /*12e20*/  LDSM.16.M88.4 R4, [R0+0x8000] ;  /* 0x008000000004783b */ /* 0x000eee0000000200 */
        /* <DEDUP_REMOVED lines=9> */
[----:B------:R-:W5:Y:S04]  /*12ec0*/  LDSM.16.M88.4 R64, [R0+0x8800] ;  /* 0x008800000040783b */ /* 0x000f680000000200 */
[----:B------:R-:W-:Y:S03]  /*12ed0*/  LDSM.16.M88.4 R88, [R50+0x4000] ;  /* 0x004000003258783b */ /* 0x000fe60000000200 */
        /* <DEDUP_REMOVED lines=37> */
[----:B------:R-:W4:Y:S04]  /*13130*/  LDSM.16.M88.4 R40, [R14+0x9800] ;  /* 0x009800000e28783b */ /* 0x000f280000000200 */
[----:B------:R-:W4:Y:S03]  /*13140*/  LDSM.16.M88.4 R56, [R2+0x4000] ;  /* 0x004000000238783b */ /* 0x000f260000000200 */
[C---:B-1----:R-:W-:Y:S08]  /*13150*/  HMMA.16816.F32.BF16 R32, R52.reuse, R16, R32 ;  /* 0x000000103420723c */ /* 0x042ff00000041820 */
[C---:B------:R-:W-:Y:S01]  /*13160*/  HMMA.16816.F32.BF16 R28, R52.reuse, R18, R28 ;  /* 0x00000012341c723c */ /* 0x040fe2000004181c */
[----:B------:R-:W1:Y:S07]  /*13170*/  LDSM.16.M88.4 R16, [R8+UR8+0xa800] ;  /* 0x00a800080810783b */ /* 0x000e6e0008000200 */
[C---:B--2---:R-:W-:Y:S08]  /*13180*/  HMMA.16816.F32.BF16 R84, R52.reuse, R4, R84 ;  /* 0x000000043454723c */ /* 0x044ff00000041854 */
[C---:B------:R-:W-:Y:S01]  /*13190*/  HMMA.16816.F32.BF16 R72, R52.reuse, R6, R72 ;  /* 0x000000063448723c */ /* 0x040fe20000041848 */
[----:B------:R-:W2:Y:S07]  /*131a0*/  LDSM.16.M88.4 R4, [R8+UR8+0xb000] ;  /* 0x00b000080804783b */ /* 0x000eae0008000200 */
[C---:B---3--:R-:W-:Y:S08]  /*131b0*/  HMMA.16816.F32.BF16 R24, R52.reuse, R36, R24 ;  /* 0x000000243418723c */ /* 0x048ff00000041818 */
[----:B------:R-:W-:Y:S01]  /*131c0*/  HMMA.16816.F32.BF16 R20, R52, R38, R20 ;  /* 0x000000263414723c */ /* 0x000fe20000041814 */
[----:B------:R-:W3:Y:S07]  /*131d0*/  LDSM.16.M88.4 R36, [R48+0xa000] ;  /* 0x00a000003024783b */ /* 0x000eee0000000200 */
[C---:B-----5:R-:W-:Y:S08]  /*131e0*/  HMMA.16816.F32.BF16 R32, R76.reuse, R64, R32 ;  /* 0x000000404c20723c */ /* 0x060ff00000041820 */
[----:B------:R-:W-:Y:S01]  /*131f0*/  HMMA.16816.F32.BF16 R28, R76, R66, R28 ;  /* 0x000000424c1c723c */ /* 0x000fe2000004181c */
[----:B------:R-:W5:Y:S07]  /*13200*/  LDSM.16.M88.4 R64, [R0+0xa800] ;  /* 0x00a800000040783b */ /* 0x000f6e0000000200 */
[C---:B----4-:R-:W-:Y:S08]  /*13210*/  HMMA.16816.F32.BF16 R68, R52.reuse, R40, R68 ;  /* 0x000000283444723c */ /* 0x050ff00000041844 */
[----:B------:R-:W-:Y:S01]  /*13220*/  HMMA.16816.F32.BF16 R80, R52, R42, R80 ;  /* 0x0000002a3450723c */ /* 0x000fe20000041850 */
[----:B------:R-:W-:Y:S04]  /*13230*/  LDSM.16.M88.4 R52, [R15+0x4000] ;  /* 0x004000000f34783b */ /* 0x000fe80000000200 */
[----:B------:R-:W4:Y:S03]  /*13240*/  LDSM.16.M88.4 R40, [R14+0xa000] ;  /* 0x00a000000e28783b */ /* 0x000f260000000200 */
[C---:B------:R-:W-:Y:S08]  /*13250*/  HMMA.16816.F32.BF16 R32, R56.reuse, R44, R32 ;  /* 0x0000002c3820723c */ /* 0x040ff00000041820 */
[----:B------:R-:W-:Y:S08]  /*13260*/  HMMA.16816.F32.BF16 R28, R56, R46, R28 ;  /* 0x0000002e381c723c */ /* 0x000ff0000004181c */
[C---:B-1----:R-:W-:Y:S08]  /*13270*/  HMMA.16816.F32.BF16 R24, R76.reuse, R16, R24 ;  /* 0x000000104c18723c */ /* 0x042ff00000041818 */
[C---:B------:R-:W-:Y:S01]  /*13280*/  HMMA.16816.F32.BF16 R20, R76.reuse, R18, R20 ;  /* 0x000000124c14723c */ /* 0x040fe20000041814 */
[----:B------:R-:W1:Y:S07]  /*13290*/  LDSM.16.M88.4 R16, [R48+0xa800] ;  /* 0x00a800003010783b */ /* 0x000e6e0000000200 */
[C---:B--2---:R-:W-:Y:S08]  /*132a0*/  HMMA.16816.F32.BF16 R84, R76.reuse, R4, R84 ;  /* 0x000000044c54723c */ /* 0x044ff00000041854 */
[----:B------:R-:W-:Y:S01]  /*132b0*/  HMMA.16816.F32.BF16 R72, R76, R6, R72 ;  /* 0x000000064c48723c */ /* 0x000fe20000041848 */
[----:B------:R-:W2:Y:S07]  /*132c0*/  LDSM.16.M88.4 R4, [R0+0xb000] ;  /* 0x00b000000004783b */ /* 0x000eae0000000200 */
[C---:B---3--:R-:W-:Y:S08]  /*132d0*/  HMMA.16816.F32.BF16 R32, R88.reuse, R36, R32 ;  /* 0x000000245820723c */ /* 0x048ff00000041820 */
[----:B------:R-:W-:Y:S01]  /*132e0*/  HMMA.16816.F32.BF16 R28, R88, R38, R28 ;  /* 0x00000026581c723c */ /* 0x000fe2000004181c */
[----:B------:R3:W2:Y:S07]  /*132f0*/  LDSM.16.M88.4 R36, [R8+UR8+0xb800] ;  /* 0x00b800080824783b */ /* 0x0006ae0008000200 */
[----:B-----5:R-:W-:Y:S01]  /*13300*/  HMMA.16816.F32.BF16 R44, R56, R64, R24 ;  /* 0x00000040382c723c */ /* 0x020fe20000041818 */
[----:B------:R-:W5:Y:S07]  /*13310*/  LDSM.16.M88.4 R24, [R14+0xa800] ;  /* 0x00a800000e18783b */ /* 0x000f6e0000000200 */
[C---:B----4-:R-:W-:Y:S08]  /*13320*/  HMMA.16816.F32.BF16 R32, R52.reuse, R40, R32 ;  /* 0x000000283420723c */ /* 0x050ff00000041820 */
[----:B------:R-:W-:Y:S01]  /*13330*/  HMMA.16816.F32.BF16 R28, R52, R42, R28 ;  /* 0x0000002a341c723c */ /* 0x000fe2000004181c */
[----:B------:R-:W4:Y:S07]  /*13340*/  LDSM.16.M88.4 R40, [R0+0xb800] ;  /* 0x00b800000028783b */ /* 0x000f2e0000000200 */
[----:B------:R-:W-:Y:S03]  /*13350*/  HMMA.16816.F32.BF16 R20, R56, R66, R20 ;  /* 0x000000423814723c */ /* 0x000fe60000041814 */
[----:B------:R-:W-:Y:S01]  /*13360*/  FMUL.FTZ R15, R32, UR9 ;  /* 0x00000009200f7c20 */ /* 0x000fe20008410000 */
[----:B------:R-:W-:Y:S01]  /*13370*/  FMUL.FTZ R50, R33, UR9 ;  /* 0x0000000921327c20 */ /* 0x000fe20008410000 */
[----:B---3--:R-:W-:Y:S01]  /*13380*/  FMUL.FTZ R8, R34, UR9 ;  /* 0x0000000922087c20 */ /* 0x008fe20008410000 */
[----:B------:R-:W-:-:S02]  /*13390*/  FMUL.FTZ R51, R35, UR9 ;  /* 0x0000000923337c20 */ /* 0x000fc40008410000 */
[----:B-1----:R-:W-:Y:S01]  /*133a0*/  HMMA.16816.F32.BF16 R44, R88, R16, R44 ;  /* 0x00000010582c723c */ /* 0x002fe2000004182c */
[----:B------:R-:W1:Y:S01]  /*133b0*/  LDSM.16.M88.4 R32, [R48+0xb000] ;  /* 0x00b000003020783b */ /* 0x000e620000000200 */
[----:B------:R-:W3:Y:S01]  /*133c0*/  MUFU.TANH R15, R15 ;  /* 0x0000000f000f7308 */ /* 0x000ee20000002400 */
[----:B------:R-:W-:Y:S01]  /*133d0*/  FMUL.FTZ R28, R28, UR9 ;  /* 0x000000091c1c7c20 */ /* 0x000fe20008410000 */
[----:B------:R-:W-:Y:S01]  /*133e0*/  FMUL.FTZ R29, R29, UR9 ;  /* 0x000000091d1d7c20 */ /* 0x000fe20008410000 */
[----:B------:R-:W-:Y:S01]  /*133f0*/  FMUL.FTZ R30, R30, UR9 ;  /* 0x000000091e1e7c20 */ /* 0x000fe20008410000 */
[----:B------:R-:W-:Y:S02]  /*13400*/  FMUL.FTZ R31, R31, UR9 ;  /* 0x000000091f1f7c20 */ /* 0x000fe40008410000 */
[----:B--2---:R-:W-:Y:S02]  /*13410*/  HMMA.16816.F32.BF16 R84, R56, R4, R84 ;  /* 0x000000043854723c */ /* 0x004fe40000041854 */
[----:B------:R-:W2:Y:S06]  /*13420*/  MUFU.TANH R50, R50 ;  /* 0x0000003200327308 */ /* 0x000eac0000002400 */
[----:B------:R-:W-:Y:S01]  /*13430*/  HMMA.16816.F32.BF16 R20, R88, R18, R20 ;  /* 0x000000125814723c */ /* 0x000fe20000041814 */
[----:B------:R-:W-:Y:S01]  /*13440*/  LDSM.16.M88.4 R16, [R14+0xb000] ;  /* 0x00b000000e10783b */ /* 0x000fe20000000200 */
[----:B------:R-:W1:Y:S06]  /*13450*/  MUFU.TANH R8, R8 ;  /* 0x0000000800087308 */ /* 0x000e6c0000002400 */
[----:B------:R-:W-:Y:S01]  /*13460*/  HMMA.16816.F32.BF16 R72, R56, R6, R72 ;  /* 0x000000063848723c */ /* 0x000fe20000041848 */
[----:B------:R-:W3:Y:S01]  /*13470*/  LDSM.16.M88.4 R4, [R48+0xb800] ;  /* 0x00b800003004783b */ /* 0x000ee20000000200 */
[----:B------:R-:W1:Y:S06]  /*13480*/  MUFU.TANH R51, R51 ;  /* 0x0000003300337308 */ /* 0x000e6c0000002400 */
[C---:B------:R-:W-:Y:S02]  /*13490*/  HMMA.16816.F32.BF16 R68, R76.reuse, R36, R68 ;  /* 0x000000244c44723c */ /* 0x040fe40000041844 */
[----:B------:R-:W1:Y:S06]  /*134a0*/  MUFU.TANH R28, R28 ;  /* 0x0000001c001c7308 */ /* 0x000e6c0000002400 */
[----:B------:R-:W-:Y:S02]  /*134b0*/  HMMA.16816.F32.BF16 R80, R76, R38, R80 ;  /* 0x000000264c50723c */ /* 0x000fe40000041850 */
[----:B------:R-:W1:Y:S06]  /*134c0*/  MUFU.TANH R29, R29 ;  /* 0x0000001d001d7308 */ /* 0x000e6c0000002400 */
[C---:B-----5:R-:W-:Y:S02]  /*134d0*/  HMMA.16816.F32.BF16 R44, R52.reuse, R24, R44 ;  /* 0x00000018342c723c */ /* 0x060fe4000004182c */
[----:B------:R-:W1:Y:S06]  /*134e0*/  MUFU.TANH R30, R30 ;  /* 0x0000001e001e7308 */ /* 0x000e6c0000002400 */
[----:B------:R-:W-:Y:S01]  /*134f0*/  HMMA.16816.F32.BF16 R20, R52, R26, R20 ;  /* 0x0000001a3414723c */ /* 0x000fe20000041814 */
[----:B------:R-:W5:Y:S01]  /*13500*/  LDSM.16.M88.4 R24, [R14+0xb800] ;  /* 0x00b800000e18783b */ /* 0x000f620000000200 */
[----:B------:R-:W-:-:S04]  /*13510*/  DEPBAR.LE SB0, 0x0 ;  /* 0x000080000000791a */ /* 0x000fc80000000000 */
[----:B------:R-:W1:Y:S02]  /*13520*/  MUFU.TANH R31, R31 ;  /* 0x0000001f001f7308 */ /* 0x000e640000002400 */
        /* <DEDUP_REMOVED lines=12> */
[----:B---3--:R-:W-:Y:S01]  /*135f0*/  HMMA.16816.F32.BF16 R68, R88, R4, R68 ;  /* 0x000000045844723c */ /* 0x008fe20000041844 */
[----:B------:R-:W-:-:S02]  /*13600*/  FMUL.FTZ R4, R23, UR9 ;  /* 0x0000000917047c20 */ /* 0x000fc40008410000 */
[----:B------:R-:W3:Y:S05]  /*13610*/  MUFU.TANH R33, R33 ;  /* 0x0000002100217308 */ /* 0x000eea0000002400 */
        /* <DEDUP_REMOVED lines=8> */
[C---:B-----5:R-:W-:Y:S03]  /*136a0*/  HMMA.16816.F32.BF16 R68, R52.reuse, R24, R68 ;  /* 0x000000183444723c */ /* 0x060fe60000041844 */
[----:B------:R-:W-:Y:S01]  /*136b0*/  FMUL.FTZ R5, R84, UR9 ;  /* 0x0000000954057c20 */ /* 0x000fe20008410000 */
[----:B------:R-:W-:Y:S01]  /*136c0*/  FMUL.FTZ R14, R85, UR9 ;  /* 0x00000009550e7c20 */ /* 0x000fe20008410000 */
[----:B------:R-:W-:Y:S01]  /*136d0*/  FMUL.FTZ R18, R86, UR9 ;  /* 0x0000000956127c20 */ /* 0x000fe20008410000 */
[----:B------:R-:W-:Y:S01]  /*136e0*/  FMUL.FTZ R19, R87, UR9 ;  /* 0x0000000957137c20 */ /* 0x000fe20008410000 */
[----:B------:R-:W1:Y:S01]  /*136f0*/  MUFU.TANH R21, R21 ;  /* 0x0000001500157308 */ /* 0x000e620000002400 */
        /* <DEDUP_REMOVED lines=43> */
.L_x_3947:
[----:B------:R-:W2:Y:S01]  /*139b0*/  LDC R2, c[0x0][0x4f0] ;  /* 0x00013c00ff027b82 */ /* 0x000ea20000000800 */
[----:B------:R-:W-:Y:S01]  /*139c0*/  UIADD3 UR9, UPT, UPT, UR26, -0x80, URZ ;  /* 0xffffff801a097890 */ /* 0x000fe2000fffe0ff */
[----:B------:R-:W-:Y:S01]  /*139d0*/  IMAD.U32 R42, RZ, RZ, UR25 ;  /* 0x00000019ff2a7e24 */ /* 0x000fe2000f8e00ff */
[----:B------:R-:W3:Y:S04]  /*139e0*/  LDCU.64 UR14, c[0x0][0x3b8] ;  /* 0x00007700ff0e77ac */ /* 0x000ee80008000a00 */
[----:B------:R-:W-:Y:S01]  /*139f0*/  MOV R23, UR9 ;  /* 0x0000000900177c02 */ /* 0x000fe20008000f00 */
[----:B------:R-:W4:Y:S01]  /*13a00*/  LDCU.64 UR10, c[0x0][0x3a0] ;  /* 0x00007400ff0a77ac */ /* 0x000f220008000a00 */
[----:B------:R-:W-:Y:S02]  /*13a10*/  IABS R42, R42 ;  /* 0x0000002a002a7213 */ /* 0x000fe40000000000 */
[----:B------:R-:W-:-:S02]  /*13a20*/  IABS R23, R23 ;  /* 0x0000001700177213 */ /* 0x000fc40000000000 */
[----:B--2---:R-:W-:-:S04]  /*13a30*/  IABS R0, R2 ;  /* 0x0000000200007213 */ /* 0x004fc80000000000 */
[----:B------:R-:W2:Y:S08]  /*13a40*/  I2F.RP R41, R0 ;  /* 0x0000000000297306 */ /* 0x000eb00000209400 */
[----:B--2---:R-:W2:Y:S02]  /*13a50*/  MUFU.RCP R46, R41 ;  /* 0x00000029002e7308 */ /* 0x004ea40000001000 */
[----:B--2---:R-:W-:-:S06]  /*13a60*/  VIADD R46, R46, 0xffffffe ;  /* 0x0ffffffe2e2e7836 */ /* 0x004fcc0000000000 */
[----:B------:R-:W2:Y:S02]  /*13a70*/  F2I.FTZ.U32.TRUNC.NTZ R47, R46 ;  /* 0x0000002e002f7305 */ /* 0x000ea4000021f000 */
[----:B--2---:R-:W-:Y:S01]  /*13a80*/  IMAD.MOV R7, RZ, RZ, -R47 ;  /* 0x000000ffff077224 */ /* 0x004fe200078e0a2f */
        /* <DEDUP_REMOVED lines=17> */
[C---:B------:R-:W-:Y:S02]  /*13ba0*/  LOP3.LUT R0, R2.reuse, UR9, RZ, 0x3c, !PT ;  /* 0x0000000902007c12 */ /* 0x040fe4000f8e3cff */
[----:B------:R-:W-:-:S02]  /*13bb0*/  LOP3.LUT R7, R2, UR25, RZ, 0x3c, !PT ;  /* 0x0000001902077c12 */ /* 0x000fc4000f8e3cff */
[----:B------:R-:W-:Y:S02]  /*13bc0*/  ISETP.GE.AND P2, PT, R0, RZ, PT ;  /* 0x000000ff0000720c */ /* 0x000fe40003f46270 */
[----:B------:R-:W-:Y:S02]  /*13bd0*/  ISETP.GE.AND P4, PT, R7, RZ, PT ;  /* 0x000000ff0700720c */ /* 0x000fe40003f86270 */
[----:B------:R-:W-:Y:S01]  /*13be0*/  ISETP.NE.AND P3, PT, R2, RZ, PT ;  /* 0x000000ff0200720c */ /* 0x000fe20003f65270 */
[----:B------:R-:W-:Y:S01]  /*13bf0*/  @P5 VIADD R43, R43, 0x1 ;  /* 0x000000012b2b5836 */ /* 0x000fe20000000000 */
[----:B------:R-:W-:Y:S02]  /*13c00*/  LOP3.LUT R7, RZ, R2, RZ, 0x33, !PT ;  /* 0x00000002ff077212 */ /* 0x000fe400078e33ff */
[----:B------:R-:W-:-:S05]  /*13c10*/  @P6 IADD3 R44, PT, PT, R44, 0x1, RZ ;  /* 0x000000012c2c6810 */ /* 0x000fca0007ffe0ff */
[----:B------:R-:W-:Y:S02]  /*13c20*/  @!P2 IMAD.MOV R43, RZ, RZ, -R43 ;  /* 0x000000ffff2ba224 */ /* 0x000fe400078e0a2b */
[----:B------:R-:W-:-:S03]  /*13c30*/  @!P4 IADD3 R44, PT, PT, -R44, RZ, RZ ;  /* 0x000000ff2c2cc210 */ /* 0x000fc60007ffe1ff */
        /* <DEDUP_REMOVED lines=8> */
[----:B---3--:R-:W-:Y:S01]  /*13cc0*/  IMAD.WIDE.U32 R42, R7, UR14, RZ ;  /* 0x0000000e072a7c25 */ /* 0x008fe2000f8e00ff */
[----:B------:R-:W-:-:S05]  /*13cd0*/  SHF.R.S32.HI R2, RZ, 0x1f, R7 ;  /* 0x0000001fff027819 */ /* 0x000fca0000011407 */
[----:B------:R-:W-:-:S04]  /*13ce0*/  IMAD R2, R2, UR14, RZ ;  /* 0x0000000e02027c24 */ /* 0x000fc8000f8e02ff */
[----:B------:R-:W-:-:S04]  /*13cf0*/  IMAD R2, R7, UR15, R2 ;  /* 0x0000000f07027c24 */ /* 0x000fc8000f8e0202 */
[----:B------:R-:W-:Y:S01]  /*13d00*/  IMAD.IADD R43, R43, 0x1, R2 ;  /* 0x000000012b2b7824 */ /* 0x000fe200078e0202 */
[----:B--2---:R-:W-:-:S04]  /*13d10*/  IADD3 R0, PT, PT, R23, -R0, RZ ;  /* 0x8000000017007210 */ /* 0x004fc80007ffe0ff */
[----:B------:R-:W-:Y:S01]  /*13d20*/  SHF.R.S32.HI R7, RZ, 0x1f, R0 ;  /* 0x0000001fff077819 */ /* 0x000fe20000011400 */
[----:B----4-:R-:W-:-:S04]  /*13d30*/  IMAD.WIDE.U32 R42, R0, UR10, R42 ;  /* 0x0000000a002a7c25 */ /* 0x010fc8000f8e002a */
[----:B------:R-:W-:Y:S01]  /*13d40*/  IMAD R7, R7, UR10, RZ ;  /* 0x0000000a07077c24 */ /* 0x000fe2000f8e02ff */
[----:B------:R-:W-:-:S03]  /*13d50*/  LEA R196, P2, R42, R196, 0x1 ;  /* 0x000000c42ac47211 */ /* 0x000fc600078408ff */
[----:B------:R-:W-:-:S05]  /*13d60*/  IMAD R7, R0, UR11, R7 ;  /* 0x0000000b00077c24 */ /* 0x000fca000f8e0207 */
[----:B------:R-:W-:-:S04]  /*13d70*/  IADD3 R7, PT, PT, R43, R7, RZ ;  /* 0x000000072b077210 */ /* 0x000fc80007ffe0ff */
[----:B------:R-:W-:-:S07]  /*13d80*/  LEA.HI.X R197, R42, R197, R7, 0x1, P2 ;  /* 0x000000c52ac57211 */ /* 0x000fce00010f0c07 */
.L_x_3948:
        /* <DEDUP_REMOVED lines=74> */
.L_x_3946:
[----:B------:R-:W3:Y:S01]  /*14230*/  S2R R189, SR_TID.X ;  /* 0x0000000000bd7919 */ /* 0x000ee20000002100 */
[----:B------:R-:W-:Y:S01]  /*14240*/  UIADD3 UR26, UPT, UPT, UR26, -0x40, URZ ;  /* 0xffffffc01a1a7890 */ /* 0x000fe2000fffe0ff */
[----:B------:R-:W4:Y:S01]  /*14250*/  LDCU UR9, c[0x0][0x45c] ;  /* 0x00008b80ff0977ac */ /* 0x000f220008000800 */
[----:B------:R-:W5:Y:S04]  /*14260*/  S2R R0, SR_CTAID.X ;  /* 0x0000000000007919 */ /* 0x000f680000002500 */
[----:B------:R-:W-:Y:S02]  /*14270*/  IMAD.U32 R7, RZ, RZ, UR26 ;  /* 0x0000001aff077e24 */ /* 0x000fe4000f8e00ff */
[----:B------:R-:W-:Y:S02]  /*14280*/  IMAD.U32 R9, RZ, RZ, UR26 ;  /* 0x0000001aff097e24 */ /* 0x000fe4000f8e00ff */
[----:B--2---:R-:W-:-:S02]  /*14290*/  IMAD.U32 R43, RZ, RZ, UR26 ;  /* 0x0000001aff2b7e24 */ /* 0x004fc4000f8e00ff */
[----:B------:R-:W-:Y:S02]  /*142a0*/  IMAD.U32 R13, RZ, RZ, UR26 ;  /* 0x0000001aff0d7e24 */ /* 0x000fe4000f8e00ff */
[----:B------:R-:W-:Y:S01]  /*142b0*/  IMAD.U32 R23, RZ, RZ, UR26 ;  /* 0x0000001aff177e24 */ /* 0x000fe2000f8e00ff */
[--C-:B---3--:R-:W-:Y:S01]  /*142c0*/  SHF.R.U32.HI R187, RZ, 0x1, R189.reuse ;  /* 0x00000001ffbb7819 */ /* 0x108fe200000116bd */
[C---:B------:R-:W-:Y:S01]  /*142d0*/  IMAD.SHL.U32 R134, R189.reuse, 0x2, RZ ;  /* 0x00000002bd867824 */ /* 0x040fe200078e00ff */
[----:B------:R-:W-:Y:S01]  /*142e0*/  SHF.R.U32.HI R2, RZ, 0x2, R189 ;  /* 0x00000002ff027819 */ /* 0x000fe200000116bd */
[----:B------:R-:W-:Y:S01]  /*142f0*/  IMAD.SHL.U32 R188, R189, 0x8, RZ ;  /* 0x00000008bdbc7824 */ /* 0x000fe200078e00ff */
[----:B------:R-:W-:Y:S02]  /*14300*/  LOP3.LUT R133, R187, 0x1f0, RZ, 0xc0, !PT ;  /* 0x000001f0bb857812 */ /* 0x000fe400078ec0ff */
[----:B------:R-:W-:Y:S02]  /*14310*/  LOP3.LUT R2, R2, 0x7, RZ, 0xc0, !PT ;  /* 0x0000000702027812 */ /* 0x000fe400078ec0ff */
[----:B------:R-:W-:Y:S01]  /*14320*/  LOP3.LUT R134, R134, 0x6, RZ, 0xc0, !PT ;  /* 0x0000000686867812 */ /* 0x000fe200078ec0ff */
[----:B-----5:R-:W-:Y:S01]  /*14330*/  IMAD R41, R0, 0x40, R133 ;  /* 0x0000004000297824 */ /* 0x020fe200078e0285 */
[----:B------:R-:W-:-:S02]  /*14340*/  LOP3.LUT R188, R188, 0x38, RZ, 0xc0, !PT ;  /* 0x00000038bcbc7812 */ /* 0x000fc400078ec0ff */
[----:B------:R-:W-:Y:S02]  /*14350*/  LOP3.LUT R10, R7, 0x8, R134, 0xfe, !PT ;  /* 0x00000008070a7812 */ /* 0x000fe400078efe86 */
[----:B------:R-:W-:Y:S02]  /*14360*/  IADD3 R41, PT, PT, R41, -UR22, R2 ;  /* 0x8000001629297c10 */ /* 0x000fe4000fffe002 */
[--C-:B------:R-:W-:Y:S02]  /*14370*/  LOP3.LUT R48, R9, 0x1, R134.reuse, 0xfe, !PT ;  /* 0x0000000109307812 */ /* 0x100fe400078efe86 */
[--C-:B------:R-:W-:Y:S01]  /*14380*/  LOP3.LUT R56, R43, 0x9, R134.reuse, 0xfe, !PT ;  /* 0x000000092b387812 */ /* 0x100fe200078efe86 */
[----:B------:R-:W-:Y:S01]  /*14390*/  VIADD R41, R41, UR4 ;  /* 0x0000000429297c36 */ /* 0x000fe20008000000 */
[--C-:B------:R-:W-:Y:S02]  /*143a0*/  LOP3.LUT R52, R13, 0x11, R134.reuse, 0xfe, !PT ;  /* 0x000000110d347812 */ /* 0x100fe400078efe86 */
[----:B------:R-:W-:Y:S01]  /*143b0*/  LOP3.LUT R54, R23, 0x10, R134, 0xfe, !PT ;  /* 0x0000001017367812 */ /* 0x000fe200078efe86 */
[C---:B------:R-:W-:Y:S01]  /*143c0*/  IMAD.IADD R7, R41.reuse, 0x1, -R10 ;  /* 0x0000000129077824 */ /* 0x040fe200078e0a0a */
[----:B------:R-:W-:Y:S01]  /*143d0*/  ISETP.GE.AND P5, PT, R10, UR4, PT ;  /* 0x000000040a007c0c */ /* 0x000fe2000bfa6270 */
[C---:B------:R-:W-:Y:S01]  /*143e0*/  IMAD.IADD R9, R41.reuse, 0x1, -R48 ;  /* 0x0000000129097824 */ /* 0x040fe200078e0a30 */
[----:B------:R-:W-:Y:S01]  /*143f0*/  ISETP.GE.AND P4, PT, R56, UR4, PT ;  /* 0x0000000438007c0c */ /* 0x000fe2000bf86270 */
[C---:B------:R-:W-:Y:S01]  /*14400*/  IMAD.IADD R44, R41.reuse, 0x1, -R56 ;  /* 0x00000001292c7824 */ /* 0x040fe200078e0a38 */
[----:B------:R-:W-:Y:S01]  /*14410*/  IABS R7, R7 ;  /* 0x0000000700077213 */ /* 0x000fe20000000000 */
[C---:B------:R-:W-:Y:S01]  /*14420*/  IMAD.IADD R12, R41.reuse, 0x1, -R52 ;  /* 0x00000001290c7824 */ /* 0x040fe200078e0a34 */
[----:B------:R-:W-:Y:S01]  /*14430*/  IABS R9, R9 ;  /* 0x0000000900097213 */ /* 0x000fe20000000000 */
[----:B------:R-:W-:Y:S01]  /*14440*/  IMAD.IADD R43, R41, 0x1, -R54 ;  /* 0x00000001292b7824 */ /* 0x000fe200078e0a36 */
[----:B------:R-:W-:-:S02]  /*14450*/  I2FP.F32.S32 R7, R7 ;  /* 0x0000000700077245 */ /* 0x000fc40000201400 */
[----:B------:R-:W-:Y:S02]  /*14460*/  I2FP.F32.S32 R9, R9 ;  /* 0x0000000900097245 */ /* 0x000fe40000201400 */
[----:B------:R-:W-:Y:S01]  /*14470*/  IABS R44, R44 ;  /* 0x0000002c002c7213 */ /* 0x000fe20000000000 */
[----:B------:R-:W-:Y:S01]  /*14480*/  FFMA.FTZ R28, R7, -UR5, R28 ;  /* 0x80000005071c7c23 */ /* 0x000fe2000801001c */
[----:B------:R-:W-:Y:S02]  /*14490*/  IMAD.U32 R7, RZ, RZ, UR26 ;  /* 0x0000001aff077e24 */ /* 0x000fe4000f8e00ff */
[----:B------:R-:W-:Y:S01]  /*144a0*/  FFMA.FTZ R50, R9, -UR5, R50 ;  /* 0x8000000509327c23 */ /* 0x000fe20008010032 */
[----:B------:R-:W-:Y:S01]  /*144b0*/  IMAD.U32 R9, RZ, RZ, UR26 ;  /* 0x0000001aff097e24 */ /* 0x000fe2000f8e00ff */
[----:B------:R-:W-:Y:S02]  /*144c0*/  I2FP.F32.S32 R44, R44 ;  /* 0x0000002c002c7245 */ /* 0x000fe40000201400 */
[----:B------:R-:W-:-:S02]  /*144d0*/  LOP3.LUT R10, R7, 0x19, R134, 0xfe, !PT ;  /* 0x00000019070a7812 */ /* 0x000fc400078efe86 */
[----:B------:R-:W-:Y:S01]  /*144e0*/  IABS R12, R12 ;  /* 0x0000000c000c7213 */ /* 0x000fe20000000000 */
[----:B------:R-:W-:Y:S01]  /*144f0*/  FFMA.FTZ R45, R44, -UR5, R29 ;  /* 0x800000052c2d7c23 */ /* 0x000fe2000801001d */
[----:B------:R-:W-:Y:S01]  /*14500*/  IABS R43, R43 ;  /* 0x0000002b002b7213 */ /* 0x000fe20000000000 */
[----:B------:R-:W-:Y:S01]  /*14510*/  IMAD.U32 R29, RZ, RZ, UR26 ;  /* 0x0000001aff1d7e24 */ /* 0x000fe2000f8e00ff */
[----:B------:R-:W-:Y:S01]  /*14520*/  LOP3.LUT R42, R9, 0x18, R134, 0xfe, !PT ;  /* 0x00000018092a7812 */ /* 0x000fe200078efe86 */
[C---:B------:R-:W-:Y:S01]  /*14530*/  IMAD.IADD R9, R41.reuse, 0x1, -R10 ;  /* 0x0000000129097824 */ /* 0x040fe200078e0a0a */
[----:B------:R-:W-:Y:S02]  /*14540*/  I2FP.F32.S32 R12, R12 ;  /* 0x0000000c000c7245 */ /* 0x000fe40000201400 */
[----:B------:R-:W-:Y:S01]  /*14550*/  I2FP.F32.S32 R43, R43 ;  /* 0x0000002b002b7245 */ /* 0x000fe20000201400 */
[----:B------:R-:W-:Y:S01]  /*14560*/  IMAD.IADD R13, R41, 0x1, -R42 ;  /* 0x00000001290d7824 */ /* 0x000fe200078e0a2a */
[----:B------:R-:W-:Y:S01]  /*14570*/  LOP3.LUT R44, R23, 0x21, R134, 0xfe, !PT ;  /* 0x00000021172c7812 */ /* 0x000fe200078efe86 */
[----:B-1----:R-:W-:Y:S01]  /*14580*/  FFMA.FTZ R12, R12, -UR5, R37 ;  /* 0x800000050c0c7c23 */ /* 0x002fe20008010025 */
[----:B------:R-:W-:Y:S01]  /*14590*/  IABS R9, R9 ;  /* 0x0000000900097213 */ /* 0x000fe20000000000 */
[----:B------:R-:W-:Y:S01]  /*145a0*/  FFMA.FTZ R43, R43, -UR5, R36 ;  /* 0x800000052b2b7c23 */ /* 0x000fe20008010024 */
[----:B------:R-:W-:Y:S01]  /*145b0*/  LOP3.LUT R36, R7, 0x28, R134, 0xfe, !PT ;  /* 0x0000002807247812 */ /* 0x000fe200078efe86 */
[----:B------:R-:W-:Y:S01]  /*145c0*/  IMAD.IADD R37, R41, 0x1, -R44 ;  /* 0x0000000129257824 */ /* 0x000fe200078e0a2c */
[----:B------:R-:W-:-:S02]  /*145d0*/  I2FP.F32.S32 R9, R9 ;  /* 0x0000000900097245 */ /* 0x000fc40000201400 */
[----:B------:R-:W-:Y:S01]  /*145e0*/  LOP3.LUT R46, R29, 0x20, R134, 0xfe, !PT ;  /* 0x000000201d2e7812 */ /* 0x000fe200078efe86 */
[----:B------:R-:W-:Y:S01]  /*145f0*/  IMAD.IADD R182, R41, 0x1, -R36 ;  /* 0x0000000129b67824 */ /* 0x000fe200078e0a24 */
[----:B------:R-:W-:Y:S01]  /*14600*/  IABS R37, R37 ;  /* 0x0000002500257213 */ /* 0x000fe20000000000 */
[----:B------:R-:W-:Y:S01]  /*14610*/  FFMA.FTZ R9, R9, -UR5, R16 ;  /* 0x8000000509097c23 */ /* 0x000fe20008010010 */
[----:B------:R-:W-:Y:S01]  /*14620*/  LOP3.LUT R16, R134, UR26, RZ, 0xfc, !PT ;  /* 0x0000001a86107c12 */ /* 0x000fe2000f8efcff */
[C---:B------:R-:W-:Y:S01]  /*14630*/  VIADD R29, R41.reuse, 0x8 ;  /* 0x00000008291d7836 */ /* 0x040fe20000000000 */
[----:B------:R-:W-:Y:S01]  /*14640*/  I2FP.F32.S32 R37, R37 ;  /* 0x0000002500257245 */ /* 0x000fe20000201400 */
[C---:B------:R-:W-:Y:S01]  /*14650*/  IMAD.IADD R192, R41.reuse, 0x1, -R46 ;  /* 0x0000000129c07824 */ /* 0x040fe200078e0a2e */
[----:B------:R-:W-:Y:S01]  /*14660*/  IABS R182, R182 ;  /* 0x000000b600b67213 */ /* 0x000fe20000000000 */
[----:B------:R-:W-:Y:S01]  /*14670*/  IMAD.IADD R7, R41, 0x1, -R16 ;  /* 0x0000000129077824 */ /* 0x000fe200078e0a10 */
[----:B------:R-:W-:Y:S01]  /*14680*/  ISETP.GE.AND P2, PT, R16, UR4, PT ;  /* 0x0000000410007c0c */ /* 0x000fe2000bf46270 */
[----:B------:R-:W-:Y:S01]  /*14690*/  FFMA.FTZ R186, R37, -UR5, R14 ;  /* 0x8000000525ba7c23 */ /* 0x000fe2000801000e */
[C---:B------:R-:W-:Y:S01]  /*146a0*/  IMAD.IADD R23, R29.reuse, 0x1, -R16 ;  /* 0x000000011d177824 */ /* 0x040fe200078e0a10 */
[----:B------:R-:W-:Y:S01]  /*146b0*/  I2FP.F32.S32 R182, R182 ;  /* 0x000000b600b67245 */ /* 0x000fe20000201400 */
[C---:B------:R-:W-:Y:S01]  /*146c0*/  IMAD.IADD R14, R29.reuse, 0x1, -R56 ;  /* 0x000000011d0e7824 */ /* 0x040fe200078e0a38 */
[----:B------:R-:W-:Y:S01]  /*146d0*/  IABS R192, R192 ;  /* 0x000000c000c07213 */ /* 0x000fe20000000000 */
[C---:B------:R-:W-:Y:S01]  /*146e0*/  IMAD.IADD R16, R29.reuse, 0x1, -R48 ;  /* 0x000000011d107824 */ /* 0x040fe200078e0a30 */
[----:B------:R-:W-:Y:S01]  /*146f0*/  IABS R7, R7 ;  /* 0x0000000700077213 */ /* 0x000fe20000000000 */
[----:B------:R-:W-:Y:S01]  /*14700*/  FFMA.FTZ R182, R182, -UR5, R17 ;  /* 0x80000005b6b67c23 */ /* 0x000fe20008010011 */
[----:B------:R-:W-:Y:S01]  /*14710*/  IABS R23, R23 ;  /* 0x0000001700177213 */ /* 0x000fe20000000000 */
[C---:B------:R-:W-:Y:S01]  /*14720*/  IMAD.IADD R17, R29.reuse, 0x1, -R54 ;  /* 0x000000011d117824 */ /* 0x040fe200078e0a36 */
[----:B------:R-:W-:Y:S01]  /*14730*/  IABS R14, R14 ;  /* 0x0000000e000e7213 */ /* 0x000fe20000000000 */
[----:B------:R-:W-:Y:S01]  /*14740*/  IMAD.IADD R193, R29, 0x1, -R46 ;  /* 0x000000011dc17824 */ /* 0x000fe200078e0a2e */
[----:B------:R-:W-:Y:S01]  /*14750*/  I2FP.F32.S32 R192, R192 ;  /* 0x000000c000c07245 */ /* 0x000fe20000201400 */
[----:B------:R-:W-:Y:S01]  /*14760*/  IMAD.U32 R37, RZ, RZ, UR26 ;  /* 0x0000001aff257e24 */ /* 0x000fe2000f8e00ff */
[----:B------:R-:W-:-:S02]  /*14770*/  I2FP.F32.S32 R7, R7 ;  /* 0x0000000700077245 */ /* 0x000fc40000201400 */
[----:B------:R-:W-:Y:S01]  /*14780*/  I2FP.F32.S32 R23, R23 ;  /* 0x0000001700177245 */ /* 0x000fe20000201400 */
[----:B------:R-:W-:Y:S01]  /*14790*/  FFMA.FTZ R192, R192, -UR5, R5 ;  /* 0x80000005c0c07c23 */ /* 0x000fe20008010005 */
[----:B------:R-:W-:Y:S01]  /*147a0*/  I2FP.F32.S32 R14, R14 ;  /* 0x0000000e000e7245 */ /* 0x000fe20000201400 */
[----:B------:R-:W-:Y:S01]  /*147b0*/  FFMA.FTZ R15, R7, -UR5, R15 ;  /* 0x80000005070f7c23 */ /* 0x000fe2000801000f */
[----:B------:R-:W-:Y:S01]  /*147c0*/  IABS R17, R17 ;  /* 0x0000001100117213 */ /* 0x000fe20000000000 */
[----:B------:R-:W-:Y:S01]  /*147d0*/  FFMA.FTZ R5, R23, -UR5, R8 ;  /* 0x8000000517057c23 */ /* 0x000fe20008010008 */
[----:B------:R-:W-:Y:S01]  /*147e0*/  FFMA.FTZ R7, R7, -UR5, R30 ;  /* 0x8000000507077c23 */ /* 0x000fe2000801001e */
[----:B------:R-:W-:Y:S01]  /*147f0*/  FFMA.FTZ R31, R14, -UR5, R31 ;  /* 0x800000050e1f7c23 */ /* 0x000fe2000801001f */
[----:B------:R-:W-:Y:S01]  /*14800*/  IMAD.IADD R8, R29, 0x1, -R52 ;  /* 0x000000011d087824 */ /* 0x000fe200078e0a34 */
[----:B------:R-:W-:Y:S02]  /*14810*/  IABS R16, R16 ;  /* 0x0000001000107213 */ /* 0x000fe40000000000 */
[----:B------:R-:W-:-:S02]  /*14820*/  I2FP.F32.S32 R17, R17 ;  /* 0x0000001100117245 */ /* 0x000fc40000201400 */
[----:B------:R-:W-:Y:S02]  /*14830*/  IABS R13, R13 ;  /* 0x0000000d000d7213 */ /* 0x000fe40000000000 */
[----:B------:R-:W-:Y:S01]  /*14840*/  I2FP.F32.S32 R16, R16 ;  /* 0x0000001000107245 */ /* 0x000fe20000201400 */
[----:B------:R-:W-:Y:S01]  /*14850*/  FFMA.FTZ R17, R17, -UR5, R32 ;  /* 0x8000000511117c23 */ /* 0x000fe20008010020 */
[----:B------:R-:W-:Y:S01]  /*14860*/  FSEL R28, R28, -INF , !P5 ;  /* 0xff8000001c1c7808 */ /* 0x000fe20006800000 */
[----:B------:R-:W-:Y:S01]  /*14870*/  IMAD.IADD R32, R29, 0x1, -R44 ;  /* 0x000000011d207824 */ /* 0x000fe200078e0a2c */
[----:B------:R-:W-:Y:S01]  /*14880*/  FSEL R7, R7, -INF , !P5 ;  /* 0xff80000007077808 */ /* 0x000fe20006800000 */
[----:B------:R-:W-:Y:S01]  /*14890*/  FFMA.FTZ R16, R16, -UR5, R51 ;  /* 0x8000000510107c23 */ /* 0x000fe20008010033 */
[----:B------:R-:W-:Y:S01]  /*148a0*/  FSEL R159, R31, -INF , !P4 ;  /* 0xff8000001f9f7808 */ /* 0x000fe20006000000 */
[----:B------:R-:W-:Y:S01]  /*148b0*/  IMAD.IADD R31, R29, 0x1, -R10 ;  /* 0x000000011d1f7824 */ /* 0x000fe200078e0a0a */
[----:B------:R-:W-:-:S02]  /*148c0*/  IABS R8, R8 ;  /* 0x0000000800087213 */ /* 0x000fc40000000000 */
[----:B------:R-:W-:Y:S01]  /*148d0*/  ISETP.GE.AND P5, PT, R10, UR4, PT ;  /* 0x000000040a007c0c */ /* 0x000fe2000bfa6270 */
[----:B------:R-:W-:Y:S01]  /*148e0*/  IMAD.IADD R10, R29, 0x1, -R36 ;  /* 0x000000011d0a7824 */ /* 0x000fe200078e0a24 */
[----:B------:R-:W-:Y:S02]  /*148f0*/  I2FP.F32.S32 R13, R13 ;  /* 0x0000000d000d7245 */ /* 0x000fe40000201400 */
[----:B------:R-:W-:Y:S02]  /*14900*/  I2FP.F32.S32 R8, R8 ;  /* 0x0000000800087245 */ /* 0x000fe40000201400 */
[----:B------:R-:W-:Y:S01]  /*14910*/  ISETP.GE.AND P6, PT, R48, UR4, PT ;  /* 0x0000000430007c0c */ /* 0x000fe2000bfc6270 */
[----:B------:R-:W-:Y:S01]  /*14920*/  FFMA.FTZ R13, R13, -UR5, R20 ;  /* 0x800000050d0d7c23 */ /* 0x000fe20008010014 */
[----:B------:R-:W-:Y:S02]  /*14930*/  ISETP.GE.AND P3, PT, R54, UR4, PT ;  /* 0x0000000436007c0c */ /* 0x000fe4000bf66270 */
[----:B------:R-:W-:-:S02]  /*14940*/  IABS R32, R32 ;  /* 0x0000002000207213 */ /* 0x000fc40000000000 */
[----:B------:R-:W-:Y:S02]  /*14950*/  IABS R10, R10 ;  /* 0x0000000a000a7213 */ /* 0x000fe40000000000 */
[----:B------:R-:W-:Y:S01]  /*14960*/  FSEL R20, R15, -INF , !P2 ;  /* 0xff8000000f147808 */ /* 0x000fe20005000000 */
[----:B------:R-:W-:Y:S01]  /*14970*/  FFMA.FTZ R15, R8, -UR5, R33 ;  /* 0x80000005080f7c23 */ /* 0x000fe20008010021 */
[----:B------:R-:W-:Y:S01]  /*14980*/  FSEL R5, R5, -INF , !P2 ;  /* 0xff80000005057808 */ /* 0x000fe20005000000 */
[----:B------:R-:W-:Y:S01]  /*14990*/  IMAD.IADD R8, R29, 0x1, -R42 ;  /* 0x000000011d087824 */ /* 0x000fe200078e0a2a */
[----:B------:R-:W-:Y:S01]  /*149a0*/  FSEL R23, R16, -INF , !P6 ;  /* 0xff80000010177808 */ /* 0x000fe20007000000 */
[----:B------:R-:W-:Y:S01]  /*149b0*/  IMAD.U32 R33, RZ, RZ, UR26 ;  /* 0x0000001aff217e24 */ /* 0x000fe2000f8e00ff */
[----:B------:R-:W-:Y:S02]  /*149c0*/  ISETP.GE.AND P2, PT, R52, UR4, PT ;  /* 0x0000000434007c0c */ /* 0x000fe4000bf46270 */
[----:B------:R-:W-:Y:S01]  /*149d0*/  FSEL R16, R45, -INF , !P4 ;  /* 0xff8000002d107808 */ /* 0x000fe20006000000 */
[----:B------:R-:W-:Y:S01]  /*149e0*/  IMAD.U32 R45, RZ, RZ, UR26 ;  /* 0x0000001aff2d7e24 */ /* 0x000fe2000f8e00ff */
[----:B------:R-:W-:Y:S01]  /*149f0*/  FSEL R14, R43, -INF , !P3 ;  /* 0xff8000002b0e7808 */ /* 0x000fe20005800000 */
[----:B------:R-:W-:Y:S01]  /*14a00*/  IMAD.U32 R43, RZ, RZ, UR26 ;  /* 0x0000001aff2b7e24 */ /* 0x000fe2000f8e00ff */
[----:B------:R-:W-:-:S02]  /*14a10*/  I2FP.F32.S32 R32, R32 ;  /* 0x0000002000207245 */ /* 0x000fc40000201400 */
[----:B------:R-:W-:Y:S02]  /*14a20*/  I2FP.F32.S32 R10, R10 ;  /* 0x0000000a000a7245 */ /* 0x000fe40000201400 */
[----:B------:R-:W-:Y:S01]  /*14a30*/  FSEL R30, R50, -INF , !P6 ;  /* 0xff800000321e7808 */ /* 0x000fe20007000000 */
[----:B------:R-:W-:Y:S01]  /*14a40*/  FFMA.FTZ R19, R32, -UR5, R19 ;  /* 0x8000000520137c23 */ /* 0x000fe20008010013 */
[----:B------:R-:W-:Y:S01]  /*14a50*/  FSEL R12, R12, -INF , !P2 ;  /* 0xff8000000c0c7808 */ /* 0x000fe20005000000 */
[----:B------:R-:W-:Y:S01]  /*14a60*/  FFMA.FTZ R25, R10, -UR5, R25 ;  /* 0x800000050a197c23 */ /* 0x000fe20008010019 */
[----:B------:R-:W-:Y:S02]  /*14a70*/  FSEL R15, R15, -INF , !P2 ;  /* 0xff8000000f0f7808 */ /* 0x000fe40005000000 */
[----:B------:R-:W-:Y:S02]  /*14a80*/  ISETP.GE.AND P6, PT, R42, UR4, PT ;  /* 0x000000042a007c0c */ /* 0x000fe4000bfc6270 */
[----:B------:R-:W-:-:S02]  /*14a90*/  FSEL R17, R17, -INF , !P3 ;  /* 0xff80000011117808 */ /* 0x000fc40005800000 */
[----:B------:R-:W-:Y:S02]  /*14aa0*/  ISETP.GE.AND P2, PT, R36, UR4, PT ;  /* 0x0000000424007c0c */ /* 0x000fe4000bf46270 */
[----:B------:R-:W-:Y:S02]  /*14ab0*/  IABS R8, R8 ;  /* 0x0000000800087213 */ /* 0x000fe40000000000 */
[----:B------:R-:W-:Y:S02]  /*14ac0*/  ISETP.GE.AND P3, PT, R44, UR4, PT ;  /* 0x000000042c007c0c */ /* 0x000fe4000bf66270 */
[--C-:B------:R-:W-:Y:S02]  /*14ad0*/  LOP3.LUT R42, R45, 0x29, R134.reuse, 0xfe, !PT ;  /* 0x000000292d2a7812 */ /* 0x100fe400078efe86 */
[----:B------:R-:W-:Y:S02]  /*14ae0*/  LOP3.LUT R36, R43, 0x30, R134, 0xfe, !PT ;  /* 0x000000302b247812 */ /* 0x000fe400078efe86 */
[----:B------:R-:W-:-:S02]  /*14af0*/  IABS R31, R31 ;  /* 0x0000001f001f7213 */ /* 0x000fc40000000000 */
[----:B------:R-:W-:Y:S02]  /*14b00*/  IABS R193, R193 ;  /* 0x000000c100c17213 */ /* 0x000fe40000000000 */
[----:B------:R-:W-:Y:S02]  /*14b10*/  I2FP.F32.S32 R8, R8 ;  /* 0x0000000800087245 */ /* 0x000fe40000201400 */
[----:B------:R-:W-:Y:S01]  /*14b20*/  FSEL R191, R19, -INF , !P3 ;  /* 0xff80000013bf7808 */ /* 0x000fe20005800000 */
[----:B------:R-:W-:Y:S01]  /*14b30*/  IMAD.IADD R19, R41, 0x1, -R42 ;  /* 0x0000000129137824 */ /* 0x000fe200078e0a2a */
[----:B------:R-:W-:Y:S01]  /*14b40*/  FSEL R183, R25, -INF , !P2 ;  /* 0xff80000019b77808 */ /* 0x000fe20005000000 */
[----:B------:R-:W-:Y:S01]  /*14b50*/  IMAD.IADD R25, R41, 0x1, -R36 ;  /* 0x0000000129197824 */ /* 0x000fe200078e0a24 */
[----:B------:R-:W-:Y:S01]  /*14b60*/  I2FP.F32.S32 R31, R31 ;  /* 0x0000001f001f7245 */ /* 0x000fe20000201400 */
[----:B------:R-:W-:Y:S01]  /*14b70*/  FFMA.FTZ R8, R8, -UR5, R21 ;  /* 0x8000000508087c23 */ /* 0x000fe20008010015 */
[----:B------:R-:W-:-:S02]  /*14b80*/  I2FP.F32.S32 R193, R193 ;  /* 0x000000c100c17245 */ /* 0x000fc40000201400 */
[----:B------:R-:W-:Y:S01]  /*14b90*/  IABS R19, R19 ;  /* 0x0000001300137213 */ /* 0x000fe20000000000 */
[----:B------:R-:W-:Y:S01]  /*14ba0*/  FFMA.FTZ R21, R31, -UR5, R4 ;  /* 0x800000051f157c23 */ /* 0x000fe20008010004 */
[----:B------:R-:W-:Y:S01]  /*14bb0*/  IABS R25, R25 ;  /* 0x0000001900197213 */ /* 0x000fe20000000000 */
[----:B------:R-:W-:Y:S01]  /*14bc0*/  FFMA.FTZ R193, R193, -UR5, R18 ;  /* 0x80000005c1c17c23 */ /* 0x000fe20008010012 */
[----:B------:R-:W-:Y:S01]  /*14bd0*/  ISETP.GE.AND P4, PT, R46, UR4, PT ;  /* 0x000000042e007c0c */ /* 0x000fe2000bf86270 */
[----:B------:R-:W-:Y:S01]  /*14be0*/  IMAD.U32 R31, RZ, RZ, UR26 ;  /* 0x0000001aff1f7e24 */ /* 0x000fe2000f8e00ff */
[--C-:B------:R-:W-:Y:S02]  /*14bf0*/  LOP3.LUT R32, R37, 0x31, R134.reuse, 0xfe, !PT ;  /* 0x0000003125207812 */ /* 0x100fe400078efe86 */
[----:B------:R-:W-:Y:S02]  /*14c00*/  FSEL R10, R13, -INF , !P6 ;  /* 0xff8000000d0a7808 */ /* 0x000fe40007000000 */
[----:B------:R-:W-:-:S02]  /*14c10*/  LOP3.LUT R18, R33, 0x38, R134, 0xfe, !PT ;  /* 0x0000003821127812 */ /* 0x000fc400078efe86 */
[----:B------:R-:W-:Y:S02]  /*14c20*/  FSEL R13, R8, -INF , !P6 ;  /* 0xff800000080d7808 */ /* 0x000fe40007000000 */
[----:B------:R-:W-:Y:S02]  /*14c30*/  FSEL R8, R9, -INF , !P5 ;  /* 0xff80000009087808 */ /* 0x000fe40006800000 */
[----:B------:R-:W-:Y:S02]  /*14c40*/  I2FP.F32.S32 R19, R19 ;  /* 0x0000001300137245 */ /* 0x000fe40000201400 */
[----:B------:R-:W-:Y:S02]  /*14c50*/  I2FP.F32.S32 R25, R25 ;  /* 0x0000001900197245 */ /* 0x000fe40000201400 */
[----:B------:R-:W-:Y:S01]  /*14c60*/  FSEL R9, R21, -INF , !P5 ;  /* 0xff80000015097808 */ /* 0x000fe20006800000 */
[----:B------:R-:W-:Y:S01]  /*14c70*/  IMAD.IADD R21, R41, 0x1, -R32 ;  /* 0x0000000129157824 */ /* 0x000fe200078e0a20 */
[----:B------:R-:W-:Y:S01]  /*14c80*/  FSEL R192, R192, -INF , !P4 ;  /* 0xff800000c0c07808 */ /* 0x000fe20006000000 */
[----:B------:R-:W-:Y:S01]  /*14c90*/  FFMA.FTZ R6, R19, -UR5, R6 ;  /* 0x8000000513067c23 */ /* 0x000fe20008010006 */
[----:B------:R-:W-:Y:S01]  /*14ca0*/  FSEL R193, R193, -INF , !P4 ;  /* 0xff800000c1c17808 */ /* 0x000fe20006000000 */
[----:B------:R-:W-:Y:S01]  /*14cb0*/  FFMA.FTZ R24, R25, -UR5, R24 ;  /* 0x8000000519187c23 */ /* 0x000fe20008010018 */
[----:B------:R-:W-:Y:S01]  /*14cc0*/  ISETP.GE.AND P4, PT, R32, UR4, PT ;  /* 0x0000000420007c0c */ /* 0x000fe2000bf86270 */
[----:B------:R-:W-:Y:S01]  /*14cd0*/  IMAD.IADD R32, R29, 0x1, -R32 ;  /* 0x000000011d207824 */ /* 0x000fe200078e0a20 */
[----:B------:R-:W-:Y:S01]  /*14ce0*/  LOP3.LUT R4, R31, 0x39, R134, 0xfe, !PT ;  /* 0x000000391f047812 */ /* 0x000fe200078efe86 */
[----:B------:R-:W-:Y:S01]  /*14cf0*/  IMAD.IADD R31, R41, 0x1, -R18 ;  /* 0x00000001291f7824 */ /* 0x000fe200078e0a12 */
[----:B------:R-:W-:Y:S01]  /*14d00*/  ISETP.GE.AND P6, PT, R42, UR4, PT ;  /* 0x000000042a007c0c */ /* 0x000fe2000bfc6270 */
[----:B------:R-:W-:Y:S01]  /*14d10*/  IMAD.IADD R42, R29, 0x1, -R42 ;  /* 0x000000011d2a7824 */ /* 0x000fe200078e0a2a */
[----:B------:R-:W-:Y:S01]  /*14d20*/  FMNMX3.FTZ R25, R20, R30, R28, !PT ;  /* 0x0000001e14197276 */ /* 0x000fe2000781001c */
[----:B------:R-:W-:Y:S01]  /*14d30*/  IMAD.IADD R41, R41, 0x1, -R4 ;  /* 0x0000000129297824 */ /* 0x000fe200078e0a04 */
[----:B------:R-:W-:Y:S01]  /*14d40*/  ISETP.GE.AND P5, PT, R36, UR4, PT ;  /* 0x0000000424007c0c */ /* 0x000fe2000bfa6270 */
[----:B------:R-:W-:Y:S01]  /*14d50*/  IMAD.IADD R36, R29, 0x1, -R36 ;  /* 0x000000011d247824 */ /* 0x000fe200078e0a24 */
[----:B------:R-:W-:-:S02]  /*14d60*/  IABS R32, R32 ;  /* 0x0000002000207213 */ /* 0x000fc40000000000 */
[----:B------:R-:W-:Y:S02]  /*14d70*/  FSEL R186, R186, -INF , !P3 ;  /* 0xff800000baba7808 */ /* 0x000fe40005800000 */
[----:B------:R-:W-:Y:S02]  /*14d80*/  FSEL R182, R182, -INF , !P2 ;  /* 0xff800000b6b67808 */ /* 0x000fe40005000000 */
[----:B------:R-:W-:Y:S02]  /*14d90*/  IABS R31, R31 ;  /* 0x0000001f001f7213 */ /* 0x000fe40000000000 */
[----:B------:R-:W-:Y:S01]  /*14da0*/  ISETP.GE.AND P3, PT, R18, UR4, PT ;  /* 0x0000000412007c0c */ /* 0x000fe2000bf66270 */
[C---:B------:R-:W-:Y:S01]  /*14db0*/  IMAD.IADD R18, R29.reuse, 0x1, -R18 ;  /* 0x000000011d127824 */ /* 0x040fe200078e0a12 */
[----:B------:R-:W-:Y:S01]  /*14dc0*/  ISETP.GE.AND P2, PT, R4, UR4, PT ;  /* 0x0000000404007c0c */ /* 0x000fe2000bf46270 */
[----:B------:R-:W-:Y:S01]  /*14dd0*/  IMAD.IADD R4, R29, 0x1, -R4 ;  /* 0x000000011d047824 */ /* 0x000fe200078e0a04 */
[----:B------:R-:W-:-:S02]  /*14de0*/  FMNMX3.FTZ R25, R25, R16, R14, !PT ;  /* 0x0000001019197276 */ /* 0x000fc4000781000e */
[----:B------:R-:W-:Y:S02]  /*14df0*/  FSEL R180, R6, -INF , !P6 ;  /* 0xff80000006b47808 */ /* 0x000fe40007000000 */
[----:B------:R-:W-:Y:S02]  /*14e00*/  FMNMX3.FTZ R6, R5, R23, R7, !PT ;  /* 0x0000001705067276 */ /* 0x000fe40007810007 */
[----:B------:R-:W-:Y:S02]  /*14e10*/  IABS R21, R21 ;  /* 0x0000001500157213 */ /* 0x000fe40000000000 */
[----:B------:R-:W-:Y:S02]  /*14e20*/  I2FP.F32.S32 R29, R32 ;  /* 0x00000020001d7245 */ /* 0x000fe40000201400 */
[----:B------:R-:W-:Y:S02]  /*14e30*/  IABS R42, R42 ;  /* 0x0000002a002a7213 */ /* 0x000fe40000000000 */
[----:B------:R-:W-:Y:S01]  /*14e40*/  I2FP.F32.S32 R44, R31 ;  /* 0x0000001f002c7245 */ /* 0x000fe20000201400 */
[----:B------:R-:W-:Y:S01]  /*14e50*/  FFMA.FTZ R38, R29, -UR5, R38 ;  /* 0x800000051d267c23 */ /* 0x000fe20008010026 */
[----:B------:R-:W-:-:S02]  /*14e60*/  IABS R36, R36 ;  /* 0x0000002400247213 */ /* 0x000fc40000000000 */
[----:B------:R-:W-:Y:S01]  /*14e70*/  FMNMX3.FTZ R31, R25, R12, R10, !PT ;  /* 0x0000000c191f7276 */ /* 0x000fe2000781000a */
[----:B------:R-:W-:Y:S01]  /*14e80*/  FFMA.FTZ R39, R44, -UR5, R39 ;  /* 0x800000052c277c23 */ /* 0x000fe20008010027 */
[----:B------:R-:W-:Y:S02]  /*14e90*/  FMNMX3.FTZ R6, R6, R159, R17, !PT ;  /* 0x0000009f06067276 */ /* 0x000fe40007810011 */
[----:B------:R-:W-:Y:S02]  /*14ea0*/  IABS R41, R41 ;  /* 0x0000002900297213 */ /* 0x000fe40000000000 */
[----:B------:R-:W-:Y:S02]  /*14eb0*/  I2FP.F32.S32 R21, R21 ;  /* 0x0000001500157245 */ /* 0x000fe40000201400 */
[----:B------:R-:W-:Y:S02]  /*14ec0*/  I2FP.F32.S32 R19, R42 ;  /* 0x0000002a00137245 */ /* 0x000fe40000201400 */
[----:B------:R-:W-:Y:S01]  /*14ed0*/  I2FP.F32.S32 R36, R36 ;  /* 0x0000002400247245 */ /* 0x000fe20000201400 */
[----:B------:R-:W-:Y:S01]  /*14ee0*/  FFMA.FTZ R21, R21, -UR5, R26 ;  /* 0x8000000515157c23 */ /* 0x000fe2000801001a */
[----:B------:R-:W-:Y:S01]  /*14ef0*/  IABS R18, R18 ;  /* 0x0000001200127213 */ /* 0x000fe20000000000 */
[----:B------:R-:W-:Y:S01]  /*14f00*/  FFMA.FTZ R19, R19, -UR5, R22 ;  /* 0x8000000513137c23 */ /* 0x000fe20008010016 */
[----:B------:R-:W-:Y:S01]  /*14f10*/  FMNMX3.FTZ R29, R31, R8, R192, !PT ;  /* 0x000000081f1d7276 */ /* 0x000fe200078100c0 */
[----:B------:R-:W-:Y:S01]  /*14f20*/  FFMA.FTZ R35, R36, -UR5, R35 ;  /* 0x8000000524237c23 */ /* 0x000fe20008010023 */
[----:B------:R-:W-:-:S02]  /*14f30*/  FMNMX3.FTZ R6, R6, R15, R13, !PT ;  /* 0x0000000f06067276 */ /* 0x000fc4000781000d */
[----:B------:R-:W-:Y:S02]  /*14f40*/  I2FP.F32.S32 R41, R41 ;  /* 0x0000002900297245 */ /* 0x000fe40000201400 */
[----:B------:R-:W-:Y:S02]  /*14f50*/  IABS R4, R4 ;  /* 0x0000000400047213 */ /* 0x000fe40000000000 */
[----:B------:R-:W-:Y:S01]  /*14f60*/  I2FP.F32.S32 R25, R18 ;  /* 0x0000001200197245 */ /* 0x000fe20000201400 */
[----:B------:R-:W-:Y:S01]  /*14f70*/  FFMA.FTZ R40, R41, -UR5, R40 ;  /* 0x8000000529287c23 */ /* 0x000fe20008010028 */
[----:B------:R-:W-:Y:S02]  /*14f80*/  FSEL R178, R24, -INF , !P5 ;  /* 0xff80000018b27808 */ /* 0x000fe40006800000 */
[----:B------:R-:W-:Y:S01]  /*14f90*/  FMNMX3.FTZ R29, R29, R186, R182, !PT ;  /* 0x000000ba1d1d7276 */ /* 0x000fe200078100b6 */
[----:B------:R-:W-:Y:S01]  /*14fa0*/  FFMA.FTZ R25, R25, -UR5, R34 ;  /* 0x8000000519197c23 */ /* 0x000fe20008010022 */
[----:B------:R-:W-:-:S02]  /*14fb0*/  FMNMX3.FTZ R6, R6, R9, R193, !PT ;  /* 0x0000000906067276 */ /* 0x000fc400078100c1 */
[----:B------:R-:W-:Y:S02]  /*14fc0*/  I2FP.F32.S32 R4, R4 ;  /* 0x0000000400047245 */ /* 0x000fe40000201400 */
[----:B------:R-:W-:Y:S02]  /*14fd0*/  FSEL R177, R21, -INF , !P4 ;  /* 0xff80000015b17808 */ /* 0x000fe40006000000 */
[----:B------:R-:W-:Y:S01]  /*14fe0*/  FSEL R176, R39, -INF , !P3 ;  /* 0xff80000027b07808 */ /* 0x000fe20005800000 */
[----:B------:R-:W-:Y:S01]  /*14ff0*/  FFMA.FTZ R27, R4, -UR5, R27 ;  /* 0x80000005041b7c23 */ /* 0x000fe2000801001b */
[----:B------:R-:W-:Y:S02]  /*15000*/  FMNMX3.FTZ R29, R29, R180, R178, !PT ;  /* 0x000000b41d1d7276 */ /* 0x000fe400078100b2 */
        /* <DEDUP_REMOVED lines=13> */
[----:B------:R-:W-:Y:S02]  /*150e0*/  FMNMX.FTZ R6, R169, R6, !PT ;  /* 0x00000006a9067209 */ /* 0x000fe40007810000 */
[----:B------:R-:W-:-:S03]  /*150f0*/  LOP3.LUT R25, R188, 0x1c0, R3, 0xf8, !PT ;  /* 0x000001c0bc197812 */ /* 0x000fc600078ef803 */
[----:B------:R-:W2:Y:S01]  /*15100*/  SHFL.BFLY PT, R19, R6, 0x2, 0x1f ;  /* 0x0c401f0006137f89 */ /* 0x000ea200000e0000 */
[----:B------:R-:W-:-:S04]  /*15110*/  LOP3.LUT R190, R25, R190, RZ, 0x3c, !PT ;  /* 0x000000be19be7212 */ /* 0x000fc800078e3cff */
[----:B------:R-:W-:-:S04]  /*15120*/  LOP3.LUT R190, R190, 0x200, R3, 0xf8, !PT ;  /* 0x00000200bebe7812 */ /* 0x000fc800078ef803 */
[----:B------:R-:W-:-:S05]  /*15130*/  LEA R190, R190, UR8, 0x1 ;  /* 0x00000008bebe7c11 */ /* 0x000fca000f8e08ff */
[----:B------:R-:W-:Y:S01]  /*15140*/  LDSM.16.MT88.4 R40, [R190+0xe000] ;  /* 0x00e00000be28783b */ /* 0x000fe20000004200 */
[----:B------:R-:W-:Y:S01]  /*15150*/  VIADD R168, R190, 0xc040 ;  /* 0x0000c040bea87836 */ /* 0x000fe20000000000 */
[----:B-1----:R-:W-:Y:S01]  /*15160*/  FMNMX.FTZ R21, R4, R21, !PT ;  /* 0x0000001504157209 */ /* 0x002fe20007810000 */
[----:B------:R-:W-:Y:S01]  /*15170*/  IMAD.IADD R172, R11, 0x1, R190 ;  /* 0x000000010bac7824 */ /* 0x000fe200078e02be */
[----:B------:R-:W-:Y:S04]  /*15180*/  LDSM.16.MT88.4 R124, [R190+0xc000] ;  /* 0x00c00000be7c783b */ /* 0x000fe80000004200 */
[----:B------:R-:W1:Y:S01]  /*15190*/  SHFL.BFLY PT, R132, R21, 0x1, 0x1f ;  /* 0x0c201f0015847f89 */ /* 0x000e6200000e0000 */
[----:B--2---:R-:W-:-:S03]  /*151a0*/  FMNMX.FTZ R19, R6, R19, !PT ;  /* 0x0000001306137209 */ /* 0x004fc60007810000 */
[----:B------:R-:W-:Y:S04]  /*151b0*/  LDSM.16.MT88.4 R116, [R172+0xc000] ;  /* 0x00c00000ac74783b */ /* 0x000fe80000004200 */
[----:B------:R-:W2:Y:S04]  /*151c0*/  SHFL.BFLY PT, R4, R19, 0x1, 0x1f ;  /* 0x0c201f0013047f89 */ /* 0x000ea800000e0000 */
[----:B------:R-:W3:Y:S04]  /*151d0*/  LDSM.16.MT88.4 R48, [R172+0xe000] ;  /* 0x00e00000ac30783b */ /* 0x000ee80000004200 */
[----:B------:R-:W5:Y:S04]  /*151e0*/  LDSM.16.MT88.4 R80, [R172+0x10000] ;  /* 0x01000000ac50783b */ /* 0x000f680000004200 */
[----:B------:R-:W-:Y:S01]  /*151f0*/  LDSM.16.MT88.4 R72, [R190+0x10000] ;  /* 0x01000000be48783b */ /* 0x000fe20000004200 */
[----:B-1----:R-:W-:-:S03]  /*15200*/  FMNMX.FTZ R132, R21, R132, !PT ;  /* 0x0000008415847209 */ /* 0x002fc60007810000 */
[----:B------:R-:W-:Y:S01]  /*15210*/  LDSM.16.MT88.4 R148, [R172+0xc800] ;  /* 0x00c80000ac94783b */ /* 0x000fe20000004200 */
[C---:B------:R-:W-:Y:S01]  /*15220*/  FSETP.NEU.FTZ.AND P2, PT, R132.reuse, -INF , PT ;  /* 0xff8000008400780b */ /* 0x040fe20003f5d000 */
[----:B----4-:R-:W-:Y:S02]  /*15230*/  FMUL.FTZ R179, R132, UR9 ;  /* 0x0000000984b37c20 */ /* 0x010fe40008410000 */
[----:B------:R-:W-:Y:S01]  /*15240*/  LDSM.16.MT88.4 R144, [R172+0xe800] ;  /* 0x00e80000ac90783b */ /* 0x000fe20000004200 */
        /* <DEDUP_REMOVED lines=16> */
[--C-:B------:R-:W-:Y:S01]  /*15350*/  FFMA.FTZ R160, R7, UR9, -R170.reuse ;  /* 0x0000000907a07c23 */ /* 0x100fe200080108aa */
[----:B------:R-:W2:Y:S01]  /*15360*/  LDSM.16.MT88.4 R100, [R167] ;  /* 0x00000000a764783b */ /* 0x000ea20000004200 */
[--C-:B------:R-:W-:Y:S01]  /*15370*/  FFMA.FTZ R163, R23, UR9, -R170.reuse ;  /* 0x0000000917a37c23 */ /* 0x100fe200080108aa */
[--C-:B------:R-:W-:Y:S01]  /*15380*/  FFMA.FTZ R159, R159, UR9, -R170.reuse ;  /* 0x000000099f9f7c23 */ /* 0x100fe200080108aa */
[----:B------:R-:W4:Y:S01]  /*15390*/  MUFU.EX2 R165, R165 ;  /* 0x000000a500a57308 */ /* 0x000f220000000800 */
[----:B------:R-:W2:Y:S01]  /*153a0*/  LDSM.16.MT88.4 R56, [R168+0x2000] ;  /* 0x00200000a838783b */ /* 0x000ea20000004200 */
[--C-:B------:R-:W-:Y:S01]  /*153b0*/  FFMA.FTZ R156, R17, UR9, -R170.reuse ;  /* 0x00000009119c7c23 */ /* 0x100fe200080108aa */
[--C-:B------:R-:W-:Y:S01]  /*153c0*/  FFMA.FTZ R158, R14, UR9, -R179.reuse ;  /* 0x000000090e9e7c23 */ /* 0x100fe200080108b3 */
[----:B------:R-:W-:Y:S01]  /*153d0*/  MUFU.EX2 R162, R162 ;  /* 0x000000a200a27308 */ /* 0x000fe20000000800 */
[----:B------:R-:W2:Y:S01]  /*153e0*/  LDSM.16.MT88.4 R64, [R167+0x2000] ;  /* 0x00200000a740783b */ /* 0x000ea20000004200 */
[--C-:B------:R-:W-:Y:S01]  /*153f0*/  FFMA.FTZ R157, R12, UR9, -R179.reuse ;  /* 0x000000090c9d7c23 */ /* 0x100fe200080108b3 */
[--C-:B------:R-:W-:Y:S01]  /*15400*/  FFMA.FTZ R154, R10, UR9, -R179.reuse ;  /* 0x000000090a9a7c23 */ /* 0x100fe200080108b3 */
[----:B------:R-:W3:Y:S01]  /*15410*/  MUFU.EX2 R161, R161 ;  /* 0x000000a100a17308 */ /* 0x000ee20000000800 */
[----:B------:R-:W2:Y:S01]  /*15420*/  LDSM.16.MT88.4 R88, [R168+0x4000] ;  /* 0x00400000a858783b */ /* 0x000ea20000004200 */
[--C-:B------:R-:W-:Y:S01]  /*15430*/  FFMA.FTZ R153, R8, UR9, -R179.reuse ;  /* 0x0000000908997c23 */ /* 0x100fe200080108b3 */
[--C-:B------:R-:W-:Y:S01]  /*15440*/  FFMA.FTZ R155, R15, UR9, -R170.reuse ;  /* 0x000000090f9b7c23 */ /* 0x100fe200080108aa */
[----:B------:R-:W-:Y:S01]  /*15450*/  MUFU.EX2 R164, R164 ;  /* 0x000000a400a47308 */ /* 0x000fe20000000800 */
[----:B------:R-:W2:Y:S01]  /*15460*/  LDSM.16.MT88.4 R4, [R167+0x4000] ;  /* 0x00400000a704783b */ /* 0x000ea20000004200 */
[----:B----4-:R-:W-:Y:S01]  /*15470*/  F2FP.BF16.F32.PACK_AB R96, R165, R166 ;  /* 0x000000a6a560723e */ /* 0x010fe200000010ff */
[--C-:B------:R-:W-:Y:S01]  /*15480*/  FFMA.FTZ R152, R13, UR9, -R170.reuse ;  /* 0x000000090d987c23 */ /* 0x100fe200080108aa */
[----:B------:R-:W4:Y:S01]  /*15490*/  MUFU.EX2 R163, R163 ;  /* 0x000000a300a37308 */ /* 0x000f220000000800 */
[----:B------:R-:W2:Y:S01]  /*154a0*/  LDSM.16.MT88.4 R16, [R190+0xe800] ;  /* 0x00e80000be10783b */ /* 0x000ea20000004200 */
[--C-:B------:R-:W-:Y:S01]  /*154b0*/  FFMA.FTZ R135, R9, UR9, -R170.reuse ;  /* 0x0000000909877c23 */ /* 0x100fe200080108aa */
[--C-:B------:R-:W-:Y:S01]  /*154c0*/  FFMA.FTZ R175, R175, UR9, -R170.reuse ;  /* 0x00000009afaf7c23 */ /* 0x100fe200080108aa */
[----:B------:R-:W-:Y:S01]  /*154d0*/  MUFU.EX2 R160, R160 ;  /* 0x000000a000a07308 */ /* 0x000fe20000000800 */
[----:B------:R-:W2:Y:S01]  /*154e0*/  LDSM.16.MT88.4 R8, [R168+0x4800] ;  /* 0x00480000a808783b */ /* 0x000ea20000004200 */
[----:B---3--:R-:W-:Y:S01]  /*154f0*/  F2FP.BF16.F32.PACK_AB R98, R161, R162 ;  /* 0x000000a2a162723e */ /* 0x008fe200000010ff */
[----:B------:R-:W-:Y:S01]  /*15500*/  FFMA.FTZ R171, R171, UR9, -R170 ;  /* 0x00000009abab7c23 */ /* 0x000fe200080108aa */
[----:B------:R-:W3:Y:S01]  /*15510*/  MUFU.EX2 R159, R159 ;  /* 0x0000009f009f7308 */ /* 0x000ee20000000800 */
[----:B------:R-:W2:Y:S01]  /*15520*/  LDSM.16.MT88.4 R12, [R190+0x10800] ;  /* 0x01080000be0c783b */ /* 0x000ea20000004200 */
[----:B------:R-:W-:Y:S01]  /*15530*/  FFMA.FTZ R211, R174, UR9, -R179 ;  /* 0x00000009aed37c23 */ /* 0x000fe200080108b3 */
[----:B------:R-:W-:Y:S01]  /*15540*/  FADD.FTZ R165, R166, R165 ;  /* 0x000000a5a6a57221 */ /* 0x000fe20000010000 */
[----:B------:R-:W-:Y:S01]  /*15550*/  MUFU.EX2 R158, R158 ;  /* 0x0000009e009e7308 */ /* 0x000fe20000000800 */
[----:B------:R-:W-:Y:S01]  /*15560*/  LDSM.16.MT88.4 R24, [R168+0x2800] ;  /* 0x00280000a818783b */ /* 0x000fe20000004200 */
[----:B----4-:R-:W-:Y:S01]  /*15570*/  F2FP.BF16.F32.PACK_AB R97, R163, R164 ;  /* 0x000000a4a361723e */ /* 0x010fe200000010ff */
[----:B------:R-:W-:Y:S01]  /*15580*/  FADD.FTZ R163, R164, R163 ;  /* 0x000000a3a4a37221 */ /* 0x000fe20000010000 */
[----:B------:R-:W4:Y:S01]  /*15590*/  MUFU.EX2 R157, R157 ;  /* 0x0000009d009d7308 */ /* 0x000f220000000800 */
[----:B------:R-:W-:Y:S01]  /*155a0*/  LDSM.16.MT88.4 R136, [R190+0xc800] ;  /* 0x00c80000be88783b */ /* 0x000fe20000004200 */
[----:B------:R-:W-:-:S02]  /*155b0*/  FADD.FTZ R162, R162, R165 ;  /* 0x000000a5a2a27221 */ /* 0x000fc40000010000 */
[----:B------:R-:W-:Y:S01]  /*155c0*/  MUFU.EX2 R154, R154 ;  /* 0x0000009a009a7308 */ /* 0x000fe20000000800 */
[----:B------:R-:W-:Y:S01]  /*155d0*/  LDSM.16.MT88.4 R32, [R168+0x800] ;  /* 0x00080000a820783b */ /* 0x000fe20000004200 */
[----:B---3--:R-:W-:Y:S01]  /*155e0*/  F2FP.BF16.F32.PACK_AB R99, R159, R160 ;  /* 0x000000a09f63723e */ /* 0x008fe200000010ff */
        /* <DEDUP_REMOVED lines=8> */
[----:B------:R-:W3:Y:S04]  /*15670*/  MUFU.EX2 R155, R155 ;  /* 0x0000009b009b7308 */ /* 0x000ee80000000800 */
[----:B------:R-:W-:Y:S01]  /*15680*/  MUFU.EX2 R152, R152 ;  /* 0x0000009800987308 */ /* 0x000fe20000000800 */
[C---:B------:R-:W-:Y:S03]  /*15690*/  HMMA.16816.F32.BF16 R40, R96.reuse, R42, RZ ;  /* 0x0000002a6028723c */ /* 0x040fe600000418ff */
[----:B------:R-:W3:Y:S04]  /*156a0*/  MUFU.EX2 R135, R135 ;  /* 0x0000008700877308 */ /* 0x000ee80000000800 */
[----:B------:R-:W-:Y:S01]  /*156b0*/  MUFU.EX2 R211, R211 ;  /* 0x000000d300d37308 */ /* 0x000fe20000000800 */
[C---:B------:R-:W-:Y:S08]  /*156c0*/  HMMA.16816.F32.BF16 R120, R96.reuse, R116, RZ ;  /* 0x000000746078723c */ /* 0x040ff000000418ff */
[C---:B------:R-:W-:Y:S08]  /*156d0*/  HMMA.16816.F32.BF16 R44, R96.reuse, R48, RZ ;  /* 0x00000030602c723c */ /* 0x040ff000000418ff */
[C---:B-----5:R-:W-:Y:S08]  /*156e0*/  HMMA.16816.F32.BF16 R76, R96.reuse, R80, RZ ;  /* 0x00000050604c723c */ /* 0x060ff000000418ff */
[C---:B------:R-:W-:Y:S08]  /*156f0*/  HMMA.16816.F32.BF16 R128, R96.reuse, R124, RZ ;  /* 0x0000007c6080723c */ /* 0x040ff000000418ff */
[C---:B-1----:R-:W-:Y:S08]  /*15700*/  HMMA.16816.F32.BF16 R112, R96.reuse, R108, RZ ;  /* 0x0000006c6070723c */ /* 0x042ff000000418ff */
        /* <DEDUP_REMOVED lines=184> */
[----:B------:R-:W-:Y:S01]  /*16290*/  MOV R137, R132 ;  /* 0x0000008400897202 */ /* 0x000fe20000000f00 */
[----:B------:R-:W-:Y:S01]  /*162a0*/  IMAD.U32 R204, RZ, RZ, UR26 ;  /* 0x0000001affcc7e24 */ /* 0x000fe2000f8e00ff */
[----:B------:R-:W-:Y:S01]  /*162b0*/  IADD3 R133, PT, PT, R2, R0, R133 ;  /* 0x0000000002857210 */ /* 0x000fe20007ffe085 */
[----:B------:R-:W-:Y:S01]  /*162c0*/  IMAD.MOV.U32 R0, RZ, RZ, R3 ;  /* 0x000000ffff007224 */ /* 0x000fe200078e0003 */
[----:B------:R-:W-:Y:S01]  /*162d0*/  UISETP.NE.AND.EX UP0, UPT, UR13, URZ, UPT, UP0 ;  /* 0x000000ff0d00728c */ /* 0x000fe2000bf05300 */
[----:B------:R-:W-:Y:S01]  /*162e0*/  IMAD.MOV.U32 R3, RZ, RZ, 0x20 ;  /* 0x00000020ff037424 */ /* 0x000fe200078e00ff */
[----:B------:R-:W-:Y:S01]  /*162f0*/  IADD3 R134, PT, PT, R133, -UR22, -R134 ;  /* 0x8000001685867c10 */ /* 0x000fe2000fffe886 */
[C---:B------:R-:W-:Y:S01]  /*16300*/  VIADD R194, R190.reuse, 0xc040 ;  /* 0x0000c040bec27836 */ /* 0x040fe20000000000 */
[----:B------:R-:W-:Y:S01]  /*16310*/  IADD3 R202, PT, PT, R190, 0xc000, RZ ;  /* 0x0000c000beca7810 */ /* 0x000fe20007ffe0ff */
        /* <DEDUP_REMOVED lines=10> */
[----:B------:R-:W4:Y:S01]  /*163c0*/  LDCU UR4, c[0x0][0x45c] ;  /* 0x00008b80ff0477ac */ /* 0x000f220008000800 */
[----:B------:R-:W2:Y:S01]  /*163d0*/  LDCU.64 UR10, c[0x0][0x3a0] ;  /* 0x00007400ff0a77ac */ /* 0x000ea20008000a00 */
[----:B------:R-:W2:Y:S01]  /*163e0*/  LDCU.64 UR12, c[0x0][0x3a8] ;  /* 0x00007500ff0c77ac */ /* 0x000ea20008000a00 */
[----:B-1----:R-:W-:-:S12]  /*163f0*/  ULEA UR8, UR8, UR16, 0x18 ;  /* 0x0000001008087291 */ /* 0x002fd8000f8ec0ff */
.L_x_3953:
        /* <DEDUP_REMOVED lines=97> */
.L_x_3950:
[----:B------:R-:W-:Y:S01]  /*16a10*/  @!PT LDS RZ, [RZ] ;  /* 0x00000000fffff984 */ /* 0x000fe20000000800 */
[----:B------:R-:W-:Y:S01]  /*16a20*/  @!PT LDS RZ, [RZ] ;  /* 0x00000000fffff984 */ /* 0x000fe20000000800 */
[----:B------:R-:W-:Y:S01]  /*16a30*/  @!PT LDS RZ, [RZ] ;  /* 0x00000000fffff984 */ /* 0x000fe20000000800 */
[----:B------:R-:W-:Y:S01]  /*16a40*/  @!P3 LDGSTS.E.BYPASS.LTC128B.128 [R207+0xc000], desc[UR6][R198.64] ;  /* 0x0c000000c6cfbfae */ /* 0x000fe2000b981a06 */
[C---:B------:R-:W-:Y:S01]  /*16a50*/  LEA R8, P0, R6.reuse, R198, 0x5 ;  /* 0x000000c606087211 */ /* 0x040fe200078028ff */
[----:B------:R-:W-:Y:S01]  /*16a60*/  UISETP.NE.AND UP0, UPT, UR9, URZ, UPT ;  /* 0x000000ff0900728c */ /* 0x000fe2000bf05270 */
        /* <DEDUP_REMOVED lines=25> */
[----:B------:R-:W-:Y:S02]  /*16c00*/  @!P3 LDGSTS.E.BYPASS.LTC128B.128 [R207+0xc800], desc[UR6][R8.64] ;  /* 0x0c80000008cfbfae */ /* 0x000fe4000b981a06 */
[----:B------:R-:W-:Y:S03]  /*16c10*/  SEL R138, R184, 0xffffffe0, !P0 ;  /* 0xffffffe0b88a7807 */ /* 0x000fe60004000000 */
[----:B------:R-:W-:Y:S01]  /*16c20*/  @P3 STS.128 [R207+0xc800], RZ ;  /* 0x00c800ffcf003388 */ /* 0x000fe20000000c00 */
[----:B------:R-:W-:Y:S02]  /*16c30*/  LOP3.LUT P0, RZ, R189, 0x4, RZ, 0xc0, !PT ;  /* 0x00000004bdff7812 */ /* 0x000fe4000780c0ff */
[-C--:B------:R-:W-:Y:S02]  /*16c40*/  IADD3 R192, PT, PT, R138, R195.reuse, RZ ;  /* 0x000000c38ac07210 */ /* 0x080fe40007ffe0ff */
[----:B------:R-:W-:Y:S01]  /*16c50*/  @!PT LDS RZ, [RZ] ;  /* 0x00000000fffff984 */ /* 0x000fe20000000800 */
[----:B------:R-:W-:Y:S01]  /*16c60*/  @!PT LDS RZ, [RZ] ;  /* 0x00000000fffff984 */ /* 0x000fe20000000800 */
[----:B------:R-:W-:Y:S01]  /*16c70*/  @!PT LDS RZ, [RZ] ;  /* 0x00000000fffff984 */ /* 0x000fe20000000800 */
[----:B------:R-:W-:Y:S01]  /*16c80*/  @!P2 LDGSTS.E.BYPASS.LTC128B.128 [R207+0xe800], desc[UR6][R8.64+0x80] ;  /* 0x0e80008008cfafae */ /* 0x000fe2000b981a06 */
[C---:B------:R-:W-:Y:S02]  /*16c90*/  IADD3 R191, PT, PT, R3.reuse, R138, RZ ;  /* 0x0000008a03bf7210 */ /* 0x040fe40007ffe0ff */
[----:B------:R-:W-:Y:S02]  /*16ca0*/  SEL R2, R2, 0xffffffc0, !P0 ;  /* 0xffffffc002027807 */ /* 0x000fe40004000000 */
[----:B------:R-:W-:Y:S02]  /*16cb0*/  @P2 STS.128 [R207+0xe800], RZ ;  /* 0x00e800ffcf002388 */ /* 0x000fe40000000c00 */
[----:B------:R-:W-:Y:S03]  /*16cc0*/  IADD3 R139, PT, PT, R2, R195, RZ ;  /* 0x000000c3028b7210 */ /* 0x000fe60007ffe0ff */
        /* <DEDUP_REMOVED lines=171> */
[C---:B------:R-:W-:Y:S01]  /*17780*/  HMMA.16816.F32.BF16 R16, R160.reuse, R134, R16 ;  /* 0x00000086a010723c */ /* 0x040fe20000041810 */
[----:B------:R-:W1:Y:S07]  /*17790*/  LDSM.16.M88.4 R132, [R2+0xa800] ;  /* 0x00a800000284783b */ /* 0x000e6e0000000200 */
[C---:B----4-:R-:W-:Y:S08]  /*177a0*/  HMMA.16816.F32.BF16 R20, R160.reuse, R144, R20 ;  /* 0x00000090a014723c */ /* 0x050ff00000041814 */
[C---:B------:R-:W-:Y:S08]  /*177b0*/  HMMA.16816.F32.BF16 R24, R160.reuse, R146, R24 ;  /* 0x00000092a018723c */ /* 0x040ff00000041818 */
[C---:B-----5:R-:W-:Y:S08]  /*177c0*/  HMMA.16816.F32.BF16 R28, R160.reuse, R156, R28 ;  /* 0x0000009ca01c723c */ /* 0x060ff0000004181c */
[----:B------:R-:W-:Y:S08]  /*177d0*/  HMMA.16816.F32.BF16 R32, R160, R158, R32 ;  /* 0x0000009ea020723c */ /* 0x000ff00000041820 */
[C---:B------:R-:W-:Y:S08]  /*177e0*/  HMMA.16816.F32.BF16 R4, R164.reuse, R176, R4 ;  /* 0x000000b0a404723c */ /* 0x040ff00000041804 */
[C---:B------:R-:W-:Y:S08]  /*177f0*/  HMMA.16816.F32.BF16 R8, R164.reuse, R178, R8 ;  /* 0x000000b2a408723c */ /* 0x040ff00000041808 */
[C---:B--2---:R-:W-:Y:S08]  /*17800*/  HMMA.16816.F32.BF16 R12, R164.reuse, R140, R12 ;  /* 0x0000008ca40c723c */ /* 0x044ff0000004180c */
[C---:B------:R-:W-:Y:S08]  /*17810*/  HMMA.16816.F32.BF16 R16, R164.reuse, R142, R16 ;  /* 0x0000008ea410723c */ /* 0x040ff00000041810 */
        /* <DEDUP_REMOVED lines=44> */
[----:B------:R-:W-:Y:S01]  /*17ae0*/  FMUL.FTZ R26, R26, UR14 ;  /* 0x0000000e1a1a7c20 */ /* 0x000fe20008410000 */
[----:B------:R-:W-:Y:S07]  /*17af0*/  FMUL.FTZ R27, R27, UR14 ;  /* 0x0000000e1b1b7c20 */ /* 0x000fee0008410000 */
[----:B------:R-:W1:Y:S10]  /*17b00*/  MUFU.TANH R176, R176 ;  /* 0x000000b000b07308 */ /* 0x000e740000002400 */
[----:B------:R1:W1:Y:S01]  /*17b10*/  MUFU.TANH R174, R13 ;  /* 0x0000000d00ae7308 */ /* 0x0002620000002400 */
[C---:B-----5:R-:W-:Y:S03]  /*17b20*/  HMMA.16816.F32.BF16 R28, R168.reuse, R8, R28 ;  /* 0x00000008a81c723c */ /* 0x060fe6000004181c */
[----:B---3--:R-:W-:Y:S06]  /*17b30*/  FMUL.FTZ R4, R24, UR14 ;  /* 0x0000000e18047c20 */ /* 0x008fec0008410000 */
[----:B------:R3:W1:Y:S01]  /*17b40*/  MUFU.TANH R150, R14 ;  /* 0x0000000e00967308 */ /* 0x0006620000002400 */
        /* <DEDUP_REMOVED lines=29> */
[----:B--2-4-:R-:W-:Y:S05]  /*17d20*/  BRA.U !UP0, `(.L_x_3951) ;  /* 0x0000000908447547 */ /* 0x014fea000b800000 */
[----:B------:R-:W2:Y:S08]  /*17d30*/  LDC.64 R2, c[0x0][0x4e0] ;  /* 0x00013800ff027b82 */ /* 0x000eb00000000a00 */
[----:B------:R-:W4:Y:S01]  /*17d40*/  LDC R5, c[0x0][0x3bc] ;  /* 0x0000ef00ff057b82 */ /* 0x000f220000000800 */
[----:B--2---:R-:W-:Y:S04]  /*17d50*/  ISETP.NE.U32.AND P4, PT, R2, RZ, PT ;  /* 0x000000ff0200720c */ /* 0x004fe80003f85070 */
[----:B------:R-:W-:Y:S11]  /*17d60*/  ISETP.NE.AND.EX P4, PT, R3, RZ, PT, P4 ;  /* 0x000000ff0300720c */ /* 0x000ff60003f85340 */
[----:B------:R-:W-:Y:S02]  /*17d70*/  @!UPT UIADD3 URZ, UPT, UPT, URZ, URZ, URZ ;  /* 0x000000fffffff290 */ /* 0x000fe4000fffe0ff */
[----:B------:R-:W2:Y:S01]  /*17d80*/  @!P4 LDC R2, c[0x0][0x3b8] ;  /* 0x0000ee00ff02cb82 */ /* 0x000ea20000000800 */
[----:B---3--:R-:W-:Y:S05]  /*17d90*/  @!P4 IMAD.MOV.U32 R4, RZ, RZ, RZ ;  /* 0x000000ffff04c224 */ /* 0x008fea00078e00ff */
[----:B------:R-:W-:Y:S01]  /*17da0*/  @!P4 IADD3 R4, P5, PT, RZ, -R4, RZ ;  /* 0x80000004ff04c210 */ /* 0x000fe20007fbe0ff */
[----:B--2---:R-:W-:Y:S04]  /*17db0*/  @!P4 IMAD.SHL.U32 R3, R2, 0x40, RZ ;  /* 0x000000400203c824 */ /* 0x004fe800078e00ff */
[----:B------:R-:W-:Y:S05]  /*17dc0*/  @!P4 IMAD.X R3, RZ, RZ, ~R3, P5 ;  /* 0x000000ffff03c224 */ /* 0x000fea00028e0e03 */
[----:B------:R-:W-:Y:S04]  /*17dd0*/  @!P4 SHF.R.S64 R7, R4, 0x1f, R3 ;  /* 0x0000001f0407c819 */ /* 0x000fe80000001003 */
[----:B------:R-:W-:Y:S04]  /*17de0*/  @!P4 IADD3 R196, P5, PT, R7, R196, RZ ;  /* 0x000000c407c4c210 */ /* 0x000fe80007fbe0ff */
[----:B------:R-:W-:Y:S01]  /*17df0*/  @!P4 LEA.HI.X.SX32 R197, R3, R197, 0x1, P5 ;  /* 0x000000c503c5c211 */ /* 0x000fe200028f0eff */
[----:B----4-:R-:W-:Y:S08]  /*17e00*/  @!P4 BRA `(.L_x_3952) ;  /* 0x0000000000f8c947 */ /* 0x010ff00003800000 */
        /* <DEDUP_REMOVED lines=62> */
.L_x_3952:
        /* <DEDUP_REMOVED lines=69> */
.L_x_3951:
[C---:B--2---:R-:W-:Y:S01]  /*18640*/  IADD3 R2, PT, PT, R205.reuse, -0x9, RZ ;  /* 0xfffffff7cd027810 */ /* 0x044fe20007ffe0ff */
[----:B-1-3--:R-:W-:Y:S01]  /*18650*/  LDSM.16.MT88.4 R12, [R190+0xc000] ;  /* 0x00c00000be0c783b */ /* 0x00afe20000004200 */
[C---:B------:R-:W-:Y:S01]  /*18660*/  IADD3 R3, PT, PT, R205.reuse, -0x11, RZ ;  /* 0xffffffefcd037810 */ /* 0x040fe20007ffe0ff */
[----:B------:R-:W-:Y:S01]  /*18670*/  UISETP.GT.AND UP0, UPT, UR9, URZ, UPT ;  /* 0x000000ff0900728c */ /* 0x000fe2000bf04270 */
[----:B------:R-:W-:Y:S01]  /*18680*/  IABS R2, R2 ;  /* 0x0000000200027213 */ /* 0x000fe20000000000 */
[----:B------:R-:W-:Y:S01]  /*18690*/  UIADD3 UR16, UPT, UPT, UR9, -0x1, URZ ;  /* 0xffffffff09107890 */ /* 0x000fe2000fffe0ff */
[----:B------:R-:W-:Y:S02]  /*186a0*/  IABS R8, R205 ;  /* 0x000000cd00087213 */ /* 0x000fe40000000000 */
[----:B------:R-:W-:Y:S01]  /*186b0*/  I2FP.F32.S32 R2, R2 ;  /* 0x0000000200027245 */ /* 0x000fe20000201400 */
[----:B------:R-:W-:Y:S01]  /*186c0*/  LDSM.16.MT88.4 R20, [R186+0xc000] ;  /* 0x00c00000ba14783b */ /* 0x000fe20000004200 */
[----:B------:R-:W-:Y:S02]  /*186d0*/  IABS R3, R3 ;  /* 0x0000000300037213 */ /* 0x000fe40000000000 */
[C---:B------:R-:W-:Y:S01]  /*186e0*/  IADD3 R5, PT, PT, R205.reuse, -0x19, RZ ;  /* 0xffffffe7cd057810 */ /* 0x040fe20007ffe0ff */
[C---:B------:R-:W-:Y:S01]  /*186f0*/  FFMA.FTZ R159, R2.reuse, -UR5, R159 ;  /* 0x80000005029f7c23 */ /* 0x040fe2000801009f */
[----:B------:R-:W-:Y:S01]  /*18700*/  FFMA.FTZ R166, R2, -UR5, R166 ;  /* 0x8000000502a67c23 */ /* 0x000fe200080100a6 */
[C---:B------:R-:W-:Y:S01]  /*18710*/  IADD3 R2, PT, PT, R205.reuse, -0x20, RZ ;  /* 0xffffffe0cd027810 */ /* 0x040fe20007ffe0ff */
[----:B------:R-:W-:Y:S01]  /*18720*/  UMOV UR9, UR16 ;  /* 0x0000001000097c82 */ /* 0x000fe20008000000 */
[----:B------:R-:W-:Y:S02]  /*18730*/  I2FP.F32.S32 R8, R8 ;  /* 0x0000000800087245 */ /* 0x000fe40000201400 */
[----:B------:R-:W-:Y:S02]  /*18740*/  IADD3 R9, PT, PT, R205, -0x10, RZ ;  /* 0xfffffff0cd097810 */ /* 0x000fe40007ffe0ff */
[----:B------:R-:W-:Y:S01]  /*18750*/  I2FP.F32.S32 R3, R3 ;  /* 0x0000000300037245 */ /* 0x000fe20000201400 */
[----:B------:R-:W-:Y:S01]  /*18760*/  FFMA.FTZ R161, R8, -UR5, R161 ;  /* 0x8000000508a17c23 */ /* 0x000fe200080100a1 */
[----:B------:R-:W-:Y:S02]  /*18770*/  IABS R5, R5 ;  /* 0x0000000500057213 */ /* 0x000fe40000000000 */
[----:B------:R-:W-:Y:S01]  /*18780*/  IABS R2, R2 ;  /* 0x0000000200027213 */ /* 0x000fe20000000000 */
[C---:B------:R-:W-:Y:S01]  /*18790*/  FFMA.FTZ R148, R3.reuse, -UR5, R148 ;  /* 0x8000000503947c23 */ /* 0x040fe20008010094 */
[----:B------:R-:W-:Y:S01]  /*187a0*/  IABS R9, R9 ;  /* 0x0000000900097213 */ /* 0x000fe20000000000 */
[----:B------:R-:W-:Y:S01]  /*187b0*/  FFMA.FTZ R8, R3, -UR5, R132 ;  /* 0x8000000503087c23 */ /* 0x000fe20008010084 */
[----:B------:R-:W-:Y:S02]  /*187c0*/  I2FP.F32.S32 R5, R5 ;  /* 0x0000000500057245 */ /* 0x000fe40000201400 */
[----:B------:R-:W-:Y:S02]  /*187d0*/  I2FP.F32.S32 R3, R2 ;  /* 0x0000000200037245 */ /* 0x000fe40000201400 */
[----:B------:R-:W-:Y:S01]  /*187e0*/  I2FP.F32.S32 R9, R9 ;  /* 0x0000000900097245 */ /* 0x000fe20000201400 */
[----:B------:R-:W-:Y:S01]  /*187f0*/  FFMA.FTZ R140, R5, -UR5, R140 ;  /* 0x80000005058c7c23 */ /* 0x000fe2000801008c */
[----:B------:R-:W-:Y:S01]  /*18800*/  IADD3 R7, PT, PT, R205, -0x18, RZ ;  /* 0xffffffe8cd077810 */ /* 0x000fe20007ffe0ff */
[----:B------:R-:W-:Y:S01]  /*18810*/  FFMA.FTZ R146, R3, -UR5, R146 ;  /* 0x8000000503927c23 */ /* 0x000fe20008010092 */
[----:B------:R-:W-:Y:S01]  /*18820*/  IADD3 R4, PT, PT, R205, -0x8, RZ ;  /* 0xfffffff8cd047810 */ /* 0x000fe20007ffe0ff */
[----:B------:R-:W-:Y:S01]  /*18830*/  FFMA.FTZ R174, R5, -UR5, R174 ;  /* 0x8000000505ae7c23 */ /* 0x000fe200080100ae */
[----:B------:R-:W-:Y:S01]  /*18840*/  IADD3 R6, PT, PT, R205, -0x1, RZ ;  /* 0xffffffffcd067810 */ /* 0x000fe20007ffe0ff */
[----:B------:R-:W-:Y:S01]  /*18850*/  FFMA.FTZ R206, R3, -UR5, R206 ;  /* 0x8000000503ce7c23 */ /* 0x000fe200080100ce */
[C---:B------:R-:W-:Y:S01]  /*18860*/  FFMA.FTZ R150, R9.reuse, -UR5, R150 ;  /* 0x8000000509967c23 */ /* 0x040fe20008010096 */
[----:B------:R-:W-:Y:S01]  /*18870*/  FFMA.FTZ R164, R9, -UR5, R164 ;  /* 0x8000000509a47c23 */ /* 0x000fe200080100a4 */
[----:B------:R-:W-:Y:S02]  /*18880*/  IABS R7, R7 ;  /* 0x0000000700077213 */ /* 0x000fe40000000000 */
[----:B------:R-:W-:Y:S02]  /*18890*/  IABS R4, R4 ;  /* 0x0000000400047213 */ /* 0x000fe40000000000 */
[C---:B------:R-:W-:Y:S02]  /*188a0*/  IADD3 R3, PT, PT, R205.reuse, -0x28, RZ ;  /* 0xffffffd8cd037810 */ /* 0x040fe40007ffe0ff */
[C---:B------:R-:W-:Y:S02]  /*188b0*/  IADD3 R5, PT, PT, R205.reuse, -0x30, RZ ;  /* 0xffffffd0cd057810 */ /* 0x040fe40007ffe0ff */
[----:B------:R-:W-:Y:S02]  /*188c0*/  IABS R6, R6 ;  /* 0x0000000600067213 */ /* 0x000fe40000000000 */
[----:B------:R-:W-:Y:S02]  /*188d0*/  IADD3 R9, PT, PT, R205, -0x21, RZ ;  /* 0xffffffdfcd097810 */ /* 0x000fe40007ffe0ff */
[----:B------:R-:W-:Y:S02]  /*188e0*/  I2FP.F32.S32 R7, R7 ;  /* 0x0000000700077245 */ /* 0x000fe40000201400 */
[----:B------:R-:W-:Y:S02]  /*188f0*/  I2FP.F32.S32 R4, R4 ;  /* 0x0000000400047245 */ /* 0x000fe40000201400 */
[----:B------:R-:W-:Y:S01]  /*18900*/  IABS R3, R3 ;  /* 0x0000000300037213 */ /* 0x000fe20000000000 */
[C---:B------:R-:W-:Y:S01]  /*18910*/  FFMA.FTZ R142, R7.reuse, -UR5, R142 ;  /* 0x80000005078e7c23 */ /* 0x040fe2000801008e */
[----:B------:R-:W-:Y:S01]  /*18920*/  IABS R5, R5 ;  /* 0x0000000500057213 */ /* 0x000fe20000000000 */
[C---:B------:R-:W-:Y:S01]  /*18930*/  FFMA.FTZ R10, R4.reuse, -UR5, R157 ;  /* 0x80000005040a7c23 */ /* 0x040fe2000801009d */
[----:B------:R-:W-:Y:S01]  /*18940*/  I2FP.F32.S32 R6, R6 ;  /* 0x0000000600067245 */ /* 0x000fe20000201400 */
[----:B------:R-:W-:Y:S01]  /*18950*/  FFMA.FTZ R176, R7, -UR5, R176 ;  /* 0x8000000507b07c23 */ /* 0x000fe200080100b0 */
[----:B------:R-:W-:Y:S01]  /*18960*/  IABS R9, R9 ;  /* 0x0000000900097213 */ /* 0x000fe20000000000 */
[----:B------:R-:W-:Y:S01]  /*18970*/  FFMA.FTZ R165, R4, -UR5, R165 ;  /* 0x8000000504a57c23 */ /* 0x000fe200080100a5 */
        /* <DEDUP_REMOVED lines=11> */
[----:B------:R-:W-:Y:S01]  /*18a30*/  FFMA.FTZ R144, R9, -UR5, R144 ;  /* 0x8000000509907c23 */ /* 0x000fe20008010090 */
[----:B------:R-:W-:Y:S01]  /*18a40*/  FMNMX3.FTZ R5, R137, R10, R159, !PT ;  /* 0x0000000a89057276 */ /* 0x000fe2000781009f */
[----:B------:R-:W-:Y:S01]  /*18a50*/  FFMA.FTZ R162, R9, -UR5, R162 ;  /* 0x8000000509a27c23 */ /* 0x000fe200080100a2 */
        /* <DEDUP_REMOVED lines=26> */
[C---:B------:R-:W-:Y:S01]  /*18c00*/  FFMA.FTZ R158, R4.reuse, -UR5, R158 ;  /* 0x80000005049e7c23 */ /* 0x040fe2000801009e */
        /* <DEDUP_REMOVED lines=23> */
[C---:B------:R-:W-:Y:S01]  /*18d80*/  FADD.FTZ R4, -R3.reuse, R0 ;  /* 0x0000000003047221 */ /* 0x040fe20000010100 */
[C---:B------:R-:W-:Y:S02]  /*18d90*/  FSETP.NEU.FTZ.AND P1, PT, R3.reuse, -INF , PT ;  /* 0xff8000000300780b */ /* 0x040fe40003f3d000 */
[C---:B------:R-:W-:Y:S01]  /*18da0*/  FSETP.NEU.FTZ.AND P2, PT, R132.reuse, -INF , PT ;  /* 0xff8000008400780b */ /* 0x040fe20003f5d000 */
[C---:B------:R-:W-:Y:S01]  /*18db0*/  FADD.FTZ R5, -R132.reuse, R137 ;  /* 0x0000008984057221 */ /* 0x040fe20000010100 */
[----:B------:R-:W-:Y:S01]  /*18dc0*/  FMUL.FTZ R157, R132, UR4 ;  /* 0x00000004849d7c20 */ /* 0x000fe20008410000 */
[----:B------:R-:W-:Y:S01]  /*18dd0*/  FMUL.FTZ R137, R3, UR4 ;  /* 0x0000000403897c20 */ /* 0x000fe20008410000 */
[----:B------:R-:W-:Y:S01]  /*18de0*/  FMUL.FTZ R0, R4, UR4 ;  /* 0x0000000404007c20 */ /* 0x000fe20008410000 */
[----:B------:R-:W-:Y:S02]  /*18df0*/  FMUL.FTZ R2, R5, UR4 ;  /* 0x0000000405027c20 */ /* 0x000fe40008410000 */
[----:B------:R-:W-:Y:S02]  /*18e00*/  FSEL R157, R157, RZ, P2 ;  /* 0x000000ff9d9d7208 */ /* 0x000fe40001000000 */
[----:B------:R-:W-:Y:S01]  /*18e10*/  FSEL R137, R137, RZ, P1 ;  /* 0x000000ff89897208 */ /* 0x000fe20000800000 */
[----:B------:R-:W1:Y:S02]  /*18e20*/  MUFU.EX2 R0, R0 ;  /* 0x0000000000007308 */ /* 0x000e640000000800 */
[--C-:B------:R-:W-:Y:S01]  /*18e30*/  FFMA.FTZ R172, R159, UR4, -R157.reuse ;  /* 0x000000049fac7c23 */ /* 0x100fe2000801089d */
[----:B------:R-:W-:Y:S01]  /*18e40*/  FFMA.FTZ R173, R10, UR4, -R157 ;  /* 0x000000040aad7c23 */ /* 0x000fe2000801089d */
[--C-:B------:R-:W-:Y:S01]  /*18e50*/  FFMA.FTZ R171, R161, UR4, -R137.reuse ;  /* 0x00000004a1ab7c23 */ /* 0x100fe20008010889 */
[----:B------:R-:W-:Y:S01]  /*18e60*/  FFMA.FTZ R170, R163, UR4, -R137 ;  /* 0x00000004a3aa7c23 */ /* 0x000fe20008010889 */
[--C-:B------:R-:W-:Y:S01]  /*18e70*/  FFMA.FTZ R169, R164, UR4, -R157.reuse ;  /* 0x00000004a4a97c23 */ /* 0x100fe2000801089d */
[----:B------:R-:W-:Y:S01]  /*18e80*/  FFMA.FTZ R168, R8, UR4, -R157 ;  /* 0x0000000408a87c23 */ /* 0x000fe2000801089d */
[--C-:B------:R-:W-:Y:S01]  /*18e90*/  FFMA.FTZ R167, R165, UR4, -R137.reuse ;  /* 0x00000004a5a77c23 */ /* 0x100fe20008010889 */
[--C-:B------:R-:W-:Y:S01]  /*18ea0*/  FFMA.FTZ R166, R166, UR4, -R137.reuse ;  /* 0x00000004a6a67c23 */ /* 0x100fe20008010889 */
[----:B------:R-:W2:Y:S01]  /*18eb0*/  MUFU.EX2 R2, R2 ;  /* 0x0000000200027308 */ /* 0x000ea20000000800 */
[----:B------:R-:W-:Y:S01]  /*18ec0*/  MOV R165, R194 ;  /* 0x000000c200a57202 */ /* 0x000fe20000000f00 */
[--C-:B------:R-:W-:Y:S01]  /*18ed0*/  FFMA.FTZ R178, R150, UR4, -R137.reuse ;  /* 0x0000000496b27c23 */ /* 0x100fe20008010889 */
[----:B------:R-:W-:Y:S07]  /*18ee0*/  @P0 IADD3 R165, PT, PT, R202, -0x40, RZ ;  /* 0xffffffc0caa50810 */ /* 0x000fee0007ffe0ff */
[----:B------:R-:W-:Y:S01]  /*18ef0*/  MUFU.EX2 R173, R173 ;  /* 0x000000ad00ad7308 */ /* 0x000fe20000000800 */
[C---:B-1----:R-:W-:Y:S01]  /*18f00*/  FMUL.FTZ R6, R0.reuse, R130 ;  /* 0x0000008200067220 */ /* 0x042fe20000410000 */
[C---:B------:R-:W-:Y:S01]  /*18f10*/  FMUL.FTZ R7, R0.reuse, R131 ;  /* 0x0000008300077220 */ /* 0x040fe20000410000 */
[C---:B------:R-:W-:Y:S07]  /*18f20*/  FMUL.FTZ R10, R0.reuse, R126 ;  /* 0x0000007e000a7220 */ /* 0x040fee0000410000 */
[----:B------:R-:W1:Y:S01]  /*18f30*/  MUFU.EX2 R172, R172 ;  /* 0x000000ac00ac7308 */ /* 0x000e620000000800 */
[----:B------:R-:W3:Y:S01]  /*18f40*/  LDSM.16.MT88.4 R28, [R165] ;  /* 0x00000000a51c783b */ /* 0x000ee20000004200 */
[----:B------:R-:W-:Y:S01]  /*18f50*/  FMUL.FTZ R11, R0, R127 ;  /* 0x0000007f000b7220 */ /* 0x000fe20000410000 */
[----:B------:R-:W-:Y:S07]  /*18f60*/  IADD3 R164, PT, PT, R138, R165, RZ ;  /* 0x000000a58aa47210 */ /* 0x000fee0007ffe0ff */
[----:B------:R-:W-:Y:S01]  /*18f70*/  MUFU.EX2 R171, R171 ;  /* 0x000000ab00ab7308 */ /* 0x000fe20000000800 */
[----:B------:R-:W-:Y:S01]  /*18f80*/  FMUL.FTZ R18, R0, R118 ;  /* 0x0000007600127220 */ /* 0x000fe20000410000 */
[C---:B--2---:R-:W-:Y:S01]  /*18f90*/  FMUL.FTZ R4, R2.reuse, R128 ;  /* 0x0000008002047220 */ /* 0x044fe20000410000 */
[C---:B------:R-:W-:Y:S07]  /*18fa0*/  FMUL.FTZ R5, R2.reuse, R129 ;  /* 0x0000008102057220 */ /* 0x040fee0000410000 */
[----:B------:R-:W2:Y:S01]  /*18fb0*/  MUFU.EX2 R170, R170 ;  /* 0x000000aa00aa7308 */ /* 0x000ea20000000800 */
[C---:B------:R-:W-:Y:S01]  /*18fc0*/  FMUL.FTZ R8, R2.reuse, R124 ;  /* 0x0000007c02087220 */ /* 0x040fe20000410000 */
[C---:B------:R-:W-:Y:S01]  /*18fd0*/  FMUL.FTZ R9, R2.reuse, R125 ;  /* 0x0000007d02097220 */ /* 0x040fe20000410000 */
[C---:B------:R-:W-:Y:S07]  /*18fe0*/  FMUL.FTZ R16, R2.reuse, R116 ;  /* 0x0000007402107220 */ /* 0x040fee0000410000 */
[----:B------:R-:W-:Y:S01]  /*18ff0*/  MUFU.EX2 R169, R169 ;  /* 0x000000a900a97308 */ /* 0x000fe20000000800 */
[----:B------:R-:W-:Y:S01]  /*19000*/  FMUL.FTZ R17, R2, R117 ;  /* 0x0000007502117220 */ /* 0x000fe20000410000 */
[----:B-1----:R-:W-:Y:S01]  /*19010*/  F2FP.BF16.F32.PACK_AB R128, R172, R173 ;  /* 0x000000adac80723e */ /* 0x002fe200000010ff */
[----:B------:R-:W-:Y:S07]  /*19020*/  FMUL.FTZ R19, R0, R119 ;  /* 0x0000007700137220 */ /* 0x000fee0000410000 */
[----:B------:R-:W1:Y:S01]  /*19030*/  MUFU.EX2 R168, R168 ;  /* 0x000000a800a87308 */ /* 0x000e620000000800 */
[C---:B------:R-:W-:Y:S01]  /*19040*/  FMUL.FTZ R24, R2.reuse, R108 ;  /* 0x0000006c02187220 */ /* 0x040fe20000410000 */
[----:B------:R-:W-:Y:S01]  /*19050*/  FMUL.FTZ R25, R2, R109 ;  /* 0x0000006d02197220 */ /* 0x000fe20000410000 */
[C---:B------:R-:W-:Y:S07]  /*19060*/  FMUL.FTZ R26, R0.reuse, R110 ;  /* 0x0000006e001a7220 */ /* 0x040fee0000410000 */
[----:B------:R-:W-:Y:S01]  /*19070*/  MUFU.EX2 R167, R167 ;  /* 0x000000a700a77308 */ /* 0x000fe20000000800 */
[----:B------:R-:W-:Y:S01]  /*19080*/  FMUL.FTZ R27, R0, R111 ;  /* 0x0000006f001b7220 */ /* 0x000fe20000410000 */
[----:B--2---:R-:W-:Y:S01]  /*19090*/  F2FP.BF16.F32.PACK_AB R129, R170, R171 ;  /* 0x000000abaa81723e */ /* 0x004fe200000010ff */
[----:B------:R-:W-:Y:S07]  /*190a0*/  LDSM.16.MT88.4 R108, [R164+0x2000] ;  /* 0x00200000a46c783b */ /* 0x000fee0000004200 */
[----:B------:R-:W2:Y:S01]  /*190b0*/  MUFU.EX2 R166, R166 ;  /* 0x000000a600a67308 */ /* 0x000ea20000000800 */
[C---:B------:R-:W-:Y:S01]  /*190c0*/  FMUL.FTZ R32, R2.reuse, R100 ;  /* 0x0000006402207220 */ /* 0x040fe20000410000 */
[----:B------:R-:W-:Y:S01]  /*190d0*/  FMUL.FTZ R33, R2, R101 ;  /* 0x0000006502217220 */ /* 0x000fe20000410000 */
[C---:B------:R-:W-:Y:S01]  /*190e0*/  FMUL.FTZ R34, R0.reuse, R102 ;  /* 0x0000006600227220 */ /* 0x040fe20000410000 */
[----:B------:R-:W-:Y:S01]  /*190f0*/  FMUL.FTZ R35, R0, R103 ;  /* 0x0000006700237220 */ /* 0x000fe20000410000 */
[----:B------:R-:W-:Y:S01]  /*19100*/  FFMA.FTZ R177, R148, UR4, -R137 ;  /* 0x0000000494b17c23 */ /* 0x000fe20008010889 */
[----:B-1----:R-:W-:Y:S01]  /*19110*/  F2FP.BF16.F32.PACK_AB R130, R168, R169 ;  /* 0x000000a9a882723e */ /* 0x002fe200000010ff */
[----:B------:R-:W-:Y:S01]  /*19120*/  LDSM.16.MT88.4 R100, [R165+0x2000] ;  /* 0x00200000a564783b */ /* 0x000fe20000004200 */
[----:B------:R-:W-:Y:S01]  /*19130*/  FFMA.FTZ R179, R144, UR4, -R157 ;  /* 0x0000000490b37c23 */ /* 0x000fe2000801089d */
[--C-:B------:R-:W-:Y:S01]  /*19140*/  FFMA.FTZ R180, R142, UR4, -R137.reuse ;  /* 0x000000048eb47c23 */ /* 0x100fe20008010889 */
[--C-:B------:R-:W-:Y:S01]  /*19150*/  FFMA.FTZ R181, R140, UR4, -R137.reuse ;  /* 0x000000048cb57c23 */ /* 0x100fe20008010889 */
[--C-:B------:R-:W-:Y:S01]  /*19160*/  FFMA.FTZ R195, R154, UR4, -R137.reuse ;  /* 0x000000049ac37c23 */ /* 0x100fe20008010889 */
[----:B------:R-:W-:Y:S01]  /*19170*/  FFMA.FTZ R162, R162, UR4, -R137 ;  /* 0x00000004a2a27c23 */ /* 0x000fe20008010889 */
[--C-:B------:R-:W-:Y:S01]  /*19180*/  FFMA.FTZ R213, R158, UR4, -R157.reuse ;  /* 0x000000049ed57c23 */ /* 0x100fe2000801089d */
[----:B--2---:R-:W-:Y:S01]  /*19190*/  F2FP.BF16.F32.PACK_AB R131, R166, R167 ;  /* 0x000000a7a683723e */ /* 0x004fe200000010ff */
[----:B------:R-:W-:Y:S01]  /*191a0*/  LDSM.16.MT88.4 R116, [R165+0x800] ;  /* 0x00080000a574783b */ /* 0x000fe20000004200 */
[--C-:B------:R-:W-:Y:S01]  /*191b0*/  FFMA.FTZ R214, R156, UR4, -R157.reuse ;  /* 0x000000049cd67c23 */ /* 0x100fe2000801089d */
[C---:B------:R-:W-:Y:S01]  /*191c0*/  FMUL.FTZ R36, R2.reuse, R36 ;  /* 0x0000002402247220 */ /* 0x040fe20000410000 */
[----:B------:R-:W-:Y:S01]  /*191d0*/  FMUL.FTZ R37, R2, R37 ;  /* 0x0000002502257220 */ /* 0x000fe20000410000 */
[C---:B------:R-:W-:Y:S01]  /*191e0*/  FMUL.FTZ R38, R0.reuse, R38 ;  /* 0x0000002600267220 */ /* 0x040fe20000410000 */
[----:B------:R-:W-:Y:S01]  /*191f0*/  FMUL.FTZ R39, R0, R39 ;  /* 0x0000002700277220 */ /* 0x000fe20000410000 */
[C---:B------:R-:W-:Y:S01]  /*19200*/  HMMA.16816.F32.BF16 R4, R128.reuse, R12, R4 ;  /* 0x0000000c8004723c */ /* 0x040fe20000041804 */
[----:B------:R-:W-:Y:S01]  /*19210*/  MUFU.EX2 R178, R178 ;  /* 0x000000b200b27308 */ /* 0x000fe20000000800 */
[----:B------:R-:W-:Y:S03]  /*19220*/  LDSM.16.MT88.4 R124, [R186+0xe800] ;  /* 0x00e80000ba7c783b */ /* 0x000fe60000004200 */
[C---:B------:R-:W-:Y:S01]  /*19230*/  FMUL.FTZ R12, R2.reuse, R120 ;  /* 0x00000078020c7220 */ /* 0x040fe20000410000 */
[C---:B------:R-:W-:Y:S01]  /*19240*/  FMUL.FTZ R13, R2.reuse, R121 ;  /* 0x00000079020d7220 */ /* 0x040fe20000410000 */
[----:B------:R-:W-:Y:S01]  /*19250*/  FMUL.FTZ R40, R2, R40 ;  /* 0x0000002802287220 */ /* 0x000fe20000410000 */
[C---:B------:R-:W-:Y:S03]  /*19260*/  HMMA.16816.F32.BF16 R8, R128.reuse, R14, R8 ;  /* 0x0000000e8008723c */ /* 0x040fe60000041808 */
[----:B------:R-:W-:Y:S01]  /*19270*/  MUFU.EX2 R177, R177 ;  /* 0x000000b100b17308 */ /* 0x000fe20000000800 */
[----:B------:R-:W-:Y:S01]  /*19280*/  LDSM.16.MT88.4 R140, [R164+0x2800] ;  /* 0x00280000a48c783b */ /* 0x000fe20000004200 */
[C---:B------:R-:W-:Y:S01]  /*19290*/  FMUL.FTZ R14, R0.reuse, R122 ;  /* 0x0000007a000e7220 */ /* 0x040fe20000410000 */
[----:B------:R-:W-:Y:S01]  /*192a0*/  FMUL.FTZ R15, R0, R123 ;  /* 0x0000007b000f7220 */ /* 0x000fe20000410000 */
[----:B------:R-:W-:Y:S01]  /*192b0*/  FMUL.FTZ R41, R2, R41 ;  /* 0x0000002902297220 */ /* 0x000fe20000410000 */
[C---:B------:R-:W-:Y:S01]  /*192c0*/  FMUL.FTZ R42, R0.reuse, R42 ;  /* 0x0000002a002a7220 */ /* 0x040fe20000410000 */
[----:B------:R-:W-:Y:S01]  /*192d0*/  FMUL.FTZ R43, R0, R43 ;  /* 0x0000002b002b7220 */ /* 0x000fe20000410000 */
[C---:B------:R-:W-:Y:S01]  /*192e0*/  FMUL.FTZ R44, R2.reuse, R44 ;  /* 0x0000002c022c7220 */ /* 0x040fe20000410000 */
[C---:B------:R-:W-:Y:S01]  /*192f0*/  FMUL.FTZ R45, R2.reuse, R45 ;  /* 0x0000002d022d7220 */ /* 0x040fe20000410000 */
[----:B------:R-:W1:Y:S01]  /*19300*/  LDSM.16.MT88.4 R120, [R164] ;  /* 0x00000000a478783b */ /* 0x000e620000004200 */
[C---:B------:R-:W-:Y:S01]  /*19310*/  HMMA.16816.F32.BF16 R12, R128.reuse, R20, R12 ;  /* 0x00000014800c723c */ /* 0x040fe2000004180c */
[----:B------:R-:W-:Y:S02]  /*19320*/  MUFU.EX2 R179, R179 ;  /* 0x000000b300b37308 */ /* 0x000fe40000000800 */
[C---:B------:R-:W-:Y:S01]  /*19330*/  FMUL.FTZ R20, R2.reuse, R112 ;  /* 0x0000007002147220 */ /* 0x040fe20000410000 */
[----:B------:R-:W-:Y:S01]  /*19340*/  FMUL.FTZ R21, R2, R113 ;  /* 0x0000007102157220 */ /* 0x000fe20000410000 */
[C---:B------:R-:W-:Y:S01]  /*19350*/  FMUL.FTZ R46, R0.reuse, R46 ;  /* 0x0000002e002e7220 */ /* 0x040fe20000410000 */
[C---:B------:R-:W-:Y:S01]  /*19360*/  FMUL.FTZ R47, R0.reuse, R47 ;  /* 0x0000002f002f7220 */ /* 0x040fe20000410000 */
[----:B------:R-:W-:Y:S01]  /*19370*/  LDSM.16.MT88.4 R148, [R165+0x4800] ;  /* 0x00480000a594783b */ /* 0x000fe20000004200 */
[C---:B------:R-:W-:Y:S03]  /*19380*/  HMMA.16816.F32.BF16 R16, R128.reuse, R22, R16 ;  /* 0x000000168010723c */ /* 0x040fe60000041810 */
[----:B------:R-:W-:Y:S01]  /*19390*/  MUFU.EX2 R180, R180 ;  /* 0x000000b400b47308 */ /* 0x000fe20000000800 */
[C---:B------:R-:W-:Y:S01]  /*193a0*/  FMUL.FTZ R22, R0.reuse, R114 ;  /* 0x0000007200167220 */ /* 0x040fe20000410000 */
[----:B------:R-:W-:Y:S01]  /*193b0*/  FMUL.FTZ R23, R0, R115 ;  /* 0x0000007300177220 */ /* 0x000fe20000410000 */
[C---:B------:R-:W-:Y:S01]  /*193c0*/  FMUL.FTZ R48, R2.reuse, R48 ;  /* 0x0000003002307220 */ /* 0x040fe20000410000 */
[----:B------:R-:W-:Y:S01]  /*193d0*/  FMUL.FTZ R49, R2, R49 ;  /* 0x0000003102317220 */ /* 0x000fe20000410000 */
[----:B------:R-:W2:Y:S01]  /*193e0*/  LDSM.16.MT88.4 R112, [R190+0xe000] ;  /* 0x00e00000be70783b */ /* 0x000ea20000004200 */
[C---:B------:R-:W-:Y:S01]  /*193f0*/  FMUL.FTZ R50, R0.reuse, R50 ;  /* 0x0000003200327220 */ /* 0x040fe20000410000 */
[----:B------:R-:W-:Y:S01]  /*19400*/  FMUL.FTZ R51, R0, R51 ;  /* 0x0000003300337220 */ /* 0x000fe20000410000 */
[C---:B------:R-:W-:Y:S01]  /*19410*/  FMUL.FTZ R52, R2.reuse, R52 ;  /* 0x0000003402347220 */ /* 0x040fe20000410000 */
[C---:B---3--:R-:W-:Y:S01]  /*19420*/  HMMA.16816.F32.BF16 R20, R128.reuse, R28, R20 ;  /* 0x0000001c8014723c */ /* 0x048fe20000041814 */
[----:B------:R-:W-:Y:S02]  /*19430*/  MUFU.EX2 R181, R181 ;  /* 0x000000b500b57308 */ /* 0x000fe40000000800 */
[C---:B------:R-:W-:Y:S01]  /*19440*/  FMUL.FTZ R28, R2.reuse, R104 ;  /* 0x00000068021c7220 */ /* 0x040fe20000410000 */
[C---:B------:R-:W-:Y:S01]  /*19450*/  FMUL.FTZ R29, R2.reuse, R105 ;  /* 0x00000069021d7220 */ /* 0x040fe20000410000 */
[----:B------:R-:W-:Y:S01]  /*19460*/  FMUL.FTZ R53, R2, R53 ;  /* 0x0000003502357220 */ /* 0x000fe20000410000 */
[C---:B------:R-:W-:Y:S01]  /*19470*/  FMUL.FTZ R54, R0.reuse, R54 ;  /* 0x0000003600367220 */ /* 0x040fe20000410000 */
[C---:B------:R-:W-:Y:S01]  /*19480*/  FMUL.FTZ R55, R0.reuse, R55 ;  /* 0x0000003700377220 */ /* 0x040fe20000410000 */
[C---:B------:R-:W-:Y:S03]  /*19490*/  HMMA.16816.F32.BF16 R24, R128.reuse, R30, R24 ;  /* 0x0000001e8018723c */ /* 0x040fe60000041818 */
[----:B------:R-:W-:Y:S01]  /*194a0*/  MUFU.EX2 R195, R195 ;  /* 0x000000c300c37308 */ /* 0x000fe20000000800 */
[C---:B------:R-:W-:Y:S01]  /*194b0*/  FMUL.FTZ R30, R0.reuse, R106 ;  /* 0x0000006a001e7220 */ /* 0x040fe20000410000 */
[----:B------:R-:W-:Y:S01]  /*194c0*/  FMUL.FTZ R31, R0, R107 ;  /* 0x0000006b001f7220 */ /* 0x000fe20000410000 */
[C---:B------:R-:W-:Y:S01]  /*194d0*/  FMUL.FTZ R56, R2.reuse, R56 ;  /* 0x0000003802387220 */ /* 0x040fe20000410000 */
[----:B------:R-:W3:Y:S01]  /*194e0*/  LDSM.16.MT88.4 R104, [R186+0xe000] ;  /* 0x00e00000ba68783b */ /* 0x000ee20000004200 */
        /* <DEDUP_REMOVED lines=46> */
[--C-:B------:R-:W-:Y:S01]  /*197d0*/  FFMA.FTZ R175, R176, UR4, -R157.reuse ;  /* 0x00000004b0af7c23 */ /* 0x100fe2000801089d */
[--C-:B------:R-:W-:Y:S01]  /*197e0*/  FFMA.FTZ R176, R174, UR4, -R157.reuse ;  /* 0x00000004aeb07c23 */ /* 0x100fe2000801089d */
[C---:B------:R-:W-:Y:S03]  /*197f0*/  HMMA.16816.F32.BF16 R52, R128.reuse, R100, R52 ;  /* 0x000000648034723c */ /* 0x040fe60000041834 */
[--C-:B------:R-:W-:Y:S01]  /*19800*/  FFMA.FTZ R174, R146, UR4, -R157.reuse ;  /* 0x0000000492ae7c23 */ /* 0x100fe2000801089d */
[C---:B------:R-:W-:Y:S01]  /*19810*/  FMUL.FTZ R92, R2.reuse, R92 ;  /* 0x0000005c025c7220 */ /* 0x040fe20000410000 */
[----:B------:R-:W-:Y:S01]  /*19820*/  LDSM.16.MT88.4 R144, [R190+0x10800] ;  /* 0x01080000be90783b */ /* 0x000fe20000004200 */
[----:B------:R-:W-:Y:S01]  /*19830*/  FMUL.FTZ R93, R2, R93 ;  /* 0x0000005d025d7220 */ /* 0x000fe20000410000 */
[C---:B------:R-:W-:Y:S01]  /*19840*/  FMUL.FTZ R94, R0.reuse, R94 ;  /* 0x0000005e005e7220 */ /* 0x040fe20000410000 */
[C---:B------:R-:W-:Y:S01]  /*19850*/  HMMA.16816.F32.BF16 R56, R128.reuse, R102, R56 ;  /* 0x000000668038723c */ /* 0x040fe20000041838 */
[----:B------:R-:W-:Y:S02]  /*19860*/  MUFU.EX2 R175, R175 ;  /* 0x000000af00af7308 */ /* 0x000fe40000000800 */
[----:B------:R-:W-:Y:S01]  /*19870*/  FMUL.FTZ R95, R0, R95 ;  /* 0x0000005f005f7220 */ /* 0x000fe20000410000 */
[C---:B------:R-:W-:Y:S01]  /*19880*/  FMUL.FTZ R96, R2.reuse, R96 ;  /* 0x0000006002607220 */ /* 0x040fe20000410000 */
[----:B------:R-:W2:Y:S01]  /*19890*/  LDSM.16.MT88.4 R100, [R186+0x10000] ;  /* 0x01000000ba64783b */ /* 0x000ea20000004200 */
[----:B------:R-:W-:Y:S01]  /*198a0*/  FMUL.FTZ R97, R2, R97 ;  /* 0x0000006102617220 */ /* 0x000fe20000410000 */
[C---:B------:R-:W-:Y:S01]  /*198b0*/  FMUL.FTZ R98, R0.reuse, R98 ;  /* 0x0000006200627220 */ /* 0x040fe20000410000 */
[C---:B------:R-:W-:Y:S03]  /*198c0*/  HMMA.16816.F32.BF16 R60, R128.reuse, R108, R60 ;  /* 0x0000006c803c723c */ /* 0x040fe6000004183c */
[----:B------:R-:W3:Y:S01]  /*198d0*/  MUFU.EX2 R176, R176 ;  /* 0x000000b000b07308 */ /* 0x000ee20000000800 */
[----:B------:R-:W-:Y:S01]  /*198e0*/  FMUL.FTZ R99, R0, R99 ;  /* 0x0000006300637220 */ /* 0x000fe20000410000 */
[--C-:B------:R-:W-:Y:S01]  /*198f0*/  FFMA.FTZ R208, R208, UR4, -R157.reuse ;  /* 0x00000004d0d07c23 */ /* 0x100fe2000801089d */
[--C-:B------:R-:W-:Y:S01]  /*19900*/  FFMA.FTZ R183, R210, UR4, -R157.reuse ;  /* 0x00000004d2b77c23 */ /* 0x100fe2000801089d */
[--C-:B------:R-:W-:Y:S01]  /*19910*/  FFMA.FTZ R210, R160, UR4, -R157.reuse ;  /* 0x00000004a0d27c23 */ /* 0x100fe2000801089d */
[----:B------:R-:W-:Y:S01]  /*19920*/  FFMA.FTZ R193, R182, UR4, -R157 ;  /* 0x00000004b6c17c23 */ /* 0x000fe2000801089d */
[C---:B------:R-:W-:Y:S01]  /*19930*/  HMMA.16816.F32.BF16 R64, R128.reuse, R110, R64 ;  /* 0x0000006e8040723c */ /* 0x040fe20000041840 */
[----:B------:R-:W4:Y:S03]  /*19940*/  LDSM.16.MT88.4 R108, [R165+0x4000] ;  /* 0x00400000a56c783b */ /* 0x000f260000004200 */
[----:B------:R-:W5:Y:S01]  /*19950*/  MUFU.EX2 R174, R174 ;  /* 0x000000ae00ae7308 */ /* 0x000f620000000800 */
[--C-:B------:R-:W-:Y:S01]  /*19960*/  FFMA.FTZ R191, R206, UR4, -R137.reuse ;  /* 0x00000004cebf7c23 */ /* 0x100fe20008010889 */
[--C-:B------:R-:W-:Y:S01]  /*19970*/  FFMA.FTZ R136, R136, UR4, -R137.reuse ;  /* 0x0000000488887c23 */ /* 0x100fe20008010889 */
[----:B------:R-:W-:Y:S07]  /*19980*/  FFMA.FTZ R212, R135, UR4, -R137 ;  /* 0x0000000487d47c23 */ /* 0x000fee0008010889 */
[----:B------:R3:W-:Y:S01]  /*19990*/  MUFU.EX2 R206, R208 ;  /* 0x000000d000ce7308 */ /* 0x0007e20000000800 */
[----:B------:R-:W-:Y:S01]  /*199a0*/  FFMA.FTZ R173, R2, R211, R173 ;  /* 0x000000d302ad7223 */ /* 0x000fe200000100ad */
[----:B------:R-:W-:Y:S01]  /*199b0*/  FFMA.FTZ R171, R0, R209, R171 ;  /* 0x000000d100ab7223 */ /* 0x000fe200000100ab */
[C---:B-1----:R-:W-:Y:S07]  /*199c0*/  HMMA.16816.F32.BF16 R68, R128.reuse, R104, R68 ;  /* 0x000000688044723c */ /* 0x042fee0000041844 */
[----:B------:R-:W-:Y:S01]  /*199d0*/  MUFU.EX2 R183, R183 ;  /* 0x000000b700b77308 */ /* 0x000fe20000000800 */
[----:B------:R-:W-:Y:S01]  /*199e0*/  FADD.FTZ R172, R172, R173 ;  /* 0x000000adacac7221 */ /* 0x000fe20000010000 */
[----:B------:R-:W-:Y:S08]  /*199f0*/  FADD.FTZ R170, R170, R171 ;  /* 0x000000abaaaa7221 */ /* 0x000ff00000010000 */
[----:B------:R-:W-:Y:S01]  /*19a00*/  MUFU.EX2 R191, R191 ;  /* 0x000000bf00bf7308 */ /* 0x000fe20000000800 */
[----:B------:R-:W-:Y:S01]  /*19a10*/  FADD.FTZ R169, R169, R172 ;  /* 0x000000aca9a97221 */ /* 0x000fe20000010000 */
[C---:B------:R-:W-:Y:S01]  /*19a20*/  HMMA.16816.F32.BF16 R72, R128.reuse, R106, R72 ;  /* 0x0000006a8048723c */ /* 0x040fe20000041848 */
[----:B------:R-:W1:Y:S07]  /*19a30*/  LDSM.16.MT88.4 R104, [R164+0x4000] ;  /* 0x00400000a468783b */ /* 0x000e6e0000004200 */
[----:B------:R-:W-:Y:S01]  /*19a40*/  MUFU.EX2 R193, R193 ;  /* 0x000000c100c17308 */ /* 0x000fe20000000800 */
[----:B---3--:R-:W-:Y:S01]  /*19a50*/  FFMA.FTZ R208, R152, UR4, -R137 ;  /* 0x0000000498d07c23 */ /* 0x008fe20008010889 */
[----:B------:R-:W-:Y:S08]  /*19a60*/  FADD.FTZ R168, R168, R169 ;  /* 0x000000a9a8a87221 */ /* 0x000ff00000010000 */
[----:B------:R-:W3:Y:S01]  /*19a70*/  MUFU.EX2 R210, R210 ;  /* 0x000000d200d27308 */ /* 0x000ee20000000800 */
[----:B------:R-:W-:Y:S09]  /*19a80*/  LDSM.16.MT88.4 R152, [R165+0x5000] ;  /* 0x00500000a598783b */ /* 0x000ff20000004200 */
[----:B------:R-:W-:Y:S01]  /*19a90*/  MUFU.EX2 R208, R208 ;  /* 0x000000d000d07308 */ /* 0x000fe20000000800 */
[C---:B--2---:R-:W-:Y:S09]  /*19aa0*/  HMMA.16816.F32.BF16 R76, R128.reuse, R100, R76 ;  /* 0x00000064804c723c */ /* 0x044ff2000004184c */
[----:B------:R3:W-:Y:S01]  /*19ab0*/  MUFU.EX2 R135, R136 ;  /* 0x0000008800877308 */ /* 0x0007e20000000800 */
[----:B------:R-:W-:Y:S02]  /*19ac0*/  F2FP.BF16.F32.PACK_AB R100, R176, R175 ;  /* 0x000000afb064723e */ /* 0x000fe400000010ff */
[----:B------:R-:W-:Y:S07]  /*19ad0*/  F2FP.BF16.F32.PACK_AB R101, R177, R178 ;  /* 0x000000b2b165723e */ /* 0x000fee00000010ff */
[----:B------:R-:W-:Y:S01]  /*19ae0*/  MUFU.EX2 R212, R212 ;  /* 0x000000d400d47308 */ /* 0x000fe20000000800 */
[C---:B------:R-:W-:Y:S03]  /*19af0*/  HMMA.16816.F32.BF16 R80, R128.reuse, R102, R80 ;  /* 0x000000668050723c */ /* 0x040fe60000041850 */
[----:B-----5:R-:W-:Y:S02]  /*19b00*/  F2FP.BF16.F32.PACK_AB R102, R179, R174 ;  /* 0x000000aeb366723e */ /* 0x020fe400000010ff */
[----:B------:R-:W-:Y:S03]  /*19b10*/  F2FP.BF16.F32.PACK_AB R103, R181, R180 ;  /* 0x000000b4b567723e */ /* 0x000fe600000010ff */
[C---:B----4-:R-:W-:Y:S03]  /*19b20*/  HMMA.16816.F32.BF16 R84, R128.reuse, R108, R84 ;  /* 0x0000006c8054723c */ /* 0x050fe60000041854 */
[----:B---3--:R-:W-:Y:S05]  /*19b30*/  F2FP.BF16.F32.PACK_AB R136, R213, R210 ;  /* 0x000000d2d588723e */ /* 0x008fea00000010ff */
[C---:B------:R-:W-:Y:S01]  /*19b40*/  HMMA.16816.F32.BF16 R88, R128.reuse, R110, R88 ;  /* 0x0000006e8058723c */ /* 0x040fe20000041858 */
[----:B------:R-:W2:Y:S07]  /*19b50*/  LDSM.16.MT88.4 R108, [R190+0xc800] ;  /* 0x00c80000be6c783b */ /* 0x000eae0000004200 */
[C---:B-1----:R-:W-:Y:S08]  /*19b60*/  HMMA.16816.F32.BF16 R92, R128.reuse, R104, R92 ;  /* 0x00000068805c723c */ /* 0x042ff0000004185c */
        /* <DEDUP_REMOVED lines=21> */
[C---:B---3--:R-:W-:Y:S03]  /*19cc0*/  HMMA.16816.F32.BF16 R52, R100.reuse, R128, R52 ;  /* 0x000000806434723c */ /* 0x048fe60000041834 */
[--C-:B------:R-:W-:Y:S01]  /*19cd0*/  FFMA.FTZ R128, R192, UR4, -R157.reuse ;  /* 0x00000004c0807c23 */ /* 0x100fe2000801089d */
[----:B------:R-:W-:Y:S01]  /*19ce0*/  FFMA.FTZ R157, R139, UR4, -R157 ;  /* 0x000000048b9d7c23 */ /* 0x000fe2000801089d */
[----:B------:R3:W-:Y:S03]  /*19cf0*/  MUFU.EX2 R192, R162 ;  /* 0x000000a200c07308 */ /* 0x0007e60000000800 */
[C---:B------:R-:W-:Y:S07]  /*19d00*/  HMMA.16816.F32.BF16 R56, R100.reuse, R130, R56 ;  /* 0x000000826438723c */ /* 0x040fee0000041838 */
[----:B------:R4:W-:Y:S10]  /*19d10*/  MUFU.EX2 R182, R128 ;  /* 0x0000008000b67308 */ /* 0x0009f40000000800 */
[----:B------:R-:W5:Y:S01]  /*19d20*/  MUFU.EX2 R215, R157 ;  /* 0x0000009d00d77308 */ /* 0x000f620000000800 */
[C---:B------:R-:W-:Y:S01]  /*19d30*/  HMMA.16816.F32.BF16 R60, R100.reuse, R140, R60 ;  /* 0x0000008c643c723c */ /* 0x040fe2000004183c */
[----:B---3--:R-:W-:Y:S07]  /*19d40*/  LDSM.16.MT88.4 R160, [R190+0x11800] ;  /* 0x01180000bea0783b */ /* 0x008fee0000004200 */
[C---:B------:R-:W-:Y:S01]  /*19d50*/  HMMA.16816.F32.BF16 R64, R100.reuse, R142, R64 ;  /* 0x0000008e6440723c */ /* 0x040fe20000041840 */
[----:B----4-:R-:W-:Y:S02]  /*19d60*/  LDSM.16.MT88.4 R128, [R186+0xf000] ;  /* 0x00f00000ba80783b */ /* 0x010fe40000004200 */
[----:B-----5:R-:W-:Y:S05]  /*19d70*/  F2FP.BF16.F32.PACK_AB R138, R215, R214 ;  /* 0x000000d6d78a723e */ /* 0x020fea00000010ff */
[C---:B------:R-:W-:Y:S01]  /*19d80*/  HMMA.16816.F32.BF16 R68, R100.reuse, R144, R68 ;  /* 0x000000906444723c */ /* 0x040fe20000041844 */
[----:B------:R-:W-:Y:S07]  /*19d90*/  LDSM.16.MT88.4 R140, [R165+0x3000] ;  /* 0x00300000a58c783b */ /* 0x000fee0000004200 */
[C---:B------:R-:W-:Y:S01]  /*19da0*/  HMMA.16816.F32.BF16 R72, R100.reuse, R146, R72 ;  /* 0x000000926448723c */ /* 0x040fe20000041848 */
[----:B------:R-:W-:Y:S07]  /*19db0*/  LDSM.16.MT88.4 R144, [R190+0x11000] ;  /* 0x01100000be90783b */ /* 0x000fee0000004200 */
[C---:B--2---:R-:W-:Y:S01]  /*19dc0*/  HMMA.16816.F32.BF16 R76, R100.reuse, R108, R76 ;  /* 0x0000006c644c723c */ /* 0x044fe2000004184c */
[----:B------:R-:W-:Y:S07]  /*19dd0*/  LDSM.16.MT88.4 R156, [R164+0x3800] ;  /* 0x00380000a49c783b */ /* 0x000fee0000004200 */
        /* <DEDUP_REMOVED lines=23> */
[----:B------:R-:W-:Y:S02]  /*19f50*/  LDSM.16.MT88.4 R116, [R186+0xd800] ;  /* 0x00d80000ba74783b */ /* 0x000fe40000004200 */
[----:B---3--:R-:W-:Y:S02]  /*19f60*/  F2FP.BF16.F32.PACK_AB R137, R212, R135 ;  /* 0x00000087d489723e */ /* 0x008fe400000010ff */
[----:B----4-:R-:W-:Y:S03]  /*19f70*/  F2FP.BF16.F32.PACK_AB R139, R134, R133 ;  /* 0x00000085868b723e */ /* 0x010fe600000010ff */
[C---:B------:R-:W-:Y:S08]  /*19f80*/  HMMA.16816.F32.BF16 R28, R100.reuse, R120, R28 ;  /* 0x00000078641c723c */ /* 0x040ff0000004181c */
[C---:B------:R-:W-:Y:S08]  /*19f90*/  HMMA.16816.F32.BF16 R32, R100.reuse, R122, R32 ;  /* 0x0000007a6420723c */ /* 0x040ff00000041820 */
[C---:B------:R-:W-:Y:S08]  /*19fa0*/  HMMA.16816.F32.BF16 R36, R100.reuse, R124, R36 ;  /* 0x0000007c6424723c */ /* 0x040ff00000041824 */
[C---:B------:R-:W-:Y:S01]  /*19fb0*/  HMMA.16816.F32.BF16 R40, R100.reuse, R126, R40 ;  /* 0x0000007e6428723c */ /* 0x040fe20000041828 */
[----:B------:R-:W3:Y:S07]  /*19fc0*/  LDSM.16.MT88.4 R124, [R190+0xd800] ;  /* 0x00d80000be7c783b */ /* 0x000eee0000004200 */
[C---:B------:R-:W-:Y:S08]  /*19fd0*/  HMMA.16816.F32.BF16 R44, R100.reuse, R128, R44 ;  /* 0x00000080642c723c */ /* 0x040ff0000004182c */
[C---:B------:R-:W-:Y:S08]  /*19fe0*/  HMMA.16816.F32.BF16 R48, R100.reuse, R130, R48 ;  /* 0x000000826430723c */ /* 0x040ff00000041830 */
        /* <DEDUP_REMOVED lines=23> */
[C---:B------:R-:W-:Y:S03]  /*1a160*/  HMMA.16816.F32.BF16 R116, R136.reuse, R118, R16 ;  /* 0x000000768874723c */ /* 0x040fe60000041810 */
[----:B------:R-:W-:Y:S04]  /*1a170*/  FADD.FTZ R17, R167, R170 ;  /* 0x000000aaa7117221 */ /* 0x000fe80000010000 */
[----:B------:R-:W-:Y:S01]  /*1a180*/  FADD.FTZ R17, R166, R17 ;  /* 0x00000011a6117221 */ /* 0x000fe20000010000 */
[C---:B-1----:R-:W-:Y:S03]  /*1a190*/  HMMA.16816.F32.BF16 R112, R136.reuse, R104, R20 ;  /* 0x000000688870723c */ /* 0x042fe60000041814 */
        /* <DEDUP_REMOVED lines=46> */
[----:B------:R-:W-:Y:S11]  /*1a480*/  BRA.U UP0, `(.L_x_3953) ;  /* 0xffffffbd00dc7547 */ /* 0x000ff6000b83ffff */
.L_x_3949:
        /* <DEDUP_REMOVED lines=281> */
.L_x_3955:
[----:B------:R-:W-:Y:S05]  /*1b620*/  BSYNC.RECONVERGENT B0 ;  /* 0x0000000000007941 */ /* 0x000fea0003800200 */
.L_x_3954:
        /* <DEDUP_REMOVED lines=39> */
.L_x_3957:
[----:B------:R-:W-:Y:S05]  /*1b8a0*/  BSYNC.RECONVERGENT B0 ;  /* 0x0000000000007941 */ /* 0x000fea0003800200 */
.L_x_3956:
        /* <DEDUP_REMOVED lines=23> */
.L_x_3959:
[----:B------:R-:W-:Y:S05]  /*1ba20*/  BSYNC.RECONVERGENT B0 ;  /* 0x0000000000007941 */ /* 0x000fea0003800200 */
.L_x_3958:
        /* <DEDUP_REMOVED lines=23> */
.L_x_3961:
[----:B------:R-:W-:Y:S05]  /*1bba0*/  BSYNC.RECONVERGENT B0 ;  /* 0x0000000000007941 */ /* 0x000fea0003800200 */
.L_x_3960:
        /* <DEDUP_REMOVED lines=23> */
.L_x_3962:
        /* <DEDUP_REMOVED lines=14> */
.L_x_6896:


//--------------------- .text._ZN5flash24flash_fwd_splitkv_kernelI23Flash_fwd_kernel_traitsILi192ELi64ELi64ELi4ELb0ELb0EN7cutlass10bfloat16_tE19Flash_kernel_traitsILi192ELi64ELi64ELi4ES3_EELb0ELb0ELb0ELb0ELb1ELb0ELb1ELb0EEEvNS_16Flash_fwd_paramsE --------------------------
	.section	.text._ZN5flash24flash_fwd_splitkv_kernelI23Flash_fwd_kernel_traitsILi192ELi64ELi64ELi4ELb0ELb0EN7cutlass10bfloat16_tE19Flash_kernel_traitsILi192ELi64ELi64ELi4ES3_EELb0ELb0ELb0ELb0ELb1ELb0ELb1ELb0EEEvNS_16Flash_fwd_paramsE,"ax",@progbits
	.align	128
        .global         _ZN5flash24flash_fwd_splitkv_kernelI23Flash_fwd_kernel_traitsILi192ELi64ELi64ELi4ELb0ELb0EN7cutlass10bfloat16_tE19Flash_kernel_traitsILi192ELi64ELi64ELi4ES3_EELb0ELb0ELb0ELb0ELb1ELb0ELb1ELb0EEEvNS_16Flash_fwd_paramsE
        .type           _ZN5flash24flash_fwd_splitkv_kernelI23Flash_fwd_kernel_traitsILi192ELi64ELi64ELi4ELb0ELb0EN7cutlass10bfloat16_tE19Flash_kernel_traitsILi192ELi64ELi64ELi4ES3_EELb0ELb0ELb0ELb0ELb1ELb0ELb1ELb0EEEvNS_16Flash_fwd_paramsE,@function
        .size           _ZN5flash24flash_fwd_splitkv_kernelI23Flash_fwd_kernel_traitsILi192ELi64ELi64ELi4ELb0ELb0EN7cutlass10bfloat16_tE19Flash_kernel_traitsILi192ELi64ELi64ELi4ES3_EELb0ELb0ELb0ELb0ELb1ELb0ELb1ELb0EEEvNS_16Flash_fwd_paramsE,(.L_x_6897 - _ZN5flash24flash_fwd_splitkv_kernelI23Flash_fwd_kernel_traitsILi192ELi64ELi64ELi4ELb0ELb0EN7cutlass10bfloat16_tE19Flash_kernel_traitsILi192ELi64ELi64ELi4ES3_EELb0ELb0ELb0ELb0ELb1ELb0ELb1ELb0EEEvNS_16Flash_fwd_paramsE)
        .other          _ZN5flash24flash_fwd_splitkv_kernelI23Flash_fwd_kernel_traitsILi192ELi64ELi64ELi4ELb0ELb0EN7cutlass10bfloat16_tE19Flash_kernel_traitsILi192ELi64ELi64ELi4ES3_EELb0ELb0ELb0ELb0ELb1ELb0ELb1ELb0EEEvNS_16Flash_fwd_paramsE,@"STO_CUDA_ENTRY STV_DEFAULT"
_ZN5flash24flash_fwd_splitkv_kernelI23Flash_fwd_kernel_traitsILi192ELi64ELi64ELi4ELb0ELb0EN7cutlass10bfloat16_tE19Flash_kernel_traitsILi192ELi64ELi64ELi4ES3_EELb0ELb0ELb0ELb0ELb1ELb0ELb1ELb0EEEvNS_16Flash_fwd_paramsE:
.text._ZN5flash24flash_fwd_splitkv_kernelI23Flash_fwd_kernel_traitsILi192ELi64ELi64ELi4ELb0ELb0EN7cutlass10bfloat16_tE19Flash_kernel_traitsILi192ELi64ELi64ELi4ES3_EELb0ELb0ELb0ELb0ELb1ELb0ELb1ELb0EEEvNS_16Flash_fwd_paramsE:
[----:B------:R-:W-:Y:S08]  /*0000*/  LDC R1, c[0x0][0x37c] ;  /* 0x0000df00ff017b82 */ /* 0x000ff00000000800 */
[----:B------:R-:W1:Y:S01]  /*0010*/  LDC R5, c[0x0][0x3e0] ;  /* 0x0000f800ff057b82 */ /* 0x000e620000000800 */
[----:B------:R-:W2:Y:S01]  /*0020*/  LDCU.64 UR4, c[0x0][0x460] ;  /* 0x00008c00ff0477ac */ /* 0x000ea20008000a00 */
[----:B------:R-:W-:-:S06]  /*0030*/  IMAD.MOV.U32 R13, RZ, RZ, -0x1 ;  /* 0xffffffffff0d7424 */ /* 0x000fcc00078e00ff */
[----:B------:R-:W3:Y:S01]  /*0040*/  S2UR UR6, SR_CTAID.Z ;  /* 0x00000000000679c3 */ /* 0x000ee20000002700 */
[----:B------:R-:W4:Y:S01]  /*0050*/  LDCU.U8 UR7, c[0x0][0x532] ;  /* 0x0000a640ff0777ac */ /* 0x000f220008000000 */
[----:B------:R-:W4:Y:S01]  /*0060*/  LDCU.64 UR14, c[0x0][0x358] ;  /* 0x00006b00ff0e77ac */ /* 0x000f220008000a00 */
        /* <DEDUP_REMOVED lines=12> */
[----:B---3--:R-:W-:-:S04]  /*0130*/  IMAD.HI.U32 R201, R7, UR6, RZ ;  /* 0x0000000607c97c27 */ /* 0x008fc8000f8e00ff */
[----:B------:R-:W-:-:S04]  /*0140*/  IMAD.MOV R0, RZ, RZ, -R201 ;  /* 0x000000ffff007224 */ /* 0x000fc800078e0ac9 */
[----:B------:R-:W-:-:S05]  /*0150*/  IMAD R0, R5, R0, UR6 ;  /* 0x0000000605007e24 */ /* 0x000fca000f8e0200 */
[----:B------:R-:W-:-:S13]  /*0160*/  ISETP.GE.U32.AND P0, PT, R0, R5, PT ;  /* 0x000000050000720c */ /* 0x000fda0003f06070 */
[----:B------:R-:W-:Y:S02]  /*0170*/  @P0 IMAD.IADD R0, R0, 0x1, -R5 ;  /* 0x0000000100000824 */ /* 0x000fe400078e0a05 */
[----:B------:R-:W-:Y:S01]  /*0180*/  @P0 VIADD R201, R201, 0x1 ;  /* 0x00000001c9c90836 */ /* 0x000fe20000000000 */
[----:B------:R-:W-:Y:S02]  /*0190*/  ISETP.NE.U32.AND P0, PT, RZ, UR4, PT ;  /* 0x00000004ff007c0c */ /* 0x000fe4000bf05070 */
[-C--:B------:R-:W-:Y:S02]  /*01a0*/  ISETP.GE.U32.AND P2, PT, R0, R5.reuse, PT ;  /* 0x000000050000720c */ /* 0x080fe40003f46070 */
[----:B------:R-:W-:Y:S01]  /*01b0*/  ISETP.NE.AND.EX P0, PT, RZ, UR5, PT, P0 ;  /* 0x00000005ff007c0c */ /* 0x000fe2000bf05300 */
[----:B------:R-:W2:Y:S10]  /*01c0*/  LDCU.64 UR4, c[0x0][0x470] ;  /* 0x00008e00ff0477ac */ /* 0x000eb40008000a00 */
[----:B------:R-:W-:Y:S01]  /*01d0*/  @P2 VIADD R201, R201, 0x1 ;  /* 0x00000001c9c92836 */ /* 0x000fe20000000000 */
[----:B------:R-:W-:-:S05]  /*01e0*/  @!P1 LOP3.LUT R201, RZ, R5, RZ, 0x33, !PT ;  /* 0x00000005ffc99212 */ /* 0x000fca00078e33ff */
[C---:B-1----:R-:W-:Y:S02]  /*01f0*/  IMAD.WIDE.U32 R6, R201.reuse, 0x4, R2 ;  /* 0x00000004c9067825 */ /* 0x042fe400078e0002 */
[----:B------:R-:W1:Y:S01]  /*0200*/  LDC.64 R2, c[0x0][0x468] ;  /* 0x00011a00ff027b82 */ /* 0x000e620000000a00 */
[----:B----4-:R-:W-:Y:S01]  /*0210*/  ISETP.NE.AND P5, PT, RZ, UR7, PT ;  /* 0x00000007ff007c0c */ /* 0x010fe2000bfa5270 */
[----:B------:R-:W-:Y:S01]  /*0220*/  IMAD.SHL.U32 R9, R201, 0x4, RZ ;  /* 0x00000004c9097824 */ /* 0x000fe200078e00ff */
[--C-:B------:R-:W-:Y:S01]  /*0230*/  SHF.R.U32.HI R4, RZ, 0x1e, R201.reuse ;  /* 0x0000001eff047819 */ /* 0x100fe200000116c9 */
[----:B------:R-:W5:Y:S04]  /*0240*/  @P0 LDG.E R13, desc[UR14][R6.64] ;  /* 0x0000000e060d0981 */ /* 0x000f68000c1e1900 */
[----:B------:R3:W5:Y:S01]  /*0250*/  @P4 LDG.E R0, desc[UR14][R6.64+0x4] ;  /* 0x0000040e06004981 */ /* 0x000762000c1e1900 */
[----:B--2---:R-:W-:Y:S01]  /*0260*/  ISETP.NE.U32.AND P3, PT, RZ, UR4, PT ;  /* 0x00000004ff007c0c */ /* 0x004fe2000bf65070 */
[----:B------:R-:W-:-:S03]  /*0270*/  IMAD.MOV R24, RZ, RZ, -R201 ;  /* 0x000000ffff187224 */ /* 0x000fc600078e0ac9 */
[----:B------:R-:W-:Y:S01]  /*0280*/  ISETP.NE.AND.EX P3, PT, RZ, UR5, PT, P3 ;  /* 0x00000005ff007c0c */ /* 0x000fe2000bf65330 */
[----:B------:R-:W-:Y:S01]  /*0290*/  IMAD R24, R5, R24, UR6 ;  /* 0x0000000605187e24 */ /* 0x000fe2000f8e0218 */
[C---:B-1----:R-:W-:Y:S02]  /*02a0*/  ISETP.EQ.U32.AND P6, PT, R2.reuse, RZ, PT ;  /* 0x000000ff0200720c */ /* 0x042fe40003fc2070 */
[----:B------:R-:W-:Y:S02]  /*02b0*/  IADD3 R14, P1, PT, R9, R2, RZ ;  /* 0x00000002090e7210 */ /* 0x000fe40007f3e0ff */
[----:B------:R-:W-:Y:S02]  /*02c0*/  ISETP.EQ.OR.EX P6, PT, R3, RZ, !P5, P6 ;  /* 0x000000ff0300720c */ /* 0x000fe40006fc2760 */
[----:B------:R-:W-:Y:S01]  /*02d0*/  ISETP.NE.U32.AND P2, PT, R2, RZ, PT ;  /* 0x000000ff0200720c */ /* 0x000fe20003f45070 */
[----:B------:R-:W-:-:S04]  /*02e0*/  IMAD.X R15, R4, 0x1, R3, P1 ;  /* 0x00000001040f7824 */ /* 0x000fc800008e0603 */
[----:B------:R-:W-:Y:S01]  /*02f0*/  @P3 IADD3 R2, P0, PT, R9, UR4, RZ ;  /* 0x0000000409023c10 */ /* 0x000fe2000ff1e0ff */
[----:B---3--:R-:W-:Y:S01]  /*0300*/  IMAD.MOV.U32 R7, RZ, RZ, -0x1 ;  /* 0xffffffffff077424 */ /* 0x008fe200078e00ff */
[----:B------:R-:W-:Y:S02]  /*0310*/  ISETP.NE.AND.EX P2, PT, R3, RZ, PT, P2 ;  /* 0x000000ff0300720c */ /* 0x000fe40003f45320 */
[----:B------:R-:W-:-:S03]  /*0320*/  @P3 IADD3.X R3, PT, PT, R4, UR5, RZ, P0, !PT ;  /* 0x0000000504033c10 */ /* 0x000fc600087fe4ff */
[----:B------:R1:W5:Y:S08]  /*0330*/  @!P6 LDG.E R7, desc[UR14][R14.64] ;  /* 0x0000000e0e07e981 */ /* 0x000370000c1e1900 */
[----:B------:R-:W2:Y:S01]  /*0340*/  @!P2 LDC R11, c[0x0][0x438] ;  /* 0x00010e00ff0bab82 */ /* 0x000ea20000000800 */
[----:B------:R-:W-:Y:S05]  /*0350*/  @!P2 BRA `(.L_x_3963) ;  /* 0x00000000000ca947 */ /* 0x000fea0003800000 */
[----:B------:R-:W2:Y:S02]  /*0360*/  @P5 LDG.E R6, desc[UR14][R14.64+0x4] ;  /* 0x0000040e0e065981 */ /* 0x000ea4000c1e1900 */
[----:B--2--5:R-:W-:-:S06]  /*0370*/  @P5 IADD3 R11, PT, PT, R6, -R7, RZ ;  /* 0x80000007060b5210 */ /* 0x024fcc0007ffe0ff */
[----:B------:R3:W5:Y:S02]  /*0380*/  @!P5 LDG.E R11, desc[UR14][R14.64] ;  /* 0x0000000e0e0bd981 */ /* 0x000764000c1e1900 */
.L_x_3963:
[----:B------:R-:W4:Y:S01]  /*0390*/  LDCU.64 UR4, c[0x0][0x478] ;  /* 0x00008f00ff0477ac */ /* 0x000f220008000a00 */
[----:B------:R-:W-:-:S06]  /*03a0*/  IMAD.MOV.U32 R6, RZ, RZ, RZ ;  /* 0x000000ffff067224 */ /* 0x000fcc00078e00ff */
[----:B------:R1:W5:Y:S01]  /*03b0*/  @P3 LDG.E R6, desc[UR14][R2.64] ;  /* 0x0000000e02063981 */ /* 0x000362000c1e1900 */
[----:B----4-:R-:W-:-:S04]  /*03c0*/  ISETP.NE.U32.AND P0, PT, RZ, UR4, PT ;  /* 0x00000004ff007c0c */ /* 0x010fc8000bf05070 */
[----:B------:R-:W-:-:S13]  /*03d0*/  ISETP.NE.AND.EX P0, PT, RZ, UR5, PT, P0 ;  /* 0x00000005ff007c0c */ /* 0x000fda000bf05300 */
[----:B------:R-:W-:-:S04]  /*03e0*/  @P0 IADD3 R16, P1, PT, R9, UR4, RZ ;  /* 0x0000000409100c10 */ /* 0x000fc8000ff3e0ff */
[----:B------:R-:W-:-:S05]  /*03f0*/  @P0 IADD3.X R17, PT, PT, R4, UR5, RZ, P1, !PT ;  /* 0x0000000504110c10 */ /* 0x000fca0008ffe4ff */
[----:B------:R4:W5:Y:S01]  /*0400*/  @P0 LDG.E R21, desc[UR14][R16.64] ;  /* 0x0000000e10150981 */ /* 0x000962000c1e1900 */
[----:B------:R-:W2:Y:S01]  /*0410*/  S2R R35, SR_CTAID.X ;  /* 0x0000000000237919 */ /* 0x000ea20000002500 */
[----:B-1-3--:R-:W1:Y:S01]  /*0420*/  @!P4 LDC R15, c[0x0][0x434] ;  /* 0x00010d00ff0fcb82 */ /* 0x00ae620000000800 */
[----:B-----5:R-:W-:Y:S02]  /*0430*/  @P4 IMAD.IADD R15, R0, 0x1, -R13 ;  /* 0x00000001000f4824 */ /* 0x020fe400078e0a0d */
[----:B--2---:R-:W-:-:S05]  /*0440*/  IMAD.SHL.U32 R194, R35, 0x40, RZ ;  /* 0x0000004023c27824 */ /* 0x004fca00078e00ff */
[----:B-1----:R-:W-:-:S13]  /*0450*/  ISETP.GT.AND P1, PT, R15, R194, PT ;  /* 0x000000c20f00720c */ /* 0x002fda0003f24270 */
[----:B----4-:R-:W-:Y:S05]  /*0460*/  @!P1 EXIT ;  /* 0x000000000000994d */ /* 0x010fea0003800000 */
[----:B------:R-:W1:Y:S01]  /*0470*/  LDC R0, c[0x0][0x374] ;  /* 0x0000dd00ff007b82 */ /* 0x000e620000000800 */
[----:B------:R-:W-:Y:S01]  /*0480*/  @P0 IMAD.IADD R92, R21, 0x1, -R6 ;  /* 0x00000001155c0824 */ /* 0x000fe200078e0a06 */
[----:B------:R-:W2:Y:S06]  /*0490*/  S2R R188, SR_TID.X ;  /* 0x0000000000bc7919 */ /* 0x000eac0000002100 */
[----:B------:R-:W3:Y:S08]  /*04a0*/  LDC R2, c[0x0][0x438] ;  /* 0x00010e00ff027b82 */ /* 0x000ef00000000800 */
[----:B------:R-:W4:Y:S01]  /*04b0*/  @!P0 LDC R14, c[0x0][0x43c] ;  /* 0x00010f00ff0e8b82 */ /* 0x000f220000000800 */
[----:B-1----:R-:W-:-:S04]  /*04c0*/  IABS R12, R0 ;  /* 0x00000000000c7213 */ /* 0x002fc80000000000 */
[----:B------:R-:W1:Y:S01]  /*04d0*/  I2F.RP R8, R12 ;  /* 0x0000000c00087306 */ /* 0x000e620000209400 */
[----:B---3--:R-:W-:-:S05]  /*04e0*/  VIADD R2, R2, 0x3f ;  /* 0x0000003f02027836 */ /* 0x008fca0000000000 */
        /* <DEDUP_REMOVED lines=19> */
[----:B------:R-:W3:Y:S03]  /*0620*/  @!P0 LDC.64 R2, c[0x0][0x488] ;  /* 0x00012200ff028b82 */ /* 0x000ee60000000a00 */
[----:B------:R-:W-:-:S13]  /*0630*/  ISETP.GT.U32.AND P2, PT, R12, R17, PT ;  /* 0x000000110c00720c */ /* 0x000fda0003f44070 */
[----:B------:R-:W-:Y:S02]  /*0640*/  @!P2 IMAD.IADD R17, R17, 0x1, -R12 ;  /* 0x000000011111a824 */ /* 0x000fe400078e0a0c */
[----:B------:R-:W-:Y:S01]  /*0650*/  @!P2 VIADD R10, R10, 0x1 ;  /* 0x000000010a0aa836 */ /* 0x000fe20000000000 */
[----:B------:R-:W-:Y:S02]  /*0660*/  ISETP.NE.AND P2, PT, R0, RZ, PT ;  /* 0x000000ff0000720c */ /* 0x000fe40003f45270 */
[----:B------:R-:W-:Y:S02]  /*0670*/  ISETP.GE.U32.AND P4, PT, R17, R12, PT ;  /* 0x0000000c1100720c */ /* 0x000fe40003f86070 */
[----:B---3--:R-:W-:-:S04]  /*0680*/  @!P0 ISETP.NE.U32.AND P3, PT, R2, RZ, PT ;  /* 0x000000ff0200820c */ /* 0x008fc80003f65070 */
[----:B------:R-:W-:-:S04]  /*0690*/  @!P0 ISETP.NE.AND.EX P3, PT, R3, RZ, PT, P3 ;  /* 0x000000ff0300820c */ /* 0x000fc80003f65330 */
[----:B----4-:R-:W-:-:S03]  /*06a0*/  @!P0 SEL R14, R14, RZ, P3 ;  /* 0x000000ff0e0e8207 */ /* 0x010fc60001800000 */
        /* <DEDUP_REMOVED lines=11> */
[----:B--2---:R-:W-:Y:S05]  /*0760*/  @!P0 BRA `(.L_x_3964) ;  /* 0x0000000400648947 */ /* 0x004fea0003800000 */
[----:B------:R-:W1:Y:S01]  /*0770*/  LDC.64 R2, c[0x0][0x430] ;  /* 0x00010c00ff027b82 */ /* 0x000e620000000a00 */
[----:B------:R-:W2:Y:S01]  /*0780*/  LDCU UR4, c[0x0][0x44c] ;  /* 0x00008980ff0477ac */ /* 0x000ea20008000800 */
[----:B------:R-:W-:Y:S01]  /*0790*/  SHF.R.U32.HI R0, RZ, 0x4, R188 ;  /* 0x00000004ff007819 */ /* 0x000fe200000116bc */
[----:B------:R-:W-:Y:S01]  /*07a0*/  IMAD.IADD R15, R15, 0x1, -R194 ;  /* 0x000000010f0f7824 */ /* 0x000fe200078e0ac2 */
[----:B------:R-:W3:Y:S03]  /*07b0*/  LDCU.64 UR6, c[0x0][0x3f8] ;  /* 0x00007f00ff0677ac */ /* 0x000ee60008000a00 */
[C---:B------:R-:W-:Y:S01]  /*07c0*/  VIADD R4, R0.reuse, 0x8 ;  /* 0x0000000800047836 */ /* 0x040fe20000000000 */
[C---:B------:R-:W-:Y:S01]  /*07d0*/  ISETP.GE.AND P2, PT, R0.reuse, R15, PT ;  /* 0x0000000f0000720c */ /* 0x040fe20003f46270 */
[----:B------:R-:W-:-:S03]  /*07e0*/  VIADD R6, R0, 0x18 ;  /* 0x0000001800067836 */ /* 0x000fc60000000000 */
[-C--:B------:R-:W-:Y:S01]  /*07f0*/  ISETP.GE.AND P1, PT, R4, R15.reuse, PT ;  /* 0x0000000f0400720c */ /* 0x080fe20003f26270 */
[----:B------:R-:W-:Y:S01]  /*0800*/  VIADD R4, R0, 0x20 ;  /* 0x0000002000047836 */ /* 0x000fe20000000000 */
[----:B------:R-:W-:Y:S01]  /*0810*/  ISETP.GE.AND P4, PT, R6, R15, PT ;  /* 0x0000000f0600720c */ /* 0x000fe20003f86270 */
[----:B------:R-:W-:-:S03]  /*0820*/  VIADD R6, R0, 0x30 ;  /* 0x0000003000067836 */ /* 0x000fc60000000000 */
[----:B------:R-:W-:Y:S01]  /*0830*/  ISETP.GE.AND P3, PT, R4, R15, PT ;  /* 0x0000000f0400720c */ /* 0x000fe20003f66270 */
[----:B------:R-:W-:Y:S02]  /*0840*/  VIADD R4, R0, 0x28 ;  /* 0x0000002800047836 */ /* 0x000fe40000000000 */
[----:B-1----:R-:W-:Y:S02]  /*0850*/  IMAD R8, R8, R2, R201 ;  /* 0x0000000208087224 */ /* 0x002fe400078e02c9 */
[C---:B------:R-:W-:Y:S01]  /*0860*/  IMAD.SHL.U32 R2, R188.reuse, 0x4, RZ ;  /* 0x00000004bc027824 */ /* 0x040fe200078e00ff */
[----:B------:R-:W-:Y:S01]  /*0870*/  LOP3.LUT P6, R188, R188, 0xf, RZ, 0xc0, !PT ;  /* 0x0000000fbcbc7812 */ /* 0x000fe200078cc0ff */
[----:B------:R-:W-:Y:S02]  /*0880*/  IMAD R24, R8, R5, R24 ;  /* 0x0000000508187224 */ /* 0x000fe400078e0218 */
[----:B------:R-:W-:Y:S01]  /*0890*/  VIADD R8, R0, 0x10 ;  /* 0x0000001000087836 */ /* 0x000fe20000000000 */
[----:B------:R-:W-:Y:S01]  /*08a0*/  LOP3.LUT R5, R2, 0x3c, RZ, 0xc0, !PT ;  /* 0x0000003c02057812 */ /* 0x000fe200078ec0ff */
[----:B------:R-:W-:-:S03]  /*08b0*/  IMAD R3, R24, R3, R194 ;  /* 0x0000000318037224 */ /* 0x000fc600078e02c2 */
[----:B------:R-:W-:Y:S01]  /*08c0*/  ISETP.GE.AND P5, PT, R8, R15, PT ;  /* 0x0000000f0800720c */ /* 0x000fe20003fa6270 */
[----:B------:R-:W-:Y:S02]  /*08d0*/  IMAD R5, R0, 0xc0, R5 ;  /* 0x000000c000057824 */ /* 0x000fe400078e0205 */
[----:B--2---:R-:W-:Y:S01]  /*08e0*/  IMAD R2, R3, UR4, RZ ;  /* 0x0000000403027c24 */ /* 0x004fe2000f8e02ff */
[----:B------:R-:W1:Y:S04]  /*08f0*/  LDCU.64 UR4, c[0x0][0x428] ;  /* 0x00008500ff0477ac */ /* 0x000e680008000a00 */
[----:B------:R-:W-:-:S04]  /*0900*/  IADD3 R5, P0, PT, R2, R5, RZ ;  /* 0x0000000502057210 */ /* 0x000fc80007f1e0ff */
[----:B------:R-:W-:Y:S02]  /*0910*/  LEA.HI.X.SX32 R2, R2, RZ, 0x1, P0 ;  /* 0x000000ff02027211 */ /* 0x000fe400000f0eff */
[----:B---3--:R-:W-:-:S04]  /*0920*/  LEA R10, P0, R5, UR6, 0x2 ;  /* 0x00000006050a7c11 */ /* 0x008fc8000f8010ff */
[----:B------:R-:W-:Y:S02]  /*0930*/  LEA.HI.X R11, R5, UR7, R2, 0x2, P0 ;  /* 0x00000007050b7c11 */ /* 0x000fe400080f1402 */
[C---:B------:R-:W-:Y:S02]  /*0940*/  IADD3 R2, P0, PT, R3.reuse, R0, RZ ;  /* 0x0000000003027210 */ /* 0x040fe40007f1e0ff */
[----:B------:R-:W-:Y:S01]  /*0950*/  P2R R5, PR, RZ, 0x40 ;  /* 0x00000040ff057803 */ /* 0x000fe20000000000 */
[----:B------:R-:W-:Y:S01]  /*0960*/  @!P2 STG.E.128 desc[UR14][R10.64], RZ ;  /* 0x000000ff0a00a986 */ /* 0x000fe2000c101d0e */
[----:B------:R-:W-:Y:S02]  /*0970*/  LEA.HI.X.SX32 R3, R3, RZ, 0x1, P0 ;  /* 0x000000ff03037211 */ /* 0x000fe400000f0eff */
[----:B-1----:R-:W-:Y:S01]  /*0980*/  LEA R8, P0, R2, UR4, 0x2 ;  /* 0x0000000402087c11 */ /* 0x002fe2000f8010ff */
[----:B------:R-:W-:Y:S01]  /*0990*/  @!P2 STG.E.128 desc[UR14][R10.64+0x100], RZ ;  /* 0x000100ff0a00a986 */ /* 0x000fe2000c101d0e */
[----:B------:R-:W-:-:S02]  /*09a0*/  ISETP.NE.OR P6, PT, R188, RZ, P1 ;  /* 0x000000ffbc00720c */ /* 0x000fc40000fc5670 */
[----:B------:R-:W-:Y:S01]  /*09b0*/  LEA.HI.X R9, R2, UR5, R3, 0x2, P0 ;  /* 0x0000000502097c11 */ /* 0x000fe200080f1403 */
[----:B------:R-:W-:Y:S01]  /*09c0*/  VIADD R2, R0, 0x38 ;  /* 0x0000003800027836 */ /* 0x000fe20000000000 */
[----:B------:R-:W-:Y:S01]  /*09d0*/  @!P2 STG.E.128 desc[UR14][R10.64+0x200], RZ ;  /* 0x000200ff0a00a986 */ /* 0x000fe2000c101d0e */
[----:B------:R-:W-:-:S03]  /*09e0*/  ISETP.GE.AND P2, PT, R4, R15, PT ;  /* 0x0000000f0400720c */ /* 0x000fc60003f46270 */
[----:B------:R-:W-:Y:S01]  /*09f0*/  @!P1 STG.E.128 desc[UR14][R10.64+0x1800], RZ ;  /* 0x001800ff0a009986 */ /* 0x000fe2000c101d0e */
[----:B------:R-:W-:-:S03]  /*0a00*/  ISETP.GE.AND P0, PT, R2, R15, PT ;  /* 0x0000000f0200720c */ /* 0x000fc60003f06270 */
[----:B------:R-:W-:Y:S01]  /*0a10*/  @!P1 STG.E.128 desc[UR14][R10.64+0x1900], RZ ;  /* 0x001900ff0a009986 */ /* 0x000fe2000c101d0e */
[----:B------:R-:W-:-:S03]  /*0a20*/  @!P6 IMAD.MOV.U32 R3, RZ, RZ, -0x800000 ;  /* 0xff800000ff03e424 */ /* 0x000fc600078e00ff */
[----:B------:R-:W-:Y:S01]  /*0a30*/  @!P1 STG.E.128 desc[UR14][R10.64+0x1a00], RZ ;  /* 0x001a00ff0a009986 */ /* 0x000fe2000c101d0e */
[----:B------:R-:W-:-:S03]  /*0a40*/  ISETP.GE.AND P1, PT, R6, R15, PT ;  /* 0x0000000f0600720c */ /* 0x000fc60003f26270 */
[----:B------:R-:W-:Y:S04]  /*0a50*/  @!P5 STG.E.128 desc[UR14][R10.64+0x3000], RZ ;  /* 0x003000ff0a00d986 */ /* 0x000fe8000c101d0e */
[----:B------:R-:W-:Y:S04]  /*0a60*/  @!P5 STG.E.128 desc[UR14][R10.64+0x3100], RZ ;  /* 0x003100ff0a00d986 */ /* 0x000fe8000c101d0e */
[----:B------:R-:W-:Y:S01]  /*0a70*/  @!P5 STG.E.128 desc[UR14][R10.64+0x3200], RZ ;  /* 0x003200ff0a00d986 */ /* 0x000fe2000c101d0e */
[----:B------:R-:W-:-:S03]  /*0a80*/  ISETP.NE.OR P5, PT, R188, RZ, P5 ;  /* 0x000000ffbc00720c */ /* 0x000fc60002fa5670 */
[----:B------:R-:W-:Y:S04]  /*0a90*/  @!P4 STG.E.128 desc[UR14][R10.64+0x4800], RZ ;  /* 0x004800ff0a00c986 */ /* 0x000fe8000c101d0e */
[----:B------:R-:W-:Y:S04]  /*0aa0*/  @!P4 STG.E.128 desc[UR14][R10.64+0x4900], RZ ;  /* 0x004900ff0a00c986 */ /* 0x000fe8000c101d0e */
[----:B------:R-:W-:Y:S01]  /*0ab0*/  @!P4 STG.E.128 desc[UR14][R10.64+0x4a00], RZ ;  /* 0x004a00ff0a00c986 */ /* 0x000fe2000c101d0e */
[----:B------:R-:W-:-:S03]  /*0ac0*/  ISETP.NE.OR P4, PT, R188, RZ, P4 ;  /* 0x000000ffbc00720c */ /* 0x000fc60002785670 */
[----:B------:R-:W-:Y:S04]  /*0ad0*/  @!P3 STG.E.128 desc[UR14][R10.64+0x6000], RZ ;  /* 0x006000ff0a00b986 */ /* 0x000fe8000c101d0e */
[----:B------:R-:W-:Y:S04]  /*0ae0*/  @!P3 STG.E.128 desc[UR14][R10.64+0x6100], RZ ;  /* 0x006100ff0a00b986 */ /* 0x000fe8000c101d0e */
[----:B------:R-:W-:Y:S01]  /*0af0*/  @!P3 STG.E.128 desc[UR14][R10.64+0x6200], RZ ;  /* 0x006200ff0a00b986 */ /* 0x000fe2000c101d0e */
[----:B------:R-:W-:Y:S01]  /*0b00*/  ISETP.NE.OR P3, PT, R188, RZ, P3 ;  /* 0x000000ffbc00720c */ /* 0x000fe20001f65670 */
[----:B------:R-:W-:-:S02]  /*0b10*/  @!P4 IMAD.MOV.U32 R13, RZ, RZ, -0x800000 ;  /* 0xff800000ff0dc424 */ /* 0x000fc400078e00ff */
        /* <DEDUP_REMOVED lines=8> */
[----:B------:R-:W-:-:S03]  /*0ba0*/  ISETP.NE.OR P1, PT, R188, RZ, P1 ;  /* 0x000000ffbc00720c */ /* 0x000fc60000f25670 */
[----:B------:R-:W-:Y:S04]  /*0bb0*/  @!P0 STG.E.128 desc[UR14][R10.64+0xa800], RZ ;  /* 0x00a800ff0a008986 */ /* 0x000fe8000c101d0e */
[----:B------:R-:W-:Y:S04]  /*0bc0*/  @!P0 STG.E.128 desc[UR14][R10.64+0xa900], RZ ;  /* 0x00a900ff0a008986 */ /* 0x000fe8000c101d0e */
[----:B------:R1:W-:Y:S01]  /*0bd0*/  @!P0 STG.E.128 desc[UR14][R10.64+0xaa00], RZ ;  /* 0x00aa00ff0a008986 */ /* 0x0003e2000c101d0e */
[----:B------:R-:W-:-:S03]  /*0be0*/  ISETP.NE.OR P0, PT, R188, RZ, P0 ;  /* 0x000000ffbc00720c */ /* 0x000fc60000705670 */
[----:B------:R2:W-:Y:S01]  /*0bf0*/  @!P6 STG.E desc[UR14][R8.64+0x20], R3 ;  /* 0x000020030800e986 */ /* 0x0005e2000c10190e */
[----:B------:R-:W-:Y:S01]  /*0c00*/  ISETP.NE.AND P6, PT, R5, RZ, PT ;  /* 0x000000ff0500720c */ /* 0x000fe20003fc5270 */
[----:B------:R-:W-:Y:S02]  /*0c10*/  @!P2 IMAD.MOV.U32 R5, RZ, RZ, -0x800000 ;  /* 0xff800000ff05a424 */ /* 0x000fe400078e00ff */
[----:B------:R3:W-:Y:S01]  /*0c20*/  @!P4 STG.E desc[UR14][R8.64+0x60], R13 ;  /* 0x0000600d0800c986 */ /* 0x0007e2000c10190e */
[----:B------:R-:W-:Y:S01]  /*0c30*/  ISETP.GE.OR P6, PT, R0, R15, P6 ;  /* 0x0000000f0000720c */ /* 0x000fe200037c6670 */
[----:B------:R-:W-:Y:S02]  /*0c40*/  @!P5 IMAD.MOV.U32 R15, RZ, RZ, -0x800000 ;  /* 0xff800000ff0fd424 */ /* 0x000fe400078e00ff */
[----:B------:R3:W-:Y:S04]  /*0c50*/  @!P3 STG.E desc[UR14][R8.64+0x80], R7 ;  /* 0x000080070800b986 */ /* 0x0007e8000c10190e */
[----:B------:R3:W-:Y:S04]  /*0c60*/  @!P5 STG.E desc[UR14][R8.64+0x40], R15 ;  /* 0x0000400f0800d986 */ /* 0x0007e8000c10190e */
[----:B------:R3:W-:Y:S02]  /*0c70*/  @!P2 STG.E desc[UR14][R8.64+0xa0], R5 ;  /* 0x0000a0050800a986 */ /* 0x0007e4000c10190e */
[----:B-1----:R-:W-:-:S05]  /*0c80*/  @!P6 IMAD.MOV.U32 R11, RZ, RZ, -0x800000 ;  /* 0xff800000ff0be424 */ /* 0x002fca00078e00ff */
[----:B------:R3:W-:Y:S01]  /*0c90*/  @!P6 STG.E desc[UR14][R8.64], R11 ;  /* 0x0000000b0800e986 */ /* 0x0007e2000c10190e */
[----:B--2---:R-:W-:-:S05]  /*0ca0*/  @!P1 IMAD.MOV.U32 R3, RZ, RZ, -0x800000 ;  /* 0xff800000ff039424 */ /* 0x004fca00078e00ff */
[----:B------:R3:W-:Y:S01]  /*0cb0*/  @!P1 STG.E desc[UR14][R8.64+0xc0], R3 ;  /* 0x0000c00308009986 */ /* 0x0007e2000c10190e */
[----:B------:R-:W-:Y:S05]  /*0cc0*/  @P0 EXIT ;  /* 0x000000000000094d */ /* 0x000fea0003800000 */
[----:B---3--:R-:W-:-:S05]  /*0cd0*/  MOV R3, 0xff800000 ;  /* 0xff80000000037802 */ /* 0x008fca0000000f00 */
[----:B------:R-:W-:Y:S01]  /*0ce0*/  STG.E desc[UR14][R8.64+0xe0], R3 ;  /* 0x0000e00308007986 */ /* 0x000fe2000c10190e */
[----:B------:R-:W-:Y:S05]  /*0cf0*/  EXIT ;  /* 0x000000000000794d */ /* 0x000fea0003800000 */
.L_x_3964:
[----:B------:R-:W1:Y:S01]  /*0d00*/  LDCU.64 UR4, c[0x0][0x4d8] ;  /* 0x00009b00ff0477ac */ /* 0x000e620008000a00 */
[----:B------:R-:W-:Y:S01]  /*0d10*/  MOV R8, R201 ;  /* 0x000000c900087202 */ /* 0x000fe20000000f00 */
[----:B-1----:R-:W-:-:S04]  /*0d20*/  UISETP.NE.U32.AND UP0, UPT, UR4, URZ, UPT ;  /* 0x000000ff0400728c */ /* 0x002fc8000bf05070 */
[----:B------:R-:W-:-:S09]  /*0d30*/  UISETP.NE.AND.EX UP0, UPT, UR5, URZ, UPT, UP0 ;  /* 0x000000ff0500728c */ /* 0x000fd2000bf05300 */
[----:B------:R-:W-:Y:S05]  /*0d40*/  BRA.U !UP0, `(.L_x_3965) ;  /* 0x00000001080c7547 */ /* 0x000fea000b800000 */
[----:B------:R-:W-:-:S04]  /*0d50*/  IADD3 R8, P0, PT, R9, UR4, RZ ;  /* 0x0000000409087c10 */ /* 0x000fc8000ff1e0ff */
[----:B------:R-:W-:-:S05]  /*0d60*/  IADD3.X R9, PT, PT, R4, UR5, RZ, P0, !PT ;  /* 0x0000000504097c10 */ /* 0x000fca00087fe4ff */
[----:B------:R1:W5:Y:S04]  /*0d70*/  LDG.E R8, desc[UR14][R8.64] ;  /* 0x0000000e08087981 */ /* 0x000368000c1e1900 */
.L_x_3965:
[----:B------:R-:W2:Y:S02]  /*0d80*/  LDCU.64 UR8, c[0x0][0x4e0] ;  /* 0x00009c00ff0877ac */ /* 0x000ea40008000a00 */
[----:B--2---:R-:W-:-:S04]  /*0d90*/  UISETP.NE.U32.AND UP0, UPT, UR8, URZ, UPT ;  /* 0x000000ff0800728c */ /* 0x004fc8000bf05070 */
[----:B------:R-:W-:-:S09]  /*0da0*/  UISETP.NE.AND.EX UP0, UPT, UR9, URZ, UPT, UP0 ;  /* 0x000000ff0900728c */ /* 0x000fd2000bf05300 */
        /* <DEDUP_REMOVED lines=13> */
[----:B-1----:R-:W-:Y:S01]  /*0e80*/  IMAD.MOV R3, RZ, RZ, -R9 ;  /* 0x000000ffff037224 */ /* 0x002fe200078e0a09 */
        /* <DEDUP_REMOVED lines=13> */
[----:B---3--:R-:W-:-:S04]  /*0f60*/  IMAD.WIDE.U32 R2, R201, UR4, RZ ;  /* 0x00000004c9027c25 */ /* 0x008fc8000f8e00ff */
[----:B------:R-:W-:Y:S01]  /*0f70*/  IMAD R203, R201, UR5, R3 ;  /* 0x00000005c9cb7c24 */ /* 0x000fe2000f8e0203 */
[----:B------:R-:W1:Y:S01]  /*0f80*/  LDCU.64 UR4, c[0x0][0x3a8] ;  /* 0x00007500ff0477ac */ /* 0x000e620008000a00 */
[----:B------:R-:W2:Y:S06]  /*0f90*/  LDC R3, c[0x0][0x3e8] ;  /* 0x0000fa00ff037b82 */ /* 0x000eac0000000800 */
[----:B------:R-:W-:Y:S02]  /*0fa0*/  @P0 IADD3 R7, PT, PT, R7, 0x1, RZ ;  /* 0x0000000107070810 */ /* 0x000fe40007ffe0ff */
[----:B------:R-:W-:-:S03]  /*0fb0*/  LEA R202, P0, R2, UR8, 0x2 ;  /* 0x0000000802ca7c11 */ /* 0x000fc6000f8010ff */
[----:B------:R-:W-:Y:S01]  /*0fc0*/  @!P1 IMAD.MOV R7, RZ, RZ, -R7 ;  /* 0x000000ffff079224 */ /* 0x000fe200078e0a07 */
[----:B------:R-:W-:Y:S02]  /*0fd0*/  LEA.HI.X R203, R2, UR9, R203, 0x2, P0 ;  /* 0x0000000902cb7c11 */ /* 0x000fe400080f14cb */
[----:B------:R-:W-:-:S05]  /*0fe0*/  @!P2 LOP3.LUT R7, RZ, R11, RZ, 0x33, !PT ;  /* 0x0000000bff07a212 */ /* 0x000fca00078e33ff */
[----:B------:R-:W-:-:S05]  /*0ff0*/  IMAD.WIDE R16, R7, 0x4, R202 ;  /* 0x0000000407107825 */ /* 0x000fca00078e02ca */
[----:B------:R-:W3:Y:S01]  /*1000*/  LDG.E R10, desc[UR14][R16.64] ;  /* 0x0000000e100a7981 */ /* 0x000ee2000c1e1900 */
[----:B--2---:R-:W-:Y:S02]  /*1010*/  IABS R2, R3 ;  /* 0x0000000300027213 */ /* 0x004fe40000000000 */
[----:B------:R-:W-:Y:S02]  /*1020*/  IADD3 R7, PT, PT, -R7, RZ, RZ ;  /* 0x000000ff07077210 */ /* 0x000fe40007ffe1ff */
[----:B------:R-:W2:Y:S03]  /*1030*/  I2F.RP R12, R2 ;  /* 0x00000002000c7306 */ /* 0x000ea60000209400 */
[----:B------:R-:W-:-:S05]  /*1040*/  IMAD R6, R11, R7, R6 ;  /* 0x000000070b067224 */ /* 0x000fca00078e0206 */
[----:B------:R-:W-:Y:S01]  /*1050*/  SHF.R.S32.HI R7, RZ, 0x1f, R6 ;  /* 0x0000001fff077819 */ /* 0x000fe20000011406 */
[----:B--2---:R-:W2:Y:S02]  /*1060*/  MUFU.RCP R8, R12 ;  /* 0x0000000c00087308 */ /* 0x004ea40000001000 */
[----:B--2---:R-:W-:-:S06]  /*1070*/  IADD3 R8, PT, PT, R8, 0xffffffe, RZ ;  /* 0x0ffffffe08087810 */ /* 0x004fcc0007ffe0ff */
[----:B------:R-:W2:Y:S02]  /*1080*/  F2I.FTZ.U32.TRUNC.NTZ R9, R8 ;  /* 0x0000000800097305 */ /* 0x000ea4000021f000 */
[----:B--2---:R-:W-:Y:S01]  /*1090*/  IADD3 R4, PT, PT, RZ, -R9, RZ ;  /* 0x80000009ff047210 */ /* 0x004fe20007ffe0ff */
[----:B------:R-:W-:-:S04]  /*10a0*/  IMAD.MOV.U32 R8, RZ, RZ, RZ ;  /* 0x000000ffff087224 */ /* 0x000fc800078e00ff */
[----:B------:R-:W-:Y:S01]  /*10b0*/  IMAD R5, R4, R2, RZ ;  /* 0x0000000204057224 */ /* 0x000fe200078e02ff */
[----:B------:R-:W-:-:S03]  /*10c0*/  IABS R4, R24 ;  /* 0x0000001800047213 */ /* 0x000fc60000000000 */
[----:B------:R-:W-:-:S06]  /*10d0*/  IMAD.HI.U32 R5, R9, R5, R8 ;  /* 0x0000000509057227 */ /* 0x000fcc00078e0008 */
[----:B------:R-:W-:-:S05]  /*10e0*/  IMAD.HI.U32 R9, R5, R4, RZ ;  /* 0x0000000405097227 */ /* 0x000fca00078e00ff */
[----:B------:R-:W-:-:S05]  /*10f0*/  IADD3 R5, PT, PT, -R9, RZ, RZ ;  /* 0x000000ff09057210 */ /* 0x000fca0007ffe1ff */
[----:B------:R-:W-:Y:S02]  /*1100*/  IMAD R5, R2, R5, R4 ;  /* 0x0000000502057224 */ /* 0x000fe400078e0204 */
[----:B----4-:R-:W-:-:S03]  /*1110*/  IMAD.U32 R4, RZ, RZ, UR10 ;  /* 0x0000000aff047e24 */ /* 0x010fc6000f8e00ff */
[----:B------:R-:W-:-:S13]  /*1120*/  ISETP.GT.U32.AND P1, PT, R2, R5, PT ;  /* 0x000000050200720c */ /* 0x000fda0003f24070 */
[-C--:B------:R-:W-:Y:S01]  /*1130*/  @!P1 IADD3 R5, PT, PT, R5, -R2.reuse, RZ ;  /* 0x8000000205059210 */ /* 0x080fe20007ffe0ff */
[----:B------:R-:W-:Y:S01]  /*1140*/  @!P1 VIADD R9, R9, 0x1 ;  /* 0x0000000109099836 */ /* 0x000fe20000000000 */
[----:B------:R-:W-:Y:S02]  /*1150*/  ISETP.NE.AND P1, PT, R3, RZ, PT ;  /* 0x000000ff0300720c */ /* 0x000fe40003f25270 */
[----:B------:R-:W-:Y:S02]  /*1160*/  ISETP.GE.U32.AND P2, PT, R5, R2, PT ;  /* 0x000000020500720c */ /* 0x000fe40003f46070 */
[----:B------:R-:W-:-:S04]  /*1170*/  LOP3.LUT R2, R24, R3, RZ, 0x3c, !PT ;  /* 0x0000000318027212 */ /* 0x000fc800078e3cff */
[----:B------:R-:W-:Y:S02]  /*1180*/  ISETP.GE.AND P0, PT, R2, RZ, PT ;  /* 0x000000ff0200720c */ /* 0x000fe40003f06270 */
[----:B------:R-:W-:-:S05]  /*1190*/  MOV R2, UR12 ;  /* 0x0000000c00027c02 */ /* 0x000fca0008000f00 */
[----:B------:R-:W-:Y:S01]  /*11a0*/  @P2 IADD3 R9, PT, PT, R9, 0x1, RZ ;  /* 0x0000000109092810 */ /* 0x000fe20007ffe0ff */
[C---:B------:R-:W-:Y:S02]  /*11b0*/  IMAD R8, R7.reuse, R2, RZ ;  /* 0x0000000207087224 */ /* 0x040fe400078e02ff */
[----:B------:R-:W-:-:S03]  /*11c0*/  IMAD R7, R7, R4, RZ ;  /* 0x0000000407077224 */ /* 0x000fc600078e02ff */
[----:B------:R-:W-:Y:S01]  /*11d0*/  @!P0 IMAD.MOV R9, RZ, RZ, -R9 ;  /* 0x000000ffff098224 */ /* 0x000fe200078e0a09 */
[----:B------:R-:W-:Y:S02]  /*11e0*/  @!P1 LOP3.LUT R9, RZ, R3, RZ, 0x33, !PT ;  /* 0x00000003ff099212 */ /* 0x000fe400078e33ff */
[----:B---3--:R-:W-:Y:S01]  /*11f0*/  SHF.R.S32.HI R5, RZ, 0x1f, R10 ;  /* 0x0000001fff057819 */ /* 0x008fe2000001140a */
[----:B------:R-:W-:-:S04]  /*1200*/  IMAD.WIDE.U32 R16, R10, UR6, RZ ;  /* 0x000000060a107c25 */ /* 0x000fc8000f8e00ff */
[C---:B------:R-:W-:Y:S02]  /*1210*/  IMAD R19, R5.reuse, UR6, RZ ;  /* 0x0000000605137c24 */ /* 0x040fe4000f8e02ff */
[----:B-1----:R-:W-:Y:S02]  /*1220*/  IMAD R5, R5, UR4, RZ ;  /* 0x0000000405057c24 */ /* 0x002fe4000f8e02ff */
[C---:B------:R-:W-:Y:S02]  /*1230*/  IMAD R19, R10.reuse, UR7, R19 ;  /* 0x000000070a137c24 */ /* 0x040fe4000f8e0213 */
[C---:B------:R-:W-:Y:S02]  /*1240*/  IMAD R3, R10.reuse, UR5, R5 ;  /* 0x000000050a037c24 */ /* 0x040fe4000f8e0205 */
[----:B------:R-:W-:Y:S01]  /*1250*/  IMAD.WIDE.U32 R10, R10, UR4, RZ ;  /* 0x000000040a0a7c25 */ /* 0x000fe2000f8e00ff */
[----:B------:R-:W1:Y:S01]  /*1260*/  LDCU.128 UR4, c[0x0][0x3d0] ;  /* 0x00007a00ff0477ac */ /* 0x000e620008000c00 */
[----:B------:R-:W-:-:S02]  /*1270*/  IADD3 R17, PT, PT, R17, R19, RZ ;  /* 0x0000001311117210 */ /* 0x000fc40007ffe0ff */
[----:B------:R-:W-:Y:S01]  /*1280*/  IMAD.U32 R5, RZ, RZ, UR11 ;  /* 0x0000000bff057e24 */ /* 0x000fe2000f8e00ff */
[----:B------:R-:W-:Y:S02]  /*1290*/  IADD3 R11, PT, PT, R11, R3, RZ ;  /* 0x000000030b0b7210 */ /* 0x000fe40007ffe0ff */
[----:B------:R-:W-:Y:S01]  /*12a0*/  MOV R3, UR13 ;  /* 0x0000000d00037c02 */ /* 0x000fe20008000f00 */
[----:B------:R-:W-:-:S04]  /*12b0*/  IMAD.WIDE.U32 R16, R6, R2, R16 ;  /* 0x0000000206107225 */ /* 0x000fc800078e0010 */
[C---:B------:R-:W-:Y:S02]  /*12c0*/  IMAD R8, R6.reuse, R3, R8 ;  /* 0x0000000306087224 */ /* 0x040fe400078e0208 */
[C---:B------:R-:W-:Y:S02]  /*12d0*/  IMAD R7, R6.reuse, R5, R7 ;  /* 0x0000000506077224 */ /* 0x040fe400078e0207 */
[----:B------:R-:W-:Y:S01]  /*12e0*/  IMAD.WIDE.U32 R10, R6, R4, R10 ;  /* 0x00000004060a7225 */ /* 0x000fe200078e000a */
[----:B------:R-:W-:Y:S02]  /*12f0*/  SHF.R.S32.HI R6, RZ, 0x1f, R9 ;  /* 0x0000001fff067819 */ /* 0x000fe40000011409 */
[----:B------:R-:W-:Y:S02]  /*1300*/  IADD3 R17, PT, PT, R17, R8, RZ ;  /* 0x0000000811117210 */ /* 0x000fe40007ffe0ff */
[----:B------:R-:W-:Y:S01]  /*1310*/  IADD3 R11, PT, PT, R11, R7, RZ ;  /* 0x000000070b0b7210 */ /* 0x000fe20007ffe0ff */
[----:B-1----:R-:W-:-:S02]  /*1320*/  IMAD R8, R6, UR4, RZ ;  /* 0x0000000406087c24 */ /* 0x002fc4000f8e02ff */
[----:B------:R-:W-:Y:S02]  /*1330*/  IMAD R6, R6, UR6, RZ ;  /* 0x0000000606067c24 */ /* 0x000fe4000f8e02ff */
[----:B------:R-:W-:-:S04]  /*1340*/  IMAD.WIDE.U32 R16, R9, UR4, R16 ;  /* 0x0000000409107c25 */ /* 0x000fc8000f8e0010 */
[C---:B------:R-:W-:Y:S01]  /*1350*/  IMAD R6, R9.reuse, UR7, R6 ;  /* 0x0000000709067c24 */ /* 0x040fe2000f8e0206 */
[----:B------:R-:W-:Y:S01]  /*1360*/  MOV R12, R16 ;  /* 0x00000010000c7202 */ /* 0x000fe20000000f00 */
[----:B------:R-:W-:-:S04]  /*1370*/  IMAD.WIDE.U32 R26, R9, UR6, R10 ;  /* 0x00000006091a7c25 */ /* 0x000fc8000f8e000a */
[----:B------:R-:W-:Y:S01]  /*1380*/  IMAD R8, R9, UR5, R8 ;  /* 0x0000000509087c24 */ /* 0x000fe2000f8e0208 */
[----:B------:R-:W-:-:S03]  /*1390*/  IADD3 R21, PT, PT, R27, R6, RZ ;  /* 0x000000061b157210 */ /* 0x000fc60007ffe0ff */
[----:B------:R-:W-:Y:S01]  /*13a0*/  IMAD.IADD R20, R17, 0x1, R8 ;  /* 0x0000000111147824 */ /* 0x000fe200078e0208 */
[----:B------:R-:W-:Y:S06]  /*13b0*/  BRA `(.L_x_3967) ;  /* 0x0000000400647947 */ /* 0x000fec0003800000 */
.L_x_3966:
        /* <DEDUP_REMOVED lines=15> */
.L_x_3968:
[----:B------:R-:W2:Y:S01]  /*14b0*/  LDC.64 R2, c[0x0][0x3b8] ;  /* 0x0000ee00ff027b82 */ /* 0x000ea20000000a00 */
[----:B------:R-:W-:-:S05]  /*14c0*/  IADD3 R4, PT, PT, R6, R7, RZ ;  /* 0x0000000706047210 */ /* 0x000fca0007ffe0ff */
[C---:B--2---:R-:W-:Y:S02]  /*14d0*/  IMAD R19, R4.reuse, R3, RZ ;  /* 0x0000000304137224 */ /* 0x044fe400078e02ff */
[----:B------:R-:W-:-:S05]  /*14e0*/  IMAD.WIDE.U32 R4, R4, R2, RZ ;  /* 0x0000000204047225 */ /* 0x000fca00078e00ff */
[----:B------:R-:W-:Y:S02]  /*14f0*/  IADD3 R19, PT, PT, R5, R19, RZ ;  /* 0x0000001305137210 */ /* 0x000fe40007ffe0ff */
[----:B------:R-:W-:Y:S02]  /*1500*/  MOV R18, R4 ;  /* 0x0000000400127202 */ /* 0x000fe40000000f00 */
.L_x_3969:
        /* <DEDUP_REMOVED lines=13> */
[----:B------:R-:W-:Y:S06]  /*15e0*/  BRA `(.L_x_3971) ;  /* 0x0000000000187947 */ /* 0x000fec0003800000 */
.L_x_3970:
[----:B------:R-:W2:Y:S01]  /*15f0*/  LDC.64 R4, c[0x0][0x3c0] ;  /* 0x0000f000ff047b82 */ /* 0x000ea20000000a00 */
[----:B------:R-:W-:-:S05]  /*1600*/  IADD3 R6, PT, PT, R6, R7, RZ ;  /* 0x0000000706067210 */ /* 0x000fca0007ffe0ff */
[C---:B--2---:R-:W-:Y:S02]  /*1610*/  IMAD R21, R6.reuse, R5, RZ ;  /* 0x0000000506157224 */ /* 0x044fe400078e02ff */
[----:B------:R-:W-:-:S05]  /*1620*/  IMAD.WIDE.U32 R6, R6, R4, RZ ;  /* 0x0000000406067225 */ /* 0x000fca00078e00ff */
[----:B------:R-:W-:Y:S02]  /*1630*/  IADD3 R21, PT, PT, R7, R21, RZ ;  /* 0x0000001507157210 */ /* 0x000fe40007ffe0ff */
[----:B------:R-:W-:-:S07]  /*1640*/  MOV R20, R6 ;  /* 0x0000000600147202 */ /* 0x000fce0000000f00 */
.L_x_3971:
        /* <DEDUP_REMOVED lines=48> */
.L_x_3967:
[----:B------:R-:W-:Y:S01]  /*1950*/  ISETP.NE.AND P0, PT, R13, -0x1, PT ;  /* 0xffffffff0d00780c */ /* 0x000fe20003f05270 */
[----:B------:R-:W-:Y:S01]  /*1960*/  IMAD.IADD R194, R15, 0x1, -R194 ;  /* 0x000000010fc27824 */ /* 0x000fe200078e0ac2 */
[----:B------:R-:W-:Y:S01]  /*1970*/  SHF.R.U32.HI R18, RZ, 0x3, R188 ;  /* 0x00000003ff127819 */ /* 0x000fe200000116bc */
[----:B------:R-:W1:Y:S01]  /*1980*/  LDCU.64 UR4, c[0x0][0x3c8] ;  /* 0x00007900ff0477ac */ /* 0x000e620008000a00 */
[----:B------:R-:W-:Y:S01]  /*1990*/  IMAD.SHL.U32 R16, R188, 0x8, RZ ;  /* 0x00000008bc107824 */ /* 0x000fe200078e00ff */
[----:B------:R-:W-:Y:S01]  /*19a0*/  SHF.R.S32.HI R31, RZ, 0x1f, R24 ;  /* 0x0000001fff1f7819 */ /* 0x000fe20000011418 */
[----:B------:R-:W-:Y:S01]  /*19b0*/  IMAD.MOV.U32 R19, RZ, RZ, RZ ;  /* 0x000000ffff137224 */ /* 0x000fe200078e00ff */
[CC--:B------:R-:W-:Y:S01]  /*19c0*/  ISETP.GE.AND P5, PT, R18.reuse, R194.reuse, PT ;  /* 0x000000c21200720c */ /* 0x0c0fe20003fa6270 */
[----:B------:R-:W-:Y:S01]  /*19d0*/  VIADD R17, R18, 0x30 ;  /* 0x0000003012117836 */ /* 0x000fe20000000000 */
[C---:B------:R-:W-:Y:S01]  /*19e0*/  LOP3.LUT R27, R16.reuse, 0x38, RZ, 0xc0, !PT ;  /* 0x00000038101b7812 */ /* 0x040fe200078ec0ff */
[----:B------:R-:W-:Y:S01]  /*19f0*/  IMAD.WIDE.U32 R34, R35, 0x40, R18 ;  /* 0x0000004023227825 */ /* 0x000fe200078e0012 */
[----:B------:R-:W-:Y:S01]  /*1a00*/  LOP3.LUT R89, R16, 0x1f8, RZ, 0xc0, !PT ;  /* 0x000001f810597812 */ /* 0x000fe200078ec0ff */
[----:B------:R-:W2:Y:S01]  /*1a10*/  LDCU.64 UR10, c[0x0][0x388] ;  /* 0x00007100ff0a77ac */ /* 0x000ea20008000a00 */
[----:B------:R-:W3:Y:S01]  /*1a20*/  @!P0 LDC.64 R10, c[0x0][0x398] ;  /* 0x0000e600ff0a8b82 */ /* 0x000ee20000000a00 */
[----:B------:R-:W-:Y:S01]  /*1a30*/  VIADD R19, R18, 0x20 ;  /* 0x0000002012137836 */ /* 0x000fe20000000000 */
[----:B------:R-:W-:Y:S01]  /*1a40*/  ISETP.GE.AND P4, PT, R17, R194, PT ;  /* 0x000000c21100720c */ /* 0x000fe20003f86270 */
[----:B------:R-:W-:Y:S01]  /*1a50*/  IMAD.SHL.U32 R88, R188, 0x40, RZ ;  /* 0x00000040bc587824 */ /* 0x000fe200078e00ff */
[----:B------:R-:W-:Y:S01]  /*1a60*/  IADD3 R26, P1, PT, R27, R26, RZ ;  /* 0x0000001a1b1a7210 */ /* 0x000fe20007f3e0ff */
[----:B------:R-:W-:Y:S01]  /*1a70*/  VIADD R200, R0, 0xffffffff ;  /* 0xffffffff00c87836 */ /* 0x000fe20000000000 */
[----:B------:R-:W-:Y:S01]  /*1a80*/  ISETP.GE.AND P6, PT, R19, R194, PT ;  /* 0x000000c21300720c */ /* 0x000fe20003fc6270 */
[----:B------:R-:W4:Y:S01]  /*1a90*/  LDCU.64 UR6, c[0x0][0x390] ;  /* 0x00007200ff0677ac */ /* 0x000f220008000a00 */
[----:B------:R-:W5:Y:S01]  /*1aa0*/  @P0 LDC.64 R8, c[0x0][0x3b0] ;  /* 0x0000ec00ff080b82 */ /* 0x000f620000000a00 */
[----:B-1----:R-:W-:Y:S01]  /*1ab0*/  IMAD R31, R31, UR4, RZ ;  /* 0x000000041f1f7c24 */ /* 0x002fe2000f8e02ff */
[----:B------:R-:W-:Y:S01]  /*1ac0*/  LOP3.LUT R89, R89, 0x38, R188, 0x78, !PT ;  /* 0x0000003859597812 */ /* 0x000fe200078e78bc */
[----:B------:R-:W-:Y:S01]  /*1ad0*/  IMAD.SHL.U32 R207, R200, 0x40, RZ ;  /* 0x00000040c8cf7824 */ /* 0x000fe200078e00ff */
[----:B------:R-:W-:Y:S01]  /*1ae0*/  SHF.L.U64.HI R90, R2, 0x4, R3 ;  /* 0x00000004025a7819 */ /* 0x000fe20000010203 */
[----:B------:R-:W-:Y:S01]  /*1af0*/  IMAD R31, R24, UR5, R31 ;  /* 0x00000005181f7c24 */ /* 0x000fe2000f8e021f */
[----:B------:R-:W-:Y:S01]  /*1b00*/  LOP3.LUT R89, R89, 0x1e00, R16, 0xf8, !PT ;  /* 0x00001e0059597812 */ /* 0x000fe200078ef810 */
[----:B------:R-:W-:Y:S01]  /*1b10*/  IMAD.SHL.U32 R87, R2, 0x10, RZ ;  /* 0x0000001002577824 */ /* 0x000fe200078e00ff */
[----:B------:R-:W1:Y:S01]  /*1b20*/  @!P5 LDC.64 R6, c[0x0][0x3b0] ;  /* 0x0000ec00ff06db82 */ /* 0x000e620000000a00 */
[--C-:B------:R-:W-:Y:S01]  /*1b30*/  SHF.R.U32.HI R98, RZ, 0x4, R188.reuse ;  /* 0x00000004ff627819 */ /* 0x100fe200000116bc */
[----:B------:R-:W-:Y:S01]  /*1b40*/  IMAD.SHL.U32 R187, R188, 0x20, RZ ;  /* 0x00000020bcbb7824 */ /* 0x000fe200078e00ff */
[----:B------:R-:W-:Y:S01]  /*1b50*/  SHF.R.U32.HI R190, RZ, 0x1, R188 ;  /* 0x00000001ffbe7819 */ /* 0x000fe200000116bc */
[----:B------:R-:W-:-:S02]  /*1b60*/  IMAD.MOV.U32 R186, RZ, RZ, 0x20 ;  /* 0x00000020ffba7424 */ /* 0x000fc400078e00ff */
[----:B------:R-:W-:Y:S01]  /*1b70*/  IMAD.SHL.U32 R98, R98, 0x400, RZ ;  /* 0x0000040062627824 */ /* 0x000fe200078e00ff */
[----:B------:R-:W-:Y:S01]  /*1b80*/  LOP3.LUT R85, R190, 0x8, RZ, 0xc0, !PT ;  /* 0x00000008be557812 */ /* 0x000fe200078ec0ff */
[----:B---3--:R-:W-:Y:S01]  /*1b90*/  @!P0 IMAD.WIDE.U32 R22, R201, R10, RZ ;  /* 0x0000000ac9168225 */ /* 0x008fe200078e00ff */
[----:B------:R-:W3:Y:S01]  /*1ba0*/  S2UR UR5, SR_CgaCtaId ;  /* 0x00000000000579c3 */ /* 0x000ee20000008800 */
[----:B------:R-:W-:Y:S02]  /*1bb0*/  LOP3.LUT R187, R187, 0x7c00, RZ, 0xc0, !PT ;  /* 0x00007c00bbbb7812 */ /* 0x000fe400078ec0ff */
[----:B------:R-:W-:Y:S01]  /*1bc0*/  @!P0 IMAD.MOV.U32 R10, RZ, RZ, R22 ;  /* 0x000000ffff0a8224 */ /* 0x000fe200078e0016 */
[----:B------:R-:W-:Y:S01]  /*1bd0*/  LOP3.LUT R98, R98, 0x400, RZ, 0xc0, !PT ;  /* 0x0000040062627812 */ /* 0x000fe200078ec0ff */
[----:B------:R-:W-:Y:S02]  /*1be0*/  @!P0 IMAD R11, R201, R11, R23 ;  /* 0x0000000bc90b8224 */ /* 0x000fe400078e0217 */
[----:B-----5:R-:W-:-:S04]  /*1bf0*/  @P0 IMAD.WIDE.U32 R14, R13, R8, RZ ;  /* 0x000000080d0e0225 */ /* 0x020fc800078e00ff */
[----:B------:R-:W-:Y:S02]  /*1c00*/  @P0 IMAD.MOV.U32 R10, RZ, RZ, R14 ;  /* 0x000000ffff0a0224 */ /* 0x000fe400078e000e */
[----:B------:R-:W-:Y:S02]  /*1c10*/  @P0 IMAD R11, R13, R9, R15 ;  /* 0x000000090d0b0224 */ /* 0x000fe400078e020f */
[----:B------:R-:W5:Y:S01]  /*1c20*/  @!P5 LDC.64 R8, c[0x0][0x380] ;  /* 0x0000e000ff08db82 */ /* 0x000f620000000a00 */
[----:B------:R-:W-:Y:S01]  /*1c30*/  IADD3 R10, P0, PT, R27, R10, RZ ;  /* 0x0000000a1b0a7210 */ /* 0x000fe20007f1e0ff */
[----:B------:R-:W-:Y:S02]  /*1c40*/  VIADD R23, R18, 0x10 ;  /* 0x0000001012177836 */ /* 0x000fe40000000000 */
[----:B------:R-:W-:Y:S02]  /*1c50*/  IMAD.MOV.U32 R185, RZ, RZ, 0x40 ;  /* 0x00000040ffb97424 */ /* 0x000fe400078e00ff */
[----:B------:R-:W-:Y:S01]  /*1c60*/  IMAD.X R11, RZ, RZ, R11, P0 ;  /* 0x000000ffff0b7224 */ /* 0x000fe200000e060b */
[----:B------:R-:W-:Y:S01]  /*1c70*/  ISETP.GE.AND P2, PT, R23, R194, PT ;  /* 0x000000c21700720c */ /* 0x000fe20003f46270 */
[----:B------:R-:W-:Y:S01]  /*1c80*/  IMAD.WIDE.U32 R24, R24, UR4, R10 ;  /* 0x0000000418187c25 */ /* 0x000fe2000f8e000a */
[----:B------:R-:W-:-:S02]  /*1c90*/  UMOV UR4, 0x400 ;  /* 0x0000040000047882 */ /* 0x000fc40000000000 */
[----:B---3--:R-:W-:Y:S01]  /*1ca0*/  ULEA UR5, UR5, UR4, 0x18 ;  /* 0x0000000405057291 */ /* 0x008fe2000f8ec0ff */
[-C--:B-1----:R-:W-:Y:S02]  /*1cb0*/  @!P5 IMAD R10, R35, R6.reuse, RZ ;  /* 0x00000006230ad224 */ /* 0x082fe400078e02ff */
[----:B------:R-:W-:Y:S02]  /*1cc0*/  IMAD.IADD R31, R25, 0x1, R31 ;  /* 0x00000001191f7824 */ /* 0x000fe400078e021f */
[----:B------:R-:W-:Y:S01]  /*1cd0*/  @!P5 IMAD.MOV.U32 R30, RZ, RZ, R24 ;  /* 0x000000ffff1ed224 */ /* 0x000fe200078e0018 */
[----:B------:R-:W-:Y:S01]  /*1ce0*/  LEA R89, R89, UR5, 0x1 ;  /* 0x0000000559597c11 */ /* 0x000fe2000f8e08ff */
[C---:B------:R-:W-:Y:S02]  /*1cf0*/  @!P5 IMAD R10, R34.reuse, R7, R10 ;  /* 0x00000007220ad224 */ /* 0x040fe400078e020a */
[----:B------:R-:W-:Y:S01]  /*1d00*/  @!P5 IMAD.WIDE.U32 R14, R34, R6, R30 ;  /* 0x00000006220ed225 */ /* 0x000fe200078e001e */
[----:B------:R-:W-:Y:S01]  /*1d10*/  IADD3 R30, P3, PT, R27, R12, RZ ;  /* 0x0000000c1b1e7210 */ /* 0x000fe20007f7e0ff */
[----:B------:R-:W1:Y:S02]  /*1d20*/  @!P2 LDC.64 R6, c[0x0][0x3b0] ;  /* 0x0000ec00ff06ab82 */ /* 0x000e640000000a00 */
[----:B------:R-:W-:Y:S01]  /*1d30*/  @!P5 IMAD.IADD R10, R15, 0x1, R10 ;  /* 0x000000010f0ad824 */ /* 0x000fe200078e020a */
[----:B-----5:R-:W-:Y:S01]  /*1d40*/  @!P5 LEA R32, P0, R14, R8, 0x1 ;  /* 0x000000080e20d211 */ /* 0x020fe200078008ff */
[----:B------:R-:W-:-:S02]  /*1d50*/  @!P6 IMAD.MOV.U32 R36, RZ, RZ, R24 ;  /* 0x000000ffff24e224 */ /* 0x000fc400078e0018 */
[----:B------:R-:W-:Y:S01]  /*1d60*/  @!P6 IMAD.MOV.U32 R37, RZ, RZ, R31 ;  /* 0x000000ffff25e224 */ /* 0x000fe200078e001f */
[----:B------:R-:W-:Y:S01]  /*1d70*/  @!P5 LEA.HI.X R33, R14, R9, R10, 0x1, P0 ;  /* 0x000000090e21d211 */ /* 0x000fe200000f0c0a */
[----:B------:R-:W3:Y:S01]  /*1d80*/  @!P6 LDC.64 R12, c[0x0][0x3b0] ;  /* 0x0000ec00ff0ceb82 */ /* 0x000ee20000000a00 */
[----:B------:R-:W-:Y:S02]  /*1d90*/  @!P2 IADD3 R8, P0, PT, R34, 0x10, RZ ;  /* 0x000000102208a810 */ /* 0x000fe40007f1e0ff */
[----:B------:R-:W-:Y:S01]  /*1da0*/  LOP3.LUT R9, R88, 0x1c0, RZ, 0xc0, !PT ;  /* 0x000001c058097812 */ /* 0x000fe200078ec0ff */
[----:B------:R-:W-:Y:S01]  /*1db0*/  @!PT LDS RZ, [RZ] ;  /* 0x00000000fffff984 */ /* 0x000fe20000000800 */
[----:B------:R-:W-:Y:S01]  /*1dc0*/  @!PT LDS RZ, [RZ] ;  /* 0x00000000fffff984 */ /* 0x000fe20000000800 */
[----:B------:R-:W-:Y:S01]  /*1dd0*/  @!PT LDS RZ, [RZ] ;  /* 0x00000000fffff984 */ /* 0x000fe20000000800 */
[----:B------:R-:W-:Y:S02]  /*1de0*/  @!P5 LDGSTS.E.BYPASS.LTC128B.128 [R89], desc[UR14][R32.64] ;  /* 0x000000002059dfae */ /* 0x000fe4000b981a0e */
[--C-:B------:R-:W-:Y:S01]  /*1df0*/  @!P2 IMAD.X R29, RZ, RZ, R35.reuse, P0 ;  /* 0x000000ffff1da224 */ /* 0x100fe200000e0623 */
[C---:B------:R-:W-:Y:S01]  /*1e00*/  @!P6 IADD3 R22, P0, PT, R34.reuse, 0x20, RZ ;  /* 0x000000202216e810 */ /* 0x040fe20007f1e0ff */
[----:B------:R-:W5:Y:S01]  /*1e10*/  @!P2 LDC.64 R14, c[0x0][0x380] ;  /* 0x0000e000ff0eab82 */ /* 0x000f620000000a00 */
[----:B------:R-:W-:Y:S01]  /*1e20*/  LOP3.LUT R16, R9, 0x38, R16, 0xf8, !PT ;  /* 0x0000003809107812 */ /* 0x000fe200078ef810 */
[----:B------:R-:W-:Y:S02]  /*1e30*/  @!P5 LDGSTS.E.BYPASS.LTC128B.128 [R89+0x2000], desc[UR14][R32.64+0x80] ;  /* 0x020000802059dfae */ /* 0x000fe4000b981a0e */
[--C-:B------:R-:W-:Y:S01]  /*1e40*/  @!P6 IMAD.X R27, RZ, RZ, R35.reuse, P0 ;  /* 0x000000ffff1be224 */ /* 0x100fe200000e0623 */
[----:B------:R-:W-:Y:S01]  /*1e50*/  @!P4 IADD3 R25, P0, PT, R34, 0x30, RZ ;  /* 0x000000302219c810 */ /* 0x000fe20007f1e0ff */
[----:B------:R-:W-:Y:S01]  /*1e60*/  @!P2 IMAD.MOV.U32 R34, RZ, RZ, R24 ;  /* 0x000000ffff22a224 */ /* 0x000fe200078e0018 */
[----:B------:R2:W-:Y:S01]  /*1e70*/  @!P5 LDGSTS.E.BYPASS.LTC128B.128 [R89+0x4000], desc[UR14][R32.64+0x100] ;  /* 0x040001002059dfae */ /* 0x0005e2000b981a0e */
[----:B-1----:R-:W-:Y:S01]  /*1e80*/  @!P2 IMAD R28, R29, R6, RZ ;  /* 0x000000061d1ca224 */ /* 0x002fe200078e02ff */
[----:B------:R-:W1:Y:S01]  /*1e90*/  @!P4 LDC.64 R10, c[0x0][0x3b0] ;  /* 0x0000ec00ff0acb82 */ /* 0x000e620000000a00 */
[----:B------:R-:W-:Y:S01]  /*1ea0*/  @!P4 IMAD.X R29, RZ, RZ, R35, P0 ;  /* 0x000000ffff1dc224 */ /* 0x000fe200000e0623 */
[----:B------:R-:W-:Y:S01]  /*1eb0*/  LOP3.LUT R85, R16, R85, RZ, 0x3c, !PT ;  /* 0x0000005510557212 */ /* 0x000fe200078e3cff */
[----:B------:R-:W-:-:S02]  /*1ec0*/  @!P2 IMAD.MOV.U32 R35, RZ, RZ, R31 ;  /* 0x000000ffff23a224 */ /* 0x000fc400078e001f */
[C---:B------:R-:W-:Y:S02]  /*1ed0*/  @!P2 IMAD R28, R8.reuse, R7, R28 ;  /* 0x00000007081ca224 */ /* 0x040fe400078e021c */
[----:B------:R-:W-:Y:S02]  /*1ee0*/  @!P2 IMAD.WIDE.U32 R34, R8, R6, R34 ;  /* 0x000000060822a225 */ /* 0x000fe400078e0022 */
[----:B------:R-:W4:Y:S02]  /*1ef0*/  @!P6 LDC.64 R8, c[0x0][0x380] ;  /* 0x0000e000ff08eb82 */ /* 0x000f240000000a00 */
[----:B------:R-:W-:Y:S02]  /*1f00*/  @!P2 IMAD.IADD R28, R35, 0x1, R28 ;  /* 0x00000001231ca824 */ /* 0x000fe400078e021c */
[----:B---3--:R-:W-:Y:S01]  /*1f10*/  @!P6 IMAD R27, R27, R12, RZ ;  /* 0x0000000c1b1be224 */ /* 0x008fe200078e02ff */
[----:B-----5:R-:W-:Y:S01]  /*1f20*/  @!P2 LEA R14, P0, R34, R14, 0x1 ;  /* 0x0000000e220ea211 */ /* 0x020fe200078008ff */
[----:B------:R-:W-:-:S02]  /*1f30*/  @!P6 IMAD.WIDE.U32 R36, R22, R12, R36 ;  /* 0x0000000c1624e225 */ /* 0x000fc400078e0024 */
[----:B------:R-:W3:Y:S01]  /*1f40*/  @!P4 LDC.64 R6, c[0x0][0x380] ;  /* 0x0000e000ff06cb82 */ /* 0x000ee20000000a00 */
[----:B------:R-:W-:Y:S01]  /*1f50*/  @!P2 LEA.HI.X R15, R34, R15, R28, 0x1, P0 ;  /* 0x0000000f220fa211 */ /* 0x000fe200000f0c1c */
[----:B------:R-:W-:Y:S02]  /*1f60*/  @!P6 IMAD R13, R22, R13, R27 ;  /* 0x0000000d160de224 */ /* 0x000fe400078e021b */
[----:B------:R-:W-:Y:S02]  /*1f70*/  IMAD.X R27, RZ, RZ, R21, P1 ;  /* 0x000000ffff1b7224 */ /* 0x000fe400008e0615 */
[----:B------:R-:W-:Y:S01]  /*1f80*/  @!P2 LDGSTS.E.BYPASS.LTC128B.128 [R89+0x800], desc[UR14][R14.64] ;  /* 0x008000000e59afae */ /* 0x000fe2000b981a0e */
[----:B--2---:R-:W-:Y:S02]  /*1f90*/  @!P4 IMAD.MOV.U32 R32, RZ, RZ, R24 ;  /* 0x000000ffff20c224 */ /* 0x004fe400078e0018 */
[----:B------:R-:W-:Y:S01]  /*1fa0*/  @!P4 IMAD.MOV.U32 R33, RZ, RZ, R31 ;  /* 0x000000ffff21c224 */ /* 0x000fe200078e001f */
[----:B------:R-:W-:Y:S01]  /*1fb0*/  @!P2 LDGSTS.E.BYPASS.LTC128B.128 [R89+0x2800], desc[UR14][R14.64+0x80] ;  /* 0x028000800e59afae */ /* 0x000fe2000b981a0e */
[----:B-1----:R-:W-:-:S02]  /*1fc0*/  @!P4 IMAD R24, R29, R10, RZ ;  /* 0x0000000a1d18c224 */ /* 0x002fc400078e02ff */
[C---:B------:R-:W-:Y:S01]  /*1fd0*/  @!P4 IMAD.WIDE.U32 R32, R25.reuse, R10, R32 ;  /* 0x0000000a1920c225 */ /* 0x040fe200078e0020 */
[----:B------:R1:W-:Y:S01]  /*1fe0*/  @!P2 LDGSTS.E.BYPASS.LTC128B.128 [R89+0x4800], desc[UR14][R14.64+0x100] ;  /* 0x048001000e59afae */ /* 0x0003e2000b981a0e */
[----:B----4-:R-:W-:Y:S02]  /*1ff0*/  @!P6 LEA R12, P2, R36, R8, 0x1 ;  /* 0x00000008240ce211 */ /* 0x010fe400078408ff */
[----:B------:R-:W-:Y:S02]  /*2000*/  @!P4 IMAD R11, R25, R11, R24 ;  /* 0x0000000b190bc224 */ /* 0x000fe400078e0218 */
[----:B------:R-:W-:Y:S02]  /*2010*/  @!P6 IMAD.IADD R13, R37, 0x1, R13 ;  /* 0x00000001250de824 */ /* 0x000fe400078e020d */
[----:B------:R-:W-:Y:S01]  /*2020*/  @!P4 IMAD.IADD R10, R33, 0x1, R11 ;  /* 0x00000001210ac824 */ /* 0x000fe200078e020b */
[----:B---3--:R-:W-:Y:S01]  /*2030*/  @!P4 LEA R6, P0, R32, R6, 0x1 ;  /* 0x000000062006c211 */ /* 0x008fe200078008ff */
[----:B------:R-:W-:Y:S01]  /*2040*/  IMAD.IADD R8, R92, 0x1, -R207 ;  /* 0x000000015c087824 */ /* 0x000fe200078e0acf */
[----:B------:R-:W-:Y:S01]  /*2050*/  @!P6 LEA.HI.X R13, R36, R9, R13, 0x1, P2 ;  /* 0x00000009240de211 */ /* 0x000fe200010f0c0d */
[----:B------:R-:W-:Y:S01]  /*2060*/  IMAD.X R31, RZ, RZ, R20, P3 ;  /* 0x000000ffff1f7224 */ /* 0x000fe200018e0614 */
[----:B------:R-:W-:Y:S01]  /*2070*/  @!P4 LEA.HI.X R7, R32, R7, R10, 0x1, P0 ;  /* 0x000000072007c211 */ /* 0x000fe200000f0c0a */
[C---:B------:R-:W-:Y:S01]  /*2080*/  IMAD.WIDE.U32 R26, R18.reuse, R4, R26 ;  /* 0x00000004121a7225 */ /* 0x040fe200078e001a */
[-C--:B------:R-:W-:Y:S01]  /*2090*/  ISETP.GE.AND P5, PT, R23, R8.reuse, PT ;  /* 0x000000081700720c */ /* 0x080fe20003fa6270 */
[----:B------:R-:W-:Y:S01]  /*20a0*/  @!P6 LDGSTS.E.BYPASS.LTC128B.128 [R89+0x1000], desc[UR14][R12.64] ;  /* 0x010000000c59efae */ /* 0x000fe2000b981a0e */
[----:B------:R-:W-:Y:S01]  /*20b0*/  ISETP.GE.AND P3, PT, R17, R8, PT ;  /* 0x000000081100720c */ /* 0x000fe20003f66270 */
[----:B------:R-:W-:Y:S01]  /*20c0*/  IMAD.WIDE.U32 R30, R18, R2, R30 ;  /* 0x00000002121e7225 */ /* 0x000fe200078e001e */
[----:B------:R-:W-:Y:S01]  /*20d0*/  LEA R198, P1, R26, UR6, 0x1 ;  /* 0x000000061ac67c11 */ /* 0x000fe2000f8208ff */
[----:B------:R-:W-:Y:S01]  /*20e0*/  @!P6 LDGSTS.E.BYPASS.LTC128B.128 [R89+0x3000], desc[UR14][R12.64+0x80] ;  /* 0x030000800c59efae */ /* 0x000fe2000b981a0e */
[-C--:B------:R-:W-:Y:S01]  /*20f0*/  ISETP.GE.AND P2, PT, R23, R8.reuse, PT ;  /* 0x000000081700720c */ /* 0x080fe20003f46270 */
[----:B------:R-:W-:Y:S01]  /*2100*/  IMAD R197, R18, R3, R31 ;  /* 0x0000000312c57224 */ /* 0x000fe200078e021f */
[----:B------:R-:W-:Y:S01]  /*2110*/  LEA R196, P0, R30, UR10, 0x1 ;  /* 0x0000000a1ec47c11 */ /* 0x000fe2000f8008ff */
[----:B------:R2:W-:Y:S01]  /*2120*/  @!P6 LDGSTS.E.BYPASS.LTC128B.128 [R89+0x5000], desc[UR14][R12.64+0x100] ;  /* 0x050001000c59efae */ /* 0x0005e2000b981a0e */
[C---:B------:R-:W-:Y:S01]  /*2130*/  ISETP.GE.AND P6, PT, R18.reuse, R8, PT ;  /* 0x000000081200720c */ /* 0x040fe20003fc6270 */
[----:B------:R-:W-:Y:S01]  /*2140*/  IMAD R18, R18, R5, R27 ;  /* 0x0000000512127224 */ /* 0x000fe200078e021b */
[----:B------:R-:W-:Y:S01]  /*2150*/  LEA.HI.X R197, R30, UR11, R197, 0x1, P0 ;  /* 0x0000000b1ec57c11 */ /* 0x000fe200080f0cc5 */
[----:B------:R-:W-:Y:S01]  /*2160*/  @!P4 LDGSTS.E.BYPASS.LTC128B.128 [R89+0x1800], desc[UR14][R6.64] ;  /* 0x018000000659cfae */ /* 0x000fe2000b981a0e */
[C---:B------:R-:W-:Y:S01]  /*2170*/  @!P5 LEA R10, P0, R87.reuse, R196, 0x1 ;  /* 0x000000c4570ad211 */ /* 0x040fe200078008ff */
[----:B------:R-:W-:Y:S01]  /*2180*/  IMAD.SHL.U32 R9, R4, 0x10, RZ ;  /* 0x0000001004097824 */ /* 0x000fe200078e00ff */
[----:B------:R-:W-:Y:S01]  /*2190*/  LEA.HI.X R199, R26, UR7, R18, 0x1, P1 ;  /* 0x000000071ac77c11 */ /* 0x000fe200088f0c12 */
[----:B------:R-:W-:Y:S01]  /*21a0*/  @!P4 LDGSTS.E.BYPASS.LTC128B.128 [R89+0x3800], desc[UR14][R6.64+0x80] ;  /* 0x038000800659cfae */ /* 0x000fe2000b981a0e */
[----:B------:R-:W-:-:S02]  /*21b0*/  @!P5 LEA.HI.X R11, R87, R197, R90, 0x1, P0 ;  /* 0x000000c5570bd211 */ /* 0x000fc400000f0c5a */
[CC--:B------:R-:W-:Y:S01]  /*21c0*/  ISETP.GE.AND P1, PT, R19.reuse, R8.reuse, PT ;  /* 0x000000081300720c */ /* 0x0c0fe20003f26270 */
[----:B------:R3:W-:Y:S01]  /*21d0*/  @!P4 LDGSTS.E.BYPASS.LTC128B.128 [R89+0x5800], desc[UR14][R6.64+0x100] ;  /* 0x058001000659cfae */ /* 0x0007e2000b981a0e */
[----:B------:R-:W-:Y:S01]  /*21e0*/  ISETP.GE.AND P4, PT, R19, R8, PT ;  /* 0x000000081300720c */ /* 0x000fe20003f86270 */
[----:B------:R-:W-:-:S12]  /*21f0*/  @!P3 IMAD.WIDE.U32 R18, R2, 0x60, R196 ;  /* 0x000000600212b825 */ /* 0x000fd800078e00c4 */
[C---:B-1----:R-:W-:Y:S01]  /*2200*/  @!P4 LEA R14, P0, R2.reuse, R196, 0x6 ;  /* 0x000000c4020ec211 */ /* 0x042fe200078030ff */
[----:B--2---:R-:W-:Y:S02]  /*2210*/  @!P6 IMAD.MOV.U32 R12, RZ, RZ, R196 ;  /* 0x000000ffff0ce224 */ /* 0x004fe400078e00c4 */
[----:B------:R-:W-:Y:S01]  /*2220*/  @!P6 IMAD.MOV.U32 R13, RZ, RZ, R197 ;  /* 0x000000ffff0de224 */ /* 0x000fe200078e00c5 */
[----:B------:R-:W-:Y:S02]  /*2230*/  @!P4 LEA.HI.X R15, R2, R197, R3, 0x6, P0 ;  /* 0x000000c5020fc211 */ /* 0x000fe400000f3403 */
[----:B------:R-:W-:Y:S02]  /*2240*/  ISETP.GE.AND P0, PT, R17, R8, PT ;  /* 0x000000081100720c */ /* 0x000fe40003f06270 */
[----:B------:R-:W-:Y:S04]  /*2250*/  @!P6 LDGSTS.E.BYPASS.LTC128B.128 [R89+0x6000], desc[UR14][R12.64] ;  /* 0x060000000c59efae */ /* 0x000fe8000b981a0e */
[----:B------:R-:W-:Y:S01]  /*2260*/  @!P6 LDGSTS.E.BYPASS.LTC128B.128 [R89+0x8000], desc[UR14][R12.64+0x80] ;  /* 0x080000800c59efae */ /* 0x000fe2000b981a0e */
[----:B---3--:R-:W-:-:S03]  /*2270*/  @!P3 IMAD R6, R3, 0x60, RZ ;  /* 0x000000600306b824 */ /* 0x008fc600078e02ff */
[----:B------:R1:W-:Y:S01]  /*2280*/  @!P6 LDGSTS.E.BYPASS.LTC128B.128 [R89+0xa000], desc[UR14][R12.64+0x100] ;  /* 0x0a0001000c59efae */ /* 0x0003e2000b981a0e */
[----:B------:R-:W-:Y:S01]  /*2290*/  @!P3 IMAD.IADD R19, R19, 0x1, R6 ;  /* 0x000000011313b824 */ /* 0x000fe200078e0206 */
[C---:B------:R-:W-:Y:S01]  /*22a0*/  SHF.L.U64.HI R6, R4.reuse, 0x4, R5 ;  /* 0x0000000404067819 */ /* 0x040fe20000010205 */
[----:B------:R-:W-:Y:S01]  /*22b0*/  @!P0 IMAD R7, R5, 0x60, RZ ;  /* 0x0000006005078824 */ /* 0x000fe200078e02ff */
[----:B------:R-:W-:Y:S04]  /*22c0*/  @!P5 LDGSTS.E.BYPASS.LTC128B.128 [R89+0x6800], desc[UR14][R10.64] ;  /* 0x068000000a59dfae */ /* 0x000fe8000b981a0e */
[----:B------:R-:W-:Y:S04]  /*22d0*/  @!P5 LDGSTS.E.BYPASS.LTC128B.128 [R89+0x8800], desc[UR14][R10.64+0x80] ;  /* 0x088000800a59dfae */ /* 0x000fe8000b981a0e */
[----:B------:R2:W-:Y:S04]  /*22e0*/  @!P5 LDGSTS.E.BYPASS.LTC128B.128 [R89+0xa800], desc[UR14][R10.64+0x100] ;  /* 0x0a8001000a59dfae */ /* 0x0005e8000b981a0e */
[----:B------:R-:W-:Y:S04]  /*22f0*/  @!P4 LDGSTS.E.BYPASS.LTC128B.128 [R89+0x7000], desc[UR14][R14.64] ;  /* 0x070000000e59cfae */ /* 0x000fe8000b981a0e */
[----:B------:R-:W-:Y:S04]  /*2300*/  @!P4 LDGSTS.E.BYPASS.LTC128B.128 [R89+0x9000], desc[UR14][R14.64+0x80] ;  /* 0x090000800e59cfae */ /* 0x000fe8000b981a0e */
[----:B------:R-:W-:Y:S01]  /*2310*/  @!P4 LDGSTS.E.BYPASS.LTC128B.128 [R89+0xb000], desc[UR14][R14.64+0x100] ;  /* 0x0b0001000e59cfae */ /* 0x000fe2000b981a0e */
[----:B-1----:R-:W-:-:S03]  /*2320*/  @!P0 IMAD.WIDE.U32 R12, R4, 0x60, R198 ;  /* 0x00000060040c8825 */ /* 0x002fc600078e00c6 */
[----:B------:R-:W-:Y:S01]  /*2330*/  @!P3 LDGSTS.E.BYPASS.LTC128B.128 [R89+0x7800], desc[UR14][R18.64] ;  /* 0x078000001259bfae */ /* 0x000fe2000b981a0e */
[----:B------:R-:W-:-:S03]  /*2340*/  @!P0 IMAD.IADD R7, R13, 0x1, R7 ;  /* 0x000000010d078824 */ /* 0x000fc600078e0207 */
[----:B------:R-:W-:Y:S04]  /*2350*/  @!P3 LDGSTS.E.BYPASS.LTC128B.128 [R89+0x9800], desc[UR14][R18.64+0x80] ;  /* 0x098000801259bfae */ /* 0x000fe8000b981a0e */
[----:B------:R-:W-:Y:S01]  /*2360*/  @!P3 LDGSTS.E.BYPASS.LTC128B.128 [R89+0xb800], desc[UR14][R18.64+0x100] ;  /* 0x0b8001001259bfae */ /* 0x000fe2000b981a0e */
[-C--:B------:R-:W-:Y:S02]  /*2370*/  @!P1 LEA R8, P3, R4, R198.reuse, 0x6 ;  /* 0x000000c604089211 */ /* 0x080fe400078630ff */
[----:B--2---:R-:W-:Y:S01]  /*2380*/  LOP3.LUT R11, R188, 0x8, RZ, 0xc0, !PT ;  /* 0x00000008bc0b7812 */ /* 0x004fe200078ec0ff */
[----:B------:R-:W0:Y:S01]  /*2390*/  LDGDEPBAR ;  /* 0x00000000000079af */ /* 0x000e220000000000 */
[----:B------:R-:W-:Y:S02]  /*23a0*/  @!P2 LEA R10, P4, R9, R198, 0x1 ;  /* 0x000000c6090aa211 */ /* 0x000fe400078808ff */
[----:B------:R-:W-:-:S05]  /*23b0*/  LOP3.LUT R11, R16, R11, RZ, 0x3c, !PT ;  /* 0x0000000b100b7212 */ /* 0x000fca00078e3cff */
[----:B------:R-:W-:Y:S01]  /*23c0*/  IMAD R98, R11, 0x2, R98 ;  /* 0x000000020b627824 */ /* 0x000fe200078e0262 */
[-C--:B------:R-:W-:Y:S01]  /*23d0*/  @!P2 LEA.HI.X R11, R9, R199.reuse, R6, 0x1, P4 ;  /* 0x000000c7090ba211 */ /* 0x080fe200020f0c06 */
[----:B------:R-:W-:Y:S01]  /*23e0*/  @!P0 IMAD.MOV.U32 R6, RZ, RZ, R12 ;  /* 0x000000ffff068224 */ /* 0x000fe200078e000c */
[----:B------:R-:W-:Y:S01]  /*23f0*/  @!P1 LEA.HI.X R9, R4, R199, R5, 0x6, P3 ;  /* 0x000000c704099211 */ /* 0x000fe200018f3405 */
[----:B------:R-:W-:Y:S01]  /*2400*/  VIADD R95, R98, UR5 ;  /* 0x00000005625f7c36 */ /* 0x000fe20008000000 */
[----:B------:R-:W-:-:S05]  /*2410*/  LOP3.LUT R4, R187, 0x200, R88, 0xf8, !PT ;  /* 0x00000200bb047812 */ /* 0x000fca00078ef858 */
[----:B------:R-:W-:-:S05]  /*2420*/  IMAD.IADD R4, R85, 0x1, R4 ;  /* 0x0000000155047824 */ /* 0x000fca00078e0204 */
[----:B------:R-:W-:Y:S01]  /*2430*/  LEA R81, R4, UR5, 0x1 ;  /* 0x0000000504517c11 */ /* 0x000fe2000f8e08ff */
        /* <DEDUP_REMOVED lines=45> */
[----:B------:R-:W3:Y:S02]  /*2710*/  LDSM.16.M88.4 R60, [R98+UR5+0x6000] ;  /* 0x00600005623c783b */ /* 0x000ee40008000200 */
[--C-:B------:R-:W-:Y:S02]  /*2720*/  IMAD.IADD R97, R81, 0x1, R86.reuse ;  /* 0x0000000151617824 */ /* 0x100fe400078e0256 */
[----:B------:R-:W4:Y:S01]  /*2730*/  LDSM.16.M88.4 R52, [R98+UR5+0x6800] ;  /* 0x006800056234783b */ /* 0x000f220008000200 */
[----:B------:R-:W-:Y:S02]  /*2740*/  IMAD.IADD R95, R95, 0x1, R86 ;  /* 0x000000015f5f7824 */ /* 0x000fe400078e0256 */
[C---:B------:R-:W-:Y:S01]  /*2750*/  IMAD.IADD R93, R84.reuse, 0x1, R97 ;  /* 0x00000001545d7824 */ /* 0x040fe200078e0261 */
[----:B------:R-:W5:Y:S01]  /*2760*/  LDSM.16.M88.4 R44, [R98+UR5+0x7000] ;  /* 0x00700005622c783b */ /* 0x000f620008000200 */
[----:B------:R-:W-:-:S03]  /*2770*/  IMAD.IADD R91, R84, 0x1, R95 ;  /* 0x00000001545b7824 */ /* 0x000fc600078e025f */
        /* <DEDUP_REMOVED lines=234> */
.L_x_3973:
        /* <DEDUP_REMOVED lines=59> */
.L_x_3974:
[C---:B------:R-:W-:Y:S01]  /*39d0*/  IMAD.SHL.U32 R4, R2.reuse, 0x20, RZ ;  /* 0x0000002002047824 */ /* 0x040fe200078e00ff */
[C---:B------:R-:W-:Y:S01]  /*39e0*/  LEA R6, P1, R87.reuse, R196, 0x1 ;  /* 0x000000c457067211 */ /* 0x040fe200078208ff */
[----:B------:R-:W-:Y:S01]  /*39f0*/  @!PT LDS RZ, [RZ] ;  /* 0x00000000fffff984 */ /* 0x000fe20000000800 */
[----:B------:R-:W-:Y:S01]  /*3a00*/  @!PT LDS RZ, [RZ] ;  /* 0x00000000fffff984 */ /* 0x000fe20000000800 */
[----:B------:R-:W-:Y:S01]  /*3a10*/  @!PT LDS RZ, [RZ] ;  /* 0x00000000fffff984 */ /* 0x000fe20000000800 */
[----:B------:R1:W-:Y:S01]  /*3a20*/  LDGSTS.E.BYPASS.LTC128B.128 [R89+0x6000], desc[UR14][R196.64] ;  /* 0x06000000c4597fae */ /* 0x0003e2000b981a0e */
[----:B------:R-:W-:Y:S02]  /*3a30*/  SHF.L.U64.HI R3, R2, 0x5, R3 ;  /* 0x0000000502037819 */ /* 0x000fe40000010203 */
[C---:B------:R-:W-:Y:S01]  /*3a40*/  IADD3 R8, P3, PT, R4.reuse, R6, RZ ;  /* 0x0000000604087210 */ /* 0x040fe20007f7e0ff */
[----:B------:R1:W-:Y:S01]  /*3a50*/  LDGSTS.E.BYPASS.LTC128B.128 [R89+0x8000], desc[UR14][R196.64+0x80] ;  /* 0x08000080c4597fae */ /* 0x0003e2000b981a0e */
[----:B------:R-:W-:Y:S02]  /*3a60*/  LEA.HI.X R7, R87, R197, R90, 0x1, P1 ;  /* 0x000000c557077211 */ /* 0x000fe400008f0c5a */
[----:B------:R-:W-:Y:S01]  /*3a70*/  IADD3 R4, P1, PT, R4, R8, RZ ;  /* 0x0000000804047210 */ /* 0x000fe20007f3e0ff */
[----:B------:R1:W-:Y:S02]  /*3a80*/  LDGSTS.E.BYPASS.LTC128B.128 [R89+0xa000], desc[UR14][R196.64+0x100] ;  /* 0x0a000100c4597fae */ /* 0x0003e4000b981a0e */
[----:B------:R-:W-:-:S02]  /*3a90*/  IMAD.X R9, R3, 0x1, R7, P3 ;  /* 0x0000000103097824 */ /* 0x000fc400018e0607 */
[----:B------:R1:W-:Y:S02]  /*3aa0*/  LDGSTS.E.BYPASS.LTC128B.128 [R89+0x6800], desc[UR14][R6.64] ;  /* 0x0680000006597fae */ /* 0x0003e4000b981a0e */
[----:B------:R-:W-:Y:S02]  /*3ab0*/  IMAD.X R5, R3, 0x1, R9, P1 ;  /* 0x0000000103057824 */ /* 0x000fe400008e0609 */
        /* <DEDUP_REMOVED lines=9> */
.L_x_3972:
        /* <DEDUP_REMOVED lines=308> */
[----:B------:R-:W3:Y:S01]  /*4e90*/  LDCU.64 UR6, c[0x0][0x3a0] ;  /* 0x00007400ff0677ac */ /* 0x000ee20008000a00 */
[----:B------:R-:W4:Y:S01]  /*4ea0*/  LDCU.64 UR8, c[0x0][0x3a8] ;  /* 0x00007500ff0877ac */ /* 0x000f220008000a00 */
[----:B-1----:R-:W-:-:S12]  /*4eb0*/  ULEA UR5, UR5, UR10, 0x18 ;  /* 0x0000000a05057291 */ /* 0x002fd8000f8ec0ff */
.L_x_3979:
[----:B------:R-:W-:Y:S01]  /*4ec0*/  @!P1 IADD3 R9, P0, PT, RZ, -R205, RZ ;  /* 0x800000cdff099210 */ /* 0x000fe20007f1e0ff */
[----:B------:R-:W1:Y:S01]  /*4ed0*/  S2R R188, SR_TID.X ;  /* 0x0000000000bc7919 */ /* 0x000e620000002100 */
[----:B------:R-:W5:Y:S01]  /*4ee0*/  @!P1 LDC R172, c[0x0][0x3c0] ;  /* 0x0000f000ffac9b82 */ /* 0x000f620000000800 */
[----:B------:R-:W-:Y:S07]  /*4ef0*/  DEPBAR.LE SB0, 0x0 ;  /* 0x000080000000791a */ /* 0x000fee0000000000 */
[----:B------:R-:W2:Y:S08]  /*4f00*/  LDC R175, c[0x0][0x3c4] ;  /* 0x0000f100ffaf7b82 */ /* 0x000eb00000000800 */
[----:B------:R-:W-:Y:S01]  /*4f10*/  BAR.SYNC.DEFER_BLOCKING 0x0 ;  /* 0x0000000000007b1d */ /* 0x000fe20000010000 */
[----:B------:R-:W-:Y:S01]  /*4f20*/  IMAD.MOV.U32 R8, RZ, RZ, R199 ;  /* 0x000000ffff087224 */ /* 0x000fe200078e00c7 */
[----:B-1----:R-:W-:Y:S01]  /*4f30*/  LOP3.LUT R213, R188, 0x38, RZ, 0xc0, !PT ;  /* 0x00000038bcd57812 */ /* 0x002fe200078ec0ff */
[----:B-----5:R-:W-:Y:S01]  /*4f40*/  @!P1 IMAD.SHL.U32 R6, R172, 0x40, RZ ;  /* 0x00000040ac069824 */ /* 0x020fe200078e00ff */
[----:B------:R-:W-:Y:S01]  /*4f50*/  SHF.R.U32.HI R190, RZ, 0x1, R188 ;  /* 0x00000001ffbe7819 */ /* 0x000fe200000116bc */
[C---:B------:R-:W-:Y:S01]  /*4f60*/  IMAD.SHL.U32 R132, R188.reuse, 0x40, RZ ;  /* 0x00000040bc847824 */ /* 0x040fe200078e00ff */
[C---:B------:R-:W-:Y:S01]  /*4f70*/  LOP3.LUT R4, R188.reuse, 0x8, RZ, 0xc0, !PT ;  /* 0x00000008bc047812 */ /* 0x040fe200078ec0ff */
[C---:B------:R-:W-:Y:S02]  /*4f80*/  IMAD.SHL.U32 R2, R188.reuse, 0x8, RZ ;  /* 0x00000008bc027824 */ /* 0x040fe400078e00ff */
[----:B------:R-:W-:Y:S01]  /*4f90*/  IMAD.SHL.U32 R7, R188, 0x20, RZ ;  /* 0x00000020bc077824 */ /* 0x000fe200078e00ff */
[----:B------:R-:W-:Y:S01]  /*4fa0*/  LOP3.LUT R5, R132, 0x1c0, RZ, 0xc0, !PT ;  /* 0x000001c084057812 */ /* 0x000fe200078ec0ff */
[----:B------:R-:W-:Y:S01]  /*4fb0*/  @!P1 IMAD.X R6, RZ, RZ, ~R6, P0 ;  /* 0x000000ffff069224 */ /* 0x000fe200000e0e06 */
[----:B------:R-:W-:Y:S02]  /*4fc0*/  LOP3.LUT R213, R213, 0x1f8, R2, 0x78, !PT ;  /* 0x000001f8d5d57812 */ /* 0x000fe400078e7802 */
[----:B------:R-:W-:Y:S01]  /*4fd0*/  LOP3.LUT R187, R7, 0x7c00, RZ, 0xc0, !PT ;  /* 0x00007c0007bb7812 */ /* 0x000fe200078ec0ff */
[----:B------:R-:W-:Y:S01]  /*4fe0*/  IMAD.MOV.U32 R7, RZ, RZ, R198 ;  /* 0x000000ffff077224 */ /* 0x000fe200078e00c6 */
[----:B------:R-:W-:Y:S02]  /*4ff0*/  @!P1 SHF.R.S64 R9, R9, 0x1f, R6 ;  /* 0x0000001f09099819 */ /* 0x000fe40000001006 */
[--C-:B------:R-:W-:Y:S02]  /*5000*/  LOP3.LUT R5, R5, 0x38, R2.reuse, 0xf8, !PT ;  /* 0x0000003805057812 */ /* 0x100fe400078ef802 */
[----:B------:R-:W-:Y:S02]  /*5010*/  LOP3.LUT R213, R213, 0x1e00, R2, 0xf8, !PT ;  /* 0x00001e00d5d57812 */ /* 0x000fe400078ef802 */
[----:B------:R-:W-:Y:S02]  /*5020*/  LOP3.LUT R2, R190, 0x8, RZ, 0xc0, !PT ;  /* 0x00000008be027812 */ /* 0x000fe400078ec0ff */
[----:B------:R-:W-:Y:S02]  /*5030*/  LOP3.LUT R3, R187, 0x200, R132, 0xf8, !PT ;  /* 0x00000200bb037812 */ /* 0x000fe400078ef884 */
[----:B------:R-:W-:Y:S02]  /*5040*/  @!P1 IADD3 R198, P0, PT, R198, R9, RZ ;  /* 0x00000009c6c69210 */ /* 0x000fe40007f1e0ff */
        /* <DEDUP_REMOVED lines=65> */
.L_x_3976:
        /* <DEDUP_REMOVED lines=16> */
[----:B------:R-:W-:Y:S01]  /*5560*/  IMAD.X R179, R172, 0x1, R175, P2 ;  /* 0x00000001acb37824 */ /* 0x000fe200010e06af */
[----:B------:R-:W-:Y:S01]  /*5570*/  ISETP.GT.AND P2, PT, R200, R195, PT ;  /* 0x000000c3c800720c */ /* 0x000fe20003f44270 */
[----:B------:R-:W-:Y:S01]  /*5580*/  LDGSTS.E.BYPASS.LTC128B.128 [R213+0xc800], desc[UR14][R174.64] ;  /* 0x0c800000aed57fae */ /* 0x000fe2000b981a0e */
[----:B------:R-:W-:Y:S02]  /*5590*/  IMAD R193, R193, 0x2, R132 ;  /* 0x00000002c1c17824 */ /* 0x000fe400078e0284 */
[----:B------:R-:W-:Y:S01]  /*55a0*/  IMAD.X R181, R172, 0x1, R179, P0 ;  /* 0x00000001acb57824 */ /* 0x000fe200000e06b3 */
[----:B------:R-:W-:Y:S01]  /*55b0*/  LDGSTS.E.BYPASS.LTC128B.128 [R213+0xe800], desc[UR14][R174.64+0x80] ;  /* 0x0e800080aed57fae */ /* 0x000fe2000b981a0e */
[----:B------:R-:W-:Y:S01]  /*55c0*/  LOP3.LUT P0, RZ, R188, 0x2, RZ, 0xc0, !PT ;  /* 0x00000002bcff7812 */ /* 0x000fe2000780c0ff */
[----:B------:R-:W-:Y:S02]  /*55d0*/  VIADD R132, R193, UR5 ;  /* 0x00000005c1847c36 */ /* 0x000fe40008000000 */
[----:B------:R1:W-:Y:S01]  /*55e0*/  LDGSTS.E.BYPASS.LTC128B.128 [R213+0x10800], desc[UR14][R174.64+0x100] ;  /* 0x10800100aed57fae */ /* 0x0003e2000b981a0e */
[----:B------:R-:W-:Y:S02]  /*55f0*/  SEL R191, R186, 0xffffffe0, !P0 ;  /* 0xffffffe0babf7807 */ /* 0x000fe40004000000 */
[----:B------:R-:W-:Y:S01]  /*5600*/  LOP3.LUT P0, RZ, R188, 0x4, RZ, 0xc0, !PT ;  /* 0x00000004bcff7812 */ /* 0x000fe2000780c0ff */
[----:B------:R-:W-:Y:S01]  /*5610*/  LDGSTS.E.BYPASS.LTC128B.128 [R213+0xd000], desc[UR14][R178.64] ;  /* 0x0d000000b2d57fae */ /* 0x000fe2000b981a0e */
[C---:B------:R-:W-:Y:S01]  /*5620*/  IADD3 R135, PT, PT, R191.reuse, R176, RZ ;  /* 0x000000b0bf877210 */ /* 0x040fe20007ffe0ff */
[----:B------:R-:W-:Y:S01]  /*5630*/  IMAD.IADD R134, R191, 0x1, R132 ;  /* 0x00000001bf867824 */ /* 0x000fe200078e0284 */
[----:B------:R-:W-:Y:S01]  /*5640*/  SEL R3, R185, 0xffffffc0, !P0 ;  /* 0xffffffc0b9037807 */ /* 0x000fe20004000000 */
[----:B------:R-:W-:Y:S04]  /*5650*/  LDGSTS.E.BYPASS.LTC128B.128 [R213+0xf000], desc[UR14][R178.64+0x80] ;  /* 0x0f000080b2d57fae */ /* 0x000fe8000b981a0e */
[----:B------:R-:W-:Y:S01]  /*5660*/  LDGSTS.E.BYPASS.LTC128B.128 [R213+0x11000], desc[UR14][R178.64+0x100] ;  /* 0x11000100b2d57fae */ /* 0x000fe2000b981a0e */
[C---:B------:R-:W-:Y:S02]  /*5670*/  IMAD.IADD R192, R3.reuse, 0x1, R176 ;  /* 0x0000000103c07824 */ /* 0x040fe400078e02b0 */
        /* <DEDUP_REMOVED lines=243> */
.L_x_3978:
        /* <DEDUP_REMOVED lines=24> */
.L_x_3977:
        /* <DEDUP_REMOVED lines=397> */
.L_x_3975:
[----:B------:R-:W1:Y:S01]  /*8000*/  SHFL.BFLY PT, R10, R211, 0x2, 0x1f ;  /* 0x0c401f00d30a7f89 */ /* 0x000e6200000e0000 */
[C---:B------:R-:W-:Y:S01]  /*8010*/  SHF.L.U32 R9, R188.reuse, 0x4, RZ ;  /* 0x00000004bc097819 */ /* 0x040fe200000006ff */
[----:B------:R-:W-:Y:S01]  /*8020*/  S2UR UR8, SR_CTAID.Y ;  /* 0x00000000000879c3 */ /* 0x000fe20000002600 */
[----:B------:R-:W-:Y:S01]  /*8030*/  SHF.L.U32 R2, R188, 0x1, RZ ;  /* 0x00000001bc027819 */ /* 0x000fe200000006ff */
[----:B------:R-:W2:Y:S01]  /*8040*/  SHFL.BFLY PT, R0, R209, 0x2, 0x1f ;  /* 0x0c401f00d1007f89 */ /* 0x000ea200000e0000 */
[C---:B------:R-:W-:Y:S01]  /*8050*/  LOP3.LUT R7, R9.reuse, 0x1c0, RZ, 0xc0, !PT ;  /* 0x000001c009077812 */ /* 0x040fe200078ec0ff */
[----:B------:R-:W3:Y:S01]  /*8060*/  LDCU UR4, c[0x0][0x44c] ;  /* 0x00008980ff0477ac */ /* 0x000ee20008000800 */
[----:B------:R-:W-:Y:S01]  /*8070*/  LOP3.LUT R9, R9, 0x10, RZ, 0xc0, !PT ;  /* 0x0000001009097812 */ /* 0x000fe200078ec0ff */
[----:B------:R-:W-:Y:S01]  /*8080*/  BSSY.RECONVERGENT B0, `(.L_x_3980) ;  /* 0x00000ee000007945 */ /* 0x000fe20003800200 */
[----:B------:R-:W-:Y:S01]  /*8090*/  LOP3.LUT R7, R7, 0x38, R2, 0xf8, !PT ;  /* 0x0000003807077812 */ /* 0x000fe200078ef802 */
[----:B------:R-:W-:Y:S01]  /*80a0*/  S2UR UR7, SR_CTAID.Z ;  /* 0x00000000000779c3 */ /* 0x000fe20000002700 */
[----:B------:R-:W-:-:S02]  /*80b0*/  SEL R186, R186, 0xffffffe0, !P0 ;  /* 0xffffffe0baba7807 */ /* 0x000fc40004000000 */
[----:B------:R-:W-:Y:S02]  /*80c0*/  SHF.R.U32.HI R12, RZ, 0x2, R188 ;  /* 0x00000002ff0c7819 */ /* 0x000fe400000116bc */
[----:B------:R-:W-:-:S03]  /*80d0*/  LOP3.LUT R133, R190, 0x30, RZ, 0xc0, !PT ;  /* 0x00000030be857812 */ /* 0x000fc600078ec0ff */
[----:B------:R-:W4:Y:S01]  /*80e0*/  LDC R14, c[0x0][0x3e0] ;  /* 0x0000f800ff0e7b82 */ /* 0x000f220000000800 */
[----:B------:R-:W-:Y:S01]  /*80f0*/  LOP3.LUT R133, R133, 0x7, R12, 0xf8, !PT ;  /* 0x0000000785857812 */ /* 0x000fe200078ef80c */
[----:B-1----:R-:W-:-:S06]  /*8100*/  FADD.FTZ R10, R10, R211 ;  /* 0x000000d30a0a7221 */ /* 0x002fcc0000010000 */
[----:B------:R-:W1:Y:S01]  /*8110*/  S2UR UR6, SR_CTAID.X ;  /* 0x00000000000679c3 */ /* 0x000e620000002500 */
[----:B--2---:R-:W-:Y:S01]  /*8120*/  FADD.FTZ R13, R0, R209 ;  /* 0x000000d1000d7221 */ /* 0x004fe20000010000 */
[----:B------:R-:W2:Y:S01]  /*8130*/  SHFL.BFLY PT, R5, R10, 0x1, 0x1f ;  /* 0x0c201f000a057f89 */ /* 0x000ea200000e0000 */
[----:B------:R-:W-:-:S03]  /*8140*/  SHF.L.U32 R0, R188, 0x2, RZ ;  /* 0x00000002bc007819 */ /* 0x000fc600000006ff */
[----:B------:R-:W5:Y:S01]  /*8150*/  SHFL.BFLY PT, R4, R13, 0x1, 0x1f ;  /* 0x0c201f000d047f89 */ /* 0x000f6200000e0000 */
[----:B------:R-:W-:Y:S01]  /*8160*/  LOP3.LUT R11, R0, 0x1f8, RZ, 0xc0, !PT ;  /* 0x000001f8000b7812 */ /* 0x000fe200078ec0ff */
[----:B-1----:R-:W-:Y:S01]  /*8170*/  USHF.L.U32 UR6, UR6, 0x6, URZ ;  /* 0x0000000606067899 */ /* 0x002fe200080006ff */
[----:B--2---:R-:W-:Y:S01]  /*8180*/  FADD.FTZ R5, R10, R5 ;  /* 0x000000050a057221 */ /* 0x004fe20000010000 */
[----:B------:R-:W-:Y:S02]  /*8190*/  LOP3.LUT R10, R187, 0x6, R2, 0xf8, !PT ;  /* 0x00000006bb0a7812 */ /* 0x000fe400078ef802 */
[----:B------:R-:W-:Y:S01]  /*81a0*/  LOP3.LUT R2, R11, 0x38, R190, 0x78, !PT ;  /* 0x000000380b027812 */ /* 0x000fe200078e78be */
[----:B------:R-:W1:Y:S01]  /*81b0*/  MUFU.RCP R8, R5 ;  /* 0x0000000500087308 */ /* 0x000e620000001000 */
[----:B-----5:R-:W-:Y:S01]  /*81c0*/  FADD.FTZ R4, R13, R4 ;  /* 0x000000040d047221 */ /* 0x020fe20000010000 */
[----:B------:R-:W-:Y:S01]  /*81d0*/  BAR.SYNC.DEFER_BLOCKING 0x0 ;  /* 0x0000000000007b1d */ /* 0x000fe20000010000 */
[----:B------:R-:W-:-:S02]  /*81e0*/  FSETP.NE.FTZ.AND P2, PT, R5, RZ, PT ;  /* 0x000000ff0500720b */ /* 0x000fc40003f55000 */
[----:B------:R-:W-:Y:S02]  /*81f0*/  LOP3.LUT R7, R10, R7, RZ, 0xfc, !PT ;  /* 0x000000070a077212 */ /* 0x000fe400078efcff */
[----:B------:R-:W-:Y:S01]  /*8200*/  FSETP.NE.FTZ.AND P1, PT, R4, RZ, PT ;  /* 0x000000ff0400720b */ /* 0x000fe20003f35000 */
[----:B------:R-:W2:Y:S01]  /*8210*/  MUFU.RCP R6, R4 ;  /* 0x0000000400067308 */ /* 0x000ea20000001000 */
[----:B------:R-:W-:Y:S01]  /*8220*/  LEA R7, R7, UR5, 0x2 ;  /* 0x0000000507077c11 */ /* 0x000fe2000f8e10ff */
[----:B------:R-:W5:Y:S01]  /*8230*/  LDC.64 R12, c[0x0][0x430] ;  /* 0x00010c00ff0c7b82 */ /* 0x000f620000000a00 */
[----:B------:R-:W-:Y:S02]  /*8240*/  R2P PR, R188, 0x18 ;  /* 0x00000018bc007804 */ /* 0x000fe40000000000 */
[----:B------:R-:W-:Y:S02]  /*8250*/  LEA R2, R2, R9, 0x2 ;  /* 0x0000000902027211 */ /* 0x000fe400078e10ff */
[----:B------:R-:W-:Y:S01]  /*8260*/  IADD3 R11, PT, PT, R7, 0x80, RZ ;  /* 0x00000080070b7810 */ /* 0x000fe20007ffe0ff */
[----:B------:R-:W3:Y:S01]  /*8270*/  @P2 MUFU.LG2 R5, R5 ;  /* 0x0000000500052308 */ /* 0x000ee20000000c00 */
[----:B------:R-:W-:Y:S01]  /*8280*/  LOP3.LUT P0, RZ, R188, 0x3, RZ, 0xc0, !PT ;  /* 0x00000003bcff7812 */ /* 0x000fe2000780c0ff */
[----:B------:R-:W4:Y:S01]  /*8290*/  @P2 LDC R17, c[0x0][0x458] ;  /* 0x00011600ff112b82 */ /* 0x000f220000000800 */
[----:B-1----:R-:W-:-:S05]  /*82a0*/  FSEL R8, R8, 1, P2 ;  /* 0x3f80000008087808 */ /* 0x002fca0001000000 */
        /* <DEDUP_REMOVED lines=48> */
[----:B--2---:R-:W-:Y:S01]  /*85b0*/  FSEL R6, R6, 1, P1 ;  /* 0x3f80000006067808 */ /* 0x004fe20000800000 */
[----:B------:R-:W-:Y:S01]  /*85c0*/  STS.64 [R7], R128 ;  /* 0x0000008007007388 */ /* 0x000fe20000000a00 */
[----:B------:R-:W-:Y:S01]  /*85d0*/  SEL R8, R185, 0xffffffc0, !P3 ;  /* 0xffffffc0b9087807 */ /* 0x000fe20005800000 */
[----:B------:R-:W1:Y:S01]  /*85e0*/  @P1 LDC R16, c[0x0][0x458] ;  /* 0x00011600ff101b82 */ /* 0x000e620000000800 */
[C---:B------:R-:W-:Y:S01]  /*85f0*/  @P4 IADD3 R11, PT, PT, R7.reuse, -0x80, RZ ;  /* 0xffffff80070b4810 */ /* 0x040fe20007ffe0ff */
[C---:B------:R-:W-:Y:S01]  /*8600*/  FMUL.FTZ R130, R6.reuse, R130 ;  /* 0x0000008206827220 */ /* 0x040fe20000410000 */
        /* <DEDUP_REMOVED lines=49> */
[----:B------:R-:W-:Y:S01]  /*8920*/  STS.64 [R7+0x800], R130 ;  /* 0x0008008207007388 */ /* 0x000fe20000000a00 */
[----:B------:R-:W-:Y:S01]  /*8930*/  IADD3 R10, PT, PT, R186, R9, RZ ;  /* 0x00000009ba0a7210 */ /* 0x000fe20007ffe0ff */
[----:B------:R-:W2:Y:S01]  /*8940*/  @P1 MUFU.LG2 R4, R4 ;  /* 0x0000000400041308 */ /* 0x000ea20000000c00 */
[-C--:B------:R-:W-:Y:S01]  /*8950*/  IADD3 R15, PT, PT, R8, R11.reuse, RZ ;  /* 0x0000000b080f7210 */ /* 0x080fe20007ffe0ff */
[----:B------:R-:W-:Y:S01]  /*8960*/  STS.64 [R6], R36 ;  /* 0x0000002406007388 */ /* 0x000fe20000000a00 */
[C---:B------:R-:W-:Y:S01]  /*8970*/  IADD3 R8, PT, PT, R186.reuse, R11, RZ ;  /* 0x0000000bba087210 */ /* 0x040fe20007ffe0ff */
[----:B---3--:R-:W-:Y:S01]  /*8980*/  @P2 FMUL.FTZ R5, R5, 0.69314718246459960938 ;  /* 0x3f31721805052820 */ /* 0x008fe20000410000 */
[----:B------:R-:W-:Y:S01]  /*8990*/  IADD3 R186, PT, PT, R186, R15, RZ ;  /* 0x0000000fbaba7210 */ /* 0x000fe20007ffe0ff */
[----:B------:R-:W-:Y:S04]  /*89a0*/  STS.64 [R6+0x800], R38 ;  /* 0x0008002606007388 */ /* 0x000fe80000000a00 */
[----:B------:R-:W-:Y:S04]  /*89b0*/  STS.64 [R9], R40 ;  /* 0x0000002809007388 */ /* 0x000fe80000000a00 */
        /* <DEDUP_REMOVED lines=38> */
[----:B-----5:R-:W-:Y:S01]  /*8c20*/  IMAD R201, R12, UR8, R201 ;  /* 0x000000080cc97c24 */ /* 0x020fe2000f8e02c9 */
[----:B---3--:R-:W-:Y:S02]  /*8c30*/  MOV R101, 0xff800000 ;  /* 0xff80000000657802 */ /* 0x008fe40000000f00 */
[----:B------:R2:W-:Y:S01]  /*8c40*/  STS.64 [R11+0x8800], R114 ;  /* 0x008800720b007388 */ /* 0x0005e20000000a00 */
[----:B----4-:R-:W-:Y:S01]  /*8c50*/  IMAD R7, R14, R7, UR7 ;  /* 0x000000070e077e24 */ /* 0x010fe2000f8e0207 */
[----:B------:R-:W-:Y:S01]  /*8c60*/  MOV R100, 0xff800000 ;  /* 0xff80000000647802 */ /* 0x000fe20000000f00 */
[----:B------:R-:W-:Y:S01]  /*8c70*/  @P2 FFMA.FTZ R101, R132, R17, R5 ;  /* 0x0000001184652223 */ /* 0x000fe20000010005 */
[----:B------:R2:W-:Y:S01]  /*8c80*/  STS.64 [R8+0x8000], R116 ;  /* 0x0080007408007388 */ /* 0x0005e20000000a00 */
[----:B-1----:R-:W-:Y:S02]  /*8c90*/  IMAD R102, R201, R14, R7 ;  /* 0x0000000ec9667224 */ /* 0x002fe400078e0207 */
[----:B------:R-:W-:Y:S01]  /*8ca0*/  @P1 FFMA.FTZ R100, R3, R16, R4 ;  /* 0x0000001003641223 */ /* 0x000fe20000010004 */
        /* <DEDUP_REMOVED lines=43> */
.L_x_3981:
[----:B------:R-:W-:Y:S05]  /*8f60*/  BSYNC.RECONVERGENT B0 ;  /* 0x0000000000007941 */ /* 0x000fea0003800200 */
.L_x_3980:
[----:B------:R-:W4:Y:S01]  /*8f70*/  LDCU.64 UR4, c[0x0][0x3f8] ;  /* 0x00007f00ff0477ac */ /* 0x000f220008000a00 */
[----:B---3--:R-:W-:Y:S02]  /*8f80*/  SHF.R.U32.HI R101, RZ, 0x4, R188 ;  /* 0x00000004ff657819 */ /* 0x008fe400000116bc */
[----:B------:R-:W-:Y:S02]  /*8f90*/  LOP3.LUT R0, R0, 0x3c, RZ, 0xc0, !PT ;  /* 0x0000003c00007812 */ /* 0x000fe400078ec0ff */
[CC--:B------:R-:W-:Y:S01]  /*8fa0*/  ISETP.GE.AND P0, PT, R101.reuse, R194.reuse, PT ;  /* 0x000000c26500720c */ /* 0x0c0fe20003f06270 */
[C---:B------:R-:W-:Y:S02]  /*8fb0*/  VIADD R103, R101.reuse, 0x8 ;  /* 0x0000000865677836 */ /* 0x040fe40000000000 */
[C---:B------:R-:W-:Y:S02]  /*8fc0*/  IMAD R0, R101.reuse, 0xc0, R0 ;  /* 0x000000c065007824 */ /* 0x040fe400078e0200 */
[----:B------:R-:W-:Y:S01]  /*8fd0*/  VIADD R105, R101, 0x10 ;  /* 0x0000001065697836 */ /* 0x000fe20000000000 */
[----:B------:R-:W-:Y:S01]  /*8fe0*/  ISETP.GE.AND P6, PT, R103, R194, PT ;  /* 0x000000c26700720c */ /* 0x000fe20003fc6270 */
[----:B------:R-:W-:Y:S01]  /*8ff0*/  VIADD R103, R101, 0x18 ;  /* 0x0000001865677836 */ /* 0x000fe20000000000 */
[----:B------:R-:W-:-:S02]  /*9000*/  IADD3 R0, P1, PT, R3, R0, RZ ;  /* 0x0000000003007210 */ /* 0x000fc40007f3e0ff */
[-C--:B------:R-:W-:Y:S01]  /*9010*/  ISETP.GE.AND P5, PT, R105, R194.reuse, PT ;  /* 0x000000c26900720c */ /* 0x080fe20003fa6270 */
[----:B------:R-:W-:Y:S01]  /*9020*/  VIADD R105, R101, 0x20 ;  /* 0x0000002065697836 */ /* 0x000fe20000000000 */
[----:B------:R-:W-:Y:S01]  /*9030*/  LEA.HI.X.SX32 R107, R3, RZ, 0x1, P1 ;  /* 0x000000ff036b7211 */ /* 0x000fe200008f0eff */
[----:B------:R-:W-:Y:S01]  /*9040*/  VIADD R3, R101, 0x30 ;  /* 0x0000003065037836 */ /* 0x000fe20000000000 */
[C---:B----4-:R-:W-:Y:S02]  /*9050*/  LEA R106, P1, R0.reuse, UR4, 0x2 ;  /* 0x00000004006a7c11 */ /* 0x050fe4000f8210ff */
[-C--:B------:R-:W-:Y:S01]  /*9060*/  ISETP.GE.AND P4, PT, R103, R194.reuse, PT ;  /* 0x000000c26700720c */ /* 0x080fe20003f86270 */
[C---:B------:R-:W-:Y:S01]  /*9070*/  VIADD R103, R101.reuse, 0x28 ;  /* 0x0000002865677836 */ /* 0x040fe20000000000 */
[----:B------:R-:W-:Y:S01]  /*9080*/  LEA.HI.X R107, R0, UR5, R107, 0x2, P1 ;  /* 0x00000005006b7c11 */ /* 0x000fe200088f146b */
[----:B------:R-:W-:Y:S01]  /*9090*/  VIADD R101, R101, 0x38 ;  /* 0x0000003865657836 */ /* 0x000fe20000000000 */
[----:B------:R-:W-:-:S02]  /*90a0*/  ISETP.GE.AND P3, PT, R105, R194, PT ;  /* 0x000000c26900720c */ /* 0x000fc40003f66270 */
[-C--:B------:R-:W-:Y:S01]  /*90b0*/  ISETP.GE.AND P2, PT, R103, R194.reuse, PT ;  /* 0x000000c26700720c */ /* 0x080fe20003f46270 */
[----:B-1----:R1:W-:Y:S01]  /*90c0*/  @!P0 STG.E.128 desc[UR14][R106.64], R96 ;  /* 0x000000606a008986 */ /* 0x0023e2000c101d0e */
[----:B------:R-:W-:-:S03]  /*90d0*/  ISETP.GE.AND P1, PT, R3, R194, PT ;  /* 0x000000c20300720c */ /* 0x000fc60003f26270 */
[----:B------:R1:W-:Y:S04]  /*90e0*/  @!P0 STG.E.128 desc[UR14][R106.64+0x100], R64 ;  /* 0x000100406a008986 */ /* 0x0003e8000c101d0e */
[----:B------:R1:W-:Y:S01]  /*90f0*/  @!P0 STG.E.128 desc[UR14][R106.64+0x200], R32 ;  /* 0x000200206a008986 */ /* 0x0003e2000c101d0e */
[----:B------:R-:W-:-:S03]  /*9100*/  ISETP.GE.AND P0, PT, R101, R194, PT ;  /* 0x000000c26500720c */ /* 0x000fc60003f06270 */
[----:B------:R1:W-:Y:S04]  /*9110*/  @!P6 STG.E.128 desc[UR14][R106.64+0x1800], R92 ;  /* 0x0018005c6a00e986 */ /* 0x0003e8000c101d0e */
        /* <DEDUP_REMOVED lines=16> */
[----:B------:R1:W-:Y:S01]  /*9220*/  @!P1 STG.E.128 desc[UR14][R106.64+0x9200], R8 ;  /* 0x009200086a009986 */ /* 0x0003e2000c101d0e */
[----:B------:R-:W-:Y:S05]  /*9230*/  @P0 EXIT ;  /* 0x000000000000094d */ /* 0x000fea0003800000 */
[----:B------:R-:W-:Y:S04]  /*9240*/  STG.E.128 desc[UR14][R106.64+0xa800], R68 ;  /* 0x00a800446a007986 */ /* 0x000fe8000c101d0e */
[----:B------:R-:W-:Y:S04]  /*9250*/  STG.E.128 desc[UR14][R106.64+0xa900], R36 ;  /* 0x00a900246a007986 */ /* 0x000fe8000c101d0e */
[----:B------:R-:W-:Y:S01]  /*9260*/  STG.E.128 desc[UR14][R106.64+0xaa00], R4 ;  /* 0x00aa00046a007986 */ /* 0x000fe2000c101d0e */
[----:B------:R-:W-:Y:S05]  /*9270*/  EXIT ;  /* 0x000000000000794d */ /* 0x000fea0003800000 */
.L_x_3982:
        /* <DEDUP_REMOVED lines=16> */
.L_x_6897:


//--------------------- .text._ZN5flash24flash_fwd_splitkv_kernelI23Flash_fwd_kernel_traitsILi192ELi64ELi64ELi4ELb0ELb0EN7cutlass10bfloat16_tE19Flash_kernel_traitsILi192ELi64ELi64ELi4ES3_EELb0ELb0ELb0ELb0ELb1ELb1ELb1ELb0EEEvNS_16Flash_fwd_paramsE --------------------------
	.section	.text._ZN5flash24flash_fwd_splitkv_kernelI23Flash_fwd_kernel_traitsILi192ELi64ELi64ELi4ELb0ELb0EN7cutlass10bfloat16_tE19Flash_kernel_traitsILi192ELi64ELi64ELi4ES3_EELb0ELb0ELb0ELb0ELb1ELb1ELb1ELb0EEEvNS_16Flash_fwd_paramsE,"ax",@progbits
	.align	128
        .global         _ZN5flash24flash_fwd_splitkv_kernelI23Flash_fwd_kernel_traitsILi192ELi64ELi64ELi4ELb0ELb0EN7cutlass10bfloat16_tE19Flash_kernel_traitsILi192ELi64ELi64ELi4ES3_EELb0ELb0ELb0ELb0ELb1ELb1ELb1ELb0EEEvNS_16Flash_fwd_paramsE
        .type           _ZN5flash24flash_fwd_splitkv_kernelI23Flash_fwd_kernel_traitsILi192ELi64ELi64ELi4ELb0ELb0EN7cutlass10bfloat16_tE19Flash_kernel_traitsILi192ELi64ELi64ELi4ES3_EELb0ELb0ELb0ELb0ELb1ELb1ELb1ELb0EEEvNS_16Flash_fwd_paramsE,@function
        .size           _ZN5flash24flash_fwd_splitkv_kernelI23Flash_fwd_kernel_traitsILi192ELi64ELi64ELi4ELb0ELb0EN7cutlass10bfloat16_tE19Flash_kernel_traitsILi192ELi64ELi64ELi4ES3_EELb0ELb0ELb0ELb0ELb1ELb1ELb1ELb0EEEvNS_16Flash_fwd_paramsE,(.L_x_6898 - _ZN5flash24flash_fwd_splitkv_kernelI23Flash_fwd_kernel_traitsILi192ELi64ELi64ELi4ELb0ELb0EN7cutlass10bfloat16_tE19Flash_kernel_traitsILi192ELi64ELi64ELi4ES3_EELb0ELb0ELb0ELb0ELb1ELb1ELb1ELb0EEEvNS_16Flash_fwd_paramsE)
        .other          _ZN5flash24flash_fwd_splitkv_kernelI23Flash_fwd_kernel_traitsILi192ELi64ELi64ELi4ELb0ELb0EN7cutlass10bfloat16_tE19Flash_kernel_traitsILi192ELi64ELi64ELi4ES3_EELb0ELb0ELb0ELb0ELb1ELb1ELb1ELb0EEEvNS_16Flash_fwd_paramsE,@"STO_CUDA_ENTRY STV_DEFAULT"
_ZN5flash24flash_fwd_splitkv_kernelI23Flash_fwd_kernel_traitsILi192ELi64ELi64ELi4ELb0ELb0EN7cutlass10bfloat16_tE19Flash_kernel_traitsILi192ELi64ELi64ELi4ES3_EELb0ELb0ELb0ELb0ELb1ELb1ELb1ELb0EEEvNS_16Flash_fwd_paramsE:
.text._ZN5flash24flash_fwd_splitkv_kernelI23Flash_fwd_kernel_traitsILi192ELi64ELi64ELi4ELb0ELb0EN7cutlass10bfloat16_tE19Flash_kernel_traitsILi192ELi64ELi64ELi4ES3_EELb0ELb0ELb0ELb0ELb1ELb1ELb1ELb0EEEvNS_16Flash_fwd_paramsE:
        /* <DEDUP_REMOVED lines=57> */
.L_x_3983:
        /* <DEDUP_REMOVED lines=8> */
[----:B------:R-:W1:Y:S01]  /*0410*/  S2R R35, SR_CTAID.X ;  /* 0x0000000000237919 */ /* 0x000e620000002500 */
[----:B------:R-:W2:Y:S01]  /*0420*/  @!P4 LDC R195, c[0x0][0x434] ;  /* 0x00010d00ffc3cb82 */ /* 0x000ea20000000800 */
[----:B-----5:R-:W-:Y:S02]  /*0430*/  @P4 IMAD.IADD R195, R0, 0x1, -R13 ;  /* 0x0000000100c34824 */ /* 0x020fe400078e0a0d */
[----:B-1-3--:R-:W-:-:S05]  /*0440*/  IMAD.SHL.U32 R14, R35, 0x40, RZ ;  /* 0x00000040230e7824 */ /* 0x00afca00078e00ff */
[----:B--2---:R-:W-:-:S13]  /*0450*/  ISETP.GT.AND P1, PT, R195, R14, PT ;  /* 0x0000000ec300720c */ /* 0x004fda0003f24270 */
        /* <DEDUP_REMOVED lines=126> */
[----:B------:R-:W-:-:S03]  /*0c40*/  ISETP.GE.OR P6, PT, R0, R195, P6 ;  /* 0x000000c30000720c */ /* 0x000fc600037c6670 */
        /* <DEDUP_REMOVED lines=11> */
.L_x_3984:
        /* <DEDUP_REMOVED lines=8> */
.L_x_3985:
        /* <DEDUP_REMOVED lines=100> */
.L_x_3986:
        /* <DEDUP_REMOVED lines=15> */
.L_x_3988:
[----:B------:R-:W2:Y:S01]  /*14b0*/  LDC.64 R2, c[0x0][0x3b8] ;  /* 0x0000ee00ff027b82 */ /* 0x000ea20000000a00 */
[----:B------:R-:W-:-:S05]  /*14c0*/  IADD3 R4, PT, PT, R6, R7, RZ ;  /* 0x0000000706047210 */ /* 0x000fca0007ffe0ff */
[C---:B--2---:R-:W-:Y:S02]  /*14d0*/  IMAD R19, R4.reuse, R3, RZ ;  /* 0x0000000304137224 */ /* 0x044fe400078e02ff */
[----:B------:R-:W-:-:S05]  /*14e0*/  IMAD.WIDE.U32 R4, R4, R2, RZ ;  /* 0x0000000204047225 */ /* 0x000fca00078e00ff */
[----:B------:R-:W-:Y:S02]  /*14f0*/  IADD3 R19, PT, PT, R5, R19, RZ ;  /* 0x0000001305137210 */ /* 0x000fe40007ffe0ff */
[----:B------:R-:W-:Y:S02]  /*1500*/  MOV R18, R4 ;  /* 0x0000000400127202 */ /* 0x000fe40000000f00 */
.L_x_3989:
        /* <DEDUP_REMOVED lines=14> */
.L_x_3990:
[----:B------:R-:W2:Y:S01]  /*15f0*/  LDC.64 R4, c[0x0][0x3c0] ;  /* 0x0000f000ff047b82 */ /* 0x000ea20000000a00 */
[----:B------:R-:W-:-:S05]  /*1600*/  IADD3 R6, PT, PT, R6, R7, RZ ;  /* 0x0000000706067210 */ /* 0x000fca0007ffe0ff */
[C---:B--2---:R-:W-:Y:S02]  /*1610*/  IMAD R21, R6.reuse, R5, RZ ;  /* 0x0000000506157224 */ /* 0x044fe400078e02ff */
[----:B------:R-:W-:-:S05]  /*1620*/  IMAD.WIDE.U32 R6, R6, R4, RZ ;  /* 0x0000000406067225 */ /* 0x000fca00078e00ff */
[----:B------:R-:W-:Y:S02]  /*1630*/  IADD3 R21, PT, PT, R7, R21, RZ ;  /* 0x0000001507157210 */ /* 0x000fe40007ffe0ff */
[----:B------:R-:W-:-:S07]  /*1640*/  MOV R20, R6 ;  /* 0x0000000600147202 */ /* 0x000fce0000000f00 */
.L_x_3991:
        /* <DEDUP_REMOVED lines=14> */
[----:B-1----:R-:W-:Y:S02]  /*1730*/  IMAD.MOV R7, RZ, RZ, -R17 ;  /* 0x000000ffff077224 */ /* 0x002fe400078e0a11 */
[----:B------:R-:W-:Y:S02]  /*1740*/  IMAD R15, R10, R3, R15 ;  /* 0x000000030a0f7224 */ /* 0x000fe400078e020f */
[----:B-----5:R-:W-:Y:S01]  /*1750*/  IMAD R8, R7, R6, RZ ;  /* 0x0000000607087224 */ /* 0x020fe200078e02ff */
[----:B------:R-:W-:Y:S02]  /*1760*/  IABS R7, R26 ;  /* 0x0000001a00077213 */ /* 0x000fe40000000000 */
[----:B------:R-:W-:Y:S01]  /*1770*/  IADD3 R19, PT, PT, R19, R15, RZ ;  /* 0x0000000f13137210 */ /* 0x000fe20007ffe0ff */
[----:B------:R-:W-:-:S04]  /*1780*/  IMAD.HI.U32 R17, R17, R8, R16 ;  /* 0x0000000811117227 */ /* 0x000fc800078e0010 */
[----:B------:R-:W-:-:S04]  /*1790*/  IMAD.MOV.U32 R8, RZ, RZ, R7 ;  /* 0x000000ffff087224 */ /* 0x000fc800078e0007 */
[----:B------:R-:W-:-:S04]  /*17a0*/  IMAD.HI.U32 R16, R17, R8, RZ ;  /* 0x0000000811107227 */ /* 0x000fc800078e00ff */
[----:B------:R-:W-:Y:S01]  /*17b0*/  IMAD R17, R10, R5, R12 ;  /* 0x000000050a117224 */ /* 0x000fe200078e020c */
[----:B------:R-:W-:-:S04]  /*17c0*/  IADD3 R7, PT, PT, -R16, RZ, RZ ;  /* 0x000000ff10077210 */ /* 0x000fc80007ffe1ff */
[----:B------:R-:W-:Y:S01]  /*17d0*/  IADD3 R21, PT, PT, R21, R17, RZ ;  /* 0x0000001115157210 */ /* 0x000fe20007ffe0ff */
        /* <DEDUP_REMOVED lines=23> */
.L_x_3987:
        /* <DEDUP_REMOVED lines=14> */
[-C--:B------:R-:W-:Y:S01]  /*1a30*/  ISETP.GE.AND P2, PT, R24, R195.reuse, PT ;  /* 0x000000c31800720c */ /* 0x080fe20003f46270 */
[----:B------:R-:W-:Y:S01]  /*1a40*/  VIADD R18, R22, 0x30 ;  /* 0x0000003016127836 */ /* 0x000fe20000000000 */
[----:B------:R-:W-:Y:S01]  /*1a50*/  IADD3 R28, P1, PT, R29, R28, RZ ;  /* 0x0000001c1d1c7210 */ /* 0x000fe20007f3e0ff */
[----:B------:R-:W-:Y:S01]  /*1a60*/  IMAD.SHL.U32 R88, R186, 0x40, RZ ;  /* 0x00000040ba587824 */ /* 0x000fe200078e00ff */
[----:B------:R-:W-:Y:S01]  /*1a70*/  LOP3.LUT R89, R89, 0x38, R186, 0x78, !PT ;  /* 0x0000003859597812 */ /* 0x000fe200078e78ba */
[----:B------:R-:W-:Y:S01]  /*1a80*/  VIADD R202, R0, 0xffffffff ;  /* 0xffffffff00ca7836 */ /* 0x000fe20000000000 */
[----:B------:R-:W-:Y:S01]  /*1a90*/  ISETP.GE.AND P4, PT, R18, R195, PT ;  /* 0x000000c31200720c */ /* 0x000fe20003f86270 */
[----:B------:R-:W4:Y:S01]  /*1aa0*/  @P0 LDC.64 R8, c[0x0][0x3b0] ;  /* 0x0000ec00ff080b82 */ /* 0x000f220000000a00 */
[----:B-1----:R-:W-:Y:S01]  /*1ab0*/  IMAD R31, R31, UR4, RZ ;  /* 0x000000041f1f7c24 */ /* 0x002fe2000f8e02ff */
[----:B------:R-:W-:Y:S01]  /*1ac0*/  LOP3.LUT R89, R89, 0x1e00, R16, 0xf8, !PT ;  /* 0x00001e0059597812 */ /* 0x000fe200078ef810 */
[----:B------:R-:W1:Y:S01]  /*1ad0*/  LDCU.64 UR6, c[0x0][0x390] ;  /* 0x00007200ff0677ac */ /* 0x000e620008000a00 */
[----:B------:R-:W-:Y:S01]  /*1ae0*/  SHF.L.U32 R209, R202, 0x6, RZ ;  /* 0x00000006cad17819 */ /* 0x000fe200000006ff */
[----:B------:R-:W-:Y:S01]  /*1af0*/  IMAD R31, R26, UR5, R31 ;  /* 0x000000051a1f7c24 */ /* 0x000fe2000f8e021f */
[C---:B------:R-:W-:Y:S01]  /*1b00*/  SHF.L.U64.HI R90, R2.reuse, 0x4, R3 ;  /* 0x00000004025a7819 */ /* 0x040fe20000010203 */
[----:B------:R-:W-:Y:S01]  /*1b10*/  IMAD.SHL.U32 R87, R2, 0x10, RZ ;  /* 0x0000001002577824 */ /* 0x000fe200078e00ff */
[----:B------:R-:W5:Y:S01]  /*1b20*/  @!P5 LDC.64 R6, c[0x0][0x3b0] ;  /* 0x0000ec00ff06db82 */ /* 0x000f620000000a00 */
        /* <DEDUP_REMOVED lines=12> */
[----:B----4-:R-:W-:-:S04]  /*1bf0*/  @P0 IMAD.WIDE.U32 R14, R13, R8, RZ ;  /* 0x000000080d0e0225 */ /* 0x010fc800078e00ff */
[----:B------:R-:W-:Y:S02]  /*1c00*/  @P0 IMAD.MOV.U32 R10, RZ, RZ, R14 ;  /* 0x000000ffff0a0224 */ /* 0x000fe400078e000e */
[----:B------:R-:W-:Y:S02]  /*1c10*/  @P0 IMAD R11, R13, R9, R15 ;  /* 0x000000090d0b0224 */ /* 0x000fe400078e020f */
[----:B------:R-:W4:Y:S01]  /*1c20*/  @!P5 LDC.64 R8, c[0x0][0x380] ;  /* 0x0000e000ff08db82 */ /* 0x000f220000000a00 */
        /* <DEDUP_REMOVED lines=8> */
[----:B-----5:R-:W-:Y:S01]  /*1cb0*/  @!P5 IMAD R10, R35, R6, RZ ;  /* 0x00000006230ad224 */ /* 0x020fe200078e02ff */
[-C--:B------:R-:W-:Y:S01]  /*1cc0*/  @!P5 MOV R30, R26.reuse ;  /* 0x0000001a001ed202 */ /* 0x080fe20000000f00 */
[----:B------:R-:W-:Y:S01]  /*1cd0*/  IMAD.IADD R31, R27, 0x1, R31 ;  /* 0x000000011b1f7824 */ /* 0x000fe200078e021f */
[----:B------:R-:W-:Y:S01]  /*1ce0*/  @!P2 MOV R36, R26 ;  /* 0x0000001a0024a202 */ /* 0x000fe20000000f00 */
[C---:B------:R-:W-:Y:S01]  /*1cf0*/  @!P5 IMAD R10, R34.reuse, R7, R10 ;  /* 0x00000007220ad224 */ /* 0x040fe200078e020a */
[----:B------:R-:W-:Y:S01]  /*1d00*/  LEA R89, R89, UR5, 0x1 ;  /* 0x0000000559597c11 */ /* 0x000fe2000f8e08ff */
[----:B------:R-:W-:Y:S01]  /*1d10*/  @!P5 IMAD.WIDE.U32 R14, R34, R6, R30 ;  /* 0x00000006220ed225 */ /* 0x000fe200078e001e */
[----:B------:R-:W-:Y:S01]  /*1d20*/  IADD3 R30, P3, PT, R29, R12, RZ ;  /* 0x0000000c1d1e7210 */ /* 0x000fe20007f7e0ff */
[----:B------:R-:W3:Y:S01]  /*1d30*/  @!P2 LDC.64 R6, c[0x0][0x3b0] ;  /* 0x0000ec00ff06ab82 */ /* 0x000ee20000000a00 */
[----:B------:R-:W5:Y:S01]  /*1d40*/  LDCU UR4, c[0x0][0x50c] ;  /* 0x0000a180ff0477ac */ /* 0x000f620008000800 */
[----:B------:R-:W-:Y:S01]  /*1d50*/  @!P5 IMAD.IADD R10, R15, 0x1, R10 ;  /* 0x000000010f0ad824 */ /* 0x000fe200078e020a */
[----:B----4-:R-:W-:Y:S01]  /*1d60*/  @!P5 LEA R32, P0, R14, R8, 0x1 ;  /* 0x000000080e20d211 */ /* 0x010fe200078008ff */
[----:B------:R-:W-:-:S02]  /*1d70*/  @!P2 IMAD.MOV.U32 R37, RZ, RZ, R31 ;  /* 0x000000ffff25a224 */ /* 0x000fc400078e001f */
[----:B------:R-:W-:Y:S01]  /*1d80*/  @!P6 IMAD.MOV.U32 R40, RZ, RZ, R26 ;  /* 0x000000ffff28e224 */ /* 0x000fe200078e001a */
[----:B------:R-:W-:Y:S01]  /*1d90*/  @!P5 LEA.HI.X R33, R14, R9, R10, 0x1, P0 ;  /* 0x000000090e21d211 */ /* 0x000fe200000f0c0a */
[----:B------:R-:W4:Y:S01]  /*1da0*/  @!P6 LDC.64 R12, c[0x0][0x3b0] ;  /* 0x0000ec00ff0ceb82 */ /* 0x000f220000000a00 */
[----:B------:R-:W-:Y:S01]  /*1db0*/  @!P2 IADD3 R8, P0, PT, R34, 0x10, RZ ;  /* 0x000000102208a810 */ /* 0x000fe20007f1e0ff */
[----:B------:R-:W-:Y:S01]  /*1dc0*/  @!P6 IMAD.MOV.U32 R41, RZ, RZ, R31 ;  /* 0x000000ffff29e224 */ /* 0x000fe200078e001f */
[----:B------:R-:W-:Y:S01]  /*1dd0*/  LOP3.LUT R9, R88, 0x1c0, RZ, 0xc0, !PT ;  /* 0x000001c058097812 */ /* 0x000fe200078ec0ff */
[----:B------:R-:W-:Y:S01]  /*1de0*/  @!PT LDS RZ, [RZ] ;  /* 0x00000000fffff984 */ /* 0x000fe20000000800 */
[----:B------:R-:W-:Y:S01]  /*1df0*/  @!PT LDS RZ, [RZ] ;  /* 0x00000000fffff984 */ /* 0x000fe20000000800 */
[----:B------:R-:W-:Y:S01]  /*1e00*/  @!PT LDS RZ, [RZ] ;  /* 0x00000000fffff984 */ /* 0x000fe20000000800 */
[----:B------:R-:W-:Y:S02]  /*1e10*/  @!P5 LDGSTS.E.BYPASS.LTC128B.128 [R89], desc[UR14][R32.64] ;  /* 0x000000002059dfae */ /* 0x000fe4000b981a0e */
[----:B------:R-:W-:Y:S01]  /*1e20*/  @!P2 IMAD.X R29, RZ, RZ, R35, P0 ;  /* 0x000000ffff1da224 */ /* 0x000fe200000e0623 */
[----:B------:R-:W-:Y:S01]  /*1e30*/  LOP3.LUT R16, R9, 0x38, R16, 0xf8, !PT ;  /* 0x0000003809107812 */ /* 0x000fe200078ef810 */
[----:B------:R-:W2:Y:S01]  /*1e40*/  @!P2 LDC.64 R14, c[0x0][0x380] ;  /* 0x0000e000ff0eab82 */ /* 0x000ea20000000a00 */
[----:B------:R-:W-:Y:S01]  /*1e50*/  @!P6 IADD3 R21, P0, PT, R34, 0x20, RZ ;  /* 0x000000202215e810 */ /* 0x000fe20007f1e0ff */
[----:B------:R-:W-:Y:S01]  /*1e60*/  @!P5 LDGSTS.E.BYPASS.LTC128B.128 [R89+0x2000], desc[UR14][R32.64+0x80] ;  /* 0x020000802059dfae */ /* 0x000fe2000b981a0e */
[----:B------:R-:W-:-:S03]  /*1e70*/  LOP3.LUT R85, R16, R85, RZ, 0x3c, !PT ;  /* 0x0000005510557212 */ /* 0x000fc600078e3cff */
[----:B------:R-:W-:Y:S01]  /*1e80*/  @!P6 IMAD.X R25, RZ, RZ, R35, P0 ;  /* 0x000000ffff19e224 */ /* 0x000fe200000e0623 */
[----:B------:R-:W-:Y:S01]  /*1e90*/  @!P4 IADD3 R23, P0, PT, R34, 0x30, RZ ;  /* 0x000000302217c810 */ /* 0x000fe20007f1e0ff */
[----:B------:R-:W5:Y:S01]  /*1ea0*/  @!P4 LDC.64 R10, c[0x0][0x3b0] ;  /* 0x0000ec00ff0acb82 */ /* 0x000f620000000a00 */
[-C--:B---3--:R-:W-:Y:S01]  /*1eb0*/  @!P2 IMAD R29, R29, R6.reuse, RZ ;  /* 0x000000061d1da224 */ /* 0x088fe200078e02ff */
[----:B------:R3:W-:Y:S01]  /*1ec0*/  @!P5 LDGSTS.E.BYPASS.LTC128B.128 [R89+0x4000], desc[UR14][R32.64+0x100] ;  /* 0x040001002059dfae */ /* 0x0007e2000b981a0e */
[----:B------:R-:W-:-:S04]  /*1ed0*/  @!P2 IMAD.WIDE.U32 R36, R8, R6, R36 ;  /* 0x000000060824a225 */ /* 0x000fc800078e0024 */
[----:B------:R-:W-:Y:S02]  /*1ee0*/  @!P2 IMAD R29, R8, R7, R29 ;  /* 0x00000007081da224 */ /* 0x000fe400078e021d */
[----:B------:R-:W5:Y:S01]  /*1ef0*/  @!P6 LDC.64 R8, c[0x0][0x380] ;  /* 0x0000e000ff08eb82 */ /* 0x000f620000000a00 */
[----:B------:R-:W-:Y:S02]  /*1f00*/  @!P4 IMAD.X R27, RZ, RZ, R35, P0 ;  /* 0x000000ffff1bc224 */ /* 0x000fe400000e0623 */
[----:B------:R-:W-:Y:S02]  /*1f10*/  @!P2 IMAD.IADD R34, R37, 0x1, R29 ;  /* 0x000000012522a824 */ /* 0x000fe400078e021d */
[----:B----4-:R-:W-:Y:S01]  /*1f20*/  @!P6 IMAD.WIDE.U32 R40, R21, R12, R40 ;  /* 0x0000000c1528e225 */ /* 0x010fe200078e0028 */
[C---:B--2---:R-:W-:Y:S02]  /*1f30*/  @!P2 LEA R38, P0, R36.reuse, R14, 0x1 ;  /* 0x0000000e2426a211 */ /* 0x044fe400078008ff */
[----:B------:R-:W2:Y:S01]  /*1f40*/  @!P4 LDC.64 R6, c[0x0][0x380] ;  /* 0x0000e000ff06cb82 */ /* 0x000ea20000000a00 */
[----:B------:R-:W-:Y:S01]  /*1f50*/  @!P6 IMAD R14, R25, R12, RZ ;  /* 0x0000000c190ee224 */ /* 0x000fe200078e02ff */
[----:B------:R-:W-:Y:S01]  /*1f60*/  @!P2 LEA.HI.X R39, R36, R15, R34, 0x1, P0 ;  /* 0x0000000f2427a211 */ /* 0x000fe200000f0c22 */
[----:B------:R-:W-:-:S02]  /*1f70*/  IMAD.X R29, RZ, RZ, R19, P1 ;  /* 0x000000ffff1d7224 */ /* 0x000fc400008e0613 */
[----:B------:R-:W-:Y:S02]  /*1f80*/  @!P6 IMAD R13, R21, R13, R14 ;  /* 0x0000000d150de224 */ /* 0x000fe400078e020e */
[----:B------:R-:W-:Y:S01]  /*1f90*/  @!P2 LDGSTS.E.BYPASS.LTC128B.128 [R89+0x800], desc[UR14][R38.64] ;  /* 0x008000002659afae */ /* 0x000fe2000b981a0e */
[----:B------:R-:W-:-:S03]  /*1fa0*/  IMAD.WIDE.U32 R28, R22, R4, R28 ;  /* 0x00000004161c7225 */ /* 0x000fc600078e001c */
[----:B------:R-:W-:Y:S01]  /*1fb0*/  @!P2 LDGSTS.E.BYPASS.LTC128B.128 [R89+0x2800], desc[UR14][R38.64+0x80] ;  /* 0x028000802659afae */ /* 0x000fe2000b981a0e */
[----:B---3--:R-:W-:Y:S01]  /*1fc0*/  @!P4 IMAD.MOV.U32 R32, RZ, RZ, R26 ;  /* 0x000000ffff20c224 */ /* 0x008fe200078e001a */
[----:B-1----:R-:W-:Y:S01]  /*1fd0*/  LEA R200, P1, R28, UR6, 0x1 ;  /* 0x000000061cc87c11 */ /* 0x002fe2000f8208ff */
[----:B------:R-:W-:Y:S01]  /*1fe0*/  @!P4 IMAD.MOV.U32 R33, RZ, RZ, R31 ;  /* 0x000000ffff21c224 */ /* 0x000fe200078e001f */
[----:B------:R-:W-:Y:S01]  /*1ff0*/  @!P2 LDGSTS.E.BYPASS.LTC128B.128 [R89+0x4800], desc[UR14][R38.64+0x100] ;  /* 0x048001002659afae */ /* 0x000fe2000b981a0e */
[----:B-----5:R-:W-:Y:S01]  /*2000*/  @!P4 IMAD R26, R27, R10, RZ ;  /* 0x0000000a1b1ac224 */ /* 0x020fe200078e02ff */
[----:B------:R-:W-:Y:S01]  /*2010*/  @!P6 LEA R14, P2, R40, R8, 0x1 ;  /* 0x00000008280ee211 */ /* 0x000fe200078408ff */
[----:B------:R-:W-:-:S04]  /*2020*/  @!P4 IMAD.WIDE.U32 R32, R23, R10, R32 ;  /* 0x0000000a1720c225 */ /* 0x000fc800078e0020 */
[----:B------:R-:W-:Y:S01]  /*2030*/  @!P4 IMAD R11, R23, R11, R26 ;  /* 0x0000000b170bc224 */ /* 0x000fe200078e021a */
[----:B--2---:R-:W-:Y:S01]  /*2040*/  @!P4 LEA R6, P0, R32, R6, 0x1 ;  /* 0x000000062006c211 */ /* 0x004fe200078008ff */
[----:B------:R-:W-:Y:S02]  /*2050*/  @!P6 IMAD.IADD R10, R41, 0x1, R13 ;  /* 0x00000001290ae824 */ /* 0x000fe400078e020d */
[----:B------:R-:W-:Y:S02]  /*2060*/  @!P4 IMAD.IADD R8, R33, 0x1, R11 ;  /* 0x000000012108c824 */ /* 0x000fe400078e020b */
[----:B------:R-:W-:Y:S01]  /*2070*/  IMAD.IADD R13, R96, 0x1, -R209 ;  /* 0x00000001600d7824 */ /* 0x000fe200078e0ad1 */
[----:B------:R-:W-:Y:S01]  /*2080*/  @!P6 LEA.HI.X R15, R40, R9, R10, 0x1, P2 ;  /* 0x00000009280fe211 */ /* 0x000fe200010f0c0a */
[----:B------:R-:W-:Y:S01]  /*2090*/  IMAD.X R31, RZ, RZ, R17, P3 ;  /* 0x000000ffff1f7224 */ /* 0x000fe200018e0611 */
[----:B------:R-:W-:Y:S02]  /*20a0*/  @!P4 LEA.HI.X R7, R32, R7, R8, 0x1, P0 ;  /* 0x000000072007c211 */ /* 0x000fe400000f0c08 */
[-C--:B------:R-:W-:Y:S01]  /*20b0*/  ISETP.GE.AND P5, PT, R24, R13.reuse, PT ;  /* 0x0000000d1800720c */ /* 0x080fe20003fa6270 */
[----:B------:R-:W-:Y:S01]  /*20c0*/  @!P6 LDGSTS.E.BYPASS.LTC128B.128 [R89+0x1000], desc[UR14][R14.64] ;  /* 0x010000000e59efae */ /* 0x000fe2000b981a0e */
[----:B------:R-:W-:Y:S01]  /*20d0*/  IMAD.WIDE.U32 R30, R22, R2, R30 ;  /* 0x00000002161e7225 */ /* 0x000fe200078e001e */
[----:B------:R-:W-:-:S02]  /*20e0*/  ISETP.GE.AND P3, PT, R18, R13, PT ;  /* 0x0000000d1200720c */ /* 0x000fc40003f66270 */
[----:B------:R-:W-:Y:S01]  /*20f0*/  @!P6 LDGSTS.E.BYPASS.LTC128B.128 [R89+0x3000], desc[UR14][R14.64+0x80] ;  /* 0x030000800e59efae */ /* 0x000fe2000b981a0e */
[----:B------:R-:W-:Y:S01]  /*2100*/  IMAD R199, R22, R3, R31 ;  /* 0x0000000316c77224 */ /* 0x000fe200078e021f */
[----:B------:R-:W-:Y:S02]  /*2110*/  LEA R198, P0, R30, UR10, 0x1 ;  /* 0x0000000a1ec67c11 */ /* 0x000fe4000f8008ff */
[----:B------:R1:W-:Y:S01]  /*2120*/  @!P6 LDGSTS.E.BYPASS.LTC128B.128 [R89+0x5000], desc[UR14][R14.64+0x100] ;  /* 0x050001000e59efae */ /* 0x0003e2000b981a0e */
[C---:B------:R-:W-:Y:S01]  /*2130*/  ISETP.GE.AND P6, PT, R22.reuse, R13, PT ;  /* 0x0000000d1600720c */ /* 0x040fe20003fc6270 */
[----:B------:R-:W-:Y:S01]  /*2140*/  IMAD R22, R22, R5, R29 ;  /* 0x0000000516167224 */ /* 0x000fe200078e021d */
[----:B------:R-:W-:Y:S01]  /*2150*/  LEA.HI.X R199, R30, UR11, R199, 0x1, P0 ;  /* 0x0000000b1ec77c11 */ /* 0x000fe200080f0cc7 */
[----:B------:R-:W-:Y:S01]  /*2160*/  @!P4 LDGSTS.E.BYPASS.LTC128B.128 [R89+0x1800], desc[UR14][R6.64] ;  /* 0x018000000659cfae */ /* 0x000fe2000b981a0e */
[C---:B------:R-:W-:Y:S02]  /*2170*/  @!P5 LEA R8, P0, R87.reuse, R198, 0x1 ;  /* 0x000000c65708d211 */ /* 0x040fe400078008ff */
[----:B------:R-:W-:Y:S01]  /*2180*/  LEA.HI.X R201, R28, UR7, R22, 0x1, P1 ;  /* 0x000000071cc97c11 */ /* 0x000fe200088f0c16 */
[----:B------:R-:W-:Y:S01]  /*2190*/  @!P4 LDGSTS.E.BYPASS.LTC128B.128 [R89+0x3800], desc[UR14][R6.64+0x80] ;  /* 0x038000800659cfae */ /* 0x000fe2000b981a0e */
[----:B------:R-:W-:-:S02]  /*21a0*/  @!P5 LEA.HI.X R9, R87, R199, R90, 0x1, P0 ;  /* 0x000000c75709d211 */ /* 0x000fc400000f0c5a */
[CC--:B------:R-:W-:Y:S01]  /*21b0*/  ISETP.GE.AND P1, PT, R20.reuse, R13.reuse, PT ;  /* 0x0000000d1400720c */ /* 0x0c0fe20003f26270 */
[----:B------:R2:W-:Y:S01]  /*21c0*/  @!P4 LDGSTS.E.BYPASS.LTC128B.128 [R89+0x5800], desc[UR14][R6.64+0x100] ;  /* 0x058001000659cfae */ /* 0x0005e2000b981a0e */
[----:B------:R-:W-:Y:S01]  /*21d0*/  ISETP.GE.AND P4, PT, R20, R13, PT ;  /* 0x0000000d1400720c */ /* 0x000fe20003f86270 */
[--C-:B------:R-:W-:Y:S01]  /*21e0*/  @!P6 IMAD.MOV.U32 R10, RZ, RZ, R198.reuse ;  /* 0x000000ffff0ae224 */ /* 0x100fe200078e00c6 */
[----:B------:R-:W-:Y:S01]  /*21f0*/  @!P6 MOV R11, R199 ;  /* 0x000000c7000be202 */ /* 0x000fe20000000f00 */
[----:B------:R-:W-:Y:S01]  /*2200*/  @!P3 IMAD.WIDE.U32 R20, R2, 0x60, R198 ;  /* 0x000000600214b825 */ /* 0x000fe200078e00c6 */
[----:B------:R-:W-:-:S03]  /*2210*/  ISETP.GE.AND P2, PT, R24, R13, PT ;  /* 0x0000000d1800720c */ /* 0x000fc60003f46270 */
[----:B------:R-:W-:Y:S04]  /*2220*/  @!P6 LDGSTS.E.BYPASS.LTC128B.128 [R89+0x6000], desc[UR14][R10.64] ;  /* 0x060000000a59efae */ /* 0x000fe8000b981a0e */
[----:B------:R-:W-:Y:S02]  /*2230*/  @!P6 LDGSTS.E.BYPASS.LTC128B.128 [R89+0x8000], desc[UR14][R10.64+0x80] ;  /* 0x080000800a59efae */ /* 0x000fe4000b981a0e */
[C---:B-1----:R-:W-:Y:S02]  /*2240*/  @!P4 LEA R14, P0, R2.reuse, R198, 0x6 ;  /* 0x000000c6020ec211 */ /* 0x042fe400078030ff */
[----:B------:R1:W-:Y:S02]  /*2250*/  @!P6 LDGSTS.E.BYPASS.LTC128B.128 [R89+0xa000], desc[UR14][R10.64+0x100] ;  /* 0x0a0001000a59efae */ /* 0x0003e4000b981a0e */
[----:B------:R-:W-:-:S02]  /*2260*/  @!P4 LEA.HI.X R15, R2, R199, R3, 0x6, P0 ;  /* 0x000000c7020fc211 */ /* 0x000fc400000f3403 */
[----:B------:R-:W-:Y:S01]  /*2270*/  @!P5 LDGSTS.E.BYPASS.LTC128B.128 [R89+0x6800], desc[UR14][R8.64] ;  /* 0x068000000859dfae */ /* 0x000fe2000b981a0e */
[----:B------:R-:W-:-:S03]  /*2280*/  ISETP.GE.AND P0, PT, R18, R13, PT ;  /* 0x0000000d1200720c */ /* 0x000fc60003f06270 */
[----:B------:R-:W-:Y:S01]  /*2290*/  @!P5 LDGSTS.E.BYPASS.LTC128B.128 [R89+0x8800], desc[UR14][R8.64+0x80] ;  /* 0x088000800859dfae */ /* 0x000fe2000b981a0e */
[----:B--2---:R-:W-:-:S03]  /*22a0*/  @!P3 IMAD R6, R3, 0x60, RZ ;  /* 0x000000600306b824 */ /* 0x004fc600078e02ff */
[----:B------:R2:W-:Y:S01]  /*22b0*/  @!P5 LDGSTS.E.BYPASS.LTC128B.128 [R89+0xa800], desc[UR14][R8.64+0x100] ;  /* 0x0a8001000859dfae */ /* 0x0005e2000b981a0e */
[----:B------:R-:W-:-:S03]  /*22c0*/  @!P3 IMAD.IADD R21, R21, 0x1, R6 ;  /* 0x000000011515b824 */ /* 0x000fc600078e0206 */
[----:B------:R-:W-:Y:S01]  /*22d0*/  @!P4 LDGSTS.E.BYPASS.LTC128B.128 [R89+0x7000], desc[UR14][R14.64] ;  /* 0x070000000e59cfae */ /* 0x000fe2000b981a0e */
[C---:B------:R-:W-:Y:S01]  /*22e0*/  SHF.L.U64.HI R6, R4.reuse, 0x4, R5 ;  /* 0x0000000404067819 */ /* 0x040fe20000010205 */
[----:B------:R-:W-:Y:S02]  /*22f0*/  @!P0 IMAD.WIDE.U32 R12, R4, 0x60, R200 ;  /* 0x00000060040c8825 */ /* 0x000fe400078e00c8 */
[----:B------:R-:W-:Y:S02]  /*2300*/  @!P4 LDGSTS.E.BYPASS.LTC128B.128 [R89+0x9000], desc[UR14][R14.64+0x80] ;  /* 0x090000800e59cfae */ /* 0x000fe4000b981a0e */
[----:B------:R-:W-:Y:S02]  /*2310*/  @!P0 IMAD R7, R5, 0x60, RZ ;  /* 0x0000006005078824 */ /* 0x000fe400078e02ff */
[----:B------:R-:W-:Y:S02]  /*2320*/  @!P4 LDGSTS.E.BYPASS.LTC128B.128 [R89+0xb000], desc[UR14][R14.64+0x100] ;  /* 0x0b0001000e59cfae */ /* 0x000fe4000b981a0e */
[----:B------:R-:W-:Y:S01]  /*2330*/  @!P0 IMAD.IADD R7, R13, 0x1, R7 ;  /* 0x000000010d078824 */ /* 0x000fe200078e0207 */
[----:B-1----:R-:W-:Y:S01]  /*2340*/  LOP3.LUT R11, R186, 0x8, RZ, 0xc0, !PT ;  /* 0x00000008ba0b7812 */ /* 0x002fe200078ec0ff */
[----:B------:R-:W-:Y:S03]  /*2350*/  @!P3 LDGSTS.E.BYPASS.LTC128B.128 [R89+0x7800], desc[UR14][R20.64] ;  /* 0x078000001459bfae */ /* 0x000fe6000b981a0e */
[----:B------:R-:W-:Y:S01]  /*2360*/  LOP3.LUT R11, R16, R11, RZ, 0x3c, !PT ;  /* 0x0000000b100b7212 */ /* 0x000fe200078e3cff */
[----:B------:R-:W-:Y:S04]  /*2370*/  @!P3 LDGSTS.E.BYPASS.LTC128B.128 [R89+0x9800], desc[UR14][R20.64+0x80] ;  /* 0x098000801459bfae */ /* 0x000fe8000b981a0e */
[----:B------:R-:W-:Y:S01]  /*2380*/  @!P3 LDGSTS.E.BYPASS.LTC128B.128 [R89+0xb800], desc[UR14][R20.64+0x100] ;  /* 0x0b8001001459bfae */ /* 0x000fe2000b981a0e */
[----:B------:R-:W-:-:S02]  /*2390*/  IMAD R94, R11, 0x2, R94 ;  /* 0x000000020b5e7824 */ /* 0x000fc400078e025e */
[C---:B--2---:R-:W-:Y:S01]  /*23a0*/  IMAD.SHL.U32 R9, R4.reuse, 0x10, RZ ;  /* 0x0000001004097824 */ /* 0x044fe200078e00ff */
[----:B------:R-:W0:Y:S01]  /*23b0*/  LDGDEPBAR ;  /* 0x00000000000079af */ /* 0x000e220000000000 */
[-C--:B------:R-:W-:Y:S01]  /*23c0*/  @!P1 LEA R8, P3, R4, R200.reuse, 0x6 ;  /* 0x000000c804089211 */ /* 0x080fe200078630ff */
[----:B------:R-:W-:Y:S02]  /*23d0*/  VIADD R93, R94, UR5 ;  /* 0x000000055e5d7c36 */ /* 0x000fe40008000000 */
[----:B------:R-:W-:-:S04]  /*23e0*/  @!P2 LEA R10, P4, R9, R200, 0x1 ;  /* 0x000000c8090aa211 */ /* 0x000fc800078808ff */
[-C--:B------:R-:W-:Y:S01]  /*23f0*/  @!P2 LEA.HI.X R11, R9, R201.reuse, R6, 0x1, P4 ;  /* 0x000000c9090ba211 */ /* 0x080fe200020f0c06 */
[----:B------:R-:W-:Y:S01]  /*2400*/  @!P0 IMAD.MOV.U32 R6, RZ, RZ, R12 ;  /* 0x000000ffff068224 */ /* 0x000fe200078e000c */
[----:B------:R-:W-:Y:S02]  /*2410*/  @!P1 LEA.HI.X R9, R4, R201, R5, 0x6, P3 ;  /* 0x000000c904099211 */ /* 0x000fe400018f3405 */
[----:B------:R-:W-:-:S04]  /*2420*/  LOP3.LUT R4, R185, 0x200, R88, 0xf8, !PT ;  /* 0x00000200b9047812 */ /* 0x000fc800078ef858 */
[----:B------:R-:W-:-:S04]  /*2430*/  IADD3 R4, PT, PT, R85, R4, RZ ;  /* 0x0000000455047210 */ /* 0x000fc80007ffe0ff */
        /* <DEDUP_REMOVED lines=46> */
[----:B------:R-:W3:Y:S01]  /*2720*/  LDSM.16.M88.4 R44, [R94+UR5+0x6000] ;  /* 0x006000055e2c783b */ /* 0x000ee20008000200 */
[----:B------:R-:W-:Y:S01]  /*2730*/  IADD3 R93, PT, PT, R93, R86, RZ ;  /* 0x000000565d5d7210 */ /* 0x000fe20007ffe0ff */
[----:B------:R-:W-:Y:S02]  /*2740*/  IMAD.IADD R97, R99, 0x1, R86 ;  /* 0x0000000163617824 */ /* 0x000fe400078e0256 */
[----:B------:R-:W4:Y:S02]  /*2750*/  LDSM.16.M88.4 R36, [R94+UR5+0x6800] ;  /* 0x006800055e24783b */ /* 0x000f240008000200 */
[C---:B------:R-:W-:Y:S02]  /*2760*/  IMAD.IADD R95, R84.reuse, 0x1, R97 ;  /* 0x00000001545f7824 */ /* 0x040fe400078e0261 */
[----:B------:R-:W5:Y:S01]  /*2770*/  LDSM.16.M88.4 R28, [R94+UR5+0x7000] ;  /* 0x007000055e1c783b */ /* 0x000f620008000200 */
[----:B------:R-:W-:-:S03]  /*2780*/  IMAD.IADD R91, R84, 0x1, R93 ;  /* 0x00000001545b7824 */ /* 0x000fc600078e025d */
        /* <DEDUP_REMOVED lines=146> */
[----:B------:R-:W3:Y:S01]  /*30b0*/  LDSM.16.M88.4 R4, [R92+0xb800] ;  /* 0x00b800005c04783b */ /* 0x000ee20000000200 */
[----:B------:R-:W4:Y:S06]  /*30c0*/  MUFU.TANH R71, R71 ;  /* 0x0000004700477308 */ /* 0x000f2c0000002400 */
        /* <DEDUP_REMOVED lines=10> */
[----:B--2---:R-:W-:Y:S02]  /*3170*/  HMMA.16816.F32.BF16 R64, R28, R24, R64 ;  /* 0x000000181c40723c */ /* 0x004fe40000041840 */
[----:B------:R-:W-:Y:S01]  /*3180*/  MUFU.TANH R20, R20 ;  /* 0x0000001400147308 */ /* 0x000fe20000002400 */
[----:B------:R-:W-:Y:S01]  /*3190*/  FMUL.FTZ R24, R36, UR4 ;  /* 0x0000000424187c20 */ /* 0x000fe20008410000 */
[----:B-1----:R-:W1:Y:S01]  /*31a0*/  LDSM.16.M88.4 R12, [R93+0xb800] ;  /* 0x00b800005d0c783b */ /* 0x002e620000000200 */
[----:B------:R-:W-:Y:S01]  /*31b0*/  FMUL.FTZ R36, R38, UR4 ;  /* 0x0000000426247c20 */ /* 0x000fe20008410000 */
[----:B------:R-:W-:-:S02]  /*31c0*/  FMUL.FTZ R25, R37, UR4 ;  /* 0x0000000425197c20 */ /* 0x000fc40008410000 */
[C---:B-----5:R-:W-:Y:S02]  /*31d0*/  HMMA.16816.F32.BF16 R32, R16.reuse, R8, R32 ;  /* 0x000000081020723c */ /* 0x060fe40000041820 */
[----:B------:R-:W2:Y:S06]  /*31e0*/  MUFU.TANH R45, R45 ;  /* 0x0000002d002d7308 */ /* 0x000eac0000002400 */
[----:B------:R-:W-:Y:S01]  /*31f0*/  HMMA.16816.F32.BF16 R60, R16, R10, R60 ;  /* 0x0000000a103c723c */ /* 0x000fe2000004183c */
[----:B------:R-:W5:Y:S01]  /*3200*/  LDSM.16.M88.4 R8, [R91+0xb800] ;  /* 0x00b800005b08783b */ /* 0x000f620000000200 */
[----:B------:R-:W2:Y:S01]  /*3210*/  MUFU.TANH R40, R40 ;  /* 0x0000002800287308 */ /* 0x000ea20000002400 */
[----:B------:R-:W-:-:S05]  /*3220*/  DEPBAR.LE SB0, 0x0 ;  /* 0x000080000000791a */ /* 0x000fca0000000000 */
[----:B---3--:R-:W-:Y:S01]  /*3230*/  HMMA.16816.F32.BF16 R64, R48, R4, R64 ;  /* 0x000000043040723c */ /* 0x008fe20000041840 */
[----:B------:R-:W-:Y:S01]  /*3240*/  FMUL.FTZ R4, R39, UR4 ;  /* 0x0000000427047c20 */ /* 0x000fe20008410000 */
[----:B------:R-:W-:Y:S06]  /*3250*/  MUFU.TANH R22, R22 ;  /* 0x0000001600167308 */ /* 0x000fec0000002400 */
[----:B------:R-:W-:Y:S02]  /*3260*/  HMMA.16816.F32.BF16 R72, R28, R26, R72 ;  /* 0x0000001a1c48723c */ /* 0x000fe40000041848 */
[----:B------:R-:W3:Y:S06]  /*3270*/  MUFU.TANH R41, R41 ;  /* 0x0000002900297308 */ /* 0x000eec0000002400 */
        /* <DEDUP_REMOVED lines=42> */
[----:B--2---:R-:W-:Y:S01]  /*3520*/  FSEL R45, R45, -INF , !P5 ;  /* 0xff8000002d2d7808 */ /* 0x004fe20006800000 */
        /* <DEDUP_REMOVED lines=8> */
[----:B------:R-:W2:Y:S01]  /*35b0*/  MUFU.TANH R183, R34 ;  /* 0x0000002200b77308 */ /* 0x000ea20000002400 */
[----:B------:R-:W-:Y:S01]  /*35c0*/  FSEL R15, R40, -INF , !P4 ;  /* 0xff800000280f7808 */ /* 0x000fe20006000000 */
[----:B------:R-:W-:Y:S01]  /*35d0*/  FMUL.FTZ R65, R65, UR4 ;  /* 0x0000000441417c20 */ /* 0x000fe20008410000 */
[-C--:B------:R-:W-:Y:S01]  /*35e0*/  ISETP.GE.AND P5, PT, R9, R96.reuse, PT ;  /* 0x000000600900720c */ /* 0x080fe20003fa6270 */
[----:B------:R-:W-:Y:S01]  /*35f0*/  VIADD R9, R7, 0x21 ;  /* 0x0000002107097836 */ /* 0x000fe20000000000 */
[----:B------:R-:W-:Y:S01]  /*3600*/  FSEL R14, R23, -INF , !P4 ;  /* 0xff800000170e7808 */ /* 0x000fe20006000000 */
[----:B------:R-:W-:Y:S01]  /*3610*/  FMUL.FTZ R67, R67, UR4 ;  /* 0x0000000443437c20 */ /* 0x000fe20008410000 */
[----:B---3--:R-:W-:Y:S01]  /*3620*/  FSEL R13, R41, -INF , !P3 ;  /* 0xff800000290d7808 */ /* 0x008fe20005800000 */
        /* <DEDUP_REMOVED lines=8> */
[----:B------:R-:W3:Y:S01]  /*36b0*/  MUFU.TANH R181, R35 ;  /* 0x0000002300b57308 */ /* 0x000ee20000002400 */
        /* <DEDUP_REMOVED lines=16> */
[----:B--2---:R-:W-:Y:S02]  /*37c0*/  FSEL R183, R183, -INF , !P5 ;  /* 0xff800000b7b77808 */ /* 0x004fe40006800000 */
[----:B------:R-:W-:Y:S02]  /*37d0*/  FSEL R182, R182, -INF , !P5 ;  /* 0xff800000b6b67808 */ /* 0x000fe40006800000 */
[----:B------:R-:W-:Y:S01]  /*37e0*/  ISETP.GE.AND P5, PT, R17, R96, PT ;  /* 0x000000601100720c */ /* 0x000fe20003fa6270 */
[----:B------:R-:W-:Y:S01]  /*37f0*/  VIADD R17, R7, 0x38 ;  /* 0x0000003807117836 */ /* 0x000fe20000000000 */
[----:B---3--:R-:W-:Y:S01]  /*3800*/  FSEL R181, R181, -INF , !P4 ;  /* 0xff800000b5b57808 */ /* 0x008fe20006000000 */
        /* <DEDUP_REMOVED lines=34> */
.L_x_3993:
        /* <DEDUP_REMOVED lines=59> */
.L_x_3994:
        /* <DEDUP_REMOVED lines=24> */
.L_x_3992:
        /* <DEDUP_REMOVED lines=312> */
.L_x_3999:
        /* <DEDUP_REMOVED lines=90> */
.L_x_3996:
[----:B------:R-:W-:Y:S02]  /*5880*/  LEA R215, R215, UR5, 0x1 ;  /* 0x00000005d7d77c11 */ /* 0x000fe4000f8e08ff */
        /* <DEDUP_REMOVED lines=20> */
[----:B------:R1:W-:Y:S01]  /*59d0*/  LDGSTS.E.BYPASS.LTC128B.128 [R215+0x10800], desc[UR14][R216.64+0x100] ;  /* 0x10800100d8d77fae */ /* 0x0003e2000b981a0e */
[----:B------:R-:W-:Y:S02]  /*59e0*/  IADD3 R190, PT, PT, R194, UR5, RZ ;  /* 0x00000005c2be7c10 */ /* 0x000fe4000fffe0ff */
[----:B------:R-:W-:Y:S03]  /*59f0*/  SEL R189, R184, 0xffffffe0, !P0 ;  /* 0xffffffe0b8bd7807 */ /* 0x000fe60004000000 */
[----:B------:R-:W-:Y:S01]  /*5a00*/  LDGSTS.E.BYPASS.LTC128B.128 [R215+0xd000], desc[UR14][R218.64] ;  /* 0x0d000000dad77fae */ /* 0x000fe2000b981a0e */
[----:B------:R-:W-:Y:S02]  /*5a10*/  LOP3.LUT P0, RZ, R186, 0x4, RZ, 0xc0, !PT ;  /* 0x00000004baff7812 */ /* 0x000fe4000780c0ff */
[C---:B------:R-:W-:Y:S03]  /*5a20*/  IADD3 R193, PT, PT, R189.reuse, R196, RZ ;  /* 0x000000c4bdc17210 */ /* 0x040fe60007ffe0ff */
[----:B------:R-:W-:Y:S01]  /*5a30*/  LDGSTS.E.BYPASS.LTC128B.128 [R215+0xf000], desc[UR14][R218.64+0x80] ;  /* 0x0f000080dad77fae */ /* 0x000fe2000b981a0e */
[----:B------:R-:W-:Y:S02]  /*5a40*/  IADD3 R191, PT, PT, R189, R190, RZ ;  /* 0x000000bebdbf7210 */ /* 0x000fe40007ffe0ff */
[----:B------:R-:W-:Y:S03]  /*5a50*/  SEL R3, R139, 0xffffffc0, !P0 ;  /* 0xffffffc08b037807 */ /* 0x000fe60004000000 */
[----:B------:R2:W-:Y:S01]  /*5a60*/  LDGSTS.E.BYPASS.LTC128B.128 [R215+0x11000], desc[UR14][R218.64+0x100] ;  /* 0x11000100dad77fae */ /* 0x0005e2000b981a0e */
[----:B------:R-:W-:Y:S02]  /*5a70*/  IADD3 R202, PT, PT, R202, -0x1, RZ ;  /* 0xffffffffcaca7810 */ /* 0x000fe40007ffe0ff */
[C---:B------:R-:W-:Y:S03]  /*5a80*/  IADD3 R192, PT, PT, R3.reuse, R196, RZ ;  /* 0x000000c403c07210 */ /* 0x040fe60007ffe0ff */
[----:B------:R-:W-:Y:S01]  /*5a90*/  LDGSTS.E.BYPASS.LTC128B.128 [R215+0xd800], desc[UR14][R220.64] ;  /* 0x0d800000dcd77fae */ /* 0x000fe2000b981a0e */
[----:B------:R-:W-:Y:S02]  /*5aa0*/  IADD3 R190, PT, PT, R3, R190, RZ ;  /* 0x000000be03be7210 */ /* 0x000fe40007ffe0ff */
[C---:B------:R-:W-:Y:S03]  /*5ab0*/  IADD3 R3, PT, PT, R189.reuse, R192, RZ ;  /* 0x000000c0bd037210 */ /* 0x040fe60007ffe0ff */
[----:B------:R-:W-:Y:S01]  /*5ac0*/  LDGSTS.E.BYPASS.LTC128B.128 [R215+0xf800], desc[UR14][R220.64+0x80] ;  /* 0x0f800080dcd77fae */ /* 0x000fe2000b981a0e */
[----:B------:R-:W-:Y:S02]  /*5ad0*/  IADD3 R2, PT, PT, R189, R190, RZ ;  /* 0x000000bebd027210 */ /* 0x000fe40007ffe0ff */
[----:B------:R-:W-:Y:S03]  /*5ae0*/  ISETP.GT.AND P2, PT, R202, R197, PT ;  /* 0x000000c5ca00720c */ /* 0x000fe60003f44270 */
[----:B------:R5:W-:Y:S06]  /*5af0*/  LDGSTS.E.BYPASS.LTC128B.128 [R215+0x11800], desc[UR14][R220.64+0x100] ;  /* 0x11800100dcd77fae */ /* 0x000bec000b981a0e */
[----:B------:R-:W-:Y:S06]  /*5b00*/  LDSM.16.M88.4 R140, [R196] ;  /* 0x00000000c48c783b */ /* 0x000fec0000000200 */
[----:B------:R-:W3:Y:S06]  /*5b10*/  LDSM.16.M88.4 R144, [R194+UR5+0x6000] ;  /* 0x00600005c290783b */ /* 0x000eec0008000200 */
[----:B------:R-:W4:Y:S06]  /*5b20*/  LDSM.16.M88.4 R148, [R194+UR5+0x6800] ;  /* 0x00680005c294783b */ /* 0x000f2c0008000200 */
[----:B------:R-:W1:Y:S06]  /*5b30*/  LDSM.16.M88.4 R152, [R194+UR5+0x7000] ;  /* 0x00700005c298783b */ /* 0x000e6c0008000200 */
[----:B------:R-:W0:Y:S06]  /*5b40*/  LDGDEPBAR ;  /* 0x00000000000079af */ /* 0x000e2c0000000000 */
[----:B------:R-:W2:Y:S06]  /*5b50*/  LDSM.16.M88.4 R156, [R194+UR5+0x7800] ;  /* 0x00780005c29c783b */ /* 0x000eac0008000200 */
[----:B------:R-:W-:Y:S06]  /*5b60*/  LDSM.16.M88.4 R160, [R193] ;  /* 0x00000000c1a0783b */ /* 0x000fec0000000200 */
[----:B------:R-:W5:Y:S01]  /*5b70*/  LDSM.16.M88.4 R164, [R191+0x6000] ;  /* 0x00600000bfa4783b */ /* 0x000f620000000200 */
[C---:B---3--:R-:W-:Y:S05]  /*5b80*/  HMMA.16816.F32.BF16 R4, R140.reuse, R144, RZ ;  /* 0x000000908c04723c */ /* 0x048fea00000418ff */
[----:B------:R-:W3:Y:S06]  /*5b90*/  LDSM.16.M88.4 R168, [R191+0x6800] ;  /* 0x00680000bfa8783b */ /* 0x000eec0000000200 */
[----:B------:R-:W3:Y:S01]  /*5ba0*/  LDSM.16.M88.4 R172, [R191+0x7000] ;  /* 0x00700000bfac783b */ /* 0x000ee20000000200 */
[C---:B------:R-:W-:Y:S05]  /*5bb0*/  HMMA.16816.F32.BF16 R8, R140.reuse, R146, RZ ;  /* 0x000000928c08723c */ /* 0x040fea00000418ff */
[----:B------:R-:W3:Y:S03]  /*5bc0*/  LDSM.16.M88.4 R144, [R191+0x7800] ;  /* 0x00780000bf90783b */ /* 0x000ee60000000200 */
[C---:B----4-:R-:W-:Y:S03]  /*5bd0*/  HMMA.16816.F32.BF16 R12, R140.reuse, R148, RZ ;  /* 0x000000948c0c723c */ /* 0x050fe600000418ff */
[----:B------:R-:W-:Y:S05]  /*5be0*/  LDSM.16.M88.4 R176, [R192] ;  /* 0x00000000c0b0783b */ /* 0x000fea0000000200 */
[C---:B------:R-:W-:Y:S01]  /*5bf0*/  HMMA.16816.F32.BF16 R16, R140.reuse, R150, RZ ;  /* 0x000000968c10723c */ /* 0x040fe200000418ff */
[----:B------:R-:W4:Y:S06]  /*5c00*/  LDSM.16.M88.4 R180, [R190+0x6000] ;  /* 0x00600000beb4783b */ /* 0x000f2c0000000200 */
[----:B------:R-:W-:Y:S01]  /*5c10*/  LDSM.16.M88.4 R148, [R190+0x7000] ;  /* 0x00700000be94783b */ /* 0x000fe20000000200 */
[C---:B-1----:R-:W-:Y:S05]  /*5c20*/  HMMA.16816.F32.BF16 R20, R140.reuse, R152, RZ ;  /* 0x000000988c14723c */ /* 0x042fea00000418ff */
[----:B------:R-:W-:Y:S03]  /*5c30*/  LDSM.16.M88.4 R132, [R2+0x6000] ;  /* 0x006000000284783b */ /* 0x000fe60000000200 */
[C---:B------:R-:W-:Y:S03]  /*5c40*/  HMMA.16816.F32.BF16 R24, R140.reuse, R154, RZ ;  /* 0x0000009a8c18723c */ /* 0x040fe600000418ff */
[----:B------:R-:W-:Y:S05]  /*5c50*/  LDSM.16.M88.4 R152, [R190+0x7800] ;  /* 0x00780000be98783b */ /* 0x000fea0000000200 */
[C---:B--2---:R-:W-:Y:S08]  /*5c60*/  HMMA.16816.F32.BF16 R28, R140.reuse, R156, RZ ;  /* 0x0000009c8c1c723c */ /* 0x044ff000000418ff */
[----:B------:R-:W-:Y:S01]  /*5c70*/  HMMA.16816.F32.BF16 R32, R140, R158, RZ ;  /* 0x0000009e8c20723c */ /* 0x000fe200000418ff */
[----:B------:R-:W1:Y:S06]  /*5c80*/  LDSM.16.M88.4 R140, [R190+0x6800] ;  /* 0x00680000be8c783b */ /* 0x000e6c0000000200 */
[----:B------:R-:W2:Y:S01]  /*5c90*/  LDSM.16.M88.4 R156, [R3] ;  /* 0x00000000039c783b */ /* 0x000ea20000000200 */
[C---:B-----5:R-:W-:Y:S08]  /*5ca0*/  HMMA.16816.F32.BF16 R4, R160.reuse, R164, R4 ;  /* 0x000000a4a004723c */ /* 0x060ff00000041804 */
[C---:B------:R-:W-:Y:S01]  /*5cb0*/  HMMA.16816.F32.BF16 R8, R160.reuse, R166, R8 ;  /* 0x000000a6a008723c */ /* 0x040fe20000041808 */
[----:B------:R-:W-:Y:S07]  /*5cc0*/  LDSM.16.M88.4 R164, [R2+0x7800] ;  /* 0x0078000002a4783b */ /* 0x000fee0000000200 */
[C---:B---3--:R-:W-:Y:S08]  /*5cd0*/  HMMA.16816.F32.BF16 R12, R160.reuse, R168, R12 ;  /* 0x000000a8a00c723c */ /* 0x048ff0000004180c */
[C---:B------:R-:W-:Y:S01]  /*5ce0*/  HMMA.16816.F32.BF16 R16, R160.reuse, R170, R16 ;  /* 0x000000aaa010723c */ /* 0x040fe20000041810 */
[----:B------:R-:W-:Y:S07]  /*5cf0*/  LDSM.16.M88.4 R168, [R196+0x2000] ;  /* 0x00200000c4a8783b */ /* 0x000fee0000000200 */
[C---:B------:R-:W-:Y:S08]  /*5d00*/  HMMA.16816.F32.BF16 R20, R160.reuse, R172, R20 ;  /* 0x000000aca014723c */ /* 0x040ff00000041814 */
[C---:B------:R-:W-:Y:S01]  /*5d10*/  HMMA.16816.F32.BF16 R24, R160.reuse, R174, R24 ;  /* 0x000000aea018723c */ /* 0x040fe20000041818 */
[----:B------:R-:W-:Y:S07]  /*5d20*/  LDSM.16.M88.4 R172, [R194+UR5+0x8000] ;  /* 0x00800005c2ac783b */ /* 0x000fee0008000200 */
[C---:B------:R-:W-:Y:S08]  /*5d30*/  HMMA.16816.F32.BF16 R28, R160.reuse, R144, R28 ;  /* 0x00000090a01c723c */ /* 0x040ff0000004181c */
[----:B------:R-:W-:Y:S01]  /*5d40*/  HMMA.16816.F32.BF16 R32, R160, R146, R32 ;  /* 0x00000092a020723c */ /* 0x000fe20000041820 */
[----:B------:R-:W3:Y:S06]  /*5d50*/  LDSM.16.M88.4 R144, [R2+0x6800] ;  /* 0x006800000290783b */ /* 0x000eec0000000200 */
[----:B------:R-:W5:Y:S01]  /*5d60*/  LDSM.16.M88.4 R160, [R2+0x7000] ;  /* 0x0070000002a0783b */ /* 0x000f620000000200 */
[C---:B----4-:R-:W-:Y:S08]  /*5d70*/  HMMA.16816.F32.BF16 R4, R176.reuse, R180, R4 ;  /* 0x000000b4b004723c */ /* 0x050ff00000041804 */
[C---:B------:R-:W-:Y:S01]  /*5d80*/  HMMA.16816.F32.BF16 R8, R176.reuse, R182, R8 ;  /* 0x000000b6b008723c */ /* 0x040fe20000041808 */
[----:B------:R-:W-:Y:S07]  /*5d90*/  LDSM.16.M88.4 R180, [R191+0x8000] ;  /* 0x00800000bfb4783b */ /* 0x000fee0000000200 */
[C---:B-1----:R-:W-:Y:S08]  /*5da0*/  HMMA.16816.F32.BF16 R12, R176.reuse, R140, R12 ;  /* 0x0000008cb00c723c */ /* 0x042ff0000004180c */
[C---:B------:R-:W-:Y:S01]  /*5db0*/  HMMA.16816.F32.BF16 R16, R176.reuse, R142, R16 ;  /* 0x0000008eb010723c */ /* 0x040fe20000041810 */
[----:B------:R-:W1:Y:S07]  /*5dc0*/  LDSM.16.M88.4 R140, [R194+UR5+0x8800] ;  /* 0x00880005c28c783b */ /* 0x000e6e0008000200 */
[C---:B------:R-:W-:Y:S08]  /*5dd0*/  HMMA.16816.F32.BF16 R20, R176.reuse, R148, R20 ;  /* 0x00000094b014723c */ /* 0x040ff00000041814 */
[C---:B------:R-:W-:Y:S01]  /*5de0*/  HMMA.16816.F32.BF16 R24, R176.reuse, R150, R24 ;  /* 0x00000096b018723c */ /* 0x040fe20000041818 */
[----:B------:R-:W4:Y:S07]  /*5df0*/  LDSM.16.M88.4 R148, [R194+UR5+0x9000] ;  /* 0x00900005c294783b */ /* 0x000f2e0008000200 */
[C---:B------:R-:W-:Y:S08]  /*5e00*/  HMMA.16816.F32.BF16 R28, R176.reuse, R152, R28 ;  /* 0x00000098b01c723c */ /* 0x040ff0000004181c */
[----:B------:R-:W-:Y:S01]  /*5e10*/  HMMA.16816.F32.BF16 R32, R176, R154, R32 ;  /* 0x0000009ab020723c */ /* 0x000fe20000041820 */
[----:B------:R-:W4:Y:S06]  /*5e20*/  LDSM.16.M88.4 R152, [R194+UR5+0x9800] ;  /* 0x00980005c298783b */ /* 0x000f2c0008000200 */
[----:B------:R-:W4:Y:S01]  /*5e30*/  LDSM.16.M88.4 R176, [R193+0x2000] ;  /* 0x00200000c1b0783b */ /* 0x000f220000000200 */
[C---:B--2---:R-:W-:Y:S08]  /*5e40*/  HMMA.16816.F32.BF16 R4, R156.reuse, R132, R4 ;  /* 0x000000849c04723c */ /* 0x044ff00000041804 */
[C---:B------:R-:W-:Y:S01]  /*5e50*/  HMMA.16816.F32.BF16 R8, R156.reuse, R134, R8 ;  /* 0x000000869c08723c */ /* 0x040fe20000041808 */
[----:B------:R-:W2:Y:S07]  /*5e60*/  LDSM.16.M88.4 R132, [R191+0x8800] ;  /* 0x00880000bf84783b */ /* 0x000eae0000000200 */
[C---:B---3--:R-:W-:Y:S08]  /*5e70*/  HMMA.16816.F32.BF16 R12, R156.reuse, R144, R12 ;  /* 0x000000909c0c723c */ /* 0x048ff0000004180c */
[C---:B------:R-:W-:Y:S01]  /*5e80*/  HMMA.16816.F32.BF16 R16, R156.reuse, R146, R16 ;  /* 0x000000929c10723c */ /* 0x040fe20000041810 */
[----:B------:R-:W3:Y:S07]  /*5e90*/  LDSM.16.M88.4 R144, [R191+0x9000] ;  /* 0x00900000bf90783b */ /* 0x000eee0000000200 */
        /* <DEDUP_REMOVED lines=16> */
[C---:B------:R-:W-:Y:S08]  /*5fa0*/  HMMA.16816.F32.BF16 R28, R168.reuse, R152, R28 ;  /* 0x00000098a81c723c */ /* 0x040ff0000004181c */
[----:B------:R-:W-:Y:S01]  /*5fb0*/  HMMA.16816.F32.BF16 R32, R168, R154, R32 ;  /* 0x0000009aa820723c */ /* 0x000fe20000041820 */
[----:B------:R-:W4:Y:S06]  /*5fc0*/  LDSM.16.M88.4 R152, [R190+0x9800] ;  /* 0x00980000be98783b */ /* 0x000f2c0000000200 */
[----:B------:R-:W4:Y:S01]  /*5fd0*/  LDSM.16.M88.4 R168, [R3+0x2000] ;  /* 0x0020000003a8783b */ /* 0x000f220000000200 */
        /* <DEDUP_REMOVED lines=19> */
[C---:B----4-:R-:W-:Y:S08]  /*6110*/  HMMA.16816.F32.BF16 R20, R160.reuse, R148, R20 ;  /* 0x00000094a014723c */ /* 0x050ff00000041814 */
[C---:B------:R-:W-:Y:S01]  /*6120*/  HMMA.16816.F32.BF16 R24, R160.reuse, R150, R24 ;  /* 0x00000096a018723c */ /* 0x040fe20000041818 */
[----:B------:R-:W4:Y:S07]  /*6130*/  LDSM.16.M88.4 R148, [R194+UR5+0xb000] ;  /* 0x00b00005c294783b */ /* 0x000f2e0008000200 */
[C---:B------:R-:W-:Y:S08]  /*6140*/  HMMA.16816.F32.BF16 R28, R160.reuse, R152, R28 ;  /* 0x00000098a01c723c */ /* 0x040ff0000004181c */
[----:B------:R-:W-:Y:S01]  /*6150*/  HMMA.16816.F32.BF16 R32, R160, R154, R32 ;  /* 0x0000009aa020723c */ /* 0x000fe20000041820 */
[----:B------:R-:W4:Y:S06]  /*6160*/  LDSM.16.M88.4 R152, [R194+UR5+0xb800] ;  /* 0x00b80005c298783b */ /* 0x000f2c0008000200 */
[----:B------:R-:W-:Y:S01]  /*6170*/  LDSM.16.M88.4 R160, [R193+0x4000] ;  /* 0x00400000c1a0783b */ /* 0x000fe20000000200 */
[C---:B------:R-:W-:Y:S08]  /*6180*/  HMMA.16816.F32.BF16 R4, R168.reuse, R172, R4 ;  /* 0x000000aca804723c */ /* 0x040ff00000041804 */
[C---:B------:R-:W-:Y:S01]  /*6190*/  HMMA.16816.F32.BF16 R8, R168.reuse, R174, R8 ;  /* 0x000000aea808723c */ /* 0x040fe20000041808 */
[----:B------:R-:W4:Y:S07]  /*61a0*/  LDSM.16.M88.4 R172, [R191+0xa000] ;  /* 0x00a00000bfac783b */ /* 0x000f2e0000000200 */
        /* <DEDUP_REMOVED lines=24> */
[C---:B------:R-:W-:Y:S08]  /*6330*/  HMMA.16816.F32.BF16 R8, R160.reuse, R174, R8 ;  /* 0x000000aea008723c */ /* 0x040ff00000041808 */
[C---:B--2---:R-:W-:Y:S08]  /*6340*/  HMMA.16816.F32.BF16 R12, R160.reuse, R132, R12 ;  /* 0x00000084a00c723c */ /* 0x044ff0000004180c */
[C---:B------:R-:W-:Y:S01]  /*6350*/  HMMA.16816.F32.BF16 R16, R160.reuse, R134, R16 ;  /* 0x00000086a010723c */ /* 0x040fe20000041810 */
[----:B------:R-:W2:Y:S07]  /*6360*/  LDSM.16.M88.4 R132, [R2+0xa800] ;  /* 0x00a800000284783b */ /* 0x000eae0000000200 */
[C---:B---3--:R-:W-:Y:S08]  /*6370*/  HMMA.16816.F32.BF16 R20, R160.reuse, R144, R20 ;  /* 0x00000090a014723c */ /* 0x048ff00000041814 */
        /* <DEDUP_REMOVED lines=8> */
[C---:B----4-:R-:W-:Y:S08]  /*6400*/  HMMA.16816.F32.BF16 R20, R168.reuse, R148, R20 ;  /* 0x00000094a814723c */ /* 0x050ff00000041814 */
[C---:B------:R-:W-:Y:S08]  /*6410*/  HMMA.16816.F32.BF16 R24, R168.reuse, R150, R24 ;  /* 0x00000096a818723c */ /* 0x040ff00000041818 */
[C---:B------:R-:W-:Y:S08]  /*6420*/  HMMA.16816.F32.BF16 R28, R168.reuse, R152, R28 ;  /* 0x00000098a81c723c */ /* 0x040ff0000004181c */
[----:B------:R-:W-:Y:S08]  /*6430*/  HMMA.16816.F32.BF16 R32, R168, R154, R32 ;  /* 0x0000009aa820723c */ /* 0x000ff00000041820 */
[C---:B------:R-:W-:Y:S08]  /*6440*/  HMMA.16816.F32.BF16 R4, R164.reuse, R180, R4 ;  /* 0x000000b4a404723c */ /* 0x040ff00000041804 */
[C---:B------:R-:W-:Y:S08]  /*6450*/  HMMA.16816.F32.BF16 R8, R164.reuse, R182, R8 ;  /* 0x000000b6a408723c */ /* 0x040ff00000041808 */
[C---:B--2---:R-:W-:Y:S03]  /*6460*/  HMMA.16816.F32.BF16 R12, R164.reuse, R132, R12 ;  /* 0x00000084a40c723c */ /* 0x044fe6000004180c */
        /* <DEDUP_REMOVED lines=149> */
.L_x_3998:
        /* <DEDUP_REMOVED lines=24> */
.L_x_3997:
        /* <DEDUP_REMOVED lines=397> */
.L_x_3995:
[----:B------:R-:W1:Y:S01]  /*8810*/  SHFL.BFLY PT, R2, R213, 0x2, 0x1f ;  /* 0x0c401f00d5027f89 */ /* 0x000e6200000e0000 */
[C---:B------:R-:W-:Y:S01]  /*8820*/  SHF.L.U32 R10, R186.reuse, 0x4, RZ ;  /* 0x00000004ba0a7819 */ /* 0x040fe200000006ff */
[----:B------:R-:W-:Y:S01]  /*8830*/  S2UR UR8, SR_CTAID.Y ;  /* 0x00000000000879c3 */ /* 0x000fe20000002600 */
[----:B------:R-:W-:Y:S01]  /*8840*/  SHF.L.U32 R4, R186, 0x1, RZ ;  /* 0x00000001ba047819 */ /* 0x000fe200000006ff */
[----:B------:R-:W2:Y:S01]  /*8850*/  SHFL.BFLY PT, R0, R211, 0x2, 0x1f ;  /* 0x0c401f00d3007f89 */ /* 0x000ea200000e0000 */
[----:B------:R-:W-:Y:S01]  /*8860*/  LOP3.LUT R9, R10, 0x1c0, RZ, 0xc0, !PT ;  /* 0x000001c00a097812 */ /* 0x000fe200078ec0ff */
[----:B------:R-:W3:Y:S01]  /*8870*/  LDCU UR4, c[0x0][0x44c] ;  /* 0x00008980ff0477ac */ /* 0x000ee20008000800 */
[--C-:B------:R-:W-:Y:S01]  /*8880*/  LOP3.LUT R185, R185, 0x6, R4.reuse, 0xf8, !PT ;  /* 0x00000006b9b97812 */ /* 0x100fe200078ef804 */
[----:B------:R-:W-:Y:S01]  /*8890*/  BSSY.RECONVERGENT B0, `(.L_x_4000) ;  /* 0x00000ee000007945 */ /* 0x000fe20003800200 */
[----:B------:R-:W-:Y:S01]  /*88a0*/  LOP3.LUT R4, R9, 0x38, R4, 0xf8, !PT ;  /* 0x0000003809047812 */ /* 0x000fe200078ef804 */
[----:B------:R-:W-:Y:S01]  /*88b0*/  S2UR UR7, SR_CTAID.Z ;  /* 0x00000000000779c3 */ /* 0x000fe20000002700 */
[----:B------:R-:W-:-:S02]  /*88c0*/  SHF.R.U32.HI R9, RZ, 0x2, R186 ;  /* 0x00000002ff097819 */ /* 0x000fc400000116ba */
[----:B------:R-:W-:Y:S02]  /*88d0*/  LOP3.LUT R10, R10, 0x10, RZ, 0xc0, !PT ;  /* 0x000000100a0a7812 */ /* 0x000fe400078ec0ff */
[----:B------:R-:W-:Y:S02]  /*88e0*/  LOP3.LUT R4, R185, R4, RZ, 0xfc, !PT ;  /* 0x00000004b9047212 */ /* 0x000fe400078efcff */
[----:B------:R-:W-:Y:S01]  /*88f0*/  SEL R184, R184, 0xffffffe0, !P0 ;  /* 0xffffffe0b8b87807 */ /* 0x000fe20004000000 */
[----:B------:R-:W4:Y:S01]  /*8900*/  LDC.64 R14, c[0x0][0x430] ;  /* 0x00010c00ff0e7b82 */ /* 0x000f220000000a00 */
[----:B-1----:R-:W-:-:S07]  /*8910*/  FADD.FTZ R2, R2, R213 ;  /* 0x000000d502027221 */ /* 0x002fce0000010000 */
[----:B------:R-:W1:Y:S01]  /*8920*/  LDC R16, c[0x0][0x3e0] ;  /* 0x0000f800ff107b82 */ /* 0x000e620000000800 */
[----:B--2---:R-:W-:Y:S01]  /*8930*/  FADD.FTZ R11, R0, R211 ;  /* 0x000000d3000b7221 */ /* 0x004fe20000010000 */
[----:B------:R-:W2:Y:S01]  /*8940*/  SHFL.BFLY PT, R7, R2, 0x1, 0x1f ;  /* 0x0c201f0002077f89 */ /* 0x000ea200000e0000 */
[----:B------:R-:W-:-:S03]  /*8950*/  SHF.L.U32 R0, R186, 0x2, RZ ;  /* 0x00000002ba007819 */ /* 0x000fc600000006ff */
[----:B------:R-:W5:Y:S01]  /*8960*/  SHFL.BFLY PT, R6, R11, 0x1, 0x1f ;  /* 0x0c201f000b067f89 */ /* 0x000f6200000e0000 */
[----:B------:R-:W-:Y:S01]  /*8970*/  LOP3.LUT R133, R0, 0x1f8, RZ, 0xc0, !PT ;  /* 0x000001f800857812 */ /* 0x000fe200078ec0ff */
[----:B------:R-:W3:Y:S03]  /*8980*/  S2UR UR6, SR_CTAID.X ;  /* 0x00000000000679c3 */ /* 0x000ee60000002500 */
[----:B------:R-:W-:-:S04]  /*8990*/  LOP3.LUT R133, R133, 0x38, R188, 0x78, !PT ;  /* 0x0000003885857812 */ /* 0x000fc800078e78bc */
[----:B------:R-:W-:Y:S01]  /*89a0*/  LEA R133, R133, R10, 0x2 ;  /* 0x0000000a85857211 */ /* 0x000fe200078e10ff */
[----:B------:R-:W-:Y:S01]  /*89b0*/  BAR.SYNC.DEFER_BLOCKING 0x0 ;  /* 0x0000000000007b1d */ /* 0x000fe20000010000 */
[----:B--2---:R-:W-:Y:S01]  /*89c0*/  FADD.FTZ R7, R2, R7 ;  /* 0x0000000702077221 */ /* 0x004fe20000010000 */
[----:B------:R-:W-:Y:S01]  /*89d0*/  LOP3.LUT R2, R188, 0x30, RZ, 0xc0, !PT ;  /* 0x00000030bc027812 */ /* 0x000fe200078ec0ff */
[----:B-----5:R-:W-:-:S03]  /*89e0*/  FADD.FTZ R6, R11, R6 ;  /* 0x000000060b067221 */ /* 0x020fc60000010000 */
[----:B------:R-:W2:Y:S01]  /*89f0*/  MUFU.RCP R8, R7 ;  /* 0x0000000700087308 */ /* 0x000ea20000001000 */
[----:B------:R-:W-:Y:S01]  /*8a00*/  FSETP.NE.FTZ.AND P2, PT, R7, RZ, PT ;  /* 0x000000ff0700720b */ /* 0x000fe20003f55000 */
[----:B---3--:R-:W-:Y:S01]  /*8a10*/  USHF.L.U32 UR6, UR6, 0x6, URZ ;  /* 0x0000000606067899 */ /* 0x008fe200080006ff */
[----:B------:R-:W-:Y:S02]  /*8a20*/  LOP3.LUT R2, R2, 0x7, R9, 0xf8, !PT ;  /* 0x0000000702027812 */ /* 0x000fe400078ef809 */
[----:B------:R-:W-:Y:S02]  /*8a30*/  FSETP.NE.FTZ.AND P1, PT, R6, RZ, PT ;  /* 0x000000ff0600720b */ /* 0x000fe40003f35000 */
[----:B------:R-:W-:Y:S01]  /*8a40*/  LEA R9, R4, UR5, 0x2 ;  /* 0x0000000504097c11 */ /* 0x000fe2000f8e10ff */
[----:B------:R-:W3:Y:S01]  /*8a50*/  MUFU.RCP R5, R6 ;  /* 0x0000000600057308 */ /* 0x000ee20000001000 */
[----:B------:R-:W-:Y:S02]  /*8a60*/  R2P PR, R186, 0x18 ;  /* 0x00000018ba007804 */ /* 0x000fe40000000000 */
[----:B------:R-:W-:-:S02]  /*8a70*/  IADD3 R13, PT, PT, R9, 0x80, RZ ;  /* 0x00000080090d7810 */ /* 0x000fc40007ffe0ff */
[----:B------:R-:W-:Y:S01]  /*8a80*/  LOP3.LUT P0, RZ, R186, 0x3, RZ, 0xc0, !PT ;  /* 0x00000003baff7812 */ /* 0x000fe2000780c0ff */
[----:B------:R-:W5:Y:S01]  /*8a90*/  @P2 LDC R19, c[0x0][0x458] ;  /* 0x00011600ff132b82 */ /* 0x000f620000000800 */
[----:B------:R-:W-:Y:S01]  /*8aa0*/  SEL R10, R139, 0xffffffc0, !P3 ;  /* 0xffffffc08b0a7807 */ /* 0x000fe20005800000 */
[----:B------:R-:W4:Y:S01]  /*8ab0*/  @P2 MUFU.LG2 R7, R7 ;  /* 0x0000000700072308 */ /* 0x000f220000000c00 */
[----:B--2---:R-:W-:Y:S02]  /*8ac0*/  FSEL R8, R8, 1, P2 ;  /* 0x3f80000008087808 */ /* 0x004fe40001000000 */
[----:B------:R-:W-:-:S03]  /*8ad0*/  IADD3 R11, PT, PT, R9, R10, RZ ;  /* 0x0000000a090b7210 */ /* 0x000fc60007ffe0ff */
[----:B------:R-:W-:Y:S01]  /*8ae0*/  @P4 IADD3 R13, PT, PT, R9, -0x80, RZ ;  /* 0xffffff80090d4810 */ /* 0x000fe20007ffe0ff */
[C---:B------:R-:W-:Y:S01]  /*8af0*/  FMUL.FTZ R128, R8.reuse, R128 ;  /* 0x0000008008807220 */ /* 0x040fe20000410000 */
        /* <DEDUP_REMOVED lines=57> */
[----:B------:R-:W-:Y:S01]  /*8e90*/  IADD3 R12, PT, PT, R184, R11, RZ ;  /* 0x0000000bb80c7210 */ /* 0x000fe20007ffe0ff */
[C---:B------:R-:W-:Y:S01]  /*8ea0*/  FMUL.FTZ R114, R5.reuse, R114 ;  /* 0x0000007205727220 */ /* 0x040fe20000410000 */
[----:B------:R-:W-:Y:S01]  /*8eb0*/  IADD3 R17, PT, PT, R10, R13, RZ ;  /* 0x0000000d0a117210 */ /* 0x000fe20007ffe0ff */
[C---:B------:R-:W-:Y:S01]  /*8ec0*/  FMUL.FTZ R115, R5.reuse, R115 ;  /* 0x0000007305737220 */ /* 0x040fe20000410000 */
[C---:B------:R-:W-:Y:S01]  /*8ed0*/  FMUL.FTZ R110, R5.reuse, R110 ;  /* 0x0000006e056e7220 */ /* 0x040fe20000410000 */
[C---:B------:R-:W-:Y:S01]  /*8ee0*/  FMUL.FTZ R111, R5.reuse, R111 ;  /* 0x0000006f056f7220 */ /* 0x040fe20000410000 */
[----:B------:R-:W-:Y:S01]  /*8ef0*/  STS.64 [R9], R128 ;  /* 0x0000008009007388 */ /* 0x000fe20000000a00 */
[C---:B------:R-:W-:Y:S01]  /*8f00*/  IADD3 R10, PT, PT, R184.reuse, R13, RZ ;  /* 0x0000000db80a7210 */ /* 0x040fe20007ffe0ff */
[C---:B------:R-:W-:Y:S01]  /*8f10*/  FMUL.FTZ R106, R5.reuse, R106 ;  /* 0x0000006a056a7220 */ /* 0x040fe20000410000 */
[C---:B------:R-:W-:Y:S01]  /*8f20*/  FMUL.FTZ R107, R5.reuse, R107 ;  /* 0x0000006b056b7220 */ /* 0x040fe20000410000 */
[----:B------:R-:W-:Y:S01]  /*8f30*/  STS.64 [R9+0x800], R130 ;  /* 0x0008008209007388 */ /* 0x000fe20000000a00 */
[C---:B------:R-:W-:Y:S01]  /*8f40*/  FMUL.FTZ R102, R5.reuse, R102 ;  /* 0x0000006605667220 */ /* 0x040fe20000410000 */
[C---:B------:R-:W-:Y:S01]  /*8f50*/  FMUL.FTZ R103, R5.reuse, R103 ;  /* 0x0000006705677220 */ /* 0x040fe20000410000 */
[----:B------:R-:W-:Y:S01]  /*8f60*/  IADD3 R184, PT, PT, R184, R17, RZ ;  /* 0x00000011b8b87210 */ /* 0x000fe20007ffe0ff */
        /* <DEDUP_REMOVED lines=42> */
[----:B------:R-:W-:Y:S01]  /*9210*/  FMUL.FTZ R5, R5, R99 ;  /* 0x0000006305057220 */ /* 0x000fe20000410000 */
[----:B------:R-:W2:Y:S01]  /*9220*/  @P1 LDC R18, c[0x0][0x458] ;  /* 0x00011600ff121b82 */ /* 0x000ea20000000800 */
[----:B------:R-:W-:Y:S01]  /*9230*/  STS.64 [R17+0x800], R106 ;  /* 0x0008006a11007388 */ /* 0x000fe20000000a00 */
[----:B------:R-:W3:Y:S01]  /*9240*/  @P1 MUFU.LG2 R6, R6 ;  /* 0x0000000600061308 */ /* 0x000ee20000000c00 */
[----:B----4-:R-:W-:-:S02]  /*9250*/  @P2 FMUL.FTZ R7, R7, 0.69314718246459960938 ;  /* 0x3f31721807072820 */ /* 0x010fc40000410000 */
[----:B------:R4:W-:Y:S04]  /*9260*/  STS.64 [R184], R100 ;  /* 0x00000064b8007388 */ /* 0x0009e80000000a00 */
[----:B------:R-:W-:Y:S04]  /*9270*/  STS.64 [R184+0x800], R102 ;  /* 0x00080066b8007388 */ /* 0x000fe80000000a00 */
[----:B------:R-:W-:Y:S04]  /*9280*/  STS.64 [R9+0x4000], R36 ;  /* 0x0040002409007388 */ /* 0x000fe80000000a00 */
[----:B------:R-:W-:Y:S01]  /*9290*/  STS.64 [R9+0x4800], R38 ;  /* 0x0048002609007388 */ /* 0x000fe20000000a00 */
[----:B---3--:R-:W-:-:S03]  /*92a0*/  @P1 FMUL.FTZ R6, R6, 0.69314718246459960938 ;  /* 0x3f31721806061820 */ /* 0x008fc60000410000 */
[----:B------:R-:W-:Y:S04]  /*92b0*/  STS.64 [R8+0x4000], R40 ;  /* 0x0040002808007388 */ /* 0x000fe80000000a00 */
[----:B------:R-:W-:Y:S04]  /*92c0*/  STS.64 [R8+0x4800], R42 ;  /* 0x0048002a08007388 */ /* 0x000fe80000000a00 */
[----:B------:R-:W-:Y:S01]  /*92d0*/  STS.64 [R11+0x4000], R44 ;  /* 0x0040002c0b007388 */ /* 0x000fe20000000a00 */
[----:B----4-:R-:W-:-:S03]  /*92e0*/  MOV R101, 0xff800000 ;  /* 0xff80000000657802 */ /* 0x010fc60000000f00 */
[----:B------:R-:W-:Y:S01]  /*92f0*/  STS.64 [R11+0x4800], R46 ;  /* 0x0048002e0b007388 */ /* 0x000fe20000000a00 */
[----:B------:R-:W-:Y:S01]  /*9300*/  MOV R100, 0xff800000 ;  /* 0xff80000000647802 */ /* 0x000fe20000000f00 */
[----:B-----5:R-:W-:Y:S01]  /*9310*/  @P2 FFMA.FTZ R101, R132, R19, R7 ;  /* 0x0000001384652223 */ /* 0x020fe20000010007 */
[----:B--2---:R-:W-:Y:S01]  /*9320*/  @P1 FFMA.FTZ R100, R3, R18, R6 ;  /* 0x0000001203641223 */ /* 0x004fe20000010006 */
        /* <DEDUP_REMOVED lines=20> */
[----:B------:R-:W-:-:S03]  /*9470*/  IMAD R203, R14, UR8, R203 ;  /* 0x000000080ecb7c24 */ /* 0x000fc6000f8e02cb */
[----:B------:R3:W-:Y:S01]  /*9480*/  STS.64 [R13+0x8800], R86 ;  /* 0x008800560d007388 */ /* 0x0007e20000000a00 */
[----:B-1----:R-:W-:-:S03]  /*9490*/  IMAD R9, R16, R9, UR7 ;  /* 0x0000000710097e24 */ /* 0x002fc6000f8e0209 */
        /* <DEDUP_REMOVED lines=11> */
[----:B------:R3:W2:Y:S04]  /*9550*/  LDS.128 R92, [R133+UR5+0x800] ;  /* 0x00080005855c7984 */ /* 0x0006a80008000c00 */
        /* <DEDUP_REMOVED lines=22> */
[----:B--2-4-:R-:W-:Y:S05]  /*96c0*/  @P0 BRA `(.L_x_4001) ;  /* 0x0000000000280947 */ /* 0x014fea0003800000 */
[----:B------:R-:W2:Y:S01]  /*96d0*/  LDCU.64 UR4, c[0x0][0x428] ;  /* 0x00008500ff0477ac */ /* 0x000ea20008000a00 */
[C---:B------:R-:W-:Y:S01]  /*96e0*/  VIADD R104, R2.reuse, 0x8 ;  /* 0x0000000802687836 */ /* 0x040fe20000000000 */
[C---:B------:R-:W-:Y:S02]  /*96f0*/  IADD3 R102, P0, PT, R103.reuse, R2, RZ ;  /* 0x0000000267667210 */ /* 0x040fe40007f1e0ff */
[-C--:B------:R-:W-:Y:S02]  /*9700*/  ISETP.GE.AND P2, PT, R2, R195.reuse, PT ;  /* 0x000000c30200720c */ /* 0x080fe40003f46270 */
[----:B------:R-:W-:Y:S02]  /*9710*/  ISETP.GE.AND P1, PT, R104, R195, PT ;  /* 0x000000c36800720c */ /* 0x000fe40003f26270 */
[----:B------:R-:W-:Y:S02]  /*9720*/  LEA.HI.X.SX32 R103, R103, RZ, 0x1, P0 ;  /* 0x000000ff67677211 */ /* 0x000fe400000f0eff */
[----:B--2---:R-:W-:-:S04]  /*9730*/  LEA R104, P0, R102, UR4, 0x2 ;  /* 0x0000000466687c11 */ /* 0x004fc8000f8010ff */
[----:B------:R-:W-:-:S05]  /*9740*/  LEA.HI.X R105, R102, UR5, R103, 0x2, P0 ;  /* 0x0000000566697c11 */ /* 0x000fca00080f1467 */
[----:B------:R2:W-:Y:S04]  /*9750*/  @!P2 STG.E desc[UR14][R104.64], R101 ;  /* 0x000000656800a986 */ /* 0x0005e8000c10190e */
[----:B------:R2:W-:Y:S02]  /*9760*/  @!P1 STG.E desc[UR14][R104.64+0x20], R100 ;  /* 0x0000206468009986 */ /* 0x0005e4000c10190e */
.L_x_4001:
[----:B------:R-:W-:Y:S05]  /*9770*/  BSYNC.RECONVERGENT B0 ;  /* 0x0000000000007941 */ /* 0x000fea0003800200 */
.L_x_4000:
[----:B------:R-:W4:Y:S01]  /*9780*/  LDCU.64 UR4, c[0x0][0x3f8] ;  /* 0x00007f00ff0477ac */ /* 0x000f220008000a00 */
[----:B------:R-:W-:Y:S02]  /*9790*/  SHF.R.U32.HI R186, RZ, 0x4, R186 ;  /* 0x00000004ffba7819 */ /* 0x000fe400000116ba */
[----:B--2---:R-:W-:Y:S02]  /*97a0*/  LOP3.LUT R101, R0, 0x3c, RZ, 0xc0, !PT ;  /* 0x0000003c00657812 */ /* 0x004fe400078ec0ff */
[CC--:B------:R-:W-:Y:S01]  /*97b0*/  ISETP.GE.AND P0, PT, R186.reuse, R195.reuse, PT ;  /* 0x000000c3ba00720c */ /* 0x0c0fe20003f06270 */
[C---:B------:R-:W-:Y:S02]  /*97c0*/  VIADD R2, R186.reuse, 0x8 ;  /* 0x00000008ba027836 */ /* 0x040fe40000000000 */
[C---:B------:R-:W-:Y:S02]  /*97d0*/  IMAD R0, R186.reuse, 0xc0, R101 ;  /* 0x000000c0ba007824 */ /* 0x040fe400078e0265 */
[----:B------:R-:W-:Y:S01]  /*97e0*/  VIADD R100, R186, 0x10 ;  /* 0x00000010ba647836 */ /* 0x000fe20000000000 */
[-C--:B------:R-:W-:Y:S01]  /*97f0*/  ISETP.GE.AND P6, PT, R2, R195.reuse, PT ;  /* 0x000000c30200720c */ /* 0x080fe20003fc6270 */
[C---:B------:R-:W-:Y:S01]  /*9800*/  VIADD R2, R186.reuse, 0x18 ;  /* 0x00000018ba027836 */ /* 0x040fe20000000000 */
[C---:B------:R-:W-:Y:S01]  /*9810*/  IADD3 R0, P1, PT, R3.reuse, R0, RZ ;  /* 0x0000000003007210 */ /* 0x040fe20007f3e0ff */
[----:B------:R-:W-:Y:S01]  /*9820*/  VIADD R102, R186, 0x20 ;  /* 0x00000020ba667836 */ /* 0x000fe20000000000 */
[----:B------:R-:W-:Y:S01]  /*9830*/  ISETP.GE.AND P5, PT, R100, R195, PT ;  /* 0x000000c36400720c */ /* 0x000fe20003fa6270 */
[----:B------:R-:W-:Y:S01]  /*9840*/  VIADD R100, R186, 0x28 ;  /* 0x00000028ba647836 */ /* 0x000fe20000000000 */
[----:B------:R-:W-:-:S02]  /*9850*/  LEA.HI.X.SX32 R3, R3, RZ, 0x1, P1 ;  /* 0x000000ff03037211 */ /* 0x000fc400008f0eff */
[----:B----4-:R-:W-:Y:S02]  /*9860*/  LEA R104, P1, R0, UR4, 0x2 ;  /* 0x0000000400687c11 */ /* 0x010fe4000f8210ff */
[-C--:B------:R-:W-:Y:S01]  /*9870*/  ISETP.GE.AND P4, PT, R2, R195.reuse, PT ;  /* 0x000000c30200720c */ /* 0x080fe20003f86270 */
[----:B------:R-:W-:Y:S01]  /*9880*/  VIADD R2, R186, 0x30 ;  /* 0x00000030ba027836 */ /* 0x000fe20000000000 */
[----:B------:R-:W-:Y:S01]  /*9890*/  LEA.HI.X R105, R0, UR5, R3, 0x2, P1 ;  /* 0x0000000500697c11 */ /* 0x000fe200088f1403 */
[----:B------:R-:W-:Y:S01]  /*98a0*/  VIADD R186, R186, 0x38 ;  /* 0x00000038baba7836 */ /* 0x000fe20000000000 */
[-C--:B------:R-:W-:Y:S02]  /*98b0*/  ISETP.GE.AND P3, PT, R102, R195.reuse, PT ;  /* 0x000000c36600720c */ /* 0x080fe40003f66270 */
        /* <DEDUP_REMOVED lines=29> */
.L_x_4002:
        /* <DEDUP_REMOVED lines=15> */
.L_x_6898:


//--------------------- .text._ZN5flash24flash_fwd_splitkv_kernelI23Flash_fwd_kernel_traitsILi192ELi64ELi64ELi4ELb0ELb0EN7cutlass10bfloat16_tE19Flash_kernel_traitsILi192ELi64ELi64ELi4ES3_EELb0ELb0ELb1ELb0ELb0ELb0ELb1ELb0EEEvNS_16Flash_fwd_paramsE --------------------------
	.section	.text._ZN5flash24flash_fwd_splitkv_kernelI23Flash_fwd_kernel_traitsILi192ELi64ELi64ELi4ELb0ELb0EN7cutlass10bfloat16_tE19Flash_kernel_traitsILi192ELi64ELi64ELi4ES3_EELb0ELb0ELb1ELb0ELb0ELb0ELb1ELb0EEEvNS_16Flash_fwd_paramsE,"ax",@progbits
	.align	128
        .global         _ZN5flash24flash_fwd_splitkv_kernelI23Flash_fwd_kernel_traitsILi192ELi64ELi64ELi4ELb0ELb0EN7cutlass10bfloat16_tE19Flash_kernel_traitsILi192ELi64ELi64ELi4ES3_EELb0ELb0ELb1ELb0ELb0ELb0ELb1ELb0EEEvNS_16Flash_fwd_paramsE
        .type           _ZN5flash24flash_fwd_splitkv_kernelI23Flash_fwd_kernel_traitsILi192ELi64ELi64ELi4ELb0ELb0EN7cutlass10bfloat16_tE19Flash_kernel_traitsILi192ELi64ELi64ELi4ES3_EELb0ELb0ELb1ELb0ELb0ELb0ELb1ELb0EEEvNS_16Flash_fwd_paramsE,@function
        .size           _ZN5flash24flash_fwd_splitkv_kernelI23Flash_fwd_kernel_traitsILi192ELi64ELi64ELi4ELb0ELb0EN7cutlass10bfloat16_tE19Flash_kernel_traitsILi192ELi64ELi64ELi4ES3_EELb0ELb0ELb1ELb0ELb0ELb0ELb1ELb0EEEvNS_16Flash_fwd_paramsE,(.L_x_6899 - _ZN5flash24flash_fwd_splitkv_kernelI23Flash_fwd_kernel_traitsILi192ELi64ELi64ELi4ELb0ELb0EN7cutlass10bfloat16_tE19Flash_kernel_traitsILi192ELi64ELi64ELi4ES3_EELb0ELb0ELb1ELb0ELb0ELb0ELb1ELb0EEEvNS_16Flash_fwd_paramsE)
        .other          _ZN5flash24flash_fwd_splitkv_kernelI23Flash_fwd_kernel_traitsILi192ELi64ELi64ELi4ELb0ELb0EN7cutlass10bfloat16_tE19Flash_kernel_traitsILi192ELi64ELi64ELi4ES3_EELb0ELb0ELb1ELb0ELb0ELb0ELb1ELb0EEEvNS_16Flash_fwd_paramsE,@"STO_CUDA_ENTRY STV_DEFAULT"
_ZN5flash24flash_fwd_splitkv_kernelI23Flash_fwd_kernel_traitsILi192ELi64ELi64ELi4ELb0ELb0EN7cutlass10bfloat16_tE19Flash_kernel_traitsILi192ELi64ELi64ELi4ES3_EELb0ELb0ELb1ELb0ELb0ELb0ELb1ELb0EEEvNS_16Flash_fwd_paramsE:
.text._ZN5flash24flash_fwd_splitkv_kernelI23Flash_fwd_kernel_traitsILi192ELi64ELi64ELi4ELb0ELb0EN7cutlass10bfloat16_tE19Flash_kernel_traitsILi192ELi64ELi64ELi4ES3_EELb0ELb0ELb1ELb0ELb0ELb0ELb1ELb0EEEvNS_16Flash_fwd_paramsE:
[----:B------:R-:W-:Y:S08]  /*0000*/  LDC R1, c[0x0][0x37c] ;  /* 0x0000df00ff017b82 */ /* 0x000ff00000000800 */
[----:B------:R-:W1:Y:S01]  /*0010*/  LDC R11, c[0x0][0x3e0] ;  /* 0x0000f800ff0b7b82 */ /* 0x000e620000000800 */
[----:B------:R-:W2:Y:S01]  /*0020*/  S2R R16, SR_CTAID.Z ;  /* 0x0000000000107919 */ /* 0x000ea20000002700 */
[----:B------:R-:W3:Y:S01]  /*0030*/  LDCU.64 UR6, c[0x0][0x460] ;  /* 0x00008c00ff0677ac */ /* 0x000ee20008000a00 */
[----:B------:R-:W-:Y:S01]  /*0040*/  IMAD.MOV.U32 R9, RZ, RZ, -0x1 ;  /* 0xffffffffff097424 */ /* 0x000fe200078e00ff */
[----:B------:R-:W4:Y:S01]  /*0050*/  LDCU.64 UR14, c[0x0][0x358] ;  /* 0x00006b00ff0e77ac */ /* 0x000f220008000a00 */
[----:B------:R-:W4:Y:S01]  /*0060*/  LDCU.64 UR4, c[0x0][0x470] ;  /* 0x00008e00ff0477ac */ /* 0x000f220008000a00 */
[----:B---3--:R-:W-:Y:S01]  /*0070*/  ISETP.NE.U32.AND P4, PT, RZ, UR6, PT ;  /* 0x00000006ff007c0c */ /* 0x008fe2000bf85070 */
[----:B-1----:R-:W1:Y:S01]  /*0080*/  I2F.U32.RP R4, R11 ;  /* 0x0000000b00047306 */ /* 0x002e620000209000 */
[----:B------:R-:W-:-:S02]  /*0090*/  ISETP.NE.U32.AND P1, PT, R11, RZ, PT ;  /* 0x000000ff0b00720c */ /* 0x000fc40003f25070 */
[----:B------:R-:W-:Y:S02]  /*00a0*/  ISETP.NE.AND.EX P4, PT, RZ, UR7, PT, P4 ;  /* 0x00000007ff007c0c */ /* 0x000fe4000bf85340 */
[----:B----4-:R-:W-:-:S04]  /*00b0*/  ISETP.NE.U32.AND P3, PT, RZ, UR4, PT ;  /* 0x00000004ff007c0c */ /* 0x010fc8000bf65070 */
        /* <DEDUP_REMOVED lines=9> */
[----:B--2---:R-:W-:-:S04]  /*0150*/  IMAD.HI.U32 R203, R5, R16, RZ ;  /* 0x0000001005cb7227 */ /* 0x004fc800078e00ff */
[----:B------:R-:W-:Y:S01]  /*0160*/  IMAD.MOV R0, RZ, RZ, -R203 ;  /* 0x000000ffff007224 */ /* 0x000fe200078e0acb */
[----:B------:R-:W2:Y:S03]  /*0170*/  LDC.64 R4, c[0x0][0x478] ;  /* 0x00011e00ff047b82 */ /* 0x000ea60000000a00 */
[----:B------:R-:W-:-:S05]  /*0180*/  IMAD R0, R11, R0, R16 ;  /* 0x000000000b007224 */ /* 0x000fca00078e0210 */
        /* <DEDUP_REMOVED lines=12> */
[----:B------:R-:W2:Y:S01]  /*0250*/  @P0 LDG.E R9, desc[UR14][R12.64] ;  /* 0x0000000e0c090981 */ /* 0x000ea2000c1e1900 */
[----:B------:R-:W-:-:S03]  /*0260*/  SHF.R.U32.HI R8, RZ, 0x1e, R203 ;  /* 0x0000001eff087819 */ /* 0x000fc600000116cb */
[----:B------:R1:W2:Y:S01]  /*0270*/  @P4 LDG.E R2, desc[UR14][R12.64+0x4] ;  /* 0x0000040e0c024981 */ /* 0x0002a2000c1e1900 */
[C---:B------:R-:W-:Y:S01]  /*0280*/  @P2 IADD3 R14, P0, PT, R7.reuse, R4, RZ ;  /* 0x00000004070e2210 */ /* 0x040fe20007f1e0ff */
[----:B------:R-:W3:Y:S01]  /*0290*/  LDC.U8 R0, c[0x0][0x532] ;  /* 0x00014c80ff007b82 */ /* 0x000ee20000000000 */
[----:B------:R-:W-:Y:S01]  /*02a0*/  @P3 IADD3 R18, P1, PT, R7, UR4, RZ ;  /* 0x0000000407123c10 */ /* 0x000fe2000ff3e0ff */
[----:B------:R-:W-:Y:S02]  /*02b0*/  IMAD.MOV.U32 R3, RZ, RZ, RZ ;  /* 0x000000ffff037224 */ /* 0x000fe400078e00ff */
[C---:B------:R-:W-:Y:S01]  /*02c0*/  @P2 IMAD.X R15, R8.reuse, 0x1, R5, P0 ;  /* 0x00000001080f2824 */ /* 0x040fe200000e0605 */
[----:B------:R-:W-:-:S03]  /*02d0*/  @P3 IADD3.X R19, PT, PT, R8, UR5, RZ, P1, !PT ;  /* 0x0000000508133c10 */ /* 0x000fc60008ffe4ff */
[----:B------:R-:W1:Y:S01]  /*02e0*/  LDC.64 R4, c[0x0][0x468] ;  /* 0x00011a00ff047b82 */ /* 0x000e620000000a00 */
[----:B------:R-:W5:Y:S04]  /*02f0*/  @P2 LDG.E R14, desc[UR14][R14.64] ;  /* 0x0000000e0e0e2981 */ /* 0x000f68000c1e1900 */
[----:B------:R4:W5:Y:S01]  /*0300*/  @P3 LDG.E R3, desc[UR14][R18.64] ;  /* 0x0000000e12033981 */ /* 0x000962000c1e1900 */
[----:B---3--:R-:W-:Y:S02]  /*0310*/  ISETP.NE.AND P1, PT, R0, RZ, PT ;  /* 0x000000ff0000720c */ /* 0x008fe40003f25270 */
[----:B------:R-:W3:Y:S01]  /*0320*/  S2R R0, SR_CTAID.X ;  /* 0x0000000000007919 */ /* 0x000ee20000002500 */
[----:B-1----:R-:W-:-:S05]  /*0330*/  IADD3 R12, P0, PT, R7, R4, RZ ;  /* 0x00000004070c7210 */ /* 0x002fca0007f1e0ff */
[----:B------:R-:W-:Y:S01]  /*0340*/  IMAD.X R13, R8, 0x1, R5, P0 ;  /* 0x00000001080d7824 */ /* 0x000fe200000e0605 */
[----:B------:R-:W-:-:S04]  /*0350*/  ISETP.NE.U32.AND P0, PT, R4, RZ, PT ;  /* 0x000000ff0400720c */ /* 0x000fc80003f05070 */
[----:B------:R-:W-:Y:S01]  /*0360*/  ISETP.NE.AND.EX P0, PT, R5, RZ, PT, P0 ;  /* 0x000000ff0500720c */ /* 0x000fe20003f05300 */
[----:B------:R-:W1:Y:S01]  /*0370*/  @!P4 LDC R157, c[0x0][0x434] ;  /* 0x00010d00ff9dcb82 */ /* 0x000e620000000800 */
[----:B------:R-:W-:-:S04]  /*0380*/  ISETP.EQ.U32.AND P3, PT, R4, RZ, PT ;  /* 0x000000ff0400720c */ /* 0x000fc80003f62070 */
[----:B------:R-:W-:-:S07]  /*0390*/  ISETP.EQ.OR.EX P3, PT, R5, RZ, !P1, P3 ;  /* 0x000000ff0500720c */ /* 0x000fce0004f62730 */
[----:B----4-:R-:W4:Y:S01]  /*03a0*/  @!P0 LDC R18, c[0x0][0x438] ;  /* 0x00010e00ff128b82 */ /* 0x010f220000000800 */
[----:B------:R-:W-:Y:S02]  /*03b0*/  IMAD.MOV.U32 R6, RZ, RZ, -0x1 ;  /* 0xffffffffff067424 */ /* 0x000fe400078e00ff */
[----:B---3--:R-:W-:-:S04]  /*03c0*/  IMAD.SHL.U32 R10, R0, 0x40, RZ ;  /* 0x00000040000a7824 */ /* 0x008fc800078e00ff */
[----:B------:R3:W5:Y:S01]  /*03d0*/  @!P3 LDG.E R6, desc[UR14][R12.64] ;  /* 0x0000000e0c06b981 */ /* 0x000762000c1e1900 */
[----:B--2---:R-:W-:-:S05]  /*03e0*/  @P4 IMAD.IADD R157, R2, 0x1, -R9 ;  /* 0x00000001029d4824 */ /* 0x004fca00078e0a09 */
[----:B-1----:R-:W-:Y:S01]  /*03f0*/  ISETP.GT.AND P3, PT, R157, R10, PT ;  /* 0x0000000a9d00720c */ /* 0x002fe20003f64270 */
[----:B---34-:R-:W-:-:S12]  /*0400*/  @!P0 BRA `(.L_x_4003) ;  /* 0x00000000000c8947 */ /* 0x018fd80003800000 */
[----:B------:R-:W2:Y:S02]  /*0410*/  @P1 LDG.E R5, desc[UR14][R12.64+0x4] ;  /* 0x0000040e0c051981 */ /* 0x000ea4000c1e1900 */
[----:B--2--5:R-:W-:-:S06]  /*0420*/  @P1 IADD3 R18, PT, PT, R5, -R6, RZ ;  /* 0x8000000605121210 */ /* 0x024fcc0007ffe0ff */
[----:B------:R1:W5:Y:S02]  /*0430*/  @!P1 LDG.E R18, desc[UR14][R12.64] ;  /* 0x0000000e0c129981 */ /* 0x000364000c1e1900 */
.L_x_4003:
[----:B------:R-:W-:Y:S05]  /*0440*/  @!P3 EXIT ;  /* 0x000000000000b94d */ /* 0x000fea0003800000 */
[----:B------:R-:W2:Y:S01]  /*0450*/  LDC R2, c[0x0][0x374] ;  /* 0x0000dd00ff027b82 */ /* 0x000ea20000000800 */
[----:B-----5:R-:W-:Y:S01]  /*0460*/  @P2 IMAD.IADD R155, R14, 0x1, -R3 ;  /* 0x000000010e9b2824 */ /* 0x020fe200078e0a03 */
[----:B------:R-:W3:Y:S06]  /*0470*/  S2R R188, SR_TID.X ;  /* 0x0000000000bc7919 */ /* 0x000eec0000002100 */
[----:B------:R-:W4:Y:S08]  /*0480*/  LDC R4, c[0x0][0x438] ;  /* 0x00010e00ff047b82 */ /* 0x000f300000000800 */
[----:B------:R-:W3:Y:S01]  /*0490*/  @!P2 LDC R17, c[0x0][0x43c] ;  /* 0x00010f00ff11ab82 */ /* 0x000ee20000000800 */
[----:B--2---:R-:W-:-:S04]  /*04a0*/  IABS R15, R2 ;  /* 0x00000002000f7213 */ /* 0x004fc80000000000 */
[----:B------:R-:W2:Y:S01]  /*04b0*/  I2F.RP R5, R15 ;  /* 0x0000000f00057306 */ /* 0x000ea20000209400 */
[----:B----4-:R-:W-:-:S05]  /*04c0*/  VIADD R4, R4, 0x3f ;  /* 0x0000003f04047836 */ /* 0x010fca0000000000 */
[----:B------:R-:W-:-:S04]  /*04d0*/  SHF.R.S32.HI R19, RZ, 0x1f, R4 ;  /* 0x0000001fff137819 */ /* 0x000fc80000011404 */
[----:B------:R-:W-:Y:S01]  /*04e0*/  LEA.HI R19, R19, R4, RZ, 0x6 ;  /* 0x0000000413137211 */ /* 0x000fe200078f30ff */
[----:B--2---:R-:W2:Y:S01]  /*04f0*/  MUFU.RCP R20, R5 ;  /* 0x0000000500147308 */ /* 0x004ea20000001000 */
[-C--:B------:R-:W-:Y:S02]  /*0500*/  IABS R4, R2.reuse ;  /* 0x0000000200047213 */ /* 0x080fe40000000000 */
[----:B------:R-:W-:-:S03]  /*0510*/  LEA.HI.SX32 R19, R19, R2, 0x1a ;  /* 0x0000000213137211 */ /* 0x000fc600078fd2ff */
[----:B------:R-:W-:Y:S02]  /*0520*/  IMAD.MOV R4, RZ, RZ, -R4 ;  /* 0x000000ffff047224 */ /* 0x000fe400078e0a04 */
[----:B------:R-:W-:Y:S02]  /*0530*/  VIADD R19, R19, 0xffffffff ;  /* 0xffffffff13137836 */ /* 0x000fe40000000000 */
[----:B--2---:R-:W-:-:S03]  /*0540*/  VIADD R20, R20, 0xffffffe ;  /* 0x0ffffffe14147836 */ /* 0x004fc60000000000 */
[----:B------:R-:W-:Y:S02]  /*0550*/  IABS R5, R19 ;  /* 0x0000001300057213 */ /* 0x000fe40000000000 */
[----:B------:R-:W-:Y:S01]  /*0560*/  LOP3.LUT R19, R19, R2, RZ, 0x3c, !PT ;  /* 0x0000000213137212 */ /* 0x000fe200078e3cff */
[----:B------:R-:W1:Y:S03]  /*0570*/  F2I.FTZ.U32.TRUNC.NTZ R21, R20 ;  /* 0x0000001400157305 */ /* 0x000e66000021f000 */
[----:B------:R-:W-:Y:S01]  /*0580*/  ISETP.GE.AND P0, PT, R19, RZ, PT ;  /* 0x000000ff1300720c */ /* 0x000fe20003f06270 */
[----:B-1----:R-:W-:Y:S02]  /*0590*/  IMAD.MOV R12, RZ, RZ, -R21 ;  /* 0x000000ffff0c7224 */ /* 0x002fe400078e0a15 */
[----:B------:R-:W-:Y:S02]  /*05a0*/  IMAD.MOV.U32 R20, RZ, RZ, RZ ;  /* 0x000000ffff147224 */ /* 0x000fe400078e00ff */
[----:B------:R-:W-:-:S04]  /*05b0*/  IMAD R12, R12, R15, RZ ;  /* 0x0000000f0c0c7224 */ /* 0x000fc800078e02ff */
[----:B------:R-:W-:-:S06]  /*05c0*/  IMAD.HI.U32 R12, R21, R12, R20 ;  /* 0x0000000c150c7227 */ /* 0x000fcc00078e0014 */
        /* <DEDUP_REMOVED lines=13> */
[----:B------:R-:W-:Y:S01]  /*06a0*/  @!P2 IADD3 R155, PT, PT, R17, R18, -R3 ;  /* 0x00000012119ba210 */ /* 0x000fe20007ffe803 */
[----:B------:R-:W-:Y:S02]  /*06b0*/  IMAD.MOV R17, RZ, RZ, -R203 ;  /* 0x000000ffff117224 */ /* 0x000fe400078e0acb */
[----:B------:R-:W-:Y:S01]  /*06c0*/  @!P0 IMAD.MOV R13, RZ, RZ, -R13 ;  /* 0x000000ffff0d8224 */ /* 0x000fe200078e0a0d */
[----:B------:R-:W-:Y:S01]  /*06d0*/  @!P1 LOP3.LUT R13, RZ, R2, RZ, 0x33, !PT ;  /* 0x00000002ff0d9212 */ /* 0x000fe200078e33ff */
[----:B------:R-:W-:Y:S02]  /*06e0*/  VIADD R5, R155, 0x3f ;  /* 0x0000003f9b057836 */ /* 0x000fe40000000000 */
[----:B------:R-:W-:Y:S02]  /*06f0*/  IMAD R16, R11, R17, R16 ;  /* 0x000000110b107224 */ /* 0x000fe400078e0210 */
        /* <DEDUP_REMOVED lines=17> */
[----:B------:R-:W-:Y:S01]  /*0810*/  LOP3.LUT R13, R15, 0x40, RZ, 0xfc, !PT ;  /* 0x000000400f0d7812 */ /* 0x000fe200078efcff */
[----:B------:R-:W-:Y:S01]  /*0820*/  IMAD R9, R188, 0xc0, R15 ;  /* 0x000000c0bc097824 */ /* 0x000fe200078e020f */
[----:B------:R-:W-:-:S02]  /*0830*/  ISETP.GE.AND P3, PT, R18, R157, PT ;  /* 0x0000009d1200720c */ /* 0x000fc40003f66270 */
[----:B------:R-:W-:Y:S01]  /*0840*/  ISETP.GE.AND P1, PT, R14, R157, PT ;  /* 0x0000009d0e00720c */ /* 0x000fe20003f26270 */
[----:B-1----:R-:W-:Y:S01]  /*0850*/  IMAD R2, R12, R2, R203 ;  /* 0x000000020c027224 */ /* 0x002fe200078e02cb */
[----:B------:R-:W-:-:S03]  /*0860*/  IADD3 R12, PT, PT, R188, 0x20, RZ ;  /* 0x00000020bc0c7810 */ /* 0x000fc60007ffe0ff */
[----:B------:R-:W-:Y:S01]  /*0870*/  IMAD R17, R2, R11, R16 ;  /* 0x0000000b02117224 */ /* 0x000fe200078e0210 */
[----:B------:R-:W-:Y:S02]  /*0880*/  IADD3 R16, PT, PT, R188, 0x10, RZ ;  /* 0x00000010bc107810 */ /* 0x000fe40007ffe0ff */
[----:B------:R-:W-:Y:S01]  /*0890*/  LOP3.LUT R11, R15, 0x80, RZ, 0xfc, !PT ;  /* 0x000000800f0b7812 */ /* 0x000fe200078efcff */
[----:B------:R-:W-:Y:S01]  /*08a0*/  IMAD R17, R17, R3, R10 ;  /* 0x0000000311117224 */ /* 0x000fe200078e020a */
[----:B------:R-:W-:-:S03]  /*08b0*/  ISETP.GE.AND P2, PT, R16, R157, PT ;  /* 0x0000009d1000720c */ /* 0x000fc60003f46270 */
        /* <DEDUP_REMOVED lines=14> */
.L_x_4006:
[----:B------:R-:W-:Y:S05]  /*09a0*/  BSYNC.RECONVERGENT B0 ;  /* 0x0000000000007941 */ /* 0x000fea0003800200 */
.L_x_4005:
        /* <DEDUP_REMOVED lines=20> */
.L_x_4008:
[----:B------:R-:W-:Y:S05]  /*0af0*/  BSYNC.RECONVERGENT B0 ;  /* 0x0000000000007941 */ /* 0x000fea0003800200 */
.L_x_4007:
        /* <DEDUP_REMOVED lines=20> */
.L_x_4010:
[----:B------:R-:W-:Y:S05]  /*0c40*/  BSYNC.RECONVERGENT B0 ;  /* 0x0000000000007941 */ /* 0x000fea0003800200 */
.L_x_4009:
        /* <DEDUP_REMOVED lines=20> */
.L_x_4012:
[----:B------:R-:W-:Y:S05]  /*0d90*/  BSYNC.RECONVERGENT B0 ;  /* 0x0000000000007941 */ /* 0x000fea0003800200 */
.L_x_4011:
        /* <DEDUP_REMOVED lines=19> */
.L_x_4014:
[----:B------:R-:W-:Y:S05]  /*0ed0*/  BSYNC.RECONVERGENT B0 ;  /* 0x0000000000007941 */ /* 0x000fea0003800200 */
.L_x_4013:
        /* <DEDUP_REMOVED lines=18> */
.L_x_4016:
[----:B------:R-:W-:Y:S05]  /*1000*/  BSYNC.RECONVERGENT B0 ;  /* 0x0000000000007941 */ /* 0x000fea0003800200 */
.L_x_4015:
        /* <DEDUP_REMOVED lines=18> */
.L_x_4018:
[----:B------:R-:W-:Y:S05]  /*1130*/  BSYNC.RECONVERGENT B0 ;  /* 0x0000000000007941 */ /* 0x000fea0003800200 */
.L_x_4017:
        /* <DEDUP_REMOVED lines=18> */
.L_x_4020:
[----:B------:R-:W-:Y:S05]  /*1260*/  BSYNC.RECONVERGENT B0 ;  /* 0x0000000000007941 */ /* 0x000fea0003800200 */
.L_x_4019:
        /* <DEDUP_REMOVED lines=10> */
[----:B-1----:R-:W-:-:S04]  /*1310*/  LEA R2, P2, R188, UR4, 0x2 ;  /* 0x00000004bc027c11 */ /* 0x002fc8000f8410ff */
[----:B------:R-:W-:Y:S01]  /*1320*/  LEA.HI.X R3, R188, UR5, R17, 0x2, P2 ;  /* 0x00000005bc037c11 */ /* 0x000fe200090f1411 */
[----:B------:R-:W-:Y:S01]  /*1330*/  @!P6 IMAD.MOV.U32 R17, RZ, RZ, -0x800000 ;  /* 0xff800000ff11e424 */ /* 0x000fe200078e00ff */
        /* <DEDUP_REMOVED lines=19> */
.L_x_4004:
        /* <DEDUP_REMOVED lines=11> */
.L_x_4021:
[----:B------:R-:W-:Y:S05]  /*1520*/  BRA.U !UP0, `(.L_x_4022) ;  /* 0x00000005088c7547 */ /* 0x000fea000b800000 */
[----:B------:R-:W1:Y:S01]  /*1530*/  LDC R11, c[0x0][0x4f0] ;  /* 0x00013c00ff0b7b82 */ /* 0x000e620000000800 */
[----:B------:R-:W-:Y:S01]  /*1540*/  LEA R12, R135, 0xffffffc0, 0x6 ;  /* 0xffffffc0870c7811 */ /* 0x000fe200078e30ff */
[----:B------:R-:W2:Y:S03]  /*1550*/  LDCU.64 UR4, c[0x0][0x4e8] ;  /* 0x00009d00ff0477ac */ /* 0x000ea60008000a00 */
[----:B-----5:R-:W-:Y:S01]  /*1560*/  IABS R2, R12 ;  /* 0x0000000c00027213 */ /* 0x020fe20000000000 */
        /* <DEDUP_REMOVED lines=22> */
[----:B--2---:R-:W-:-:S04]  /*16d0*/  IMAD.WIDE.U32 R2, R203, UR4, RZ ;  /* 0x00000004cb027c25 */ /* 0x004fc8000f8e00ff */
        /* <DEDUP_REMOVED lines=8> */
[----:B------:R-:W-:-:S06]  /*1760*/  IMAD.WIDE R20, R7, 0x4, R206 ;  /* 0x0000000407147825 */ /* 0x000fcc00078e02ce */
[----:B------:R-:W3:Y:S01]  /*1770*/  LDG.E R20, desc[UR14][R20.64] ;  /* 0x0000000e14147981 */ /* 0x000ee2000c1e1900 */
[----:B--2---:R-:W-:Y:S01]  /*1780*/  IABS R4, R3 ;  /* 0x0000000300047213 */ /* 0x004fe20000000000 */
[----:B------:R-:W-:Y:S01]  /*1790*/  IMAD.MOV R7, RZ, RZ, -R7 ;  /* 0x000000ffff077224 */ /* 0x000fe200078e0a07 */
[----:B----4-:R-:W-:Y:S02]  /*17a0*/  MOV R84, UR12 ;  /* 0x0000000c00547c02 */ /* 0x010fe40008000f00 */
[----:B------:R-:W2:Y:S01]  /*17b0*/  I2F.RP R8, R4 ;  /* 0x0000000400087306 */ /* 0x000ea20000209400 */
[----:B------:R-:W-:Y:S01]  /*17c0*/  IMAD R12, R11, R7, R12 ;  /* 0x000000070b0c7224 */ /* 0x000fe200078e020c */
[----:B------:R-:W-:-:S06]  /*17d0*/  MOV R85, UR13 ;  /* 0x0000000d00557c02 */ /* 0x000fcc0008000f00 */
[----:B--2---:R-:W2:Y:S02]  /*17e0*/  MUFU.RCP R14, R8 ;  /* 0x00000008000e7308 */ /* 0x004ea40000001000 */
[----:B--2---:R-:W-:-:S06]  /*17f0*/  IADD3 R14, PT, PT, R14, 0xffffffe, RZ ;  /* 0x0ffffffe0e0e7810 */ /* 0x004fcc0007ffe0ff */
[----:B------:R-:W2:Y:S02]  /*1800*/  F2I.FTZ.U32.TRUNC.NTZ R15, R14 ;  /* 0x0000000e000f7305 */ /* 0x000ea4000021f000 */
[----:B--2---:R-:W-:Y:S01]  /*1810*/  IADD3 R2, PT, PT, RZ, -R15, RZ ;  /* 0x8000000fff027210 */ /* 0x004fe20007ffe0ff */
        /* <DEDUP_REMOVED lines=15> */
[----:B---3--:R-:W-:-:S05]  /*1910*/  MOV R4, UR10 ;  /* 0x0000000a00047c02 */ /* 0x008fca0008000f00 */
[----:B------:R-:W-:-:S06]  /*1920*/  @P2 IADD3 R2, PT, PT, R2, 0x1, RZ ;  /* 0x0000000102022810 */ /* 0x000fcc0007ffe0ff */
[----:B------:R-:W-:Y:S02]  /*1930*/  @!P0 IADD3 R2, PT, PT, -R2, RZ, RZ ;  /* 0x000000ff02028210 */ /* 0x000fe40007ffe1ff */
[----:B------:R-:W-:Y:S02]  /*1940*/  @!P1 LOP3.LUT R2, RZ, R3, RZ, 0x33, !PT ;  /* 0x00000003ff029212 */ /* 0x000fe400078e33ff */
[----:B------:R-:W-:Y:S02]  /*1950*/  SHF.R.S32.HI R3, RZ, 0x1f, R12 ;  /* 0x0000001fff037819 */ /* 0x000fe4000001140c */
[----:B------:R-:W-:-:S03]  /*1960*/  SHF.R.S32.HI R11, RZ, 0x1f, R2 ;  /* 0x0000001fff0b7819 */ /* 0x000fc60000011402 */
        /* <DEDUP_REMOVED lines=10> */
[----:B------:R-:W-:Y:S01]  /*1a10*/  IMAD.IADD R21, R21, 0x1, R5 ;  /* 0x0000000115157824 */ /* 0x000fe200078e0205 */
[----:B------:R-:W-:Y:S01]  /*1a20*/  MOV R5, UR11 ;  /* 0x0000000b00057c02 */ /* 0x000fe20008000f00 */
[----:B------:R-:W-:Y:S02]  /*1a30*/  IMAD.MOV.U32 R18, RZ, RZ, R14 ;  /* 0x000000ffff127224 */ /* 0x000fe400078e000e */
[-C--:B------:R-:W-:Y:S02]  /*1a40*/  IMAD R14, R3, R84.reuse, RZ ;  /* 0x00000054030e7224 */ /* 0x080fe400078e02ff */
[----:B------:R-:W-:-:S04]  /*1a50*/  IMAD.WIDE.U32 R18, R12, R84, R18 ;  /* 0x000000540c127225 */ /* 0x000fc800078e0012 */
[C---:B------:R-:W-:Y:S02]  /*1a60*/  IMAD R14, R12.reuse, R85, R14 ;  /* 0x000000550c0e7224 */ /* 0x040fe400078e020e */
[C---:B------:R-:W-:Y:S02]  /*1a70*/  IMAD R6, R12.reuse, R5, R6 ;  /* 0x000000050c067224 */ /* 0x040fe400078e0206 */
[----:B------:R-:W-:-:S04]  /*1a80*/  IMAD.WIDE.U32 R12, R12, R4, R20 ;  /* 0x000000040c0c7225 */ /* 0x000fc800078e0014 */
[----:B------:R-:W-:Y:S01]  /*1a90*/  IMAD.IADD R15, R19, 0x1, R14 ;  /* 0x00000001130f7824 */ /* 0x000fe200078e020e */
[----:B------:R-:W-:Y:S01]  /*1aa0*/  IADD3 R7, PT, PT, R13, R6, RZ ;  /* 0x000000060d077210 */ /* 0x000fe20007ffe0ff */
[C---:B-1----:R-:W-:Y:S01]  /*1ab0*/  IMAD R3, R11.reuse, UR4, RZ ;  /* 0x000000040b037c24 */ /* 0x042fe2000f8e02ff */
[----:B------:R-:W-:Y:S01]  /*1ac0*/  MOV R14, R18 ;  /* 0x00000012000e7202 */ /* 0x000fe20000000f00 */
[----:B------:R-:W-:Y:S02]  /*1ad0*/  IMAD R11, R11, UR6, RZ ;  /* 0x000000060b0b7c24 */ /* 0x000fe4000f8e02ff */
[----:B------:R-:W-:Y:S02]  /*1ae0*/  IMAD.MOV.U32 R6, RZ, RZ, R12 ;  /* 0x000000ffff067224 */ /* 0x000fe400078e000c */
[C---:B------:R-:W-:Y:S02]  /*1af0*/  IMAD R12, R2.reuse, UR5, R3 ;  /* 0x00000005020c7c24 */ /* 0x040fe4000f8e0203 */
[----:B------:R-:W-:-:S04]  /*1b00*/  IMAD.WIDE.U32 R14, R2, UR4, R14 ;  /* 0x00000004020e7c25 */ /* 0x000fc8000f8e000e */
[C---:B------:R-:W-:Y:S01]  /*1b10*/  IMAD R11, R2.reuse, UR7, R11 ;  /* 0x00000007020b7c24 */ /* 0x040fe2000f8e020b */
[----:B------:R-:W-:Y:S01]  /*1b20*/  IADD3 R12, PT, PT, R15, R12, RZ ;  /* 0x0000000c0f0c7210 */ /* 0x000fe20007ffe0ff */
[----:B------:R-:W-:-:S05]  /*1b30*/  IMAD.WIDE.U32 R22, R2, UR6, R6 ;  /* 0x0000000602167c25 */ /* 0x000fca000f8e0006 */
[----:B------:R-:W-:Y:S01]  /*1b40*/  IADD3 R11, PT, PT, R23, R11, RZ ;  /* 0x0000000b170b7210 */ /* 0x000fe20007ffe0ff */
[----:B------:R-:W-:Y:S06]  /*1b50*/  BRA `(.L_x_4023) ;  /* 0x0000000400647947 */ /* 0x000fec0003800000 */
.L_x_4022:
        /* <DEDUP_REMOVED lines=15> */
.L_x_4024:
[----:B------:R-:W2:Y:S01]  /*1c50*/  LDC.64 R84, c[0x0][0x3b8] ;  /* 0x0000ee00ff547b82 */ /* 0x000ea20000000a00 */
[----:B-1----:R-:W-:-:S05]  /*1c60*/  IADD3 R4, PT, PT, R3, R6, RZ ;  /* 0x0000000603047210 */ /* 0x002fca0007ffe0ff */
[C---:B--2---:R-:W-:Y:S02]  /*1c70*/  IMAD R19, R4.reuse, R85, RZ ;  /* 0x0000005504137224 */ /* 0x044fe400078e02ff */
[----:B------:R-:W-:-:S05]  /*1c80*/  IMAD.WIDE.U32 R4, R4, R84, RZ ;  /* 0x0000005404047225 */ /* 0x000fca00078e00ff */
[----:B------:R-:W-:Y:S02]  /*1c90*/  IADD3 R19, PT, PT, R5, R19, RZ ;  /* 0x0000001305137210 */ /* 0x000fe40007ffe0ff */
[----:B------:R-:W-:Y:S02]  /*1ca0*/  MOV R18, R4 ;  /* 0x0000000400127202 */ /* 0x000fe40000000f00 */
.L_x_4025:
[----:B------:R-:W-:Y:S05]  /*1cb0*/  @P0 BRA `(.L_x_4026) ;  /* 0x0000000000340947 */ /* 0x000fea0003800000 */
[----:B------:R-:W1:Y:S01]  /*1cc0*/  LDC.64 R4, c[0x0][0x3c0] ;  /* 0x0000f000ff047b82 */ /* 0x000e620000000a00 */
[----:B------:R-:W2:Y:S01]  /*1cd0*/  LDCU.64 UR4, c[0x0][0x3a8] ;  /* 0x00007500ff0477ac */ /* 0x000ea20008000a00 */
[----:B------:R-:W-:Y:S02]  /*1ce0*/  SHF.R.S32.HI R7, RZ, 0x1f, R3 ;  /* 0x0000001fff077819 */ /* 0x000fe40000011403 */
[----:B-----5:R-:W-:-:S03]  /*1cf0*/  SHF.R.S32.HI R6, RZ, 0x1f, R2 ;  /* 0x0000001fff067819 */ /* 0x020fc60000011402 */
[-C--:B-1----:R-:W-:Y:S02]  /*1d00*/  IMAD R8, R7, R4.reuse, RZ ;  /* 0x0000000407087224 */ /* 0x082fe400078e02ff */
[----:B------:R-:W-:-:S04]  /*1d10*/  IMAD.WIDE.U32 R12, R3, R4, RZ ;  /* 0x00000004030c7225 */ /* 0x000fc800078e00ff */
[----:B------:R-:W-:Y:S02]  /*1d20*/  IMAD R7, R3, R5, R8 ;  /* 0x0000000503077224 */ /* 0x000fe400078e0208 */
[----:B--2---:R-:W-:-:S03]  /*1d30*/  IMAD R3, R6, UR4, RZ ;  /* 0x0000000406037c24 */ /* 0x004fc6000f8e02ff */
[----:B------:R-:W-:Y:S01]  /*1d40*/  IADD3 R13, PT, PT, R13, R7, RZ ;  /* 0x000000070d0d7210 */ /* 0x000fe20007ffe0ff */
[C---:B------:R-:W-:Y:S02]  /*1d50*/  IMAD R3, R2.reuse, UR5, R3 ;  /* 0x0000000502037c24 */ /* 0x040fe4000f8e0203 */
[----:B------:R-:W-:-:S05]  /*1d60*/  IMAD.WIDE.U32 R20, R2, UR4, R12 ;  /* 0x0000000402147c25 */ /* 0x000fca000f8e000c */
[----:B------:R-:W-:Y:S01]  /*1d70*/  IADD3 R21, PT, PT, R21, R3, RZ ;  /* 0x0000000315157210 */ /* 0x000fe20007ffe0ff */
[----:B------:R-:W-:Y:S06]  /*1d80*/  BRA `(.L_x_4027) ;  /* 0x0000000000187947 */ /* 0x000fec0003800000 */
.L_x_4026:
[----:B------:R-:W1:Y:S01]  /*1d90*/  LDC.64 R4, c[0x0][0x3c0] ;  /* 0x0000f000ff047b82 */ /* 0x000e620000000a00 */
[----:B------:R-:W-:-:S05]  /*1da0*/  IADD3 R3, PT, PT, R3, R6, RZ ;  /* 0x0000000603037210 */ /* 0x000fca0007ffe0ff */
[C---:B-1----:R-:W-:Y:S02]  /*1db0*/  IMAD R21, R3.reuse, R5, RZ ;  /* 0x0000000503157224 */ /* 0x042fe400078e02ff */
[----:B-----5:R-:W-:-:S05]  /*1dc0*/  IMAD.WIDE.U32 R2, R3, R4, RZ ;  /* 0x0000000403027225 */ /* 0x020fca00078e00ff */
[----:B------:R-:W-:Y:S02]  /*1dd0*/  IADD3 R21, PT, PT, R3, R21, RZ ;  /* 0x0000001503157210 */ /* 0x000fe40007ffe0ff */
[----:B------:R-:W-:-:S07]  /*1de0*/  MOV R20, R2 ;  /* 0x0000000200147202 */ /* 0x000fce0000000f00 */
.L_x_4027:
[----:B------:R-:W1:Y:S01]  /*1df0*/  LDC R11, c[0x0][0x3e8] ;  /* 0x0000fa00ff0b7b82 */ /* 0x000e620000000800 */
[----:B------:R-:W-:Y:S02]  /*1e00*/  LEA R8, R135, 0xffffffc0, 0x6 ;  /* 0xffffffc087087811 */ /* 0x000fe400078e30ff */
[----:B------:R-:W-:Y:S02]  /*1e10*/  CS2R R206, SRZ ;  /* 0x0000000000ce7805 */ /* 0x000fe4000001ff00 */
[----:B------:R-:W-:Y:S01]  /*1e20*/  SHF.R.S32.HI R15, RZ, 0x1f, R8 ;  /* 0x0000001fff0f7819 */ /* 0x000fe20000011408 */
[----:B------:R-:W-:-:S04]  /*1e30*/  IMAD.WIDE.U32 R18, R8, R84, R18 ;  /* 0x0000005408127225 */ /* 0x000fc800078e0012 */
[----:B------:R-:W-:Y:S01]  /*1e40*/  IMAD.WIDE.U32 R20, R8, R4, R20 ;  /* 0x0000000408147225 */ /* 0x000fe200078e0014 */
        /* <DEDUP_REMOVED lines=10> */
[----:B------:R-:W-:Y:S02]  /*1ef0*/  IMAD.MOV.U32 R6, RZ, RZ, R3 ;  /* 0x000000ffff067224 */ /* 0x000fe400078e0003 */
[----:B------:R-:W-:Y:S02]  /*1f00*/  IMAD R12, R15, R84, RZ ;  /* 0x000000540f0c7224 */ /* 0x000fe400078e02ff */
[----:B------:R-:W-:-:S04]  /*1f10*/  IMAD.HI.U32 R14, R13, R6, RZ ;  /* 0x000000060d0e7227 */ /* 0x000fc800078e00ff */
[----:B------:R-:W-:Y:S01]  /*1f20*/  IMAD R13, R15, R4, RZ ;  /* 0x000000040f0d7224 */ /* 0x000fe200078e02ff */
[----:B------:R-:W-:Y:S01]  /*1f30*/  IADD3 R3, PT, PT, -R14, RZ, RZ ;  /* 0x000000ff0e037210 */ /* 0x000fe20007ffe1ff */
[C---:B------:R-:W-:Y:S02]  /*1f40*/  IMAD R15, R8.reuse, R85, R12 ;  /* 0x00000055080f7224 */ /* 0x040fe400078e020c */
[----:B------:R-:W-:Y:S02]  /*1f50*/  IMAD R13, R8, R5, R13 ;  /* 0x00000005080d7224 */ /* 0x000fe400078e020d */
[C---:B------:R-:W-:Y:S01]  /*1f60*/  IMAD R3, R2.reuse, R3, R6 ;  /* 0x0000000302037224 */ /* 0x040fe200078e0206 */
[----:B------:R-:W-:Y:S01]  /*1f70*/  IADD3 R19, PT, PT, R19, R15, RZ ;  /* 0x0000000f13137210 */ /* 0x000fe20007ffe0ff */
[----:B------:R-:W1:Y:S01]  /*1f80*/  LDC.64 R6, c[0x0][0x3d8] ;  /* 0x0000f600ff067b82 */ /* 0x000e620000000a00 */
[----:B------:R-:W-:Y:S02]  /*1f90*/  IADD3 R21, PT, PT, R21, R13, RZ ;  /* 0x0000000d15157210 */ /* 0x000fe40007ffe0ff */
        /* <DEDUP_REMOVED lines=16> */
[C---:B------:R-:W-:Y:S02]  /*20a0*/  IMAD R3, R14.reuse, R3, R11 ;  /* 0x000000030e037224 */ /* 0x040fe400078e020b */
[----:B------:R-:W-:Y:S01]  /*20b0*/  IMAD R7, R14, R7, R8 ;  /* 0x000000070e077224 */ /* 0x000fe200078e0208 */
[----:B------:R-:W-:Y:S02]  /*20c0*/  MOV R14, R18 ;  /* 0x00000012000e7202 */ /* 0x000fe40000000f00 */
[----:B------:R-:W-:Y:S01]  /*20d0*/  IADD3 R12, PT, PT, R19, R3, RZ ;  /* 0x00000003130c7210 */ /* 0x000fe20007ffe0ff */
[----:B------:R-:W-:-:S07]  /*20e0*/  IMAD.IADD R11, R23, 0x1, R7 ;  /* 0x00000001170b7824 */ /* 0x000fce00078e0207 */
.L_x_4023:
[----:B------:R-:W-:Y:S01]  /*20f0*/  ISETP.NE.AND P0, PT, R9, -0x1, PT ;  /* 0xffffffff0900780c */ /* 0x000fe20003f05270 */
[C---:B------:R-:W-:Y:S01]  /*2100*/  IMAD.SHL.U32 R92, R188.reuse, 0x8, RZ ;  /* 0x00000008bc5c7824 */ /* 0x040fe200078e00ff */
[----:B------:R-:W1:Y:S01]  /*2110*/  S2UR UR12, SR_CgaCtaId ;  /* 0x00000000000c79c3 */ /* 0x000e620000008800 */
[----:B------:R-:W-:Y:S01]  /*2120*/  IMAD.SHL.U32 R87, R188, 0x40, RZ ;  /* 0x00000040bc577824 */ /* 0x000fe200078e00ff */
[----:B------:R-:W2:Y:S01]  /*2130*/  LDCU.64 UR4, c[0x0][0x3c8] ;  /* 0x00007900ff0477ac */ /* 0x000ea20008000a00 */
[----:B------:R-:W-:Y:S01]  /*2140*/  IMAD.IADD R195, R157, 0x1, -R10 ;  /* 0x000000019dc37824 */ /* 0x000fe200078e0a0a */
[----:B------:R-:W-:Y:S01]  /*2150*/  LOP3.LUT R91, R92, 0x1f8, RZ, 0xc0, !PT ;  /* 0x000001f85c5b7812 */ /* 0x000fe200078ec0ff */
[----:B------:R-:W-:Y:S01]  /*2160*/  BSSY.RECONVERGENT B0, `(.L_x_4028) ;  /* 0x000004d000007945 */ /* 0x000fe20003800200 */
[----:B------:R-:W-:Y:S01]  /*2170*/  LOP3.LUT R13, R87, 0x1c0, RZ, 0xc0, !PT ;  /* 0x000001c0570d7812 */ /* 0x000fe200078ec0ff */
[----:B------:R-:W3:Y:S01]  /*2180*/  LDCU.64 UR6, c[0x0][0x390] ;  /* 0x00007200ff0677ac */ /* 0x000ee20008000a00 */
[----:B------:R-:W-:-:S02]  /*2190*/  LOP3.LUT R91, R91, 0x38, R188, 0x78, !PT ;  /* 0x000000385b5b7812 */ /* 0x000fc400078e78bc */
[--C-:B------:R-:W-:Y:S01]  /*21a0*/  LOP3.LUT R8, R13, 0x38, R92.reuse, 0xf8, !PT ;  /* 0x000000380d087812 */ /* 0x100fe200078ef85c */
[----:B------:R-:W4:Y:S01]  /*21b0*/  @P0 LDC.64 R2, c[0x0][0x3b0] ;  /* 0x0000ec00ff020b82 */ /* 0x000f220000000a00 */
[----:B------:R-:W-:Y:S01]  /*21c0*/  LOP3.LUT R91, R91, 0x1e00, R92, 0xf8, !PT ;  /* 0x00001e005b5b7812 */ /* 0x000fe200078ef85c */
[----:B------:R-:W5:Y:S01]  /*21d0*/  LDCU.64 UR10, c[0x0][0x388] ;  /* 0x00007100ff0a77ac */ /* 0x000f620008000a00 */
[----:B------:R-:W-:Y:S02]  /*21e0*/  LOP3.LUT R92, R92, 0x38, RZ, 0xc0, !PT ;  /* 0x000000385c5c7812 */ /* 0x000fe400078ec0ff */
[----:B------:R-:W-:Y:S02]  /*21f0*/  SHF.R.S32.HI R17, RZ, 0x1f, R16 ;  /* 0x0000001fff117819 */ /* 0x000fe40000011410 */
[C---:B------:R-:W-:Y:S01]  /*2200*/  IADD3 R22, P1, PT, R92.reuse, R22, RZ ;  /* 0x000000165c167210 */ /* 0x040fe20007f3e0ff */
[----:B------:R-:W2:Y:S01]  /*2210*/  @!P0 LDC.64 R6, c[0x0][0x398] ;  /* 0x0000e600ff068b82 */ /* 0x000ea20000000a00 */
[----:B------:R-:W-:-:S02]  /*2220*/  IADD3 R14, P2, PT, R92, R14, RZ ;  /* 0x0000000e5c0e7210 */ /* 0x000fc40007f5e0ff */
[----:B------:R-:W-:Y:S01]  /*2230*/  SHF.R.U32.HI R190, RZ, 0x1, R188 ;  /* 0x00000001ffbe7819 */ /* 0x000fe200000116bc */
[----:B------:R-:W-:Y:S01]  /*2240*/  IMAD.X R23, RZ, RZ, R11, P1 ;  /* 0x000000ffff177224 */ /* 0x000fe200008e060b */
[C---:B------:R-:W-:Y:S01]  /*2250*/  LOP3.LUT R90, R92.reuse, 0x40, RZ, 0xfc, !PT ;  /* 0x000000405c5a7812 */ /* 0x040fe200078efcff */
[----:B------:R-:W-:Y:S01]  /*2260*/  IMAD.X R15, RZ, RZ, R12, P2 ;  /* 0x000000ffff0f7224 */ /* 0x000fe200010e060c */
[----:B------:R-:W-:Y:S01]  /*2270*/  LOP3.LUT R88, R92, 0x80, RZ, 0xfc, !PT ;  /* 0x000000805c587812 */ /* 0x000fe200078efcff */
[----:B----4-:R-:W-:-:S04]  /*2280*/  @P0 IMAD.WIDE.U32 R20, R9, R2, RZ ;  /* 0x0000000209140225 */ /* 0x010fc800078e00ff */
[----:B--2---:R-:W-:Y:S01]  /*2290*/  @!P0 IMAD.WIDE.U32 R18, R203, R6, RZ ;  /* 0x00000006cb128225 */ /* 0x004fe200078e00ff */
[----:B------:R-:W-:-:S03]  /*22a0*/  SHF.R.U32.HI R6, RZ, 0x3, R188 ;  /* 0x00000003ff067819 */ /* 0x000fc600000116bc */
[----:B------:R-:W-:Y:S02]  /*22b0*/  @P0 IMAD.MOV.U32 R18, RZ, RZ, R20 ;  /* 0x000000ffff120224 */ /* 0x000fe400078e0014 */
[----:B------:R-:W-:Y:S02]  /*22c0*/  @!P0 IMAD R7, R203, R7, R19 ;  /* 0x00000007cb078224 */ /* 0x000fe400078e0213 */
[----:B------:R-:W-:Y:S01]  /*22d0*/  @P0 IMAD R7, R9, R3, R21 ;  /* 0x0000000309070224 */ /* 0x000fe200078e0215 */
[----:B------:R-:W-:Y:S01]  /*22e0*/  IADD3 R18, P0, PT, R92, R18, RZ ;  /* 0x000000125c127210 */ /* 0x000fe20007f1e0ff */
[----:B------:R-:W-:Y:S01]  /*22f0*/  IMAD.WIDE.U32 R12, R6, R4, R22 ;  /* 0x00000004060c7225 */ /* 0x000fe200078e0016 */
[----:B------:R-:W-:-:S03]  /*2300*/  LOP3.LUT R3, R190, 0x8, RZ, 0xc0, !PT ;  /* 0x00000008be037812 */ /* 0x000fc600078ec0ff */
[----:B------:R-:W-:Y:S01]  /*2310*/  IMAD.X R19, RZ, RZ, R7, P0 ;  /* 0x000000ffff137224 */ /* 0x000fe200000e0607 */
[C---:B------:R-:W-:Y:S01]  /*2320*/  ISETP.GE.AND P0, PT, R6.reuse, R195, PT ;  /* 0x000000c30600720c */ /* 0x040fe20003f06270 */
[----:B------:R-:W-:Y:S01]  /*2330*/  IMAD.WIDE.U32 R14, R6, R84, R14 ;  /* 0x00000054060e7225 */ /* 0x000fe200078e000e */
[----:B---3--:R-:W-:Y:S01]  /*2340*/  LEA R200, P1, R12, UR6, 0x1 ;  /* 0x000000060cc87c11 */ /* 0x008fe2000f8208ff */
[----:B------:R-:W-:Y:S01]  /*2350*/  UMOV UR6, 0x400 ;  /* 0x0000040000067882 */ /* 0x000fe20000000000 */
[----:B------:R-:W-:Y:S01]  /*2360*/  LOP3.LUT R86, R8, R3, RZ, 0x3c, !PT ;  /* 0x0000000308567212 */ /* 0x000fe200078e3cff */
[----:B------:R-:W-:Y:S01]  /*2370*/  IMAD R21, R17, UR4, RZ ;  /* 0x0000000411157c24 */ /* 0x000fe2000f8e02ff */
[----:B-----5:R-:W-:Y:S01]  /*2380*/  LEA R198, P2, R14, UR10, 0x1 ;  /* 0x0000000a0ec67c11 */ /* 0x020fe2000f8408ff */
[C---:B------:R-:W-:Y:S02]  /*2390*/  IMAD R197, R6.reuse, R85, R15 ;  /* 0x0000005506c57224 */ /* 0x040fe400078e020f */
[----:B------:R-:W-:-:S02]  /*23a0*/  IMAD R201, R6, R5, R13 ;  /* 0x0000000506c97224 */ /* 0x000fc400078e020d */
[C---:B------:R-:W-:Y:S01]  /*23b0*/  IMAD R21, R16.reuse, UR5, R21 ;  /* 0x0000000510157c24 */ /* 0x040fe2000f8e0215 */
[----:B-1----:R-:W-:Y:S01]  /*23c0*/  ULEA UR5, UR12, UR6, 0x18 ;  /* 0x000000060c057291 */ /* 0x002fe2000f8ec0ff */
[----:B------:R-:W-:Y:S01]  /*23d0*/  IMAD.WIDE.U32 R18, R16, UR4, R18 ;  /* 0x0000000410127c25 */ /* 0x000fe2000f8e0012 */
[----:B------:R-:W-:Y:S02]  /*23e0*/  LEA.HI.X R197, R14, UR11, R197, 0x1, P2 ;  /* 0x0000000b0ec57c11 */ /* 0x000fe400090f0cc5 */
[----:B------:R-:W-:Y:S01]  /*23f0*/  LEA.HI.X R201, R12, UR7, R201, 0x1, P1 ;  /* 0x000000070cc97c11 */ /* 0x000fe200088f0cc9 */
[----:B------:R-:W-:Y:S01]  /*2400*/  IMAD.MOV.U32 R7, RZ, RZ, RZ ;  /* 0x000000ffff077224 */ /* 0x000fe200078e00ff */
[----:B------:R-:W-:Y:S01]  /*2410*/  LEA R91, R91, UR5, 0x1 ;  /* 0x000000055b5b7c11 */ /* 0x000fe2000f8e08ff */
[----:B------:R-:W-:Y:S02]  /*2420*/  IMAD.IADD R21, R19, 0x1, R21 ;  /* 0x0000000113157824 */ /* 0x000fe400078e0215 */
[----:B------:R-:W-:Y:S01]  /*2430*/  IMAD.WIDE.U32 R22, R0, 0x40, R6 ;  /* 0x0000004000167825 */ /* 0x000fe200078e0006 */
        /* <DEDUP_REMOVED lines=30> */
.L_x_4030:
[----:B------:R3:W-:Y:S02]  /*2620*/  STS.128 [R91+0x4000], RZ ;  /* 0x004000ff5b007388 */ /* 0x0007e40000000c00 */
.L_x_4029:
[----:B------:R-:W-:Y:S05]  /*2630*/  BSYNC.RECONVERGENT B0 ;  /* 0x0000000000007941 */ /* 0x000fea0003800200 */
.L_x_4028:
        /* <DEDUP_REMOVED lines=36> */
.L_x_4033:
[----:B------:R2:W-:Y:S02]  /*2880*/  STS.128 [R91+0x4800], RZ ;  /* 0x004800ff5b007388 */ /* 0x0005e40000000c00 */
.L_x_4032:
[----:B------:R-:W-:Y:S05]  /*2890*/  BSYNC.RECONVERGENT B0 ;  /* 0x0000000000007941 */ /* 0x000fea0003800200 */
.L_x_4031:
[----:B-12-4-:R-:W-:Y:S01]  /*28a0*/  IADD3 R12, PT, PT, R6, 0x20, RZ ;  /* 0x00000020060c7810 */ /* 0x016fe20007ffe0ff */
        /* <DEDUP_REMOVED lines=35> */
.L_x_4036:
[----:B------:R2:W-:Y:S02]  /*2ae0*/  STS.128 [R91+0x5000], RZ ;  /* 0x005000ff5b007388 */ /* 0x0005e40000000c00 */
.L_x_4035:
[----:B------:R-:W-:Y:S05]  /*2af0*/  BSYNC.RECONVERGENT B0 ;  /* 0x0000000000007941 */ /* 0x000fea0003800200 */
.L_x_4034:
        /* <DEDUP_REMOVED lines=35> */
.L_x_4039:
[----:B------:R2:W-:Y:S02]  /*2d30*/  STS.128 [R91+0x5800], RZ ;  /* 0x005800ff5b007388 */ /* 0x0005e40000000c00 */
.L_x_4038:
[----:B------:R-:W-:Y:S05]  /*2d40*/  BSYNC.RECONVERGENT B0 ;  /* 0x0000000000007941 */ /* 0x000fea0003800200 */
.L_x_4037:
        /* <DEDUP_REMOVED lines=30> */
.L_x_4042:
[----:B------:R1:W-:Y:S02]  /*2f30*/  STS.128 [R91+0xa000], RZ ;  /* 0x00a000ff5b007388 */ /* 0x0003e40000000c00 */
.L_x_4041:
[----:B------:R-:W-:Y:S05]  /*2f40*/  BSYNC.RECONVERGENT B0 ;  /* 0x0000000000007941 */ /* 0x000fea0003800200 */
.L_x_4040:
[----:B------:R-:W-:Y:S01]  /*2f50*/  ISETP.GE.AND P0, PT, R14, R9, PT ;  /* 0x000000090e00720c */ /* 0x000fe20003f06270 */
[----:B------:R-:W-:Y:S01]  /*2f60*/  BSSY.RECONVERGENT B0, `(.L_x_4043) ;  /* 0x000001b000007945 */ /* 0x000fe20003800200 */
[C---:B-1----:R-:W-:Y:S01]  /*2f70*/  SHF.L.U64.HI R2, R84.reuse, 0x4, R85 ;  /* 0x0000000454027819 */ /* 0x042fe20000010255 */
[----:B------:R-:W-:-:S10]  /*2f80*/  IMAD.SHL.U32 R89, R84, 0x10, RZ ;  /* 0x0000001054597824 */ /* 0x000fd400078e00ff */
[----:B------:R-:W-:Y:S05]  /*2f90*/  @P0 BRA `(.L_x_4044) ;  /* 0x00000000005c0947 */ /* 0x000fea0003800000 */
[----:B------:R-:W1:Y:S01]  /*2fa0*/  LDCU UR4, c[0x0][0x440] ;  /* 0x00008800ff0477ac */ /* 0x000e620008000800 */
[----:B------:R-:W-:-:S04]  /*2fb0*/  LEA R6, P2, R89, R198, 0x1 ;  /* 0x000000c659067211 */ /* 0x000fc800078408ff */
[----:B------:R-:W-:Y:S02]  /*2fc0*/  LEA.HI.X R7, R89, R197, R2, 0x1, P2 ;  /* 0x000000c559077211 */ /* 0x000fe400010f0c02 */
        /* <DEDUP_REMOVED lines=19> */
.L_x_4045:
[----:B------:R1:W-:Y:S02]  /*3100*/  STS.128 [R91+0xa800], RZ ;  /* 0x00a800ff5b007388 */ /* 0x0003e40000000c00 */
.L_x_4044:
[----:B------:R-:W-:Y:S05]  /*3110*/  BSYNC.RECONVERGENT B0 ;  /* 0x0000000000007941 */ /* 0x000fea0003800200 */
.L_x_4043:
        /* <DEDUP_REMOVED lines=25> */
.L_x_4048:
[----:B------:R1:W-:Y:S02]  /*32b0*/  STS.128 [R91+0xb000], RZ ;  /* 0x00b000ff5b007388 */ /* 0x0003e40000000c00 */
.L_x_4047:
[----:B------:R-:W-:Y:S05]  /*32c0*/  BSYNC.RECONVERGENT B0 ;  /* 0x0000000000007941 */ /* 0x000fea0003800200 */
.L_x_4046:
[----:B-1----:R-:W1:Y:S01]  /*32d0*/  LDC.64 R6, c[0x0][0x538] ;  /* 0x00014e00ff067b82 */ /* 0x002e620000000a00 */
[----:B------:R-:W-:Y:S01]  /*32e0*/  ISETP.GE.AND P0, PT, R10, R9, PT ;  /* 0x000000090a00720c */ /* 0x000fe20003f06270 */
[----:B------:R-:W-:-:S12]  /*32f0*/  BSSY.RECONVERGENT B0, `(.L_x_4049) ;  /* 0x0000019000007945 */ /* 0x000fd80003800200 */
[----:B------:R-:W-:Y:S05]  /*3300*/  @P0 BRA `(.L_x_4050) ;  /* 0x00000000005c0947 */ /* 0x000fea0003800000 */
[----:B------:R-:W5:Y:S01]  /*3310*/  LDCU UR4, c[0x0][0x440] ;  /* 0x00008800ff0477ac */ /* 0x000f620008000800 */
[----:B------:R-:W-:Y:S02]  /*3320*/  IMAD.MOV.U32 R199, RZ, RZ, R197 ;  /* 0x000000ffffc77224 */ /* 0x000fe400078e00c5 */
[----:B------:R-:W-:Y:S02]  /*3330*/  IMAD R3, R85, 0x60, RZ ;  /* 0x0000006055037824 */ /* 0x000fe400078e02ff */
[----:B------:R-:W-:-:S05]  /*3340*/  IMAD.WIDE.U32 R18, R84, 0x60, R198 ;  /* 0x0000006054127825 */ /* 0x000fca00078e00c6 */
[----:B------:R-:W-:Y:S02]  /*3350*/  IADD3 R19, PT, PT, R19, R3, RZ ;  /* 0x0000000313137210 */ /* 0x000fe40007ffe0ff */
        /* <DEDUP_REMOVED lines=18> */
.L_x_4050:
[----:B------:R-:W-:Y:S05]  /*3480*/  BSYNC.RECONVERGENT B0 ;  /* 0x0000000000007941 */ /* 0x000fea0003800200 */
.L_x_4049:
[----:B------:R-:W1:Y:S01]  /*3490*/  LDCU.64 UR6, c[0x0][0x540] ;  /* 0x0000a800ff0677ac */ /* 0x000e620008000a00 */
[----:B------:R-:W0:Y:S01]  /*34a0*/  LDGDEPBAR ;  /* 0x00000000000079af */ /* 0x000e220000000000 */
[----:B------:R-:W5:Y:S01]  /*34b0*/  LDCU UR4, c[0x0][0x458] ;  /* 0x00008b00ff0477ac */ /* 0x000f620008000800 */
[----:B-1----:R-:W-:-:S04]  /*34c0*/  IMAD.WIDE.U32 R18, R203, UR6, R16 ;  /* 0x00000006cb127c25 */ /* 0x002fc8000f8e0010 */
[----:B------:R-:W-:Y:S01]  /*34d0*/  IMAD R16, R203, UR7, R19 ;  /* 0x00000007cb107c24 */ /* 0x000fe2000f8e0213 */
[----:B------:R-:W-:Y:S01]  /*34e0*/  LEA R6, P0, R18, R6, 0x2 ;  /* 0x0000000612067211 */ /* 0x000fe200078010ff */
[----:B------:R-:W-:Y:S01]  /*34f0*/  BSSY.RECONVERGENT B0, `(.L_x_4051) ;  /* 0x0000023000007945 */ /* 0x000fe20003800200 */
[----:B------:R-:W-:-:S04]  /*3500*/  DEPBAR.LE SB0, 0x0 ;  /* 0x000080000000791a */ /* 0x000fc80000000000 */
[----:B------:R-:W-:-:S05]  /*3510*/  LEA.HI.X R7, R18, R7, R16, 0x2, P0 ;  /* 0x0000000712077211 */ /* 0x000fca00000f1410 */
[----:B------:R-:W2:Y:S01]  /*3520*/  LDG.E R6, desc[UR14][R6.64] ;  /* 0x0000000e06067981 */ /* 0x000ea2000c1e1900 */
[----:B-----5:R-:W2:Y:S01]  /*3530*/  MUFU.RCP R3, UR4 ;  /* 0x0000000400037d08 */ /* 0x020ea20008001000 */
[----:B------:R-:W-:Y:S01]  /*3540*/  BAR.SYNC.DEFER_BLOCKING 0x0 ;  /* 0x0000000000007b1d */ /* 0x000fe20000010000 */
[----:B--2---:R-:W-:-:S05]  /*3550*/  FMUL.FTZ R3, R6, R3 ;  /* 0x0000000306037220 */ /* 0x004fca0000410000 */
        /* <DEDUP_REMOVED lines=23> */
.L_x_4053:
[----:B------:R2:W-:Y:S01]  /*36d0*/  STS.128 [R91+0x10000], RZ ;  /* 0x010000ff5b007388 */ /* 0x0005e20000000c00 */
[----:B------:R-:W-:Y:S05]  /*36e0*/  BRA `(.L_x_4054) ;  /* 0x00000000000c7947 */ /* 0x000fea0003800000 */
.L_x_4052:
[----:B------:R1:W-:Y:S04]  /*36f0*/  STS.128 [R91+0xc000], RZ ;  /* 0x00c000ff5b007388 */ /* 0x0003e80000000c00 */
[----:B------:R1:W-:Y:S04]  /*3700*/  STS.128 [R91+0xe000], RZ ;  /* 0x00e000ff5b007388 */ /* 0x0003e80000000c00 */
[----:B------:R1:W-:Y:S02]  /*3710*/  STS.128 [R91+0x10000], RZ ;  /* 0x010000ff5b007388 */ /* 0x0003e40000000c00 */
.L_x_4054:
[----:B------:R-:W-:Y:S05]  /*3720*/  BSYNC.RECONVERGENT B0 ;  /* 0x0000000000007941 */ /* 0x000fea0003800200 */
.L_x_4051:
[----:B------:R-:W-:Y:S01]  /*3730*/  ISETP.GE.AND P0, PT, R14, R9, PT ;  /* 0x000000090e00720c */ /* 0x000fe20003f06270 */
[----:B------:R-:W-:-:S12]  /*3740*/  BSSY.RECONVERGENT B0, `(.L_x_4055) ;  /* 0x000001e000007945 */ /* 0x000fd80003800200 */
[----:B------:R1:W-:Y:S04]  /*3750*/  @P0 STS.128 [R91+0xc800], RZ ;  /* 0x00c800ff5b000388 */ /* 0x0003e80000000c00 */
[----:B------:R1:W-:Y:S04]  /*3760*/  @P0 STS.128 [R91+0xe800], RZ ;  /* 0x00e800ff5b000388 */ /* 0x0003e80000000c00 */
[----:B------:R1:W-:Y:S01]  /*3770*/  @P0 STS.128 [R91+0x10800], RZ ;  /* 0x010800ff5b000388 */ /* 0x0003e20000000c00 */
[----:B------:R-:W-:Y:S05]  /*3780*/  @P0 BRA `(.L_x_4056) ;  /* 0x0000000000640947 */ /* 0x000fea0003800000 */
[----:B------:R-:W5:Y:S01]  /*3790*/  LDCU UR4, c[0x0][0x440] ;  /* 0x00008800ff0477ac */ /* 0x000f620008000800 */
[C---:B-1----:R-:W-:Y:S01]  /*37a0*/  IMAD.SHL.U32 R7, R4.reuse, 0x10, RZ ;  /* 0x0000001004077824 */ /* 0x042fe200078e00ff */
        /* <DEDUP_REMOVED lines=22> */
.L_x_4057:
[----:B------:R1:W-:Y:S02]  /*3910*/  STS.128 [R91+0x10800], RZ ;  /* 0x010800ff5b007388 */ /* 0x0003e40000000c00 */
.L_x_4056:
[----:B------:R-:W-:Y:S05]  /*3920*/  BSYNC.RECONVERGENT B0 ;  /* 0x0000000000007941 */ /* 0x000fea0003800200 */
.L_x_4055:
[----:B------:R-:W-:Y:S01]  /*3930*/  ISETP.GE.AND P0, PT, R12, R9, PT ;  /* 0x000000090c00720c */ /* 0x000fe20003f06270 */
        /* <DEDUP_REMOVED lines=27> */
.L_x_4060:
[----:B------:R1:W-:Y:S02]  /*3af0*/  STS.128 [R91+0x11000], RZ ;  /* 0x011000ff5b007388 */ /* 0x0003e40000000c00 */
.L_x_4059:
[----:B------:R-:W-:Y:S05]  /*3b00*/  BSYNC.RECONVERGENT B0 ;  /* 0x0000000000007941 */ /* 0x000fea0003800200 */
.L_x_4058:
[----:B------:R-:W-:Y:S01]  /*3b10*/  ISETP.GE.AND P0, PT, R10, R9, PT ;  /* 0x000000090a00720c */ /* 0x000fe20003f06270 */
[C---:B------:R-:W-:Y:S01]  /*3b20*/  IMAD.SHL.U32 R187, R188.reuse, 0x20, RZ ;  /* 0x00000020bcbb7824 */ /* 0x040fe200078e00ff */
[----:B------:R-:W-:Y:S01]  /*3b30*/  BSSY.RECONVERGENT B0, `(.L_x_4061) ;  /* 0x0000021000007945 */ /* 0x000fe20003800200 */
[----:B-1----:R-:W-:Y:S02]  /*3b40*/  SHF.R.U32.HI R6, RZ, 0x4, R188 ;  /* 0x00000004ff067819 */ /* 0x002fe400000116bc */
[----:B------:R-:W-:Y:S02]  /*3b50*/  LOP3.LUT R9, R188, 0x8, RZ, 0xc0, !PT ;  /* 0x00000008bc097812 */ /* 0x000fe400078ec0ff */
[----:B------:R-:W-:-:S04]  /*3b60*/  LOP3.LUT R187, R187, 0x7c00, RZ, 0xc0, !PT ;  /* 0x00007c00bbbb7812 */ /* 0x000fc800078ec0ff */
[----:B------:R-:W-:Y:S02]  /*3b70*/  LOP3.LUT R7, R187, 0x200, R87, 0xf8, !PT ;  /* 0x00000200bb077812 */ /* 0x000fe400078ef857 */
        /* <DEDUP_REMOVED lines=27> */
.L_x_4063:
[----:B------:R1:W-:Y:S02]  /*3d30*/  STS.128 [R91+0x11800], RZ ;  /* 0x011800ff5b007388 */ /* 0x0003e40000000c00 */
.L_x_4062:
[----:B------:R-:W-:Y:S05]  /*3d40*/  BSYNC.RECONVERGENT B0 ;  /* 0x0000000000007941 */ /* 0x000fea0003800200 */
.L_x_4061:
[----:B------:R-:W-:Y:S01]  /*3d50*/  IMAD.SHL.U32 R6, R6, 0x400, RZ ;  /* 0x0000040006067824 */ /* 0x000fe200078e00ff */
[----:B------:R-:W-:Y:S01]  /*3d60*/  LOP3.LUT R9, R8, R9, RZ, 0x3c, !PT ;  /* 0x0000000908097212 */ /* 0x000fe200078e3cff */
[----:B------:R-:W-:Y:S01]  /*3d70*/  IMAD.IADD R7, R86, 0x1, R7 ;  /* 0x0000000156077824 */ /* 0x000fe200078e0207 */
[----:B------:R-:W-:Y:S01]  /*3d80*/  LOP3.LUT P1, RZ, R188, 0x2, RZ, 0xc0, !PT ;  /* 0x00000002bcff7812 */ /* 0x000fe2000782c0ff */
[----:B------:R-:W-:Y:S01]  /*3d90*/  IMAD.MOV.U32 R186, RZ, RZ, 0x20 ;  /* 0x00000020ffba7424 */ /* 0x000fe200078e00ff */
[----:B------:R-:W-:Y:S01]  /*3da0*/  LOP3.LUT R6, R6, 0x400, RZ, 0xc0, !PT ;  /* 0x0000040006067812 */ /* 0x000fe200078ec0ff */
[----:B------:R-:W0:Y:S01]  /*3db0*/  LDGDEPBAR ;  /* 0x00000000000079af */ /* 0x000e220000000000 */
[----:B------:R-:W-:Y:S02]  /*3dc0*/  LEA R100, R7, UR5, 0x1 ;  /* 0x0000000507647c11 */ /* 0x000fe4000f8e08ff */
[----:B------:R-:W-:Y:S01]  /*3dd0*/  SEL R93, R186, 0xffffffe0, !P1 ;  /* 0xffffffe0ba5d7807 */ /* 0x000fe20004800000 */
[----:B------:R-:W-:Y:S01]  /*3de0*/  IMAD R99, R9, 0x2, R6 ;  /* 0x0000000209637824 */ /* 0x000fe200078e0206 */
[----:B------:R-:W-:Y:S01]  /*3df0*/  LOP3.LUT P0, RZ, R188, 0x4, RZ, 0xc0, !PT ;  /* 0x00000004bcff7812 */ /* 0x000fe2000780c0ff */
[----:B------:R-:W-:Y:S01]  /*3e00*/  LDSM.16.M88.4 R72, [R100] ;  /* 0x000000006448783b */ /* 0x000fe20000000200 */
[----:B------:R-:W-:Y:S01]  /*3e10*/  MOV R185, 0x40 ;  /* 0x0000004000b97802 */ /* 0x000fe20000000f00 */
[----:B------:R-:W-:Y:S01]  /*3e20*/  IMAD.IADD R98, R100, 0x1, R93 ;  /* 0x0000000164627824 */ /* 0x000fe200078e025d */
[----:B------:R-:W-:Y:S01]  /*3e30*/  IADD3 R52, PT, PT, R99, UR5, RZ ;  /* 0x0000000563347c10 */ /* 0x000fe2000fffe0ff */
[----:B------:R-:W5:Y:S01]  /*3e40*/  LDSM.16.M88.4 R44, [R99+UR5+0x6000] ;  /* 0x00600005632c783b */ /* 0x000f620008000200 */
[----:B------:R-:W-:-:S02]  /*3e50*/  SEL R95, R185, 0xffffffc0, !P0 ;  /* 0xffffffc0b95f7807 */ /* 0x000fc40004000000 */
[----:B------:R-:W-:Y:S01]  /*3e60*/  ISETP.GT.AND P2, PT, R209, R196, PT ;  /* 0x000000c4d100720c */ /* 0x000fe20003f44270 */
[----:B------:R-:W-:Y:S01]  /*3e70*/  IMAD.IADD R97, R52, 0x1, R93 ;  /* 0x0000000134617824 */ /* 0x000fe200078e025d */
[----:B------:R-:W2:Y:S01]  /*3e80*/  LDSM.16.M88.4 R36, [R99+UR5+0x6800] ;  /* 0x006800056324783b */ /* 0x000ea20008000200 */
[--C-:B------:R-:W-:Y:S02]  /*3e90*/  IMAD.IADD R96, R100, 0x1, R95.reuse ;  /* 0x0000000164607824 */ /* 0x100fe400078e025f */
[----:B------:R-:W-:Y:S01]  /*3ea0*/  IMAD.IADD R95, R52, 0x1, R95 ;  /* 0x00000001345f7824 */ /* 0x000fe200078e025f */
[----:B------:R-:W3:Y:S02]  /*3eb0*/  LDSM.16.M88.4 R28, [R99+UR5+0x7000] ;  /* 0x00700005631c783b */ /* 0x000ee40008000200 */
[C---:B------:R-:W-:Y:S01]  /*3ec0*/  IADD3 R94, PT, PT, R93.reuse, R96, RZ ;  /* 0x000000605d5e7210 */ /* 0x040fe20007ffe0ff */
[----:B------:R-:W-:Y:S01]  /*3ed0*/  IMAD.IADD R93, R93, 0x1, R95 ;  /* 0x000000015d5d7824 */ /* 0x000fe200078e025f */
[----:B------:R-:W4:Y:S04]  /*3ee0*/  LDSM.16.M88.4 R20, [R99+UR5+0x7800] ;  /* 0x007800056314783b */ /* 0x000f280008000200 */
[----:B-1----:R-:W-:Y:S04]  /*3ef0*/  LDSM.16.M88.4 R8, [R98] ;  /* 0x000000006208783b */ /* 0x002fe80000000200 */
[----:B------:R-:W1:Y:S04]  /*3f00*/  LDSM.16.M88.4 R16, [R97+0x6000] ;  /* 0x006000006110783b */ /* 0x000e680000000200 */
[----:B------:R-:W1:Y:S04]  /*3f10*/  LDSM.16.M88.4 R12, [R97+0x6800] ;  /* 0x00680000610c783b */ /* 0x000e680000000200 */
[----:B------:R-:W1:Y:S04]  /*3f20*/  LDSM.16.M88.4 R4, [R97+0x7000] ;  /* 0x007000006104783b */ /* 0x000e680000000200 */
[----:B------:R-:W1:Y:S04]  /*3f30*/  LDSM.16.M88.4 R64, [R97+0x7800] ;  /* 0x007800006140783b */ /* 0x000e680000000200 */
        /* <DEDUP_REMOVED lines=9> */
[C---:B---3--:R-:W-:Y:S08]  /*3fd0*/  HMMA.16816.F32.BF16 R32, R72.reuse, R28, RZ ;  /* 0x0000001c4820723c */ /* 0x048ff000000418ff */
[C---:B------:R-:W-:Y:S08]  /*3fe0*/  HMMA.16816.F32.BF16 R36, R72.reuse, R38, RZ ;  /* 0x000000264824723c */ /* 0x040ff000000418ff */
[C---:B------:R-:W-:Y:S08]  /*3ff0*/  HMMA.16816.F32.BF16 R28, R72.reuse, R30, RZ ;  /* 0x0000001e481c723c */ /* 0x040ff000000418ff */
[C---:B----4-:R-:W-:Y:S08]  /*4000*/  HMMA.16816.F32.BF16 R24, R72.reuse, R20, RZ ;  /* 0x000000144818723c */ /* 0x050ff000000418ff */
        /* <DEDUP_REMOVED lines=147> */
.L_x_4065:
        /* <DEDUP_REMOVED lines=59> */
.L_x_4066:
        /* <DEDUP_REMOVED lines=76> */
.L_x_4064:
[----:B------:R-:W-:Y:S01]  /*51b0*/  LOP3.LUT R153, R190, 0x1f0, RZ, 0xc0, !PT ;  /* 0x000001f0be997812 */ /* 0x000fe200078ec0ff */
[----:B------:R-:W-:Y:S01]  /*51c0*/  IMAD.SHL.U32 R134, R188, 0x2, RZ ;  /* 0x00000002bc867824 */ /* 0x000fe200078e00ff */
[----:B------:R-:W-:Y:S01]  /*51d0*/  SHF.R.U32.HI R2, RZ, 0x2, R188 ;  /* 0x00000002ff027819 */ /* 0x000fe200000116bc */
[----:B------:R-:W1:Y:S01]  /*51e0*/  LDCU UR4, c[0x0][0x45c] ;  /* 0x00008b80ff0477ac */ /* 0x000e620008000800 */
[----:B------:R-:W-:Y:S01]  /*51f0*/  LOP3.LUT R189, R86, 0x200, R87, 0xf8, !PT ;  /* 0x0000020056bd7812 */ /* 0x000fe200078ef857 */
[----:B--2---:R-:W-:Y:S01]  /*5200*/  IMAD R8, R0, 0x40, R153 ;  /* 0x0000004000087824 */ /* 0x004fe200078e0299 */
[----:B------:R-:W-:Y:S02]  /*5210*/  LOP3.LUT R2, R2, 0x7, RZ, 0xc0, !PT ;  /* 0x0000000702027812 */ /* 0x000fe400078ec0ff */
[----:B------:R-:W-:Y:S02]  /*5220*/  LOP3.LUT R134, R134, 0x6, RZ, 0xc0, !PT ;  /* 0x0000000686867812 */ /* 0x000fe400078ec0ff */
[----:B------:R-:W-:-:S02]  /*5230*/  IADD3 R8, PT, PT, -R157, R8, R2 ;  /* 0x000000089d087210 */ /* 0x000fc40007ffe102 */
[----:B------:R-:W-:Y:S01]  /*5240*/  LEA R189, R189, UR5, 0x1 ;  /* 0x00000005bdbd7c11 */ /* 0x000fe2000f8e08ff */
[----:B------:R-:W-:Y:S01]  /*5250*/  IMAD R9, R135, 0x40, R134 ;  /* 0x0000004087097824 */ /* 0x000fe200078e0286 */
[----:B------:R-:W-:Y:S01]  /*5260*/  SEL R168, R186, 0xffffffe0, !P1 ;  /* 0xffffffe0baa87807 */ /* 0x000fe20004800000 */
[----:B------:R-:W-:Y:S02]  /*5270*/  IMAD.IADD R8, R8, 0x1, R155 ;  /* 0x0000000108087824 */ /* 0x000fe400078e029b */
[C---:B------:R-:W-:Y:S01]  /*5280*/  VIADD R19, R9.reuse, 0xffffffc1 ;  /* 0xffffffc109137836 */ /* 0x040fe20000000000 */
[----:B------:R-:W-:Y:S01]  /*5290*/  LDSM.16.MT88.4 R64, [R189+0xe000] ;  /* 0x00e00000bd40783b */ /* 0x000fe20000004200 */
[----:B------:R-:W-:Y:S02]  /*52a0*/  VIADD R21, R9, 0xffffffd8 ;  /* 0xffffffd809157836 */ /* 0x000fe40000000000 */
[C---:B------:R-:W-:Y:S01]  /*52b0*/  IMAD.IADD R6, R8.reuse, 0x1, -R19 ;  /* 0x0000000108067824 */ /* 0x040fe200078e0a13 */
[----:B------:R-:W-:Y:S01]  /*52c0*/  ISETP.GE.AND P6, PT, R19, R155, PT ;  /* 0x0000009b1300720c */ /* 0x000fe20003fc6270 */
[C---:B------:R-:W-:Y:S01]  /*52d0*/  VIADD R53, R9.reuse, 0xffffffd1 ;  /* 0xffffffd109357836 */ /* 0x040fe20000000000 */
[----:B------:R-:W-:Y:S01]  /*52e0*/  LDSM.16.MT88.4 R124, [R189+0xc000] ;  /* 0x00c00000bd7c783b */ /* 0x000fe20000004200 */
[C---:B------:R-:W-:Y:S01]  /*52f0*/  IMAD.IADD R7, R8.reuse, 0x1, -R21 ;  /* 0x0000000108077824 */ /* 0x040fe200078e0a15 */
[----:B------:R-:W-:Y:S01]  /*5300*/  IABS R6, R6 ;  /* 0x0000000600067213 */ /* 0x000fe20000000000 */
[C---:B------:R-:W-:Y:S01]  /*5310*/  VIADD R4, R9.reuse, 0xffffffc8 ;  /* 0xffffffc809047836 */ /* 0x040fe20000000000 */
[----:B------:R-:W-:Y:S01]  /*5320*/  LDSM.16.MT88.4 R96, [R189+0x10000] ;  /* 0x01000000bd60783b */ /* 0x000fe20000004200 */
[C---:B------:R-:W-:Y:S01]  /*5330*/  VIADD R57, R9.reuse, 0xffffffc9 ;  /* 0xffffffc909397836 */ /* 0x040fe20000000000 */
[----:B------:R-:W-:Y:S01]  /*5340*/  I2FP.F32.S32 R6, R6 ;  /* 0x0000000600067245 */ /* 0x000fe20000201400 */
[----:B------:R-:W-:Y:S01]  /*5350*/  VIADD R15, R9, 0xffffffd9 ;  /* 0xffffffd9090f7836 */ /* 0x000fe20000000000 */
[----:B------:R-:W-:Y:S01]  /*5360*/  IABS R7, R7 ;  /* 0x0000000700077213 */ /* 0x000fe20000000000 */
[----:B------:R-:W-:Y:S01]  /*5370*/  IMAD.IADD R10, R8, 0x1, -R57 ;  /* 0x00000001080a7824 */ /* 0x000fe200078e0a39 */
[----:B------:R-:W-:Y:S01]  /*5380*/  ISETP.GE.AND P5, PT, R4, R155, PT ;  /* 0x0000009b0400720c */ /* 0x000fe20003fa6270 */
[C---:B------:R-:W-:Y:S01]  /*5390*/  FFMA.FTZ R49, -R3.reuse, R6, R49 ;  /* 0x0000000603317223 */ /* 0x040fe20000010131 */
[C---:B------:R-:W-:Y:S01]  /*53a0*/  IMAD.IADD R6, R8.reuse, 0x1, -R53 ;  /* 0x0000000108067824 */ /* 0x040fe200078e0a35 */
[----:B------:R-:W-:Y:S01]  /*53b0*/  I2FP.F32.S32 R7, R7 ;  /* 0x0000000700077245 */ /* 0x000fe20000201400 */
[C---:B------:R-:W-:Y:S01]  /*53c0*/  IMAD.IADD R17, R8.reuse, 0x1, -R4 ;  /* 0x0000000108117824 */ /* 0x040fe200078e0a04 */
[----:B------:R-:W-:Y:S01]  /*53d0*/  IABS R10, R10 ;  /* 0x0000000a000a7213 */ /* 0x000fe20000000000 */
[C---:B------:R-:W-:Y:S01]  /*53e0*/  IMAD.IADD R4, R8.reuse, 0x1, -R15 ;  /* 0x0000000108047824 */ /* 0x040fe200078e0a0f */
[----:B------:R-:W-:Y:S01]  /*53f0*/  IABS R6, R6 ;  /* 0x0000000600067213 */ /* 0x000fe20000000000 */
[----:B------:R-:W-:Y:S01]  /*5400*/  FFMA.FTZ R36, -R3, R7, R36 ;  /* 0x0000000703247223 */ /* 0x000fe20000010124 */
[----:B------:R-:W-:Y:S01]  /*5410*/  I2FP.F32.S32 R10, R10 ;  /* 0x0000000a000a7245 */ /* 0x000fe20000201400 */
[----:B------:R-:W-:Y:S01]  /*5420*/  VIADD R7, R9, 0xffffffc0 ;  /* 0xffffffc009077836 */ /* 0x000fe20000000000 */
[----:B------:R-:W-:Y:S01]  /*5430*/  IABS R4, R4 ;  /* 0x0000000400047213 */ /* 0x000fe20000000000 */
[C---:B------:R-:W-:Y:S01]  /*5440*/  VIADD R20, R8.reuse, 0x8 ;  /* 0x0000000808147836 */ /* 0x040fe20000000000 */
[----:B------:R-:W-:Y:S01]  /*5450*/  I2FP.F32.S32 R6, R6 ;  /* 0x0000000600067245 */ /* 0x000fe20000201400 */
[----:B------:R-:W-:Y:S01]  /*5460*/  IMAD.IADD R59, R8, 0x1, -R7 ;  /* 0x00000001083b7824 */ /* 0x000fe200078e0a07 */
[----:B------:R-:W-:Y:S01]  /*5470*/  I2FP.F32.S32 R4, R4 ;  /* 0x0000000400047245 */ /* 0x000fe20000201400 */
[----:B------:R-:W-:Y:S01]  /*5480*/  FFMA.FTZ R5, -R3, R10, R45 ;  /* 0x0000000a03057223 */ /* 0x000fe2000001012d */
[----:B------:R-:W-:-:S02]  /*5490*/  VIADD R55, R9, 0xffffffd0 ;  /* 0xffffffd009377836 */ /* 0x000fc40000000000 */
[----:B------:R-:W-:Y:S01]  /*54a0*/  FFMA.FTZ R11, -R3, R6, R41 ;  /* 0x00000006030b7223 */ /* 0x000fe20000010129 */
[----:B------:R-:W-:Y:S02]  /*54b0*/  VIADD R41, R9, 0xffffffe1 ;  /* 0xffffffe109297836 */ /* 0x000fe40000000000 */
[----:B------:R-:W-:Y:S01]  /*54c0*/  FFMA.FTZ R37, -R3, R4, R37 ;  /* 0x0000000403257223 */ /* 0x000fe20000010125 */
[----:B------:R-:W-:Y:S01]  /*54d0*/  IMAD.IADD R10, R20, 0x1, -R19 ;  /* 0x00000001140a7824 */ /* 0x000fe200078e0a13 */
[----:B------:R-:W-:Y:S01]  /*54e0*/  IABS R17, R17 ;  /* 0x0000001100117213 */ /* 0x000fe20000000000 */
[----:B------:R-:W-:Y:S01]  /*54f0*/  IMAD.IADD R4, R8, 0x1, -R41 ;  /* 0x0000000108047824 */ /* 0x000fe200078e0a29 */
[----:B------:R-:W-:Y:S01]  /*5500*/  IABS R59, R59 ;  /* 0x0000003b003b7213 */ /* 0x000fe20000000000 */
[----:B------:R-:W-:Y:S01]  /*5510*/  VIADD R45, R9, 0xffffffe0 ;  /* 0xffffffe0092d7836 */ /* 0x000fe20000000000 */
[----:B------:R-:W-:Y:S01]  /*5520*/  IABS R10, R10 ;  /* 0x0000000a000a7213 */ /* 0x000fe20000000000 */
[----:B------:R-:W-:Y:S01]  /*5530*/  IMAD.IADD R19, R20, 0x1, -R55 ;  /* 0x0000000114137824 */ /* 0x000fe200078e0a37 */
[----:B------:R-:W-:Y:S01]  /*5540*/  I2FP.F32.S32 R17, R17 ;  /* 0x0000001100117245 */ /* 0x000fe20000201400 */
[----:B------:R-:W-:Y:S01]  /*5550*/  IMAD.IADD R6, R8, 0x1, -R45 ;  /* 0x0000000108067824 */ /* 0x000fe200078e0a2d */
[----:B------:R-:W-:Y:S01]  /*5560*/  IABS R4, R4 ;  /* 0x0000000400047213 */ /* 0x000fe20000000000 */
[C---:B------:R-:W-:Y:S01]  /*5570*/  IMAD.IADD R12, R20.reuse, 0x1, -R53 ;  /* 0x00000001140c7824 */ /* 0x040fe200078e0a35 */
[----:B------:R-:W-:Y:S01]  /*5580*/  I2FP.F32.S32 R59, R59 ;  /* 0x0000003b003b7245 */ /* 0x000fe20000201400 */
[----:B------:R-:W-:Y:S01]  /*5590*/  FFMA.FTZ R17, -R3, R17, R44 ;  /* 0x0000001103117223 */ /* 0x000fe2000001012c */
[----:B------:R-:W-:Y:S01]  /*55a0*/  ISETP.GE.AND P2, PT, R7, R155, PT ;  /* 0x0000009b0700720c */ /* 0x000fe20003f46270 */
[C---:B------:R-:W-:Y:S01]  /*55b0*/  IMAD.IADD R7, R20.reuse, 0x1, -R7 ;  /* 0x0000000114077824 */ /* 0x040fe200078e0a07 */
[----:B------:R-:W-:Y:S01]  /*55c0*/  IABS R19, R19 ;  /* 0x0000001300137213 */ /* 0x000fe20000000000 */
[----:B------:R-:W-:Y:S01]  /*55d0*/  FFMA.FTZ R16, -R3, R59, R46 ;  /* 0x0000003b03107223 */ /* 0x000fe2000001012e */
[----:B------:R-:W-:Y:S01]  /*55e0*/  I2FP.F32.S32 R10, R10 ;  /* 0x0000000a000a7245 */ /* 0x000fe20000201400 */
[----:B------:R-:W-:Y:S01]  /*55f0*/  VIADD R23, R9, 0xffffffe8 ;  /* 0xffffffe809177836 */ /* 0x000fe20000000000 */
[----:B------:R-:W-:Y:S01]  /*5600*/  I2FP.F32.S32 R4, R4 ;  /* 0x0000000400047245 */ /* 0x000fe20000201400 */
[C---:B------:R-:W-:Y:S01]  /*5610*/  IMAD.IADD R202, R20.reuse, 0x1, -R41 ;  /* 0x0000000114ca7824 */ /* 0x040fe200078e0a29 */
[----:B------:R-:W-:Y:S01]  /*5620*/  IABS R6, R6 ;  /* 0x0000000600067213 */ /* 0x000fe20000000000 */
[C---:B------:R-:W-:Y:S01]  /*5630*/  FFMA.FTZ R10, -R3.reuse, R10, R51 ;  /* 0x0000000a030a7223 */ /* 0x040fe20000010133 */
[----:B------:R-:W-:Y:S01]  /*5640*/  I2FP.F32.S32 R19, R19 ;  /* 0x0000001300137245 */ /* 0x000fe20000201400 */
[----:B------:R-:W-:Y:S01]  /*5650*/  FFMA.FTZ R33, -R3, R4, R33 ;  /* 0x0000000403217223 */ /* 0x000fe20000010121 */
[----:B------:R-:W-:Y:S01]  /*5660*/  IABS R7, R7 ;  /* 0x0000000700077213 */ /* 0x000fe20000000000 */
[C---:B------:R-:W-:Y:S01]  /*5670*/  IMAD.IADD R4, R20.reuse, 0x1, -R57 ;  /* 0x0000000114047824 */ /* 0x040fe200078e0a39 */
[----:B------:R-:W-:Y:S01]  /*5680*/  I2FP.F32.S32 R6, R6 ;  /* 0x0000000600067245 */ /* 0x000fe20000201400 */
[----:B------:R-:W-:Y:S01]  /*5690*/  IMAD.IADD R22, R20, 0x1, -R15 ;  /* 0x0000000114167824 */ /* 0x000fe200078e0a0f */
[----:B------:R-:W-:Y:S01]  /*56a0*/  FSEL R17, R17, -INF , !P5 ;  /* 0xff80000011117808 */ /* 0x000fe20006800000 */
[C---:B------:R-:W-:Y:S01]  /*56b0*/  FFMA.FTZ R14, -R3.reuse, R19, R42 ;  /* 0x00000013030e7223 */ /* 0x040fe2000001012a */
[----:B------:R-:W-:Y:S01]  /*56c0*/  FSEL R16, R16, -INF , !P5 ;  /* 0xff80000010107808 */ /* 0x000fe20006800000 */
[----:B------:R-:W-:Y:S01]  /*56d0*/  IMAD.IADD R13, R8, 0x1, -R55 ;  /* 0x00000001080d7824 */ /* 0x000fe200078e0a37 */
[----:B------:R-:W-:Y:S01]  /*56e0*/  I2FP.F32.S32 R7, R7 ;  /* 0x0000000700077245 */ /* 0x000fe20000201400 */
[----:B------:R-:W-:Y:S01]  /*56f0*/  FFMA.FTZ R32, -R3, R6, R32 ;  /* 0x0000000603207223 */ /* 0x000fe20000010120 */
[----:B------:R-:W-:Y:S01]  /*5700*/  ISETP.GE.AND P5, PT, R15, R155, PT ;  /* 0x0000009b0f00720c */ /* 0x000fe20003fa6270 */
[----:B------:R-:W-:Y:S01]  /*5710*/  IMAD.IADD R15, R20, 0x1, -R23 ;  /* 0x00000001140f7824 */ /* 0x000fe200078e0a17 */
[----:B------:R-:W-:Y:S01]  /*5720*/  IABS R12, R12 ;  /* 0x0000000c000c7213 */ /* 0x000fe20000000000 */
[----:B------:R-:W-:Y:S01]  /*5730*/  FFMA.FTZ R48, -R3, R59, R48 ;  /* 0x0000003b03307223 */ /* 0x000fe20000010130 */
[----:B------:R-:W-:Y:S01]  /*5740*/  FSEL R19, R49, -INF , !P6 ;  /* 0xff80000031137808 */ /* 0x000fe20007000000 */
[----:B------:R-:W-:Y:S01]  /*5750*/  FFMA.FTZ R6, -R3, R7, R50 ;  /* 0x0000000703067223 */ /* 0x000fe20000010132 */
[----:B------:R-:W-:Y:S01]  /*5760*/  FSEL R18, R10, -INF , !P6 ;  /* 0xff8000000a127808 */ /* 0x000fe20007000000 */
[C---:B------:R-:W-:Y:S01]  /*5770*/  IMAD.IADD R10, R20.reuse, 0x1, -R21 ;  /* 0x00000001140a7824 */ /* 0x040fe200078e0a15 */
[----:B------:R-:W-:Y:S01]  /*5780*/  ISETP.GE.AND P6, PT, R21, R155, PT ;  /* 0x0000009b1500720c */ /* 0x000fe20003fc6270 */
[----:B------:R-:W-:Y:S01]  /*5790*/  IMAD.IADD R21, R20, 0x1, -R45 ;  /* 0x0000000114157824 */ /* 0x000fe200078e0a2d */
[----:B------:R-:W-:Y:S01]  /*57a0*/  IABS R202, R202 ;  /* 0x000000ca00ca7213 */ /* 0x000fe20000000000 */
[----:B------:R-:W-:Y:S01]  /*57b0*/  IMAD.IADD R61, R8, 0x1, -R23 ;  /* 0x00000001083d7824 */ /* 0x000fe200078e0a17 */
[----:B------:R-:W-:Y:S01]  /*57c0*/  IABS R4, R4 ;  /* 0x0000000400047213 */ /* 0x000fe20000000000 */
[----:B------:R-:W-:Y:S01]  /*57d0*/  VIADD R170, R189, 0xc040 ;  /* 0x0000c040bdaa7836 */ /* 0x000fe20000000000 */
[----:B------:R-:W-:Y:S01]  /*57e0*/  IABS R22, R22 ;  /* 0x0000001600167213 */ /* 0x000fe20000000000 */
[----:B------:R-:W-:Y:S01]  /*57f0*/  IMAD.IADD R176, R168, 0x1, R189 ;  /* 0x00000001a8b07824 */ /* 0x000fe200078e02bd */
[----:B------:R-:W-:Y:S01]  /*5800*/  I2FP.F32.S32 R12, R12 ;  /* 0x0000000c000c7245 */ /* 0x000fe20000201400 */
[----:B------:R-:W-:Y:S01]  /*5810*/  LDSM.16.MT88.4 R136, [R189+0xc800] ;  /* 0x00c80000bd88783b */ /* 0x000fe20000004200 */
[----:B------:R-:W-:-:S02]  /*5820*/  IABS R13, R13 ;  /* 0x0000000d000d7213 */ /* 0x000fc40000000000 */
[----:B------:R-:W-:Y:S01]  /*5830*/  IABS R15, R15 ;  /* 0x0000000f000f7213 */ /* 0x000fe20000000000 */
[C---:B------:R-:W-:Y:S01]  /*5840*/  FFMA.FTZ R12, -R3.reuse, R12, R43 ;  /* 0x0000000c030c7223 */ /* 0x040fe2000001012b */
[----:B------:R-:W-:Y:S01]  /*5850*/  IABS R10, R10 ;  /* 0x0000000a000a7213 */ /* 0x000fe20000000000 */
[----:B------:R-:W-:Y:S01]  /*5860*/  LDSM.16.MT88.4 R104, [R176+0x10000] ;  /* 0x01000000b068783b */ /* 0x000fe20000004200 */
[----:B------:R-:W-:Y:S02]  /*5870*/  I2FP.F32.S32 R202, R202 ;  /* 0x000000ca00ca7245 */ /* 0x000fe40000201400 */
[----:B------:R-:W-:Y:S01]  /*5880*/  I2FP.F32.S32 R4, R4 ;  /* 0x0000000400047245 */ /* 0x000fe20000201400 */
[----:B------:R-:W-:Y:S01]  /*5890*/  LDSM.16.MT88.4 R148, [R176+0xc800] ;  /* 0x00c80000b094783b */ /* 0x000fe20000004200 */
[----:B------:R-:W-:Y:S01]  /*58a0*/  IABS R21, R21 ;  /* 0x0000001500157213 */ /* 0x000fe20000000000 */
[C---:B------:R-:W-:Y:S01]  /*58b0*/  FFMA.FTZ R202, -R3.reuse, R202, R35 ;  /* 0x000000ca03ca7223 */ /* 0x040fe20000010123 */
[----:B------:R-:W-:Y:S01]  /*58c0*/  I2FP.F32.S32 R22, R22 ;  /* 0x0000001600167245 */ /* 0x000fe20000201400 */
[----:B------:R-:W-:Y:S01]  /*58d0*/  FFMA.FTZ R4, -R3, R4, R47 ;  /* 0x0000000403047223 */ /* 0x000fe2000001012f */
[----:B------:R-:W-:Y:S01]  /*58e0*/  I2FP.F32.S32 R13, R13 ;  /* 0x0000000d000d7245 */ /* 0x000fe20000201400 */
[----:B------:R-:W-:Y:S01]  /*58f0*/  VIADD R35, R9, 0xfffffff0 ;  /* 0xfffffff009237836 */ /* 0x000fe20000000000 */
[----:B------:R-:W-:Y:S01]  /*5900*/  FSEL R7, R48, -INF , !P2 ;  /* 0xff80000030077808 */ /* 0x000fe20005000000 */
[----:B------:R-:W-:Y:S01]  /*5910*/  FFMA.FTZ R43, -R3, R22, R39 ;  /* 0x00000016032b7223 */ /* 0x000fe20000010127 */
[----:B------:R-:W-:Y:S01]  /*5920*/  FSEL R6, R6, -INF , !P2 ;  /* 0xff80000006067808 */ /* 0x000fe20005000000 */
[----:B------:R-:W-:Y:S01]  /*5930*/  VIADD R39, R9, 0xffffffe9 ;  /* 0xffffffe909277836 */ /* 0x000fe20000000000 */
[----:B------:R-:W-:Y:S01]  /*5940*/  I2FP.F32.S32 R15, R15 ;  /* 0x0000000f000f7245 */ /* 0x000fe20000201400 */
[----:B------:R-:W-:Y:S01]  /*5950*/  FFMA.FTZ R13, -R3, R13, R40 ;  /* 0x0000000d030d7223 */ /* 0x000fe20000010128 */
[----:B------:R-:W-:Y:S01]  /*5960*/  ISETP.GE.AND P2, PT, R53, R155, PT ;  /* 0x0000009b3500720c */ /* 0x000fe20003f46270 */
[----:B------:R-:W-:Y:S01]  /*5970*/  IMAD.IADD R42, R8, 0x1, -R39 ;  /* 0x00000001082a7824 */ /* 0x000fe200078e0a27 */
[----:B------:R-:W-:Y:S01]  /*5980*/  I2FP.F32.S32 R10, R10 ;  /* 0x0000000a000a7245 */ /* 0x000fe20000201400 */
[----:B------:R-:W-:Y:S01]  /*5990*/  FFMA.FTZ R30, -R3, R15, R30 ;  /* 0x0000000f031e7223 */ /* 0x000fe2000001011e */
[----:B------:R-:W-:Y:S01]  /*59a0*/  I2FP.F32.S32 R21, R21 ;  /* 0x0000001500157245 */ /* 0x000fe20000201400 */
[----:B------:R-:W-:Y:S01]  /*59b0*/  LDSM.16.MT88.4 R144, [R176+0xe800] ;  /* 0x00e80000b090783b */ /* 0x000fe20000004200 */
[----:B------:R-:W-:Y:S01]  /*59c0*/  ISETP.GE.AND P4, PT, R57, R155, PT ;  /* 0x0000009b3900720c */ /* 0x000fe20003f86270 */
[----:B------:R-:W-:Y:S01]  /*59d0*/  FFMA.FTZ R10, -R3, R10, R38 ;  /* 0x0000000a030a7223 */ /* 0x000fe20000010126 */
[----:B------:R-:W-:Y:S01]  /*59e0*/  FSEL R11, R11, -INF , !P2 ;  /* 0xff8000000b0b7808 */ /* 0x000fe20005000000 */
[----:B------:R-:W-:Y:S01]  /*59f0*/  FFMA.FTZ R204, -R3, R21, R34 ;  /* 0x0000001503cc7223 */ /* 0x000fe20000010122 */
[----:B------:R-:W-:Y:S01]  /*5a00*/  FSEL R12, R12, -INF , !P2 ;  /* 0xff8000000c0c7808 */ /* 0x000fe20005000000 */
[C---:B------:R-:W-:Y:S01]  /*5a10*/  IMAD.IADD R38, R8.reuse, 0x1, -R35 ;  /* 0x0000000108267824 */ /* 0x040fe200078e0a23 */
[-C--:B------:R-:W-:Y:S01]  /*5a20*/  ISETP.GE.AND P3, PT, R55, R155.reuse, PT ;  /* 0x0000009b3700720c */ /* 0x080fe20003f66270 */
[----:B------:R-:W-:Y:S01]  /*5a30*/  VIADD R21, R9, 0xfffffff8 ;  /* 0xfffffff809157836 */ /* 0x000fe20000000000 */
[----:B------:R-:W-:Y:S01]  /*5a40*/  ISETP.GE.AND P2, PT, R23, R155, PT ;  /* 0x0000009b1700720c */ /* 0x000fe20003f46270 */
[----:B------:R-:W-:Y:S01]  /*5a50*/  VIADD R23, R9, 0xfffffff1 ;  /* 0xfffffff109177836 */ /* 0x000fe20000000000 */
[----:B------:R-:W-:Y:S01]  /*5a60*/  FSEL R5, R5, -INF , !P4 ;  /* 0xff80000005057808 */ /* 0x000fe20006000000 */
[----:B------:R-:W-:Y:S01]  /*5a70*/  IMAD.IADD R22, R8, 0x1, -R21 ;  /* 0x0000000108167824 */ /* 0x000fe200078e0a15 */
[----:B------:R-:W-:Y:S01]  /*5a80*/  FSEL R4, R4, -INF , !P4 ;  /* 0xff80000004047808 */ /* 0x000fe20006000000 */
[----:B------:R-:W-:Y:S01]  /*5a90*/  IMAD.IADD R34, R8, 0x1, -R23 ;  /* 0x0000000108227824 */ /* 0x000fe200078e0a17 */
[----:B------:R-:W-:Y:S01]  /*5aa0*/  IABS R61, R61 ;  /* 0x0000003d003d7213 */ /* 0x000fe20000000000 */
[----:B------:R-:W-:Y:S01]  /*5ab0*/  LDSM.16.MT88.4 R140, [R176+0x10800] ;  /* 0x01080000b08c783b */ /* 0x000fe20000004200 */
[----:B------:R-:W-:-:S02]  /*5ac0*/  ISETP.GE.AND P4, PT, R45, R155, PT ;  /* 0x0000009b2d00720c */ /* 0x000fc40003f86270 */
[----:B------:R-:W-:Y:S02]  /*5ad0*/  FSEL R13, R13, -INF , !P3 ;  /* 0xff8000000d0d7808 */ /* 0x000fe40005800000 */
[----:B------:R-:W-:Y:S02]  /*5ae0*/  FSEL R14, R14, -INF , !P3 ;  /* 0xff8000000e0e7808 */ /* 0x000fe40005800000 */
[----:B------:R-:W-:Y:S02]  /*5af0*/  FSEL R194, R30, -INF , !P2 ;  /* 0xff8000001ec27808 */ /* 0x000fe40005000000 */
[----:B------:R-:W-:Y:S01]  /*5b00*/  ISETP.GE.AND P3, PT, R41, R155, PT ;  /* 0x0000009b2900720c */ /* 0x000fe20003f66270 */
[----:B------:R-:W-:Y:S01]  /*5b10*/  VIADD R41, R9, 0xfffffff9 ;  /* 0xfffffff909297836 */ /* 0x000fe20000000000 */
[----:B------:R-:W-:Y:S02]  /*5b20*/  FMNMX3.FTZ R30, R7, R19, R17, !PT ;  /* 0x00000013071e7276 */ /* 0x000fe40007810011 */
[----:B------:R-:W-:Y:S01]  /*5b30*/  IABS R38, R38 ;  /* 0x0000002600267213 */ /* 0x000fe20000000000 */
[----:B------:R-:W-:Y:S01]  /*5b40*/  IMAD.IADD R40, R8, 0x1, -R41 ;  /* 0x0000000108287824 */ /* 0x000fe200078e0a29 */
[----:B------:R-:W-:-:S02]  /*5b50*/  I2FP.F32.S32 R61, R61 ;  /* 0x0000003d003d7245 */ /* 0x000fc40000201400 */
[----:B------:R-:W-:Y:S02]  /*5b60*/  FSEL R199, R32, -INF , !P4 ;  /* 0xff80000020c77808 */ /* 0x000fe40006000000 */
[----:B------:R-:W-:Y:S01]  /*5b70*/  FSEL R204, R204, -INF , !P4 ;  /* 0xff800000cccc7808 */ /* 0x000fe20006000000 */
[----:B------:R-:W-:Y:S01]  /*5b80*/  FFMA.FTZ R28, -R3, R61, R28 ;  /* 0x0000003d031c7223 */ /* 0x000fe2000001011c */
[----:B------:R-:W-:Y:S02]  /*5b90*/  IABS R42, R42 ;  /* 0x0000002a002a7213 */ /* 0x000fe40000000000 */
[----:B------:R-:W-:Y:S01]  /*5ba0*/  ISETP.GE.AND P4, PT, R23, R155, PT ;  /* 0x0000009b1700720c */ /* 0x000fe20003f86270 */
[----:B------:R-:W-:Y:S01]  /*5bb0*/  IMAD.IADD R23, R20, 0x1, -R23 ;  /* 0x0000000114177824 */ /* 0x000fe200078e0a17 */
[----:B------:R-:W-:Y:S02]  /*5bc0*/  FSEL R15, R36, -INF , !P6 ;  /* 0xff800000240f7808 */ /* 0x000fe40007000000 */
[----:B------:R-:W-:-:S02]  /*5bd0*/  FMNMX3.FTZ R30, R30, R5, R13, !PT ;  /* 0x000000051e1e7276 */ /* 0x000fc4000781000d */
[----:B------:R-:W-:Y:S02]  /*5be0*/  I2FP.F32.S32 R38, R38 ;  /* 0x0000002600267245 */ /* 0x000fe40000201400 */
[----:B------:R-:W-:Y:S02]  /*5bf0*/  I2FP.F32.S32 R42, R42 ;  /* 0x0000002a002a7245 */ /* 0x000fe40000201400 */
[----:B------:R-:W-:Y:S01]  /*5c00*/  IABS R34, R34 ;  /* 0x0000002200227213 */ /* 0x000fe20000000000 */
[C---:B------:R-:W-:Y:S01]  /*5c10*/  FFMA.FTZ R24, -R3.reuse, R38, R24 ;  /* 0x0000002603187223 */ /* 0x040fe20000010118 */
[----:B------:R-:W-:Y:S01]  /*5c20*/  IABS R22, R22 ;  /* 0x0000001600167213 */ /* 0x000fe20000000000 */
[----:B------:R-:W-:Y:S01]  /*5c30*/  FFMA.FTZ R29, -R3, R42, R29 ;  /* 0x0000002a031d7223 */ /* 0x000fe2000001011d */
[----:B------:R-:W-:Y:S02]  /*5c40*/  FSEL R9, R37, -INF , !P5 ;  /* 0xff80000025097808 */ /* 0x000fe40006800000 */
[----:B------:R-:W-:-:S02]  /*5c50*/  FMNMX3.FTZ R30, R30, R11, R15, !PT ;  /* 0x0000000b1e1e7276 */ /* 0x000fc4000781000f */
[----:B------:R-:W-:Y:S02]  /*5c60*/  FSEL R10, R10, -INF , !P6 ;  /* 0xff8000000a0a7808 */ /* 0x000fe40007000000 */
[----:B------:R-:W-:Y:S02]  /*5c70*/  FSEL R8, R43, -INF , !P5 ;  /* 0xff8000002b087808 */ /* 0x000fe40006800000 */
[----:B------:R-:W-:Y:S02]  /*5c80*/  IABS R23, R23 ;  /* 0x0000001700177213 */ /* 0x000fe40000000000 */
[-C--:B------:R-:W-:Y:S01]  /*5c90*/  ISETP.GE.AND P6, PT, R39, R155.reuse, PT ;  /* 0x0000009b2700720c */ /* 0x080fe20003fc6270 */
[C---:B------:R-:W-:Y:S01]  /*5ca0*/  IMAD.IADD R39, R20.reuse, 0x1, -R39 ;  /* 0x0000000114277824 */ /* 0x040fe200078e0a27 */
[----:B------:R-:W-:Y:S01]  /*5cb0*/  ISETP.GE.AND P5, PT, R35, R155, PT ;  /* 0x0000009b2300720c */ /* 0x000fe20003fa6270 */
[----:B------:R-:W-:Y:S01]  /*5cc0*/  IMAD.IADD R35, R20, 0x1, -R35 ;  /* 0x0000000114237824 */ /* 0x000fe200078e0a23 */
[----:B------:R-:W-:-:S02]  /*5cd0*/  IABS R40, R40 ;  /* 0x0000002800287213 */ /* 0x000fc40000000000 */
[----:B------:R-:W-:Y:S02]  /*5ce0*/  I2FP.F32.S32 R34, R34 ;  /* 0x0000002200227245 */ /* 0x000fe40000201400 */
[----:B------:R-:W-:Y:S02]  /*5cf0*/  I2FP.F32.S32 R22, R22 ;  /* 0x0000001600167245 */ /* 0x000fe40000201400 */
[----:B------:R-:W-:Y:S01]  /*5d00*/  FSEL R193, R33, -INF , !P3 ;  /* 0xff80000021c17808 */ /* 0x000fe20005800000 */
[C---:B------:R-:W-:Y:S01]  /*5d10*/  FFMA.FTZ R25, -R3.reuse, R34, R25 ;  /* 0x0000002203197223 */ /* 0x040fe20000010119 */
[----:B------:R-:W-:Y:S01]  /*5d20*/  FSEL R191, R28, -INF , !P2 ;  /* 0xff8000001cbf7808 */ /* 0x000fe20005000000 */
[----:B------:R-:W-:Y:S01]  /*5d30*/  FFMA.FTZ R22, -R3, R22, R72 ;  /* 0x0000001603167223 */ /* 0x000fe20000010148 */
[----:B------:R-:W-:Y:S02]  /*5d40*/  FMNMX3.FTZ R30, R30, R9, R199, !PT ;  /* 0x000000091e1e7276 */ /* 0x000fe400078100c7 */
[----:B------:R-:W-:-:S02]  /*5d50*/  FSEL R202, R202, -INF , !P3 ;  /* 0xff800000caca7808 */ /* 0x000fc40005800000 */
[----:B------:R-:W-:Y:S02]  /*5d60*/  I2FP.F32.S32 R32, R23 ;  /* 0x0000001700207245 */ /* 0x000fe40000201400 */
[----:B------:R-:W-:Y:S01]  /*5d70*/  ISETP.GE.AND P3, PT, R21, R155, PT ;  /* 0x0000009b1500720c */ /* 0x000fe20003f66270 */
[C---:B------:R-:W-:Y:S01]  /*5d80*/  IMAD.IADD R21, R20.reuse, 0x1, -R21 ;  /* 0x0000000114157824 */ /* 0x040fe200078e0a15 */
[----:B------:R-:W-:Y:S01]  /*5d90*/  I2FP.F32.S32 R40, R40 ;  /* 0x0000002800287245 */ /* 0x000fe20000201400 */
[----:B------:R-:W-:Y:S01]  /*5da0*/  IMAD.IADD R20, R20, 0x1, -R41 ;  /* 0x0000000114147824 */ /* 0x000fe200078e0a29 */
[----:B------:R-:W-:Y:S01]  /*5db0*/  FMNMX3.FTZ R23, R6, R18, R16, !PT ;  /* 0x0000001206177276 */ /* 0x000fe20007810010 */
[C---:B------:R-:W-:Y:S01]  /*5dc0*/  FFMA.FTZ R27, -R3.reuse, R32, R27 ;  /* 0x00000020031b7223 */ /* 0x040fe2000001011b */
[----:B------:R-:W-:Y:S01]  /*5dd0*/  FSEL R181, R24, -INF , !P5 ;  /* 0xff80000018b57808 */ /* 0x000fe20006800000 */
[----:B------:R-:W-:Y:S01]  /*5de0*/  FFMA.FTZ R40, -R3, R40, R73 ;  /* 0x0000002803287223 */ /* 0x000fe20000010149 */
[----:B------:R-:W-:-:S02]  /*5df0*/  IABS R39, R39 ;  /* 0x0000002700277213 */ /* 0x000fc40000000000 */
[----:B------:R-:W-:Y:S02]  /*5e00*/  IABS R35, R35 ;  /* 0x0000002300237213 */ /* 0x000fe40000000000 */
[----:B------:R-:W-:Y:S02]  /*5e10*/  FSEL R183, R29, -INF , !P6 ;  /* 0xff8000001db77808 */ /* 0x000fe40007000000 */
[----:B------:R-:W-:Y:S02]  /*5e20*/  FMNMX3.FTZ R24, R30, R193, R191, !PT ;  /* 0x000000c11e187276 */ /* 0x000fe400078100bf */
[----:B------:R-:W-:Y:S02]  /*5e30*/  FMNMX3.FTZ R23, R23, R4, R14, !PT ;  /* 0x0000000417177276 */ /* 0x000fe4000781000e */
[----:B------:R-:W-:Y:S02]  /*5e40*/  ISETP.GE.AND P2, PT, R41, R155, PT ;  /* 0x0000009b2900720c */ /* 0x000fe40003f46270 */
[----:B------:R-:W-:-:S02]  /*5e50*/  I2FP.F32.S32 R28, R39 ;  /* 0x00000027001c7245 */ /* 0x000fc40000201400 */
[----:B------:R-:W-:Y:S02]  /*5e60*/  I2FP.F32.S32 R35, R35 ;  /* 0x0000002300237245 */ /* 0x000fe40000201400 */
[----:B------:R-:W-:Y:S01]  /*5e70*/  IABS R21, R21 ;  /* 0x0000001500157213 */ /* 0x000fe20000000000 */
[----:B------:R-:W-:Y:S01]  /*5e80*/  FFMA.FTZ R28, -R3, R28, R31 ;  /* 0x0000001c031c7223 */ /* 0x000fe2000001011f */
[----:B------:R-:W-:Y:S01]  /*5e90*/  FSEL R182, R25, -INF , !P4 ;  /* 0xff80000019b67808 */ /* 0x000fe20006000000 */
[----:B------:R-:W-:Y:S01]  /*5ea0*/  FFMA.FTZ R26, -R3, R35, R26 ;  /* 0x00000023031a7223 */ /* 0x000fe2000001011a */
[----:B------:R-:W-:Y:S02]  /*5eb0*/  FSEL R179, R22, -INF , !P3 ;  /* 0xff80000016b37808 */ /* 0x000fe40005800000 */
[----:B------:R-:W-:Y:S02]  /*5ec0*/  FMNMX3.FTZ R24, R24, R183, R181, !PT ;  /* 0x000000b718187276 */ /* 0x000fe400078100b5 */
[----:B------:R-:W-:-:S02]  /*5ed0*/  FMNMX3.FTZ R23, R23, R12, R10, !PT ;  /* 0x0000000c17177276 */ /* 0x000fc4000781000a */
[----:B------:R-:W-:Y:S02]  /*5ee0*/  IABS R20, R20 ;  /* 0x0000001400147213 */ /* 0x000fe40000000000 */
[----:B------:R-:W-:Y:S02]  /*5ef0*/  I2FP.F32.S32 R21, R21 ;  /* 0x0000001500157245 */ /* 0x000fe40000201400 */
[----:B------:R-:W-:Y:S02]  /*5f00*/  FSEL R177, R40, -INF , !P2 ;  /* 0xff80000028b17808 */ /* 0x000fe40005000000 */
[----:B------:R-:W-:Y:S01]  /*5f10*/  FMNMX3.FTZ R22, R24, R182, R179, !PT ;  /* 0x000000b618167276 */ /* 0x000fe200078100b3 */
[----:B------:R-:W-:Y:S01]  /*5f20*/  FFMA.FTZ R21, -R3, R21, R74 ;  /* 0x0000001503157223 */ /* 0x000fe2000001014a */
[----:B------:R-:W-:Y:S01]  /*5f30*/  FMNMX3.FTZ R23, R23, R8, R204, !PT ;  /* 0x0000000817177276 */ /* 0x000fe200078100cc */
[----:B------:R-:W-:Y:S01]  /*5f40*/  LDSM.16.MT88.4 R40, [R176+0xc000] ;  /* 0x00c00000b028783b */ /* 0x000fe20000004200 */
[----:B------:R-:W-:-:S02]  /*5f50*/  I2FP.F32.S32 R20, R20 ;  /* 0x0000001400147245 */ /* 0x000fc40000201400 */
[----:B------:R-:W-:Y:S02]  /*5f60*/  FMNMX.FTZ R22, R177, R22, !PT ;  /* 0x00000016b1167209 */ /* 0x000fe40007810000 */
[----:B------:R-:W-:Y:S01]  /*5f70*/  FSEL R192, R28, -INF , !P6 ;  /* 0xff8000001cc07808 */ /* 0x000fe20007000000 */
[----:B------:R-:W-:Y:S01]  /*5f80*/  FFMA.FTZ R20, -R3, R20, R75 ;  /* 0x0000001403147223 */ /* 0x000fe2000001014b */
[----:B------:R-:W-:Y:S01]  /*5f90*/  FSEL R180, R26, -INF , !P5 ;  /* 0xff8000001ab47808 */ /* 0x000fe20006800000 */
[----:B------:R-:W-:Y:S01]  /*5fa0*/  LDSM.16.MT88.4 R72, [R176+0xe000] ;  /* 0x00e00000b048783b */ /* 0x000fe20000004200 */
[----:B------:R-:W-:Y:S02]  /*5fb0*/  FMNMX3.FTZ R25, R23, R202, R194, !PT ;  /* 0x000000ca17197276 */ /* 0x000fe400078100c2 */
[----:B------:R-:W-:Y:S01]  /*5fc0*/  FSEL R178, R27, -INF , !P4 ;  /* 0xff8000001bb27808 */ /* 0x000fe20006000000 */
[----:B------:R-:W2:Y:S01]  /*5fd0*/  SHFL.BFLY PT, R23, R22, 0x2, 0x1f ;  /* 0x0c401f0016177f89 */ /* 0x000ea200000e0000 */
[----:B------:R-:W-:-:S02]  /*5fe0*/  FSEL R174, R21, -INF , !P3 ;  /* 0xff80000015ae7808 */ /* 0x000fc40005800000 */
[----:B------:R-:W-:Y:S02]  /*5ff0*/  FMNMX3.FTZ R25, R25, R192, R180, !PT ;  /* 0x000000c019197276 */ /* 0x000fe400078100b4 */
[----:B------:R-:W-:Y:S02]  /*6000*/  FSEL R172, R20, -INF , !P2 ;  /* 0xff80000014ac7808 */ /* 0x000fe40005000000 */
[----:B------:R-:W-:-:S04]  /*6010*/  FMNMX3.FTZ R25, R25, R178, R174, !PT ;  /* 0x000000b219197276 */ /* 0x000fc800078100ae */
[----:B------:R-:W-:-:S05]  /*6020*/  FMNMX.FTZ R24, R172, R25, !PT ;  /* 0x00000019ac187209 */ /* 0x000fca0007810000 */
[----:B------:R-:W3:Y:S01]  /*6030*/  SHFL.BFLY PT, R21, R24, 0x2, 0x1f ;  /* 0x0c401f0018157f89 */ /* 0x000ee200000e0000 */
[----:B--2---:R-:W-:-:S05]  /*6040*/  FMNMX.FTZ R20, R22, R23, !PT ;  /* 0x0000001716147209 */ /* 0x004fca0007810000 */
[----:B------:R-:W2:Y:S01]  /*6050*/  SHFL.BFLY PT, R133, R20, 0x1, 0x1f ;  /* 0x0c201f0014857f89 */ /* 0x000ea200000e0000 */
[----:B---3--:R-:W-:-:S05]  /*6060*/  FMNMX.FTZ R21, R24, R21, !PT ;  /* 0x0000001518157209 */ /* 0x008fca0007810000 */
[----:B------:R-:W3:Y:S01]  /*6070*/  SHFL.BFLY PT, R132, R21, 0x1, 0x1f ;  /* 0x0c201f0015847f89 */ /* 0x000ee200000e0000 */
[----:B--2---:R-:W-:-:S04]  /*6080*/  FMNMX.FTZ R133, R20, R133, !PT ;  /* 0x0000008514857209 */ /* 0x004fc80007810000 */
[C---:B------:R-:W-:Y:S01]  /*6090*/  FSETP.NEU.FTZ.AND P2, PT, R133.reuse, -INF , PT ;  /* 0xff8000008500780b */ /* 0x040fe20003f5d000 */
[----:B-1----:R-:W-:-:S05]  /*60a0*/  FMUL.FTZ R184, R133, UR4 ;  /* 0x0000000485b87c20 */ /* 0x002fca0008410000 */
[----:B------:R-:W-:-:S05]  /*60b0*/  FSEL R184, R184, RZ, P2 ;  /* 0x000000ffb8b87208 */ /* 0x000fca0001000000 */
[--C-:B------:R-:W-:Y:S01]  /*60c0*/  FFMA.FTZ R173, R7, UR4, -R184.reuse ;  /* 0x0000000407ad7c23 */ /* 0x100fe200080108b8 */
[----:B---3--:R-:W-:Y:S01]  /*60d0*/  FMNMX.FTZ R132, R21, R132, !PT ;  /* 0x0000008415847209 */ /* 0x008fe20007810000 */
[----:B------:R-:W-:Y:S02]  /*60e0*/  VIADD R7, R189, 0xc000 ;  /* 0x0000c000bd077836 */ /* 0x000fe40000000000 */
[--C-:B------:R-:W-:Y:S01]  /*60f0*/  FFMA.FTZ R162, R5, UR4, -R184.reuse ;  /* 0x0000000405a27c23 */ /* 0x100fe200080108b8 */
[--C-:B------:R-:W-:Y:S01]  /*6100*/  FFMA.FTZ R166, R19, UR4, -R184.reuse ;  /* 0x0000000413a67c23 */ /* 0x100fe200080108b8 */
[C---:B------:R-:W-:Y:S01]  /*6110*/  FSETP.NEU.FTZ.AND P2, PT, R132.reuse, -INF , PT ;  /* 0xff8000008400780b */ /* 0x040fe20003f5d000 */
[----:B------:R-:W-:Y:S01]  /*6120*/  FMUL.FTZ R175, R132, UR4 ;  /* 0x0000000484af7c20 */ /* 0x000fe20008410000 */
[----:B------:R-:W-:Y:S02]  /*6130*/  @P0 VIADD R170, R7, 0xffffffc0 ;  /* 0xffffffc007aa0836 */ /* 0x000fe40000000000 */
[--C-:B------:R-:W-:Y:S01]  /*6140*/  FFMA.FTZ R169, R17, UR4, -R184.reuse ;  /* 0x0000000411a97c23 */ /* 0x100fe200080108b8 */
[----:B------:R-:W-:Y:S01]  /*6150*/  MUFU.EX2 R173, R173 ;  /* 0x000000ad00ad7308 */ /* 0x000fe20000000800 */
[----:B------:R-:W-:Y:S01]  /*6160*/  FFMA.FTZ R165, R13, UR4, -R184 ;  /* 0x000000040da57c23 */ /* 0x000fe200080108b8 */
[----:B------:R-:W-:Y:S01]  /*6170*/  FSEL R175, R175, RZ, P2 ;  /* 0x000000ffafaf7208 */ /* 0x000fe20001000000 */
[----:B------:R-:W-:Y:S01]  /*6180*/  IMAD.IADD R168, R168, 0x1, R170 ;  /* 0x00000001a8a87824 */ /* 0x000fe200078e02aa */
[----:B------:R-:W1:Y:S01]  /*6190*/  LDSM.16.MT88.4 R48, [R170] ;  /* 0x00000000aa30783b */ /* 0x000e620000004200 */
[----:B------:R-:W2:Y:S01]  /*61a0*/  MUFU.EX2 R166, R166 ;  /* 0x000000a600a67308 */ /* 0x000ea20000000800 */
[--C-:B------:R-:W-:Y:S01]  /*61b0*/  FFMA.FTZ R158, R11, UR4, -R184.reuse ;  /* 0x000000040b9e7c23 */ /* 0x100fe200080108b8 */
[--C-:B------:R-:W-:Y:S01]  /*61c0*/  FFMA.FTZ R171, R6, UR4, -R175.reuse ;  /* 0x0000000406ab7c23 */ /* 0x100fe200080108af */
[--C-:B------:R-:W-:Y:S01]  /*61d0*/  FFMA.FTZ R160, R4, UR4, -R175.reuse ;  /* 0x0000000404a07c23 */ /* 0x100fe200080108af */
[----:B------:R-:W3:Y:S01]  /*61e0*/  LDSM.16.MT88.4 R56, [R168] ;  /* 0x00000000a838783b */ /* 0x000ee20000004200 */
[--C-:B------:R-:W-:Y:S01]  /*61f0*/  FFMA.FTZ R164, R18, UR4, -R175.reuse ;  /* 0x0000000412a47c23 */ /* 0x100fe200080108af */
[--C-:B------:R-:W-:Y:S01]  /*6200*/  FFMA.FTZ R167, R16, UR4, -R175.reuse ;  /* 0x0000000410a77c23 */ /* 0x100fe200080108af */
[----:B------:R-:W-:Y:S01]  /*6210*/  MUFU.EX2 R169, R169 ;  /* 0x000000a900a97308 */ /* 0x000fe20000000800 */
[----:B------:R-:W4:Y:S01]  /*6220*/  LDSM.16.MT88.4 R80, [R170+0x2000] ;  /* 0x00200000aa50783b */ /* 0x000f220000004200 */
[--C-:B------:R-:W-:Y:S01]  /*6230*/  FFMA.FTZ R161, R15, UR4, -R184.reuse ;  /* 0x000000040fa17c23 */ /* 0x100fe200080108b8 */
[--C-:B------:R-:W-:Y:S01]  /*6240*/  FFMA.FTZ R154, R9, UR4, -R184.reuse ;  /* 0x00000004099a7c23 */ /* 0x100fe200080108b8 */
[----:B------:R-:W5:Y:S01]  /*6250*/  MUFU.EX2 R162, R162 ;  /* 0x000000a200a27308 */ /* 0x000f620000000800 */
[----:B------:R-:W4:Y:S01]  /*6260*/  LDSM.16.MT88.4 R88, [R168+0x2000] ;  /* 0x00200000a858783b */ /* 0x000f220000004200 */
[--C-:B------:R-:W-:Y:S01]  /*6270*/  FFMA.FTZ R163, R14, UR4, -R175.reuse ;  /* 0x000000040ea37c23 */ /* 0x100fe200080108af */
[----:B--2---:R-:W-:Y:S01]  /*6280*/  F2FP.BF16.F32.PACK_AB R116, R166, R173 ;  /* 0x000000ada674723e */ /* 0x004fe200000010ff */
[----:B------:R-:W-:Y:S01]  /*6290*/  MUFU.EX2 R171, R171 ;  /* 0x000000ab00ab7308 */ /* 0x000fe20000000800 */
[----:B------:R-:W2:Y:S01]  /*62a0*/  LDSM.16.MT88.4 R112, [R170+0x4000] ;  /* 0x00400000aa70783b */ /* 0x000ea20000004200 */
[--C-:B------:R-:W-:Y:S01]  /*62b0*/  FFMA.FTZ R156, R12, UR4, -R175.reuse ;  /* 0x000000040c9c7c23 */ /* 0x100fe200080108af */
[--C-:B------:R-:W-:Y:S01]  /*62c0*/  FFMA.FTZ R159, R10, UR4, -R175.reuse ;  /* 0x000000040a9f7c23 */ /* 0x100fe200080108af */
[----:B------:R-:W1:Y:S01]  /*62d0*/  MUFU.EX2 R164, R164 ;  /* 0x000000a400a47308 */ /* 0x000e620000000800 */
[----:B------:R-:W2:Y:S01]  /*62e0*/  LDSM.16.MT88.4 R4, [R168+0x4000] ;  /* 0x00400000a804783b */ /* 0x000ea20000004200 */
[--C-:B------:R-:W-:Y:S01]  /*62f0*/  FFMA.FTZ R152, R8, UR4, -R175.reuse ;  /* 0x0000000408987c23 */ /* 0x100fe200080108af */
[--C-:B------:R-:W-:Y:S01]  /*6300*/  FFMA.FTZ R181, R181, UR4, -R184.reuse ;  /* 0x00000004b5b57c23 */ /* 0x100fe200080108b8 */
[----:B------:R-:W-:Y:S01]  /*6310*/  MUFU.EX2 R167, R167 ;  /* 0x000000a700a77308 */ /* 0x000fe20000000800 */
[----:B------:R-:W2:Y:S01]  /*6320*/  LDSM.16.MT88.4 R16, [R189+0xe800] ;  /* 0x00e80000bd10783b */ /* 0x000ea20000004200 */
[----:B-----5:R-:W-:Y:S01]  /*6330*/  F2FP.BF16.F32.PACK_AB R118, R162, R169 ;  /* 0x000000a9a276723e */ /* 0x020fe200000010ff */
[----:B------:R-:W-:Y:S01]  /*6340*/  FFMA.FTZ R182, R182, UR4, -R184 ;  /* 0x00000004b6b67c23 */ /* 0x000fe200080108b8 */
[----:B------:R-:W5:Y:S01]  /*6350*/  MUFU.EX2 R160, R160 ;  /* 0x000000a000a07308 */ /* 0x000f620000000800 */
[----:B------:R-:W2:Y:S01]  /*6360*/  LDSM.16.MT88.4 R12, [R189+0x10800] ;  /* 0x01080000bd0c783b */ /* 0x000ea20000004200 */
[--C-:B------:R-:W-:Y:S01]  /*6370*/  FFMA.FTZ R211, R172, UR4, -R175.reuse ;  /* 0x00000004acd37c23 */ /* 0x100fe200080108af */
[--C-:B------:R-:W-:Y:S01]  /*6380*/  FFMA.FTZ R180, R180, UR4, -R175.reuse ;  /* 0x00000004b4b47c23 */ /* 0x100fe200080108af */
[----:B------:R-:W-:Y:S01]  /*6390*/  MUFU.EX2 R165, R165 ;  /* 0x000000a500a57308 */ /* 0x000fe20000000800 */
[----:B------:R-:W2:Y:S01]  /*63a0*/  LDSM.16.MT88.4 R8, [R170+0x4800] ;  /* 0x00480000aa08783b */ /* 0x000ea20000004200 */
[----:B-1----:R-:W-:Y:S01]  /*63b0*/  F2FP.BF16.F32.PACK_AB R117, R164, R171 ;  /* 0x000000aba475723e */ /* 0x002fe200000010ff */
[----:B------:R-:W-:Y:S01]  /*63c0*/  FFMA.FTZ R174, R174, UR4, -R175 ;  /* 0x00000004aeae7c23 */ /* 0x000fe200080108af */
[----:B------:R-:W1:Y:S01]  /*63d0*/  MUFU.EX2 R158, R158 ;  /* 0x0000009e009e7308 */ /* 0x000e620000000800 */
[----:B------:R-:W-:Y:S01]  /*63e0*/  LDSM.16.MT88.4 R32, [R170+0x800] ;  /* 0x00080000aa20783b */ /* 0x000fe20000004200 */
[----:B------:R-:W-:Y:S01]  /*63f0*/  FADD.FTZ R166, R173, R166 ;  /* 0x000000a6ada67221 */ /* 0x000fe20000010000 */
[----:B------:R-:W-:Y:S01]  /*6400*/  FADD.FTZ R164, R171, R164 ;  /* 0x000000a4aba47221 */ /* 0x000fe20000010000 */
[----:B------:R-:W-:Y:S01]  /*6410*/  MUFU.EX2 R161, R161 ;  /* 0x000000a100a17308 */ /* 0x000fe20000000800 */
[----:B------:R-:W-:Y:S01]  /*6420*/  LDSM.16.MT88.4 R28, [R168+0x800] ;  /* 0x00080000a81c783b */ /* 0x000fe20000004200 */
[----:B-----5:R-:W-:Y:S01]  /*6430*/  F2FP.BF16.F32.PACK_AB R119, R160, R167 ;  /* 0x000000a7a077723e */ /* 0x020fe200000010ff */
[----:B------:R-:W-:Y:S01]  /*6440*/  FADD.FTZ R169, R169, R166 ;  /* 0x000000a6a9a97221 */ /* 0x000fe20000010000 */
        /* <DEDUP_REMOVED lines=22> */
[C---:B----4-:R-:W-:Y:S08]  /*65b0*/  HMMA.16816.F32.BF16 R76, R116.reuse, R80, RZ ;  /* 0x00000050744c723c */ /* 0x050ff000000418ff */
        /* <DEDUP_REMOVED lines=16> */
[----:B-----5:R-:W-:Y:S01]  /*66c0*/  F2FP.BF16.F32.PACK_AB R5, R156, R163 ;  /* 0x000000a39c05723e */ /* 0x020fe200000010ff */
        /* <DEDUP_REMOVED lines=73> */
[----:B------:R4:W-:Y:S03]  /*6b60*/  MUFU.EX2 R177, R20 ;  /* 0x0000001400b17308 */ /* 0x0009e60000000800 */
[C---:B-1----:R-:W-:Y:S01]  /*6b70*/  HMMA.16816.F32.BF16 R92, R4.reuse, R12, R92 ;  /* 0x0000000c045c723c */ /* 0x042fe2000004185c */
[----:B------:R-:W1:Y:S04]  /*6b80*/  MUFU.EX2 R184, R184 ;  /* 0x000000b800b87308 */ /* 0x000e680000000800 */
[----:B------:R-:W-:Y:S03]  /*6b90*/  MUFU.EX2 R178, R180 ;  /* 0x000000b400b27308 */ /* 0x000fe60000000800 */
[C---:B------:R-:W-:Y:S01]  /*6ba0*/  HMMA.16816.F32.BF16 R96, R4.reuse, R14, R96 ;  /* 0x0000000e0460723c */ /* 0x040fe20000041860 */
[----:B------:R-:W5:Y:S01]  /*6bb0*/  LDSM.16.MT88.4 R12, [R176+0xd800] ;  /* 0x00d80000b00c783b */ /* 0x000f620000004200 */
[----:B------:R-:W1:Y:S06]  /*6bc0*/  MUFU.EX2 R179, R179 ;  /* 0x000000b300b37308 */ /* 0x000e6c0000000800 */
        /* <DEDUP_REMOVED lines=21> */
[----:B------:R-:W-:Y:S01]  /*6d20*/  HMMA.16816.F32.BF16 R88, R4, R22, R88 ;  /* 0x000000160458723c */ /* 0x000fe20000041858 */
[----:B------:R-:W-:Y:S01]  /*6d30*/  F2FP.BF16.F32.PACK_AB R4, R182, R181 ;  /* 0x000000b5b604723e */ /* 0x000fe200000010ff */
[----:B----4-:R-:W-:Y:S01]  /*6d40*/  LDSM.16.MT88.4 R20, [R168+0x1800] ;  /* 0x00180000a814783b */ /* 0x010fe20000004200 */
[----:B-1----:R-:W-:-:S02]  /*6d50*/  F2FP.BF16.F32.PACK_AB R6, R184, R177 ;  /* 0x000000b1b806723e */ /* 0x002fc400000010ff */
[----:B------:R-:W-:Y:S02]  /*6d60*/  F2FP.BF16.F32.PACK_AB R5, R179, R178 ;  /* 0x000000b2b305723e */ /* 0x000fe400000010ff */
[----:B------:R-:W-:-:S07]  /*6d70*/  F2FP.BF16.F32.PACK_AB R7, R211, R172 ;  /* 0x000000acd307723e */ /* 0x000fce00000010ff */
[C---:B-----5:R-:W-:Y:S08]  /*6d80*/  HMMA.16816.F32.BF16 R36, R4.reuse, R12, R36 ;  /* 0x0000000c0424723c */ /* 0x060ff00000041824 */
        /* <DEDUP_REMOVED lines=45> */
[----:B------:R-:W-:Y:S01]  /*7060*/  HMMA.16816.F32.BF16 R116, R4, R18, R116 ;  /* 0x000000120474723c */ /* 0x000fe20000041874 */
[----:B------:R-:W-:-:S05]  /*7070*/  VIADD R5, R135, 0xfffffffe ;  /* 0xfffffffe87057836 */ /* 0x000fca0000000000 */
[----:B------:R-:W-:-:S13]  /*7080*/  ISETP.GE.AND P2, PT, R5, R196, PT ;  /* 0x000000c40500720c */ /* 0x000fda0003f46270 */
[----:B------:R-:W-:Y:S05]  /*7090*/  @!P2 BRA `(.L_x_4067) ;  /* 0x0000003c0090a947 */ /* 0x000fea0003800000 */
[----:B------:R-:W1:Y:S01]  /*70a0*/  S2UR UR5, SR_CgaCtaId ;  /* 0x00000000000579c3 */ /* 0x000e620000008800 */
[----:B------:R-:W-:Y:S01]  /*70b0*/  IMAD R0, R0, 0x40, R155 ;  /* 0x0000004000007824 */ /* 0x000fe200078e029b */
[----:B------:R-:W-:Y:S01]  /*70c0*/  UISETP.NE.U32.AND UP0, UPT, UR8, URZ, UPT ;  /* 0x000000ff0800728c */ /* 0x000fe2000bf05070 */
[----:B------:R-:W-:Y:S01]  /*70d0*/  IMAD.MOV.U32 R184, RZ, RZ, 0x20 ;  /* 0x00000020ffb87424 */ /* 0x000fe200078e00ff */
[C---:B------:R-:W-:Y:S01]  /*70e0*/  IADD3 R204, PT, PT, R189.reuse, 0xc000, RZ ;  /* 0x0000c000bdcc7810 */ /* 0x040fe20007ffe0ff */
[----:B------:R-:W-:Y:S01]  /*70f0*/  VIADD R202, R189, 0xc040 ;  /* 0x0000c040bdca7836 */ /* 0x000fe20000000000 */
[----:B------:R-:W-:Y:S01]  /*7100*/  IADD3 R0, PT, PT, R2, R0, R153 ;  /* 0x0000000002007210 */ /* 0x000fe20007ffe099 */
[----:B------:R-:W-:Y:S01]  /*7110*/  UISETP.NE.AND.EX UP0, UPT, UR9, URZ, UPT, UP0 ;  /* 0x000000ff0900728c */ /* 0x000fe2000bf05300 */
[----:B------:R-:W-:Y:S01]  /*7120*/  SEL R184, R184, 0xffffffe0, !P1 ;  /* 0xffffffe0b8b87807 */ /* 0x000fe20004800000 */
[----:B------:R-:W-:Y:S01]  /*7130*/  UMOV UR11, 0x400 ;  /* 0x00000400000b7882 */ /* 0x000fe20000000000 */
[----:B------:R-:W-:Y:S01]  /*7140*/  IADD3 R0, PT, PT, -R134, R0, -R157 ;  /* 0x0000000086007210 */ /* 0x000fe20007ffe99d */
[----:B------:R-:W2:Y:S01]  /*7150*/  LDCU UR10, c[0x0][0x440] ;  /* 0x00008800ff0a77ac */ /* 0x000ea20008000800 */
[----:B------:R-:W-:Y:S01]  /*7160*/  MOV R205, RZ ;  /* 0x000000ff00cd7202 */ /* 0x000fe20000000f00 */
[----:B------:R-:W-:Y:S01]  /*7170*/  IMAD.IADD R184, R184, 0x1, R189 ;  /* 0x00000001b8b87824 */ /* 0x000fe200078e02bd */
[----:B------:R-:W-:Y:S01]  /*7180*/  PLOP3.LUT P4, PT, PT, PT, UP0, 0x80, 0x8 ;  /* 0x000000000008781c */ /* 0x000fe20003f8f008 */
[----:B------:R-:W-:Y:S01]  /*7190*/  IMAD R210, R135, -0x40, R0 ;  /* 0xffffffc087d27824 */ /* 0x000fe200078e0200 */
[----:B------:R-:W-:Y:S01]  /*71a0*/  MOV R0, R133 ;  /* 0x0000008500007202 */ /* 0x000fe20000000f00 */
[----:B------:R-:W-:Y:S01]  /*71b0*/  IMAD.MOV.U32 R135, RZ, RZ, R132 ;  /* 0x000000ffff877224 */ /* 0x000fe200078e0084 */
[----:B------:R-:W3:Y:S02]  /*71c0*/  LDCU UR4, c[0x0][0x45c] ;  /* 0x00008b80ff0477ac */ /* 0x000ee40008000800 */
[----:B------:R-:W-:Y:S01]  /*71d0*/  IADD3 R210, PT, PT, R210, 0x88, RZ ;  /* 0x00000088d2d27810 */ /* 0x000fe20007ffe0ff */
[----:B------:R-:W4:Y:S01]  /*71e0*/  LDCU.64 UR6, c[0x0][0x3a0] ;  /* 0x00007400ff0677ac */ /* 0x000f220008000a00 */
[----:B------:R-:W2:Y:S01]  /*71f0*/  LDCU.64 UR8, c[0x0][0x3a8] ;  /* 0x00007500ff0877ac */ /* 0x000ea20008000a00 */
[----:B-1----:R-:W-:-:S12]  /*7200*/  ULEA UR5, UR5, UR11, 0x18 ;  /* 0x0000000b05057291 */ /* 0x002fd8000f8ec0ff */
.L_x_4071:
        /* <DEDUP_REMOVED lines=17> */
[C---:B------:R-:W-:Y:S02]  /*7320*/  LOP3.LUT R11, R8.reuse, 0x40, RZ, 0xfc, !PT ;  /* 0x00000040080b7812 */ /* 0x040fe400078efcff */
[----:B------:R-:W-:Y:S02]  /*7330*/  LOP3.LUT R7, R7, 0x38, R6, 0xf8, !PT ;  /* 0x0000003807077812 */ /* 0x000fe400078ef806 */
        /* <DEDUP_REMOVED lines=79> */
.L_x_4068:
        /* <DEDUP_REMOVED lines=86> */
[----:B-1----:R-:W-:Y:S04]  /*7d90*/  LDSM.16.M88.4 R172, [R133+0x8000] ;  /* 0x0080000085ac783b */ /* 0x002fe80000000200 */
[----:B------:R-:W-:Y:S01]  /*7da0*/  LDSM.16.M88.4 R180, [R194+UR5+0xa000] ;  /* 0x00a00005c2b4783b */ /* 0x000fe20008000200 */
[C---:B--2---:R-:W-:Y:S08]  /*7db0*/  HMMA.16816.F32.BF16 R4, R136.reuse, R140, RZ ;  /* 0x0000008c8804723c */ /* 0x044ff000000418ff */
[C---:B------:R-:W-:Y:S01]  /*7dc0*/  HMMA.16816.F32.BF16 R8, R136.reuse, R142, RZ ;  /* 0x0000008e8808723c */ /* 0x040fe200000418ff */
[----:B------:R-:W1:Y:S07]  /*7dd0*/  LDSM.16.M88.4 R140, [R133+0x7000] ;  /* 0x00700000858c783b */ /* 0x000e6e0000000200 */
[C---:B-----5:R-:W-:Y:S01]  /*7de0*/  HMMA.16816.F32.BF16 R12, R136.reuse, R144, RZ ;  /* 0x00000090880c723c */ /* 0x060fe200000418ff */
[----:B------:R-:W-:Y:S05]  /*7df0*/  SEL R145, R185, 0xffffffc0, !P0 ;  /* 0xffffffc0b9917807 */ /* 0x000fea0004000000 */
[C---:B------:R-:W-:Y:S02]  /*7e00*/  IMAD.IADD R192, R145.reuse, 0x1, R176 ;  /* 0x0000000191c07824 */ /* 0x040fe400078e02b0 */
[C---:B------:R-:W-:Y:S01]  /*7e10*/  HMMA.16816.F32.BF16 R16, R136.reuse, R146, RZ ;  /* 0x000000928810723c */ /* 0x040fe200000418ff */
[----:B------:R-:W-:Y:S02]  /*7e20*/  IMAD.IADD R134, R145, 0x1, R134 ;  /* 0x0000000191867824 */ /* 0x000fe400078e0286 */
[----:B------:R-:W-:Y:S01]  /*7e30*/  LDSM.16.M88.4 R144, [R192] ;  /* 0x00000000c090783b */ /* 0x000fe20000000200 */
[C---:B------:R-:W-:Y:S02]  /*7e40*/  IMAD.IADD R132, R191.reuse, 0x1, R192 ;  /* 0x00000001bf847824 */ /* 0x040fe400078e02c0 */
[----:B------:R-:W-:Y:S02]  /*7e50*/  IMAD.IADD R2, R191, 0x1, R134 ;  /* 0x00000001bf027824 */ /* 0x000fe400078e0286 */
[C---:B---3--:R-:W-:Y:S03]  /*7e60*/  HMMA.16816.F32.BF16 R20, R136.reuse, R148, RZ ;  /* 0x000000948814723c */ /* 0x048fe600000418ff */
[----:B------:R-:W-:Y:S05]  /*7e70*/  LDSM.16.M88.4 R168, [R2+0x6000] ;  /* 0x0060000002a8783b */ /* 0x000fea0000000200 */
        /* <DEDUP_REMOVED lines=218> */
.L_x_4070:
        /* <DEDUP_REMOVED lines=11> */
[C---:B------:R-:W-:Y:S02]  /*8cd0*/  IADD3.X R139, PT, PT, R133.reuse, R137, RZ, P6, !PT ;  /* 0x00000089858b7210 */ /* 0x040fe400037fe4ff */
[----:B------:R-:W-:Y:S04]  /*8ce0*/  IADD3 R132, P5, PT, R2, R138, RZ ;  /* 0x0000008a02847210 */ /* 0x000fe80007fbe0ff */
        /* <DEDUP_REMOVED lines=59> */
.L_x_4069:
[----:B------:R-:W-:Y:S01]  /*90a0*/  IABS R2, R210 ;  /* 0x000000d200027213 */ /* 0x000fe20000000000 */
[----:B------:R-:W-:Y:S01]  /*90b0*/  LDSM.16.MT88.4 R140, [R184+0xc000] ;  /* 0x00c00000b88c783b */ /* 0x000fe20000004200 */
[C---:B------:R-:W-:Y:S02]  /*90c0*/  IADD3 R134, PT, PT, R210.reuse, -0x8, RZ ;  /* 0xfffffff8d2867810 */ /* 0x040fe40007ffe0ff */
[----:B------:R-:W-:Y:S02]  /*90d0*/  I2FP.F32.S32 R2, R2 ;  /* 0x0000000200027245 */ /* 0x000fe40000201400 */
[C---:B--2---:R-:W-:Y:S02]  /*90e0*/  IADD3 R136, PT, PT, R210.reuse, -0x1, RZ ;  /* 0xffffffffd2887810 */ /* 0x044fe40007ffe0ff */
[----:B------:R-:W-:Y:S01]  /*90f0*/  IABS R134, R134 ;  /* 0x0000008600867213 */ /* 0x000fe20000000000 */
[C---:B------:R-:W-:Y:S01]  /*9100*/  FFMA.FTZ R6, -R3.reuse, R2, R6 ;  /* 0x0000000203067223 */ /* 0x040fe20000010106 */
[C---:B------:R-:W-:Y:S01]  /*9110*/  IADD3 R2, PT, PT, R210.reuse, -0x9, RZ ;  /* 0xfffffff7d2027810 */ /* 0x040fe20007ffe0ff */
[----:B------:R-:W-:Y:S01]  /*9120*/  LDSM.16.MT88.4 R156, [R189+0x10800] ;  /* 0x01080000bd9c783b */ /* 0x000fe20000004200 */
[----:B------:R-:W-:Y:S02]  /*9130*/  IABS R136, R136 ;  /* 0x0000008800887213 */ /* 0x000fe40000000000 */
[C---:B------:R-:W-:Y:S02]  /*9140*/  IADD3 R133, PT, PT, R210.reuse, -0x10, RZ ;  /* 0xfffffff0d2857810 */ /* 0x040fe40007ffe0ff */
[----:B------:R-:W-:Y:S02]  /*9150*/  I2FP.F32.S32 R134, R134 ;  /* 0x0000008600867245 */ /* 0x000fe40000201400 */
[----:B------:R-:W-:Y:S02]  /*9160*/  IABS R2, R2 ;  /* 0x0000000200027213 */ /* 0x000fe40000000000 */
[----:B------:R-:W-:Y:S01]  /*9170*/  I2FP.F32.S32 R136, R136 ;  /* 0x0000008800887245 */ /* 0x000fe20000201400 */
[CC--:B------:R-:W-:Y:S01]  /*9180*/  FFMA.FTZ R10, -R3.reuse, R134.reuse, R10 ;  /* 0x00000086030a7223 */ /* 0x0c0fe2000001010a */
[C---:B------:R-:W-:Y:S01]  /*9190*/  IADD3 R132, PT, PT, R210.reuse, -0x11, RZ ;  /* 0xffffffefd2847810 */ /* 0x040fe20007ffe0ff */
[C---:B------:R-:W-:Y:S01]  /*91a0*/  FFMA.FTZ R4, -R3.reuse, R134, R4 ;  /* 0x0000008603047223 */ /* 0x040fe20000010104 */
[----:B------:R-:W-:Y:S01]  /*91b0*/  IABS R133, R133 ;  /* 0x0000008500857213 */ /* 0x000fe20000000000 */
[C---:B------:R-:W-:Y:S01]  /*91c0*/  FFMA.FTZ R7, -R3.reuse, R136, R7 ;  /* 0x0000008803077223 */ /* 0x040fe20000010107 */
[----:B------:R-:W-:Y:S02]  /*91d0*/  I2FP.F32.S32 R2, R2 ;  /* 0x0000000200027245 */ /* 0x000fe40000201400 */
[----:B------:R-:W-:Y:S02]  /*91e0*/  IABS R132, R132 ;  /* 0x0000008400847213 */ /* 0x000fe40000000000 */
[----:B------:R-:W-:Y:S01]  /*91f0*/  I2FP.F32.S32 R133, R133 ;  /* 0x0000008500857245 */ /* 0x000fe20000201400 */
[CC--:B------:R-:W-:Y:S01]  /*9200*/  FFMA.FTZ R11, -R3.reuse, R2.reuse, R11 ;  /* 0x00000002030b7223 */ /* 0x0c0fe2000001010b */
[C---:B------:R-:W-:Y:S01]  /*9210*/  IADD3 R134, PT, PT, R210.reuse, -0x18, RZ ;  /* 0xffffffe8d2867810 */ /* 0x040fe20007ffe0ff */
[C---:B------:R-:W-:Y:S01]  /*9220*/  FFMA.FTZ R5, -R3.reuse, R2, R5 ;  /* 0x0000000203057223 */ /* 0x040fe20000010105 */
[C---:B------:R-:W-:Y:S01]  /*9230*/  IADD3 R136, PT, PT, R210.reuse, -0x19, RZ ;  /* 0xffffffe7d2887810 */ /* 0x040fe20007ffe0ff */
[CC--:B------:R-:W-:Y:S01]  /*9240*/  FFMA.FTZ R8, -R3.reuse, R133.reuse, R8 ;  /* 0x0000008503087223 */ /* 0x0c0fe20000010108 */
[----:B------:R-:W-:Y:S01]  /*9250*/  I2FP.F32.S32 R132, R132 ;  /* 0x0000008400847245 */ /* 0x000fe20000201400 */
[C---:B------:R-:W-:Y:S01]  /*9260*/  FFMA.FTZ R14, -R3.reuse, R133, R14 ;  /* 0x00000085030e7223 */ /* 0x040fe2000001010e */
[----:B------:R-:W-:Y:S02]  /*9270*/  IABS R134, R134 ;  /* 0x0000008600867213 */ /* 0x000fe40000000000 */
[C---:B------:R-:W-:Y:S01]  /*9280*/  IADD3 R2, PT, PT, R210.reuse, -0x21, RZ ;  /* 0xffffffdfd2027810 */ /* 0x040fe20007ffe0ff */
[C---:B------:R-:W-:Y:S01]  /*9290*/  FFMA.FTZ R9, -R3.reuse, R132, R9 ;  /* 0x0000008403097223 */ /* 0x040fe20000010109 */
[----:B------:R-:W-:Y:S01]  /*92a0*/  IABS R136, R136 ;  /* 0x0000008800887213 */ /* 0x000fe20000000000 */
[C---:B------:R-:W-:Y:S01]  /*92b0*/  FFMA.FTZ R15, -R3.reuse, R132, R15 ;  /* 0x00000084030f7223 */ /* 0x040fe2000001010f */
[C---:B------:R-:W-:Y:S02]  /*92c0*/  IADD3 R133, PT, PT, R210.reuse, -0x20, RZ ;  /* 0xffffffe0d2857810 */ /* 0x040fe40007ffe0ff */
[----:B------:R-:W-:Y:S02]  /*92d0*/  I2FP.F32.S32 R134, R134 ;  /* 0x0000008600867245 */ /* 0x000fe40000201400 */
[----:B------:R-:W-:Y:S02]  /*92e0*/  IABS R2, R2 ;  /* 0x0000000200027213 */ /* 0x000fe40000000000 */
[----:B------:R-:W-:Y:S01]  /*92f0*/  I2FP.F32.S32 R132, R136 ;  /* 0x0000008800847245 */ /* 0x000fe20000201400 */
[CC--:B------:R-:W-:Y:S01]  /*9300*/  FFMA.FTZ R12, -R3.reuse, R134.reuse, R12 ;  /* 0x00000086030c7223 */ /* 0x0c0fe2000001010c */
[----:B------:R-:W-:Y:S01]  /*9310*/  IABS R133, R133 ;  /* 0x0000008500857213 */ /* 0x000fe20000000000 */
[C---:B------:R-:W-:Y:S01]  /*9320*/  FFMA.FTZ R18, -R3.reuse, R134, R18 ;  /* 0x0000008603127223 */ /* 0x040fe20000010112 */
[C---:B------:R-:W-:Y:S01]  /*9330*/  IADD3 R136, PT, PT, R210.reuse, -0x31, RZ ;  /* 0xffffffcfd2887810 */ /* 0x040fe20007ffe0ff */
[C---:B------:R-:W-:Y:S01]  /*9340*/  FFMA.FTZ R13, -R3.reuse, R132, R13 ;  /* 0x00000084030d7223 */ /* 0x040fe2000001010d */
[----:B------:R-:W-:Y:S01]  /*9350*/  I2FP.F32.S32 R2, R2 ;  /* 0x0000000200027245 */ /* 0x000fe20000201400 */
[C---:B------:R-:W-:Y:S01]  /*9360*/  FFMA.FTZ R19, -R3.reuse, R132, R19 ;  /* 0x0000008403137223 */ /* 0x040fe20000010113 */
[----:B------:R-:W-:Y:S02]  /*9370*/  I2FP.F32.S32 R133, R133 ;  /* 0x0000008500857245 */ /* 0x000fe40000201400 */
[C---:B------:R-:W-:Y:S01]  /*9380*/  IADD3 R134, PT, PT, R210.reuse, -0x28, RZ ;  /* 0xffffffd8d2867810 */ /* 0x040fe20007ffe0ff */
[C---:B------:R-:W-:Y:S01]  /*9390*/  FFMA.FTZ R23, -R3.reuse, R2, R23 ;  /* 0x0000000203177223 */ /* 0x040fe20000010117 */
[----:B------:R-:W-:Y:S01]  /*93a0*/  IABS R136, R136 ;  /* 0x0000008800887213 */ /* 0x000fe20000000000 */
[C---:B------:R-:W-:Y:S01]  /*93b0*/  FFMA.FTZ R17, -R3.reuse, R2, R17 ;  /* 0x0000000203117223 */ /* 0x040fe20000010111 */
[----:B------:R-:W-:Y:S01]  /*93c0*/  IABS R134, R134 ;  /* 0x0000008600867213 */ /* 0x000fe20000000000 */
[CC--:B------:R-:W-:Y:S01]  /*93d0*/  FFMA.FTZ R16, -R3.reuse, R133.reuse, R16 ;  /* 0x0000008503107223 */ /* 0x0c0fe20000010110 */
[----:B------:R-:W-:Y:S01]  /*93e0*/  MOV R2, R136 ;  /* 0x0000008800027202 */ /* 0x000fe20000000f00 */
[C---:B------:R-:W-:Y:S01]  /*93f0*/  FFMA.FTZ R22, -R3.reuse, R133, R22 ;  /* 0x0000008503167223 */ /* 0x040fe20000010116 */
[C---:B------:R-:W-:Y:S02]  /*9400*/  IADD3 R132, PT, PT, R210.reuse, -0x29, RZ ;  /* 0xffffffd7d2847810 */ /* 0x040fe40007ffe0ff */
[----:B------:R-:W-:Y:S02]  /*9410*/  IADD3 R133, PT, PT, R210, -0x30, RZ ;  /* 0xffffffd0d2857810 */ /* 0x000fe40007ffe0ff */
[----:B------:R-:W-:Y:S02]  /*9420*/  I2FP.F32.S32 R134, R134 ;  /* 0x0000008600867245 */ /* 0x000fe40000201400 */
[----:B------:R-:W-:Y:S02]  /*9430*/  I2FP.F32.S32 R2, R2 ;  /* 0x0000000200027245 */ /* 0x000fe40000201400 */
[----:B------:R-:W-:Y:S01]  /*9440*/  IABS R132, R132 ;  /* 0x0000008400847213 */ /* 0x000fe20000000000 */
[C---:B------:R-:W-:Y:S01]  /*9450*/  FFMA.FTZ R26, -R3.reuse, R134, R26 ;  /* 0x00000086031a7223 */ /* 0x040fe2000001011a */
[----:B------:R-:W-:Y:S01]  /*9460*/  IABS R133, R133 ;  /* 0x0000008500857213 */ /* 0x000fe20000000000 */
[CC--:B------:R-:W-:Y:S01]  /*9470*/  FFMA.FTZ R25, -R3.reuse, R2.reuse, R25 ;  /* 0x0000000203197223 */ /* 0x0c0fe20000010119 */
[C---:B------:R-:W-:Y:S01]  /*9480*/  FFMA.FTZ R31, -R3.reuse, R2, R31 ;  /* 0x00000002031f7223 */ /* 0x040fe2000001011f */
[C---:B------:R-:W-:Y:S01]  /*9490*/  FFMA.FTZ R20, -R3.reuse, R134, R20 ;  /* 0x0000008603147223 */ /* 0x040fe20000010114 */
[----:B------:R-:W-:Y:S02]  /*94a0*/  I2FP.F32.S32 R132, R132 ;  /* 0x0000008400847245 */ /* 0x000fe40000201400 */
[----:B------:R-:W-:Y:S02]  /*94b0*/  I2FP.F32.S32 R133, R133 ;  /* 0x0000008500857245 */ /* 0x000fe40000201400 */
[----:B------:R-:W-:Y:S01]  /*94c0*/  FMNMX3.FTZ R134, R0, R4, R5, !PT ;  /* 0x0000000400867276 */ /* 0x000fe20007810005 */
[----:B------:R-:W-:Y:S01]  /*94d0*/  FFMA.FTZ R27, -R3, R132, R27 ;  /* 0x00000084031b7223 */ /* 0x000fe2000001011b */
[----:B------:R-:W-:Y:S01]  /*94e0*/  FMNMX3.FTZ R2, R135, R6, R7, !PT ;  /* 0x0000000687027276 */ /* 0x000fe20007810007 */
[CC--:B------:R-:W-:Y:S01]  /*94f0*/  FFMA.FTZ R24, -R3.reuse, R133.reuse, R24 ;  /* 0x0000008503187223 */ /* 0x0c0fe20000010118 */
[----:B------:R-:W-:Y:S01]  /*9500*/  FMNMX3.FTZ R134, R134, R8, R9, !PT ;  /* 0x0000000886867276 */ /* 0x000fe20007810009 */
[C---:B------:R-:W-:Y:S01]  /*9510*/  FFMA.FTZ R30, -R3.reuse, R133, R30 ;  /* 0x00000085031e7223 */ /* 0x040fe2000001011e */
[----:B------:R-:W-:Y:S01]  /*9520*/  FMNMX3.FTZ R2, R2, R10, R11, !PT ;  /* 0x0000000a02027276 */ /* 0x000fe2000781000b */
[C---:B------:R-:W-:Y:S01]  /*9530*/  FFMA.FTZ R21, -R3.reuse, R132, R21 ;  /* 0x0000008403157223 */ /* 0x040fe20000010115 */
[C---:B------:R-:W-:Y:S02]  /*9540*/  IADD3 R133, PT, PT, R210.reuse, -0x38, RZ ;  /* 0xffffffc8d2857810 */ /* 0x040fe40007ffe0ff */
        /* <DEDUP_REMOVED lines=12> */
[C---:B------:R-:W-:Y:S01]  /*9610*/  FFMA.FTZ R28, -R3.reuse, R133, R28 ;  /* 0x00000085031c7223 */ /* 0x040fe2000001011c */
[----:B------:R-:W-:Y:S01]  /*9620*/  IABS R137, R137 ;  /* 0x0000008900897213 */ /* 0x000fe20000000000 */
[C---:B------:R-:W-:Y:S01]  /*9630*/  FFMA.FTZ R29, -R3.reuse, R132, R29 ;  /* 0x00000084031d7223 */ /* 0x040fe2000001011d */
[----:B------:R-:W-:Y:S01]  /*9640*/  FMNMX3.FTZ R134, R134, R20, R21, !PT ;  /* 0x0000001486867276 */ /* 0x000fe20007810015 */
[C---:B------:R-:W-:Y:S01]  /*9650*/  FFMA.FTZ R34, -R3.reuse, R133, R34 ;  /* 0x0000008503227223 */ /* 0x040fe20000010122 */
[----:B------:R-:W-:Y:S01]  /*9660*/  FMNMX3.FTZ R2, R2, R22, R23, !PT ;  /* 0x0000001602027276 */ /* 0x000fe20007810017 */
[C---:B------:R-:W-:Y:S01]  /*9670*/  FFMA.FTZ R35, -R3.reuse, R132, R35 ;  /* 0x0000008403237223 */ /* 0x040fe20000010123 */
[----:B------:R-:W-:Y:S02]  /*9680*/  I2FP.F32.S32 R136, R136 ;  /* 0x0000008800887245 */ /* 0x000fe40000201400 */
[----:B------:R-:W-:Y:S02]  /*9690*/  I2FP.F32.S32 R137, R137 ;  /* 0x0000008900897245 */ /* 0x000fe40000201400 */
[----:B------:R-:W-:Y:S01]  /*96a0*/  FMNMX3.FTZ R134, R134, R24, R25, !PT ;  /* 0x0000001886867276 */ /* 0x000fe20007810019 */
[C---:B------:R-:W-:Y:S01]  /*96b0*/  FFMA.FTZ R33, -R3.reuse, R136, R33 ;  /* 0x0000008803217223 */ /* 0x040fe20000010121 */
[----:B------:R-:W-:Y:S01]  /*96c0*/  FMNMX3.FTZ R2, R2, R26, R27, !PT ;  /* 0x0000001a02027276 */ /* 0x000fe2000781001b */
[----:B------:R-:W-:Y:S01]  /*96d0*/  FFMA.FTZ R32, -R3, R137, R32 ;  /* 0x0000008903207223 */ /* 0x000fe20000010120 */
        /* <DEDUP_REMOVED lines=21> */
[----:B------:R-:W-:Y:S02]  /*9830*/  FSEL R170, R170, RZ, P1 ;  /* 0x000000ffaaaa7208 */ /* 0x000fe40000800000 */
[----:B------:R-:W-:Y:S01]  /*9840*/  FSEL R172, R172, RZ, P2 ;  /* 0x000000ffacac7208 */ /* 0x000fe20001000000 */
[----:B------:R-:W-:Y:S01]  /*9850*/  FMUL.FTZ R2, R0, UR4 ;  /* 0x0000000400027c20 */ /* 0x000fe20008410000 */
[----:B------:R-:W-:Y:S01]  /*9860*/  FMUL.FTZ R0, R134, UR4 ;  /* 0x0000000486007c20 */ /* 0x000fe20008410000 */
[--C-:B------:R-:W-:Y:S01]  /*9870*/  FFMA.FTZ R169, R6, UR4, -R170.reuse ;  /* 0x0000000406a97c23 */ /* 0x100fe200080108aa */
[----:B------:R-:W-:Y:S01]  /*9880*/  FFMA.FTZ R167, R7, UR4, -R170 ;  /* 0x0000000407a77c23 */ /* 0x000fe200080108aa */
[--C-:B------:R-:W-:Y:S01]  /*9890*/  FFMA.FTZ R171, R4, UR4, -R172.reuse ;  /* 0x0000000404ab7c23 */ /* 0x100fe200080108ac */
[--C-:B------:R-:W-:Y:S01]  /*98a0*/  FFMA.FTZ R168, R5, UR4, -R172.reuse ;  /* 0x0000000405a87c23 */ /* 0x100fe200080108ac */
[--C-:B------:R-:W-:Y:S01]  /*98b0*/  FFMA.FTZ R166, R8, UR4, -R172.reuse ;  /* 0x0000000408a67c23 */ /* 0x100fe200080108ac */
[----:B------:R-:W-:Y:S01]  /*98c0*/  FFMA.FTZ R165, R9, UR4, -R172 ;  /* 0x0000000409a57c23 */ /* 0x000fe200080108ac */
[--C-:B------:R-:W-:Y:S01]  /*98d0*/  FFMA.FTZ R164, R10, UR4, -R170.reuse ;  /* 0x000000040aa47c23 */ /* 0x100fe200080108aa */
[--C-:B------:R-:W-:Y:S01]  /*98e0*/  FFMA.FTZ R135, R11, UR4, -R170.reuse ;  /* 0x000000040b877c23 */ /* 0x100fe200080108aa */
[----:B------:R-:W2:Y:S01]  /*98f0*/  MUFU.EX2 R2, R2 ;  /* 0x0000000200027308 */ /* 0x000ea20000000800 */
[----:B------:R-:W-:Y:S01]  /*9900*/  MOV R134, R202 ;  /* 0x000000ca00867202 */ /* 0x000fe20000000f00 */
[----:B------:R-:W-:Y:S01]  /*9910*/  FFMA.FTZ R183, R27, UR4, -R170 ;  /* 0x000000041bb77c23 */ /* 0x000fe200080108aa */
[----:B------:R-:W-:Y:S07]  /*9920*/  @P0 IADD3 R134, PT, PT, R204, -0x40, RZ ;  /* 0xffffffc0cc860810 */ /* 0x000fee0007ffe0ff */
[----:B------:R-:W3:Y:S01]  /*9930*/  MUFU.EX2 R0, R0 ;  /* 0x0000000000007308 */ /* 0x000ee20000000800 */
[--C-:B------:R-:W-:Y:S01]  /*9940*/  FFMA.FTZ R174, R12, UR4, -R172.reuse ;  /* 0x000000040cae7c23 */ /* 0x100fe200080108ac */
[----:B------:R-:W-:Y:S01]  /*9950*/  FFMA.FTZ R175, R13, UR4, -R172 ;  /* 0x000000040daf7c23 */ /* 0x000fe200080108ac */
[----:B------:R-:W-:Y:S07]  /*9960*/  IADD3 R191, PT, PT, R191, R134, RZ ;  /* 0x00000086bfbf7210 */ /* 0x000fee0007ffe0ff */
[----:B------:R-:W-:Y:S01]  /*9970*/  MUFU.EX2 R171, R171 ;  /* 0x000000ab00ab7308 */ /* 0x000fe20000000800 */
[----:B------:R-:W4:Y:S01]  /*9980*/  LDSM.16.MT88.4 R144, [R134] ;  /* 0x000000008690783b */ /* 0x000f220000004200 */
[--C-:B------:R-:W-:Y:S01]  /*9990*/  FFMA.FTZ R177, R14, UR4, -R170.reuse ;  /* 0x000000040eb17c23 */ /* 0x100fe200080108aa */
[----:B------:R-:W-:Y:S07]  /*99a0*/  FFMA.FTZ R176, R15, UR4, -R170 ;  /* 0x000000040fb07c23 */ /* 0x000fee00080108aa */
        /* <DEDUP_REMOVED lines=27> */
[C---:B------:R-:W-:Y:S01]  /*9b60*/  FMUL.FTZ R44, R2.reuse, R44 ;  /* 0x0000002c022c7220 */ /* 0x040fe20000410000 */
[----:B------:R-:W-:Y:S01]  /*9b70*/  FMUL.FTZ R45, R2, R45 ;  /* 0x0000002d022d7220 */ /* 0x000fe20000410000 */
[C---:B------:R-:W-:Y:S01]  /*9b80*/  FMUL.FTZ R46, R0.reuse, R46 ;  /* 0x0000002e002e7220 */ /* 0x040fe20000410000 */
[----:B-----5:R-:W-:Y:S01]  /*9b90*/  F2FP.BF16.F32.PACK_AB R130, R165, R166 ;  /* 0x000000a6a582723e */ /* 0x020fe200000010ff */
[----:B------:R-:W-:Y:S01]  /*9ba0*/  FMUL.FTZ R47, R0, R47 ;  /* 0x0000002f002f7220 */ /* 0x000fe20000410000 */
[----:B------:R-:W-:Y:S01]  /*9bb0*/  LDSM.16.MT88.4 R148, [R134+0x2800] ;  /* 0x002800008694783b */ /* 0x000fe20000004200 */
[C---:B------:R-:W-:Y:S01]  /*9bc0*/  FMUL.FTZ R12, R2.reuse, R120 ;  /* 0x00000078020c7220 */ /* 0x040fe20000410000 */
[----:B------:R-:W-:Y:S01]  /*9bd0*/  FMUL.FTZ R13, R2, R121 ;  /* 0x00000079020d7220 */ /* 0x000fe20000410000 */
[C---:B------:R-:W-:Y:S01]  /*9be0*/  FMUL.FTZ R14, R0.reuse, R122 ;  /* 0x0000007a000e7220 */ /* 0x040fe20000410000 */
[----:B------:R-:W-:Y:S01]  /*9bf0*/  FMUL.FTZ R15, R0, R123 ;  /* 0x0000007b000f7220 */ /* 0x000fe20000410000 */
[C---:B------:R-:W-:Y:S01]  /*9c00*/  FMUL.FTZ R48, R2.reuse, R48 ;  /* 0x0000003002307220 */ /* 0x040fe20000410000 */
[----:B--2---:R-:W-:Y:S01]  /*9c10*/  F2FP.BF16.F32.PACK_AB R131, R135, R164 ;  /* 0x000000a48783723e */ /* 0x004fe200000010ff */
[----:B------:R-:W-:Y:S01]  /*9c20*/  FMUL.FTZ R49, R2, R49 ;  /* 0x0000003102317220 */ /* 0x000fe20000410000 */
[----:B------:R-:W-:Y:S01]  /*9c30*/  LDSM.16.MT88.4 R120, [R184+0xc800] ;  /* 0x00c80000b878783b */ /* 0x000fe20000004200 */
[C---:B------:R-:W-:Y:S01]  /*9c40*/  FMUL.FTZ R50, R0.reuse, R50 ;  /* 0x0000003200327220 */ /* 0x040fe20000410000 */
[----:B------:R-:W-:Y:S01]  /*9c50*/  FMUL.FTZ R51, R0, R51 ;  /* 0x0000003300337220 */ /* 0x000fe20000410000 */
[C---:B------:R-:W-:Y:S01]  /*9c60*/  FMUL.FTZ R52, R2.reuse, R52 ;  /* 0x0000003402347220 */ /* 0x040fe20000410000 */
[----:B------:R-:W-:Y:S01]  /*9c70*/  FMUL.FTZ R53, R2, R53 ;  /* 0x0000003502357220 */ /* 0x000fe20000410000 */
[C---:B-1----:R-:W-:Y:S01]  /*9c80*/  HMMA.16816.F32.BF16 R4, R128.reuse, R136, R4 ;  /* 0x000000888004723c */ /* 0x042fe20000041804 */
[----:B------:R-:W-:Y:S02]  /*9c90*/  MUFU.EX2 R174, R174 ;  /* 0x000000ae00ae7308 */ /* 0x000fe40000000800 */
[----:B------:R-:W-:Y:S02]  /*9ca0*/  LDSM.16.MT88.4 R152, [R191+0x2800] ;  /* 0x00280000bf98783b */ /* 0x000fe40000004200 */
[C---:B------:R-:W-:Y:S01]  /*9cb0*/  FMUL.FTZ R54, R0.reuse, R54 ;  /* 0x0000003600367220 */ /* 0x040fe20000410000 */
[----:B------:R-:W-:Y:S01]  /*9cc0*/  FMUL.FTZ R55, R0, R55 ;  /* 0x0000003700377220 */ /* 0x000fe20000410000 */
[C---:B------:R-:W-:Y:S01]  /*9cd0*/  FMUL.FTZ R56, R2.reuse, R56 ;  /* 0x0000003802387220 */ /* 0x040fe20000410000 */
[C---:B------:R-:W-:Y:S03]  /*9ce0*/  HMMA.16816.F32.BF16 R8, R128.reuse, R138, R8 ;  /* 0x0000008a8008723c */ /* 0x040fe60000041808 */
[----:B------:R-:W1:Y:S01]  /*9cf0*/  MUFU.EX2 R175, R175 ;  /* 0x000000af00af7308 */ /* 0x000e620000000800 */
[----:B------:R-:W2:Y:S01]  /*9d00*/  LDSM.16.MT88.4 R136, [R189+0xe000] ;  /* 0x00e00000bd88783b */ /* 0x000ea20000004200 */
[----:B------:R-:W-:Y:S01]  /*9d10*/  FMUL.FTZ R57, R2, R57 ;  /* 0x0000003902397220 */ /* 0x000fe20000410000 */
[C---:B------:R-:W-:Y:S01]  /*9d20*/  FMUL.FTZ R58, R0.reuse, R58 ;  /* 0x0000003a003a7220 */ /* 0x040fe20000410000 */
[----:B------:R-:W-:Y:S01]  /*9d30*/  FMUL.FTZ R59, R0, R59 ;  /* 0x0000003b003b7220 */ /* 0x000fe20000410000 */
[C---:B------:R-:W-:Y:S01]  /*9d40*/  FMUL.FTZ R60, R2.reuse, R60 ;  /* 0x0000003c023c7220 */ /* 0x040fe20000410000 */
[C---:B------:R-:W-:Y:S04]  /*9d50*/  HMMA.16816.F32.BF16 R36, R128.reuse, R140, R36 ;  /* 0x0000008c8024723c */ /* 0x040fe80000041824 */
[----:B------:R-:W-:Y:S01]  /*9d60*/  MUFU.EX2 R177, R177 ;  /* 0x000000b100b17308 */ /* 0x000fe20000000800 */
[----:B------:R-:W-:Y:S01]  /*9d70*/  LDSM.16.MT88.4 R160, [R134+0x4800] ;  /* 0x0048000086a0783b */ /* 0x000fe20000004200 */
[----:B------:R-:W-:Y:S01]  /*9d80*/  FMUL.FTZ R61, R2, R61 ;  /* 0x0000003d023d7220 */ /* 0x000fe20000410000 */
[C---:B------:R-:W-:Y:S01]  /*9d90*/  FMUL.FTZ R62, R0.reuse, R62 ;  /* 0x0000003e003e7220 */ /* 0x040fe20000410000 */
[----:B------:R-:W-:Y:S01]  /*9da0*/  FMUL.FTZ R63, R0, R63 ;  /* 0x0000003f003f7220 */ /* 0x000fe20000410000 */
[C---:B------:R-:W-:Y:S01]  /*9db0*/  FMUL.FTZ R64, R2.reuse, R64 ;  /* 0x0000004002407220 */ /* 0x040fe20000410000 */
[C---:B------:R-:W-:Y:S04]  /*9dc0*/  HMMA.16816.F32.BF16 R40, R128.reuse, R142, R40 ;  /* 0x0000008e8028723c */ /* 0x040fe80000041828 */
[----:B------:R-:W5:Y:S01]  /*9dd0*/  MUFU.EX2 R176, R176 ;  /* 0x000000b000b07308 */ /* 0x000f620000000800 */
[----:B------:R-:W1:Y:S01]  /*9de0*/  LDSM.16.MT88.4 R140, [R184+0xe000] ;  /* 0x00e00000b88c783b */ /* 0x000e620000004200 */
        /* <DEDUP_REMOVED lines=68> */
[----:B------:R-:W-:Y:S01]  /*a230*/  FFMA.FTZ R178, R17, UR4, -R172 ;  /* 0x0000000411b27c23 */ /* 0x000fe200080108ac */
[--C-:B------:R-:W-:Y:S01]  /*a240*/  FFMA.FTZ R179, R18, UR4, -R170.reuse ;  /* 0x0000000412b37c23 */ /* 0x100fe200080108aa */
[----:B------:R-:W-:Y:S01]  /*a250*/  FFMA.FTZ R180, R19, UR4, -R170 ;  /* 0x0000000413b47c23 */ /* 0x000fe200080108aa */
[C---:B------:R-:W-:Y:S01]  /*a260*/  FMUL.FTZ R16, R2.reuse, R116 ;  /* 0x0000007402107220 */ /* 0x040fe20000410000 */
[C---:B--2---:R-:W-:Y:S02]  /*a270*/  HMMA.16816.F32.BF16 R84, R128.reuse, R136, R84 ;  /* 0x000000888054723c */ /* 0x044fe40000041854 */
[----:B------:R-:W2:Y:S01]  /*a280*/  MUFU.EX2 R178, R178 ;  /* 0x000000b200b27308 */ /* 0x000ea20000000800 */
[----:B------:R-:W-:Y:S01]  /*a290*/  F2FP.BF16.F32.PACK_AB R116, R175, R174 ;  /* 0x000000aeaf74723e */ /* 0x000fe200000010ff */
[----:B------:R-:W-:Y:S01]  /*a2a0*/  FMUL.FTZ R17, R2, R117 ;  /* 0x0000007502117220 */ /* 0x000fe20000410000 */
[----:B-----5:R-:W-:Y:S07]  /*a2b0*/  F2FP.BF16.F32.PACK_AB R117, R176, R177 ;  /* 0x000000b1b075723e */ /* 0x020fee00000010ff */
[----:B------:R-:W-:Y:S01]  /*a2c0*/  MUFU.EX2 R179, R179 ;  /* 0x000000b300b37308 */ /* 0x000fe20000000800 */
[C---:B------:R-:W-:Y:S01]  /*a2d0*/  FMUL.FTZ R18, R0.reuse, R118 ;  /* 0x0000007600127220 */ /* 0x040fe20000410000 */
[C---:B------:R-:W-:Y:S01]  /*a2e0*/  HMMA.16816.F32.BF16 R88, R128.reuse, R138, R88 ;  /* 0x0000008a8058723c */ /* 0x040fe20000041858 */
[----:B------:R-:W4:Y:S07]  /*a2f0*/  LDSM.16.MT88.4 R136, [R134+0x4000] ;  /* 0x004000008688783b */ /* 0x000f2e0000004200 */
[----:B------:R-:W5:Y:S01]  /*a300*/  MUFU.EX2 R180, R180 ;  /* 0x000000b400b47308 */ /* 0x000f620000000800 */
[----:B------:R-:W-:Y:S01]  /*a310*/  FMUL.FTZ R19, R0, R119 ;  /* 0x0000007700137220 */ /* 0x000fe20000410000 */
[--C-:B------:R-:W-:Y:S01]  /*a320*/  FFMA.FTZ R181, R20, UR4, -R172.reuse ;  /* 0x0000000414b57c23 */ /* 0x100fe200080108ac */
[--C-:B------:R-:W-:Y:S01]  /*a330*/  FFMA.FTZ R20, R25, UR4, -R172.reuse ;  /* 0x0000000419147c23 */ /* 0x100fe200080108ac */
[----:B------:R-:W-:Y:S01]  /*a340*/  FFMA.FTZ R182, R21, UR4, -R172 ;  /* 0x0000000415b67c23 */ /* 0x000fe200080108ac */
[--C-:B------:R-:W-:Y:S01]  /*a350*/  FFMA.FTZ R192, R23, UR4, -R170.reuse ;  /* 0x0000000417c07c23 */ /* 0x100fe200080108aa */
[C---:B-1----:R-:W-:Y:S04]  /*a360*/  HMMA.16816.F32.BF16 R92, R128.reuse, R140, R92 ;  /* 0x0000008c805c723c */ /* 0x042fe8000004185c */
[----:B------:R-:W-:Y:S01]  /*a370*/  MUFU.EX2 R181, R181 ;  /* 0x000000b500b57308 */ /* 0x000fe20000000800 */
[----:B--2---:R-:W-:Y:S01]  /*a380*/  F2FP.BF16.F32.PACK_AB R118, R178, R173 ;  /* 0x000000adb276723e */ /* 0x004fe200000010ff */
[----:B------:R-:W-:Y:S01]  /*a390*/  FFMA.FTZ R22, R22, UR4, -R170 ;  /* 0x0000000416167c23 */ /* 0x000fe200080108aa */
[----:B------:R-:W-:Y:S07]  /*a3a0*/  FFMA.FTZ R171, R2, R213, R171 ;  /* 0x000000d502ab7223 */ /* 0x000fee00000100ab */
[----:B------:R-:W-:Y:S01]  /*a3b0*/  MUFU.EX2 R182, R182 ;  /* 0x000000b600b67308 */ /* 0x000fe20000000800 */
[----:B------:R-:W-:Y:S01]  /*a3c0*/  ISETP.GT.AND P1, PT, R209, R196, PT ;  /* 0x000000c4d100720c */ /* 0x000fe20003f24270 */
[C---:B------:R-:W-:Y:S01]  /*a3d0*/  HMMA.16816.F32.BF16 R96, R128.reuse, R142, R96 ;  /* 0x0000008e8060723c */ /* 0x040fe20000041860 */
[----:B------:R-:W1:Y:S07]  /*a3e0*/  LDSM.16.MT88.4 R140, [R191+0x4000] ;  /* 0x00400000bf8c783b */ /* 0x000e6e0000004200 */
[----:B------:R-:W-:Y:S01]  /*a3f0*/  MUFU.EX2 R192, R192 ;  /* 0x000000c000c07308 */ /* 0x000fe20000000800 */
[----:B-----5:R-:W-:Y:S01]  /*a400*/  F2FP.BF16.F32.PACK_AB R119, R180, R179 ;  /* 0x000000b3b477723e */ /* 0x020fe200000010ff */
[----:B------:R-:W-:Y:S01]  /*a410*/  FFMA.FTZ R169, R0, R211, R169 ;  /* 0x000000d300a97223 */ /* 0x000fe200000100a9 */
[----:B------:R-:W-:Y:S03]  /*a420*/  FADD.FTZ R171, R168, R171 ;  /* 0x000000aba8ab7221 */ /* 0x000fe60000010000 */
[----:B------:R-:W-:Y:S01]  /*a430*/  FADD.FTZ R169, R167, R169 ;  /* 0x000000a9a7a97221 */ /* 0x000fe20000010000 */
[C---:B---3--:R-:W-:Y:S03]  /*a440*/  HMMA.16816.F32.BF16 R100, R128.reuse, R124, R100 ;  /* 0x0000007c8064723c */ /* 0x048fe60000041864 */
[----:B------:R-:W-:Y:S01]  /*a450*/  FADD.FTZ R166, R166, R171 ;  /* 0x000000aba6a67221 */ /* 0x000fe20000010000 */
[----:B------:R-:W-:Y:S03]  /*a460*/  FADD.FTZ R0, R164, R169 ;  /* 0x000000a9a4007221 */ /* 0x000fe60000010000 */
[----:B------:R-:W-:Y:S01]  /*a470*/  FADD.FTZ R165, R165, R166 ;  /* 0x000000a6a5a57221 */ /* 0x000fe20000010000 */
[C---:B------:R-:W-:Y:S01]  /*a480*/  HMMA.16816.F32.BF16 R104, R128.reuse, R126, R104 ;  /* 0x0000007e8068723c */ /* 0x040fe20000041868 */
[----:B------:R-:W2:Y:S02]  /*a490*/  LDSM.16.MT88.4 R124, [R189+0xc800] ;  /* 0x00c80000bd7c783b */ /* 0x000ea40000004200 */
[----:B------:R-:W-:Y:S01]  /*a4a0*/  FADD.FTZ R0, R135, R0 ;  /* 0x0000000087007221 */ /* 0x000fe20000010000 */
[----:B------:R-:W-:Y:S01]  /*a4b0*/  MOV R135, R132 ;  /* 0x0000008400877202 */ /* 0x000fe20000000f00 */
[----:B------:R-:W-:Y:S02]  /*a4c0*/  FADD.FTZ R174, R174, R165 ;  /* 0x000000a5aeae7221 */ /* 0x000fe40000010000 */
[----:B------:R-:W-:Y:S01]  /*a4d0*/  FADD.FTZ R177, R177, R0 ;  /* 0x00000000b1b17221 */ /* 0x000fe20000010000 */
[C---:B----4-:R-:W-:Y:S03]  /*a4e0*/  HMMA.16816.F32.BF16 R108, R128.reuse, R136, R108 ;  /* 0x00000088806c723c */ /* 0x050fe6000004186c */
[----:B------:R-:W-:Y:S01]  /*a4f0*/  FADD.FTZ R0, R175, R174 ;  /* 0x000000aeaf007221 */ /* 0x000fe20000010000 */
[----:B------:R-:W-:Y:S03]  /*a500*/  FADD.FTZ R176, R176, R177 ;  /* 0x000000b1b0b07221 */ /* 0x000fe60000010000 */
[----:B------:R-:W-:Y:S01]  /*a510*/  FADD.FTZ R173, R173, R0 ;  /* 0x00000000adad7221 */ /* 0x000fe20000010000 */
[C---:B------:R-:W-:Y:S01]  /*a520*/  HMMA.16816.F32.BF16 R112, R128.reuse, R138, R112 ;  /* 0x0000008a8070723c */ /* 0x040fe20000041870 */
[----:B------:R-:W3:Y:S02]  /*a530*/  LDSM.16.MT88.4 R136, [R134+0x800] ;  /* 0x000800008688783b */ /* 0x000ee40000004200 */
[----:B------:R-:W-:Y:S01]  /*a540*/  FADD.FTZ R179, R179, R176 ;  /* 0x000000b0b3b37221 */ /* 0x000fe20000010000 */
[----:B------:R-:W-:Y:S01]  /*a550*/  FADD.FTZ R178, R178, R173 ;  /* 0x000000adb2b27221 */ /* 0x000fe20000010000 */
[----:B------:R-:W-:Y:S02]  /*a560*/  MOV R0, R133 ;  /* 0x0000008500007202 */ /* 0x000fe40000000f00 */
[----:B------:R-:W-:Y:S01]  /*a570*/  FADD.FTZ R180, R180, R179 ;  /* 0x000000b3b4b47221 */ /* 0x000fe20000010000 */
[C---:B-1----:R-:W-:Y:S08]  /*a580*/  HMMA.16816.F32.BF16 R12, R128.reuse, R140, R12 ;  /* 0x0000008c800c723c */ /* 0x042ff0000004180c */
[----:B------:R-:W-:Y:S01]  /*a590*/  HMMA.16816.F32.BF16 R16, R128, R142, R16 ;  /* 0x0000008e8010723c */ /* 0x000fe20000041810 */
[----:B------:R-:W1:Y:S07]  /*a5a0*/  LDSM.16.MT88.4 R128, [R189+0xe800] ;  /* 0x00e80000bd80783b */ /* 0x000e6e0000004200 */
[C---:B--2---:R-:W-:Y:S01]  /*a5b0*/  HMMA.16816.F32.BF16 R4, R116.reuse, R124, R4 ;  /* 0x0000007c7404723c */ /* 0x044fe20000041804 */
[----:B------:R-:W2:Y:S07]  /*a5c0*/  LDSM.16.MT88.4 R140, [R184+0xe800] ;  /* 0x00e80000b88c783b */ /* 0x000eae0000004200 */
        /* <DEDUP_REMOVED lines=31> */
[----:B------:R-:W-:Y:S05]  /*a7c0*/  FFMA.FTZ R160, R24, UR4, -R172 ;  /* 0x0000000418a07c23 */ /* 0x000fea00080108ac */
[C---:B------:R-:W-:Y:S03]  /*a7d0*/  HMMA.16816.F32.BF16 R112, R116.reuse, R162, R112 ;  /* 0x000000a27470723c */ /* 0x040fe60000041870 */
[----:B------:R-:W-:Y:S01]  /*a7e0*/  MUFU.EX2 R160, R160 ;  /* 0x000000a000a07308 */ /* 0x000fe20000000800 */
[----:B------:R-:W-:Y:S09]  /*a7f0*/  FFMA.FTZ R162, R26, UR4, -R170 ;  /* 0x000000041aa27c23 */ /* 0x000ff200080108aa */
        /* <DEDUP_REMOVED lines=38> */
[----:B------:R-:W-:Y:S04]  /*aa60*/  FFMA.FTZ R153, R29, UR4, -R172 ;  /* 0x000000041d997c23 */ /* 0x000fe800080108ac */
[C---:B------:R-:W-:Y:S01]  /*aa70*/  HMMA.16816.F32.BF16 R104, R20.reuse, R154, R104 ;  /* 0x0000009a1468723c */ /* 0x040fe20000041868 */
[----:B------:R-:W-:Y:S02]  /*aa80*/  MUFU.EX2 R152, R152 ;  /* 0x0000009800987308 */ /* 0x000fe40000000800 */
[--C-:B------:R-:W-:Y:S01]  /*aa90*/  FFMA.FTZ R154, R30, UR4, -R170.reuse ;  /* 0x000000041e9a7c23 */ /* 0x100fe200080108aa */
[----:B------:R-:W-:Y:S07]  /*aaa0*/  FFMA.FTZ R155, R31, UR4, -R170 ;  /* 0x000000041f9b7c23 */ /* 0x000fee00080108aa */
[----:B------:R-:W3:Y:S01]  /*aab0*/  MUFU.EX2 R153, R153 ;  /* 0x0000009900997308 */ /* 0x000ee20000000800 */
[----:B------:R-:W4:Y:S01]  /*aac0*/  LDSM.16.MT88.4 R28, [R134+0x1800] ;  /* 0x00180000861c783b */ /* 0x000f220000004200 */
[C---:B------:R-:W-:Y:S08]  /*aad0*/  HMMA.16816.F32.BF16 R108, R20.reuse, R156, R108 ;  /* 0x0000009c146c723c */ /* 0x040ff0000004186c */
[----:B------:R-:W-:Y:S01]  /*aae0*/  MUFU.EX2 R154, R154 ;  /* 0x0000009a009a7308 */ /* 0x000fe20000000800 */
[--C-:B------:R-:W-:Y:S01]  /*aaf0*/  FFMA.FTZ R156, R32, UR4, -R172.reuse ;  /* 0x00000004209c7c23 */ /* 0x100fe200080108ac */
[----:B------:R-:W-:Y:S08]  /*ab00*/  FFMA.FTZ R172, R33, UR4, -R172 ;  /* 0x0000000421ac7c23 */ /* 0x000ff000080108ac */
[----:B------:R-:W5:Y:S01]  /*ab10*/  MUFU.EX2 R155, R155 ;  /* 0x0000009b009b7308 */ /* 0x000f620000000800 */
[C---:B------:R-:W-:Y:S09]  /*ab20*/  HMMA.16816.F32.BF16 R112, R20.reuse, R158, R112 ;  /* 0x0000009e1470723c */ /* 0x040ff20000041870 */
[----:B------:R-:W-:Y:S01]  /*ab30*/  MUFU.EX2 R156, R156 ;  /* 0x0000009c009c7308 */ /* 0x000fe20000000800 */
[--C-:B------:R-:W-:Y:S01]  /*ab40*/  FFMA.FTZ R158, R34, UR4, -R170.reuse ;  /* 0x00000004229e7c23 */ /* 0x100fe200080108aa */
[----:B------:R-:W-:Y:S01]  /*ab50*/  FFMA.FTZ R170, R35, UR4, -R170 ;  /* 0x0000000423aa7c23 */ /* 0x000fe200080108aa */
[----:B---3--:R-:W-:Y:S01]  /*ab60*/  F2FP.BF16.F32.PACK_AB R116, R153, R152 ;  /* 0x000000989974723e */ /* 0x008fe200000010ff */
[----:B------:R-:W3:Y:S06]  /*ab70*/  LDSM.16.MT88.4 R32, [R189+0xf800] ;  /* 0x00f80000bd20783b */ /* 0x000eec0000004200 */
[----:B------:R-:W2:Y:S01]  /*ab80*/  MUFU.EX2 R157, R172 ;  /* 0x000000ac009d7308 */ /* 0x000ea20000000800 */
[C---:B-1----:R-:W-:Y:S09]  /*ab90*/  HMMA.16816.F32.BF16 R12, R20.reuse, R24, R12 ;  /* 0x00000018140c723c */ /* 0x042ff2000004180c */
[----:B------:R-:W-:Y:S01]  /*aba0*/  MUFU.EX2 R158, R158 ;  /* 0x0000009e009e7308 */ /* 0x000fe20000000800 */
[----:B-----5:R-:W-:Y:S09]  /*abb0*/  F2FP.BF16.F32.PACK_AB R117, R155, R154 ;  /* 0x0000009a9b75723e */ /* 0x020ff200000010ff */
[----:B------:R-:W1:Y:S01]  /*abc0*/  MUFU.EX2 R25, R170 ;  /* 0x000000aa00197308 */ /* 0x000e620000000800 */
[----:B------:R-:W-:Y:S01]  /*abd0*/  HMMA.16816.F32.BF16 R16, R20, R26, R16 ;  /* 0x0000001a1410723c */ /* 0x000fe20000041810 */
[----:B------:R-:W5:Y:S02]  /*abe0*/  LDSM.16.MT88.4 R20, [R189+0x11800] ;  /* 0x01180000bd14783b */ /* 0x000f640000004200 */
[----:B--2---:R-:W-:Y:S02]  /*abf0*/  F2FP.BF16.F32.PACK_AB R118, R157, R156 ;  /* 0x0000009c9d76723e */ /* 0x004fe400000010ff */
[----:B-1----:R-:W-:Y:S07]  /*ac00*/  F2FP.BF16.F32.PACK_AB R119, R25, R158 ;  /* 0x0000009e1977723e */ /* 0x002fee00000010ff */
[C---:B------:R-:W-:Y:S01]  /*ac10*/  HMMA.16816.F32.BF16 R128, R116.reuse, R124, R4 ;  /* 0x0000007c7480723c */ /* 0x040fe20000041804 */
[----:B------:R-:W1:Y:S07]  /*ac20*/  LDSM.16.MT88.4 R4, [R184+0x11800] ;  /* 0x01180000b804783b */ /* 0x000e6e0000004200 */
[C---:B------:R-:W-:Y:S01]  /*ac30*/  HMMA.16816.F32.BF16 R124, R116.reuse, R126, R8 ;  /* 0x0000007e747c723c */ /* 0x040fe20000041808 */
[----:B------:R-:W2:Y:S07]  /*ac40*/  LDSM.16.MT88.4 R8, [R134+0x5800] ;  /* 0x005800008608783b */ /* 0x000eae0000004200 */
[C---:B------:R-:W-:Y:S08]  /*ac50*/  HMMA.16816.F32.BF16 R36, R116.reuse, R120, R36 ;  /* 0x000000787424723c */ /* 0x040ff00000041824 */
[C---:B------:R-:W-:Y:S08]  /*ac60*/  HMMA.16816.F32.BF16 R40, R116.reuse, R122, R40 ;  /* 0x0000007a7428723c */ /* 0x040ff00000041828 */
[C---:B----4-:R-:W-:Y:S08]  /*ac70*/  HMMA.16816.F32.BF16 R44, R116.reuse, R28, R44 ;  /* 0x0000001c742c723c */ /* 0x050ff0000004182c */
[C---:B------:R-:W-:Y:S08]  /*ac80*/  HMMA.16816.F32.BF16 R48, R116.reuse, R30, R48 ;  /* 0x0000001e7430723c */ /* 0x040ff00000041830 */
[C---:B------:R-:W-:Y:S08]  /*ac90*/  HMMA.16816.F32.BF16 R52, R116.reuse, R136, R52 ;  /* 0x000000887434723c */ /* 0x040ff00000041834 */
        /* <DEDUP_REMOVED lines=11> */
[----:B------:R-:W3:Y:S07]  /*ad50*/  LDSM.16.MT88.4 R20, [R191+0x5800] ;  /* 0x00580000bf14783b */ /* 0x000eee0000004200 */
[C---:B-1----:R-:W-:Y:S03]  /*ad60*/  HMMA.16816.F32.BF16 R100, R116.reuse, R4, R100 ;  /* 0x000000047464723c */ /* 0x042fe60000041864 */
[----:B------:R-:W-:Y:S04]  /*ad70*/  FADD.FTZ R5, R181, R178 ;  /* 0x000000b2b5057221 */ /* 0x000fe80000010000 */
[----:B------:R-:W-:Y:S01]  /*ad80*/  FADD.FTZ R5, R182, R5 ;  /* 0x00000005b6057221 */ /* 0x000fe20000010000 */
[C---:B------:R-:W-:Y:S03]  /*ad90*/  HMMA.16816.F32.BF16 R104, R116.reuse, R6, R104 ;  /* 0x000000067468723c */ /* 0x040fe60000041868 */
[----:B------:R-:W-:Y:S01]  /*ada0*/  FADD.FTZ R7, R161, R180 ;  /* 0x000000b4a1077221 */ /* 0x000fe20000010000 */
[----:B------:R-:W-:Y:S03]  /*adb0*/  FADD.FTZ R160, R160, R5 ;  /* 0x00000005a0a07221 */ /* 0x000fe60000010000 */
[----:B------:R-:W-:Y:S01]  /*adc0*/  FADD.FTZ R7, R192, R7 ;  /* 0x00000007c0077221 */ /* 0x000fe20000010000 */
        /* <DEDUP_REMOVED lines=9> */
[C---:B---3--:R-:W-:Y:S03]  /*ae60*/  HMMA.16816.F32.BF16 R120, R116.reuse, R20, R12 ;  /* 0x000000147478723c */ /* 0x048fe6000004180c */
[----:B------:R-:W-:Y:S01]  /*ae70*/  FADD.FTZ R156, R156, R153 ;  /* 0x000000999c9c7221 */ /* 0x000fe20000010000 */
[----:B------:R-:W-:Y:S03]  /*ae80*/  FADD.FTZ R158, R158, R155 ;  /* 0x0000009b9e9e7221 */ /* 0x000fe60000010000 */
[----:B------:R-:W-:Y:S01]  /*ae90*/  FADD.FTZ R213, R157, R156 ;  /* 0x0000009c9dd57221 */ /* 0x000fe20000010000 */
[----:B------:R-:W-:Y:S03]  /*aea0*/  HMMA.16816.F32.BF16 R116, R116, R22, R16 ;  /* 0x000000167474723c */ /* 0x000fe60000041810 */
[----:B------:R-:W-:Y:S05]  /*aeb0*/  FADD.FTZ R211, R25, R158 ;  /* 0x0000009e19d37221 */ /* 0x000fea0000010000 */
[----:B------:R-:W-:Y:S01]  /*aec0*/  @!UPT UIADD3 URZ, UPT, UPT, URZ, URZ, URZ ;  /* 0x000000fffffff290 */ /* 0x000fe2000fffe0ff */
[----:B------:R-:W-:Y:S11]  /*aed0*/  @P1 BRA `(.L_x_4071) ;  /* 0xffffffc000cc1947 */ /* 0x000ff6000383ffff */
.L_x_4067:
        /* <DEDUP_REMOVED lines=10> */
[----:B------:R-:W-:Y:S08]  /*af80*/  S2UR UR7, SR_CTAID.Z ;  /* 0x00000000000779c3 */ /* 0x000ff00000002700 */
[----:B------:R-:W-:Y:S01]  /*af90*/  BAR.SYNC.DEFER_BLOCKING 0x0 ;  /* 0x0000000000007b1d */ /* 0x000fe20000010000 */
[----:B------:R-:W-:-:S02]  /*afa0*/  R2P PR, R188, 0x18 ;  /* 0x00000018bc007804 */ /* 0x000fc40000000000 */
[----:B------:R-:W-:Y:S02]  /*afb0*/  LOP3.LUT R7, R8, R7, RZ, 0xfc, !PT ;  /* 0x0000000708077212 */ /* 0x000fe400078efcff */
[----:B------:R-:W-:Y:S02]  /*afc0*/  SEL R186, R186, 0xffffffe0, !P0 ;  /* 0xffffffe0baba7807 */ /* 0x000fe40004000000 */
[----:B------:R-:W-:Y:S01]  /*afd0*/  SEL R8, R185, 0xffffffc0, !P3 ;  /* 0xffffffc0b9087807 */ /* 0x000fe20005800000 */
[----:B------:R-:W4:Y:S01]  /*afe0*/  S2UR UR6, SR_CTAID.X ;  /* 0x00000000000679c3 */ /* 0x000f220000002500 */
[----:B------:R-:W-:Y:S02]  /*aff0*/  LOP3.LUT P6, RZ, R188, 0x3, RZ, 0xc0, !PT ;  /* 0x00000003bcff7812 */ /* 0x000fe400078cc0ff */
[----:B------:R-:W-:Y:S01]  /*b000*/  LEA R7, R7, UR5, 0x2 ;  /* 0x0000000507077c11 */ /* 0x000fe2000f8e10ff */
[----:B-1----:R-:W-:Y:S01]  /*b010*/  FADD.FTZ R4, R4, R213 ;  /* 0x000000d504047221 */ /* 0x002fe20000010000 */
[----:B------:R-:W-:Y:S01]  /*b020*/  LOP3.LUT R3, R190, 0x30, RZ, 0xc0, !PT ;  /* 0x00000030be037812 */ /* 0x000fe200078ec0ff */
[----:B--2---:R-:W-:-:S03]  /*b030*/  FADD.FTZ R9, R0, R211 ;  /* 0x000000d300097221 */ /* 0x004fc60000010000 */
[----:B------:R-:W1:Y:S01]  /*b040*/  SHFL.BFLY PT, R5, R4, 0x1, 0x1f ;  /* 0x0c201f0004057f89 */ /* 0x000e6200000e0000 */
[----:B------:R-:W-:-:S03]  /*b050*/  SHF.R.U32.HI R0, RZ, 0x2, R188 ;  /* 0x00000002ff007819 */ /* 0x000fc600000116bc */
[----:B------:R-:W2:Y:S01]  /*b060*/  SHFL.BFLY PT, R6, R9, 0x1, 0x1f ;  /* 0x0c201f0009067f89 */ /* 0x000ea200000e0000 */
[----:B------:R-:W-:Y:S01]  /*b070*/  LOP3.LUT R0, R3, 0x7, R0, 0xf8, !PT ;  /* 0x0000000703007812 */ /* 0x000fe200078ef800 */
[----:B----4-:R-:W-:Y:S01]  /*b080*/  USHF.L.U32 UR6, UR6, 0x6, URZ ;  /* 0x0000000606067899 */ /* 0x010fe200080006ff */
[----:B-1----:R-:W-:Y:S01]  /*b090*/  FADD.FTZ R5, R4, R5 ;  /* 0x0000000504057221 */ /* 0x002fe20000010000 */
[----:B------:R-:W-:Y:S02]  /*b0a0*/  SHF.L.U32 R4, R188, 0x2, RZ ;  /* 0x00000002bc047819 */ /* 0x000fe400000006ff */
[----:B------:R-:W-:Y:S01]  /*b0b0*/  SHF.R.U32.HI R188, RZ, 0x4, R188 ;  /* 0x00000004ffbc7819 */ /* 0x000fe200000116bc */
[----:B--2---:R-:W-:Y:S01]  /*b0c0*/  FADD.FTZ R6, R9, R6 ;  /* 0x0000000609067221 */ /* 0x004fe20000010000 */
[----:B------:R-:W1:Y:S01]  /*b0d0*/  MUFU.RCP R11, R5 ;  /* 0x00000005000b7308 */ /* 0x000e620000001000 */
[----:B------:R-:W-:Y:S02]  /*b0e0*/  FSETP.NE.FTZ.AND P3, PT, R5, RZ, PT ;  /* 0x000000ff0500720b */ /* 0x000fe40003f75000 */
[----:B------:R-:W-:-:S02]  /*b0f0*/  IADD3 R14, PT, PT, R188, 0x10, RZ ;  /* 0x00000010bc0e7810 */ /* 0x000fc40007ffe0ff */
[----:B------:R-:W-:Y:S02]  /*b100*/  FSETP.NE.FTZ.AND P0, PT, R6, RZ, PT ;  /* 0x000000ff0600720b */ /* 0x000fe40003f15000 */
[C---:B------:R-:W-:Y:S01]  /*b110*/  IADD3 R9, PT, PT, R7.reuse, 0x80, RZ ;  /* 0x0000008007097810 */ /* 0x040fe20007ffe0ff */
[----:B------:R-:W2:Y:S01]  /*b120*/  MUFU.RCP R10, R6 ;  /* 0x00000006000a7308 */ /* 0x000ea20000001000 */
[----:B------:R-:W-:Y:S02]  /*b130*/  @P4 IADD3 R9, PT, PT, R7, -0x80, RZ ;  /* 0xffffff8007094810 */ /* 0x000fe40007ffe0ff */
[----:B------:R-:W-:Y:S02]  /*b140*/  ISETP.GE.AND P2, PT, R14, R195, PT ;  /* 0x000000c30e00720c */ /* 0x000fe40003f46270 */
[----:B------:R-:W-:Y:S01]  /*b150*/  IADD3 R15, PT, PT, R8, R9, RZ ;  /* 0x00000009080f7210 */ /* 0x000fe20007ffe0ff */
[----:B------:R-:W4:Y:S01]  /*b160*/  @P3 LDC R18, c[0x0][0x458] ;  /* 0x00011600ff123b82 */ /* 0x000f220000000800 */
[----:B------:R-:W-:Y:S01]  /*b170*/  IADD3 R12, PT, PT, R188, 0x18, RZ ;  /* 0x00000018bc0c7810 */ /* 0x000fe20007ffe0ff */
[----:B------:R-:W5:Y:S01]  /*b180*/  @P3 MUFU.LG2 R5, R5 ;  /* 0x0000000500053308 */ /* 0x000f620000000c00 */
[----:B------:R-:W-:-:S02]  /*b190*/  LOP3.LUT R3, R4, 0x1f8, RZ, 0xc0, !PT ;  /* 0x000001f804037812 */ /* 0x000fc400078ec0ff */
[----:B-1----:R-:W-:Y:S02]  /*b1a0*/  FSEL R11, R11, 1, P3 ;  /* 0x3f8000000b0b7808 */ /* 0x002fe40001800000 */
[----:B------:R-:W-:Y:S01]  /*b1b0*/  ISETP.GE.AND P1, PT, R12, R195, PT ;  /* 0x000000c30c00720c */ /* 0x000fe20003f26270 */
        /* <DEDUP_REMOVED lines=103> */
[----:B------:R-:W2:Y:S01]  /*b830*/  @P0 MUFU.LG2 R6, R6 ;  /* 0x0000000600060308 */ /* 0x000ea20000000c00 */
[C---:B------:R-:W-:Y:S01]  /*b840*/  IADD3 R8, PT, PT, R186.reuse, R9, RZ ;  /* 0x00000009ba087210 */ /* 0x040fe20007ffe0ff */
[----:B------:R-:W-:Y:S01]  /*b850*/  STS.64 [R7+0x800], R130 ;  /* 0x0008008207007388 */ /* 0x000fe20000000a00 */
[----:B------:R-:W-:-:S02]  /*b860*/  IADD3 R186, PT, PT, R186, R15, RZ ;  /* 0x0000000fbaba7210 */ /* 0x000fc40007ffe0ff */
[----:B------:R-:W-:Y:S01]  /*b870*/  LOP3.LUT R12, R2, 0x10, RZ, 0xc0, !PT ;  /* 0x00000010020c7812 */ /* 0x000fe200078ec0ff */
[----:B------:R-:W-:Y:S01]  /*b880*/  STS.64 [R10], R124 ;  /* 0x0000007c0a007388 */ /* 0x000fe20000000a00 */
[----:B------:R-:W-:Y:S02]  /*b890*/  LOP3.LUT R3, R3, 0x38, R190, 0x78, !PT ;  /* 0x0000003803037812 */ /* 0x000fe400078e78be */
[-C--:B------:R-:W-:Y:S01]  /*b8a0*/  ISETP.GE.AND P5, PT, R16, R195.reuse, PT ;  /* 0x000000c31000720c */ /* 0x080fe20003fa6270 */
[----:B------:R-:W-:Y:S01]  /*b8b0*/  STS.64 [R10+0x800], R126 ;  /* 0x0008007e0a007388 */ /* 0x000fe20000000a00 */
[----:B------:R-:W-:Y:S01]  /*b8c0*/  LEA R3, R3, R12, 0x2 ;  /* 0x0000000c03037211 */ /* 0x000fe200078e10ff */
[----:B------:R-:W3:Y:S01]  /*b8d0*/  LDC R16, c[0x0][0x3e0] ;  /* 0x0000f800ff107b82 */ /* 0x000ee20000000800 */
[----:B------:R-:W-:Y:S01]  /*b8e0*/  IADD3 R2, PT, PT, R188, 0x20, RZ ;  /* 0x00000020bc027810 */ /* 0x000fe20007ffe0ff */
[----:B------:R-:W-:Y:S03]  /*b8f0*/  STS.64 [R11], R36 ;  /* 0x000000240b007388 */ /* 0x000fe60000000a00 */
[----:B------:R-:W-:Y:S01]  /*b900*/  ISETP.GE.AND P4, PT, R2, R195, PT ;  /* 0x000000c30200720c */ /* 0x000fe20003f86270 */
[----:B------:R-:W-:Y:S02]  /*b910*/  STS.64 [R11+0x800], R38 ;  /* 0x000800260b007388 */ /* 0x000fe40000000a00 */
[----:B------:R-:W5:Y:S01]  /*b920*/  LDC.64 R12, c[0x0][0x430] ;  /* 0x00010c00ff0c7b82 */ /* 0x000f620000000a00 */
[----:B------:R-:W-:Y:S01]  /*b930*/  P2R R2, PR, RZ, 0x10 ;  /* 0x00000010ff027803 */ /* 0x000fe20000000000 */
        /* <DEDUP_REMOVED lines=28> */
[----:B------:R-:W-:Y:S04]  /*bb00*/  STS.64 [R10+0x8000], R96 ;  /* 0x008000600a007388 */ /* 0x000fe80000000a00 */
[----:B------:R1:W-:Y:S04]  /*bb10*/  STS.64 [R10+0x8800], R98 ;  /* 0x008800620a007388 */ /* 0x0003e80000000a00 */
[----:B------:R2:W-:Y:S04]  /*bb20*/  STS.64 [R11+0x8000], R100 ;  /* 0x008000640b007388 */ /* 0x0005e80000000a00 */
[----:B------:R2:W-:Y:S04]  /*bb30*/  STS.64 [R11+0x8800], R102 ;  /* 0x008800660b007388 */ /* 0x0005e80000000a00 */
[----:B------:R2:W-:Y:S04]  /*bb40*/  STS.64 [R14+0x8000], R104 ;  /* 0x008000680e007388 */ /* 0x0005e80000000a00 */
[----:B------:R2:W-:Y:S01]  /*bb50*/  STS.64 [R14+0x8800], R106 ;  /* 0x0088006a0e007388 */ /* 0x0005e20000000a00 */
[----:B----4-:R-:W-:-:S03]  /*bb60*/  IADD3 R7, PT, PT, -R203, RZ, RZ ;  /* 0x000000ffcb077210 */ /* 0x010fc60007ffe1ff */
[----:B------:R4:W-:Y:S01]  /*bb70*/  STS.64 [R9+0x8000], R108 ;  /* 0x0080006c09007388 */ /* 0x0009e20000000a00 */
[----:B-----5:R-:W-:-:S03]  /*bb80*/  IMAD R203, R12, UR8, R203 ;  /* 0x000000080ccb7c24 */ /* 0x020fc6000f8e02cb */
[----:B------:R4:W-:Y:S01]  /*bb90*/  STS.64 [R9+0x8800], R110 ;  /* 0x0088006e09007388 */ /* 0x0009e20000000a00 */
[----:B---3--:R-:W-:Y:S02]  /*bba0*/  IMAD R7, R16, R7, UR7 ;  /* 0x0000000710077e24 */ /* 0x008fe4000f8e0207 */
[----:B-1----:R-:W-:Y:S01]  /*bbb0*/  @P3 FMUL.FTZ R10, R5, 0.69314718246459960938 ;  /* 0x3f317218050a3820 */ /* 0x002fe20000410000 */
[----:B------:R4:W-:Y:S01]  /*bbc0*/  STS.64 [R8+0x8000], R112 ;  /* 0x0080007008007388 */ /* 0x0009e20000000a00 */
[----:B------:R-:W-:Y:S02]  /*bbd0*/  IMAD R16, R203, R16, R7 ;  /* 0x00000010cb107224 */ /* 0x000fe400078e0207 */
[----:B--2---:R-:W-:Y:S01]  /*bbe0*/  @P0 FMUL.FTZ R5, R6, 0.69314718246459960938 ;  /* 0x3f31721806050820 */ /* 0x004fe20000410000 */
[----:B------:R-:W-:Y:S01]  /*bbf0*/  MOV R100, 0xff800000 ;  /* 0xff80000000647802 */ /* 0x000fe20000000f00 */
[----:B------:R4:W-:Y:S01]  /*bc00*/  STS.64 [R8+0x8800], R114 ;  /* 0x0088007208007388 */ /* 0x0009e20000000a00 */
[----:B------:R-:W-:Y:S01]  /*bc10*/  LOP3.LUT R101, R4, 0x3c, RZ, 0xc0, !PT ;  /* 0x0000003c04657812 */ /* 0x000fe200078ec0ff */
[----:B------:R-:W-:Y:S01]  /*bc20*/  @P0 FFMA.FTZ R100, R132, R17, R5 ;  /* 0x0000001184640223 */ /* 0x000fe20000010005 */
[----:B------:R-:W-:Y:S01]  /*bc30*/  MOV R102, 0xff800000 ;  /* 0xff80000000667802 */ /* 0x000fe20000000f00 */
[----:B------:R4:W-:Y:S01]  /*bc40*/  STS.64 [R15+0x8000], R120 ;  /* 0x008000780f007388 */ /* 0x0009e20000000a00 */
[----:B------:R-:W-:Y:S01]  /*bc50*/  @P3 FFMA.FTZ R102, R133, R18, R10 ;  /* 0x0000001285663223 */ /* 0x000fe2000001000a */
[----:B------:R-:W-:-:S02]  /*bc60*/  IMAD R103, R16, R13, UR6 ;  /* 0x0000000610677e24 */ /* 0x000fc4000f8e020d */
[----:B------:R4:W-:Y:S02]  /*bc70*/  STS.64 [R15+0x8800], R122 ;  /* 0x0088007a0f007388 */ /* 0x0009e40000000a00 */
[----:B------:R-:W-:Y:S01]  /*bc80*/  IMAD R104, R103, UR4, RZ ;  /* 0x0000000467687c24 */ /* 0x000fe2000f8e02ff */
[----:B------:R-:W-:Y:S01]  /*bc90*/  IADD3 R106, PT, PT, R188, 0x28, RZ ;  /* 0x00000028bc6a7810 */ /* 0x000fe20007ffe0ff */
[----:B------:R4:W-:Y:S04]  /*bca0*/  STS.64 [R186+0x8000], R116 ;  /* 0x00800074ba007388 */ /* 0x0009e80000000a00 */
[----:B------:R4:W-:Y:S01]  /*bcb0*/  STS.64 [R186+0x8800], R118 ;  /* 0x00880076ba007388 */ /* 0x0009e20000000a00 */
[----:B------:R-:W-:Y:S06]  /*bcc0*/  BAR.SYNC.DEFER_BLOCKING 0x0 ;  /* 0x0000000000007b1d */ /* 0x000fec0000010000 */
[----:B------:R4:W1:Y:S04]  /*bcd0*/  LDS.128 R96, [R3+UR5] ;  /* 0x0000000503607984 */ /* 0x0008680008000c00 */
[----:B------:R4:W2:Y:S04]  /*bce0*/  LDS.128 R92, [R3+UR5+0x800] ;  /* 0x00080005035c7984 */ /* 0x0008a80008000c00 */
[----:B------:R4:W3:Y:S04]  /*bcf0*/  LDS.128 R88, [R3+UR5+0x1000] ;  /* 0x0010000503587984 */ /* 0x0008e80008000c00 */
        /* <DEDUP_REMOVED lines=21> */
[----:B--23--:R-:W-:Y:S05]  /*be50*/  @P6 BRA `(.L_x_4073) ;  /* 0x0000000000286947 */ /* 0x00cfea0003800000 */
[----:B------:R-:W2:Y:S01]  /*be60*/  LDCU.64 UR4, c[0x0][0x428] ;  /* 0x00008500ff0477ac */ /* 0x000ea20008000a00 */
[C---:B----4-:R-:W-:Y:S01]  /*be70*/  VIADD R108, R0.reuse, 0x8 ;  /* 0x00000008006c7836 */ /* 0x050fe20000000000 */
        /* <DEDUP_REMOVED lines=8> */
.L_x_4073:
[----:B------:R-:W-:Y:S05]  /*bf00*/  BSYNC.RECONVERGENT B0 ;  /* 0x0000000000007941 */ /* 0x000fea0003800200 */
.L_x_4072:
[CC--:B------:R-:W-:Y:S01]  /*bf10*/  ISETP.GE.AND P3, PT, R188.reuse, R195.reuse, PT ;  /* 0x000000c3bc00720c */ /* 0x0c0fe20003f66270 */
[----:B------:R-:W-:Y:S01]  /*bf20*/  IMAD R103, R188, 0xc0, R101 ;  /* 0x000000c0bc677824 */ /* 0x000fe200078e0265 */
[----:B------:R-:W-:Y:S01]  /*bf30*/  ISETP.GE.AND P4, PT, R106, R195, PT ;  /* 0x000000c36a00720c */ /* 0x000fe20003f86270 */
[----:B------:R-:W-:Y:S01]  /*bf40*/  BSSY.RECONVERGENT B0, `(.L_x_4074) ;  /* 0x0000012000007945 */ /* 0x000fe20003800200 */
[----:B------:R-:W-:Y:S01]  /*bf50*/  VIADD R106, R188, 0x30 ;  /* 0x00000030bc6a7836 */ /* 0x000fe20000000000 */
[C---:B----4-:R-:W-:Y:S02]  /*bf60*/  LOP3.LUT R3, R101.reuse, 0x40, RZ, 0xfc, !PT ;  /* 0x0000004065037812 */ /* 0x050fe400078efcff */
[----:B------:R-:W-:Y:S02]  /*bf70*/  IADD3 R103, P0, PT, R104, R103, RZ ;  /* 0x0000006768677210 */ /* 0x000fe40007f1e0ff */
[----:B--2---:R-:W-:Y:S02]  /*bf80*/  P2R R102, PR, RZ, 0x10 ;  /* 0x00000010ff667803 */ /* 0x004fe40000000000 */
[----:B------:R-:W-:-:S02]  /*bf90*/  LOP3.LUT R0, R101, 0x80, RZ, 0xfc, !PT ;  /* 0x0000008065007812 */ /* 0x000fc400078efcff */
[----:B------:R-:W-:Y:S01]  /*bfa0*/  LEA.HI.X.SX32 R100, R104, RZ, 0x1, P0 ;  /* 0x000000ff68647211 */ /* 0x000fe200000f0eff */
[----:B------:R-:W-:Y:S06]  /*bfb0*/  @P3 BRA `(.L_x_4075) ;  /* 0x0000000000283947 */ /* 0x000fec0003800000 */
[----:B------:R-:W2:Y:S01]  /*bfc0*/  LDCU UR6, c[0x0][0x440] ;  /* 0x00008800ff0677ac */ /* 0x000ea20008000800 */
[----:B------:R-:W3:Y:S01]  /*bfd0*/  LDCU.64 UR4, c[0x0][0x3f8] ;  /* 0x00007f00ff0477ac */ /* 0x000ee20008000a00 */
[----:B--2---:R-:W-:Y:S02]  /*bfe0*/  ISETP.GE.AND P0, PT, R101, UR6, PT ;  /* 0x0000000665007c0c */ /* 0x004fe4000bf06270 */
[----:B---3--:R-:W-:-:S04]  /*bff0*/  LEA R104, P3, R103, UR4, 0x2 ;  /* 0x0000000467687c11 */ /* 0x008fc8000f8610ff */
[----:B------:R-:W-:Y:S02]  /*c000*/  LEA.HI.X R105, R103, UR5, R100, 0x2, P3 ;  /* 0x0000000567697c11 */ /* 0x000fe400098f1464 */
[----:B------:R-:W-:-:S05]  /*c010*/  ISETP.GE.AND P3, PT, R3, UR6, PT ;  /* 0x0000000603007c0c */ /* 0x000fca000bf66270 */
[----:B-1----:R2:W-:Y:S01]  /*c020*/  @!P0 STG.E.128 desc[UR14][R104.64], R96 ;  /* 0x0000006068008986 */ /* 0x0025e2000c101d0e */
[----:B------:R-:W-:-:S07]  /*c030*/  ISETP.GE.AND P0, PT, R0, UR6, PT ;  /* 0x0000000600007c0c */ /* 0x000fce000bf06270 */
[----:B------:R2:W-:Y:S06]  /*c040*/  @!P3 STG.E.128 desc[UR14][R104.64+0x100], R64 ;  /* 0x000100406800b986 */ /* 0x0005ec000c101d0e */
[----:B------:R2:W-:Y:S02]  /*c050*/  @!P0 STG.E.128 desc[UR14][R104.64+0x200], R32 ;  /* 0x0002002068008986 */ /* 0x0005e4000c101d0e */
.L_x_4075:
[----:B------:R-:W-:Y:S05]  /*c060*/  BSYNC.RECONVERGENT B0 ;  /* 0x0000000000007941 */ /* 0x000fea0003800200 */
.L_x_4074:
        /* <DEDUP_REMOVED lines=8> */
[----:B-12---:R-:W1:Y:S02]  /*c0f0*/  @!P5 LDC.64 R32, c[0x0][0x3f8] ;  /* 0x0000fe00ff20db82 */ /* 0x006e640000000a00 */
        /* <DEDUP_REMOVED lines=11> */
.L_x_4077:
[----:B------:R-:W-:Y:S05]  /*c1b0*/  BSYNC.RECONVERGENT B0 ;  /* 0x0000000000007941 */ /* 0x000fea0003800200 */
.L_x_4076:
[----:B------:R-:W-:Y:S01]  /*c1c0*/  BSSY.RECONVERGENT B0, `(.L_x_4078) ;  /* 0x0000013000007945 */ /* 0x000fe20003800200 */
[----:B------:R-:W-:-:S03]  /*c1d0*/  ISETP.GE.AND P5, PT, R188, R195, PT ;  /* 0x000000c3bc00720c */ /* 0x000fc60003fa6270 */
[----:B------:R-:W-:Y:S10]  /*c1e0*/  @P2 BRA `(.L_x_4079) ;  /* 0x0000000000402947 */ /* 0x000ff40003800000 */
[----:B------:R-:W4:Y:S02]  /*c1f0*/  LDCU UR4, c[0x0][0x440] ;  /* 0x00008800ff0477ac */ /* 0x000f240008000800 */
[----:B----4-:R-:W-:Y:S02]  /*c200*/  ISETP.GE.AND P4, PT, R101, UR4, PT ;  /* 0x0000000465007c0c */ /* 0x010fe4000bf86270 */
[----:B------:R-:W-:Y:S02]  /*c210*/  ISETP.GE.AND P3, PT, R3, UR4, PT ;  /* 0x0000000403007c0c */ /* 0x000fe4000bf66270 */
[----:B------:R-:W-:-:S09]  /*c220*/  ISETP.GE.AND P2, PT, R0, UR4, PT ;  /* 0x0000000400007c0c */ /* 0x000fd2000bf46270 */
[----:B-1-3--:R-:W1:Y:S02]  /*c230*/  @!P4 LDC.64 R28, c[0x0][0x3f8] ;  /* 0x0000fe00ff1ccb82 */ /* 0x00ae640000000a00 */
[----:B-1----:R-:W-:-:S04]  /*c240*/  @!P4 LEA R30, P0, R103, R28, 0x2 ;  /* 0x0000001c671ec211 */ /* 0x002fc800078010ff */
[C---:B------:R-:W-:Y:S02]  /*c250*/  @!P4 LEA.HI.X R31, R103.reuse, R29, R100, 0x2, P0 ;  /* 0x0000001d671fc211 */ /* 0x040fe400000f1464 */
[----:B------:R-:W2:Y:S03]  /*c260*/  @!P3 LDC.64 R28, c[0x0][0x3f8] ;  /* 0x0000fe00ff1cbb82 */ /* 0x000ea60000000a00 */
[----:B------:R4:W-:Y:S01]  /*c270*/  @!P4 STG.E.128 desc[UR14][R30.64+0x3000], R88 ;  /* 0x003000581e00c986 */ /* 0x0009e2000c101d0e */
[----:B--2---:R-:W-:-:S04]  /*c280*/  @!P3 LEA R32, P0, R103, R28, 0x2 ;  /* 0x0000001c6720b211 */ /* 0x004fc800078010ff */
[C---:B------:R-:W-:Y:S02]  /*c290*/  @!P3 LEA.HI.X R33, R103.reuse, R29, R100, 0x2, P0 ;  /* 0x0000001d6721b211 */ /* 0x040fe400000f1464 */
[----:B------:R-:W1:Y:S03]  /*c2a0*/  @!P2 LDC.64 R28, c[0x0][0x3f8] ;  /* 0x0000fe00ff1cab82 */ /* 0x000e660000000a00 */
[----:B------:R4:W-:Y:S01]  /*c2b0*/  @!P3 STG.E.128 desc[UR14][R32.64+0x3100], R56 ;  /* 0x003100382000b986 */ /* 0x0009e2000c101d0e */
[----:B-1----:R-:W-:-:S04]  /*c2c0*/  @!P2 LEA R28, P0, R103, R28, 0x2 ;  /* 0x0000001c671ca211 */ /* 0x002fc800078010ff */
[----:B------:R-:W-:-:S05]  /*c2d0*/  @!P2 LEA.HI.X R29, R103, R29, R100, 0x2, P0 ;  /* 0x0000001d671da211 */ /* 0x000fca00000f1464 */
[----:B------:R4:W-:Y:S04]  /*c2e0*/  @!P2 STG.E.128 desc[UR14][R28.64+0x3200], R24 ;  /* 0x003200181c00a986 */ /* 0x0009e8000c101d0e */
.L_x_4079:
[----:B------:R-:W-:Y:S05]  /*c2f0*/  BSYNC.RECONVERGENT B0 ;  /* 0x0000000000007941 */ /* 0x000fea0003800200 */
.L_x_4078:
[----:B------:R-:W-:Y:S04]  /*c300*/  BSSY.RECONVERGENT B0, `(.L_x_4080) ;  /* 0x0000012000007945 */ /* 0x000fe80003800200 */
[----:B------:R-:W-:Y:S05]  /*c310*/  @P1 BRA `(.L_x_4081) ;  /* 0x0000000000401947 */ /* 0x000fea0003800000 */
[----:B------:R-:W5:Y:S02]  /*c320*/  LDCU UR4, c[0x0][0x440] ;  /* 0x00008800ff0477ac */ /* 0x000f640008000800 */
[----:B-----5:R-:W-:Y:S02]  /*c330*/  ISETP.GE.AND P3, PT, R101, UR4, PT ;  /* 0x0000000465007c0c */ /* 0x020fe4000bf66270 */
[----:B------:R-:W-:Y:S02]  /*c340*/  ISETP.GE.AND P2, PT, R3, UR4, PT ;  /* 0x0000000403007c0c */ /* 0x000fe4000bf46270 */
[----:B------:R-:W-:-:S09]  /*c350*/  ISETP.GE.AND P1, PT, R0, UR4, PT ;  /* 0x0000000400007c0c */ /* 0x000fd2000bf26270 */
[----:B-1--4-:R-:W1:Y:S08]  /*c360*/  @!P3 LDC.64 R26, c[0x0][0x3f8] ;  /* 0x0000fe00ff1abb82 */ /* 0x012e700000000a00 */
[----:B------:R-:W3:Y:S01]  /*c370*/  @!P2 LDC.64 R24, c[0x0][0x3f8] ;  /* 0x0000fe00ff18ab82 */ /* 0x000ee20000000a00 */
[----:B-1----:R-:W-:-:S04]  /*c380*/  @!P3 LEA R26, P0, R103, R26, 0x2 ;  /* 0x0000001a671ab211 */ /* 0x002fc800078010ff */
[C---:B------:R-:W-:Y:S02]  /*c390*/  @!P3 LEA.HI.X R27, R103.reuse, R27, R100, 0x2, P0 ;  /* 0x0000001b671bb211 */ /* 0x040fe400000f1464 */
[----:B---3--:R-:W-:-:S03]  /*c3a0*/  @!P2 LEA R28, P0, R103, R24, 0x2 ;  /* 0x00000018671ca211 */ /* 0x008fc600078010ff */
[----:B------:R1:W-:Y:S01]  /*c3b0*/  @!P3 STG.E.128 desc[UR14][R26.64+0x4800], R84 ;  /* 0x004800541a00b986 */ /* 0x0003e2000c101d0e */
[C---:B------:R-:W-:Y:S02]  /*c3c0*/  @!P2 LEA.HI.X R29, R103.reuse, R25, R100, 0x2, P0 ;  /* 0x00000019671da211 */ /* 0x040fe400000f1464 */
[----:B------:R-:W3:Y:S03]  /*c3d0*/  @!P1 LDC.64 R24, c[0x0][0x3f8] ;  /* 0x0000fe00ff189b82 */ /* 0x000ee60000000a00 */
[----:B------:R1:W-:Y:S01]  /*c3e0*/  @!P2 STG.E.128 desc[UR14][R28.64+0x4900], R52 ;  /* 0x004900341c00a986 */ /* 0x0003e2000c101d0e */
[----:B---3--:R-:W-:-:S04]  /*c3f0*/  @!P1 LEA R24, P0, R103, R24, 0x2 ;  /* 0x0000001867189211 */ /* 0x008fc800078010ff */
[----:B------:R-:W-:-:S05]  /*c400*/  @!P1 LEA.HI.X R25, R103, R25, R100, 0x2, P0 ;  /* 0x0000001967199211 */ /* 0x000fca00000f1464 */
[----:B------:R1:W-:Y:S04]  /*c410*/  @!P1 STG.E.128 desc[UR14][R24.64+0x4a00], R20 ;  /* 0x004a001418009986 */ /* 0x0003e8000c101d0e */
.L_x_4081:
[----:B------:R-:W-:Y:S05]  /*c420*/  BSYNC.RECONVERGENT B0 ;  /* 0x0000000000007941 */ /* 0x000fea0003800200 */
.L_x_4080:
[----:B------:R-:W-:Y:S01]  /*c430*/  ISETP.NE.AND P0, PT, R2, RZ, PT ;  /* 0x000000ff0200720c */ /* 0x000fe20003f05270 */
[----:B------:R-:W-:-:S12]  /*c440*/  BSSY.RECONVERGENT B0, `(.L_x_4082) ;  /* 0x0000012000007945 */ /* 0x000fd80003800200 */
[----:B------:R-:W-:Y:S05]  /*c450*/  @P0 BRA `(.L_x_4083) ;  /* 0x0000000000400947 */ /* 0x000fea0003800000 */
[----:B------:R-:W5:Y:S02]  /*c460*/  LDCU UR4, c[0x0][0x440] ;  /* 0x00008800ff0477ac */ /* 0x000f640008000800 */
[----:B-----5:R-:W-:Y:S02]  /*c470*/  ISETP.GE.AND P3, PT, R101, UR4, PT ;  /* 0x0000000465007c0c */ /* 0x020fe4000bf66270 */
[----:B------:R-:W-:Y:S02]  /*c480*/  ISETP.GE.AND P2, PT, R3, UR4, PT ;  /* 0x0000000403007c0c */ /* 0x000fe4000bf46270 */
[----:B------:R-:W-:-:S09]  /*c490*/  ISETP.GE.AND P1, PT, R0, UR4, PT ;  /* 0x0000000400007c0c */ /* 0x000fd2000bf26270 */
[----:B-1--4-:R-:W1:Y:S08]  /*c4a0*/  @!P3 LDC.64 R24, c[0x0][0x3f8] ;  /* 0x0000fe00ff18bb82 */ /* 0x012e700000000a00 */
[----:B------:R-:W4:Y:S08]  /*c4b0*/  @!P2 LDC.64 R22, c[0x0][0x3f8] ;  /* 0x0000fe00ff16ab82 */ /* 0x000f300000000a00 */
[----:B------:R-:W5:Y:S01]  /*c4c0*/  @!P1 LDC.64 R20, c[0x0][0x3f8] ;  /* 0x0000fe00ff149b82 */ /* 0x000f620000000a00 */
[----:B-1----:R-:W-:-:S04]  /*c4d0*/  @!P3 LEA R24, P0, R103, R24, 0x2 ;  /* 0x000000186718b211 */ /* 0x002fc800078010ff */
[C---:B------:R-:W-:Y:S02]  /*c4e0*/  @!P3 LEA.HI.X R25, R103.reuse, R25, R100, 0x2, P0 ;  /* 0x000000196719b211 */ /* 0x040fe400000f1464 */
[----:B----4-:R-:W-:-:S03]  /*c4f0*/  @!P2 LEA R22, P0, R103, R22, 0x2 ;  /* 0x000000166716a211 */ /* 0x010fc600078010ff */
[----:B------:R1:W-:Y:S01]  /*c500*/  @!P3 STG.E.128 desc[UR14][R24.64+0x6000], R80 ;  /* 0x006000501800b986 */ /* 0x0003e2000c101d0e */
[C---:B------:R-:W-:Y:S02]  /*c510*/  @!P2 LEA.HI.X R23, R103.reuse, R23, R100, 0x2, P0 ;  /* 0x000000176717a211 */ /* 0x040fe400000f1464 */
[----:B-----5:R-:W-:-:S03]  /*c520*/  @!P1 LEA R20, P0, R103, R20, 0x2 ;  /* 0x0000001467149211 */ /* 0x020fc600078010ff */
[----:B------:R1:W-:Y:S01]  /*c530*/  @!P2 STG.E.128 desc[UR14][R22.64+0x6100], R48 ;  /* 0x006100301600a986 */ /* 0x0003e2000c101d0e */
[----:B------:R-:W-:-:S05]  /*c540*/  @!P1 LEA.HI.X R21, R103, R21, R100, 0x2, P0 ;  /* 0x0000001567159211 */ /* 0x000fca00000f1464 */
[----:B------:R1:W-:Y:S04]  /*c550*/  @!P1 STG.E.128 desc[UR14][R20.64+0x6200], R16 ;  /* 0x0062001014009986 */ /* 0x0003e8000c101d0e */
.L_x_4083:
[----:B------:R-:W-:Y:S05]  /*c560*/  BSYNC.RECONVERGENT B0 ;  /* 0x0000000000007941 */ /* 0x000fea0003800200 */
.L_x_4082:
        /* <DEDUP_REMOVED lines=19> */
.L_x_4085:
[----:B------:R-:W-:Y:S05]  /*c6a0*/  BSYNC.RECONVERGENT B0 ;  /* 0x0000000000007941 */ /* 0x000fea0003800200 */
.L_x_4084:
        /* <DEDUP_REMOVED lines=18> */
.L_x_4087:
[----:B------:R-:W-:Y:S05]  /*c7d0*/  BSYNC.RECONVERGENT B0 ;  /* 0x0000000000007941 */ /* 0x000fea0003800200 */
.L_x_4086:
        /* <DEDUP_REMOVED lines=19> */
.L_x_4088:
        /* <DEDUP_REMOVED lines=15> */
.L_x_6899:


//--------------------- .text._ZN5flash24flash_fwd_splitkv_kernelI23Flash_fwd_kernel_traitsILi192ELi64ELi64ELi4ELb0ELb0EN7cutlass10bfloat16_tE19Flash_kernel_traitsILi192ELi64ELi64ELi4ES3_EELb0ELb0ELb1ELb0ELb0ELb1ELb1ELb0EEEvNS_16Flash_fwd_paramsE --------------------------
	.section	.text._ZN5flash24flash_fwd_splitkv_kernelI23Flash_fwd_kernel_traitsILi192ELi64ELi64ELi4ELb0ELb0EN7cutlass10bfloat16_tE19Flash_kernel_traitsILi192ELi64ELi64ELi4ES3_EELb0ELb0ELb1ELb0ELb0ELb1ELb1ELb0EEEvNS_16Flash_fwd_paramsE,"ax",@progbits
	.align	128
        .global         _ZN5flash24flash_fwd_splitkv_kernelI23Flash_fwd_kernel_traitsILi192ELi64ELi64ELi4ELb0ELb0EN7cutlass10bfloat16_tE19Flash_kernel_traitsILi192ELi64ELi64ELi4ES3_EELb0ELb0ELb1ELb0ELb0ELb1ELb1ELb0EEEvNS_16Flash_fwd_paramsE
        .type           _ZN5flash24flash_fwd_splitkv_kernelI23Flash_fwd_kernel_traitsILi192ELi64ELi64ELi4ELb0ELb0EN7cutlass10bfloat16_tE19Flash_kernel_traitsILi192ELi64ELi64ELi4ES3_EELb0ELb0ELb1ELb0ELb0ELb1ELb1ELb0EEEvNS_16Flash_fwd_paramsE,@function
        .size           _ZN5flash24flash_fwd_splitkv_kernelI23Flash_fwd_kernel_traitsILi192ELi64ELi64ELi4ELb0ELb0EN7cutlass10bfloat16_tE19Flash_kernel_traitsILi192ELi64ELi64ELi4ES3_EELb0ELb0ELb1ELb0ELb0ELb1ELb1ELb0EEEvNS_16Flash_fwd_paramsE,(.L_x_6900 - _ZN5flash24flash_fwd_splitkv_kernelI23Flash_fwd_kernel_traitsILi192ELi64ELi64ELi4ELb0ELb0EN7cutlass10bfloat16_tE19Flash_kernel_traitsILi192ELi64ELi64ELi4ES3_EELb0ELb0ELb1ELb0ELb0ELb1ELb1ELb0EEEvNS_16Flash_fwd_paramsE)
        .other          _ZN5flash24flash_fwd_splitkv_kernelI23Flash_fwd_kernel_traitsILi192ELi64ELi64ELi4ELb0ELb0EN7cutlass10bfloat16_tE19Flash_kernel_traitsILi192ELi64ELi64ELi4ES3_EELb0ELb0ELb1ELb0ELb0ELb1ELb1ELb0EEEvNS_16Flash_fwd_paramsE,@"STO_CUDA_ENTRY STV_DEFAULT"
_ZN5flash24flash_fwd_splitkv_kernelI23Flash_fwd_kernel_traitsILi192ELi64ELi64ELi4ELb0ELb0EN7cutlass10bfloat16_tE19Flash_kernel_traitsILi192ELi64ELi64ELi4ES3_EELb0ELb0ELb1ELb0ELb0ELb1ELb1ELb0EEEvNS_16Flash_fwd_paramsE:
.text._ZN5flash24flash_fwd_splitkv_kernelI23Flash_fwd_kernel_traitsILi192ELi64ELi64ELi4ELb0ELb0EN7cutlass10bfloat16_tE19Flash_kernel_traitsILi192ELi64ELi64ELi4ES3_EELb0ELb0ELb1ELb0ELb0ELb1ELb1ELb0EEEvNS_16Flash_fwd_paramsE:
[----:B------:R-:W-:Y:S08]  /*0000*/  LDC R1, c[0x0][0x37c] ;  /* 0x0000df00ff017b82 */ /* 0x000ff00000000800 */
[----:B------:R-:W1:Y:S01]  /*0010*/  LDC R11, c[0x0][0x3e0] ;  /* 0x0000f800ff0b7b82 */ /* 0x000e620000000800 */
[----:B------:R-:W2:Y:S01]  /*0020*/  S2R R16, SR_CTAID.Z ;  /* 0x0000000000107919 */ /* 0x000ea20000002700 */
[----:B------:R-:W3:Y:S01]  /*0030*/  LDCU.64 UR6, c[0x0][0x460] ;  /* 0x00008c00ff0677ac */ /* 0x000ee20008000a00 */
        /* <DEDUP_REMOVED lines=24> */
[----:B------:R-:W-:Y:S01]  /*01c0*/  ISETP.GE.U32.AND P2, PT, R0, R11, PT ;  /* 0x0000000b0000720c */ /* 0x000fe20003f46070 */
[----:B------:R-:W-:Y:S01]  /*01d0*/  IMAD.MOV.U32 R0, RZ, RZ, -0x1 ;  /* 0xffffffffff007424 */ /* 0x000fe200078e00ff */
[----:B------:R-:W-:-:S11]  /*01e0*/  ISETP.NE.AND.EX P0, PT, RZ, UR7, PT, P0 ;  /* 0x00000007ff007c0c */ /* 0x000fd6000bf05300 */
[----:B------:R-:W-:Y:S01]  /*01f0*/  @P2 VIADD R207, R207, 0x1 ;  /* 0x00000001cfcf2836 */ /* 0x000fe20000000000 */
[----:B-1----:R-:W-:Y:S02]  /*0200*/  ISETP.NE.U32.AND P2, PT, R2, RZ, PT ;  /* 0x000000ff0200720c */ /* 0x002fe40003f45070 */
[----:B------:R-:W-:Y:S02]  /*0210*/  @!P1 LOP3.LUT R207, RZ, R11, RZ, 0x33, !PT ;  /* 0x0000000bffcf9212 */ /* 0x000fe400078e33ff */
[----:B------:R-:W-:-:S03]  /*0220*/  ISETP.NE.AND.EX P2, PT, R3, RZ, PT, P2 ;  /* 0x000000ff0300720c */ /* 0x000fc60003f45320 */
[----:B--2---:R-:W-:-:S04]  /*0230*/  IMAD.WIDE.U32 R4, R207, 0x4, R4 ;  /* 0x00000004cf047825 */ /* 0x004fc800078e0004 */
[----:B------:R-:W-:Y:S01]  /*0240*/  IMAD.SHL.U32 R9, R207, 0x4, RZ ;  /* 0x00000004cf097824 */ /* 0x000fe200078e00ff */
[----:B------:R-:W2:Y:S01]  /*0250*/  @P0 LDG.E R0, desc[UR14][R4.64] ;  /* 0x0000000e04000981 */ /* 0x000ea2000c1e1900 */
[----:B------:R-:W-:-:S03]  /*0260*/  SHF.R.U32.HI R10, RZ, 0x1e, R207 ;  /* 0x0000001eff0a7819 */ /* 0x000fc600000116cf */
[----:B------:R1:W2:Y:S01]  /*0270*/  @P4 LDG.E R13, desc[UR14][R4.64+0x4] ;  /* 0x0000040e040d4981 */ /* 0x0002a2000c1e1900 */
[C---:B------:R-:W-:Y:S01]  /*0280*/  @P2 IADD3 R152, P0, PT, R9.reuse, R2, RZ ;  /* 0x0000000209982210 */ /* 0x040fe20007f1e0ff */
[----:B------:R-:W3:Y:S01]  /*0290*/  @!P4 LDC R154, c[0x0][0x434] ;  /* 0x00010d00ff9acb82 */ /* 0x000ee20000000800 */
[----:B------:R-:W-:Y:S01]  /*02a0*/  @P3 IADD3 R14, P1, PT, R9, UR4, RZ ;  /* 0x00000004090e3c10 */ /* 0x000fe2000ff3e0ff */
[----:B------:R-:W-:Y:S02]  /*02b0*/  IMAD.MOV.U32 R7, RZ, RZ, RZ ;  /* 0x000000ffff077224 */ /* 0x000fe400078e00ff */
[C---:B------:R-:W-:Y:S01]  /*02c0*/  @P2 IMAD.X R153, R10.reuse, 0x1, R3, P0 ;  /* 0x000000010a992824 */ /* 0x040fe200000e0603 */
[----:B------:R-:W-:-:S04]  /*02d0*/  @P3 IADD3.X R15, PT, PT, R10, UR5, RZ, P1, !PT ;  /* 0x000000050a0f3c10 */ /* 0x000fc80008ffe4ff */
[----:B------:R-:W5:Y:S01]  /*02e0*/  @P2 LDG.E R152, desc[UR14][R152.64] ;  /* 0x0000000e98982981 */ /* 0x000f62000c1e1900 */
[----:B-1----:R-:W1:Y:S01]  /*02f0*/  LDC.64 R4, c[0x0][0x468] ;  /* 0x00011a00ff047b82 */ /* 0x002e620000000a00 */
[----:B------:R-:W4:Y:S02]  /*0300*/  S2R R3, SR_CTAID.X ;  /* 0x0000000000037919 */ /* 0x000f240000002500 */
[----:B------:R3:W5:Y:S05]  /*0310*/  @P3 LDG.E R7, desc[UR14][R14.64] ;  /* 0x0000000e0e073981 */ /* 0x00076a000c1e1900 */
[----:B------:R-:W3:Y:S01]  /*0320*/  LDC.U8 R2, c[0x0][0x532] ;  /* 0x00014c80ff027b82 */ /* 0x000ee20000000000 */
[----:B-1----:R-:W-:-:S05]  /*0330*/  IADD3 R20, P0, PT, R9, R4, RZ ;  /* 0x0000000409147210 */ /* 0x002fca0007f1e0ff */
[----:B------:R-:W-:Y:S01]  /*0340*/  IMAD.X R21, R10, 0x1, R5, P0 ;  /* 0x000000010a157824 */ /* 0x000fe200000e0605 */
[----:B------:R-:W-:-:S04]  /*0350*/  ISETP.NE.U32.AND P0, PT, R4, RZ, PT ;  /* 0x000000ff0400720c */ /* 0x000fc80003f05070 */
[----:B------:R-:W-:Y:S02]  /*0360*/  ISETP.NE.AND.EX P0, PT, R5, RZ, PT, P0 ;  /* 0x000000ff0500720c */ /* 0x000fe40003f05300 */
[----:B---3--:R-:W-:Y:S02]  /*0370*/  ISETP.NE.AND P1, PT, R2, RZ, PT ;  /* 0x000000ff0200720c */ /* 0x008fe40003f25270 */
[----:B------:R-:W-:-:S09]  /*0380*/  ISETP.EQ.U32.AND P3, PT, R4, RZ, PT ;  /* 0x000000ff0400720c */ /* 0x000fd20003f62070 */
[----:B------:R-:W1:Y:S01]  /*0390*/  @!P0 LDC R14, c[0x0][0x438] ;  /* 0x00010e00ff0e8b82 */ /* 0x000e620000000800 */
[----:B------:R-:W-:Y:S01]  /*03a0*/  ISETP.EQ.OR.EX P3, PT, R5, RZ, !P1, P3 ;  /* 0x000000ff0500720c */ /* 0x000fe20004f62730 */
[----:B------:R-:W-:Y:S02]  /*03b0*/  IMAD.MOV.U32 R8, RZ, RZ, -0x1 ;  /* 0xffffffffff087424 */ /* 0x000fe400078e00ff */
[----:B----4-:R-:W-:-:S10]  /*03c0*/  IMAD.SHL.U32 R19, R3, 0x40, RZ ;  /* 0x0000004003137824 */ /* 0x010fd400078e00ff */
[----:B------:R3:W5:Y:S01]  /*03d0*/  @!P3 LDG.E R8, desc[UR14][R20.64] ;  /* 0x0000000e1408b981 */ /* 0x000762000c1e1900 */
[----:B--2---:R-:W-:-:S05]  /*03e0*/  @P4 IMAD.IADD R154, R13, 0x1, -R0 ;  /* 0x000000010d9a4824 */ /* 0x004fca00078e0a00 */
[----:B------:R-:W-:Y:S01]  /*03f0*/  ISETP.GT.AND P3, PT, R154, R19, PT ;  /* 0x000000139a00720c */ /* 0x000fe20003f64270 */
[----:B-1-3--:R-:W-:-:S12]  /*0400*/  @!P0 BRA `(.L_x_4089) ;  /* 0x00000000000c8947 */ /* 0x00afd80003800000 */
[----:B------:R-:W2:Y:S02]  /*0410*/  @P1 LDG.E R5, desc[UR14][R20.64+0x4] ;  /* 0x0000040e14051981 */ /* 0x000ea4000c1e1900 */
[----:B--2--5:R-:W-:-:S06]  /*0420*/  @P1 IADD3 R14, PT, PT, R5, -R8, RZ ;  /* 0x80000008050e1210 */ /* 0x024fcc0007ffe0ff */
[----:B------:R1:W5:Y:S02]  /*0430*/  @!P1 LDG.E R14, desc[UR14][R20.64] ;  /* 0x0000000e140e9981 */ /* 0x000364000c1e1900 */
.L_x_4089:
        /* <DEDUP_REMOVED lines=16> */
[----:B-1----:R-:W-:-:S03]  /*0540*/  VIADD R20, R20, 0xffffffe ;  /* 0x0ffffffe14147836 */ /* 0x002fc60000000000 */
[----:B------:R-:W-:Y:S02]  /*0550*/  IABS R5, R17 ;  /* 0x0000001100057213 */ /* 0x000fe40000000000 */
[----:B------:R-:W-:Y:S01]  /*0560*/  LOP3.LUT R17, R17, R2, RZ, 0x3c, !PT ;  /* 0x0000000211117212 */ /* 0x000fe200078e3cff */
[----:B------:R-:W1:Y:S03]  /*0570*/  F2I.FTZ.U32.TRUNC.NTZ R21, R20 ;  /* 0x0000001400157305 */ /* 0x000e66000021f000 */
[----:B------:R-:W-:Y:S01]  /*0580*/  ISETP.GE.AND P0, PT, R17, RZ, PT ;  /* 0x000000ff1100720c */ /* 0x000fe20003f06270 */
[----:B------:R-:W-:-:S04]  /*0590*/  IMAD.MOV R17, RZ, RZ, -R207 ;  /* 0x000000ffff117224 */ /* 0x000fc800078e0acf */
[----:B------:R-:W-:Y:S02]  /*05a0*/  IMAD R16, R11, R17, R16 ;  /* 0x000000110b107224 */ /* 0x000fe400078e0210 */
        /* <DEDUP_REMOVED lines=36> */
[C---:B------:R-:W-:Y:S01]  /*07f0*/  ISETP.GE.AND P4, PT, R188.reuse, R9, PT ;  /* 0x00000009bc00720c */ /* 0x040fe20003f86270 */
[C---:B------:R-:W-:Y:S01]  /*0800*/  VIADD R14, R188.reuse, 0x18 ;  /* 0x00000018bc0e7836 */ /* 0x040fe20000000000 */
[----:B------:R-:W-:-:S02]  /*0810*/  IADD3 R12, PT, PT, R188, 0x20, RZ ;  /* 0x00000020bc0c7810 */ /* 0x000fc40007ffe0ff */
[-C--:B------:R-:W-:Y:S02]  /*0820*/  ISETP.GE.AND P3, PT, R18, R9.reuse, PT ;  /* 0x000000091200720c */ /* 0x080fe40003f66270 */
[----:B------:R-:W-:Y:S02]  /*0830*/  ISETP.GE.AND P1, PT, R14, R9, PT ;  /* 0x000000090e00720c */ /* 0x000fe40003f26270 */
[C---:B------:R-:W-:Y:S02]  /*0840*/  LOP3.LUT R15, R17.reuse, 0x40, RZ, 0xfc, !PT ;  /* 0x00000040110f7812 */ /* 0x040fe400078efcff */
[----:B------:R-:W-:Y:S01]  /*0850*/  LOP3.LUT R13, R17, 0x80, RZ, 0xfc, !PT ;  /* 0x00000080110d7812 */ /* 0x000fe200078efcff */
[----:B-1----:R-:W-:-:S04]  /*0860*/  IMAD R2, R6, R2, R207 ;  /* 0x0000000206027224 */ /* 0x002fc800078e02cf */
[----:B------:R-:W-:Y:S02]  /*0870*/  IMAD R16, R2, R11, R16 ;  /* 0x0000000b02107224 */ /* 0x000fe400078e0210 */
[----:B------:R-:W-:Y:S02]  /*0880*/  IMAD R11, R188, 0xc0, R17 ;  /* 0x000000c0bc0b7824 */ /* 0x000fe400078e0211 */
[----:B------:R-:W-:Y:S01]  /*0890*/  IMAD R19, R16, R3, R19 ;  /* 0x0000000310137224 */ /* 0x000fe200078e0213 */
[----:B------:R-:W-:-:S03]  /*08a0*/  IADD3 R16, PT, PT, R188, 0x10, RZ ;  /* 0x00000010bc107810 */ /* 0x000fc60007ffe0ff */
[----:B--2---:R-:W-:Y:S01]  /*08b0*/  IMAD R0, R19, UR4, RZ ;  /* 0x0000000413007c24 */ /* 0x004fe2000f8e02ff */
[----:B------:R-:W-:-:S04]  /*08c0*/  ISETP.GE.AND P2, PT, R16, R9, PT ;  /* 0x000000091000720c */ /* 0x000fc80003f46270 */
        /* <DEDUP_REMOVED lines=13> */
.L_x_4092:
[----:B------:R-:W-:Y:S05]  /*09a0*/  BSYNC.RECONVERGENT B0 ;  /* 0x0000000000007941 */ /* 0x000fea0003800200 */
.L_x_4091:
        /* <DEDUP_REMOVED lines=20> */
.L_x_4094:
[----:B------:R-:W-:Y:S05]  /*0af0*/  BSYNC.RECONVERGENT B0 ;  /* 0x0000000000007941 */ /* 0x000fea0003800200 */
.L_x_4093:
        /* <DEDUP_REMOVED lines=20> */
.L_x_4096:
[----:B------:R-:W-:Y:S05]  /*0c40*/  BSYNC.RECONVERGENT B0 ;  /* 0x0000000000007941 */ /* 0x000fea0003800200 */
.L_x_4095:
        /* <DEDUP_REMOVED lines=20> */
.L_x_4098:
[----:B------:R-:W-:Y:S05]  /*0d90*/  BSYNC.RECONVERGENT B0 ;  /* 0x0000000000007941 */ /* 0x000fea0003800200 */
.L_x_4097:
        /* <DEDUP_REMOVED lines=19> */
.L_x_4100:
[----:B------:R-:W-:Y:S05]  /*0ed0*/  BSYNC.RECONVERGENT B0 ;  /* 0x0000000000007941 */ /* 0x000fea0003800200 */
.L_x_4099:
        /* <DEDUP_REMOVED lines=18> */
.L_x_4102:
[----:B------:R-:W-:Y:S05]  /*1000*/  BSYNC.RECONVERGENT B0 ;  /* 0x0000000000007941 */ /* 0x000fea0003800200 */
.L_x_4101:
        /* <DEDUP_REMOVED lines=18> */
.L_x_4104:
[----:B------:R-:W-:Y:S05]  /*1130*/  BSYNC.RECONVERGENT B0 ;  /* 0x0000000000007941 */ /* 0x000fea0003800200 */
.L_x_4103:
        /* <DEDUP_REMOVED lines=18> */
.L_x_4106:
[----:B------:R-:W-:Y:S05]  /*1260*/  BSYNC.RECONVERGENT B0 ;  /* 0x0000000000007941 */ /* 0x000fea0003800200 */
.L_x_4105:
        /* <DEDUP_REMOVED lines=32> */
.L_x_4090:
        /* <DEDUP_REMOVED lines=11> */
.L_x_4107:
[----:B------:R-:W-:Y:S05]  /*1520*/  BRA.U !UP0, `(.L_x_4108) ;  /* 0x00000005088c7547 */ /* 0x000fea000b800000 */
[----:B------:R-:W2:Y:S01]  /*1530*/  LDC R11, c[0x0][0x4f0] ;  /* 0x00013c00ff0b7b82 */ /* 0x000ea20000000800 */
[----:B------:R-:W-:Y:S01]  /*1540*/  LEA R12, R2, 0xffffffc0, 0x6 ;  /* 0xffffffc0020c7811 */ /* 0x000fe200078e30ff */
[----:B------:R-:W3:Y:S03]  /*1550*/  LDCU.64 UR4, c[0x0][0x4e8] ;  /* 0x00009d00ff0477ac */ /* 0x000ee60008000a00 */
[----:B-1----:R-:W-:Y:S01]  /*1560*/  IABS R4, R12 ;  /* 0x0000000c00047213 */ /* 0x002fe20000000000 */
[----:B------:R-:W1:Y:S01]  /*1570*/  LDCU.64 UR6, c[0x0][0x3a0] ;  /* 0x00007400ff0677ac */ /* 0x000e620008000a00 */
[----:B------:R-:W4:Y:S01]  /*1580*/  LDCU.64 UR12, c[0x0][0x3b8] ;  /* 0x00007700ff0c77ac */ /* 0x000f220008000a00 */
[----:B------:R-:W1:Y:S01]  /*1590*/  LDCU.64 UR10, c[0x0][0x3c0] ;  /* 0x00007800ff0a77ac */ /* 0x000e620008000a00 */
[----:B--2--5:R-:W-:-:S04]  /*15a0*/  IABS R6, R11 ;  /* 0x0000000b00067213 */ /* 0x024fc80000000000 */
[----:B------:R-:W2:Y:S08]  /*15b0*/  I2F.RP R7, R6 ;  /* 0x0000000600077306 */ /* 0x000eb00000209400 */
[----:B--2---:R-:W2:Y:S02]  /*15c0*/  MUFU.RCP R8, R7 ;  /* 0x0000000700087308 */ /* 0x004ea40000001000 */
[----:B--2---:R-:W-:-:S06]  /*15d0*/  IADD3 R8, PT, PT, R8, 0xffffffe, RZ ;  /* 0x0ffffffe08087810 */ /* 0x004fcc0007ffe0ff */
[----:B------:R-:W2:Y:S02]  /*15e0*/  F2I.FTZ.U32.TRUNC.NTZ R9, R8 ;  /* 0x0000000800097305 */ /* 0x000ea4000021f000 */
[----:B--2---:R-:W-:Y:S01]  /*15f0*/  IMAD.MOV R5, RZ, RZ, -R9 ;  /* 0x000000ffff057224 */ /* 0x004fe200078e0a09 */
        /* <DEDUP_REMOVED lines=15> */
[----:B------:R-:W2:Y:S01]  /*16f0*/  LDCU.64 UR4, c[0x0][0x3a8] ;  /* 0x00007500ff0477ac */ /* 0x000ea20008000a00 */
[----:B------:R-:W3:Y:S06]  /*1700*/  LDC R5, c[0x0][0x3e8] ;  /* 0x0000fa00ff057b82 */ /* 0x000eec0000000800 */
[----:B------:R-:W-:Y:S02]  /*1710*/  @P0 IADD3 R9, PT, PT, R9, 0x1, RZ ;  /* 0x0000000109090810 */ /* 0x000fe40007ffe0ff */
[----:B------:R-:W-:-:S03]  /*1720*/  LEA R210, P0, R4, UR8, 0x2 ;  /* 0x0000000804d27c11 */ /* 0x000fc6000f8010ff */
[----:B------:R-:W-:Y:S01]  /*1730*/  @!P1 IMAD.MOV R9, RZ, RZ, -R9 ;  /* 0x000000ffff099224 */ /* 0x000fe200078e0a09 */
[----:B------:R-:W-:Y:S02]  /*1740*/  LEA.HI.X R211, R4, UR9, R211, 0x2, P0 ;  /* 0x0000000904d37c11 */ /* 0x000fe400080f14d3 */
[----:B------:R-:W-:-:S05]  /*1750*/  @!P2 LOP3.LUT R9, RZ, R11, RZ, 0x33, !PT ;  /* 0x0000000bff09a212 */ /* 0x000fca00078e33ff */
[----:B------:R-:W-:-:S05]  /*1760*/  IMAD.WIDE R20, R9, 0x4, R210 ;  /* 0x0000000409147825 */ /* 0x000fca00078e02d2 */
[----:B------:R-:W2:Y:S01]  /*1770*/  LDG.E R10, desc[UR14][R20.64] ;  /* 0x0000000e140a7981 */ /* 0x000ea2000c1e1900 */
[----:B---3--:R-:W-:Y:S01]  /*1780*/  IABS R4, R5 ;  /* 0x0000000500047213 */ /* 0x008fe20000000000 */
[----:B------:R-:W-:Y:S01]  /*1790*/  IMAD.MOV R9, RZ, RZ, -R9 ;  /* 0x000000ffff097224 */ /* 0x000fe200078e0a09 */
[----:B----4-:R-:W-:Y:S02]  /*17a0*/  MOV R76, UR12 ;  /* 0x0000000c004c7c02 */ /* 0x010fe40008000f00 */
[----:B------:R-:W3:Y:S01]  /*17b0*/  I2F.RP R13, R4 ;  /* 0x00000004000d7306 */ /* 0x000ee20000209400 */
[----:B------:R-:W-:Y:S01]  /*17c0*/  IMAD R12, R11, R9, R12 ;  /* 0x000000090b0c7224 */ /* 0x000fe200078e020c */
[----:B------:R-:W-:-:S06]  /*17d0*/  MOV R77, UR13 ;  /* 0x0000000d004d7c02 */ /* 0x000fcc0008000f00 */
[----:B---3--:R-:W3:Y:S02]  /*17e0*/  MUFU.RCP R14, R13 ;  /* 0x0000000d000e7308 */ /* 0x008ee40000001000 */
[----:B---3--:R-:W-:-:S06]  /*17f0*/  IADD3 R14, PT, PT, R14, 0xffffffe, RZ ;  /* 0x0ffffffe0e0e7810 */ /* 0x008fcc0007ffe0ff */
[----:B------:R-:W3:Y:S02]  /*1800*/  F2I.FTZ.U32.TRUNC.NTZ R15, R14 ;  /* 0x0000000e000f7305 */ /* 0x000ee4000021f000 */
[----:B---3--:R-:W-:Y:S01]  /*1810*/  IADD3 R6, PT, PT, RZ, -R15, RZ ;  /* 0x8000000fff067210 */ /* 0x008fe20007ffe0ff */
        /* <DEDUP_REMOVED lines=15> */
[----:B-1----:R-:W-:-:S05]  /*1910*/  MOV R4, UR10 ;  /* 0x0000000a00047c02 */ /* 0x002fca0008000f00 */
[----:B------:R-:W-:-:S06]  /*1920*/  @P2 IADD3 R6, PT, PT, R6, 0x1, RZ ;  /* 0x0000000106062810 */ /* 0x000fcc0007ffe0ff */
[----:B------:R-:W-:Y:S02]  /*1930*/  @!P0 IADD3 R6, PT, PT, -R6, RZ, RZ ;  /* 0x000000ff06068210 */ /* 0x000fe40007ffe1ff */
[----:B------:R-:W-:Y:S02]  /*1940*/  @!P1 LOP3.LUT R6, RZ, R5, RZ, 0x33, !PT ;  /* 0x00000005ff069212 */ /* 0x000fe400078e33ff */
[----:B--2---:R-:W-:Y:S01]  /*1950*/  SHF.R.S32.HI R7, RZ, 0x1f, R10 ;  /* 0x0000001fff077819 */ /* 0x004fe2000001140a */
[----:B------:R-:W-:-:S04]  /*1960*/  IMAD.WIDE.U32 R14, R10, UR6, RZ ;  /* 0x000000060a0e7c25 */ /* 0x000fc8000f8e00ff */
[C---:B------:R-:W-:Y:S02]  /*1970*/  IMAD R13, R7.reuse, UR6, RZ ;  /* 0x00000006070d7c24 */ /* 0x040fe4000f8e02ff */
[----:B------:R-:W-:Y:S02]  /*1980*/  IMAD R7, R7, UR4, RZ ;  /* 0x0000000407077c24 */ /* 0x000fe4000f8e02ff */
[C---:B------:R-:W-:Y:S02]  /*1990*/  IMAD R20, R10.reuse, UR7, R13 ;  /* 0x000000070a147c24 */ /* 0x040fe4000f8e020d */
[C---:B------:R-:W-:Y:S01]  /*19a0*/  IMAD R5, R10.reuse, UR5, R7 ;  /* 0x000000050a057c24 */ /* 0x040fe2000f8e0207 */
[----:B------:R-:W-:Y:S01]  /*19b0*/  SHF.R.S32.HI R7, RZ, 0x1f, R12 ;  /* 0x0000001fff077819 */ /* 0x000fe2000001140c */
[----:B------:R-:W-:Y:S01]  /*19c0*/  IMAD.WIDE.U32 R10, R10, UR4, RZ ;  /* 0x000000040a0a7c25 */ /* 0x000fe2000f8e00ff */
[----:B------:R-:W1:Y:S01]  /*19d0*/  LDCU.128 UR4, c[0x0][0x3d0] ;  /* 0x00007a00ff0477ac */ /* 0x000e620008000c00 */
[----:B------:R-:W-:-:S02]  /*19e0*/  IADD3 R21, PT, PT, R15, R20, RZ ;  /* 0x000000140f157210 */ /* 0x000fc40007ffe0ff */
[----:B------:R-:W-:Y:S01]  /*19f0*/  IMAD.IADD R11, R11, 0x1, R5 ;  /* 0x000000010b0b7824 */ /* 0x000fe200078e0205 */
[----:B------:R-:W-:Y:S01]  /*1a00*/  MOV R5, UR11 ;  /* 0x0000000b00057c02 */ /* 0x000fe20008000f00 */
[----:B------:R-:W-:Y:S02]  /*1a10*/  IMAD.MOV.U32 R20, RZ, RZ, R14 ;  /* 0x000000ffff147224 */ /* 0x000fe400078e000e */
[C---:B------:R-:W-:Y:S02]  /*1a20*/  IMAD R14, R7.reuse, R76, RZ ;  /* 0x0000004c070e7224 */ /* 0x040fe400078e02ff */
[----:B------:R-:W-:Y:S02]  /*1a30*/  IMAD R8, R7, R4, RZ ;  /* 0x0000000407087224 */ /* 0x000fe400078e02ff */
[C---:B------:R-:W-:Y:S02]  /*1a40*/  IMAD R14, R12.reuse, R77, R14 ;  /* 0x0000004d0c0e7224 */ /* 0x040fe400078e020e */
[----:B------:R-:W-:-:S04]  /*1a50*/  IMAD.WIDE.U32 R20, R12, R76, R20 ;  /* 0x0000004c0c147225 */ /* 0x000fc800078e0014 */
[C---:B------:R-:W-:Y:S02]  /*1a60*/  IMAD R8, R12.reuse, R5, R8 ;  /* 0x000000050c087224 */ /* 0x040fe400078e0208 */
[----:B------:R-:W-:Y:S01]  /*1a70*/  IMAD.WIDE.U32 R12, R12, R4, R10 ;  /* 0x000000040c0c7225 */ /* 0x000fe200078e000a */
[----:B------:R-:W-:-:S03]  /*1a80*/  SHF.R.S32.HI R11, RZ, 0x1f, R6 ;  /* 0x0000001fff0b7819 */ /* 0x000fc60000011406 */
        /* <DEDUP_REMOVED lines=13> */
.L_x_4108:
        /* <DEDUP_REMOVED lines=15> */
.L_x_4110:
[----:B------:R-:W2:Y:S01]  /*1c50*/  LDC.64 R76, c[0x0][0x3b8] ;  /* 0x0000ee00ff4c7b82 */ /* 0x000ea20000000a00 */
[----:B-1----:R-:W-:-:S05]  /*1c60*/  IADD3 R4, PT, PT, R7, R8, RZ ;  /* 0x0000000807047210 */ /* 0x002fca0007ffe0ff */
[C---:B--2---:R-:W-:Y:S02]  /*1c70*/  IMAD R21, R4.reuse, R77, RZ ;  /* 0x0000004d04157224 */ /* 0x044fe400078e02ff */
[----:B------:R-:W-:-:S05]  /*1c80*/  IMAD.WIDE.U32 R4, R4, R76, RZ ;  /* 0x0000004c04047225 */ /* 0x000fca00078e00ff */
[----:B------:R-:W-:Y:S02]  /*1c90*/  IADD3 R21, PT, PT, R5, R21, RZ ;  /* 0x0000001505157210 */ /* 0x000fe40007ffe0ff */
[----:B------:R-:W-:Y:S02]  /*1ca0*/  MOV R20, R4 ;  /* 0x0000000400147202 */ /* 0x000fe40000000f00 */
.L_x_4111:
[----:B------:R-:W-:Y:S05]  /*1cb0*/  @P0 BRA `(.L_x_4112) ;  /* 0x0000000000340947 */ /* 0x000fea0003800000 */
[----:B------:R-:W1:Y:S01]  /*1cc0*/  LDC.64 R4, c[0x0][0x3c0] ;  /* 0x0000f000ff047b82 */ /* 0x000e620000000a00 */
[----:B------:R-:W2:Y:S01]  /*1cd0*/  LDCU.64 UR4, c[0x0][0x3a8] ;  /* 0x00007500ff0477ac */ /* 0x000ea20008000a00 */
[----:B------:R-:W-:Y:S02]  /*1ce0*/  SHF.R.S32.HI R9, RZ, 0x1f, R7 ;  /* 0x0000001fff097819 */ /* 0x000fe40000011407 */
[----:B-----5:R-:W-:-:S03]  /*1cf0*/  SHF.R.S32.HI R8, RZ, 0x1f, R6 ;  /* 0x0000001fff087819 */ /* 0x020fc60000011406 */
[----:B-1----:R-:W-:-:S04]  /*1d00*/  IMAD R10, R9, R4, RZ ;  /* 0x00000004090a7224 */ /* 0x002fc800078e02ff */
[C---:B------:R-:W-:Y:S02]  /*1d10*/  IMAD R9, R7.reuse, R5, R10 ;  /* 0x0000000507097224 */ /* 0x040fe400078e020a */
[----:B------:R-:W-:-:S04]  /*1d20*/  IMAD.WIDE.U32 R10, R7, R4, RZ ;  /* 0x00000004070a7225 */ /* 0x000fc800078e00ff */
[----:B--2---:R-:W-:Y:S01]  /*1d30*/  IMAD R7, R8, UR4, RZ ;  /* 0x0000000408077c24 */ /* 0x004fe2000f8e02ff */
[----:B------:R-:W-:-:S03]  /*1d40*/  IADD3 R11, PT, PT, R11, R9, RZ ;  /* 0x000000090b0b7210 */ /* 0x000fc60007ffe0ff */
[C---:B------:R-:W-:Y:S02]  /*1d50*/  IMAD R7, R6.reuse, UR5, R7 ;  /* 0x0000000506077c24 */ /* 0x040fe4000f8e0207 */
[----:B------:R-:W-:-:S05]  /*1d60*/  IMAD.WIDE.U32 R22, R6, UR4, R10 ;  /* 0x0000000406167c25 */ /* 0x000fca000f8e000a */
[----:B------:R-:W-:Y:S01]  /*1d70*/  IADD3 R23, PT, PT, R23, R7, RZ ;  /* 0x0000000717177210 */ /* 0x000fe20007ffe0ff */
[----:B------:R-:W-:Y:S06]  /*1d80*/  BRA `(.L_x_4113) ;  /* 0x0000000000187947 */ /* 0x000fec0003800000 */
.L_x_4112:
[----:B------:R-:W1:Y:S01]  /*1d90*/  LDC.64 R4, c[0x0][0x3c0] ;  /* 0x0000f000ff047b82 */ /* 0x000e620000000a00 */
[----:B------:R-:W-:-:S05]  /*1da0*/  IADD3 R7, PT, PT, R7, R8, RZ ;  /* 0x0000000807077210 */ /* 0x000fca0007ffe0ff */
[C---:B-1----:R-:W-:Y:S02]  /*1db0*/  IMAD R23, R7.reuse, R5, RZ ;  /* 0x0000000507177224 */ /* 0x042fe400078e02ff */
[----:B-----5:R-:W-:-:S05]  /*1dc0*/  IMAD.WIDE.U32 R6, R7, R4, RZ ;  /* 0x0000000407067225 */ /* 0x020fca00078e00ff */
[----:B------:R-:W-:Y:S02]  /*1dd0*/  IADD3 R23, PT, PT, R7, R23, RZ ;  /* 0x0000001707177210 */ /* 0x000fe40007ffe0ff */
[----:B------:R-:W-:-:S07]  /*1de0*/  MOV R22, R6 ;  /* 0x0000000600167202 */ /* 0x000fce0000000f00 */
.L_x_4113:
        /* <DEDUP_REMOVED lines=48> */
.L_x_4109:
[----:B------:R-:W-:Y:S01]  /*20f0*/  ISETP.NE.AND P0, PT, R0, -0x1, PT ;  /* 0xffffffff0000780c */ /* 0x000fe20003f05270 */
[C---:B------:R-:W-:Y:S01]  /*2100*/  IMAD.SHL.U32 R90, R188.reuse, 0x8, RZ ;  /* 0x00000008bc5a7824 */ /* 0x040fe200078e00ff */
[----:B------:R-:W1:Y:S01]  /*2110*/  S2UR UR12, SR_CgaCtaId ;  /* 0x00000000000c79c3 */ /* 0x000e620000008800 */
[----:B------:R-:W-:Y:S01]  /*2120*/  IMAD.SHL.U32 R79, R188, 0x40, RZ ;  /* 0x00000040bc4f7824 */ /* 0x000fe200078e00ff */
[----:B------:R-:W2:Y:S01]  /*2130*/  LDCU.64 UR4, c[0x0][0x3c8] ;  /* 0x00007900ff0477ac */ /* 0x000ea20008000a00 */
[----:B------:R-:W-:Y:S01]  /*2140*/  IMAD.IADD R199, R154, 0x1, -R19 ;  /* 0x000000019ac77824 */ /* 0x000fe200078e0a13 */
[----:B------:R-:W-:Y:S01]  /*2150*/  LOP3.LUT R89, R90, 0x1f8, RZ, 0xc0, !PT ;  /* 0x000001f85a597812 */ /* 0x000fe200078ec0ff */
[----:B------:R-:W-:Y:S01]  /*2160*/  IMAD.MOV.U32 R19, RZ, RZ, RZ ;  /* 0x000000ffff137224 */ /* 0x000fe200078e00ff */
[----:B------:R-:W-:Y:S01]  /*2170*/  LOP3.LUT R13, R79, 0x1c0, RZ, 0xc0, !PT ;  /* 0x000001c04f0d7812 */ /* 0x000fe200078ec0ff */
[----:B------:R-:W3:Y:S01]  /*2180*/  LDCU.64 UR6, c[0x0][0x390] ;  /* 0x00007200ff0677ac */ /* 0x000ee20008000a00 */
[--C-:B------:R-:W-:Y:S01]  /*2190*/  LOP3.LUT R89, R89, 0x38, R188.reuse, 0x78, !PT ;  /* 0x0000003859597812 */ /* 0x100fe200078e78bc */
[----:B------:R-:W-:Y:S01]  /*21a0*/  BSSY.RECONVERGENT B0, `(.L_x_4114) ;  /* 0x000004a000007945 */ /* 0x000fe20003800200 */
[----:B------:R-:W-:Y:S01]  /*21b0*/  SHF.R.U32.HI R18, RZ, 0x3, R188 ;  /* 0x00000003ff127819 */ /* 0x000fe200000116bc */
[----:B------:R-:W4:Y:S01]  /*21c0*/  @!P0 LDC.64 R8, c[0x0][0x398] ;  /* 0x0000e600ff088b82 */ /* 0x000f220000000a00 */
[----:B------:R-:W-:Y:S01]  /*21d0*/  LOP3.LUT R89, R89, 0x1e00, R90, 0xf8, !PT ;  /* 0x00001e0059597812 */ /* 0x000fe200078ef85a */
[----:B------:R-:W5:Y:S01]  /*21e0*/  LDCU.64 UR10, c[0x0][0x388] ;  /* 0x00007100ff0a77ac */ /* 0x000f620008000a00 */
[----:B------:R-:W-:-:S02]  /*21f0*/  SHF.R.S32.HI R17, RZ, 0x1f, R16 ;  /* 0x0000001fff117819 */ /* 0x000fc40000011410 */
[----:B------:R-:W-:-:S03]  /*2200*/  SHF.R.U32.HI R190, RZ, 0x1, R188 ;  /* 0x00000001ffbe7819 */ /* 0x000fc600000116bc */
[----:B------:R-:W2:Y:S01]  /*2210*/  @P0 LDC.64 R6, c[0x0][0x3b0] ;  /* 0x0000ec00ff060b82 */ /* 0x000ea20000000a00 */
[----:B----4-:R-:W-:Y:S01]  /*2220*/  @!P0 IMAD.WIDE.U32 R20, R207, R8, RZ ;  /* 0x00000008cf148225 */ /* 0x010fe200078e00ff */
[----:B------:R-:W-:Y:S02]  /*2230*/  LOP3.LUT R8, R13, 0x38, R90, 0xf8, !PT ;  /* 0x000000380d087812 */ /* 0x000fe400078ef85a */
[----:B------:R-:W-:Y:S01]  /*2240*/  LOP3.LUT R90, R90, 0x38, RZ, 0xc0, !PT ;  /* 0x000000385a5a7812 */ /* 0x000fe200078ec0ff */
[----:B------:R-:W-:Y:S02]  /*2250*/  @!P0 IMAD R9, R207, R9, R21 ;  /* 0x00000009cf098224 */ /* 0x000fe400078e0215 */
[----:B------:R-:W-:Y:S01]  /*2260*/  @!P0 IMAD.MOV.U32 R10, RZ, RZ, R20 ;  /* 0x000000ffff0a8224 */ /* 0x000fe200078e0014 */
[----:B------:R-:W-:Y:S01]  /*2270*/  IADD3 R22, P1, PT, R90, R22, RZ ;  /* 0x000000165a167210 */ /* 0x000fe20007f3e0ff */
[----:B--2---:R-:W-:Y:S01]  /*2280*/  @P0 IMAD.WIDE.U32 R20, R0, R6, RZ ;  /* 0x0000000600140225 */ /* 0x004fe200078e00ff */
[----:B------:R-:W-:-:S02]  /*2290*/  IADD3 R14, P2, PT, R90, R14, RZ ;  /* 0x0000000e5a0e7210 */ /* 0x000fc40007f5e0ff */
[C---:B------:R-:W-:Y:S01]  /*22a0*/  LOP3.LUT R88, R90.reuse, 0x40, RZ, 0xfc, !PT ;  /* 0x000000405a587812 */ /* 0x040fe200078efcff */
[----:B------:R-:W-:Y:S01]  /*22b0*/  @P0 IMAD.MOV.U32 R10, RZ, RZ, R20 ;  /* 0x000000ffff0a0224 */ /* 0x000fe200078e0014 */
[----:B------:R-:W-:Y:S01]  /*22c0*/  LOP3.LUT R87, R90, 0x80, RZ, 0xfc, !PT ;  /* 0x000000805a577812 */ /* 0x000fe200078efcff */
[----:B------:R-:W-:Y:S02]  /*22d0*/  @P0 IMAD R9, R0, R7, R21 ;  /* 0x0000000700090224 */ /* 0x000fe400078e0215 */
[----:B------:R-:W-:Y:S01]  /*22e0*/  IMAD.X R23, RZ, RZ, R11, P1 ;  /* 0x000000ffff177224 */ /* 0x000fe200008e060b */
[----:B------:R-:W-:Y:S01]  /*22f0*/  IADD3 R6, P0, PT, R90, R10, RZ ;  /* 0x0000000a5a067210 */ /* 0x000fe20007f1e0ff */
[----:B------:R-:W-:Y:S02]  /*2300*/  IMAD.X R15, RZ, RZ, R12, P2 ;  /* 0x000000ffff0f7224 */ /* 0x000fe400010e060c */
[----:B------:R-:W-:-:S04]  /*2310*/  IMAD.WIDE.U32 R12, R18, R4, R22 ;  /* 0x00000004120c7225 */ /* 0x000fc800078e0016 */
[----:B------:R-:W-:Y:S01]  /*2320*/  IMAD.X R7, RZ, RZ, R9, P0 ;  /* 0x000000ffff077224 */ /* 0x000fe200000e0609 */
[C---:B------:R-:W-:Y:S01]  /*2330*/  ISETP.GE.AND P0, PT, R18.reuse, R199, PT ;  /* 0x000000c71200720c */ /* 0x040fe20003f06270 */
[----:B------:R-:W-:Y:S01]  /*2340*/  IMAD.WIDE.U32 R14, R18, R76, R14 ;  /* 0x0000004c120e7225 */ /* 0x000fe200078e000e */
[----:B---3--:R-:W-:Y:S01]  /*2350*/  LEA R204, P1, R12, UR6, 0x1 ;  /* 0x000000060ccc7c11 */ /* 0x008fe2000f8208ff */
[----:B------:R-:W-:Y:S01]  /*2360*/  UMOV UR6, 0x400 ;  /* 0x0000040000067882 */ /* 0x000fe20000000000 */
[----:B------:R-:W-:Y:S01]  /*2370*/  LOP3.LUT R9, R190, 0x8, RZ, 0xc0, !PT ;  /* 0x00000008be097812 */ /* 0x000fe200078ec0ff */
[----:B------:R-:W-:Y:S01]  /*2380*/  IMAD R21, R17, UR4, RZ ;  /* 0x0000000411157c24 */ /* 0x000fe2000f8e02ff */
[----:B-----5:R-:W-:Y:S01]  /*2390*/  LEA R202, P2, R14, UR10, 0x1 ;  /* 0x0000000a0eca7c11 */ /* 0x020fe2000f8408ff */
[----:B------:R-:W-:Y:S01]  /*23a0*/  IMAD R203, R18, R77, R15 ;  /* 0x0000004d12cb7224 */ /* 0x000fe200078e020f */
[----:B------:R-:W-:Y:S01]  /*23b0*/  LOP3.LUT R78, R8, R9, RZ, 0x3c, !PT ;  /* 0x00000009084e7212 */ /* 0x000fe200078e3cff */
[----:B------:R-:W-:-:S02]  /*23c0*/  IMAD R205, R18, R5, R13 ;  /* 0x0000000512cd7224 */ /* 0x000fc400078e020d */
[C---:B------:R-:W-:Y:S01]  /*23d0*/  IMAD R21, R16.reuse, UR5, R21 ;  /* 0x0000000510157c24 */ /* 0x040fe2000f8e0215 */
[----:B-1----:R-:W-:Y:S01]  /*23e0*/  ULEA UR5, UR12, UR6, 0x18 ;  /* 0x000000060c057291 */ /* 0x002fe2000f8ec0ff */
[----:B------:R-:W-:Y:S01]  /*23f0*/  IMAD.WIDE.U32 R6, R16, UR4, R6 ;  /* 0x0000000410067c25 */ /* 0x000fe2000f8e0006 */
[----:B------:R-:W-:Y:S02]  /*2400*/  LEA.HI.X R203, R14, UR11, R203, 0x1, P2 ;  /* 0x0000000b0ecb7c11 */ /* 0x000fe400090f0ccb */
[----:B------:R-:W-:Y:S01]  /*2410*/  LEA.HI.X R205, R12, UR7, R205, 0x1, P1 ;  /* 0x000000070ccd7c11 */ /* 0x000fe200088f0ccd */
[----:B------:R-:W-:Y:S01]  /*2420*/  IMAD.WIDE.U32 R22, R3, 0x40, R18 ;  /* 0x0000004003167825 */ /* 0x000fe200078e0012 */
[----:B------:R-:W-:-:S03]  /*2430*/  LEA R89, R89, UR5, 0x1 ;  /* 0x0000000559597c11 */ /* 0x000fc6000f8e08ff */
[----:B------:R-:W-:Y:S01]  /*2440*/  IMAD.IADD R21, R7, 0x1, R21 ;  /* 0x0000000107157824 */ /* 0x000fe200078e0215 */
        /* <DEDUP_REMOVED lines=30> */
.L_x_4116:
[----:B------:R3:W-:Y:S02]  /*2630*/  STS.128 [R89+0x4000], RZ ;  /* 0x004000ff59007388 */ /* 0x0007e40000000c00 */
.L_x_4115:
[----:B------:R-:W-:Y:S05]  /*2640*/  BSYNC.RECONVERGENT B0 ;  /* 0x0000000000007941 */ /* 0x000fea0003800200 */
.L_x_4114:
        /* <DEDUP_REMOVED lines=36> */
.L_x_4119:
[----:B------:R2:W-:Y:S02]  /*2890*/  STS.128 [R89+0x4800], RZ ;  /* 0x004800ff59007388 */ /* 0x0005e40000000c00 */
.L_x_4118:
[----:B------:R-:W-:Y:S05]  /*28a0*/  BSYNC.RECONVERGENT B0 ;  /* 0x0000000000007941 */ /* 0x000fea0003800200 */
.L_x_4117:
        /* <DEDUP_REMOVED lines=36> */
.L_x_4122:
[----:B------:R2:W-:Y:S02]  /*2af0*/  STS.128 [R89+0x5000], RZ ;  /* 0x005000ff59007388 */ /* 0x0005e40000000c00 */
.L_x_4121:
[----:B------:R-:W-:Y:S05]  /*2b00*/  BSYNC.RECONVERGENT B0 ;  /* 0x0000000000007941 */ /* 0x000fea0003800200 */
.L_x_4120:
        /* <DEDUP_REMOVED lines=35> */
.L_x_4125:
[----:B------:R2:W-:Y:S02]  /*2d40*/  STS.128 [R89+0x5800], RZ ;  /* 0x005800ff59007388 */ /* 0x0005e40000000c00 */
.L_x_4124:
[----:B------:R-:W-:Y:S05]  /*2d50*/  BSYNC.RECONVERGENT B0 ;  /* 0x0000000000007941 */ /* 0x000fea0003800200 */
.L_x_4123:
        /* <DEDUP_REMOVED lines=28> */
.L_x_4128:
[----:B------:R2:W-:Y:S02]  /*2f20*/  STS.128 [R89+0xa000], RZ ;  /* 0x00a000ff59007388 */ /* 0x0005e40000000c00 */
.L_x_4127:
[----:B------:R-:W-:Y:S05]  /*2f30*/  BSYNC.RECONVERGENT B0 ;  /* 0x0000000000007941 */ /* 0x000fea0003800200 */
.L_x_4126:
[----:B------:R-:W-:Y:S01]  /*2f40*/  ISETP.GE.AND P0, PT, R14, R9, PT ;  /* 0x000000090e00720c */ /* 0x000fe20003f06270 */
[----:B------:R-:W-:Y:S01]  /*2f50*/  BSSY.RECONVERGENT B0, `(.L_x_4129) ;  /* 0x000001b000007945 */ /* 0x000fe20003800200 */
[C---:B------:R-:W-:Y:S01]  /*2f60*/  SHF.L.U64.HI R80, R76.reuse, 0x4, R77 ;  /* 0x000000044c507819 */ /* 0x040fe2000001024d */
[----:B------:R-:W-:-:S10]  /*2f70*/  IMAD.SHL.U32 R81, R76, 0x10, RZ ;  /* 0x000000104c517824 */ /* 0x000fd400078e00ff */
[----:B------:R-:W-:Y:S05]  /*2f80*/  @P0 BRA `(.L_x_4130) ;  /* 0x00000000005c0947 */ /* 0x000fea0003800000 */
[----:B------:R-:W5:Y:S01]  /*2f90*/  LDCU UR4, c[0x0][0x440] ;  /* 0x00008800ff0477ac */ /* 0x000f620008000800 */
[----:B-12---:R-:W-:-:S04]  /*2fa0*/  LEA R6, P2, R81, R202, 0x1 ;  /* 0x000000ca51067211 */ /* 0x006fc800078408ff */
        /* <DEDUP_REMOVED lines=20> */
.L_x_4131:
[----:B------:R2:W-:Y:S02]  /*30f0*/  STS.128 [R89+0xa800], RZ ;  /* 0x00a800ff59007388 */ /* 0x0005e40000000c00 */
.L_x_4130:
[----:B------:R-:W-:Y:S05]  /*3100*/  BSYNC.RECONVERGENT B0 ;  /* 0x0000000000007941 */ /* 0x000fea0003800200 */
.L_x_4129:
[----:B------:R-:W-:Y:S01]  /*3110*/  ISETP.GE.AND P0, PT, R12, R9, PT ;  /* 0x000000090c00720c */ /* 0x000fe20003f06270 */
[----:B------:R-:W-:-:S12]  /*3120*/  BSSY.RECONVERGENT B0, `(.L_x_4132) ;  /* 0x0000019000007945 */ /* 0x000fd80003800200 */
        /* <DEDUP_REMOVED lines=23> */
.L_x_4134:
[----:B------:R2:W-:Y:S02]  /*32a0*/  STS.128 [R89+0xb000], RZ ;  /* 0x00b000ff59007388 */ /* 0x0005e40000000c00 */
.L_x_4133:
[----:B------:R-:W-:Y:S05]  /*32b0*/  BSYNC.RECONVERGENT B0 ;  /* 0x0000000000007941 */ /* 0x000fea0003800200 */
.L_x_4132:
[----:B-12---:R-:W1:Y:S01]  /*32c0*/  LDC.64 R6, c[0x0][0x538] ;  /* 0x00014e00ff067b82 */ /* 0x006e620000000a00 */
[----:B------:R-:W-:Y:S01]  /*32d0*/  ISETP.GE.AND P0, PT, R10, R9, PT ;  /* 0x000000090a00720c */ /* 0x000fe20003f06270 */
[----:B------:R-:W-:-:S12]  /*32e0*/  BSSY.RECONVERGENT B0, `(.L_x_4135) ;  /* 0x0000018000007945 */ /* 0x000fd80003800200 */
[----:B------:R-:W-:Y:S05]  /*32f0*/  @P0 BRA `(.L_x_4136) ;  /* 0x0000000000580947 */ /* 0x000fea0003800000 */
[----:B------:R-:W2:Y:S01]  /*3300*/  LDCU UR4, c[0x0][0x440] ;  /* 0x00008800ff0477ac */ /* 0x000ea20008000800 */
[----:B------:R-:W-:Y:S02]  /*3310*/  IMAD R0, R77, 0x60, RZ ;  /* 0x000000604d007824 */ /* 0x000fe400078e02ff */
[----:B------:R-:W-:-:S05]  /*3320*/  IMAD.WIDE.U32 R18, R76, 0x60, R202 ;  /* 0x000000604c127825 */ /* 0x000fca00078e00ca */
[----:B------:R-:W-:Y:S02]  /*3330*/  IADD3 R19, PT, PT, R19, R0, RZ ;  /* 0x0000000013137210 */ /* 0x000fe40007ffe0ff */
        /* <DEDUP_REMOVED lines=18> */
.L_x_4136:
[----:B------:R-:W-:Y:S05]  /*3460*/  BSYNC.RECONVERGENT B0 ;  /* 0x0000000000007941 */ /* 0x000fea0003800200 */
.L_x_4135:
[----:B------:R-:W5:Y:S01]  /*3470*/  LDCU.64 UR6, c[0x0][0x540] ;  /* 0x0000a800ff0677ac */ /* 0x000f620008000a00 */
[----:B------:R-:W0:Y:S01]  /*3480*/  LDGDEPBAR ;  /* 0x00000000000079af */ /* 0x000e220000000000 */
[----:B------:R-:W3:Y:S01]  /*3490*/  LDCU UR4, c[0x0][0x458] ;  /* 0x00008b00ff0477ac */ /* 0x000ee20008000800 */
[----:B-----5:R-:W-:-:S04]  /*34a0*/  IMAD.WIDE.U32 R16, R207, UR6, R16 ;  /* 0x00000006cf107c25 */ /* 0x020fc8000f8e0010 */
[----:B------:R-:W-:Y:S01]  /*34b0*/  IMAD R0, R207, UR7, R17 ;  /* 0x00000007cf007c24 */ /* 0x000fe2000f8e0211 */
[----:B-1----:R-:W-:Y:S01]  /*34c0*/  LEA R6, P0, R16, R6, 0x2 ;  /* 0x0000000610067211 */ /* 0x002fe200078010ff */
[----:B------:R-:W-:Y:S01]  /*34d0*/  BSSY.RECONVERGENT B0, `(.L_x_4137) ;  /* 0x0000023000007945 */ /* 0x000fe20003800200 */
[----:B------:R-:W-:-:S04]  /*34e0*/  DEPBAR.LE SB0, 0x0 ;  /* 0x000080000000791a */ /* 0x000fc80000000000 */
[----:B------:R-:W-:-:S06]  /*34f0*/  LEA.HI.X R7, R16, R7, R0, 0x2, P0 ;  /* 0x0000000710077211 */ /* 0x000fcc00000f1400 */
[----:B------:R-:W5:Y:S01]  /*3500*/  LDG.E R7, desc[UR14][R6.64] ;  /* 0x0000000e06077981 */ /* 0x000f62000c1e1900 */
[----:B---3--:R-:W5:Y:S01]  /*3510*/  MUFU.RCP R0, UR4 ;  /* 0x0000000400007d08 */ /* 0x008f620008001000 */
[----:B------:R-:W-:Y:S01]  /*3520*/  BAR.SYNC.DEFER_BLOCKING 0x0 ;  /* 0x0000000000007b1d */ /* 0x000fe20000010000 */
[----:B-----5:R-:W-:-:S05]  /*3530*/  FMUL.FTZ R0, R7, R0 ;  /* 0x0000000007007220 */ /* 0x020fca0000410000 */
        /* <DEDUP_REMOVED lines=23> */
.L_x_4139:
[----:B------:R3:W-:Y:S01]  /*36b0*/  STS.128 [R89+0x10000], RZ ;  /* 0x010000ff59007388 */ /* 0x0007e20000000c00 */
[----:B------:R-:W-:Y:S05]  /*36c0*/  BRA `(.L_x_4140) ;  /* 0x00000000000c7947 */ /* 0x000fea0003800000 */
.L_x_4138:
[----:B------:R1:W-:Y:S04]  /*36d0*/  STS.128 [R89+0xc000], RZ ;  /* 0x00c000ff59007388 */ /* 0x0003e80000000c00 */
[----:B------:R1:W-:Y:S04]  /*36e0*/  STS.128 [R89+0xe000], RZ ;  /* 0x00e000ff59007388 */ /* 0x0003e80000000c00 */
[----:B------:R1:W-:Y:S02]  /*36f0*/  STS.128 [R89+0x10000], RZ ;  /* 0x010000ff59007388 */ /* 0x0003e40000000c00 */
.L_x_4140:
[----:B------:R-:W-:Y:S05]  /*3700*/  BSYNC.RECONVERGENT B0 ;  /* 0x0000000000007941 */ /* 0x000fea0003800200 */
.L_x_4137:
        /* <DEDUP_REMOVED lines=30> */
.L_x_4143:
[----:B------:R1:W-:Y:S02]  /*38f0*/  STS.128 [R89+0x10800], RZ ;  /* 0x010800ff59007388 */ /* 0x0003e40000000c00 */
.L_x_4142:
[----:B------:R-:W-:Y:S05]  /*3900*/  BSYNC.RECONVERGENT B0 ;  /* 0x0000000000007941 */ /* 0x000fea0003800200 */
.L_x_4141:
        /* <DEDUP_REMOVED lines=28> */
.L_x_4146:
[----:B------:R1:W-:Y:S02]  /*3ad0*/  STS.128 [R89+0x11000], RZ ;  /* 0x011000ff59007388 */ /* 0x0003e40000000c00 */
.L_x_4145:
[----:B------:R-:W-:Y:S05]  /*3ae0*/  BSYNC.RECONVERGENT B0 ;  /* 0x0000000000007941 */ /* 0x000fea0003800200 */
.L_x_4144:
        /* <DEDUP_REMOVED lines=34> */
.L_x_4149:
[----:B------:R1:W-:Y:S02]  /*3d10*/  STS.128 [R89+0x11800], RZ ;  /* 0x011800ff59007388 */ /* 0x0003e40000000c00 */
.L_x_4148:
[----:B------:R-:W-:Y:S05]  /*3d20*/  BSYNC.RECONVERGENT B0 ;  /* 0x0000000000007941 */ /* 0x000fea0003800200 */
.L_x_4147:
[----:B------:R-:W-:Y:S01]  /*3d30*/  SHF.L.U32 R6, R6, 0xa, RZ ;  /* 0x0000000a06067819 */ /* 0x000fe200000006ff */
[----:B------:R-:W5:Y:S01]  /*3d40*/  LDCU UR4, c[0x0][0x50c] ;  /* 0x0000a180ff0477ac */ /* 0x000f620008000800 */
[----:B------:R-:W-:Y:S01]  /*3d50*/  LOP3.LUT R9, R8, R9, RZ, 0x3c, !PT ;  /* 0x0000000908097212 */ /* 0x000fe200078e3cff */
[----:B------:R-:W0:Y:S01]  /*3d60*/  LDGDEPBAR ;  /* 0x00000000000079af */ /* 0x000e220000000000 */
[----:B------:R-:W-:Y:S02]  /*3d70*/  IADD3 R7, PT, PT, R78, R7, RZ ;  /* 0x000000074e077210 */ /* 0x000fe40007ffe0ff */
[----:B------:R-:W-:Y:S02]  /*3d80*/  LOP3.LUT R6, R6, 0x400, RZ, 0xc0, !PT ;  /* 0x0000040006067812 */ /* 0x000fe400078ec0ff */
[----:B------:R-:W-:Y:S02]  /*3d90*/  LEA R93, R7, UR5, 0x1 ;  /* 0x00000005075d7c11 */ /* 0x000fe4000f8e08ff */
[----:B------:R-:W-:-:S02]  /*3da0*/  LEA R86, R9, R6, 0x1 ;  /* 0x0000000609567211 */ /* 0x000fc400078e08ff */
[----:B------:R-:W-:Y:S01]  /*3db0*/  LOP3.LUT P1, RZ, R188, 0x2, RZ, 0xc0, !PT ;  /* 0x00000002bcff7812 */ /* 0x000fe2000782c0ff */
[----:B------:R-:W-:Y:S01]  /*3dc0*/  LDSM.16.M88.4 R48, [R93] ;  /* 0x000000005d30783b */ /* 0x000fe20000000200 */
[----:B------:R-:W-:Y:S02]  /*3dd0*/  MOV R186, 0x20 ;  /* 0x0000002000ba7802 */ /* 0x000fe40000000f00 */
[----:B------:R-:W-:Y:S01]  /*3de0*/  IADD3 R83, PT, PT, R86, UR5, RZ ;  /* 0x0000000556537c10 */ /* 0x000fe2000fffe0ff */
[----:B------:R-:W2:Y:S01]  /*3df0*/  LDSM.16.M88.4 R28, [R86+UR5+0x7800] ;  /* 0x00780005561c783b */ /* 0x000ea20008000200 */
[----:B------:R-:W-:Y:S02]  /*3e00*/  SEL R82, R186, 0xffffffe0, !P1 ;  /* 0xffffffe0ba527807 */ /* 0x000fe40004800000 */
[----:B------:R-:W-:Y:S01]  /*3e10*/  LOP3.LUT P0, RZ, R188, 0x4, RZ, 0xc0, !PT ;  /* 0x00000004bcff7812 */ /* 0x000fe2000780c0ff */
[----:B------:R-:W4:Y:S01]  /*3e20*/  LDSM.16.M88.4 R20, [R86+UR5+0x6000] ;  /* 0x006000055614783b */ /* 0x000f220008000200 */
[----:B------:R-:W-:-:S02]  /*3e30*/  IADD3 R92, PT, PT, R93, R82, RZ ;  /* 0x000000525d5c7210 */ /* 0x000fc40007ffe0ff */
[----:B------:R-:W-:Y:S01]  /*3e40*/  IADD3 R84, PT, PT, R83, R82, RZ ;  /* 0x0000005253547210 */ /* 0x000fe20007ffe0ff */
[----:B------:R-:W3:Y:S01]  /*3e50*/  LDSM.16.M88.4 R12, [R86+UR5+0x6800] ;  /* 0x00680005560c783b */ /* 0x000ee20008000200 */
[----:B------:R-:W-:Y:S02]  /*3e60*/  MOV R185, 0x40 ;  /* 0x0000004000b97802 */ /* 0x000fe40000000f00 */
[----:B------:R-:W-:Y:S01]  /*3e70*/  ISETP.GT.AND P2, PT, R214, R201, PT ;  /* 0x000000c9d600720c */ /* 0x000fe20003f44270 */
[----:B------:R-:W5:Y:S04]  /*3e80*/  LDSM.16.M88.4 R56, [R86+UR5+0x7000] ;  /* 0x007000055638783b */ /* 0x000f680008000200 */
[----:B------:R-:W-:Y:S04]  /*3e90*/  LDSM.16.M88.4 R64, [R92] ;  /* 0x000000005c40783b */ /* 0x000fe80000000200 */
[----:B------:R-:W5:Y:S04]  /*3ea0*/  LDSM.16.M88.4 R32, [R84+0x6000] ;  /* 0x006000005420783b */ /* 0x000f680000000200 */
[----:B-1----:R-:W1:Y:S04]  /*3eb0*/  LDSM.16.M88.4 R8, [R84+0x6800] ;  /* 0x006800005408783b */ /* 0x002e680000000200 */
[----:B------:R-:W1:Y:S04]  /*3ec0*/  LDSM.16.M88.4 R4, [R84+0x7000] ;  /* 0x007000005404783b */ /* 0x000e680000000200 */
[----:B------:R-:W1:Y:S01]  /*3ed0*/  LDSM.16.M88.4 R68, [R84+0x7800] ;  /* 0x007800005444783b */ /* 0x000e620000000200 */
[----:B--2---:R-:W-:Y:S01]  /*3ee0*/  HMMA.16816.F32.BF16 R52, R48, R28, RZ ;  /* 0x0000001c3034723c */ /* 0x004fe200000418ff */
[----:B------:R-:W-:-:S04]  /*3ef0*/  SEL R28, R185, 0xffffffc0, !P0 ;  /* 0xffffffc0b91c7807 */ /* 0x000fc80004000000 */
[-C--:B------:R-:W-:Y:S02]  /*3f00*/  IADD3 R83, PT, PT, R83, R28.reuse, RZ ;  /* 0x0000001c53537210 */ /* 0x080fe40007ffe0ff */
[----:B------:R-:W-:Y:S01]  /*3f10*/  IADD3 R91, PT, PT, R93, R28, RZ ;  /* 0x0000001c5d5b7210 */ /* 0x000fe20007ffe0ff */
[C---:B----4-:R-:W-:Y:S02]  /*3f20*/  HMMA.16816.F32.BF16 R24, R48.reuse, R20, RZ ;  /* 0x000000143018723c */ /* 0x050fe400000418ff */
[----:B------:R-:W-:Y:S01]  /*3f30*/  LDSM.16.M88.4 R44, [R83+0x6000] ;  /* 0x00600000532c783b */ /* 0x000fe20000000200 */
[C---:B------:R-:W-:Y:S02]  /*3f40*/  IADD3 R85, PT, PT, R82.reuse, R91, RZ ;  /* 0x0000005b52557210 */ /* 0x040fe40007ffe0ff */
[----:B------:R-:W-:Y:S01]  /*3f50*/  IADD3 R82, PT, PT, R82, R83, RZ ;  /* 0x0000005352527210 */ /* 0x000fe20007ffe0ff */
[----:B------:R-:W-:Y:S02]  /*3f60*/  LDSM.16.M88.4 R40, [R83+0x6800] ;  /* 0x006800005328783b */ /* 0x000fe40000000200 */
[C---:B---3--:R-:W-:Y:S02]  /*3f70*/  HMMA.16816.F32.BF16 R16, R48.reuse, R12, RZ ;  /* 0x0000000c3010723c */ /* 0x048fe400000418ff */
[----:B------:R-:W-:Y:S04]  /*3f80*/  LDSM.16.M88.4 R72, [R85] ;  /* 0x000000005548783b */ /* 0x000fe80000000200 */
[----:B------:R-:W-:Y:S02]  /*3f90*/  LDSM.16.M88.4 R36, [R83+0x7000] ;  /* 0x007000005324783b */ /* 0x000fe40000000200 */
[C---:B-----5:R-:W-:Y:S08]  /*3fa0*/  HMMA.16816.F32.BF16 R60, R48.reuse, R56, RZ ;  /* 0x00000038303c723c */ /* 0x060ff000000418ff */
[C---:B------:R-:W-:Y:S08]  /*3fb0*/  HMMA.16816.F32.BF16 R20, R48.reuse, R22, RZ ;  /* 0x000000163014723c */ /* 0x040ff000000418ff */
[C---:B------:R-:W-:Y:S08]  /*3fc0*/  HMMA.16816.F32.BF16 R12, R48.reuse, R14, RZ ;  /* 0x0000000e300c723c */ /* 0x040ff000000418ff */
[C---:B------:R-:W-:Y:S08]  /*3fd0*/  HMMA.16816.F32.BF16 R56, R48.reuse, R58, RZ ;  /* 0x0000003a3038723c */ /* 0x040ff000000418ff */
        /* <DEDUP_REMOVED lines=121> */
[----:B------:R4:W2:Y:S01]  /*4770*/  MUFU.TANH R85, R72 ;  /* 0x0000004800557308 */ /* 0x0008a20000002400 */
        /* <DEDUP_REMOVED lines=8> */
[----:B------:R1:W1:Y:S06]  /*4800*/  MUFU.TANH R91, R74 ;  /* 0x0000004a005b7308 */ /* 0x00026c0000002400 */
[C---:B------:R-:W-:Y:S02]  /*4810*/  HMMA.16816.F32.BF16 R52, R60.reuse, R24, R52 ;  /* 0x000000183c34723c */ /* 0x040fe40000041834 */
[----:B------:R-:W1:Y:S06]  /*4820*/  MUFU.TANH R75, R75 ;  /* 0x0000004b004b7308 */ /* 0x000e6c0000002400 */
[----:B------:R-:W-:Y:S02]  /*4830*/  HMMA.16816.F32.BF16 R64, R60, R26, R64 ;  /* 0x0000001a3c40723c */ /* 0x000fe40000041840 */
[----:B------:R1:W1:Y:S06]  /*4840*/  MUFU.TANH R25, R20 ;  /* 0x0000001400197308 */ /* 0x00026c0000002400 */
[C---:B---3--:R-:W-:Y:S02]  /*4850*/  HMMA.16816.F32.BF16 R28, R40.reuse, R16, R28 ;  /* 0x00000010281c723c */ /* 0x048fe4000004181c */
[----:B------:R-:W3:Y:S06]  /*4860*/  MUFU.TANH R21, R21 ;  /* 0x0000001500157308 */ /* 0x000eec0000002400 */
[----:B------:R-:W-:Y:S01]  /*4870*/  HMMA.16816.F32.BF16 R12, R40, R18, R12 ;  /* 0x00000012280c723c */ /* 0x000fe2000004180c */
[----:B------:R-:W1:Y:S01]  /*4880*/  LDSM.16.M88.4 R16, [R82+0xb800] ;  /* 0x00b800005210783b */ /* 0x000e620000000200 */
[----:B------:R1:W1:Y:S01]  /*4890*/  MUFU.TANH R93, R22 ;  /* 0x00000016005d7308 */ /* 0x0002620000002400 */
        /* <DEDUP_REMOVED lines=8> */
[----:B------:R1:W1:Y:S01]  /*4920*/  MUFU.TANH R95, R28 ;  /* 0x0000001c005f7308 */ /* 0x0002620000002400 */
[----:B------:R-:W-:Y:S01]  /*4930*/  FMUL.FTZ R12, R12, UR4 ;  /* 0x000000040c0c7c20 */ /* 0x000fe20008410000 */
[----:B------:R-:W-:-:S04]  /*4940*/  FMUL.FTZ R14, R14, UR4 ;  /* 0x000000040e0e7c20 */ /* 0x000fc80008410000 */
[C---:B--2---:R-:W-:Y:S02]  /*4950*/  HMMA.16816.F32.BF16 R56, R44.reuse, R34, R56 ;  /* 0x000000222c38723c */ /* 0x044fe40000041838 */
[----:B------:R-:W2:Y:S06]  /*4960*/  MUFU.TANH R29, R29 ;  /* 0x0000001d001d7308 */ /* 0x000eac0000002400 */
[C---:B----4-:R-:W-:Y:S01]  /*4970*/  HMMA.16816.F32.BF16 R52, R44.reuse, R4, R52 ;  /* 0x000000042c34723c */ /* 0x050fe20000041834 */
[----:B------:R-:W-:Y:S01]  /*4980*/  FMUL.FTZ R5, R15, UR4 ;  /* 0x000000040f057c20 */ /* 0x000fe20008410000 */
[----:B------:R-:W4:Y:S06]  /*4990*/  MUFU.TANH R31, R31 ;  /* 0x0000001f001f7308 */ /* 0x000f2c0000002400 */
[C---:B------:R-:W-:Y:S02]  /*49a0*/  HMMA.16816.F32.BF16 R68, R44.reuse, R32, R68 ;  /* 0x000000202c44723c */ /* 0x040fe40000041844 */
[----:B------:R1:W1:Y:S06]  /*49b0*/  MUFU.TANH R33, R30 ;  /* 0x0000001e00217308 */ /* 0x00026c0000002400 */
[----:B------:R-:W-:Y:S02]  /*49c0*/  HMMA.16816.F32.BF16 R64, R44, R6, R64 ;  /* 0x000000062c40723c */ /* 0x000fe40000041840 */
[----:B------:R2:W2:Y:S06]  /*49d0*/  MUFU.TANH R35, R12 ;  /* 0x0000000c00237308 */ /* 0x0004ac0000002400 */
[C---:B------:R-:W-:Y:S02]  /*49e0*/  HMMA.16816.F32.BF16 R56, R40.reuse, R10, R56 ;  /* 0x0000000a2838723c */ /* 0x040fe40000041838 */
[----:B------:R2:W2:Y:S06]  /*49f0*/  MUFU.TANH R27, R14 ;  /* 0x0000000e001b7308 */ /* 0x0004ac0000002400 */
[C---:B-1----:R-:W-:Y:S02]  /*4a00*/  HMMA.16816.F32.BF16 R52, R40.reuse, R16, R52 ;  /* 0x000000102834723c */ /* 0x042fe40000041834 */
[----:B------:R-:W1:Y:S06]  /*4a10*/  MUFU.TANH R5, R5 ;  /* 0x0000000500057308 */ /* 0x000e6c0000002400 */
[----:B------:R-:W-:Y:S01]  /*4a20*/  HMMA.16816.F32.BF16 R68, R40, R8, R68 ;  /* 0x000000082844723c */ /* 0x000fe20000041844 */
[----:B------:R-:W-:-:S02]  /*4a30*/  FMUL.FTZ R9, R13, UR4 ;  /* 0x000000040d097c20 */ /* 0x000fc40008410000 */
        /* <DEDUP_REMOVED lines=47> */
.L_x_4151:
        /* <DEDUP_REMOVED lines=42> */
[----:B------:R-:W2:Y:S04]  /*4fd0*/  LDG.E R61, desc[UR14][R60.64] ;  /* 0x0000000e3c3d7981 */ /* 0x000ea8000c1e1900 */
[----:B------:R-:W2:Y:S01]  /*4fe0*/  LDG.E R4, desc[UR14][R62.64] ;  /* 0x0000000e3e047981 */ /* 0x000ea2000c1e1900 */
[----:B------:R-:W-:-:S05]  /*4ff0*/  IADD3 R6, PT, PT, R19, -R6, RZ ;  /* 0x8000000613067210 */ /* 0x000fca0007ffe0ff */
[----:B------:R-:W-:-:S05]  /*5000*/  IMAD R17, R6, R17, -0x40 ;  /* 0xffffffc006117424 */ /* 0x000fca00078e0211 */
[----:B------:R-:W-:-:S05]  /*5010*/  SHF.R.S32.HI R19, RZ, 0x1f, R17 ;  /* 0x0000001fff137819 */ /* 0x000fca0000011411 */
[----:B------:R-:W-:-:S04]  /*5020*/  IMAD R6, R19, R76, RZ ;  /* 0x0000004c13067224 */ /* 0x000fc800078e02ff */
[C---:B------:R-:W-:Y:S02]  /*5030*/  IMAD R6, R17.reuse, R77, R6 ;  /* 0x0000004d11067224 */ /* 0x040fe400078e0206 */
[----:B------:R-:W-:-:S04]  /*5040*/  IMAD.WIDE.U32 R16, R17, R76, RZ ;  /* 0x0000004c11107225 */ /* 0x000fc800078e00ff */
[----:B------:R-:W-:Y:S01]  /*5050*/  IMAD.MOV.U32 R18, RZ, RZ, R16 ;  /* 0x000000ffff127224 */ /* 0x000fe200078e0010 */
[----:B------:R-:W-:Y:S01]  /*5060*/  IADD3 R19, PT, PT, R17, R6, RZ ;  /* 0x0000000611137210 */ /* 0x000fe20007ffe0ff */
[----:B--2---:R-:W-:-:S04]  /*5070*/  IMAD.IADD R4, R61, 0x1, -R4 ;  /* 0x000000013d047824 */ /* 0x004fc800078e0a04 */
[----:B---3--:R-:W-:Y:S01]  /*5080*/  IMAD.WIDE.U32 R18, R4, UR6, R18 ;  /* 0x0000000604127c25 */ /* 0x008fe2000f8e0012 */
[----:B------:R-:W-:Y:S02]  /*5090*/  SHF.R.S32.HI R8, RZ, 0x1f, R4 ;  /* 0x0000001fff087819 */ /* 0x000fe40000011404 */
[----:B------:R-:W-:-:S03]  /*50a0*/  LEA R202, P2, R18, R202, 0x1 ;  /* 0x000000ca12ca7211 */ /* 0x000fc600078408ff */
[----:B------:R-:W-:-:S04]  /*50b0*/  IMAD R17, R8, UR6, RZ ;  /* 0x0000000608117c24 */ /* 0x000fc8000f8e02ff */
[----:B------:R-:W-:-:S05]  /*50c0*/  IMAD R17, R4, UR7, R17 ;  /* 0x0000000704117c24 */ /* 0x000fca000f8e0211 */
[----:B------:R-:W-:-:S04]  /*50d0*/  IADD3 R17, PT, PT, R19, R17, RZ ;  /* 0x0000001113117210 */ /* 0x000fc80007ffe0ff */
[----:B------:R-:W-:-:S07]  /*50e0*/  LEA.HI.X R203, R18, R203, R17, 0x1, P2 ;  /* 0x000000cb12cb7211 */ /* 0x000fce00010f0c11 */
.L_x_4152:
[----:B------:R-:W2:Y:S01]  /*50f0*/  LDCU UR4, c[0x0][0x440] ;  /* 0x00008800ff0477ac */ /* 0x000ea20008000800 */
        /* <DEDUP_REMOVED lines=72> */
.L_x_4150:
[----:B------:R-:W-:Y:S01]  /*5580*/  LOP3.LUT R135, R190, 0x1f0, RZ, 0xc0, !PT ;  /* 0x000001f0be877812 */ /* 0x000fe200078ec0ff */
[----:B------:R-:W-:Y:S01]  /*5590*/  IMAD.SHL.U32 R153, R188, 0x2, RZ ;  /* 0x00000002bc997824 */ /* 0x000fe200078e00ff */
[----:B------:R-:W-:Y:S01]  /*55a0*/  SHF.R.U32.HI R134, RZ, 0x2, R188 ;  /* 0x00000002ff867819 */ /* 0x000fe200000116bc */
[----:B------:R-:W3:Y:S01]  /*55b0*/  LDCU UR4, c[0x0][0x45c] ;  /* 0x00008b80ff0477ac */ /* 0x000ee20008000800 */
        /* <DEDUP_REMOVED lines=12> */
[----:B------:R-:W-:Y:S01]  /*5680*/  IMAD.IADD R16, R8, 0x1, -R17 ;  /* 0x0000000108107824 */ /* 0x000fe200078e0a11 */
[----:B------:R-:W-:Y:S01]  /*5690*/  ISETP.GE.AND P5, PT, R17, R152, PT ;  /* 0x000000981100720c */ /* 0x000fe20003fa6270 */
[----:B------:R-:W-:Y:S01]  /*56a0*/  VIADD R67, R10, 0xffffffd1 ;  /* 0xffffffd10a437836 */ /* 0x000fe20000000000 */
[----:B------:R-:W-:Y:S01]  /*56b0*/  LDSM.16.MT88.4 R136, [R189+0xc800] ;  /* 0x00c80000bd88783b */ /* 0x000fe20000004200 */
[C---:B------:R-:W-:Y:S01]  /*56c0*/  IMAD.IADD R20, R8.reuse, 0x1, -R61 ;  /* 0x0000000108147824 */ /* 0x040fe200078e0a3d */
[----:B------:R-:W-:Y:S01]  /*56d0*/  IABS R16, R16 ;  /* 0x0000001000107213 */ /* 0x000fe20000000000 */
[----:B------:R-:W-:-:S02]  /*56e0*/  IMAD.IADD R12, R8, 0x1, -R67 ;  /* 0x00000001080c7824 */ /* 0x000fc400078e0a43 */
[C---:B------:R-:W-:Y:S01]  /*56f0*/  VIADD R65, R10.reuse, 0xffffffe0 ;  /* 0xffffffe00a417836 */ /* 0x040fe20000000000 */
[----:B------:R-:W-:Y:S01]  /*5700*/  I2FP.F32.S32 R16, R16 ;  /* 0x0000001000107245 */ /* 0x000fe20000201400 */
[----:B------:R-:W-:Y:S01]  /*5710*/  VIADD R71, R10, 0xffffffc9 ;  /* 0xffffffc90a477836 */ /* 0x000fe20000000000 */
[----:B------:R-:W-:Y:S01]  /*5720*/  IABS R20, R20 ;  /* 0x0000001400147213 */ /* 0x000fe20000000000 */
[----:B------:R-:W-:Y:S01]  /*5730*/  IMAD.IADD R196, R8, 0x1, -R65 ;  /* 0x0000000108c47824 */ /* 0x000fe200078e0a41 */
[----:B------:R-:W-:Y:S01]  /*5740*/  IABS R12, R12 ;  /* 0x0000000c000c7213 */ /* 0x000fe20000000000 */
[----:B------:R-:W-:Y:S01]  /*5750*/  FFMA.FTZ R16, -R0, R16, R25 ;  /* 0x0000001000107223 */ /* 0x000fe20000010119 */
[C---:B------:R-:W-:Y:S01]  /*5760*/  VIADD R25, R10.reuse, 0xffffffd9 ;  /* 0xffffffd90a197836 */ /* 0x040fe20000000000 */
[----:B------:R-:W-:Y:S01]  /*5770*/  I2FP.F32.S32 R20, R20 ;  /* 0x0000001400147245 */ /* 0x000fe20000201400 */
[----:B------:R-:W-:Y:S01]  /*5780*/  VIADD R63, R10, 0xffffffe1 ;  /* 0xffffffe10a3f7836 */ /* 0x000fe20000000000 */
[----:B------:R-:W-:Y:S01]  /*5790*/  I2FP.F32.S32 R12, R12 ;  /* 0x0000000c000c7245 */ /* 0x000fe20000201400 */
[----:B------:R-:W-:Y:S01]  /*57a0*/  IMAD.IADD R6, R8, 0x1, -R25 ;  /* 0x0000000108067824 */ /* 0x000fe200078e0a19 */
[----:B------:R-:W-:Y:S01]  /*57b0*/  IABS R196, R196 ;  /* 0x000000c400c47213 */ /* 0x000fe20000000000 */
[----:B------:R-:W-:Y:S01]  /*57c0*/  FFMA.FTZ R35, -R0, R20, R35 ;  /* 0x0000001400237223 */ /* 0x000fe20000010123 */
[----:B------:R-:W-:-:S02]  /*57d0*/  VIADD R20, R8, 0x8 ;  /* 0x0000000808147836 */ /* 0x000fc40000000000 */
[----:B------:R-:W-:Y:S01]  /*57e0*/  FFMA.FTZ R12, -R0, R12, R29 ;  /* 0x0000000c000c7223 */ /* 0x000fe2000001011d */
[----:B------:R-:W-:Y:S01]  /*57f0*/  IABS R6, R6 ;  /* 0x0000000600067213 */ /* 0x000fe20000000000 */
[C---:B------:R-:W-:Y:S01]  /*5800*/  VIADD R29, R10.reuse, 0xffffffe8 ;  /* 0xffffffe80a1d7836 */ /* 0x040fe20000000000 */
[----:B------:R-:W-:Y:S01]  /*5810*/  I2FP.F32.S32 R196, R196 ;  /* 0x000000c400c47245 */ /* 0x000fe20000201400 */
[C---:B------:R-:W-:Y:S01]  /*5820*/  VIADD R69, R10.reuse, 0xffffffd0 ;  /* 0xffffffd00a457836 */ /* 0x040fe20000000000 */
[----:B------:R-:W-:Y:S01]  /*5830*/  I2FP.F32.S32 R6, R6 ;  /* 0x0000000600067245 */ /* 0x000fe20000201400 */
[----:B------:R-:W-:Y:S01]  /*5840*/  VIADD R17, R10, 0xffffffc0 ;  /* 0xffffffc00a117836 */ /* 0x000fe20000000000 */
[----:B------:R-:W-:Y:S01]  /*5850*/  ISETP.GE.AND P4, PT, R71, R152, PT ;  /* 0x000000984700720c */ /* 0x000fe20003f86270 */
[----:B------:R-:W-:Y:S02]  /*5860*/  IMAD.IADD R28, R20, 0x1, -R71 ;  /* 0x00000001141c7824 */ /* 0x000fe400078e0a47 */
[C---:B-1----:R-:W-:Y:S01]  /*5870*/  FFMA.FTZ R196, -R0.reuse, R196, R11 ;  /* 0x000000c400c47223 */ /* 0x042fe2000001010b */
[----:B------:R-:W-:Y:S01]  /*5880*/  FFMA.FTZ R9, -R0, R6, R9 ;  /* 0x0000000600097223 */ /* 0x000fe20000010109 */
[C---:B------:R-:W-:Y:S01]  /*5890*/  IMAD.IADD R194, R8.reuse, 0x1, -R63 ;  /* 0x0000000108c27824 */ /* 0x040fe200078e0a3f */
[----:B------:R-:W-:Y:S01]  /*58a0*/  ISETP.GE.AND P2, PT, R17, R152, PT ;  /* 0x000000981100720c */ /* 0x000fe20003f46270 */
[C---:B------:R-:W-:Y:S01]  /*58b0*/  IMAD.IADD R192, R8.reuse, 0x1, -R29 ;  /* 0x0000000108c07824 */ /* 0x040fe200078e0a1d */
[----:B------:R-:W-:Y:S01]  /*58c0*/  IABS R28, R28 ;  /* 0x0000001c001c7213 */ /* 0x000fe20000000000 */
[--C-:B------:R-:W-:Y:S01]  /*58d0*/  IMAD.IADD R22, R8, 0x1, -R17.reuse ;  /* 0x0000000108167824 */ /* 0x100fe200078e0a11 */
[----:B------:R-:W-:Y:S01]  /*58e0*/  IABS R194, R194 ;  /* 0x000000c200c27213 */ /* 0x000fe20000000000 */
[C---:B------:R-:W-:Y:S01]  /*58f0*/  IMAD.IADD R6, R20.reuse, 0x1, -R17 ;  /* 0x0000000114067824 */ /* 0x040fe200078e0a11 */
[----:B------:R-:W-:Y:S01]  /*5900*/  IABS R192, R192 ;  /* 0x000000c000c07213 */ /* 0x000fe20000000000 */
[C---:B------:R-:W-:Y:S01]  /*5910*/  IMAD.IADD R26, R20.reuse, 0x1, -R69 ;  /* 0x00000001141a7824 */ /* 0x040fe200078e0a45 */
[----:B------:R-:W-:Y:S01]  /*5920*/  IABS R22, R22 ;  /* 0x0000001600167213 */ /* 0x000fe20000000000 */
[----:B------:R-:W-:Y:S01]  /*5930*/  IMAD.IADD R24, R20, 0x1, -R67 ;  /* 0x0000000114187824 */ /* 0x000fe200078e0a43 */
[----:B------:R-:W-:Y:S01]  /*5940*/  IABS R6, R6 ;  /* 0x0000000600067213 */ /* 0x000fe20000000000 */
[----:B------:R-:W-:Y:S01]  /*5950*/  VIADD R19, R10, 0xffffffc1 ;  /* 0xffffffc10a137836 */ /* 0x000fe20000000000 */
[----:B------:R-:W-:Y:S01]  /*5960*/  IABS R26, R26 ;  /* 0x0000001a001a7213 */ /* 0x000fe20000000000 */
[C---:B------:R-:W-:Y:S01]  /*5970*/  IMAD.IADD R4, R8.reuse, 0x1, -R71 ;  /* 0x0000000108047824 */ /* 0x040fe200078e0a47 */
[----:B------:R-:W-:Y:S01]  /*5980*/  IABS R24, R24 ;  /* 0x0000001800187213 */ /* 0x000fe20000000000 */
[--C-:B------:R-:W-:Y:S01]  /*5990*/  IMAD.IADD R18, R8, 0x1, -R19.reuse ;  /* 0x0000000108127824 */ /* 0x100fe200078e0a13 */
[----:B------:R-:W-:Y:S01]  /*59a0*/  I2FP.F32.S32 R28, R28 ;  /* 0x0000001c001c7245 */ /* 0x000fe20000201400 */
[C---:B------:R-:W-:Y:S01]  /*59b0*/  IMAD.IADD R30, R20.reuse, 0x1, -R19 ;  /* 0x00000001141e7824 */ /* 0x040fe200078e0a13 */
[----:B------:R-:W-:Y:S01]  /*59c0*/  I2FP.F32.S32 R194, R194 ;  /* 0x000000c200c27245 */ /* 0x000fe20000201400 */
[----:B------:R-:W-:Y:S01]  /*59d0*/  IMAD.IADD R11, R20, 0x1, -R61 ;  /* 0x00000001140b7824 */ /* 0x000fe200078e0a3d */
[----:B------:R-:W-:Y:S01]  /*59e0*/  I2FP.F32.S32 R192, R192 ;  /* 0x000000c000c07245 */ /* 0x000fe20000201400 */
[----:B------:R-:W-:Y:S01]  /*59f0*/  FFMA.FTZ R23, -R0, R28, R23 ;  /* 0x0000001c00177223 */ /* 0x000fe20000010117 */
[----:B------:R-:W-:Y:S01]  /*5a00*/  I2FP.F32.S32 R22, R22 ;  /* 0x0000001600167245 */ /* 0x000fe20000201400 */
[----:B------:R-:W-:Y:S01]  /*5a10*/  IMAD.IADD R28, R20, 0x1, -R25 ;  /* 0x00000001141c7824 */ /* 0x000fe200078e0a19 */
[----:B------:R-:W-:Y:S01]  /*5a20*/  I2FP.F32.S32 R6, R6 ;  /* 0x0000000600067245 */ /* 0x000fe20000201400 */
[C---:B------:R-:W-:Y:S01]  /*5a30*/  FFMA.FTZ R194, -R0.reuse, R194, R13 ;  /* 0x000000c200c27223 */ /* 0x040fe2000001010d */
[----:B------:R-:W-:Y:S01]  /*5a40*/  I2FP.F32.S32 R26, R26 ;  /* 0x0000001a001a7245 */ /* 0x000fe20000201400 */
[C---:B------:R-:W-:Y:S01]  /*5a50*/  FFMA.FTZ R192, -R0.reuse, R192, R15 ;  /* 0x000000c000c07223 */ /* 0x040fe2000001010f */
[----:B------:R-:W-:Y:S01]  /*5a60*/  I2FP.F32.S32 R24, R24 ;  /* 0x0000001800187245 */ /* 0x000fe20000201400 */
[C---:B------:R-:W-:Y:S01]  /*5a70*/  FFMA.FTZ R85, -R0.reuse, R22, R85 ;  /* 0x0000001600557223 */ /* 0x040fe20000010155 */
[----:B------:R-:W-:Y:S01]  /*5a80*/  IABS R4, R4 ;  /* 0x0000000400047213 */ /* 0x000fe20000000000 */
[C---:B------:R-:W-:Y:S01]  /*5a90*/  FFMA.FTZ R17, -R0.reuse, R6, R91 ;  /* 0x0000000600117223 */ /* 0x040fe2000001015b */
[----:B------:R-:W-:Y:S01]  /*5aa0*/  IABS R18, R18 ;  /* 0x0000001200127213 */ /* 0x000fe20000000000 */
[C---:B------:R-:W-:Y:S01]  /*5ab0*/  FFMA.FTZ R15, -R0.reuse, R26, R33 ;  /* 0x0000001a000f7223 */ /* 0x040fe20000010121 */
[----:B------:R-:W-:Y:S01]  /*5ac0*/  IABS R30, R30 ;  /* 0x0000001e001e7213 */ /* 0x000fe20000000000 */
[C---:B------:R-:W-:Y:S01]  /*5ad0*/  FFMA.FTZ R13, -R0.reuse, R24, R31 ;  /* 0x00000018000d7223 */ /* 0x040fe2000001011f */
[----:B------:R-:W-:Y:S01]  /*5ae0*/  ISETP.GE.AND P6, PT, R19, R152, PT ;  /* 0x000000981300720c */ /* 0x000fe20003fc6270 */
[----:B------:R-:W-:Y:S01]  /*5af0*/  FFMA.FTZ R19, -R0, R22, R93 ;  /* 0x0000001600137223 */ /* 0x000fe2000001015d */
[----:B------:R-:W-:Y:S01]  /*5b00*/  IABS R11, R11 ;  /* 0x0000000b000b7213 */ /* 0x000fe20000000000 */
[C---:B------:R-:W-:Y:S01]  /*5b10*/  IMAD.IADD R26, R20.reuse, 0x1, -R65 ;  /* 0x00000001141a7824 */ /* 0x040fe200078e0a41 */
[----:B------:R-:W-:Y:S01]  /*5b20*/  I2FP.F32.S32 R4, R4 ;  /* 0x0000000400047245 */ /* 0x000fe20000201400 */
[C---:B------:R-:W-:Y:S01]  /*5b30*/  IMAD.IADD R24, R20.reuse, 0x1, -R63 ;  /* 0x0000000114187824 */ /* 0x040fe200078e0a3f */
[----:B------:R-:W-:Y:S01]  /*5b40*/  I2FP.F32.S32 R18, R18 ;  /* 0x0000001200127245 */ /* 0x000fe20000201400 */
[----:B------:R-:W-:Y:S01]  /*5b50*/  IMAD.IADD R22, R20, 0x1, -R29 ;  /* 0x0000000114167824 */ /* 0x000fe200078e0a1d */
[----:B------:R-:W-:Y:S01]  /*5b60*/  I2FP.F32.S32 R30, R30 ;  /* 0x0000001e001e7245 */ /* 0x000fe20000201400 */
[----:B------:R-:W-:Y:S01]  /*5b70*/  IMAD.IADD R14, R8, 0x1, -R69 ;  /* 0x00000001080e7824 */ /* 0x000fe200078e0a45 */
[----:B------:R-:W-:Y:S01]  /*5b80*/  IABS R28, R28 ;  /* 0x0000001c001c7213 */ /* 0x000fe20000000000 */
[C---:B------:R-:W-:Y:S01]  /*5b90*/  FFMA.FTZ R4, -R0.reuse, R4, R21 ;  /* 0x0000000400047223 */ /* 0x040fe20000010115 */
[----:B------:R-:W-:Y:S01]  /*5ba0*/  I2FP.F32.S32 R11, R11 ;  /* 0x0000000b000b7245 */ /* 0x000fe20000201400 */
[C---:B------:R-:W-:Y:S01]  /*5bb0*/  FFMA.FTZ R18, -R0.reuse, R18, R73 ;  /* 0x0000001200127223 */ /* 0x040fe20000010149 */
[----:B------:R-:W-:Y:S01]  /*5bc0*/  FSEL R6, R85, -INF , !P2 ;  /* 0xff80000055067808 */ /* 0x000fe20005000000 */
[C---:B------:R-:W-:Y:S01]  /*5bd0*/  FFMA.FTZ R21, -R0.reuse, R30, R75 ;  /* 0x0000001e00157223 */ /* 0x040fe2000001014b */
[----:B------:R-:W-:Y:S01]  /*5be0*/  FSEL R17, R17, -INF , !P2 ;  /* 0xff80000011117808 */ /* 0x000fe20005000000 */
[----:B------:R-:W-:Y:S01]  /*5bf0*/  FFMA.FTZ R11, -R0, R11, R27 ;  /* 0x0000000b000b7223 */ /* 0x000fe2000001011b */
[----:B------:R-:W-:Y:S01]  /*5c00*/  ISETP.GE.AND P2, PT, R67, R152, PT ;  /* 0x000000984300720c */ /* 0x000fe20003f46270 */
[----:B------:R-:W-:Y:S01]  /*5c10*/  VIADD R27, R10, 0xffffffe9 ;  /* 0xffffffe90a1b7836 */ /* 0x000fe20000000000 */
[----:B------:R-:W-:Y:S01]  /*5c20*/  IABS R26, R26 ;  /* 0x0000001a001a7213 */ /* 0x000fe20000000000 */
[----:B------:R-:W-:Y:S01]  /*5c30*/  VIADD R172, R189, 0xc040 ;  /* 0x0000c040bdac7836 */ /* 0x000fe20000000000 */
[----:B------:R-:W-:Y:S01]  /*5c40*/  IABS R24, R24 ;  /* 0x0000001800187213 */ /* 0x000fe20000000000 */
[----:B------:R-:W-:Y:S01]  /*5c50*/  IMAD.IADD R30, R8, 0x1, -R27 ;  /* 0x00000001081e7824 */ /* 0x000fe200078e0a1b */
[----:B------:R-:W-:Y:S01]  /*5c60*/  IABS R22, R22 ;  /* 0x0000001600167213 */ /* 0x000fe20000000000 */
[----:B------:R-:W-:Y:S01]  /*5c70*/  IMAD.IADD R176, R171, 0x1, R189 ;  /* 0x00000001abb07824 */ /* 0x000fe200078e02bd */
[----:B------:R-:W-:Y:S01]  /*5c80*/  I2FP.F32.S32 R28, R28 ;  /* 0x0000001c001c7245 */ /* 0x000fe20000201400 */
[----:B------:R-:W-:Y:S01]  /*5c90*/  LDSM.16.MT88.4 R72, [R189+0x10000] ;  /* 0x01000000bd48783b */ /* 0x000fe20000004200 */
[----:B------:R-:W-:-:S02]  /*5ca0*/  IABS R14, R14 ;  /* 0x0000000e000e7213 */ /* 0x000fc40000000000 */
[----:B------:R-:W-:Y:S01]  /*5cb0*/  FSEL R16, R16, -INF , !P5 ;  /* 0xff80000010107808 */ /* 0x000fe20006800000 */
[----:B------:R-:W-:Y:S01]  /*5cc0*/  FFMA.FTZ R31, -R0, R28, R5 ;  /* 0x0000001c001f7223 */ /* 0x000fe20000010105 */
[----:B------:R-:W-:Y:S01]  /*5cd0*/  FSEL R19, R19, -INF , !P5 ;  /* 0xff80000013137808 */ /* 0x000fe20006800000 */
[----:B------:R-:W-:Y:S01]  /*5ce0*/  VIADD R5, R10, 0xfffffff8 ;  /* 0xfffffff80a057836 */ /* 0x000fe20000000000 */
[----:B------:R-:W-:Y:S01]  /*5cf0*/  FSEL R12, R12, -INF , !P2 ;  /* 0xff8000000c0c7808 */ /* 0x000fe20005000000 */
[----:B------:R-:W-:Y:S01]  /*5d00*/  LDSM.16.MT88.4 R116, [R176+0xc000] ;  /* 0x00c00000b074783b */ /* 0x000fe20000004200 */
[----:B------:R-:W-:Y:S02]  /*5d10*/  FSEL R13, R13, -INF , !P2 ;  /* 0xff8000000d0d7808 */ /* 0x000fe40005000000 */
[----:B------:R-:W-:Y:S01]  /*5d20*/  I2FP.F32.S32 R26, R26 ;  /* 0x0000001a001a7245 */ /* 0x000fe20000201400 */
[----:B------:R-:W-:Y:S01]  /*5d30*/  LDSM.16.MT88.4 R80, [R176+0x10000] ;  /* 0x01000000b050783b */ /* 0x000fe20000004200 */
[----:B------:R-:W-:-:S02]  /*5d40*/  I2FP.F32.S32 R24, R24 ;  /* 0x0000001800187245 */ /* 0x000fc40000201400 */
[----:B------:R-:W-:Y:S01]  /*5d50*/  I2FP.F32.S32 R22, R22 ;  /* 0x0000001600167245 */ /* 0x000fe20000201400 */
[----:B------:R-:W-:Y:S01]  /*5d60*/  FFMA.FTZ R37, -R0, R26, R37 ;  /* 0x0000001a00257223 */ /* 0x000fe20000010125 */
[-C--:B------:R-:W-:Y:S01]  /*5d70*/  ISETP.GE.AND P5, PT, R25, R152.reuse, PT ;  /* 0x000000981900720c */ /* 0x080fe20003fa6270 */
[C---:B------:R-:W-:Y:S01]  /*5d80*/  VIADD R25, R10.reuse, 0xfffffff0 ;  /* 0xfffffff00a197836 */ /* 0x040fe20000000000 */
[----:B------:R-:W-:Y:S01]  /*5d90*/  FSEL R163, R23, -INF , !P4 ;  /* 0xff80000017a37808 */ /* 0x000fe20006000000 */
[C---:B------:R-:W-:Y:S01]  /*5da0*/  VIADD R23, R10.reuse, 0xfffffff1 ;  /* 0xfffffff10a177836 */ /* 0x040fe20000000000 */
[----:B------:R-:W-:Y:S01]  /*5db0*/  ISETP.GE.AND P2, PT, R29, R152, PT ;  /* 0x000000981d00720c */ /* 0x000fe20003f46270 */
[----:B------:R-:W-:Y:S01]  /*5dc0*/  VIADD R29, R10, 0xfffffff9 ;  /* 0xfffffff90a1d7836 */ /* 0x000fe20000000000 */
[----:B------:R-:W-:Y:S01]  /*5dd0*/  I2FP.F32.S32 R14, R14 ;  /* 0x0000000e000e7245 */ /* 0x000fe20000201400 */
[----:B------:R-:W-:Y:S01]  /*5de0*/  FFMA.FTZ R39, -R0, R24, R39 ;  /* 0x0000001800277223 */ /* 0x000fe20000010127 */
[----:B------:R-:W-:Y:S01]  /*5df0*/  FSEL R18, R18, -INF , !P6 ;  /* 0xff80000012127808 */ /* 0x000fe20007000000 */
[----:B------:R-:W-:Y:S01]  /*5e00*/  FFMA.FTZ R49, -R0, R22, R49 ;  /* 0x0000001600317223 */ /* 0x000fe20000010131 */
[----:B------:R-:W-:Y:S01]  /*5e10*/  FSEL R21, R21, -INF , !P6 ;  /* 0xff80000015157808 */ /* 0x000fe20007000000 */
[C---:B------:R-:W-:Y:S01]  /*5e20*/  IMAD.IADD R26, R8.reuse, 0x1, -R25 ;  /* 0x00000001081a7824 */ /* 0x040fe200078e0a19 */
[----:B------:R-:W-:Y:S01]  /*5e30*/  ISETP.GE.AND P6, PT, R61, R152, PT ;  /* 0x000000983d00720c */ /* 0x000fe20003fc6270 */
[----:B------:R-:W-:-:S02]  /*5e40*/  IMAD.IADD R24, R8, 0x1, -R23 ;  /* 0x0000000108187824 */ /* 0x000fc400078e0a17 */
[----:B------:R-:W-:Y:S01]  /*5e50*/  FFMA.FTZ R14, -R0, R14, R95 ;  /* 0x0000000e000e7223 */ /* 0x000fe2000001015f */
[C---:B------:R-:W-:Y:S01]  /*5e60*/  IMAD.IADD R22, R8.reuse, 0x1, -R5 ;  /* 0x0000000108167824 */ /* 0x040fe200078e0a05 */
[----:B------:R-:W-:Y:S01]  /*5e70*/  FSEL R10, R35, -INF , !P6 ;  /* 0xff800000230a7808 */ /* 0x000fe20007000000 */
[----:B------:R-:W-:Y:S01]  /*5e80*/  IMAD.IADD R28, R8, 0x1, -R29 ;  /* 0x00000001081c7824 */ /* 0x000fe200078e0a1d */
[----:B------:R-:W-:Y:S01]  /*5e90*/  FSEL R11, R11, -INF , !P6 ;  /* 0xff8000000b0b7808 */ /* 0x000fe20007000000 */
[----:B------:R-:W-:Y:S01]  /*5ea0*/  LDSM.16.MT88.4 R148, [R176+0xc800] ;  /* 0x00c80000b094783b */ /* 0x000fe20000004200 */
[----:B------:R-:W-:Y:S02]  /*5eb0*/  FSEL R8, R9, -INF , !P5 ;  /* 0xff80000009087808 */ /* 0x000fe40006800000 */
[-C--:B------:R-:W-:Y:S01]  /*5ec0*/  ISETP.GE.AND P3, PT, R69, R152.reuse, PT ;  /* 0x000000984500720c */ /* 0x080fe20003f66270 */
[----:B------:R-:W-:Y:S01]  /*5ed0*/  LDSM.16.MT88.4 R144, [R176+0xe800] ;  /* 0x00e80000b090783b */ /* 0x000fe20000004200 */
[----:B------:R-:W-:Y:S01]  /*5ee0*/  ISETP.GE.AND P6, PT, R27, R152, PT ;  /* 0x000000981b00720c */ /* 0x000fe20003fc6270 */
[----:B------:R-:W-:Y:S01]  /*5ef0*/  IMAD.IADD R27, R20, 0x1, -R27 ;  /* 0x00000001141b7824 */ /* 0x000fe200078e0a1b */
[----:B------:R-:W-:Y:S01]  /*5f00*/  FSEL R9, R31, -INF , !P5 ;  /* 0xff8000001f097808 */ /* 0x000fe20006800000 */
[----:B------:R-:W-:Y:S01]  /*5f10*/  LDSM.16.MT88.4 R140, [R176+0x10800] ;  /* 0x01080000b08c783b */ /* 0x000fe20000004200 */
[----:B------:R-:W-:-:S02]  /*5f20*/  IABS R30, R30 ;  /* 0x0000001e001e7213 */ /* 0x000fc40000000000 */
[----:B------:R-:W-:Y:S01]  /*5f30*/  ISETP.GE.AND P5, PT, R25, R152, PT ;  /* 0x000000981900720c */ /* 0x000fe20003fa6270 */
[----:B------:R-:W-:Y:S01]  /*5f40*/  IMAD.IADD R25, R20, 0x1, -R25 ;  /* 0x0000000114197824 */ /* 0x000fe200078e0a19 */
[----:B------:R-:W-:Y:S02]  /*5f50*/  FSEL R14, R14, -INF , !P3 ;  /* 0xff8000000e0e7808 */ /* 0x000fe40005800000 */
[----:B------:R-:W-:Y:S02]  /*5f60*/  FSEL R15, R15, -INF , !P3 ;  /* 0xff8000000f0f7808 */ /* 0x000fe40005800000 */
[----:B------:R-:W-:Y:S02]  /*5f70*/  I2FP.F32.S32 R30, R30 ;  /* 0x0000001e001e7245 */ /* 0x000fe40000201400 */
[----:B------:R-:W-:Y:S02]  /*5f80*/  ISETP.GE.AND P3, PT, R63, R152, PT ;  /* 0x000000983f00720c */ /* 0x000fe40003f66270 */
[----:B------:R-:W-:Y:S01]  /*5f90*/  IABS R27, R27 ;  /* 0x0000001b001b7213 */ /* 0x000fe20000000000 */
[----:B------:R-:W-:Y:S01]  /*5fa0*/  FFMA.FTZ R7, -R0, R30, R7 ;  /* 0x0000001e00077223 */ /* 0x000fe20000010107 */
[----:B------:R-:W-:-:S02]  /*5fb0*/  FSEL R4, R4, -INF , !P4 ;  /* 0xff80000004047808 */ /* 0x000fc40006000000 */
[----:B------:R-:W-:Y:S02]  /*5fc0*/  IABS R25, R25 ;  /* 0x0000001900197213 */ /* 0x000fe40000000000 */
[-C--:B------:R-:W-:Y:S02]  /*5fd0*/  ISETP.GE.AND P4, PT, R65, R152.reuse, PT ;  /* 0x000000984100720c */ /* 0x080fe40003f86270 */
[----:B------:R-:W-:Y:S02]  /*5fe0*/  FSEL R194, R194, -INF , !P3 ;  /* 0xff800000c2c27808 */ /* 0x000fe40005800000 */
[----:B------:R-:W-:Y:S02]  /*5ff0*/  FSEL R195, R39, -INF , !P3 ;  /* 0xff80000027c37808 */ /* 0x000fe40005800000 */
[----:B------:R-:W-:Y:S01]  /*6000*/  ISETP.GE.AND P3, PT, R5, R152, PT ;  /* 0x000000980500720c */ /* 0x000fe20003f66270 */
[----:B------:R-:W-:Y:S01]  /*6010*/  IMAD.IADD R5, R20, 0x1, -R5 ;  /* 0x0000000114057824 */ /* 0x000fe200078e0a05 */
[----:B------:R-:W-:-:S02]  /*6020*/  I2FP.F32.S32 R30, R27 ;  /* 0x0000001b001e7245 */ /* 0x000fc40000201400 */
[----:B------:R-:W-:Y:S02]  /*6030*/  I2FP.F32.S32 R27, R25 ;  /* 0x00000019001b7245 */ /* 0x000fe40000201400 */
[----:B------:R-:W-:Y:S01]  /*6040*/  FSEL R196, R196, -INF , !P4 ;  /* 0xff800000c4c47808 */ /* 0x000fe20006000000 */
[C---:B------:R-:W-:Y:S01]  /*6050*/  FFMA.FTZ R30, -R0.reuse, R30, R45 ;  /* 0x0000001e001e7223 */ /* 0x040fe2000001012d */
[----:B------:R-:W-:Y:S01]  /*6060*/  FSEL R197, R37, -INF , !P4 ;  /* 0xff80000025c57808 */ /* 0x000fe20006000000 */
[----:B------:R-:W-:Y:S01]  /*6070*/  FFMA.FTZ R53, -R0, R27, R53 ;  /* 0x0000001b00357223 */ /* 0x000fe20000010135 */
[----:B------:R-:W-:Y:S02]  /*6080*/  FMNMX3.FTZ R25, R6, R18, R16, !PT ;  /* 0x0000001206197276 */ /* 0x000fe40007810010 */
[----:B------:R-:W-:Y:S01]  /*6090*/  ISETP.GE.AND P4, PT, R23, R152, PT ;  /* 0x000000981700720c */ /* 0x000fe20003f86270 */
[C---:B------:R-:W-:Y:S01]  /*60a0*/  IMAD.IADD R23, R20.reuse, 0x1, -R23 ;  /* 0x0000000114177824 */ /* 0x040fe200078e0a17 */
[----:B------:R-:W-:Y:S01]  /*60b0*/  IABS R22, R22 ;  /* 0x0000001600167213 */ /* 0x000fe20000000000 */
[----:B------:R-:W-:Y:S01]  /*60c0*/  IMAD.IADD R20, R20, 0x1, -R29 ;  /* 0x0000000114147824 */ /* 0x000fe200078e0a1d */
[----:B------:R-:W-:-:S02]  /*60d0*/  IABS R26, R26 ;  /* 0x0000001a001a7213 */ /* 0x000fc40000000000 */
[----:B------:R-:W-:Y:S02]  /*60e0*/  IABS R5, R5 ;  /* 0x0000000500057213 */ /* 0x000fe40000000000 */
[----:B------:R-:W-:Y:S02]  /*60f0*/  FMNMX3.FTZ R25, R25, R4, R14, !PT ;  /* 0x0000000419197276 */ /* 0x000fe4000781000e */
[----:B------:R-:W-:Y:S01]  /*6100*/  FMNMX3.FTZ R32, R17, R21, R19, !PT ;  /* 0x0000001511207276 */ /* 0x000fe20007810013 */
[----:B------:R-:W-:Y:S01]  /*6110*/  IMAD.MOV.U32 R27, RZ, RZ, R5 ;  /* 0x000000ffff1b7224 */ /* 0x000fe200078e0005 */
[----:B------:R-:W-:Y:S02]  /*6120*/  I2FP.F32.S32 R22, R22 ;  /* 0x0000001600167245 */ /* 0x000fe40000201400 */
[----:B------:R-:W-:Y:S02]  /*6130*/  IABS R24, R24 ;  /* 0x0000001800187213 */ /* 0x000fe40000000000 */
[----:B------:R-:W-:Y:S01]  /*6140*/  I2FP.F32.S32 R26, R26 ;  /* 0x0000001a001a7245 */ /* 0x000fe20000201400 */
[----:B------:R-:W-:Y:S01]  /*6150*/  FFMA.FTZ R22, -R0, R22, R57 ;  /* 0x0000001600167223 */ /* 0x000fe20000010139 */
[----:B------:R-:W-:-:S02]  /*6160*/  IABS R20, R20 ;  /* 0x0000001400147213 */ /* 0x000fc40000000000 */
[----:B------:R-:W-:Y:S01]  /*6170*/  FMNMX3.FTZ R25, R25, R12, R10, !PT ;  /* 0x0000000c19197276 */ /* 0x000fe2000781000a */
[----:B------:R-:W-:Y:S01]  /*6180*/  FFMA.FTZ R26, -R0, R26, R47 ;  /* 0x0000001a001a7223 */ /* 0x000fe2000001012f */
[----:B------:R-:W-:Y:S01]  /*6190*/  FMNMX3.FTZ R32, R32, R163, R15, !PT ;  /* 0x000000a320207276 */ /* 0x000fe2000781000f */
[----:B------:R-:W-:Y:S01]  /*61a0*/  IMAD.MOV.U32 R5, RZ, RZ, R20 ;  /* 0x000000ffff057224 */ /* 0x000fe200078e0014 */
[----:B------:R-:W-:Y:S02]  /*61b0*/  IABS R28, R28 ;  /* 0x0000001c001c7213 */ /* 0x000fe40000000000 */
[----:B------:R-:W-:Y:S02]  /*61c0*/  I2FP.F32.S32 R24, R24 ;  /* 0x0000001800187245 */ /* 0x000fe40000201400 */
[----:B------:R-:W-:Y:S02]  /*61d0*/  IABS R23, R23 ;  /* 0x0000001700177213 */ /* 0x000fe40000000000 */
[----:B------:R-:W-:Y:S01]  /*61e0*/  FSEL R192, R192, -INF , !P2 ;  /* 0xff800000c0c07808 */ /* 0x000fe20005000000 */
[----:B------:R-:W-:Y:S01]  /*61f0*/  FFMA.FTZ R24, -R0, R24, R41 ;  /* 0x0000001800187223 */ /* 0x000fe20000010129 */
[----:B------:R-:W-:-:S02]  /*6200*/  FMNMX3.FTZ R25, R25, R8, R196, !PT ;  /* 0x0000000819197276 */ /* 0x000fc400078100c4 */
[----:B------:R-:W-:Y:S02]  /*6210*/  FMNMX3.FTZ R32, R32, R13, R11, !PT ;  /* 0x0000000d20207276 */ /* 0x000fe4000781000b */
[----:B------:R-:W-:Y:S02]  /*6220*/  I2FP.F32.S32 R28, R28 ;  /* 0x0000001c001c7245 */ /* 0x000fe40000201400 */
[----:B------:R-:W-:Y:S02]  /*6230*/  I2FP.F32.S32 R23, R23 ;  /* 0x0000001700177245 */ /* 0x000fe40000201400 */
[----:B------:R-:W-:Y:S01]  /*6240*/  I2FP.F32.S32 R20, R27 ;  /* 0x0000001b00147245 */ /* 0x000fe20000201400 */
[C---:B------:R-:W-:Y:S01]  /*6250*/  FFMA.FTZ R28, -R0.reuse, R28, R59 ;  /* 0x0000001c001c7223 */ /* 0x040fe2000001013b */
[----:B------:R-:W-:Y:S01]  /*6260*/  FSEL R184, R7, -INF , !P6 ;  /* 0xff80000007b87808 */ /* 0x000fe20007000000 */
[----:B------:R-:W-:Y:S01]  /*6270*/  FFMA.FTZ R55, -R0, R23, R55 ;  /* 0x0000001700377223 */ /* 0x000fe20000010137 */
[----:B------:R-:W-:Y:S01]  /*6280*/  FSEL R180, R22, -INF , !P3 ;  /* 0xff80000016b47808 */ /* 0x000fe20005800000 */
[----:B------:R-:W-:Y:S01]  /*6290*/  FFMA.FTZ R20, -R0, R20, R51 ;  /* 0x0000001400147223 */ /* 0x000fe20000010133 */
[----:B------:R-:W-:-:S02]  /*62a0*/  FSEL R193, R49, -INF , !P2 ;  /* 0xff80000031c17808 */ /* 0x000fc40005000000 */
[----:B------:R-:W-:Y:S01]  /*62b0*/  FSEL R182, R26, -INF , !P5 ;  /* 0xff8000001ab67808 */ /* 0x000fe20006800000 */
[----:B------:R-:W-:Y:S01]  /*62c0*/  LDSM.16.MT88.4 R48, [R176+0xe000] ;  /* 0x00e00000b030783b */ /* 0x000fe20000004200 */
[----:B------:R-:W-:Y:S02]  /*62d0*/  FMNMX3.FTZ R7, R25, R194, R192, !PT ;  /* 0x000000c219077276 */ /* 0x000fe400078100c0 */
[----:B------:R-:W-:Y:S02]  /*62e0*/  FMNMX3.FTZ R22, R32, R9, R197, !PT ;  /* 0x0000000920167276 */ /* 0x000fe400078100c5 */
[----:B------:R-:W-:Y:S02]  /*62f0*/  I2FP.F32.S32 R5, R5 ;  /* 0x0000000500057245 */ /* 0x000fe40000201400 */
[----:B------:R-:W-:Y:S02]  /*6300*/  ISETP.GE.AND P2, PT, R29, R152, PT ;  /* 0x000000981d00720c */ /* 0x000fe40003f46270 */
[----:B------:R-:W-:Y:S01]  /*6310*/  FSEL R181, R24, -INF , !P4 ;  /* 0xff80000018b57808 */ /* 0x000fe20006000000 */
[----:B------:R-:W-:Y:S01]  /*6320*/  FFMA.FTZ R5, -R0, R5, R43 ;  /* 0x0000000500057223 */ /* 0x000fe2000001012b */
[----:B------:R-:W-:Y:S01]  /*6330*/  FMNMX3.FTZ R7, R7, R184, R182, !PT ;  /* 0x000000b807077276 */ /* 0x000fe200078100b6 */
[----:B------:R-:W-:Y:S01]  /*6340*/  LDSM.16.MT88.4 R40, [R189+0xe000] ;  /* 0x00e00000bd28783b */ /* 0x000fe20000004200 */
[----:B------:R-:W-:-:S02]  /*6350*/  FSEL R191, R30, -INF , !P6 ;  /* 0xff8000001ebf7808 */ /* 0x000fc40007000000 */
[----:B------:R-:W-:Y:S02]  /*6360*/  FSEL R179, R53, -INF , !P5 ;  /* 0xff80000035b37808 */ /* 0x000fe40006800000 */
[----:B------:R-:W-:Y:S02]  /*6370*/  FMNMX3.FTZ R22, R22, R195, R193, !PT ;  /* 0x000000c316167276 */ /* 0x000fe400078100c1 */
[----:B------:R-:W-:Y:S02]  /*6380*/  FSEL R178, R28, -INF , !P2 ;  /* 0xff8000001cb27808 */ /* 0x000fe40005000000 */
[----:B------:R-:W-:Y:S02]  /*6390*/  FMNMX3.FTZ R7, R7, R181, R180, !PT ;  /* 0x000000b507077276 */ /* 0x000fe400078100b4 */
[----:B------:R-:W-:Y:S02]  /*63a0*/  FSEL R177, R55, -INF , !P4 ;  /* 0xff80000037b17808 */ /* 0x000fe40006000000 */
[----:B------:R-:W-:-:S02]  /*63b0*/  FSEL R175, R20, -INF , !P3 ;  /* 0xff80000014af7808 */ /* 0x000fc40005800000 */
[----:B------:R-:W-:Y:S02]  /*63c0*/  FMNMX3.FTZ R22, R22, R191, R179, !PT ;  /* 0x000000bf16167276 */ /* 0x000fe400078100b3 */
[----:B------:R-:W-:Y:S02]  /*63d0*/  FMNMX.FTZ R7, R178, R7, !PT ;  /* 0x00000007b2077209 */ /* 0x000fe40007810000 */
[----:B------:R-:W-:Y:S02]  /*63e0*/  FSEL R173, R5, -INF , !P2 ;  /* 0xff80000005ad7808 */ /* 0x000fe40005000000 */
[----:B------:R-:W-:Y:S01]  /*63f0*/  FMNMX3.FTZ R22, R22, R177, R175, !PT ;  /* 0x000000b116167276 */ /* 0x000fe200078100af */
[----:B------:R-:W1:Y:S03]  /*6400*/  SHFL.BFLY PT, R20, R7, 0x2, 0x1f ;  /* 0x0c401f0007147f89 */ /* 0x000e6600000e0000 */
[----:B------:R-:W-:-:S05]  /*6410*/  FMNMX.FTZ R22, R173, R22, !PT ;  /* 0x00000016ad167209 */ /* 0x000fca0007810000 */
[----:B------:R-:W2:Y:S01]  /*6420*/  SHFL.BFLY PT, R5, R22, 0x2, 0x1f ;  /* 0x0c401f0016057f89 */ /* 0x000ea200000e0000 */
[----:B-1----:R-:W-:-:S05]  /*6430*/  FMNMX.FTZ R20, R7, R20, !PT ;  /* 0x0000001407147209 */ /* 0x002fca0007810000 */
[----:B------:R-:W1:Y:S01]  /*6440*/  SHFL.BFLY PT, R133, R20, 0x1, 0x1f ;  /* 0x0c201f0014857f89 */ /* 0x000e6200000e0000 */
[----:B--2---:R-:W-:-:S05]  /*6450*/  FMNMX.FTZ R5, R22, R5, !PT ;  /* 0x0000000516057209 */ /* 0x004fca0007810000 */
[----:B------:R-:W2:Y:S01]  /*6460*/  SHFL.BFLY PT, R132, R5, 0x1, 0x1f ;  /* 0x0c201f0005847f89 */ /* 0x000ea200000e0000 */
[----:B-1----:R-:W-:-:S04]  /*6470*/  FMNMX.FTZ R133, R20, R133, !PT ;  /* 0x0000008514857209 */ /* 0x002fc80007810000 */
[C---:B------:R-:W-:Y:S01]  /*6480*/  FSETP.NEU.FTZ.AND P2, PT, R133.reuse, -INF , PT ;  /* 0xff8000008500780b */ /* 0x040fe20003f5d000 */
[----:B---3--:R-:W-:Y:S01]  /*6490*/  FMUL.FTZ R183, R133, UR4 ;  /* 0x0000000485b77c20 */ /* 0x008fe20008410000 */
[----:B--2---:R-:W-:Y:S01]  /*64a0*/  FMNMX.FTZ R132, R5, R132, !PT ;  /* 0x0000008405847209 */ /* 0x004fe20007810000 */
[----:B------:R-:W-:-:S03]  /*64b0*/  VIADD R5, R189, 0xc000 ;  /* 0x0000c000bd057836 */ /* 0x000fc60000000000 */
[----:B------:R-:W-:Y:S02]  /*64c0*/  FSEL R183, R183, RZ, P2 ;  /* 0x000000ffb7b77208 */ /* 0x000fe40001000000 */
[C---:B------:R-:W-:Y:S01]  /*64d0*/  FSETP.NEU.FTZ.AND P2, PT, R132.reuse, -INF , PT ;  /* 0xff8000008400780b */ /* 0x040fe20003f5d000 */
[----:B------:R-:W-:Y:S02]  /*64e0*/  @P0 VIADD R172, R5, 0xffffffc0 ;  /* 0xffffffc005ac0836 */ /* 0x000fe40000000000 */
[----:B------:R-:W-:Y:S01]  /*64f0*/  FMUL.FTZ R174, R132, UR4 ;  /* 0x0000000484ae7c20 */ /* 0x000fe20008410000 */
[--C-:B------:R-:W-:Y:S01]  /*6500*/  FFMA.FTZ R170, R6, UR4, -R183.reuse ;  /* 0x0000000406aa7c23 */ /* 0x100fe200080108b7 */
[--C-:B------:R-:W-:Y:S01]  /*6510*/  FFMA.FTZ R165, R4, UR4, -R183.reuse ;  /* 0x0000000404a57c23 */ /* 0x100fe200080108b7 */
[----:B------:R-:W-:Y:S01]  /*6520*/  IMAD.IADD R171, R171, 0x1, R172 ;  /* 0x00000001abab7824 */ /* 0x000fe200078e02ac */
[----:B------:R-:W1:Y:S01]  /*6530*/  LDSM.16.MT88.4 R108, [R172] ;  /* 0x00000000ac6c783b */ /* 0x000e620000004200 */
[----:B------:R-:W-:Y:S01]  /*6540*/  FSEL R174, R174, RZ, P2 ;  /* 0x000000ffaeae7208 */ /* 0x000fe20001000000 */
[--C-:B------:R-:W-:Y:S01]  /*6550*/  FFMA.FTZ R169, R18, UR4, -R183.reuse ;  /* 0x0000000412a97c23 */ /* 0x100fe200080108b7 */
[--C-:B------:R-:W-:Y:S01]  /*6560*/  FFMA.FTZ R166, R16, UR4, -R183.reuse ;  /* 0x0000000410a67c23 */ /* 0x100fe200080108b7 */
[----:B------:R-:W2:Y:S01]  /*6570*/  LDSM.16.MT88.4 R100, [R171] ;  /* 0x00000000ab64783b */ /* 0x000ea20000004200 */
[----:B------:R-:W-:Y:S01]  /*6580*/  MUFU.EX2 R170, R170 ;  /* 0x000000aa00aa7308 */ /* 0x000fe20000000800 */
[--C-:B------:R-:W-:Y:S01]  /*6590*/  FFMA.FTZ R168, R17, UR4, -R174.reuse ;  /* 0x0000000411a87c23 */ /* 0x100fe200080108ae */
[--C-:B------:R-:W-:Y:S01]  /*65a0*/  FFMA.FTZ R167, R21, UR4, -R174.reuse ;  /* 0x0000000415a77c23 */ /* 0x100fe200080108ae */
[----:B------:R-:W3:Y:S01]  /*65b0*/  LDSM.16.MT88.4 R56, [R172+0x2000] ;  /* 0x00200000ac38783b */ /* 0x000ee20000004200 */
[--C-:B------:R-:W-:Y:S01]  /*65c0*/  FFMA.FTZ R164, R19, UR4, -R174.reuse ;  /* 0x0000000413a47c23 */ /* 0x100fe200080108ae */
[--C-:B------:R-:W-:Y:S01]  /*65d0*/  FFMA.FTZ R163, R163, UR4, -R174.reuse ;  /* 0x00000004a3a37c23 */ /* 0x100fe200080108ae */
[----:B------:R-:W4:Y:S01]  /*65e0*/  MUFU.EX2 R169, R169 ;  /* 0x000000a900a97308 */ /* 0x000f220000000800 */
[----:B------:R-:W5:Y:S01]  /*65f0*/  LDSM.16.MT88.4 R64, [R171+0x2000] ;  /* 0x00200000ab40783b */ /* 0x000f620000004200 */
        /* <DEDUP_REMOVED lines=9> */
[--C-:B------:R-:W-:Y:S01]  /*6690*/  FFMA.FTZ R159, R13, UR4, -R174.reuse ;  /* 0x000000040d9f7c23 */ /* 0x100fe200080108ae */
[----:B------:R-:W-:Y:S01]  /*66a0*/  MUFU.EX2 R168, R168 ;  /* 0x000000a800a87308 */ /* 0x000fe20000000800 */
[----:B------:R-:W5:Y:S01]  /*66b0*/  LDSM.16.MT88.4 R16, [R189+0xe800] ;  /* 0x00e80000bd10783b */ /* 0x000f620000004200 */
[----:B----4-:R-:W-:Y:S01]  /*66c0*/  F2FP.BF16.F32.PACK_AB R96, R169, R170 ;  /* 0x000000aaa960723e */ /* 0x010fe200000010ff */
[--C-:B------:R-:W-:Y:S01]  /*66d0*/  FFMA.FTZ R156, R11, UR4, -R174.reuse ;  /* 0x000000040b9c7c23 */ /* 0x100fe200080108ae */
[----:B------:R-:W4:Y:S01]  /*66e0*/  MUFU.EX2 R167, R167 ;  /* 0x000000a700a77308 */ /* 0x000f220000000800 */
[--C-:B------:R-:W-:Y:S01]  /*66f0*/  FFMA.FTZ R155, R9, UR4, -R174.reuse ;  /* 0x00000004099b7c23 */ /* 0x100fe200080108ae */
[----:B------:R-:W5:Y:S01]  /*6700*/  LDSM.16.MT88.4 R12, [R189+0x10800] ;  /* 0x01080000bd0c783b */ /* 0x000f620000004200 */
[--C-:B------:R-:W-:Y:S01]  /*6710*/  FFMA.FTZ R179, R179, UR4, -R174.reuse ;  /* 0x00000004b3b37c23 */ /* 0x100fe200080108ae */
[----:B------:R-:W-:Y:S01]  /*6720*/  MUFU.EX2 R164, R164 ;  /* 0x000000a400a47308 */ /* 0x000fe20000000800 */
[----:B------:R-:W-:Y:S01]  /*6730*/  FFMA.FTZ R175, R175, UR4, -R174 ;  /* 0x00000004afaf7c23 */ /* 0x000fe200080108ae */
[----:B-1----:R-:W-:Y:S01]  /*6740*/  F2FP.BF16.F32.PACK_AB R98, R165, R166 ;  /* 0x000000a6a562723e */ /* 0x002fe200000010ff */
[----:B------:R-:W1:Y:S01]  /*6750*/  LDSM.16.MT88.4 R8, [R172+0x4800] ;  /* 0x00480000ac08783b */ /* 0x000e620000004200 */
[----:B------:R-:W2:Y:S01]  /*6760*/  MUFU.EX2 R163, R163 ;  /* 0x000000a300a37308 */ /* 0x000ea20000000800 */
[----:B------:R-:W-:-:S02]  /*6770*/  FADD.FTZ R169, R170, R169 ;  /* 0x000000a9aaa97221 */ /* 0x000fc40000010000 */
[----:B------:R-:W-:Y:S01]  /*6780*/  LDSM.16.MT88.4 R24, [R172+0x2800] ;  /* 0x00280000ac18783b */ /* 0x000fe20000004200 */
[----:B------:R-:W-:Y:S01]  /*6790*/  MUFU.EX2 R162, R162 ;  /* 0x000000a200a27308 */ /* 0x000fe20000000800 */
[----:B------:R-:W-:Y:S01]  /*67a0*/  FADD.FTZ R166, R166, R169 ;  /* 0x000000a9a6a67221 */ /* 0x000fe20000010000 */
[----:B----4-:R-:W-:Y:S01]  /*67b0*/  F2FP.BF16.F32.PACK_AB R97, R167, R168 ;  /* 0x000000a8a761723e */ /* 0x010fe200000010ff */
[----:B------:R-:W-:Y:S01]  /*67c0*/  LDSM.16.MT88.4 R32, [R172+0x800] ;  /* 0x00080000ac20783b */ /* 0x000fe20000004200 */
[----:B------:R-:W4:Y:S01]  /*67d0*/  MUFU.EX2 R161, R161 ;  /* 0x000000a100a17308 */ /* 0x000f220000000800 */
[----:B------:R-:W-:Y:S01]  /*67e0*/  FADD.FTZ R167, R168, R167 ;  /* 0x000000a7a8a77221 */ /* 0x000fe20000010000 */
[----:B------:R-:W-:Y:S01]  /*67f0*/  FADD.FTZ R165, R165, R166 ;  /* 0x000000a6a5a57221 */ /* 0x000fe20000010000 */
[----:B------:R-:W-:Y:S01]  /*6800*/  LDSM.16.MT88.4 R28, [R171+0x800] ;  /* 0x00080000ab1c783b */ /* 0x000fe20000004200 */
[----:B------:R-:W-:Y:S01]  /*6810*/  MUFU.EX2 R158, R158 ;  /* 0x0000009e009e7308 */ /* 0x000fe20000000800 */
[----:B--2---:R-:W-:-:S02]  /*6820*/  F2FP.BF16.F32.PACK_AB R99, R163, R164 ;  /* 0x000000a4a363723e */ /* 0x004fc400000010ff */
[----:B------:R-:W-:Y:S01]  /*6830*/  LDSM.16.MT88.4 R20, [R171+0x2800] ;  /* 0x00280000ab14783b */ /* 0x000fe20000004200 */
[----:B------:R-:W-:Y:S01]  /*6840*/  MUFU.EX2 R157, R157 ;  /* 0x0000009d009d7308 */ /* 0x000fe20000000800 */
[----:B------:R-:W-:-:S03]  /*6850*/  FADD.FTZ R164, R164, R167 ;  /* 0x000000a7a4a47221 */ /* 0x000fc60000010000 */
[----:B------:R-:W-:Y:S01]  /*6860*/  MUFU.EX2 R160, R160 ;  /* 0x000000a000a07308 */ /* 0x000fe20000000800 */
[C---:B------:R-:W-:Y:S01]  /*6870*/  HMMA.16816.F32.BF16 R36, R96.reuse, R40, RZ ;  /* 0x000000286024723c */ /* 0x040fe200000418ff */
[----:B------:R-:W-:Y:S02]  /*6880*/  FADD.FTZ R163, R163, R164 ;  /* 0x000000a4a3a37221 */ /* 0x000fe40000010000 */
[----:B------:R-:W2:Y:S04]  /*6890*/  MUFU.EX2 R159, R159 ;  /* 0x0000009f009f7308 */ /* 0x000ea80000000800 */
[----:B------:R-:W-:Y:S01]  /*68a0*/  MUFU.EX2 R156, R156 ;  /* 0x0000009c009c7308 */ /* 0x000fe20000000800 */
[C---:B------:R-:W-:Y:S03]  /*68b0*/  HMMA.16816.F32.BF16 R40, R96.reuse, R42, RZ ;  /* 0x0000002a6028723c */ /* 0x040fe600000418ff */
[----:B------:R-:W1:Y:S05]  /*68c0*/  MUFU.EX2 R155, R155 ;  /* 0x0000009b009b7308 */ /* 0x000e6a0000000800 */
[C---:B------:R-:W-:Y:S08]  /*68d0*/  HMMA.16816.F32.BF16 R120, R96.reuse, R116, RZ ;  /* 0x000000746078723c */ /* 0x040ff000000418ff */
        /* <DEDUP_REMOVED lines=103> */
[--C-:B------:R-:W-:Y:S01]  /*6f50*/  FFMA.FTZ R182, R177, UR4, -R174.reuse ;  /* 0x00000004b1b67c23 */ /* 0x100fe200080108ae */
[----:B------:R-:W-:Y:S01]  /*6f60*/  FFMA.FTZ R174, R173, UR4, -R174 ;  /* 0x00000004adae7c23 */ /* 0x000fe200080108ae */
[----:B------:R-:W-:Y:S03]  /*6f70*/  MUFU.EX2 R177, R179 ;  /* 0x000000b300b17308 */ /* 0x000fe60000000800 */
[C---:B--2---:R-:W-:Y:S01]  /*6f80*/  HMMA.16816.F32.BF16 R68, R4.reuse, R12, R68 ;  /* 0x0000000c0444723c */ /* 0x044fe20000041844 */
[----:B------:R-:W-:Y:S04]  /*6f90*/  MUFU.EX2 R182, R182 ;  /* 0x000000b600b67308 */ /* 0x000fe80000000800 */
[----:B------:R-:W-:Y:S03]  /*6fa0*/  MUFU.EX2 R173, R175 ;  /* 0x000000af00ad7308 */ /* 0x000fe60000000800 */
[C---:B------:R-:W-:Y:S01]  /*6fb0*/  HMMA.16816.F32.BF16 R72, R4.reuse, R14, R72 ;  /* 0x0000000e0448723c */ /* 0x040fe20000041848 */
[----:B------:R-:W2:Y:S01]  /*6fc0*/  LDSM.16.MT88.4 R12, [R176+0xd800] ;  /* 0x00d80000b00c783b */ /* 0x000ea20000004200 */
[----:B------:R-:W-:Y:S06]  /*6fd0*/  MUFU.EX2 R174, R174 ;  /* 0x000000ae00ae7308 */ /* 0x000fec0000000800 */
[C---:B---3--:R-:W-:Y:S08]  /*6fe0*/  HMMA.16816.F32.BF16 R84, R4.reuse, R8, R84 ;  /* 0x000000080454723c */ /* 0x048ff00000041854 */
[C---:B------:R-:W-:Y:S01]  /*6ff0*/  HMMA.16816.F32.BF16 R88, R4.reuse, R10, R88 ;  /* 0x0000000a0458723c */ /* 0x040fe20000041858 */
[----:B------:R-:W3:Y:S07]  /*7000*/  LDSM.16.MT88.4 R8, [R172+0x3800] ;  /* 0x00380000ac08783b */ /* 0x000eee0000004200 */
[C---:B-1----:R-:W-:Y:S08]  /*7010*/  HMMA.16816.F32.BF16 R92, R4.reuse, R16, R92 ;  /* 0x00000010045c723c */ /* 0x042ff0000004185c */
[C---:B------:R-:W-:Y:S01]  /*7020*/  HMMA.16816.F32.BF16 R96, R4.reuse, R18, R96 ;  /* 0x000000120460723c */ /* 0x040fe20000041860 */
[----:B------:R-:W1:Y:S07]  /*7030*/  LDSM.16.MT88.4 R16, [R189+0xf800] ;  /* 0x00f80000bd10783b */ /* 0x000e6e0000004200 */
[C---:B------:R-:W-:Y:S01]  /*7040*/  HMMA.16816.F32.BF16 R64, R4.reuse, R22, R64 ;  /* 0x000000160440723c */ /* 0x040fe20000041840 */
[--C-:B------:R-:W-:Y:S01]  /*7050*/  FFMA.FTZ R22, R181, UR4, -R183.reuse ;  /* 0x00000004b5167c23 */ /* 0x100fe200080108b7 */
[----:B------:R-:W-:Y:S01]  /*7060*/  FFMA.FTZ R183, R178, UR4, -R183 ;  /* 0x00000004b2b77c23 */ /* 0x000fe200080108b7 */
[----:B------:R-:W-:Y:S04]  /*7070*/  MUFU.EX2 R181, R20 ;  /* 0x0000001400b57308 */ /* 0x000fe80000000800 */
[----:B------:R-:W4:Y:S01]  /*7080*/  MUFU.EX2 R180, R22 ;  /* 0x0000001600b47308 */ /* 0x000f220000000800 */
[C---:B------:R-:W-:Y:S03]  /*7090*/  HMMA.16816.F32.BF16 R36, R4.reuse, R24, R36 ;  /* 0x000000180424723c */ /* 0x040fe60000041824 */
[----:B------:R5:W-:Y:S04]  /*70a0*/  MUFU.EX2 R178, R21 ;  /* 0x0000001500b27308 */ /* 0x000be80000000800 */
[----:B------:R-:W2:Y:S01]  /*70b0*/  MUFU.EX2 R183, R183 ;  /* 0x000000b700b77308 */ /* 0x000ea20000000800 */
[C---:B------:R-:W-:Y:S01]  /*70c0*/  HMMA.16816.F32.BF16 R40, R4.reuse, R26, R40 ;  /* 0x0000001a0428723c */ /* 0x040fe20000041828 */
[----:B------:R-:W-:Y:S07]  /*70d0*/  LDSM.16.MT88.4 R24, [R189+0xd800] ;  /* 0x00d80000bd18783b */ /* 0x000fee0000004200 */
[C---:B------:R-:W-:Y:S01]  /*70e0*/  HMMA.16816.F32.BF16 R76, R4.reuse, R140, R76 ;  /* 0x0000008c044c723c */ /* 0x040fe2000004184c */
[----:B-----5:R-:W-:Y:S07]  /*70f0*/  LDSM.16.MT88.4 R20, [R171+0x1800] ;  /* 0x00180000ab14783b */ /* 0x020fee0000004200 */
[C---:B------:R-:W-:Y:S01]  /*7100*/  HMMA.16816.F32.BF16 R80, R4.reuse, R142, R80 ;  /* 0x0000008e0450723c */ /* 0x040fe20000041850 */
[----:B------:R-:W5:Y:S07]  /*7110*/  LDSM.16.MT88.4 R140, [R176+0xf800] ;  /* 0x00f80000b08c783b */ /* 0x000f6e0000004200 */
[C---:B------:R-:W-:Y:S08]  /*7120*/  HMMA.16816.F32.BF16 R128, R4.reuse, R136, R128 ;  /* 0x000000880480723c */ /* 0x040ff00000041880 */
[C---:B------:R-:W-:Y:S01]  /*7130*/  HMMA.16816.F32.BF16 R124, R4.reuse, R138, R124 ;  /* 0x0000008a047c723c */ /* 0x040fe2000004187c */
[----:B------:R-:W5:Y:S07]  /*7140*/  LDSM.16.MT88.4 R136, [R176+0x11800] ;  /* 0x01180000b088783b */ /* 0x000f6e0000004200 */
[C---:B------:R-:W-:Y:S08]  /*7150*/  HMMA.16816.F32.BF16 R112, R4.reuse, R32, R112 ;  /* 0x000000200470723c */ /* 0x040ff00000041870 */
[C---:B------:R-:W-:Y:S01]  /*7160*/  HMMA.16816.F32.BF16 R108, R4.reuse, R34, R108 ;  /* 0x00000022046c723c */ /* 0x040fe2000004186c */
[----:B------:R-:W5:Y:S07]  /*7170*/  LDSM.16.MT88.4 R32, [R172+0x1800] ;  /* 0x00180000ac20783b */ /* 0x000f6e0000004200 */
[C---:B------:R-:W-:Y:S08]  /*7180*/  HMMA.16816.F32.BF16 R104, R4.reuse, R28, R104 ;  /* 0x0000001c0468723c */ /* 0x040ff00000041868 */
[----:B------:R-:W-:Y:S01]  /*7190*/  HMMA.16816.F32.BF16 R100, R4, R30, R100 ;  /* 0x0000001e0464723c */ /* 0x000fe20000041864 */
[----:B----4-:R-:W-:Y:S01]  /*71a0*/  F2FP.BF16.F32.PACK_AB R4, R180, R181 ;  /* 0x000000b5b404723e */ /* 0x010fe200000010ff */
[----:B------:R-:W4:Y:S01]  /*71b0*/  LDSM.16.MT88.4 R28, [R172+0x5800] ;  /* 0x00580000ac1c783b */ /* 0x000f220000004200 */
[----:B--2---:R-:W-:-:S02]  /*71c0*/  F2FP.BF16.F32.PACK_AB R6, R183, R178 ;  /* 0x000000b2b706723e */ /* 0x004fc400000010ff */
[----:B------:R-:W-:Y:S02]  /*71d0*/  F2FP.BF16.F32.PACK_AB R5, R182, R177 ;  /* 0x000000b1b605723e */ /* 0x000fe400000010ff */
[----:B------:R-:W-:-:S07]  /*71e0*/  F2FP.BF16.F32.PACK_AB R7, R174, R173 ;  /* 0x000000adae07723e */ /* 0x000fce00000010ff */
[C---:B------:R-:W-:Y:S08]  /*71f0*/  HMMA.16816.F32.BF16 R120, R4.reuse, R12, R120 ;  /* 0x0000000c0478723c */ /* 0x040ff00000041878 */
        /* <DEDUP_REMOVED lines=8> */
[C---:B-----5:R-:W-:Y:S08]  /*7280*/  HMMA.16816.F32.BF16 R44, R4.reuse, R140, R44 ;  /* 0x0000008c042c723c */ /* 0x060ff0000004182c */
[C---:B------:R-:W-:Y:S08]  /*7290*/  HMMA.16816.F32.BF16 R48, R4.reuse, R142, R48 ;  /* 0x0000008e0430723c */ /* 0x040ff00000041830 */
[C---:B------:R-:W-:Y:S08]  /*72a0*/  HMMA.16816.F32.BF16 R76, R4.reuse, R136, R76 ;  /* 0x00000088044c723c */ /* 0x040ff0000004184c */
[C---:B------:R-:W-:Y:S08]  /*72b0*/  HMMA.16816.F32.BF16 R80, R4.reuse, R138, R80 ;  /* 0x0000008a0450723c */ /* 0x040ff00000041850 */
[C---:B------:R-:W-:Y:S08]  /*72c0*/  HMMA.16816.F32.BF16 R112, R4.reuse, R32, R112 ;  /* 0x000000200470723c */ /* 0x040ff00000041870 */
[C---:B------:R-:W-:Y:S08]  /*72d0*/  HMMA.16816.F32.BF16 R108, R4.reuse, R34, R108 ;  /* 0x00000022046c723c */ /* 0x040ff0000004186c */
[C---:B----4-:R-:W-:Y:S08]  /*72e0*/  HMMA.16816.F32.BF16 R84, R4.reuse, R28, R84 ;  /* 0x0000001c0454723c */ /* 0x050ff00000041854 */
[C---:B------:R-:W-:Y:S08]  /*72f0*/  HMMA.16816.F32.BF16 R88, R4.reuse, R30, R88 ;  /* 0x0000001e0458723c */ /* 0x040ff00000041858 */
[C---:B------:R-:W-:Y:S08]  /*7300*/  HMMA.16816.F32.BF16 R128, R4.reuse, R24, R128 ;  /* 0x000000180480723c */ /* 0x040ff00000041880 */
[C---:B------:R-:W-:Y:S08]  /*7310*/  HMMA.16816.F32.BF16 R124, R4.reuse, R26, R124 ;  /* 0x0000001a047c723c */ /* 0x040ff0000004187c */
[C---:B------:R-:W-:Y:S08]  /*7320*/  HMMA.16816.F32.BF16 R104, R4.reuse, R20, R104 ;  /* 0x000000140468723c */ /* 0x040ff00000041868 */
[C---:B------:R-:W-:Y:S08]  /*7330*/  HMMA.16816.F32.BF16 R100, R4.reuse, R22, R100 ;  /* 0x000000160464723c */ /* 0x040ff00000041864 */
[C---:B--2---:R-:W-:Y:S08]  /*7340*/  HMMA.16816.F32.BF16 R60, R4.reuse, R12, R60 ;  /* 0x0000000c043c723c */ /* 0x044ff0000004183c */
        /* <DEDUP_REMOVED lines=9> */
[----:B-1----:R-:W-:Y:S01]  /*73e0*/  HMMA.16816.F32.BF16 R92, R4, R16, R92 ;  /* 0x00000010045c723c */ /* 0x002fe2000004185c */
[----:B------:R-:W-:Y:S01]  /*73f0*/  FADD.FTZ R177, R177, R10 ;  /* 0x0000000ab1b17221 */ /* 0x000fe20000010000 */
[----:B------:R-:W-:-:S03]  /*7400*/  FADD.FTZ R178, R178, R181 ;  /* 0x000000b5b2b27221 */ /* 0x000fc60000010000 */
[----:B------:R-:W-:Y:S01]  /*7410*/  FADD.FTZ R182, R182, R177 ;  /* 0x000000b1b6b67221 */ /* 0x000fe20000010000 */
[----:B------:R-:W-:Y:S02]  /*7420*/  FADD.FTZ R216, R183, R178 ;  /* 0x000000b2b7d87221 */ /* 0x000fe40000010000 */
[----:B------:R-:W-:Y:S01]  /*7430*/  HMMA.16816.F32.BF16 R96, R4, R18, R96 ;  /* 0x000000120460723c */ /* 0x000fe20000041860 */
[----:B------:R-:W-:Y:S02]  /*7440*/  VIADD R4, R2, 0xfffffffe ;  /* 0xfffffffe02047836 */ /* 0x000fe40000000000 */
[----:B------:R-:W-:-:S03]  /*7450*/  FADD.FTZ R173, R173, R182 ;  /* 0x000000b6adad7221 */ /* 0x000fc60000010000 */
[----:B------:R-:W-:Y:S01]  /*7460*/  ISETP.GE.AND P2, PT, R4, R201, PT ;  /* 0x000000c90400720c */ /* 0x000fe20003f46270 */
[----:B------:R-:W-:-:S12]  /*7470*/  FADD.FTZ R215, R174, R173 ;  /* 0x000000adaed77221 */ /* 0x000fd80000010000 */
        /* <DEDUP_REMOVED lines=21> */
[----:B------:R-:W4:Y:S01]  /*75d0*/  LDCU UR4, c[0x0][0x45c] ;  /* 0x00008b80ff0477ac */ /* 0x000f220008000800 */
[----:B------:R-:W2:Y:S01]  /*75e0*/  LDCU.64 UR6, c[0x0][0x3a0] ;  /* 0x00007400ff0677ac */ /* 0x000ea20008000a00 */
[----:B------:R-:W2:Y:S01]  /*75f0*/  LDCU.64 UR8, c[0x0][0x3a8] ;  /* 0x00007500ff0877ac */ /* 0x000ea20008000a00 */
[----:B-1----:R-:W-:-:S12]  /*7600*/  ULEA UR5, UR5, UR12, 0x18 ;  /* 0x0000000c05057291 */ /* 0x002fd8000f8ec0ff */
.L_x_4157:
        /* <DEDUP_REMOVED lines=98> */
.L_x_4154:
        /* <DEDUP_REMOVED lines=98> */
[----:B------:R-:W-:Y:S05]  /*8250*/  LDSM.16.M88.4 R132, [R192+0x6800] ;  /* 0x00680000c084783b */ /* 0x000fea0000000200 */
[C---:B------:R-:W-:Y:S01]  /*8260*/  HMMA.16816.F32.BF16 R16, R140.reuse, R150, RZ ;  /* 0x000000968c10723c */ /* 0x040fe200000418ff */
[----:B------:R-:W-:Y:S05]  /*8270*/  LDSM.16.M88.4 R148, [R194+0x7000] ;  /* 0x00700000c294783b */ /* 0x000fea0000000200 */
[----:B-1----:R-:W-:Y:S02]  /*8280*/  LDSM.16.M88.4 R136, [R192+0x7000] ;  /* 0x00700000c088783b */ /* 0x002fe40000000200 */
        /* <DEDUP_REMOVED lines=12> */
[----:B------:R-:W-:Y:S07]  /*8350*/  LDSM.16.M88.4 R168, [R198+UR5+0x8000] ;  /* 0x00800005c6a8783b */ /* 0x000fee0008000200 */
[C---:B------:R-:W-:Y:S08]  /*8360*/  HMMA.16816.F32.BF16 R20, R160.reuse, R172, R20 ;  /* 0x000000aca014723c */ /* 0x040ff00000041814 */
[C---:B------:R-:W-:Y:S01]  /*8370*/  HMMA.16816.F32.BF16 R24, R160.reuse, R174, R24 ;  /* 0x000000aea018723c */ /* 0x040fe20000041818 */
[----:B------:R-:W-:Y:S07]  /*8380*/  LDSM.16.M88.4 R172, [R197+0x2000] ;  /* 0x00200000c5ac783b */ /* 0x000fee0000000200 */
[C---:B--2---:R-:W-:Y:S08]  /*8390*/  HMMA.16816.F32.BF16 R28, R160.reuse, R144, R28 ;  /* 0x00000090a01c723c */ /* 0x044ff0000004181c */
[----:B------:R-:W-:Y:S01]  /*83a0*/  HMMA.16816.F32.BF16 R32, R160, R146, R32 ;  /* 0x00000092a020723c */ /* 0x000fe20000041820 */
[----:B------:R-:W2:Y:S05]  /*83b0*/  LDSM.16.M88.4 R144, [R192+0x7800] ;  /* 0x00780000c090783b */ /* 0x000eaa0000000200 */
[----:B------:R-:W4:Y:S02]  /*83c0*/  LDSM.16.M88.4 R160, [R200+0x2000] ;  /* 0x00200000c8a0783b */ /* 0x000f240000000200 */
[C---:B------:R-:W-:Y:S08]  /*83d0*/  HMMA.16816.F32.BF16 R4, R176.reuse, R180, R4 ;  /* 0x000000b4b004723c */ /* 0x040ff00000041804 */
[C---:B------:R-:W-:Y:S08]  /*83e0*/  HMMA.16816.F32.BF16 R8, R176.reuse, R182, R8 ;  /* 0x000000b6b008723c */ /* 0x040ff00000041808 */
        /* <DEDUP_REMOVED lines=16> */
[C---:B------:R-:W-:Y:S08]  /*84f0*/  HMMA.16816.F32.BF16 R20, R156.reuse, R136, R20 ;  /* 0x000000889c14723c */ /* 0x040ff00000041814 */
[C---:B------:R-:W-:Y:S01]  /*8500*/  HMMA.16816.F32.BF16 R24, R156.reuse, R138, R24 ;  /* 0x0000008a9c18723c */ /* 0x040fe20000041818 */
[----:B------:R-:W3:Y:S07]  /*8510*/  LDSM.16.M88.4 R136, [R195+0x9000] ;  /* 0x00900000c388783b */ /* 0x000eee0000000200 */
[C---:B--2---:R-:W-:Y:S08]  /*8520*/  HMMA.16816.F32.BF16 R28, R156.reuse, R144, R28 ;  /* 0x000000909c1c723c */ /* 0x044ff0000004181c */
[----:B------:R-:W-:Y:S01]  /*8530*/  HMMA.16816.F32.BF16 R32, R156, R146, R32 ;  /* 0x000000929c20723c */ /* 0x000fe20000041820 */
[----:B------:R-:W2:Y:S05]  /*8540*/  LDSM.16.M88.4 R144, [R195+0x9800] ;  /* 0x00980000c390783b */ /* 0x000eaa0000000200 */
[----:B------:R-:W2:Y:S02]  /*8550*/  LDSM.16.M88.4 R156, [R196+0x2000] ;  /* 0x00200000c49c783b */ /* 0x000ea40000000200 */
        /* <DEDUP_REMOVED lines=25> */
[----:B------:R-:W-:Y:S02]  /*86f0*/  LDSM.16.M88.4 R172, [R198+UR5+0xa000] ;  /* 0x00a00005c6ac783b */ /* 0x000fe40008000200 */
[C---:B------:R-:W-:Y:S08]  /*8700*/  HMMA.16816.F32.BF16 R4, R156.reuse, R164, R4 ;  /* 0x000000a49c04723c */ /* 0x040ff00000041804 */
[C---:B------:R-:W-:Y:S01]  /*8710*/  HMMA.16816.F32.BF16 R8, R156.reuse, R166, R8 ;  /* 0x000000a69c08723c */ /* 0x040fe20000041808 */
[----:B------:R-:W2:Y:S07]  /*8720*/  LDSM.16.M88.4 R164, [R200+0x4000] ;  /* 0x00400000c8a4783b */ /* 0x000eae0000000200 */
[C---:B-1----:R-:W-:Y:S08]  /*8730*/  HMMA.16816.F32.BF16 R12, R156.reuse, R140, R12 ;  /* 0x0000008c9c0c723c */ /* 0x042ff0000004180c */
[C---:B------:R-:W-:Y:S01]  /*8740*/  HMMA.16816.F32.BF16 R16, R156.reuse, R142, R16 ;  /* 0x0000008e9c10723c */ /* 0x040fe20000041810 */
[----:B------:R-:W1:Y:S07]  /*8750*/  LDSM.16.M88.4 R140, [R198+UR5+0xa800] ;  /* 0x00a80005c68c783b */ /* 0x000e6e0008000200 */
[C---:B----4-:R-:W-:Y:S08]  /*8760*/  HMMA.16816.F32.BF16 R20, R156.reuse, R148, R20 ;  /* 0x000000949c14723c */ /* 0x050ff00000041814 */
[C---:B------:R-:W-:Y:S01]  /*8770*/  HMMA.16816.F32.BF16 R24, R156.reuse, R150, R24 ;  /* 0x000000969c18723c */ /* 0x040fe20000041818 */
[----:B------:R-:W4:Y:S07]  /*8780*/  LDSM.16.M88.4 R148, [R198+UR5+0xb000] ;  /* 0x00b00005c694783b */ /* 0x000f2e0008000200 */
[C---:B-----5:R-:W-:Y:S08]  /*8790*/  HMMA.16816.F32.BF16 R28, R156.reuse, R152, R28 ;  /* 0x000000989c1c723c */ /* 0x060ff0000004181c */
        /* <DEDUP_REMOVED lines=15> */
[----:B------:R-:W-:Y:S02]  /*8890*/  LDSM.16.M88.4 R160, [R196+0x4000] ;  /* 0x00400000c4a0783b */ /* 0x000fe40000000200 */
[C---:B------:R-:W-:Y:S08]  /*88a0*/  HMMA.16816.F32.BF16 R4, R164.reuse, R172, R4 ;  /* 0x000000aca404723c */ /* 0x040ff00000041804 */
[C---:B------:R-:W-:Y:S01]  /*88b0*/  HMMA.16816.F32.BF16 R8, R164.reuse, R174, R8 ;  /* 0x000000aea408723c */ /* 0x040fe20000041808 */
[----:B------:R-:W2:Y:S07]  /*88c0*/  LDSM.16.M88.4 R172, [R194+0xa000] ;  /* 0x00a00000c2ac783b */ /* 0x000eae0000000200 */
        /* <DEDUP_REMOVED lines=15> */
[C---:B------:R-:W-:Y:S08]  /*89c0*/  HMMA.16816.F32.BF16 R20, R156.reuse, R136, R20 ;  /* 0x000000889c14723c */ /* 0x040ff00000041814 */
[C---:B------:R-:W-:Y:S01]  /*89d0*/  HMMA.16816.F32.BF16 R24, R156.reuse, R138, R24 ;  /* 0x0000008a9c18723c */ /* 0x040fe20000041818 */
[----:B------:R-:W3:Y:S07]  /*89e0*/  LDSM.16.M88.4 R136, [R192+0xb000] ;  /* 0x00b00000c088783b */ /* 0x000eee0000000200 */
[C---:B--2---:R-:W-:Y:S08]  /*89f0*/  HMMA.16816.F32.BF16 R28, R156.reuse, R144, R28 ;  /* 0x000000909c1c723c */ /* 0x044ff0000004181c */
[----:B------:R-:W-:Y:S08]  /*8a00*/  HMMA.16816.F32.BF16 R32, R156, R146, R32 ;  /* 0x000000929c20723c */ /* 0x000ff00000041820 */
        /* <DEDUP_REMOVED lines=35> */
[----:B------:R-:W-:Y:S01]  /*8c40*/  FMUL.FTZ R136, R20, UR10 ;  /* 0x0000000a14887c20 */ /* 0x000fe20008410000 */
[----:B------:R-:W-:Y:S01]  /*8c50*/  FMUL.FTZ R139, R22, UR10 ;  /* 0x0000000a168b7c20 */ /* 0x000fe20008410000 */
[----:B------:R-:W-:Y:S07]  /*8c60*/  FMUL.FTZ R138, R23, UR10 ;  /* 0x0000000a178a7c20 */ /* 0x000fee0008410000 */
[----:B------:R3:W1:Y:S01]  /*8c70*/  MUFU.TANH R182, R136 ;  /* 0x0000008800b67308 */ /* 0x0006620000002400 */
[----:B----4-:R-:W-:Y:S09]  /*8c80*/  FMUL.FTZ R218, R19, UR10 ;  /* 0x0000000a13da7c20 */ /* 0x010ff20008410000 */
[----:B------:R4:W1:Y:S01]  /*8c90*/  MUFU.TANH R144, R220 ;  /* 0x000000dc00907308 */ /* 0x0008620000002400 */
[C---:B--2---:R-:W-:Y:S03]  /*8ca0*/  HMMA.16816.F32.BF16 R28, R164.reuse, R132, R28 ;  /* 0x00000084a41c723c */ /* 0x044fe6000004181c */
[----:B-----5:R-:W-:Y:S06]  /*8cb0*/  FMUL.FTZ R137, R24, UR10 ;  /* 0x0000000a18897c20 */ /* 0x020fec0008410000 */
[----:B------:R2:W1:Y:S01]  /*8cc0*/  MUFU.TANH R161, R139 ;  /* 0x0000008b00a17308 */ /* 0x0004620000002400 */
[----:B------:R-:W-:Y:S03]  /*8cd0*/  HMMA.16816.F32.BF16 R32, R164, R134, R32 ;  /* 0x00000086a420723c */ /* 0x000fe60000041820 */
[----:B---3--:R-:W-:Y:S06]  /*8ce0*/  FMUL.FTZ R136, R26, UR10 ;  /* 0x0000000a1a887c20 */ /* 0x008fec0008410000 */
[----:B------:R3:W1:Y:S01]  /*8cf0*/  MUFU.TANH R159, R138 ;  /* 0x0000008a009f7308 */ /* 0x0006620000002400 */
[----:B----4-:R-:W-:Y:S01]  /*8d00*/  FMUL.FTZ R220, R18, UR10 ;  /* 0x0000000a12dc7c20 */ /* 0x010fe20008410000 */
[----:B------:R-:W-:Y:S01]  /*8d10*/  FMUL.FTZ R134, R29, UR10 ;  /* 0x0000000a1d867c20 */ /* 0x000fe20008410000 */
[----:B------:R-:W-:Y:S07]  /*8d20*/  FMUL.FTZ R132, R28, UR10 ;  /* 0x0000000a1c847c20 */ /* 0x000fee0008410000 */
[----:B------:R4:W1:Y:S01]  /*8d30*/  MUFU.TANH R154, R137 ;  /* 0x00000089009a7308 */ /* 0x0008620000002400 */
[----:B--2---:R-:W-:Y:S01]  /*8d40*/  FMUL.FTZ R139, R32, UR10 ;  /* 0x0000000a208b7c20 */ /* 0x004fe20008410000 */
[----:B------:R-:W-:Y:S08]  /*8d50*/  FMUL.FTZ R135, R34, UR10 ;  /* 0x0000000a22877c20 */ /* 0x000ff00008410000 */
[----:B------:R2:W1:Y:S01]  /*8d60*/  MUFU.TANH R155, R136 ;  /* 0x00000088009b7308 */ /* 0x0004620000002400 */
[----:B---3--:R-:W-:Y:S09]  /*8d70*/  FMUL.FTZ R138, R33, UR10 ;  /* 0x0000000a218a7c20 */ /* 0x008ff20008410000 */
[----:B------:R3:W1:Y:S01]  /*8d80*/  MUFU.TANH R158, R134 ;  /* 0x00000086009e7308 */ /* 0x0006620000002400 */
[----:B----4-:R-:W-:Y:S09]  /*8d90*/  FMUL.FTZ R137, R30, UR10 ;  /* 0x0000000a1e897c20 */ /* 0x010ff20008410000 */
[----:B------:R4:W1:Y:S01]  /*8da0*/  MUFU.TANH R145, R224 ;  /* 0x000000e000917308 */ /* 0x0008620000002400 */
[----:B--2---:R-:W-:Y:S09]  /*8db0*/  FMUL.FTZ R136, R31, UR10 ;  /* 0x0000000a1f887c20 */ /* 0x004ff20008410000 */
[----:B------:R2:W1:Y:S01]  /*8dc0*/  MUFU.TANH R143, R220 ;  /* 0x000000dc008f7308 */ /* 0x0004620000002400 */
[----:B---3--:R-:W-:Y:S09]  /*8dd0*/  FMUL.FTZ R134, R35, UR10 ;  /* 0x0000000a23867c20 */ /* 0x008ff20008410000 */
[----:B------:R3:W1:Y:S01]  /*8de0*/  MUFU.TANH R141, R218 ;  /* 0x000000da008d7308 */ /* 0x0006620000002400 */
[----:B----4-:R-:W-:Y:S09]  /*8df0*/  FMUL.FTZ R224, R21, UR10 ;  /* 0x0000000a15e07c20 */ /* 0x010ff20008410000 */
[----:B------:R-:W4:Y:S01]  /*8e00*/  MUFU.TANH R223, R223 ;  /* 0x000000df00df7308 */ /* 0x000f220000002400 */
[----:B--2---:R-:W-:Y:S09]  /*8e10*/  FMUL.FTZ R220, R25, UR10 ;  /* 0x0000000a19dc7c20 */ /* 0x004ff20008410000 */
[----:B------:R-:W2:Y:S01]  /*8e20*/  MUFU.TANH R225, R225 ;  /* 0x000000e100e17308 */ /* 0x000ea20000002400 */
[----:B---3--:R-:W-:Y:S09]  /*8e30*/  FMUL.FTZ R218, R27, UR10 ;  /* 0x0000000a1bda7c20 */ /* 0x008ff20008410000 */
[----:B------:R-:W3:Y:S10]  /*8e40*/  MUFU.TANH R229, R229 ;  /* 0x000000e500e57308 */ /* 0x000ef40000002400 */
[----:B------:R-:W1:Y:S10]  /*8e50*/  MUFU.TANH R227, R227 ;  /* 0x000000e300e37308 */ /* 0x000e740000002400 */
[----:B------:R-:W1:Y:S10]  /*8e60*/  MUFU.TANH R231, R231 ;  /* 0x000000e700e77308 */ /* 0x000e740000002400 */
[----:B------:R-:W1:Y:S10]  /*8e70*/  MUFU.TANH R233, R233 ;  /* 0x000000e900e97308 */ /* 0x000e740000002400 */
[----:B------:R1:W1:Y:S10]  /*8e80*/  MUFU.TANH R147, R226 ;  /* 0x000000e200937308 */ /* 0x0002740000002400 */
[----:B------:R1:W1:Y:S10]  /*8e90*/  MUFU.TANH R140, R222 ;  /* 0x000000de008c7308 */ /* 0x0002740000002400 */
[----:B------:R1:W1:Y:S10]  /*8ea0*/  MUFU.TANH R162, R224 ;  /* 0x000000e000a27308 */ /* 0x0002740000002400 */
[----:B------:R1:W1:Y:S10]  /*8eb0*/  MUFU.TANH R152, R220 ;  /* 0x000000dc00987308 */ /* 0x0002740000002400 */
[----:B------:R1:W1:Y:S10]  /*8ec0*/  MUFU.TANH R153, R218 ;  /* 0x000000da00997308 */ /* 0x0002740000002400 */
[----:B------:R1:W1:Y:S10]  /*8ed0*/  MUFU.TANH R160, R132 ;  /* 0x0000008400a07308 */ /* 0x0002740000002400 */
        /* <DEDUP_REMOVED lines=83> */
.L_x_4156:
        /* <DEDUP_REMOVED lines=69> */
.L_x_4155:
[----:B--2---:R-:W-:Y:S01]  /*9860*/  IABS R5, R213 ;  /* 0x000000d500057213 */ /* 0x004fe20000000000 */
[----:B------:R-:W-:Y:S01]  /*9870*/  LDSM.16.MT88.4 R12, [R189+0xc000] ;  /* 0x00c00000bd0c783b */ /* 0x000fe20000004200 */
[C---:B------:R-:W-:Y:S02]  /*9880*/  IADD3 R4, PT, PT, R213.reuse, -0x9, RZ ;  /* 0xfffffff7d5047810 */ /* 0x040fe40007ffe0ff */
[----:B------:R-:W-:Y:S02]  /*9890*/  I2FP.F32.S32 R5, R5 ;  /* 0x0000000500057245 */ /* 0x000fe40000201400 */
[----:B------:R-:W-:Y:S02]  /*98a0*/  IABS R4, R4 ;  /* 0x0000000400047213 */ /* 0x000fe40000000000 */
[C---:B------:R-:W-:Y:S01]  /*98b0*/  IADD3 R6, PT, PT, R213.reuse, -0x8, RZ ;  /* 0xfffffff8d5067810 */ /* 0x040fe20007ffe0ff */
[C---:B------:R-:W-:Y:S01]  /*98c0*/  FFMA.FTZ R223, -R0.reuse, R5, R223 ;  /* 0x0000000500df7223 */ /* 0x040fe200000101df */
[----:B------:R-:W-:Y:S01]  /*98d0*/  I2FP.F32.S32 R4, R4 ;  /* 0x0000000400047245 */ /* 0x000fe20000201400 */
[----:B------:R-:W-:Y:S01]  /*98e0*/  LDSM.16.MT88.4 R20, [R184+0xc000] ;  /* 0x00c00000b814783b */ /* 0x000fe20000004200 */
[C---:B------:R-:W-:Y:S02]  /*98f0*/  IADD3 R5, PT, PT, R213.reuse, -0x20, RZ ;  /* 0xffffffe0d5057810 */ /* 0x040fe40007ffe0ff */
[----:B------:R-:W-:Y:S01]  /*9900*/  IABS R6, R6 ;  /* 0x0000000600067213 */ /* 0x000fe20000000000 */
[CC--:B------:R-:W-:Y:S01]  /*9910*/  FFMA.FTZ R221, -R0.reuse, R4.reuse, R221 ;  /* 0x0000000400dd7223 */ /* 0x0c0fe200000101dd */
[----:B------:R-:W-:Y:S01]  /*9920*/  IABS R5, R5 ;  /* 0x0000000500057213 */ /* 0x000fe20000000000 */
[C---:B-1----:R-:W-:Y:S01]  /*9930*/  FFMA.FTZ R233, -R0.reuse, R4, R233 ;  /* 0x0000000400e97223 */ /* 0x042fe200000101e9 */
[C---:B------:R-:W-:Y:S02]  /*9940*/  IADD3 R7, PT, PT, R213.reuse, -0x19, RZ ;  /* 0xffffffe7d5077810 */ /* 0x040fe40007ffe0ff */
[C---:B------:R-:W-:Y:S02]  /*9950*/  IADD3 R4, PT, PT, R213.reuse, -0x11, RZ ;  /* 0xffffffefd5047810 */ /* 0x040fe40007ffe0ff */
[----:B------:R-:W-:Y:S02]  /*9960*/  I2FP.F32.S32 R5, R5 ;  /* 0x0000000500057245 */ /* 0x000fe40000201400 */
[----:B------:R-:W-:Y:S02]  /*9970*/  I2FP.F32.S32 R6, R6 ;  /* 0x0000000600067245 */ /* 0x000fe40000201400 */
[----:B------:R-:W-:Y:S01]  /*9980*/  IABS R7, R7 ;  /* 0x0000000700077213 */ /* 0x000fe20000000000 */
[CC--:B------:R-:W-:Y:S01]  /*9990*/  FFMA.FTZ R142, -R0.reuse, R5.reuse, R142 ;  /* 0x00000005008e7223 */ /* 0x0c0fe2000001018e */
[----:B------:R-:W-:Y:S01]  /*99a0*/  IABS R4, R4 ;  /* 0x0000000400047213 */ /* 0x000fe20000000000 */
[C---:B------:R-:W-:Y:S01]  /*99b0*/  FFMA.FTZ R161, -R0.reuse, R5, R161 ;  /* 0x0000000500a17223 */ /* 0x040fe200000101a1 */
[C---:B------:R-:W-:Y:S01]  /*99c0*/  IADD3 R9, PT, PT, R213.reuse, -0x18, RZ ;  /* 0xffffffe8d5097810 */ /* 0x040fe20007ffe0ff */
[CC--:B------:R-:W-:Y:S01]  /*99d0*/  FFMA.FTZ R219, -R0.reuse, R6.reuse, R219 ;  /* 0x0000000600db7223 */ /* 0x0c0fe200000101db */
[C---:B------:R-:W-:Y:S01]  /*99e0*/  IADD3 R8, PT, PT, R213.reuse, -0x1, RZ ;  /* 0xffffffffd5087810 */ /* 0x040fe20007ffe0ff */
[C---:B------:R-:W-:Y:S01]  /*99f0*/  FFMA.FTZ R231, -R0.reuse, R6, R231 ;  /* 0x0000000600e77223 */ /* 0x040fe200000101e7 */
[----:B------:R-:W-:Y:S02]  /*9a00*/  I2FP.F32.S32 R7, R7 ;  /* 0x0000000700077245 */ /* 0x000fe40000201400 */
[----:B------:R-:W-:Y:S02]  /*9a10*/  I2FP.F32.S32 R4, R4 ;  /* 0x0000000400047245 */ /* 0x000fe40000201400 */
[----:B------:R-:W-:Y:S01]  /*9a20*/  IABS R9, R9 ;  /* 0x0000000900097213 */ /* 0x000fe20000000000 */
[CC--:B------:R-:W-:Y:S01]  /*9a30*/  FFMA.FTZ R144, -R0.reuse, R7.reuse, R144 ;  /* 0x0000000700907223 */ /* 0x0c0fe20000010190 */
[C---:B------:R-:W-:Y:S01]  /*9a40*/  IADD3 R6, PT, PT, R213.reuse, -0x10, RZ ;  /* 0xfffffff0d5067810 */ /* 0x040fe20007ffe0ff */
[C---:B------:R-:W-:Y:S01]  /*9a50*/  FFMA.FTZ R141, -R0.reuse, R7, R141 ;  /* 0x00000007008d7223 */ /* 0x040fe2000001018d */
[C---:B------:R-:W-:Y:S01]  /*9a60*/  IADD3 R5, PT, PT, R213.reuse, -0x28, RZ ;  /* 0xffffffd8d5057810 */ /* 0x040fe20007ffe0ff */
[C---:B------:R-:W-:Y:S01]  /*9a70*/  FFMA.FTZ R145, -R0.reuse, R4, R145 ;  /* 0x0000000400917223 */ /* 0x040fe20000010191 */
[----:B------:R-:W-:Y:S01]  /*9a80*/  IABS R8, R8 ;  /* 0x0000000800087213 */ /* 0x000fe20000000000 */
[C---:B------:R-:W-:Y:S01]  /*9a90*/  FFMA.FTZ R227, -R0.reuse, R4, R227 ;  /* 0x0000000400e37223 */ /* 0x040fe200000101e3 */
[----:B------:R-:W-:Y:S02]  /*9aa0*/  I2FP.F32.S32 R9, R9 ;  /* 0x0000000900097245 */ /* 0x000fe40000201400 */
[----:B------:R-:W-:Y:S02]  /*9ab0*/  IABS R6, R6 ;  /* 0x0000000600067213 */ /* 0x000fe40000000000 */
[----:B------:R-:W-:Y:S01]  /*9ac0*/  IABS R5, R5 ;  /* 0x0000000500057213 */ /* 0x000fe20000000000 */
[CC--:B------:R-:W-:Y:S01]  /*9ad0*/  FFMA.FTZ R146, -R0.reuse, R9.reuse, R146 ;  /* 0x0000000900927223 */ /* 0x0c0fe20000010192 */
[----:B------:R-:W-:Y:S01]  /*9ae0*/  I2FP.F32.S32 R8, R8 ;  /* 0x0000000800087245 */ /* 0x000fe20000201400 */
[C---:B------:R-:W-:Y:S01]  /*9af0*/  FFMA.FTZ R143, -R0.reuse, R9, R143 ;  /* 0x00000009008f7223 */ /* 0x040fe2000001018f */
[C---:B------:R-:W-:Y:S02]  /*9b00*/  IADD3 R7, PT, PT, R213.reuse, -0x30, RZ ;  /* 0xffffffd0d5077810 */ /* 0x040fe40007ffe0ff */
[C---:B------:R-:W-:Y:S01]  /*9b10*/  IADD3 R4, PT, PT, R213.reuse, -0x31, RZ ;  /* 0xffffffcfd5047810 */ /* 0x040fe20007ffe0ff */
[C---:B------:R-:W-:Y:S01]  /*9b20*/  FFMA.FTZ R225, -R0.reuse, R8, R225 ;  /* 0x0000000800e17223 */ /* 0x040fe200000101e1 */
[----:B------:R-:W-:Y:S02]  /*9b30*/  I2FP.F32.S32 R6, R6 ;  /* 0x0000000600067245 */ /* 0x000fe40000201400 */
[----:B------:R-:W-:Y:S02]  /*9b40*/  I2FP.F32.S32 R5, R5 ;  /* 0x0000000500057245 */ /* 0x000fe40000201400 */
[----:B------:R-:W-:Y:S01]  /*9b50*/  IABS R7, R7 ;  /* 0x0000000700077213 */ /* 0x000fe20000000000 */
[C---:B------:R-:W-:Y:S01]  /*9b60*/  FFMA.FTZ R229, -R0.reuse, R6, R229 ;  /* 0x0000000600e57223 */ /* 0x040fe200000101e5 */
[C---:B------:R-:W-:Y:S01]  /*9b70*/  IADD3 R11, PT, PT, R213.reuse, -0x21, RZ ;  /* 0xffffffdfd50b7810 */ /* 0x040fe20007ffe0ff */
[CC--:B------:R-:W-:Y:S01]  /*9b80*/  FFMA.FTZ R155, -R0.reuse, R5.reuse, R155 ;  /* 0x00000005009b7223 */ /* 0x0c0fe2000001019b */
[----:B------:R-:W-:Y:S01]  /*9b90*/  IABS R4, R4 ;  /* 0x0000000400047213 */ /* 0x000fe20000000000 */
[C---:B------:R-:W-:Y:S01]  /*9ba0*/  FFMA.FTZ R182, -R0.reuse, R5, R182 ;  /* 0x0000000500b67223 */ /* 0x040fe200000101b6 */
[----:B------:R-:W-:Y:S01]  /*9bb0*/  IADD3 R9, PT, PT, R213, -0x29, RZ ;  /* 0xffffffd7d5097810 */ /* 0x000fe20007ffe0ff */
[C---:B------:R-:W-:Y:S01]  /*9bc0*/  FFMA.FTZ R147, -R0.reuse, R6, R147 ;  /* 0x0000000600937223 */ /* 0x040fe20000010193 */
[----:B------:R-:W-:Y:S02]  /*9bd0*/  I2FP.F32.S32 R7, R7 ;  /* 0x0000000700077245 */ /* 0x000fe40000201400 */
[----:B------:R-:W-:Y:S02]  /*9be0*/  IABS R11, R11 ;  /* 0x0000000b000b7213 */ /* 0x000fe40000000000 */
[----:B------:R-:W-:Y:S01]  /*9bf0*/  I2FP.F32.S32 R5, R4 ;  /* 0x0000000400057245 */ /* 0x000fe20000201400 */
[----:B------:R-:W-:Y:S01]  /*9c00*/  FFMA.FTZ R154, -R0, R7, R154 ;  /* 0x00000007009a7223 */ /* 0x000fe2000001019a */
[----:B------:R-:W-:Y:S01]  /*9c10*/  FMNMX3.FTZ R10, R2, R219, R221, !PT ;  /* 0x000000db020a7276 */ /* 0x000fe200078100dd */
[C---:B------:R-:W-:Y:S01]  /*9c20*/  FFMA.FTZ R137, -R0.reuse, R7, R137 ;  /* 0x0000000700897223 */ /* 0x040fe20000010189 */
[----:B------:R-:W-:Y:S01]  /*9c30*/  IABS R9, R9 ;  /* 0x0000000900097213 */ /* 0x000fe20000000000 */
[C---:B------:R-:W-:Y:S01]  /*9c40*/  FFMA.FTZ R152, -R0.reuse, R5, R152 ;  /* 0x0000000500987223 */ /* 0x040fe20000010198 */
[----:B------:R-:W-:Y:S01]  /*9c50*/  FMNMX3.FTZ R8, R3, R223, R225, !PT ;  /* 0x000000df03087276 */ /* 0x000fe200078100e1 */
[----:B------:R-:W-:Y:S01]  /*9c60*/  FFMA.FTZ R136, -R0, R5, R136 ;  /* 0x0000000500887223 */ /* 0x000fe20000010188 */
[----:B------:R-:W-:Y:S02]  /*9c70*/  I2FP.F32.S32 R11, R11 ;  /* 0x0000000b000b7245 */ /* 0x000fe40000201400 */
[----:B------:R-:W-:Y:S02]  /*9c80*/  I2FP.F32.S32 R9, R9 ;  /* 0x0000000900097245 */ /* 0x000fe40000201400 */
[----:B------:R-:W-:Y:S01]  /*9c90*/  FMNMX3.FTZ R7, R10, R229, R227, !PT ;  /* 0x000000e50a077276 */ /* 0x000fe200078100e3 */
[----:B------:R-:W-:Y:S01]  /*9ca0*/  FFMA.FTZ R140, -R0, R11, R140 ;  /* 0x0000000b008c7223 */ /* 0x000fe2000001018c */
[----:B------:R-:W-:Y:S01]  /*9cb0*/  FMNMX3.FTZ R8, R8, R231, R233, !PT ;  /* 0x000000e708087276 */ /* 0x000fe200078100e9 */
[CC--:B------:R-:W-:Y:S01]  /*9cc0*/  FFMA.FTZ R162, -R0.reuse, R9.reuse, R162 ;  /* 0x0000000900a27223 */ /* 0x0c0fe200000101a2 */
[C---:B------:R-:W-:Y:S01]  /*9cd0*/  IADD3 R6, PT, PT, R213.reuse, -0x38, RZ ;  /* 0xffffffc8d5067810 */ /* 0x040fe20007ffe0ff */
[C---:B------:R-:W-:Y:S01]  /*9ce0*/  FFMA.FTZ R153, -R0.reuse, R9, R153 ;  /* 0x0000000900997223 */ /* 0x040fe20000010199 */
[C---:B------:R-:W-:Y:S01]  /*9cf0*/  IADD3 R5, PT, PT, R213.reuse, -0x39, RZ ;  /* 0xffffffc7d5057810 */ /* 0x040fe20007ffe0ff */
[----:B------:R-:W-:Y:S01]  /*9d00*/  FFMA.FTZ R159, -R0, R11, R159 ;  /* 0x0000000b009f7223 */ /* 0x000fe2000001019f */
[----:B------:R-:W-:Y:S02]  /*9d10*/  IADD3 R4, PT, PT, R213, -0x40, RZ ;  /* 0xffffffc0d5047810 */ /* 0x000fe40007ffe0ff */
[----:B------:R-:W-:Y:S02]  /*9d20*/  FMNMX3.FTZ R7, R7, R146, R144, !PT ;  /* 0x0000009207077276 */ /* 0x000fe40007810090 */
[----:B------:R-:W-:Y:S02]  /*9d30*/  FMNMX3.FTZ R8, R8, R147, R145, !PT ;  /* 0x0000009308087276 */ /* 0x000fe40007810091 */
[----:B------:R-:W-:Y:S02]  /*9d40*/  IABS R6, R6 ;  /* 0x0000000600067213 */ /* 0x000fe40000000000 */
[----:B------:R-:W-:Y:S02]  /*9d50*/  IABS R5, R5 ;  /* 0x0000000500057213 */ /* 0x000fe40000000000 */
[----:B------:R-:W-:Y:S02]  /*9d60*/  IABS R4, R4 ;  /* 0x0000000400047213 */ /* 0x000fe40000000000 */
[----:B------:R-:W-:Y:S02]  /*9d70*/  IADD3 R9, PT, PT, R213, -0x41, RZ ;  /* 0xffffffbfd5097810 */ /* 0x000fe40007ffe0ff */
[----:B------:R-:W-:Y:S02]  /*9d80*/  FMNMX3.FTZ R7, R7, R142, R140, !PT ;  /* 0x0000008e07077276 */ /* 0x000fe4000781008c */
[----:B------:R-:W-:Y:S02]  /*9d90*/  FMNMX3.FTZ R8, R8, R143, R141, !PT ;  /* 0x0000008f08087276 */ /* 0x000fe4000781008d */
[----:B------:R-:W-:Y:S02]  /*9da0*/  I2FP.F32.S32 R6, R6 ;  /* 0x0000000600067245 */ /* 0x000fe40000201400 */
[----:B------:R-:W-:Y:S02]  /*9db0*/  I2FP.F32.S32 R5, R5 ;  /* 0x0000000500057245 */ /* 0x000fe40000201400 */
[----:B------:R-:W-:Y:S01]  /*9dc0*/  I2FP.F32.S32 R4, R4 ;  /* 0x0000000400047245 */ /* 0x000fe20000201400 */
[C---:B------:R-:W-:Y:S01]  /*9dd0*/  FFMA.FTZ R160, -R0.reuse, R6, R160 ;  /* 0x0000000600a07223 */ /* 0x040fe200000101a0 */
[----:B------:R-:W-:Y:S01]  /*9de0*/  IABS R9, R9 ;  /* 0x0000000900097213 */ /* 0x000fe20000000000 */
[C---:B------:R-:W-:Y:S01]  /*9df0*/  FFMA.FTZ R158, -R0.reuse, R5, R158 ;  /* 0x00000005009e7223 */ /* 0x040fe2000001019e */
[----:B------:R-:W-:Y:S01]  /*9e00*/  FMNMX3.FTZ R7, R7, R182, R162, !PT ;  /* 0x000000b607077276 */ /* 0x000fe200078100a2 */
[----:B------:R-:W-:Y:S01]  /*9e10*/  FFMA.FTZ R139, -R0, R4, R139 ;  /* 0x00000004008b7223 */ /* 0x000fe2000001018b */
[----:B------:R-:W-:Y:S01]  /*9e20*/  FMNMX3.FTZ R8, R8, R161, R159, !PT ;  /* 0x000000a108087276 */ /* 0x000fe2000781009f */
[C---:B------:R-:W-:Y:S01]  /*9e30*/  FFMA.FTZ R135, -R0.reuse, R6, R135 ;  /* 0x0000000600877223 */ /* 0x040fe20000010187 */
[----:B------:R-:W-:Y:S01]  /*9e40*/  I2FP.F32.S32 R9, R9 ;  /* 0x0000000900097245 */ /* 0x000fe20000201400 */
[----:B------:R-:W-:Y:S01]  /*9e50*/  FFMA.FTZ R134, -R0, R5, R134 ;  /* 0x0000000500867223 */ /* 0x000fe20000010186 */
[----:B------:R-:W-:Y:S02]  /*9e60*/  FMNMX3.FTZ R7, R7, R154, R152, !PT ;  /* 0x0000009a07077276 */ /* 0x000fe40007810098 */
[----:B------:R-:W-:Y:S01]  /*9e70*/  FMNMX3.FTZ R4, R8, R155, R153, !PT ;  /* 0x0000009b08047276 */ /* 0x000fe20007810099 */
[----:B------:R-:W-:Y:S01]  /*9e80*/  FFMA.FTZ R138, -R0, R9, R138 ;  /* 0x00000009008a7223 */ /* 0x000fe2000001018a */
        /* <DEDUP_REMOVED lines=10> */
[----:B------:R-:W-:Y:S05]  /*9f30*/  IADD3 R213, PT, PT, R213, 0x40, RZ ;  /* 0x00000040d5d57810 */ /* 0x000fea0007ffe0ff */
[----:B------:R-:W-:Y:S08]  /*9f40*/  LDSM.16.MT88.4 R28, [R164] ;  /* 0x00000000a41c783b */ /* 0x000ff00000004200 */
        /* <DEDUP_REMOVED lines=14> */
[----:B------:R-:W-:Y:S02]  /*a030*/  FMUL.FTZ R3, R2, UR4 ;  /* 0x0000000402037c20 */ /* 0x000fe40008410000 */
        /* <DEDUP_REMOVED lines=17> */
[----:B------:R-:W-:Y:S07]  /*a150*/  LDSM.16.MT88.4 R144, [R189+0x10800] ;  /* 0x01080000bd90783b */ /* 0x000fee0000004200 */
        /* <DEDUP_REMOVED lines=9> */
[C---:B------:R-:W-:Y:S01]  /*a1f0*/  FMUL.FTZ R8, R3.reuse, R124 ;  /* 0x0000007c03087220 */ /* 0x040fe20000410000 */
[C---:B--2---:R-:W-:Y:S01]  /*a200*/  FMUL.FTZ R6, R2.reuse, R130 ;  /* 0x0000008202067220 */ /* 0x044fe20000410000 */
[C---:B------:R-:W-:Y:S07]  /*a210*/  FMUL.FTZ R7, R2.reuse, R131 ;  /* 0x0000008302077220 */ /* 0x040fee0000410000 */
[----:B------:R-:W1:Y:S01]  /*a220*/  MUFU.EX2 R169, R169 ;  /* 0x000000a900a97308 */ /* 0x000e620000000800 */
[C---:B------:R-:W-:Y:S01]  /*a230*/  FMUL.FTZ R9, R3.reuse, R125 ;  /* 0x0000007d03097220 */ /* 0x040fe20000410000 */
[C---:B------:R-:W-:Y:S01]  /*a240*/  FMUL.FTZ R10, R2.reuse, R126 ;  /* 0x0000007e020a7220 */ /* 0x040fe20000410000 */
[----:B------:R-:W-:Y:S07]  /*a250*/  FMUL.FTZ R11, R2, R127 ;  /* 0x0000007f020b7220 */ /* 0x000fee0000410000 */
[----:B------:R-:W-:Y:S01]  /*a260*/  MUFU.EX2 R168, R168 ;  /* 0x000000a800a87308 */ /* 0x000fe20000000800 */
[C---:B------:R-:W-:Y:S01]  /*a270*/  FMUL.FTZ R16, R3.reuse, R116 ;  /* 0x0000007403107220 */ /* 0x040fe20000410000 */
[----:B---3--:R-:W-:Y:S01]  /*a280*/  F2FP.BF16.F32.PACK_AB R128, R170, R172 ;  /* 0x000000acaa80723e */ /* 0x008fe200000010ff */
        /* <DEDUP_REMOVED lines=8> */
[C---:B------:R-:W-:Y:S07]  /*a310*/  FMUL.FTZ R26, R2.reuse, R110 ;  /* 0x0000006e021a7220 */ /* 0x040fee0000410000 */
[----:B------:R-:W1:Y:S01]  /*a320*/  MUFU.EX2 R165, R165 ;  /* 0x000000a500a57308 */ /* 0x000e620000000800 */
[C---:B------:R-:W-:Y:S01]  /*a330*/  FMUL.FTZ R27, R2.reuse, R111 ;  /* 0x0000006f021b7220 */ /* 0x040fe20000410000 */
        /* <DEDUP_REMOVED lines=13> */
[--C-:B------:R-:W-:Y:S01]  /*a410*/  FFMA.FTZ R197, R160, UR4, -R157.reuse ;  /* 0x00000004a0c57c23 */ /* 0x100fe2000801089d */
[--C-:B------:R-:W-:Y:S01]  /*a420*/  FFMA.FTZ R198, R158, UR4, -R157.reuse ;  /* 0x000000049ec67c23 */ /* 0x100fe2000801089d */
[C---:B------:R-:W-:Y:S01]  /*a430*/  FMUL.FTZ R36, R3.reuse, R36 ;  /* 0x0000002403247220 */ /* 0x040fe20000410000 */
[----:B------:R-:W-:Y:S01]  /*a440*/  LDSM.16.MT88.4 R108, [R191+0x2000] ;  /* 0x00200000bf6c783b */ /* 0x000fe20000004200 */
[C---:B------:R-:W-:Y:S01]  /*a450*/  FMUL.FTZ R37, R3.reuse, R37 ;  /* 0x0000002503257220 */ /* 0x040fe20000410000 */
[C---:B------:R-:W-:Y:S01]  /*a460*/  FMUL.FTZ R38, R2.reuse, R38 ;  /* 0x0000002602267220 */ /* 0x040fe20000410000 */
[C---:B------:R-:W-:Y:S01]  /*a470*/  HMMA.16816.F32.BF16 R4, R128.reuse, R12, R4 ;  /* 0x0000000c8004723c */ /* 0x040fe20000041804 */
[----:B------:R-:W-:Y:S04]  /*a480*/  MUFU.EX2 R174, R174 ;  /* 0x000000ae00ae7308 */ /* 0x000fe80000000800 */
[----:B------:R-:W-:Y:S01]  /*a490*/  LDSM.16.MT88.4 R124, [R184+0xe800] ;  /* 0x00e80000b87c783b */ /* 0x000fe20000004200 */
[C---:B------:R-:W-:Y:S01]  /*a4a0*/  FMUL.FTZ R12, R3.reuse, R120 ;  /* 0x00000078030c7220 */ /* 0x040fe20000410000 */
[C---:B------:R-:W-:Y:S01]  /*a4b0*/  FMUL.FTZ R13, R3.reuse, R121 ;  /* 0x00000079030d7220 */ /* 0x040fe20000410000 */
[C---:B------:R-:W-:Y:S03]  /*a4c0*/  HMMA.16816.F32.BF16 R8, R128.reuse, R14, R8 ;  /* 0x0000000e8008723c */ /* 0x040fe60000041808 */
[----:B------:R-:W-:Y:S01]  /*a4d0*/  MUFU.EX2 R175, R175 ;  /* 0x000000af00af7308 */ /* 0x000fe20000000800 */
[C---:B------:R-:W-:Y:S01]  /*a4e0*/  FMUL.FTZ R14, R2.reuse, R122 ;  /* 0x0000007a020e7220 */ /* 0x040fe20000410000 */
[C---:B------:R-:W-:Y:S01]  /*a4f0*/  FMUL.FTZ R15, R2.reuse, R123 ;  /* 0x0000007b020f7220 */ /* 0x040fe20000410000 */
[----:B------:R-:W-:Y:S01]  /*a500*/  LDSM.16.MT88.4 R140, [R191+0x2800] ;  /* 0x00280000bf8c783b */ /* 0x000fe20000004200 */
[C---:B------:R-:W-:Y:S01]  /*a510*/  FMUL.FTZ R39, R2.reuse, R39 ;  /* 0x0000002702277220 */ /* 0x040fe20000410000 */
[C---:B------:R-:W-:Y:S01]  /*a520*/  FMUL.FTZ R40, R3.reuse, R40 ;  /* 0x0000002803287220 */ /* 0x040fe20000410000 */
[C---:B------:R-:W-:Y:S01]  /*a530*/  FMUL.FTZ R41, R3.reuse, R41 ;  /* 0x0000002903297220 */ /* 0x040fe20000410000 */
[C---:B------:R-:W-:Y:S01]  /*a540*/  FMUL.FTZ R42, R2.reuse, R42 ;  /* 0x0000002a022a7220 */ /* 0x040fe20000410000 */
[C---:B------:R-:W-:Y:S01]  /*a550*/  FMUL.FTZ R43, R2.reuse, R43 ;  /* 0x0000002b022b7220 */ /* 0x040fe20000410000 */
[C---:B------:R-:W-:Y:S01]  /*a560*/  HMMA.16816.F32.BF16 R12, R128.reuse, R20, R12 ;  /* 0x00000014800c723c */ /* 0x040fe2000004180c */
[----:B------:R-:W-:Y:S01]  /*a570*/  MUFU.EX2 R177, R177 ;  /* 0x000000b100b17308 */ /* 0x000fe20000000800 */
[----:B------:R-:W1:Y:S01]  /*a580*/  LDSM.16.MT88.4 R120, [R191] ;  /* 0x00000000bf78783b */ /* 0x000e620000004200 */
[C---:B------:R-:W-:Y:S01]  /*a590*/  FMUL.FTZ R20, R3.reuse, R112 ;  /* 0x0000007003147220 */ /* 0x040fe20000410000 */
[C---:B------:R-:W-:Y:S01]  /*a5a0*/  FMUL.FTZ R21, R3.reuse, R113 ;  /* 0x0000007103157220 */ /* 0x040fe20000410000 */
[C---:B------:R-:W-:Y:S01]  /*a5b0*/  FMUL.FTZ R44, R3.reuse, R44 ;  /* 0x0000002c032c7220 */ /* 0x040fe20000410000 */
[C---:B------:R-:W-:Y:S01]  /*a5c0*/  FMUL.FTZ R45, R3.reuse, R45 ;  /* 0x0000002d032d7220 */ /* 0x040fe20000410000 */
[C---:B------:R-:W-:Y:S01]  /*a5d0*/  FMUL.FTZ R46, R2.reuse, R46 ;  /* 0x0000002e022e7220 */ /* 0x040fe20000410000 */
[C---:B------:R-:W-:Y:S03]  /*a5e0*/  HMMA.16816.F32.BF16 R16, R128.reuse, R22, R16 ;  /* 0x000000168010723c */ /* 0x040fe60000041810 */
[----:B------:R-:W-:Y:S01]  /*a5f0*/  MUFU.EX2 R176, R176 ;  /* 0x000000b000b07308 */ /* 0x000fe20000000800 */
[----:B------:R-:W-:Y:S01]  /*a600*/  LDSM.16.MT88.4 R152, [R164+0x5000] ;  /* 0x00500000a498783b */ /* 0x000fe20000004200 */
[C---:B------:R-:W-:Y:S01]  /*a610*/  FMUL.FTZ R22, R2.reuse, R114 ;  /* 0x0000007202167220 */ /* 0x040fe20000410000 */
[C---:B------:R-:W-:Y:S01]  /*a620*/  FMUL.FTZ R23, R2.reuse, R115 ;  /* 0x0000007302177220 */ /* 0x040fe20000410000 */
[C---:B------:R-:W-:Y:S01]  /*a630*/  FMUL.FTZ R47, R2.reuse, R47 ;  /* 0x0000002f022f7220 */ /* 0x040fe20000410000 */
[C---:B------:R-:W-:Y:S01]  /*a640*/  FMUL.FTZ R48, R3.reuse, R48 ;  /* 0x0000003003307220 */ /* 0x040fe20000410000 */
[C---:B------:R-:W-:Y:S01]  /*a650*/  FMUL.FTZ R49, R3.reuse, R49 ;  /* 0x0000003103317220 */ /* 0x040fe20000410000 */
[C---:B------:R-:W-:Y:S01]  /*a660*/  FMUL.FTZ R50, R2.reuse, R50 ;  /* 0x0000003202327220 */ /* 0x040fe20000410000 */
[C---:B------:R-:W-:Y:S01]  /*a670*/  FMUL.FTZ R51, R2.reuse, R51 ;  /* 0x0000003302337220 */ /* 0x040fe20000410000 */
[----:B------:R-:W2:Y:S01]  /*a680*/  LDSM.16.MT88.4 R112, [R189+0xe000] ;  /* 0x00e00000bd70783b */ /* 0x000ea20000004200 */
[C---:B------:R-:W-:Y:S01]  /*a690*/  HMMA.16816.F32.BF16 R20, R128.reuse, R28, R20 ;  /* 0x0000001c8014723c */ /* 0x040fe20000041814 */
[----:B------:R-:W-:Y:S02]  /*a6a0*/  MUFU.EX2 R173, R173 ;  /* 0x000000ad00ad7308 */ /* 0x000fe40000000800 */
[C---:B------:R-:W-:Y:S01]  /*a6b0*/  FMUL.FTZ R28, R3.reuse, R104 ;  /* 0x00000068031c7220 */ /* 0x040fe20000410000 */
[C---:B------:R-:W-:Y:S01]  /*a6c0*/  FMUL.FTZ R29, R3.reuse, R105 ;  /* 0x00000069031d7220 */ /* 0x040fe20000410000 */
[C---:B------:R-:W-:Y:S01]  /*a6d0*/  FMUL.FTZ R52, R3.reuse, R52 ;  /* 0x0000003403347220 */ /* 0x040fe20000410000 */
[C---:B------:R-:W-:Y:S01]  /*a6e0*/  FMUL.FTZ R53, R3.reuse, R53 ;  /* 0x0000003503357220 */ /* 0x040fe20000410000 */
[C---:B------:R-:W-:Y:S01]  /*a6f0*/  FMUL.FTZ R54, R2.reuse, R54 ;  /* 0x0000003602367220 */ /* 0x040fe20000410000 */
[C---:B------:R-:W-:Y:S03]  /*a700*/  HMMA.16816.F32.BF16 R24, R128.reuse, R30, R24 ;  /* 0x0000001e8018723c */ /* 0x040fe60000041818 */
[----:B------:R-:W-:Y:S01]  /*a710*/  MUFU.EX2 R178, R178 ;  /* 0x000000b200b27308 */ /* 0x000fe20000000800 */
[C---:B------:R-:W-:Y:S01]  /*a720*/  FMUL.FTZ R30, R2.reuse, R106 ;  /* 0x0000006a021e7220 */ /* 0x040fe20000410000 */
[C---:B------:R-:W-:Y:S01]  /*a730*/  FMUL.FTZ R31, R2.reuse, R107 ;  /* 0x0000006b021f7220 */ /* 0x040fe20000410000 */
[C---:B------:R-:W-:Y:S01]  /*a740*/  FMUL.FTZ R55, R2.reuse, R55 ;  /* 0x0000003702377220 */ /* 0x040fe20000410000 */
[----:B------:R-:W3:Y:S01]  /*a750*/  LDSM.16.MT88.4 R104, [R184+0xe000] ;  /* 0x00e00000b868783b */ /* 0x000ee20000004200 */
        /* <DEDUP_REMOVED lines=8> */
[C---:B-1----:R-:W-:Y:S01]  /*a7e0*/  HMMA.16816.F32.BF16 R28, R128.reuse, R120, R28 ;  /* 0x00000078801c723c */ /* 0x042fe2000004181c */
[----:B------:R-:W-:Y:S02]  /*a7f0*/  MUFU.EX2 R179, R179 ;  /* 0x000000b300b37308 */ /* 0x000fe40000000800 */
[C---:B------:R-:W-:Y:S01]  /*a800*/  FMUL.FTZ R64, R3.reuse, R64 ;  /* 0x0000004003407220 */ /* 0x040fe20000410000 */
[C---:B------:R-:W-:Y:S01]  /*a810*/  FMUL.FTZ R65, R3.reuse, R65 ;  /* 0x0000004103417220 */ /* 0x040fe20000410000 */
[C---:B------:R-:W-:Y:S01]  /*a820*/  FMUL.FTZ R66, R2.reuse, R66 ;  /* 0x0000004202427220 */ /* 0x040fe20000410000 */
[C---:B------:R-:W-:Y:S01]  /*a830*/  FMUL.FTZ R67, R2.reuse, R67 ;  /* 0x0000004302437220 */ /* 0x040fe20000410000 */
[C---:B------:R-:W-:Y:S01]  /*a840*/  FMUL.FTZ R68, R3.reuse, R68 ;  /* 0x0000004403447220 */ /* 0x040fe20000410000 */
[C---:B------:R-:W-:Y:S01]  /*a850*/  HMMA.16816.F32.BF16 R32, R128.reuse, R122, R32 ;  /* 0x0000007a8020723c */ /* 0x040fe20000041820 */
[----:B------:R-:W-:Y:S02]  /*a860*/  LDSM.16.MT88.4 R120, [R191+0x800] ;  /* 0x00080000bf78783b */ /* 0x000fe40000004200 */
[----:B------:R-:W-:Y:S01]  /*a870*/  MUFU.EX2 R180, R180 ;  /* 0x000000b400b47308 */ /* 0x000fe20000000800 */
[C---:B------:R-:W-:Y:S01]  /*a880*/  FMUL.FTZ R69, R3.reuse, R69 ;  /* 0x0000004503457220 */ /* 0x040fe20000410000 */
[C---:B------:R-:W-:Y:S01]  /*a890*/  FMUL.FTZ R70, R2.reuse, R70 ;  /* 0x0000004602467220 */ /* 0x040fe20000410000 */
[C---:B------:R-:W-:Y:S01]  /*a8a0*/  FMUL.FTZ R71, R2.reuse, R71 ;  /* 0x0000004702477220 */ /* 0x040fe20000410000 */
[C---:B------:R-:W-:Y:S01]  /*a8b0*/  FMUL.FTZ R72, R3.reuse, R72 ;  /* 0x0000004803487220 */ /* 0x040fe20000410000 */
[C---:B------:R-:W-:Y:S01]  /*a8c0*/  FMUL.FTZ R73, R3.reuse, R73 ;  /* 0x0000004903497220 */ /* 0x040fe20000410000 */
[C---:B--2---:R-:W-:Y:S04]  /*a8d0*/  HMMA.16816.F32.BF16 R36, R128.reuse, R112, R36 ;  /* 0x000000708024723c */ /* 0x044fe80000041824 */
[----:B------:R-:W-:Y:S01]  /*a8e0*/  MUFU.EX2 R192, R192 ;  /* 0x000000c000c07308 */ /* 0x000fe20000000800 */
[C---:B------:R-:W-:Y:S01]  /*a8f0*/  FMUL.FTZ R74, R2.reuse, R74 ;  /* 0x0000004a024a7220 */ /* 0x040fe20000410000 */
[C---:B------:R-:W-:Y:S01]  /*a900*/  FMUL.FTZ R75, R2.reuse, R75 ;  /* 0x0000004b024b7220 */ /* 0x040fe20000410000 */
[C---:B------:R-:W-:Y:S01]  /*a910*/  FMUL.FTZ R76, R3.reuse, R76 ;  /* 0x0000004c034c7220 */ /* 0x040fe20000410000 */
[C---:B------:R-:W-:Y:S01]  /*a920*/  FMUL.FTZ R77, R3.reuse, R77 ;  /* 0x0000004d034d7220 */ /* 0x040fe20000410000 */
[C---:B------:R-:W-:Y:S01]  /*a930*/  FMUL.FTZ R78, R2.reuse, R78 ;  /* 0x0000004e024e7220 */ /* 0x040fe20000410000 */
[C---:B------:R-:W-:Y:S01]  /*a940*/  HMMA.16816.F32.BF16 R40, R128.reuse, R114, R40 ;  /* 0x000000728028723c */ /* 0x040fe20000041828 */
[----:B------:R-:W-:Y:S03]  /*a950*/  LDSM.16.MT88.4 R112, [R184+0xc800] ;  /* 0x00c80000b870783b */ /* 0x000fe60000004200 */
[----:B------:R-:W-:Y:S01]  /*a960*/  MUFU.EX2 R193, R193 ;  /* 0x000000c100c17308 */ /* 0x000fe20000000800 */
[C---:B------:R-:W-:Y:S01]  /*a970*/  FMUL.FTZ R79, R2.reuse, R79 ;  /* 0x0000004f024f7220 */ /* 0x040fe20000410000 */
[C---:B------:R-:W-:Y:S01]  /*a980*/  FMUL.FTZ R80, R3.reuse, R80 ;  /* 0x0000005003507220 */ /* 0x040fe20000410000 */
[C---:B------:R-:W-:Y:S01]  /*a990*/  FMUL.FTZ R81, R3.reuse, R81 ;  /* 0x0000005103517220 */ /* 0x040fe20000410000 */
[C---:B------:R-:W-:Y:S01]  /*a9a0*/  FMUL.FTZ R82, R2.reuse, R82 ;  /* 0x0000005202527220 */ /* 0x040fe20000410000 */
[C---:B------:R-:W-:Y:S01]  /*a9b0*/  FMUL.FTZ R83, R2.reuse, R83 ;  /* 0x0000005302537220 */ /* 0x040fe20000410000 */
[C---:B---3--:R-:W-:Y:S04]  /*a9c0*/  HMMA.16816.F32.BF16 R44, R128.reuse, R104, R44 ;  /* 0x00000068802c723c */ /* 0x048fe8000004182c */
[----:B------:R-:W-:Y:S01]  /*a9d0*/  MUFU.EX2 R183, R183 ;  /* 0x000000b700b77308 */ /* 0x000fe20000000800 */
[C---:B------:R-:W-:Y:S01]  /*a9e0*/  FMUL.FTZ R84, R3.reuse, R84 ;  /* 0x0000005403547220 */ /* 0x040fe20000410000 */
[C---:B------:R-:W-:Y:S01]  /*a9f0*/  FMUL.FTZ R85, R3.reuse, R85 ;  /* 0x0000005503557220 */ /* 0x040fe20000410000 */
[C---:B------:R-:W-:Y:S01]  /*aa00*/  FMUL.FTZ R86, R2.reuse, R86 ;  /* 0x0000005602567220 */ /* 0x040fe20000410000 */
[C---:B------:R-:W-:Y:S01]  /*aa10*/  FMUL.FTZ R87, R2.reuse, R87 ;  /* 0x0000005702577220 */ /* 0x040fe20000410000 */
[C---:B------:R-:W-:Y:S01]  /*aa20*/  FMUL.FTZ R88, R3.reuse, R88 ;  /* 0x0000005803587220 */ /* 0x040fe20000410000 */
[C---:B------:R-:W-:Y:S01]  /*aa30*/  HMMA.16816.F32.BF16 R48, R128.reuse, R106, R48 ;  /* 0x0000006a8030723c */ /* 0x040fe20000041830 */
[----:B------:R-:W1:Y:S03]  /*aa40*/  LDSM.16.MT88.4 R104, [R189+0x10000] ;  /* 0x01000000bd68783b */ /* 0x000e660000004200 */
[----:B------:R-:W-:Y:S01]  /*aa50*/  MUFU.EX2 R194, R194 ;  /* 0x000000c200c27308 */ /* 0x000fe20000000800 */
[C---:B------:R-:W-:Y:S01]  /*aa60*/  FMUL.FTZ R89, R3.reuse, R89 ;  /* 0x0000005903597220 */ /* 0x040fe20000410000 */
[C---:B------:R-:W-:Y:S01]  /*aa70*/  FMUL.FTZ R90, R2.reuse, R90 ;  /* 0x0000005a025a7220 */ /* 0x040fe20000410000 */
[C---:B------:R-:W-:Y:S01]  /*aa80*/  FMUL.FTZ R91, R2.reuse, R91 ;  /* 0x0000005b025b7220 */ /* 0x040fe20000410000 */
[C---:B------:R-:W-:Y:S01]  /*aa90*/  FMUL.FTZ R92, R3.reuse, R92 ;  /* 0x0000005c035c7220 */ /* 0x040fe20000410000 */
[C---:B------:R-:W-:Y:S01]  /*aaa0*/  FMUL.FTZ R93, R3.reuse, R93 ;  /* 0x0000005d035d7220 */ /* 0x040fe20000410000 */
[C---:B------:R-:W-:Y:S04]  /*aab0*/  HMMA.16816.F32.BF16 R52, R128.reuse, R100, R52 ;  /* 0x000000648034723c */ /* 0x040fe80000041834 */
[----:B------:R-:W-:Y:S01]  /*aac0*/  MUFU.EX2 R195, R195 ;  /* 0x000000c300c37308 */ /* 0x000fe20000000800 */
[C---:B------:R-:W-:Y:S01]  /*aad0*/  FMUL.FTZ R94, R2.reuse, R94 ;  /* 0x0000005e025e7220 */ /* 0x040fe20000410000 */
[C---:B------:R-:W-:Y:S01]  /*aae0*/  FMUL.FTZ R95, R2.reuse, R95 ;  /* 0x0000005f025f7220 */ /* 0x040fe20000410000 */
[C---:B------:R-:W-:Y:S01]  /*aaf0*/  FMUL.FTZ R96, R3.reuse, R96 ;  /* 0x0000006003607220 */ /* 0x040fe20000410000 */
[----:B------:R-:W-:Y:S01]  /*ab00*/  FMUL.FTZ R97, R3, R97 ;  /* 0x0000006103617220 */ /* 0x000fe20000410000 */
[C---:B------:R-:W-:Y:S01]  /*ab10*/  FMUL.FTZ R98, R2.reuse, R98 ;  /* 0x0000006202627220 */ /* 0x040fe20000410000 */
[C---:B------:R-:W-:Y:S01]  /*ab20*/  HMMA.16816.F32.BF16 R56, R128.reuse, R102, R56 ;  /* 0x000000668038723c */ /* 0x040fe20000041838 */
[----:B------:R-:W2:Y:S03]  /*ab30*/  LDSM.16.MT88.4 R100, [R184+0x10000] ;  /* 0x01000000b864783b */ /* 0x000ea60000004200 */
[----:B------:R-:W-:Y:S01]  /*ab40*/  MUFU.EX2 R196, R196 ;  /* 0x000000c400c47308 */ /* 0x000fe20000000800 */
[----:B------:R-:W-:Y:S01]  /*ab50*/  FMUL.FTZ R99, R2, R99 ;  /* 0x0000006302637220 */ /* 0x000fe20000410000 */
[--C-:B------:R-:W-:Y:S01]  /*ab60*/  FFMA.FTZ R181, R182, UR4, -R157.reuse ;  /* 0x00000004b6b57c23 */ /* 0x100fe2000801089d */
[--C-:B------:R-:W-:Y:S01]  /*ab70*/  FFMA.FTZ R182, R162, UR4, -R157.reuse ;  /* 0x00000004a2b67c23 */ /* 0x100fe2000801089d */
[--C-:B------:R-:W-:Y:S01]  /*ab80*/  FFMA.FTZ R200, R137, UR4, -R156.reuse ;  /* 0x0000000489c87c23 */ /* 0x100fe2000801089c */
[----:B------:R-:W-:Y:S01]  /*ab90*/  FFMA.FTZ R217, R136, UR4, -R156 ;  /* 0x0000000488d97c23 */ /* 0x000fe2000801089c */
[C---:B------:R-:W-:Y:S01]  /*aba0*/  HMMA.16816.F32.BF16 R60, R128.reuse, R108, R60 ;  /* 0x0000006c803c723c */ /* 0x040fe2000004183c */
[----:B------:R-:W-:Y:S03]  /*abb0*/  LDSM.16.MT88.4 R160, [R189+0x11800] ;  /* 0x01180000bda0783b */ /* 0x000fe60000004200 */
[----:B------:R-:W-:Y:S01]  /*abc0*/  MUFU.EX2 R181, R181 ;  /* 0x000000b500b57308 */ /* 0x000fe20000000800 */
[--C-:B------:R-:W-:Y:S01]  /*abd0*/  FFMA.FTZ R218, R139, UR4, -R157.reuse ;  /* 0x000000048bda7c23 */ /* 0x100fe2000801089d */
[----:B------:R-:W-:Y:S01]  /*abe0*/  FFMA.FTZ R157, R138, UR4, -R157 ;  /* 0x000000048a9d7c23 */ /* 0x000fe2000801089d */
[----:B------:R-:W-:Y:S07]  /*abf0*/  FFMA.FTZ R172, R3, R216, R172 ;  /* 0x000000d803ac7223 */ /* 0x000fee00000100ac */
[----:B------:R-:W-:Y:S01]  /*ac00*/  MUFU.EX2 R182, R182 ;  /* 0x000000b600b67308 */ /* 0x000fe20000000800 */
[----:B------:R-:W-:Y:S01]  /*ac10*/  ISETP.GT.AND P1, PT, R214, R201, PT ;  /* 0x000000c9d600720c */ /* 0x000fe20003f24270 */
[C---:B------:R-:W-:Y:S01]  /*ac20*/  HMMA.16816.F32.BF16 R64, R128.reuse, R110, R64 ;  /* 0x0000006e8040723c */ /* 0x040fe20000041840 */
[----:B------:R-:W3:Y:S07]  /*ac30*/  LDSM.16.MT88.4 R108, [R164+0x4000] ;  /* 0x00400000a46c783b */ /* 0x000eee0000004200 */
[----:B------:R-:W-:Y:S01]  /*ac40*/  MUFU.EX2 R197, R197 ;  /* 0x000000c500c57308 */ /* 0x000fe20000000800 */
[----:B------:R-:W-:Y:S01]  /*ac50*/  FFMA.FTZ R171, R2, R215, R171 ;  /* 0x000000d702ab7223 */ /* 0x000fe200000100ab */
[----:B------:R-:W-:Y:S08]  /*ac60*/  FADD.FTZ R3, R170, R172 ;  /* 0x000000acaa037221 */ /* 0x000ff00000010000 */
[----:B------:R-:W4:Y:S01]  /*ac70*/  MUFU.EX2 R198, R198 ;  /* 0x000000c600c67308 */ /* 0x000f220000000800 */
        /* <DEDUP_REMOVED lines=9> */
[----:B------:R-:W5:Y:S07]  /*ad10*/  LDSM.16.MT88.4 R104, [R191+0x4000] ;  /* 0x00400000bf68783b */ /* 0x000f6e0000004200 */
[----:B------:R-:W5:Y:S01]  /*ad20*/  MUFU.EX2 R218, R218 ;  /* 0x000000da00da7308 */ /* 0x000f620000000800 */
[----:B----4-:R-:W-:Y:S01]  /*ad30*/  F2FP.BF16.F32.PACK_AB R136, R198, R197 ;  /* 0x000000c5c688723e */ /* 0x010fe200000010ff */
[C---:B--2---:R-:W-:Y:S03]  /*ad40*/  HMMA.16816.F32.BF16 R76, R128.reuse, R100, R76 ;  /* 0x00000064804c723c */ /* 0x044fe6000004184c */
[----:B------:R-:W-:Y:S01]  /*ad50*/  F2FP.BF16.F32.PACK_AB R100, R175, R174 ;  /* 0x000000aeaf64723e */ /* 0x000fe200000010ff */
[----:B------:R-:W-:Y:S01]  /*ad60*/  FADD.FTZ R174, R174, R167 ;  /* 0x000000a7aeae7221 */ /* 0x000fe20000010000 */
[----:B------:R-:W-:Y:S01]  /*ad70*/  F2FP.BF16.F32.PACK_AB R101, R176, R177 ;  /* 0x000000b1b065723e */ /* 0x000fe200000010ff */
[----:B------:R-:W-:Y:S01]  /*ad80*/  FADD.FTZ R177, R177, R2 ;  /* 0x00000002b1b17221 */ /* 0x000fe20000010000 */
[----:B-1----:R-:W-:Y:S01]  /*ad90*/  F2FP.BF16.F32.PACK_AB R137, R217, R200 ;  /* 0x000000c8d989723e */ /* 0x002fe200000010ff */
[C---:B------:R-:W-:Y:S03]  /*ada0*/  HMMA.16816.F32.BF16 R80, R128.reuse, R102, R80 ;  /* 0x000000668050723c */ /* 0x040fe60000041850 */
[----:B------:R-:W-:Y:S01]  /*adb0*/  F2FP.BF16.F32.PACK_AB R102, R178, R173 ;  /* 0x000000adb266723e */ /* 0x000fe200000010ff */
[----:B------:R-:W-:Y:S01]  /*adc0*/  FADD.FTZ R2, R175, R174 ;  /* 0x000000aeaf027221 */ /* 0x000fe20000010000 */
[----:B------:R-:W-:Y:S01]  /*add0*/  F2FP.BF16.F32.PACK_AB R103, R180, R179 ;  /* 0x000000b3b467723e */ /* 0x000fe200000010ff */
[----:B------:R-:W-:Y:S02]  /*ade0*/  FADD.FTZ R176, R176, R177 ;  /* 0x000000b1b0b07221 */ /* 0x000fe40000010000 */
[C---:B---3--:R-:W-:Y:S03]  /*adf0*/  HMMA.16816.F32.BF16 R84, R128.reuse, R108, R84 ;  /* 0x0000006c8054723c */ /* 0x048fe60000041854 */
[----:B------:R-:W-:Y:S01]  /*ae00*/  FADD.FTZ R173, R173, R2 ;  /* 0x00000002adad7221 */ /* 0x000fe20000010000 */
[----:B------:R-:W-:Y:S03]  /*ae10*/  FADD.FTZ R3, R179, R176 ;  /* 0x000000b0b3037221 */ /* 0x000fe60000010000 */
[----:B------:R-:W-:Y:S01]  /*ae20*/  FADD.FTZ R178, R178, R173 ;  /* 0x000000adb2b27221 */ /* 0x000fe20000010000 */
[C---:B------:R-:W-:Y:S01]  /*ae30*/  HMMA.16816.F32.BF16 R88, R128.reuse, R110, R88 ;  /* 0x0000006e8058723c */ /* 0x040fe20000041858 */
[----:B------:R-:W1:Y:S02]  /*ae40*/  LDSM.16.MT88.4 R108, [R189+0xc800] ;  /* 0x00c80000bd6c783b */ /* 0x000e640000004200 */
[----:B------:R-:W-:Y:S04]  /*ae50*/  FADD.FTZ R3, R180, R3 ;  /* 0x00000003b4037221 */ /* 0x000fe80000010000 */
[----:B------:R-:W-:Y:S01]  /*ae60*/  FADD.FTZ R2, R192, R3 ;  /* 0x00000003c0027221 */ /* 0x000fe20000010000 */
[C---:B-----5:R-:W-:Y:S03]  /*ae70*/  HMMA.16816.F32.BF16 R92, R128.reuse, R104, R92 ;  /* 0x00000068805c723c */ /* 0x060fe6000004185c */
[----:B------:R-:W-:Y:S04]  /*ae80*/  FADD.FTZ R2, R193, R2 ;  /* 0x00000002c1027221 */ /* 0x000fe80000010000 */
[----:B------:R-:W-:Y:S01]  /*ae90*/  FADD.FTZ R3, R195, R2 ;  /* 0x00000002c3037221 */ /* 0x000fe20000010000 */
[----:B------:R-:W-:Y:S01]  /*aea0*/  HMMA.16816.F32.BF16 R96, R128, R106, R96 ;  /* 0x0000006a8060723c */ /* 0x000fe20000041860 */
[----:B------:R-:W2:Y:S02]  /*aeb0*/  LDSM.16.MT88.4 R104, [R189+0xe800] ;  /* 0x00e80000bd68783b */ /* 0x000ea40000004200 */
[----:B------:R-:W-:Y:S01]  /*aec0*/  MOV R2, R133 ;  /* 0x0000008500027202 */ /* 0x000fe20000000f00 */
[----:B------:R-:W-:Y:S04]  /*aed0*/  FADD.FTZ R3, R196, R3 ;  /* 0x00000003c4037221 */ /* 0x000fe80000010000 */
[----:B------:R-:W-:Y:S01]  /*aee0*/  FADD.FTZ R200, R200, R3 ;  /* 0x00000003c8c87221 */ /* 0x000fe20000010000 */
[----:B------:R-:W3:Y:S03]  /*aef0*/  LDSM.16.MT88.4 R128, [R164+0x2800] ;  /* 0x00280000a480783b */ /* 0x000ee60000004200 */
[----:B------:R-:W-:Y:S01]  /*af00*/  FADD.FTZ R217, R217, R200 ;  /* 0x000000c8d9d97221 */ /* 0x000fe20000010000 */
        /* <DEDUP_REMOVED lines=38> */
[----:B------:R-:W-:Y:S02]  /*b170*/  F2FP.BF16.F32.PACK_AB R101, R193, R192 ;  /* 0x000000c0c165723e */ /* 0x000fe400000010ff */
[----:B------:R-:W-:Y:S01]  /*b180*/  F2FP.BF16.F32.PACK_AB R102, R194, R183 ;  /* 0x000000b7c266723e */ /* 0x000fe200000010ff */
[----:B------:R-:W-:Y:S01]  /*b190*/  FADD.FTZ R182, R182, R181 ;  /* 0x000000b5b6b67221 */ /* 0x000fe20000010000 */
[----:B------:R-:W-:Y:S03]  /*b1a0*/  F2FP.BF16.F32.PACK_AB R103, R196, R195 ;  /* 0x000000c3c467723e */ /* 0x000fe600000010ff */
[----:B------:R-:W-:Y:S04]  /*b1b0*/  FADD.FTZ R183, R183, R182 ;  /* 0x000000b6b7b77221 */ /* 0x000fe80000010000 */
[C---:B-1----:R-:W-:Y:S03]  /*b1c0*/  HMMA.16816.F32.BF16 R4, R100.reuse, R108, R4 ;  /* 0x0000006c6404723c */ /* 0x042fe60000041804 */
[----:B------:R-:W-:Y:S04]  /*b1d0*/  FADD.FTZ R194, R194, R183 ;  /* 0x000000b7c2c27221 */ /* 0x000fe80000010000 */
[----:B------:R-:W-:Y:S01]  /*b1e0*/  FADD.FTZ R197, R197, R194 ;  /* 0x000000c2c5c57221 */ /* 0x000fe20000010000 */
[C---:B------:R-:W-:Y:S01]  /*b1f0*/  HMMA.16816.F32.BF16 R8, R100.reuse, R110, R8 ;  /* 0x0000006e6408723c */ /* 0x040fe20000041808 */
[----:B------:R-:W1:Y:S02]  /*b200*/  LDSM.16.MT88.4 R108, [R191+0x5000] ;  /* 0x00500000bf6c783b */ /* 0x000e640000004200 */
[----:B------:R-:W-:Y:S04]  /*b210*/  FADD.FTZ R3, R198, R197 ;  /* 0x000000c5c6037221 */ /* 0x000fe80000010000 */
[----:B------:R-:W-:Y:S01]  /*b220*/  FADD.FTZ R216, R218, R3 ;  /* 0x00000003dad87221 */ /* 0x000fe20000010000 */
[C---:B------:R-:W-:Y:S03]  /*b230*/  HMMA.16816.F32.BF16 R12, R100.reuse, R112, R12 ;  /* 0x00000070640c723c */ /* 0x040fe6000004180c */
[--C-:B------:R-:W-:Y:S01]  /*b240*/  FFMA.FTZ R112, R135, UR4, -R156.reuse ;  /* 0x0000000487707c23 */ /* 0x100fe2000801089c */
[----:B------:R-:W-:Y:S01]  /*b250*/  FFMA.FTZ R156, R134, UR4, -R156 ;  /* 0x00000004869c7c23 */ /* 0x000fe2000801089c */
[----:B------:R-:W3:Y:S01]  /*b260*/  MUFU.EX2 R135, R157 ;  /* 0x0000009d00877308 */ /* 0x000ee20000000800 */
[----:B------:R-:W-:Y:S02]  /*b270*/  MOV R3, R132 ;  /* 0x0000008400037202 */ /* 0x000fe40000000f00 */
[C---:B------:R-:W-:Y:S07]  /*b280*/  HMMA.16816.F32.BF16 R16, R100.reuse, R114, R16 ;  /* 0x000000726410723c */ /* 0x040fee0000041810 */
[----:B------:R4:W-:Y:S10]  /*b290*/  MUFU.EX2 R219, R156 ;  /* 0x0000009c00db7308 */ /* 0x0009f40000000800 */
[----:B------:R-:W5:Y:S01]  /*b2a0*/  MUFU.EX2 R134, R112 ;  /* 0x0000007000867308 */ /* 0x000f620000000800 */
[C---:B------:R-:W-:Y:S03]  /*b2b0*/  HMMA.16816.F32.BF16 R20, R100.reuse, R116, R20 ;  /* 0x000000746414723c */ /* 0x040fe60000041814 */
[C---:B---3--:R-:W-:Y:S01]  /*b2c0*/  F2FP.BF16.F32.PACK_AB R138, R135.reuse, R218 ;  /* 0x000000da878a723e */ /* 0x048fe200000010ff */
[----:B------:R-:W-:Y:S01]  /*b2d0*/  FADD.FTZ R216, R135, R216 ;  /* 0x000000d887d87221 */ /* 0x000fe20000010000 */
[----:B----4-:R-:W-:Y:S03]  /*b2e0*/  LDSM.16.MT88.4 R156, [R191+0x3800] ;  /* 0x00380000bf9c783b */ /* 0x010fe60000004200 */
[C---:B------:R-:W-:Y:S03]  /*b2f0*/  HMMA.16816.F32.BF16 R24, R100.reuse, R118, R24 ;  /* 0x000000766418723c */ /* 0x040fe60000041818 */
[C---:B-----5:R-:W-:Y:S01]  /*b300*/  F2FP.BF16.F32.PACK_AB R139, R219.reuse, R134 ;  /* 0x00000086db8b723e */ /* 0x060fe200000010ff */
[----:B------:R-:W-:Y:S01]  /*b310*/  FADD.FTZ R134, R134, R217 ;  /* 0x000000d986867221 */ /* 0x000fe20000010000 */
[----:B------:R-:W-:Y:S03]  /*b320*/  LDSM.16.MT88.4 R116, [R184+0xd800] ;  /* 0x00d80000b874783b */ /* 0x000fe60000004200 */
[C---:B------:R-:W-:Y:S03]  /*b330*/  HMMA.16816.F32.BF16 R28, R100.reuse, R120, R28 ;  /* 0x00000078641c723c */ /* 0x040fe6000004181c */
[----:B------:R-:W-:Y:S05]  /*b340*/  FADD.FTZ R215, R219, R134 ;  /* 0x00000086dbd77221 */ /* 0x000fea0000010000 */
        /* <DEDUP_REMOVED lines=46> */
[C---:B---3--:R-:W-:Y:S08]  /*b630*/  HMMA.16816.F32.BF16 R84, R136.reuse, R8, R84 ;  /* 0x000000088854723c */ /* 0x048ff00000041854 */
[C---:B------:R-:W-:Y:S08]  /*b640*/  HMMA.16816.F32.BF16 R88, R136.reuse, R10, R88 ;  /* 0x0000000a8858723c */ /* 0x040ff00000041858 */
[C---:B------:R-:W-:Y:S08]  /*b650*/  HMMA.16816.F32.BF16 R92, R136.reuse, R12, R92 ;  /* 0x0000000c885c723c */ /* 0x040ff0000004185c */
[----:B------:R-:W-:Y:S01]  /*b660*/  HMMA.16816.F32.BF16 R96, R136, R14, R96 ;  /* 0x0000000e8860723c */ /* 0x000fe20000041860 */
[----:B------:R-:W-:Y:S08]  /*b670*/  @!UPT UIADD3 URZ, UPT, UPT, URZ, URZ, URZ ;  /* 0x000000fffffff290 */ /* 0x000ff0000fffe0ff */
[----:B------:R-:W-:Y:S11]  /*b680*/  @P1 BRA `(.L_x_4157) ;  /* 0xffffffbc00e01947 */ /* 0x000ff6000383ffff */
.L_x_4153:
[----:B------:R-:W1:Y:S01]  /*b690*/  SHFL.BFLY PT, R3, R216, 0x2, 0x1f ;  /* 0x0c401f00d8037f89 */ /* 0x000e6200000e0000 */
[C---:B------:R-:W-:Y:S01]  /*b6a0*/  SHF.L.U32 R2, R188.reuse, 0x4, RZ ;  /* 0x00000004bc027819 */ /* 0x040fe200000006ff */
[----:B------:R-:W-:Y:S01]  /*b6b0*/  S2UR UR8, SR_CTAID.Y ;  /* 0x00000000000879c3 */ /* 0x000fe20000002600 */
[----:B------:R-:W-:Y:S01]  /*b6c0*/  SHF.L.U32 R12, R188, 0x1, RZ ;  /* 0x00000001bc0c7819 */ /* 0x000fe200000006ff */
[----:B------:R-:W2:Y:S01]  /*b6d0*/  SHFL.BFLY PT, R0, R215, 0x2, 0x1f ;  /* 0x0c401f00d7007f89 */ /* 0x000ea200000e0000 */
[----:B------:R-:W-:Y:S01]  /*b6e0*/  LOP3.LUT R9, R2, 0x1c0, RZ, 0xc0, !PT ;  /* 0x000001c002097812 */ /* 0x000fe200078ec0ff */
[----:B------:R-:W3:Y:S01]  /*b6f0*/  LDCU UR4, c[0x0][0x44c] ;  /* 0x00008980ff0477ac */ /* 0x000ee20008000800 */
[----:B------:R-:W-:Y:S01]  /*b700*/  R2P PR, R188, 0x18 ;  /* 0x00000018bc007804 */ /* 0x000fe20000000000 */
[----:B------:R-:W-:Y:S01]  /*b710*/  BSSY.RECONVERGENT B0, `(.L_x_4158) ;  /* 0x00000fa000007945 */ /* 0x000fe20003800200 */
[--C-:B------:R-:W-:Y:S01]  /*b720*/  LOP3.LUT R10, R187, 0x6, R12.reuse, 0xf8, !PT ;  /* 0x00000006bb0a7812 */ /* 0x100fe200078ef80c */
[----:B------:R-:W-:Y:S01]  /*b730*/  S2UR UR7, SR_CTAID.Z ;  /* 0x00000000000779c3 */ /* 0x000fe20000002700 */
[----:B------:R-:W-:-:S02]  /*b740*/  LOP3.LUT R9, R9, 0x38, R12, 0xf8, !PT ;  /* 0x0000003809097812 */ /* 0x000fc400078ef80c */
[C---:B------:R-:W-:Y:S02]  /*b750*/  LOP3.LUT P6, RZ, R188.reuse, 0x3, RZ, 0xc0, !PT ;  /* 0x00000003bcff7812 */ /* 0x040fe400078cc0ff */
[----:B------:R-:W-:Y:S02]  /*b760*/  SHF.L.U32 R6, R188, 0x2, RZ ;  /* 0x00000002bc067819 */ /* 0x000fe400000006ff */
[----:B------:R-:W-:Y:S01]  /*b770*/  LOP3.LUT R9, R10, R9, RZ, 0xfc, !PT ;  /* 0x000000090a097212 */ /* 0x000fe200078efcff */
[----:B------:R-:W4:Y:S01]  /*b780*/  LDC R18, c[0x0][0x3e0] ;  /* 0x0000f800ff127b82 */ /* 0x000f220000000800 */
[----:B------:R-:W-:Y:S02]  /*b790*/  SEL R186, R186, 0xffffffe0, !P0 ;  /* 0xffffffe0baba7807 */ /* 0x000fe40004000000 */
[----:B------:R-:W-:Y:S02]  /*b7a0*/  SEL R10, R185, 0xffffffc0, !P3 ;  /* 0xffffffc0b90a7807 */ /* 0x000fe40005800000 */
[----:B------:R-:W-:Y:S01]  /*b7b0*/  LEA R9, R9, UR5, 0x2 ;  /* 0x0000000509097c11 */ /* 0x000fe2000f8e10ff */
[----:B-1----:R-:W-:Y:S01]  /*b7c0*/  FADD.FTZ R4, R3, R216 ;  /* 0x000000d803047221 */ /* 0x002fe20000010000 */
[----:B------:R-:W-:Y:S01]  /*b7d0*/  LOP3.LUT R3, R190, 0x30, RZ, 0xc0, !PT ;  /* 0x00000030be037812 */ /* 0x000fe200078ec0ff */
[----:B------:R-:W1:Y:S01]  /*b7e0*/  S2UR UR6, SR_CTAID.X ;  /* 0x00000000000679c3 */ /* 0x000e620000002500 */
[----:B------:R-:W-:Y:S01]  /*b7f0*/  IADD3 R11, PT, PT, R9, 0x80, RZ ;  /* 0x00000080090b7810 */ /* 0x000fe20007ffe0ff */
[----:B--2---:R-:W-:Y:S01]  /*b800*/  FADD.FTZ R5, R0, R215 ;  /* 0x000000d700057221 */ /* 0x004fe20000010000 */
[----:B------:R-:W2:Y:S01]  /*b810*/  SHFL.BFLY PT, R7, R4, 0x1, 0x1f ;  /* 0x0c201f0004077f89 */ /* 0x000ea200000e0000 */
[----:B------:R-:W-:-:S02]  /*b820*/  SHF.R.U32.HI R0, RZ, 0x2, R188 ;  /* 0x00000002ff007819 */ /* 0x000fc400000116bc */
[----:B------:R-:W-:Y:S01]  /*b830*/  SHF.R.U32.HI R188, RZ, 0x4, R188 ;  /* 0x00000004ffbc7819 */ /* 0x000fe200000116bc */
[----:B------:R-:W5:Y:S01]  /*b840*/  SHFL.BFLY PT, R8, R5, 0x1, 0x1f ;  /* 0x0c201f0005087f89 */ /* 0x000f6200000e0000 */
[----:B------:R-:W-:Y:S02]  /*b850*/  LOP3.LUT R0, R3, 0x7, R0, 0xf8, !PT ;  /* 0x0000000703007812 */ /* 0x000fe400078ef800 */
[----:B------:R-:W-:Y:S02]  /*b860*/  IADD3 R12, PT, PT, R188, 0x18, RZ ;  /* 0x00000018bc0c7810 */ /* 0x000fe40007ffe0ff */
[----:B------:R-:W-:Y:S02]  /*b870*/  LOP3.LUT R3, R6, 0x1f8, RZ, 0xc0, !PT ;  /* 0x000001f806037812 */ /* 0x000fe400078ec0ff */
[----:B------:R-:W-:Y:S02]  /*b880*/  ISETP.GE.AND P1, PT, R12, R199, PT ;  /* 0x000000c70c00720c */ /* 0x000fe40003f26270 */
[----:B------:R-:W-:-:S02]  /*b890*/  LOP3.LUT R3, R3, 0x38, R190, 0x78, !PT ;  /* 0x0000003803037812 */ /* 0x000fc400078e78be */
[----:B------:R-:W-:Y:S02]  /*b8a0*/  LOP3.LUT R12, R2, 0x10, RZ, 0xc0, !PT ;  /* 0x00000010020c7812 */ /* 0x000fe400078ec0ff */
[----:B------:R-:W-:Y:S02]  /*b8b0*/  IADD3 R16, PT, PT, R188, 0x8, RZ ;  /* 0x00000008bc107810 */ /* 0x000fe40007ffe0ff */
[C---:B------:R-:W-:Y:S02]  /*b8c0*/  @P4 IADD3 R11, PT, PT, R9.reuse, -0x80, RZ ;  /* 0xffffff80090b4810 */ /* 0x040fe40007ffe0ff */
[----:B------:R-:W-:Y:S01]  /*b8d0*/  IADD3 R13, PT, PT, R9, R10, RZ ;  /* 0x0000000a090d7210 */ /* 0x000fe20007ffe0ff */
[----:B-1----:R-:W-:Y:S01]  /*b8e0*/  USHF.L.U32 UR6, UR6, 0x6, URZ ;  /* 0x0000000606067899 */ /* 0x002fe200080006ff */
[----:B------:R-:W-:Y:S01]  /*b8f0*/  LEA R3, R3, R12, 0x2 ;  /* 0x0000000c03037211 */ /* 0x000fe200078e10ff */
[----:B--2---:R-:W-:Y:S01]  /*b900*/  FADD.FTZ R7, R4, R7 ;  /* 0x0000000704077221 */ /* 0x004fe20000010000 */
[----:B------:R-:W-:Y:S01]  /*b910*/  BAR.SYNC.DEFER_BLOCKING 0x0 ;  /* 0x0000000000007b1d */ /* 0x000fe20000010000 */
[----:B------:R-:W-:Y:S01]  /*b920*/  IADD3 R12, PT, PT, R9, R186, RZ ;  /* 0x000000ba090c7210 */ /* 0x000fe20007ffe0ff */
[----:B-----5:R-:W-:-:S02]  /*b930*/  FADD.FTZ R8, R5, R8 ;  /* 0x0000000805087221 */ /* 0x020fc40000010000 */
[----:B------:R-:W-:Y:S02]  /*b940*/  FSETP.NE.FTZ.AND P3, PT, R7, RZ, PT ;  /* 0x000000ff0700720b */ /* 0x000fe40003f75000 */
[----:B------:R-:W1:Y:S01]  /*b950*/  MUFU.RCP R4, R7 ;  /* 0x0000000700047308 */ /* 0x000e620000001000 */
[----:B------:R-:W-:Y:S02]  /*b960*/  ISETP.GE.AND P5, PT, R16, R199, PT ;  /* 0x000000c71000720c */ /* 0x000fe40003fa6270 */
[----:B------:R-:W-:Y:S02]  /*b970*/  FSETP.NE.FTZ.AND P0, PT, R8, RZ, PT ;  /* 0x000000ff0800720b */ /* 0x000fe40003f15000 */
[----:B------:R-:W-:Y:S02]  /*b980*/  IADD3 R16, PT, PT, R186, R13, RZ ;  /* 0x0000000dba107210 */ /* 0x000fe40007ffe0ff */
[-C--:B------:R-:W-:Y:S01]  /*b990*/  IADD3 R17, PT, PT, R10, R11.reuse, RZ ;  /* 0x0000000b0a117210 */ /* 0x080fe20007ffe0ff */
[----:B------:R-:W2:Y:S01]  /*b9a0*/  MUFU.RCP R5, R8 ;  /* 0x0000000800057308 */ /* 0x000ea20000001000 */
[----:B------:R-:W-:-:S02]  /*b9b0*/  IADD3 R10, PT, PT, R186, R11, RZ ;  /* 0x0000000bba0a7210 */ /* 0x000fc40007ffe0ff */
[----:B------:R-:W-:Y:S01]  /*b9c0*/  IADD3 R186, PT, PT, R186, R17, RZ ;  /* 0x00000011baba7210 */ /* 0x000fe20007ffe0ff */
[----:B------:R-:W5:Y:S01]  /*b9d0*/  @P3 LDC R20, c[0x0][0x458] ;  /* 0x00011600ff143b82 */ /* 0x000f620000000800 */
[C---:B------:R-:W-:Y:S02]  /*b9e0*/  IADD3 R14, PT, PT, R188.reuse, 0x10, RZ ;  /* 0x00000010bc0e7810 */ /* 0x040fe40007ffe0ff */
[----:B------:R-:W-:Y:S01]  /*b9f0*/  IADD3 R2, PT, PT, R188, 0x20, RZ ;  /* 0x00000020bc027810 */ /* 0x000fe20007ffe0ff */
[----:B------:R-:W3:Y:S01]  /*ba00*/  @P3 MUFU.LG2 R7, R7 ;  /* 0x0000000700073308 */ /* 0x000ee20000000c00 */
[-C--:B------:R-:W-:Y:S02]  /*ba10*/  ISETP.GE.AND P2, PT, R14, R199.reuse, PT ;  /* 0x000000c70e00720c */ /* 0x080fe40003f46270 */
[----:B-1----:R-:W-:Y:S01]  /*ba20*/  FSEL R4, R4, 1, P3 ;  /* 0x3f80000004047808 */ /* 0x002fe20001800000 */
[----:B------:R-:W1:Y:S01]  /*ba30*/  LDC.64 R14, c[0x0][0x430] ;  /* 0x00010c00ff0e7b82 */ /* 0x000e620000000a00 */
[----:B------:R-:W-:-:S03]  /*ba40*/  ISETP.GE.AND P4, PT, R2, R199, PT ;  /* 0x000000c70200720c */ /* 0x000fc60003f86270 */
        /* <DEDUP_REMOVED lines=122> */
[----:B------:R-:W5:Y:S01]  /*c1f0*/  @P0 LDC R19, c[0x0][0x458] ;  /* 0x00011600ff130b82 */ /* 0x000f620000000800 */
[----:B------:R-:W3:Y:S01]  /*c200*/  @P0 MUFU.LG2 R8, R8 ;  /* 0x0000000800080308 */ /* 0x000ee20000000c00 */
[----:B--2---:R-:W-:Y:S01]  /*c210*/  MOV R102, 0xff800000 ;  /* 0xff80000000667802 */ /* 0x004fe20000000f00 */
[----:B------:R-:W-:Y:S01]  /*c220*/  STS.64 [R11+0x4800], R54 ;  /* 0x004800360b007388 */ /* 0x000fe20000000a00 */
[----:B------:R-:W-:-:S02]  /*c230*/  MOV R100, 0xff800000 ;  /* 0xff80000000647802 */ /* 0x000fc40000000f00 */
[----:B------:R-:W-:Y:S01]  /*c240*/  LOP3.LUT R101, R6, 0x3c, RZ, 0xc0, !PT ;  /* 0x0000003c06657812 */ /* 0x000fe200078ec0ff */
[----:B------:R-:W-:Y:S01]  /*c250*/  STS.64 [R10+0x4000], R56 ;  /* 0x004000380a007388 */ /* 0x000fe20000000a00 */
[----:B------:R-:W-:Y:S02]  /*c260*/  P2R R2, PR, RZ, 0x10 ;  /* 0x00000010ff027803 */ /* 0x000fe40000000000 */
[----:B------:R-:W-:Y:S01]  /*c270*/  IADD3 R106, PT, PT, R188, 0x28, RZ ;  /* 0x00000028bc6a7810 */ /* 0x000fe20007ffe0ff */
        /* <DEDUP_REMOVED lines=13> */
[----:B--2---:R-:W-:-:S03]  /*c350*/  IADD3 R9, PT, PT, -R207, RZ, RZ ;  /* 0x000000ffcf097210 */ /* 0x004fc60007ffe1ff */
[----:B------:R2:W-:Y:S01]  /*c360*/  STS.64 [R11+0x8000], R84 ;  /* 0x008000540b007388 */ /* 0x0005e20000000a00 */
[----:B-1----:R-:W-:-:S03]  /*c370*/  IMAD R207, R14, UR8, R207 ;  /* 0x000000080ecf7c24 */ /* 0x002fc6000f8e02cf */
[----:B------:R2:W-:Y:S01]  /*c380*/  STS.64 [R11+0x8800], R86 ;  /* 0x008800560b007388 */ /* 0x0005e20000000a00 */
[----:B----4-:R-:W-:Y:S02]  /*c390*/  IMAD R9, R18, R9, UR7 ;  /* 0x0000000712097e24 */ /* 0x010fe4000f8e0209 */
[----:B---3--:R-:W-:Y:S01]  /*c3a0*/  @P3 FMUL.FTZ R12, R7, 0.69314718246459960938 ;  /* 0x3f317218070c3820 */ /* 0x008fe20000410000 */
[----:B------:R2:W-:Y:S01]  /*c3b0*/  STS.64 [R10+0x8000], R88 ;  /* 0x008000580a007388 */ /* 0x0005e20000000a00 */
[----:B------:R-:W-:Y:S02]  /*c3c0*/  IMAD R18, R207, R18, R9 ;  /* 0x00000012cf127224 */ /* 0x000fe400078e0209 */
[----:B------:R-:W-:Y:S01]  /*c3d0*/  @P0 FMUL.FTZ R7, R8, 0.69314718246459960938 ;  /* 0x3f31721808070820 */ /* 0x000fe20000410000 */
[----:B-----5:R-:W-:Y:S01]  /*c3e0*/  @P3 FFMA.FTZ R102, R133, R20, R12 ;  /* 0x0000001485663223 */ /* 0x020fe2000001000c */
[----:B------:R2:W-:Y:S01]  /*c3f0*/  STS.64 [R10+0x8800], R90 ;  /* 0x0088005a0a007388 */ /* 0x0005e20000000a00 */
[----:B------:R-:W-:-:S02]  /*c400*/  IMAD R103, R18, R15, UR6 ;  /* 0x0000000612677e24 */ /* 0x000fc4000f8e020f */
[----:B------:R-:W-:Y:S01]  /*c410*/  @P0 FFMA.FTZ R100, R132, R19, R7 ;  /* 0x0000001384640223 */ /* 0x000fe20000010007 */
        /* <DEDUP_REMOVED lines=41> */
.L_x_4159:
[----:B------:R-:W-:Y:S05]  /*c6b0*/  BSYNC.RECONVERGENT B0 ;  /* 0x0000000000007941 */ /* 0x000fea0003800200 */
.L_x_4158:
[CC--:B------:R-:W-:Y:S01]  /*c6c0*/  ISETP.GE.AND P3, PT, R188.reuse, R199.reuse, PT ;  /* 0x000000c7bc00720c */ /* 0x0c0fe20003f66270 */
[----:B------:R-:W-:Y:S01]  /*c6d0*/  IMAD R103, R188, 0xc0, R101 ;  /* 0x000000c0bc677824 */ /* 0x000fe200078e0265 */
[----:B------:R-:W-:Y:S01]  /*c6e0*/  ISETP.GE.AND P4, PT, R106, R199, PT ;  /* 0x000000c76a00720c */ /* 0x000fe20003f86270 */
[----:B------:R-:W-:Y:S01]  /*c6f0*/  BSSY.RECONVERGENT B0, `(.L_x_4160) ;  /* 0x0000012000007945 */ /* 0x000fe20003800200 */
[----:B------:R-:W-:Y:S01]  /*c700*/  VIADD R106, R188, 0x30 ;  /* 0x00000030bc6a7836 */ /* 0x000fe20000000000 */
[C---:B--2---:R-:W-:Y:S02]  /*c710*/  LOP3.LUT R3, R101.reuse, 0x40, RZ, 0xfc, !PT ;  /* 0x0000004065037812 */ /* 0x044fe400078efcff */
[----:B------:R-:W-:Y:S02]  /*c720*/  IADD3 R103, P0, PT, R104, R103, RZ ;  /* 0x0000006768677210 */ /* 0x000fe40007f1e0ff */
[----:B---3--:R-:W-:Y:S02]  /*c730*/  P2R R102, PR, RZ, 0x10 ;  /* 0x00000010ff667803 */ /* 0x008fe40000000000 */
        /* <DEDUP_REMOVED lines=13> */
.L_x_4161:
[----:B------:R-:W-:Y:S05]  /*c810*/  BSYNC.RECONVERGENT B0 ;  /* 0x0000000000007941 */ /* 0x000fea0003800200 */
.L_x_4160:
        /* <DEDUP_REMOVED lines=20> */
.L_x_4163:
[----:B------:R-:W-:Y:S05]  /*c960*/  BSYNC.RECONVERGENT B0 ;  /* 0x0000000000007941 */ /* 0x000fea0003800200 */
.L_x_4162:
        /* <DEDUP_REMOVED lines=19> */
.L_x_4165:
[----:B------:R-:W-:Y:S05]  /*caa0*/  BSYNC.RECONVERGENT B0 ;  /* 0x0000000000007941 */ /* 0x000fea0003800200 */
.L_x_4164:
        /* <DEDUP_REMOVED lines=18> */
.L_x_4167:
[----:B------:R-:W-:Y:S05]  /*cbd0*/  BSYNC.RECONVERGENT B0 ;  /* 0x0000000000007941 */ /* 0x000fea0003800200 */
.L_x_4166:
        /* <DEDUP_REMOVED lines=19> */
.L_x_4169:
[----:B------:R-:W-:Y:S05]  /*cd10*/  BSYNC.RECONVERGENT B0 ;  /* 0x0000000000007941 */ /* 0x000fea0003800200 */
.L_x_4168:
        /* <DEDUP_REMOVED lines=19> */
.L_x_4171:
[----:B------:R-:W-:Y:S05]  /*ce50*/  BSYNC.RECONVERGENT B0 ;  /* 0x0000000000007941 */ /* 0x000fea0003800200 */
.L_x_4170:
        /* <DEDUP_REMOVED lines=18> */
.L_x_4173:
[----:B------:R-:W-:Y:S05]  /*cf80*/  BSYNC.RECONVERGENT B0 ;  /* 0x0000000000007941 */ /* 0x000fea0003800200 */
.L_x_4172:
        /* <DEDUP_REMOVED lines=19> */
.L_x_4174:
        /* <DEDUP_REMOVED lines=12> */
.L_x_6900:


//--------------------- .text._ZN5flash24flash_fwd_splitkv_kernelI23Flash_fwd_kernel_traitsILi192ELi64ELi64ELi4ELb0ELb0EN7cutlass10bfloat16_tE19Flash_kernel_traitsILi192ELi64ELi64ELi4ES3_EELb0ELb0ELb0ELb0ELb1ELb0ELb1ELb1EEEvNS_16Flash_fwd_paramsE --------------------------
	.section	.text._ZN5flash24flash_fwd_splitkv_kernelI23Flash_fwd_kernel_traitsILi192ELi64ELi64ELi4ELb0ELb0EN7cutlass10bfloat16_tE19Flash_kernel_traitsILi192ELi64ELi64ELi4ES3_EELb0ELb0ELb0ELb0ELb1ELb0ELb1ELb1EEEvNS_16Flash_fwd_paramsE,"ax",@progbits
	.align	128
        .global         _ZN5flash24flash_fwd_splitkv_kernelI23Flash_fwd_kernel_traitsILi192ELi64ELi64ELi4ELb0ELb0EN7cutlass10bfloat16_tE19Flash_kernel_traitsILi192ELi64ELi64ELi4ES3_EELb0ELb0ELb0ELb0ELb1ELb0ELb1ELb1EEEvNS_16Flash_fwd_paramsE
        .type           _ZN5flash24flash_fwd_splitkv_kernelI23Flash_fwd_kernel_traitsILi192ELi64ELi64ELi4ELb0ELb0EN7cutlass10bfloat16_tE19Flash_kernel_traitsILi192ELi64ELi64ELi4ES3_EELb0ELb0ELb0ELb0ELb1ELb0ELb1ELb1EEEvNS_16Flash_fwd_paramsE,@function
        .size           _ZN5flash24flash_fwd_splitkv_kernelI23Flash_fwd_kernel_traitsILi192ELi64ELi64ELi4ELb0ELb0EN7cutlass10bfloat16_tE19Flash_kernel_traitsILi192ELi64ELi64ELi4ES3_EELb0ELb0ELb0ELb0ELb1ELb0ELb1ELb1EEEvNS_16Flash_fwd_paramsE,(.L_x_6901 - _ZN5flash24flash_fwd_splitkv_kernelI23Flash_fwd_kernel_traitsILi192ELi64ELi64ELi4ELb0ELb0EN7cutlass10bfloat16_tE19Flash_kernel_traitsILi192ELi64ELi64ELi4ES3_EELb0ELb0ELb0ELb0ELb1ELb0ELb1ELb1EEEvNS_16Flash_fwd_paramsE)
        .other          _ZN5flash24flash_fwd_splitkv_kernelI23Flash_fwd_kernel_traitsILi192ELi64ELi64ELi4ELb0ELb0EN7cutlass10bfloat16_tE19Flash_kernel_traitsILi192ELi64ELi64ELi4ES3_EELb0ELb0ELb0ELb0ELb1ELb0ELb1ELb1EEEvNS_16Flash_fwd_paramsE,@"STO_CUDA_ENTRY STV_DEFAULT"
_ZN5flash24flash_fwd_splitkv_kernelI23Flash_fwd_kernel_traitsILi192ELi64ELi64ELi4ELb0ELb0EN7cutlass10bfloat16_tE19Flash_kernel_traitsILi192ELi64ELi64ELi4ES3_EELb0ELb0ELb0ELb0ELb1ELb0ELb1ELb1EEEvNS_16Flash_fwd_paramsE:
.text._ZN5flash24flash_fwd_splitkv_kernelI23Flash_fwd_kernel_traitsILi192ELi64ELi64ELi4ELb0ELb0EN7cutlass10bfloat16_tE19Flash_kernel_traitsILi192ELi64ELi64ELi4ES3_EELb0ELb0ELb0ELb0ELb1ELb0ELb1ELb1EEEvNS_16Flash_fwd_paramsE:
        /* <DEDUP_REMOVED lines=46> */
[----:B------:R-:W-:-:S03]  /*02e0*/  IADD3.X R127, PT, PT, R6, UR5, RZ, P2, !PT ;  /* 0x00000005067f7c10 */ /* 0x000fc600097fe4ff */
[----:B------:R2:W5:Y:S06]  /*02f0*/  @P3 LDG.E R11, desc[UR6][R10.64] ;  /* 0x000000060a0b3981 */ /* 0x00056c000c1e1900 */
[----:B------:R2:W5:Y:S01]  /*0300*/  @P4 LDG.E R0, desc[UR6][R126.64] ;  /* 0x000000067e004981 */ /* 0x000562000c1e1900 */
[----:B---3--:R-:W-:Y:S01]  /*0310*/  ISETP.NE.AND P2, PT, RZ, UR4, PT ;  /* 0x00000004ff007c0c */ /* 0x008fe2000bf45270 */
[----:B-1----:R-:W-:Y:S01]  /*0320*/  IMAD.MOV.U32 R5, RZ, RZ, -0x1 ;  /* 0xffffffffff057424 */ /* 0x002fe200078e00ff */
[----:B----4-:R-:W-:Y:S02]  /*0330*/  ISETP.EQ.U32.AND P5, PT, R2, RZ, PT ;  /* 0x000000ff0200720c */ /* 0x010fe40003fa2070 */
[----:B------:R-:W-:-:S02]  /*0340*/  IADD3 R16, P0, PT, R7, R2, RZ ;  /* 0x0000000207107210 */ /* 0x000fc40007f1e0ff */
[----:B------:R-:W-:-:S03]  /*0350*/  ISETP.EQ.OR.EX P5, PT, R3, RZ, !P2, P5 ;  /* 0x000000ff0300720c */ /* 0x000fc600057a2750 */
[----:B------:R-:W-:-:S10]  /*0360*/  IMAD.X R17, R6, 0x1, R3, P0 ;  /* 0x0000000106117824 */ /* 0x000fd400000e0603 */
[----:B------:R1:W5:Y:S01]  /*0370*/  @!P5 LDG.E R5, desc[UR6][R16.64] ;  /* 0x000000061005d981 */ /* 0x000362000c1e1900 */
[----:B------:R-:W3:Y:S01]  /*0380*/  @!P1 LDC R202, c[0x0][0x434] ;  /* 0x00010d00ffca9b82 */ /* 0x000ee20000000800 */
[----:B------:R-:W-:Y:S01]  /*0390*/  ISETP.NE.U32.AND P0, PT, R2, RZ, PT ;  /* 0x000000ff0200720c */ /* 0x000fe20003f05070 */
[----:B------:R-:W-:Y:S01]  /*03a0*/  IMAD.MOV R14, RZ, RZ, -R203 ;  /* 0x000000ffff0e7224 */ /* 0x000fe200078e0acb */
[----:B------:R-:W4:Y:S02]  /*03b0*/  S2R R13, SR_CTAID.X ;  /* 0x00000000000d7919 */ /* 0x000f240000002500 */
[----:B------:R-:W-:Y:S01]  /*03c0*/  ISETP.NE.AND.EX P0, PT, R3, RZ, PT, P0 ;  /* 0x000000ff0300720c */ /* 0x000fe20003f05300 */
[----:B------:R-:W-:Y:S02]  /*03d0*/  IMAD R14, R9, R14, UR10 ;  /* 0x0000000a090e7e24 */ /* 0x000fe4000f8e020e */
[----:B----4-:R-:W-:Y:S02]  /*03e0*/  IMAD.SHL.U32 R121, R13, 0x40, RZ ;  /* 0x000000400d797824 */ /* 0x010fe400078e00ff */
[----:B--2---:R-:W-:-:S08]  /*03f0*/  @P1 IMAD.IADD R202, R15, 0x1, -R12 ;  /* 0x000000010fca1824 */ /* 0x004fd000078e0a0c */
[----:B------:R-:W2:Y:S01]  /*0400*/  @!P0 LDC R15, c[0x0][0x438] ;  /* 0x00010e00ff0f8b82 */ /* 0x000ea20000000800 */
[----:B---3--:R-:W-:Y:S01]  /*0410*/  ISETP.GT.AND P1, PT, R202, R121, PT ;  /* 0x00000079ca00720c */ /* 0x008fe20003f24270 */
[----:B-1----:R-:W-:-:S12]  /*0420*/  @!P0 BRA `(.L_x_4175) ;  /* 0x00000000000c8947 */ /* 0x002fd80003800000 */
[----:B------:R-:W2:Y:S02]  /*0430*/  @P2 LDG.E R2, desc[UR6][R16.64+0x4] ;  /* 0x0000040610022981 */ /* 0x000ea4000c1e1900 */
[----:B--2--5:R-:W-:-:S06]  /*0440*/  @P2 IADD3 R15, PT, PT, R2, -R5, RZ ;  /* 0x80000005020f2210 */ /* 0x024fcc0007ffe0ff */
[----:B------:R1:W5:Y:S02]  /*0450*/  @!P2 LDG.E R15, desc[UR6][R16.64] ;  /* 0x00000006100fa981 */ /* 0x000364000c1e1900 */
.L_x_4175:
[----:B------:R-:W-:Y:S05]  /*0460*/  @!P1 EXIT ;  /* 0x000000000000994d */ /* 0x000fea0003800000 */
[----:B------:R-:W3:Y:S01]  /*0470*/  LDC R8, c[0x0][0x374] ;  /* 0x0000dd00ff087b82 */ /* 0x000ee20000000800 */
[--C-:B--2--5:R-:W-:Y:S01]  /*0480*/  IMAD.IADD R84, R15, 0x1, -R0.reuse ;  /* 0x000000010f547824 */ /* 0x124fe200078e0a00 */
[----:B------:R-:W2:Y:S01]  /*0490*/  S2R R76, SR_TID.X ;  /* 0x00000000004c7919 */ /* 0x000ea20000002100 */
[----:B------:R-:W-:-:S05]  /*04a0*/  @P3 IMAD.IADD R78, R11, 0x1, -R0 ;  /* 0x000000010b4e3824 */ /* 0x000fca00078e0a00 */
[----:B------:R-:W4:Y:S08]  /*04b0*/  LDC R2, c[0x0][0x438] ;  /* 0x00010e00ff027b82 */ /* 0x000f300000000800 */
[----:B-1----:R-:W1:Y:S01]  /*04c0*/  @!P3 LDC R17, c[0x0][0x43c] ;  /* 0x00010f00ff11bb82 */ /* 0x002e620000000800 */
[-C--:B---3--:R-:W-:Y:S02]  /*04d0*/  IABS R16, R8.reuse ;  /* 0x0000000800107213 */ /* 0x088fe40000000000 */
[----:B------:R-:W-:-:S02]  /*04e0*/  IABS R19, R8 ;  /* 0x0000000800137213 */ /* 0x000fc40000000000 */
[----:B------:R-:W3:Y:S03]  /*04f0*/  I2F.RP R4, R16 ;  /* 0x0000001000047306 */ /* 0x000ee60000209400 */
[----:B------:R-:W-:Y:S02]  /*0500*/  IMAD.MOV R19, RZ, RZ, -R19 ;  /* 0x000000ffff137224 */ /* 0x000fe400078e0a13 */
[----:B----4-:R-:W-:-:S05]  /*0510*/  VIADD R2, R2, 0x3f ;  /* 0x0000003f02027836 */ /* 0x010fca0000000000 */
[----:B------:R-:W-:-:S04]  /*0520*/  SHF.R.S32.HI R21, RZ, 0x1f, R2 ;  /* 0x0000001fff157819 */ /* 0x000fc80000011402 */
[----:B------:R-:W-:Y:S01]  /*0530*/  LEA.HI R21, R21, R2, RZ, 0x6 ;  /* 0x0000000215157211 */ /* 0x000fe200078f30ff */
[----:B---3--:R-:W3:Y:S03]  /*0540*/  MUFU.RCP R22, R4 ;  /* 0x0000000400167308 */ /* 0x008ee60000001000 */
[----:B------:R-:W-:-:S05]  /*0550*/  LEA.HI.SX32 R21, R21, R8, 0x1a ;  /* 0x0000000815157211 */ /* 0x000fca00078fd2ff */
[----:B------:R-:W-:Y:S02]  /*0560*/  VIADD R21, R21, 0xffffffff ;  /* 0xffffffff15157836 */ /* 0x000fe40000000000 */
[----:B---3--:R-:W-:-:S03]  /*0570*/  VIADD R22, R22, 0xffffffe ;  /* 0x0ffffffe16167836 */ /* 0x008fc60000000000 */
[----:B------:R-:W-:Y:S02]  /*0580*/  IABS R4, R21 ;  /* 0x0000001500047213 */ /* 0x000fe40000000000 */
[----:B------:R-:W-:Y:S01]  /*0590*/  LOP3.LUT R21, R21, R8, RZ, 0x3c, !PT ;  /* 0x0000000815157212 */ /* 0x000fe200078e3cff */
[----:B------:R-:W3:Y:S03]  /*05a0*/  F2I.FTZ.U32.TRUNC.NTZ R23, R22 ;  /* 0x0000001600177305 */ /* 0x000ee6000021f000 */
[----:B------:R-:W-:Y:S01]  /*05b0*/  ISETP.GE.AND P0, PT, R21, RZ, PT ;  /* 0x000000ff1500720c */ /* 0x000fe20003f06270 */
[----:B---3--:R-:W-:Y:S02]  /*05c0*/  IMAD.MOV R3, RZ, RZ, -R23 ;  /* 0x000000ffff037224 */ /* 0x008fe400078e0a17 */
[----:B------:R-:W-:Y:S02]  /*05d0*/  IMAD.MOV.U32 R22, RZ, RZ, RZ ;  /* 0x000000ffff167224 */ /* 0x000fe400078e00ff */
[----:B------:R-:W-:-:S04]  /*05e0*/  IMAD R3, R3, R16, RZ ;  /* 0x0000001003037224 */ /* 0x000fc800078e02ff */
[----:B------:R-:W-:-:S06]  /*05f0*/  IMAD.HI.U32 R3, R23, R3, R22 ;  /* 0x0000000317037227 */ /* 0x000fcc00078e0016 */
[----:B------:R-:W-:Y:S02]  /*0600*/  IMAD.HI.U32 R10, R3, R4, RZ ;  /* 0x00000004030a7227 */ /* 0x000fe400078e00ff */
[----:B------:R-:W3:Y:S02]  /*0610*/  @!P3 LDC.64 R2, c[0x0][0x488] ;  /* 0x00012200ff02bb82 */ /* 0x000ee40000000a00 */
[----:B------:R-:W-:Y:S02]  /*0620*/  IMAD R19, R10, R19, R4 ;  /* 0x000000130a137224 */ /* 0x000fe400078e0204 */
[----:B------:R-:W4:Y:S03]  /*0630*/  S2R R4, SR_CTAID.Y ;  /* 0x0000000000047919 */ /* 0x000f260000002600 */
[----:B------:R-:W-:-:S13]  /*0640*/  ISETP.GT.U32.AND P1, PT, R16, R19, PT ;  /* 0x000000131000720c */ /* 0x000fda0003f24070 */
[----:B------:R-:W-:Y:S02]  /*0650*/  @!P1 IMAD.IADD R19, R19, 0x1, -R16 ;  /* 0x0000000113139824 */ /* 0x000fe400078e0a10 */
[----:B------:R-:W-:Y:S01]  /*0660*/  @!P1 VIADD R10, R10, 0x1 ;  /* 0x000000010a0a9836 */ /* 0x000fe20000000000 */
[----:B------:R-:W-:Y:S02]  /*0670*/  ISETP.NE.AND P1, PT, R8, RZ, PT ;  /* 0x000000ff0800720c */ /* 0x000fe40003f25270 */
[----:B---3--:R-:W-:Y:S02]  /*0680*/  @!P3 ISETP.NE.U32.AND P2, PT, R2, RZ, PT ;  /* 0x000000ff0200b20c */ /* 0x008fe40003f45070 */
[----:B------:R-:W-:Y:S02]  /*0690*/  ISETP.GE.U32.AND P5, PT, R19, R16, PT ;  /* 0x000000101300720c */ /* 0x000fe40003fa6070 */
[----:B------:R-:W-:-:S04]  /*06a0*/  @!P3 ISETP.NE.AND.EX P2, PT, R3, RZ, PT, P2 ;  /* 0x000000ff0300b20c */ /* 0x000fc80003f45320 */
[----:B-1----:R-:W-:-:S05]  /*06b0*/  @!P3 SEL R17, R17, RZ, P2 ;  /* 0x000000ff1111b207 */ /* 0x002fca0001000000 */
[----:B------:R-:W-:Y:S02]  /*06c0*/  @!P3 IMAD.IADD R78, R84, 0x1, R17 ;  /* 0x00000001544eb824 */ /* 0x000fe400078e0211 */
[----:B------:R-:W-:Y:S02]  /*06d0*/  @P5 VIADD R10, R10, 0x1 ;  /* 0x000000010a0a5836 */ /* 0x000fe40000000000 */
[----:B------:R-:W-:Y:S02]  /*06e0*/  VIADD R3, R78, 0x3f ;  /* 0x0000003f4e037836 */ /* 0x000fe40000000000 */
[----:B------:R-:W-:Y:S01]  /*06f0*/  @!P0 IMAD.MOV R10, RZ, RZ, -R10 ;  /* 0x000000ffff0a8224 */ /* 0x000fe200078e0a0a */
[----:B------:R-:W-:Y:S02]  /*0700*/  @!P1 LOP3.LUT R10, RZ, R8, RZ, 0x33, !PT ;  /* 0x00000008ff0a9212 */ /* 0x000fe400078e33ff */
[----:B------:R-:W-:-:S03]  /*0710*/  SHF.R.S32.HI R2, RZ, 0x1f, R3 ;  /* 0x0000001fff027819 */ /* 0x000fc60000011403 */
[----:B----4-:R-:W-:Y:S01]  /*0720*/  IMAD R194, R10, R4, RZ ;  /* 0x000000040ac27224 */ /* 0x010fe200078e02ff */
[----:B------:R-:W-:-:S04]  /*0730*/  LEA.HI R2, R2, R3, RZ, 0x6 ;  /* 0x0000000302027211 */ /* 0x000fc800078f30ff */
[----:B------:R-:W-:-:S04]  /*0740*/  SHF.R.S32.HI R133, RZ, 0x6, R2 ;  /* 0x00000006ff857819 */ /* 0x000fc80000011402 */
[----:B------:R-:W-:-:S04]  /*0750*/  VIADDMNMX R133, R194, R10, R133, PT ;  /* 0x0000000ac2857246 */ /* 0x000fc80003800185 */
[----:B------:R-:W-:-:S13]  /*0760*/  ISETP.GE.AND P0, PT, R194, R133, PT ;  /* 0x00000085c200720c */ /* 0x000fda0003f06270 */
[----:B--2---:R-:W-:Y:S05]  /*0770*/  @!P0 BRA `(.L_x_4176) ;  /* 0x0000000400648947 */ /* 0x004fea0003800000 */
[----:B------:R-:W1:Y:S01]  /*0780*/  LDC.64 R2, c[0x0][0x430] ;  /* 0x00010c00ff027b82 */ /* 0x000e620000000a00 */
[----:B------:R-:W2:Y:S01]  /*0790*/  LDCU UR4, c[0x0][0x44c] ;  /* 0x00008980ff0477ac */ /* 0x000ea20008000800 */
[C---:B------:R-:W-:Y:S01]  /*07a0*/  IMAD.SHL.U32 R5, R76.reuse, 0x4, RZ ;  /* 0x000000044c057824 */ /* 0x040fe200078e00ff */
[----:B------:R-:W-:Y:S01]  /*07b0*/  SHF.R.U32.HI R0, RZ, 0x4, R76 ;  /* 0x00000004ff007819 */ /* 0x000fe2000001164c */
[----:B------:R-:W3:Y:S01]  /*07c0*/  LDCU.64 UR8, c[0x0][0x3f8] ;  /* 0x00007f00ff0877ac */ /* 0x000ee20008000a00 */
[----:B------:R-:W-:Y:S02]  /*07d0*/  LOP3.LUT P6, R76, R76, 0xf, RZ, 0xc0, !PT ;  /* 0x0000000f4c4c7812 */ /* 0x000fe400078cc0ff */
[----:B------:R-:W-:Y:S01]  /*07e0*/  LOP3.LUT R5, R5, 0x3c, RZ, 0xc0, !PT ;  /* 0x0000003c05057812 */ /* 0x000fe200078ec0ff */
[C---:B------:R-:W-:Y:S02]  /*07f0*/  VIADD R8, R0.reuse, 0x10 ;  /* 0x0000001000087836 */ /* 0x040fe40000000000 */
[----:B------:R-:W-:-:S02]  /*0800*/  VIADD R6, R0, 0x18 ;  /* 0x0000001800067836 */ /* 0x000fc40000000000 */
[----:B------:R-:W-:Y:S02]  /*0810*/  IMAD R5, R0, 0xc0, R5 ;  /* 0x000000c000057824 */ /* 0x000fe400078e0205 */
[----:B-1----:R-:W-:Y:S02]  /*0820*/  IMAD R2, R4, R2, R203 ;  /* 0x0000000204027224 */ /* 0x002fe400078e02cb */
[----:B------:R-:W-:Y:S02]  /*0830*/  VIADD R4, R0, 0x8 ;  /* 0x0000000800047836 */ /* 0x000fe40000000000 */
[----:B------:R-:W-:-:S04]  /*0840*/  IMAD R14, R2, R9, R14 ;  /* 0x00000009020e7224 */ /* 0x000fc800078e020e */
[--C-:B------:R-:W-:Y:S02]  /*0850*/  IMAD R3, R14, R3, R121.reuse ;  /* 0x000000030e037224 */ /* 0x100fe400078e0279 */
[----:B------:R-:W-:Y:S02]  /*0860*/  IMAD.IADD R121, R202, 0x1, -R121 ;  /* 0x00000001ca797824 */ /* 0x000fe400078e0a79 */
[----:B--2---:R-:W-:Y:S01]  /*0870*/  IMAD R2, R3, UR4, RZ ;  /* 0x0000000403027c24 */ /* 0x004fe2000f8e02ff */
[----:B------:R-:W1:Y:S02]  /*0880*/  LDCU.64 UR4, c[0x0][0x428] ;  /* 0x00008500ff0477ac */ /* 0x000e640008000a00 */
[----:B------:R-:W-:Y:S01]  /*0890*/  ISETP.GE.AND P1, PT, R4, R121, PT ;  /* 0x000000790400720c */ /* 0x000fe20003f26270 */
[----:B------:R-:W-:Y:S01]  /*08a0*/  VIADD R4, R0, 0x20 ;  /* 0x0000002000047836 */ /* 0x000fe20000000000 */
[----:B------:R-:W-:Y:S02]  /*08b0*/  IADD3 R5, P0, PT, R2, R5, RZ ;  /* 0x0000000502057210 */ /* 0x000fe40007f1e0ff */
[----:B------:R-:W-:-:S02]  /*08c0*/  ISETP.GE.AND P2, PT, R0, R121, PT ;  /* 0x000000790000720c */ /* 0x000fc40003f46270 */
[----:B------:R-:W-:Y:S02]  /*08d0*/  LEA.HI.X.SX32 R2, R2, RZ, 0x1, P0 ;  /* 0x000000ff02027211 */ /* 0x000fe400000f0eff */
[C---:B---3--:R-:W-:Y:S02]  /*08e0*/  LEA R10, P0, R5.reuse, UR8, 0x2 ;  /* 0x00000008050a7c11 */ /* 0x048fe4000f8010ff */
[-C--:B------:R-:W-:Y:S02]  /*08f0*/  ISETP.GE.AND P5, PT, R8, R121.reuse, PT ;  /* 0x000000790800720c */ /* 0x080fe40003fa6270 */
[----:B------:R-:W-:Y:S02]  /*0900*/  LEA.HI.X R11, R5, UR9, R2, 0x2, P0 ;  /* 0x00000009050b7c11 */ /* 0x000fe400080f1402 */
[C---:B------:R-:W-:Y:S02]  /*0910*/  IADD3 R2, P0, PT, R3.reuse, R0, RZ ;  /* 0x0000000003027210 */ /* 0x040fe40007f1e0ff */
[----:B------:R-:W-:Y:S01]  /*0920*/  ISETP.GE.AND P4, PT, R6, R121, PT ;  /* 0x000000790600720c */ /* 0x000fe20003f86270 */
[----:B------:R-:W-:Y:S01]  /*0930*/  VIADD R6, R0, 0x30 ;  /* 0x0000003000067836 */ /* 0x000fe20000000000 */
[----:B------:R-:W-:Y:S01]  /*0940*/  LEA.HI.X.SX32 R3, R3, RZ, 0x1, P0 ;  /* 0x000000ff03037211 */ /* 0x000fe200000f0eff */
[----:B------:R-:W-:Y:S01]  /*0950*/  @!P2 STG.E.128 desc[UR6][R10.64], RZ ;  /* 0x000000ff0a00a986 */ /* 0x000fe2000c101d06 */
[----:B-1----:R-:W-:-:S02]  /*0960*/  LEA R8, P0, R2, UR4, 0x2 ;  /* 0x0000000402087c11 */ /* 0x002fc4000f8010ff */
[-C--:B------:R-:W-:Y:S01]  /*0970*/  ISETP.GE.AND P3, PT, R4, R121.reuse, PT ;  /* 0x000000790400720c */ /* 0x080fe20003f66270 */
[----:B------:R-:W-:Y:S01]  /*0980*/  VIADD R4, R0, 0x28 ;  /* 0x0000002800047836 */ /* 0x000fe20000000000 */
[----:B------:R-:W-:Y:S01]  /*0990*/  LEA.HI.X R9, R2, UR5, R3, 0x2, P0 ;  /* 0x0000000502097c11 */ /* 0x000fe200080f1403 */
[----:B------:R-:W-:Y:S01]  /*09a0*/  VIADD R2, R0, 0x38 ;  /* 0x0000003800027836 */ /* 0x000fe20000000000 */
[----:B------:R-:W-:Y:S01]  /*09b0*/  P2R R5, PR, RZ, 0x40 ;  /* 0x00000040ff057803 */ /* 0x000fe20000000000 */
[----:B------:R-:W-:Y:S01]  /*09c0*/  @!P2 STG.E.128 desc[UR6][R10.64+0x100], RZ ;  /* 0x000100ff0a00a986 */ /* 0x000fe2000c101d06 */
[----:B------:R-:W-:Y:S02]  /*09d0*/  ISETP.NE.OR P6, PT, R76, RZ, P1 ;  /* 0x000000ff4c00720c */ /* 0x000fe40000fc5670 */
[-C--:B------:R-:W-:Y:S01]  /*09e0*/  ISETP.GE.AND P0, PT, R2, R121.reuse, PT ;  /* 0x000000790200720c */ /* 0x080fe20003f06270 */
[----:B------:R-:W-:Y:S01]  /*09f0*/  @!P2 STG.E.128 desc[UR6][R10.64+0x200], RZ ;  /* 0x000200ff0a00a986 */ /* 0x000fe2000c101d06 */
[----:B------:R-:W-:-:S03]  /*0a00*/  ISETP.GE.AND P2, PT, R4, R121, PT ;  /* 0x000000790400720c */ /* 0x000fc60003f46270 */
[----:B------:R-:W-:Y:S04]  /*0a10*/  @!P1 STG.E.128 desc[UR6][R10.64+0x1800], RZ ;  /* 0x001800ff0a009986 */ /* 0x000fe8000c101d06 */
[----:B------:R-:W-:Y:S02]  /*0a20*/  @!P1 STG.E.128 desc[UR6][R10.64+0x1900], RZ ;  /* 0x001900ff0a009986 */ /* 0x000fe4000c101d06 */
[----:B------:R-:W-:Y:S02]  /*0a30*/  @!P6 IMAD.MOV.U32 R3, RZ, RZ, -0x800000 ;  /* 0xff800000ff03e424 */ /* 0x000fe400078e00ff */
        /* <DEDUP_REMOVED lines=45> */
.L_x_4176:
[----:B------:R-:W1:Y:S01]  /*0d10*/  LDCU.64 UR4, c[0x0][0x4d8] ;  /* 0x00009b00ff0477ac */ /* 0x000e620008000a00 */
[----:B------:R-:W-:Y:S01]  /*0d20*/  MOV R4, R203 ;  /* 0x000000cb00047202 */ /* 0x000fe20000000f00 */
[----:B------:R-:W2:Y:S01]  /*0d30*/  LDCU.64 UR12, c[0x0][0x4e0] ;  /* 0x00009c00ff0c77ac */ /* 0x000ea20008000a00 */
[----:B-1----:R-:W-:-:S04]  /*0d40*/  UISETP.NE.U32.AND UP0, UPT, UR4, URZ, UPT ;  /* 0x000000ff0400728c */ /* 0x002fc8000bf05070 */
[----:B------:R-:W-:-:S09]  /*0d50*/  UISETP.NE.AND.EX UP0, UPT, UR5, URZ, UPT, UP0 ;  /* 0x000000ff0500728c */ /* 0x000fd2000bf05300 */
[----:B--2---:R-:W-:Y:S05]  /*0d60*/  BRA.U !UP0, `(.L_x_4177) ;  /* 0x00000001080c7547 */ /* 0x004fea000b800000 */
[----:B------:R-:W-:-:S04]  /*0d70*/  IADD3 R2, P0, PT, R7, UR4, RZ ;  /* 0x0000000407027c10 */ /* 0x000fc8000ff1e0ff */
[----:B------:R-:W-:-:S05]  /*0d80*/  IADD3.X R3, PT, PT, R6, UR5, RZ, P0, !PT ;  /* 0x0000000506037c10 */ /* 0x000fca00087fe4ff */
[----:B------:R1:W5:Y:S04]  /*0d90*/  LDG.E R4, desc[UR6][R2.64] ;  /* 0x0000000602047981 */ /* 0x000368000c1e1900 */
.L_x_4177:
[----:B------:R-:W-:-:S04]  /*0da0*/  UISETP.NE.U32.AND UP0, UPT, UR12, URZ, UPT ;  /* 0x000000ff0c00728c */ /* 0x000fc8000bf05070 */
[----:B------:R-:W-:-:S09]  /*0db0*/  UISETP.NE.AND.EX UP0, UPT, UR13, URZ, UPT, UP0 ;  /* 0x000000ff0d00728c */ /* 0x000fd2000bf05300 */
[----:B------:R-:W-:Y:S05]  /*0dc0*/  BRA.U !UP0, `(.L_x_4178) ;  /* 0x00000005089c7547 */ /* 0x000fea000b800000 */
[----:B------:R-:W1:Y:S01]  /*0dd0*/  LDC R7, c[0x0][0x4f0] ;  /* 0x00013c00ff077b82 */ /* 0x000e620000000800 */
[----:B------:R-:W-:Y:S01]  /*0de0*/  LEA R8, R133, 0xffffffc0, 0x6 ;  /* 0xffffffc085087811 */ /* 0x000fe200078e30ff */
[----:B------:R-:W2:Y:S03]  /*0df0*/  LDCU.64 UR4, c[0x0][0x4e8] ;  /* 0x00009d00ff0477ac */ /* 0x000ea60008000a00 */
[----:B------:R-:W-:Y:S01]  /*0e00*/  IABS R0, R8 ;  /* 0x0000000800007213 */ /* 0x000fe20000000000 */
[----:B------:R-:W3:Y:S01]  /*0e10*/  LDCU.64 UR8, c[0x0][0x3a0] ;  /* 0x00007400ff0877ac */ /* 0x000ee20008000a00 */
[----:B------:R-:W4:Y:S01]  /*0e20*/  LDCU.64 UR14, c[0x0][0x3b8] ;  /* 0x00007700ff0e77ac */ /* 0x000f220008000a00 */
[----:B-1----:R-:W-:-:S04]  /*0e30*/  IABS R3, R7 ;  /* 0x0000000700037213 */ /* 0x002fc80000000000 */
[----:B------:R-:W1:Y:S08]  /*0e40*/  I2F.RP R6, R3 ;  /* 0x0000000300067306 */ /* 0x000e700000209400 */
[----:B-1---5:R-:W1:Y:S02]  /*0e50*/  MUFU.RCP R4, R6 ;  /* 0x0000000600047308 */ /* 0x022e640000001000 */
        /* <DEDUP_REMOVED lines=26> */
[----:B------:R-:W-:-:S06]  /*1000*/  IMAD.WIDE R10, R5, 0x4, R204 ;  /* 0x00000004050a7825 */ /* 0x000fcc00078e02cc */
[----:B------:R3:W2:Y:S01]  /*1010*/  LDG.E R10, desc[UR6][R10.64] ;  /* 0x000000060a0a7981 */ /* 0x0006a2000c1e1900 */
[----:B-1----:R-:W-:Y:S01]  /*1020*/  IABS R2, R3 ;  /* 0x0000000300027213 */ /* 0x002fe20000000000 */
[----:B------:R-:W-:-:S03]  /*1030*/  IMAD.MOV R5, RZ, RZ, -R5 ;  /* 0x000000ffff057224 */ /* 0x000fc600078e0a05 */
[----:B------:R-:W1:Y:S01]  /*1040*/  I2F.RP R6, R2 ;  /* 0x0000000200067306 */ /* 0x000e620000209400 */
[----:B------:R-:W-:Y:S01]  /*1050*/  IMAD R8, R7, R5, R8 ;  /* 0x0000000507087224 */ /* 0x000fe200078e0208 */
[----:B----4-:R-:W-:-:S04]  /*1060*/  MOV R7, UR15 ;  /* 0x0000000f00077c02 */ /* 0x010fc80008000f00 */
[----:B------:R-:W-:Y:S02]  /*1070*/  SHF.R.S32.HI R5, RZ, 0x1f, R8 ;  /* 0x0000001fff057819 */ /* 0x000fe40000011408 */
[----:B-1----:R-:W1:Y:S02]  /*1080*/  MUFU.RCP R16, R6 ;  /* 0x0000000600107308 */ /* 0x002e640000001000 */
[----:B-1----:R-:W-:Y:S02]  /*1090*/  VIADD R16, R16, 0xffffffe ;  /* 0x0ffffffe10107836 */ /* 0x002fe40000000000 */
[----:B------:R-:W-:-:S04]  /*10a0*/  IMAD.U32 R6, RZ, RZ, UR14 ;  /* 0x0000000eff067e24 */ /* 0x000fc8000f8e00ff */
[----:B------:R-:W1:Y:S02]  /*10b0*/  F2I.FTZ.U32.TRUNC.NTZ R17, R16 ;  /* 0x0000001000117305 */ /* 0x000e64000021f000 */
[----:B-1----:R-:W-:Y:S01]  /*10c0*/  IADD3 R0, PT, PT, RZ, -R17, RZ ;  /* 0x80000011ff007210 */ /* 0x002fe20007ffe0ff */
[----:B------:R-:W-:-:S04]  /*10d0*/  IMAD.MOV.U32 R16, RZ, RZ, RZ ;  /* 0x000000ffff107224 */ /* 0x000fc800078e00ff */
[----:B------:R-:W-:Y:S01]  /*10e0*/  IMAD R4, R0, R2, RZ ;  /* 0x0000000200047224 */ /* 0x000fe200078e02ff */
[----:B------:R-:W-:-:S03]  /*10f0*/  IABS R0, R14 ;  /* 0x0000000e00007213 */ /* 0x000fc60000000000 */
[----:B------:R-:W-:Y:S01]  /*1100*/  IMAD.HI.U32 R17, R17, R4, R16 ;  /* 0x0000000411117227 */ /* 0x000fe200078e0010 */
[----:B------:R-:W-:-:S05]  /*1110*/  MOV R4, R0 ;  /* 0x0000000000047202 */ /* 0x000fca0000000f00 */
[----:B------:R-:W-:-:S04]  /*1120*/  IMAD.HI.U32 R0, R17, R4, RZ ;  /* 0x0000000411007227 */ /* 0x000fc800078e00ff */
[----:B------:R-:W-:-:S04]  /*1130*/  IMAD.MOV R9, RZ, RZ, -R0 ;  /* 0x000000ffff097224 */ /* 0x000fc800078e0a00 */
[----:B---3--:R-:W-:Y:S01]  /*1140*/  IMAD R11, R2, R9, R4 ;  /* 0x00000009020b7224 */ /* 0x008fe200078e0204 */
[----:B------:R-:W-:-:S04]  /*1150*/  LOP3.LUT R4, RZ, R3, RZ, 0x33, !PT ;  /* 0x00000003ff047212 */ /* 0x000fc800078e33ff */
[----:B------:R-:W-:-:S13]  /*1160*/  ISETP.GT.U32.AND P0, PT, R2, R11, PT ;  /* 0x0000000b0200720c */ /* 0x000fda0003f04070 */
[-C--:B------:R-:W-:Y:S02]  /*1170*/  @!P0 IADD3 R11, PT, PT, R11, -R2.reuse, RZ ;  /* 0x800000020b0b8210 */ /* 0x080fe40007ffe0ff */
[----:B------:R-:W-:Y:S02]  /*1180*/  @!P0 IADD3 R0, PT, PT, R0, 0x1, RZ ;  /* 0x0000000100008810 */ /* 0x000fe40007ffe0ff */
[----:B------:R-:W-:Y:S02]  /*1190*/  ISETP.GE.U32.AND P1, PT, R11, R2, PT ;  /* 0x000000020b00720c */ /* 0x000fe40003f26070 */
[----:B------:R-:W-:-:S04]  /*11a0*/  LOP3.LUT R2, R14, R3, RZ, 0x3c, !PT ;  /* 0x000000030e027212 */ /* 0x000fc800078e3cff */
[----:B------:R-:W-:-:S07]  /*11b0*/  ISETP.GE.AND P0, PT, R2, RZ, PT ;  /* 0x000000ff0200720c */ /* 0x000fce0003f06270 */
[----:B------:R-:W-:Y:S01]  /*11c0*/  @P1 VIADD R0, R0, 0x1 ;  /* 0x0000000100001836 */ /* 0x000fe20000000000 */
[----:B------:R-:W-:Y:S02]  /*11d0*/  ISETP.NE.AND P1, PT, R3, RZ, PT ;  /* 0x000000ff0300720c */ /* 0x000fe40003f25270 */
[----:B--2---:R-:W-:Y:S01]  /*11e0*/  SHF.R.S32.HI R9, RZ, 0x1f, R10 ;  /* 0x0000001fff097819 */ /* 0x004fe2000001140a */
[----:B------:R-:W-:-:S04]  /*11f0*/  IMAD.WIDE.U32 R20, R10, UR8, RZ ;  /* 0x000000080a147c25 */ /* 0x000fc8000f8e00ff */
[C---:B------:R-:W-:Y:S02]  /*1200*/  IMAD R11, R9.reuse, UR8, RZ ;  /* 0x00000008090b7c24 */ /* 0x040fe4000f8e02ff */
[----:B------:R-:W-:Y:S02]  /*1210*/  IMAD R9, R9, UR4, RZ ;  /* 0x0000000409097c24 */ /* 0x000fe4000f8e02ff */
[C---:B------:R-:W-:Y:S01]  /*1220*/  IMAD R18, R10.reuse, UR9, R11 ;  /* 0x000000090a127c24 */ /* 0x040fe2000f8e020b */
[----:B------:R-:W1:Y:S01]  /*1230*/  LDCU.128 UR8, c[0x0][0x3d0] ;  /* 0x00007a00ff0877ac */ /* 0x000e620008000c00 */
[C---:B------:R-:W-:Y:S02]  /*1240*/  IMAD R16, R10.reuse, UR5, R9 ;  /* 0x000000050a107c24 */ /* 0x040fe4000f8e0209 */
[----:B------:R-:W-:Y:S01]  /*1250*/  IMAD.WIDE.U32 R10, R10, UR4, RZ ;  /* 0x000000040a0a7c25 */ /* 0x000fe2000f8e00ff */
[----:B------:R-:W2:Y:S01]  /*1260*/  LDCU.64 UR4, c[0x0][0x3c0] ;  /* 0x00007800ff0477ac */ /* 0x000ea20008000a00 */
[----:B------:R-:W-:-:S02]  /*1270*/  IADD3 R19, PT, PT, R21, R18, RZ ;  /* 0x0000001215137210 */ /* 0x000fc40007ffe0ff */
[----:B------:R-:W-:Y:S01]  /*1280*/  MOV R18, R20 ;  /* 0x0000001400127202 */ /* 0x000fe20000000f00 */
[----:B------:R-:W-:Y:S01]  /*1290*/  IMAD R9, R5, R6, RZ ;  /* 0x0000000605097224 */ /* 0x000fe200078e02ff */
[----:B------:R-:W-:Y:S02]  /*12a0*/  IADD3 R17, PT, PT, R11, R16, RZ ;  /* 0x000000100b117210 */ /* 0x000fe40007ffe0ff */
[----:B------:R-:W-:Y:S01]  /*12b0*/  MOV R11, R0 ;  /* 0x00000000000b7202 */ /* 0x000fe20000000f00 */
[C---:B------:R-:W-:Y:S01]  /*12c0*/  IMAD R9, R8.reuse, R7, R9 ;  /* 0x0000000708097224 */ /* 0x040fe200078e0209 */
[----:B------:R-:W-:Y:S01]  /*12d0*/  MOV R16, R10 ;  /* 0x0000000a00107202 */ /* 0x000fe20000000f00 */
[----:B------:R-:W-:Y:S01]  /*12e0*/  IMAD.WIDE.U32 R18, R8, R6, R18 ;  /* 0x0000000608127225 */ /* 0x000fe200078e0012 */
[----:B------:R-:W-:-:S03]  /*12f0*/  @!P0 IADD3 R11, PT, PT, -R11, RZ, RZ ;  /* 0x000000ff0b0b8210 */ /* 0x000fc60007ffe1ff */
[----:B------:R-:W-:Y:S01]  /*1300*/  IMAD.IADD R19, R19, 0x1, R9 ;  /* 0x0000000113137824 */ /* 0x000fe200078e0209 */
[----:B------:R-:W-:Y:S01]  /*1310*/  SEL R10, R4, R11, !P1 ;  /* 0x0000000b040a7207 */ /* 0x000fe20004800000 */
[----:B--2---:R-:W-:Y:S01]  /*1320*/  IMAD.U32 R2, RZ, RZ, UR4 ;  /* 0x00000004ff027e24 */ /* 0x004fe2000f8e00ff */
[----:B------:R-:W-:-:S03]  /*1330*/  MOV R3, UR5 ;  /* 0x0000000500037c02 */ /* 0x000fc60008000f00 */
[----:B-1----:R-:W-:-:S04]  /*1340*/  IMAD.WIDE.U32 R18, R10, UR8, R18 ;  /* 0x000000080a127c25 */ /* 0x002fc8000f8e0012 */
[-C--:B------:R-:W-:Y:S02]  /*1350*/  IMAD R5, R5, R2.reuse, RZ ;  /* 0x0000000205057224 */ /* 0x080fe400078e02ff */
[----:B------:R-:W-:-:S04]  /*1360*/  IMAD.WIDE.U32 R16, R8, R2, R16 ;  /* 0x0000000208107225 */ /* 0x000fc800078e0010 */
[----:B------:R-:W-:Y:S01]  /*1370*/  IMAD R5, R8, R3, R5 ;  /* 0x0000000308057224 */ /* 0x000fe200078e0205 */
[----:B------:R-:W-:-:S04]  /*1380*/  SHF.R.S32.HI R8, RZ, 0x1f, R10 ;  /* 0x0000001fff087819 */ /* 0x000fc8000001140a */
[----:B------:R-:W-:Y:S01]  /*1390*/  IADD3 R17, PT, PT, R17, R5, RZ ;  /* 0x0000000511117210 */ /* 0x000fe20007ffe0ff */
[C---:B------:R-:W-:Y:S02]  /*13a0*/  IMAD R5, R8.reuse, UR8, RZ ;  /* 0x0000000808057c24 */ /* 0x040fe4000f8e02ff */
[----:B------:R-:W-:Y:S02]  /*13b0*/  IMAD R9, R8, UR10, RZ ;  /* 0x0000000a08097c24 */ /* 0x000fe4000f8e02ff */
[C---:B------:R-:W-:Y:S02]  /*13c0*/  IMAD R5, R10.reuse, UR9, R5 ;  /* 0x000000090a057c24 */ /* 0x040fe4000f8e0205 */
[C---:B------:R-:W-:Y:S02]  /*13d0*/  IMAD R9, R10.reuse, UR11, R9 ;  /* 0x0000000b0a097c24 */ /* 0x040fe4000f8e0209 */
[----:B------:R-:W-:Y:S01]  /*13e0*/  IMAD.WIDE.U32 R20, R10, UR10, R16 ;  /* 0x0000000a0a147c25 */ /* 0x000fe2000f8e0010 */
[----:B------:R-:W-:-:S03]  /*13f0*/  IADD3 R10, PT, PT, R19, R5, RZ ;  /* 0x00000005130a7210 */ /* 0x000fc60007ffe0ff */
[----:B------:R-:W-:Y:S01]  /*1400*/  IMAD.MOV.U32 R16, RZ, RZ, R18 ;  /* 0x000000ffff107224 */ /* 0x000fe200078e0012 */
[----:B------:R-:W-:Y:S02]  /*1410*/  IADD3 R11, PT, PT, R21, R9, RZ ;  /* 0x00000009150b7210 */ /* 0x000fe40007ffe0ff */
[----:B------:R-:W-:Y:S01]  /*1420*/  MOV R18, R20 ;  /* 0x0000001400127202 */ /* 0x000fe20000000f00 */
[----:B------:R-:W-:Y:S06]  /*1430*/  BRA `(.L_x_4179) ;  /* 0x00000004006c7947 */ /* 0x000fec0003800000 */
.L_x_4178:
        /* <DEDUP_REMOVED lines=15> */
.L_x_4180:
[----:B------:R-:W2:Y:S01]  /*1530*/  LDC.64 R6, c[0x0][0x3b8] ;  /* 0x0000ee00ff067b82 */ /* 0x000ea20000000a00 */
[----:B-1----:R-:W-:-:S05]  /*1540*/  IADD3 R2, PT, PT, R0, R5, RZ ;  /* 0x0000000500027210 */ /* 0x002fca0007ffe0ff */
[C---:B--2---:R-:W-:Y:S02]  /*1550*/  IMAD R21, R2.reuse, R7, RZ ;  /* 0x0000000702157224 */ /* 0x044fe400078e02ff */
[----:B------:R-:W-:-:S05]  /*1560*/  IMAD.WIDE.U32 R2, R2, R6, RZ ;  /* 0x0000000602027225 */ /* 0x000fca00078e00ff */
[----:B------:R-:W-:Y:S02]  /*1570*/  IADD3 R21, PT, PT, R3, R21, RZ ;  /* 0x0000001503157210 */ /* 0x000fe40007ffe0ff */
[----:B------:R-:W-:Y:S02]  /*1580*/  MOV R20, R2 ;  /* 0x0000000200147202 */ /* 0x000fe40000000f00 */
.L_x_4181:
[----:B------:R-:W-:Y:S05]  /*1590*/  @P0 BRA `(.L_x_4182) ;  /* 0x0000000000340947 */ /* 0x000fea0003800000 */
[----:B------:R-:W1:Y:S01]  /*15a0*/  LDC.64 R2, c[0x0][0x3c0] ;  /* 0x0000f000ff027b82 */ /* 0x000e620000000a00 */
[----:B------:R-:W2:Y:S01]  /*15b0*/  LDCU.64 UR4, c[0x0][0x3a8] ;  /* 0x00007500ff0477ac */ /* 0x000ea20008000a00 */
[----:B------:R-:W-:-:S05]  /*15c0*/  SHF.R.S32.HI R5, RZ, 0x1f, R0 ;  /* 0x0000001fff057819 */ /* 0x000fca0000011400 */
[-C--:B-1----:R-:W-:Y:S01]  /*15d0*/  IMAD R8, R5, R2.reuse, RZ ;  /* 0x0000000205087224 */ /* 0x082fe200078e02ff */
[----:B-----5:R-:W-:Y:S01]  /*15e0*/  SHF.R.S32.HI R5, RZ, 0x1f, R4 ;  /* 0x0000001fff057819 */ /* 0x020fe20000011404 */
        /* <DEDUP_REMOVED lines=8> */
.L_x_4182:
[----:B------:R-:W1:Y:S01]  /*1670*/  LDC.64 R2, c[0x0][0x3c0] ;  /* 0x0000f000ff027b82 */ /* 0x000e620000000a00 */
[----:B------:R-:W-:-:S05]  /*1680*/  IADD3 R0, PT, PT, R0, R5, RZ ;  /* 0x0000000500007210 */ /* 0x000fca0007ffe0ff */
[C---:B-1----:R-:W-:Y:S02]  /*1690*/  IMAD R23, R0.reuse, R3, RZ ;  /* 0x0000000300177224 */ /* 0x042fe400078e02ff */
[----:B-----5:R-:W-:-:S05]  /*16a0*/  IMAD.WIDE.U32 R4, R0, R2, RZ ;  /* 0x0000000200047225 */ /* 0x020fca00078e00ff */
[----:B------:R-:W-:Y:S02]  /*16b0*/  IADD3 R23, PT, PT, R5, R23, RZ ;  /* 0x0000001705177210 */ /* 0x000fe40007ffe0ff */
[----:B------:R-:W-:-:S07]  /*16c0*/  MOV R22, R4 ;  /* 0x0000000400167202 */ /* 0x000fce0000000f00 */
.L_x_4183:
[----:B------:R-:W1:Y:S01]  /*16d0*/  LDC R19, c[0x0][0x3e8] ;  /* 0x0000fa00ff137b82 */ /* 0x000e620000000800 */
[----:B------:R-:W-:Y:S02]  /*16e0*/  MOV R8, RZ ;  /* 0x000000ff00087202 */ /* 0x000fe40000000f00 */
[----:B------:R-:W-:Y:S02]  /*16f0*/  CS2R R204, SRZ ;  /* 0x0000000000cc7805 */ /* 0x000fe4000001ff00 */
[----:B-1----:R-:W-:-:S04]  /*1700*/  IABS R4, R19 ;  /* 0x0000001300047213 */ /* 0x002fc80000000000 */
[----:B------:R-:W1:Y:S08]  /*1710*/  I2F.RP R10, R4 ;  /* 0x00000004000a7306 */ /* 0x000e700000209400 */
[----:B-1----:R-:W1:Y:S02]  /*1720*/  MUFU.RCP R9, R10 ;  /* 0x0000000a00097308 */ /* 0x002e640000001000 */
[----:B-1----:R-:W-:Y:S01]  /*1730*/  IADD3 R9, PT, PT, R9, 0xffffffe, RZ ;  /* 0x0ffffffe09097810 */ /* 0x002fe20007ffe0ff */
[----:B------:R-:W1:Y:S05]  /*1740*/  LDC.64 R10, c[0x0][0x3d8] ;  /* 0x0000f600ff0a7b82 */ /* 0x000e6a0000000a00 */
        /* <DEDUP_REMOVED lines=8> */
[C---:B------:R-:W-:Y:S02]  /*17d0*/  IMAD R5, R4.reuse, R5, R8 ;  /* 0x0000000504057224 */ /* 0x040fe400078e0208 */
[----:B------:R-:W2:Y:S03]  /*17e0*/  LDC.64 R8, c[0x0][0x3d0] ;  /* 0x0000f400ff087b82 */ /* 0x000ea60000000a00 */
[----:B------:R-:W-:-:S13]  /*17f0*/  ISETP.GT.U32.AND P0, PT, R4, R5, PT ;  /* 0x000000050400720c */ /* 0x000fda0003f04070 */
[----:B------:R-:W-:Y:S01]  /*1800*/  @!P0 IMAD.IADD R5, R5, 0x1, -R4 ;  /* 0x0000000105058824 */ /* 0x000fe200078e0a04 */
[----:B------:R-:W-:-:S04]  /*1810*/  @!P0 IADD3 R0, PT, PT, R0, 0x1, RZ ;  /* 0x0000000100008810 */ /* 0x000fc80007ffe0ff */
[----:B------:R-:W-:Y:S02]  /*1820*/  ISETP.GE.U32.AND P1, PT, R5, R4, PT ;  /* 0x000000040500720c */ /* 0x000fe40003f26070 */
[-C--:B------:R-:W-:Y:S02]  /*1830*/  LOP3.LUT R4, R14, R19.reuse, RZ, 0x3c, !PT ;  /* 0x000000130e047212 */ /* 0x080fe400078e3cff */
[----:B------:R-:W-:Y:S02]  /*1840*/  LEA R5, R133, 0xffffffc0, 0x6 ;  /* 0xffffffc085057811 */ /* 0x000fe400078e30ff */
[----:B------:R-:W-:Y:S02]  /*1850*/  ISETP.GE.AND P0, PT, R4, RZ, PT ;  /* 0x000000ff0400720c */ /* 0x000fe40003f06270 */
[----:B------:R-:W-:Y:S01]  /*1860*/  SHF.R.S32.HI R15, RZ, 0x1f, R5 ;  /* 0x0000001fff0f7819 */ /* 0x000fe20000011405 */
[----:B------:R-:W-:Y:S01]  /*1870*/  IMAD.WIDE.U32 R22, R5, R2, R22 ;  /* 0x0000000205167225 */ /* 0x000fe200078e0016 */
[----:B------:R-:W-:-:S03]  /*1880*/  LOP3.LUT R4, RZ, R19, RZ, 0x33, !PT ;  /* 0x00000013ff047212 */ /* 0x000fc600078e33ff */
[----:B------:R-:W-:Y:S01]  /*1890*/  @P1 VIADD R0, R0, 0x1 ;  /* 0x0000000100001836 */ /* 0x000fe20000000000 */
[----:B------:R-:W-:Y:S01]  /*18a0*/  ISETP.NE.AND P1, PT, R19, RZ, PT ;  /* 0x000000ff1300720c */ /* 0x000fe20003f25270 */
[C---:B------:R-:W-:Y:S02]  /*18b0*/  IMAD R16, R15.reuse, R2, RZ ;  /* 0x000000020f107224 */ /* 0x040fe400078e02ff */
[----:B------:R-:W-:Y:S01]  /*18c0*/  IMAD R18, R15, R6, RZ ;  /* 0x000000060f127224 */ /* 0x000fe200078e02ff */
[----:B------:R-:W-:Y:S01]  /*18d0*/  MOV R17, R0 ;  /* 0x0000000000117202 */ /* 0x000fe20000000f00 */
[C---:B------:R-:W-:Y:S02]  /*18e0*/  IMAD R15, R5.reuse, R3, R16 ;  /* 0x00000003050f7224 */ /* 0x040fe400078e0210 */
[----:B------:R-:W-:-:S03]  /*18f0*/  IMAD.WIDE.U32 R20, R5, R6, R20 ;  /* 0x0000000605147225 */ /* 0x000fc600078e0014 */
[----:B------:R-:W-:Y:S01]  /*1900*/  IADD3 R23, PT, PT, R23, R15, RZ ;  /* 0x0000000f17177210 */ /* 0x000fe20007ffe0ff */
[----:B------:R-:W-:Y:S02]  /*1910*/  @!P0 IMAD.MOV R17, RZ, RZ, -R17 ;  /* 0x000000ffff118224 */ /* 0x000fe400078e0a11 */
[----:B------:R-:W-:-:S03]  /*1920*/  IMAD R18, R5, R7, R18 ;  /* 0x0000000705127224 */ /* 0x000fc600078e0212 */
[----:B------:R-:W-:Y:S02]  /*1930*/  SEL R5, R4, R17, !P1 ;  /* 0x0000001104057207 */ /* 0x000fe40004800000 */
[----:B------:R-:W-:Y:S02]  /*1940*/  IADD3 R21, PT, PT, R21, R18, RZ ;  /* 0x0000001215157210 */ /* 0x000fe40007ffe0ff */
        /* <DEDUP_REMOVED lines=10> */
.L_x_4179:
[----:B------:R-:W-:Y:S01]  /*19f0*/  ISETP.NE.AND P2, PT, R12, -0x1, PT ;  /* 0xffffffff0c00780c */ /* 0x000fe20003f45270 */
[----:B------:R-:W1:Y:S01]  /*1a00*/  LDC.64 R122, c[0x0][0x3b0] ;  /* 0x0000ec00ff7a7b82 */ /* 0x000e620000000a00 */
[----:B------:R-:W2:Y:S01]  /*1a10*/  LDCU.64 UR4, c[0x0][0x3c8] ;  /* 0x00007900ff0477ac */ /* 0x000ea20008000a00 */
[----:B------:R-:W-:Y:S02]  /*1a20*/  IMAD.SHL.U32 R112, R76, 0x8, RZ ;  /* 0x000000084c707824 */ /* 0x000fe400078e00ff */
[----:B------:R-:W-:Y:S01]  /*1a30*/  IMAD.MOV.U32 R5, RZ, RZ, RZ ;  /* 0x000000ffff057224 */ /* 0x000fe200078e00ff */
[----:B------:R-:W-:Y:S01]  /*1a40*/  SHF.R.U32.HI R124, RZ, 0x3, R76 ;  /* 0x00000003ff7c7819 */ /* 0x000fe2000001164c */
[----:B------:R-:W-:Y:S01]  /*1a50*/  IMAD.MOV.U32 R125, RZ, RZ, RZ ;  /* 0x000000ffff7d7224 */ /* 0x000fe200078e00ff */
[----:B------:R-:W-:Y:S01]  /*1a60*/  SHF.R.S32.HI R15, RZ, 0x1f, R14 ;  /* 0x0000001fff0f7819 */ /* 0x000fe2000001140e */
[----:B------:R-:W3:Y:S04]  /*1a70*/  LDCU.64 UR8, c[0x0][0x388] ;  /* 0x00007100ff0877ac */ /* 0x000ee80008000a00 */
[----:B------:R-:W4:Y:S01]  /*1a80*/  @!P2 LDC.64 R8, c[0x0][0x398] ;  /* 0x0000e600ff08ab82 */ /* 0x000f220000000a00 */
[----:B------:R-:W-:Y:S01]  /*1a90*/  LOP3.LUT R30, R112, 0x38, RZ, 0xc0, !PT ;  /* 0x00000038701e7812 */ /* 0x000fe200078ec0ff */
[----:B------:R1:W5:Y:S01]  /*1aa0*/  @P4 LDG.E R5, desc[UR6][R126.64] ;  /* 0x000000067e054981 */ /* 0x000362000c1e1900 */
[C---:B------:R-:W-:Y:S01]  /*1ab0*/  SHF.L.U64.HI R80, R2.reuse, 0x4, R3 ;  /* 0x0000000402507819 */ /* 0x040fe20000010203 */
[----:B------:R-:W-:Y:S01]  /*1ac0*/  IMAD.SHL.U32 R77, R2, 0x10, RZ ;  /* 0x00000010024d7824 */ /* 0x000fe200078e00ff */
[----:B------:R-:W-:Y:S01]  /*1ad0*/  IADD3 R16, P3, PT, R30, R16, RZ ;  /* 0x000000101e107210 */ /* 0x000fe20007f7e0ff */
[----:B------:R-:W-:Y:S01]  /*1ae0*/  VIADD R201, R133, 0xffffffff ;  /* 0xffffffff85c97836 */ /* 0x000fe20000000000 */
[----:B------:R-:W-:Y:S01]  /*1af0*/  SHF.L.U32 R81, R76, 0x6, RZ ;  /* 0x000000064c517819 */ /* 0x000fe200000006ff */
[----:B--2---:R-:W-:Y:S01]  /*1b00*/  IMAD R15, R15, UR4, RZ ;  /* 0x000000040f0f7c24 */ /* 0x004fe2000f8e02ff */
[----:B------:R-:W-:Y:S01]  /*1b10*/  SHF.L.U64.HI R66, R6, 0x4, R7 ;  /* 0x0000000406427819 */ /* 0x000fe20000010207 */
[----:B------:R-:W-:Y:S01]  /*1b20*/  IMAD.X R17, RZ, RZ, R10, P3 ;  /* 0x000000ffff117224 */ /* 0x000fe200018e060a */
[----:B------:R-:W-:Y:S01]  /*1b30*/  LOP3.LUT R81, R81, 0x1c0, RZ, 0xc0, !PT ;  /* 0x000001c051517812 */ /* 0x000fe200078ec0ff */
[----:B-1----:R-:W-:-:S03]  /*1b40*/  @P2 IMAD.WIDE.U32 R22, R12, R122, RZ ;  /* 0x0000007a0c162225 */ /* 0x002fc600078e00ff */
[----:B------:R-:W-:Y:S01]  /*1b50*/  LOP3.LUT R81, R81, 0x38, R112, 0xf8, !PT ;  /* 0x0000003851517812 */ /* 0x000fe200078ef870 */
[----:B------:R-:W-:-:S04]  /*1b60*/  IMAD.WIDE.U32 R16, R124, R6, R16 ;  /* 0x000000067c107225 */ /* 0x000fc800078e0010 */
[----:B------:R-:W-:Y:S02]  /*1b70*/  IMAD R89, R124, R7, R17 ;  /* 0x000000077c597224 */ /* 0x000fe400078e0211 */
[C---:B------:R-:W-:Y:S02]  /*1b80*/  IMAD.SHL.U32 R88, R16.reuse, 0x2, RZ ;  /* 0x0000000210587824 */ /* 0x040fe400078e00ff */
[C---:B----4-:R-:W-:Y:S01]  /*1b90*/  @!P2 IMAD.WIDE.U32 R20, R203.reuse, R8, RZ ;  /* 0x00000008cb14a225 */ /* 0x050fe200078e00ff */
[----:B------:R-:W-:Y:S02]  /*1ba0*/  SHF.L.U64.HI R89, R16, 0x1, R89 ;  /* 0x0000000110597819 */ /* 0x000fe40000010259 */
[----:B---3--:R-:W-:Y:S01]  /*1bb0*/  IADD3 R88, P3, PT, R88, UR8, RZ ;  /* 0x0000000858587c10 */ /* 0x008fe2000ff7e0ff */
[----:B------:R-:W-:Y:S01]  /*1bc0*/  @!P2 IMAD.MOV.U32 R8, RZ, RZ, R20 ;  /* 0x000000ffff08a224 */ /* 0x000fe200078e0014 */
[----:B------:R-:W-:Y:S01]  /*1bd0*/  @P2 MOV R8, R22 ;  /* 0x0000001600082202 */ /* 0x000fe20000000f00 */
[----:B------:R-:W-:Y:S01]  /*1be0*/  @!P2 IMAD R9, R203, R9, R21 ;  /* 0x00000009cb09a224 */ /* 0x000fe200078e0215 */
[----:B------:R-:W-:Y:S01]  /*1bf0*/  IADD3.X R89, PT, PT, R89, UR9, RZ, P3, !PT ;  /* 0x0000000959597c10 */ /* 0x000fe20009ffe4ff */
[----:B------:R-:W-:Y:S01]  /*1c00*/  @P2 IMAD R9, R12, R123, R23 ;  /* 0x0000007b0c092224 */ /* 0x000fe200078e0217 */
[C---:B------:R-:W-:Y:S01]  /*1c10*/  IADD3 R12, P4, PT, R30.reuse, R8, RZ ;  /* 0x000000081e0c7210 */ /* 0x040fe20007f9e0ff */
[----:B------:R-:W-:Y:S01]  /*1c20*/  IMAD.WIDE.U32 R20, R13, 0x40, R124 ;  /* 0x000000400d147825 */ /* 0x000fe200078e007c */
[----:B------:R-:W-:Y:S01]  /*1c30*/  IADD3 R18, P2, PT, R30, R18, RZ ;  /* 0x000000121e127210 */ /* 0x000fe20007f5e0ff */
[----:B------:R-:W1:Y:S01]  /*1c40*/  LDC R8, c[0x0][0x450] ;  /* 0x00011400ff087b82 */ /* 0x000e620000000800 */
[----:B------:R-:W-:Y:S01]  /*1c50*/  MOV R196, R88 ;  /* 0x0000005800c47202 */ /* 0x000fe20000000f00 */
[----:B------:R-:W-:Y:S01]  /*1c60*/  IMAD.X R13, RZ, RZ, R9, P4 ;  /* 0x000000ffff0d7224 */ /* 0x000fe200020e0609 */
[----:B------:R-:W-:Y:S01]  /*1c70*/  IADD3.X R19, PT, PT, RZ, R11, RZ, P2, !PT ;  /* 0x0000000bff137210 */ /* 0x000fe200017fe4ff */
[----:B------:R-:W-:-:S02]  /*1c80*/  IMAD R9, R14, UR5, R15 ;  /* 0x000000050e097c24 */ /* 0x000fc4000f8e020f */
[----:B------:R-:W-:Y:S01]  /*1c90*/  IMAD.WIDE.U32 R14, R14, UR4, R12 ;  /* 0x000000040e0e7c25 */ /* 0x000fe2000f8e000c */
[----:B------:R-:W2:Y:S03]  /*1ca0*/  LDCU.64 UR4, c[0x0][0x390] ;  /* 0x00007200ff0477ac */ /* 0x000ea60008000a00 */
[----:B------:R-:W-:Y:S01]  /*1cb0*/  IMAD.WIDE.U32 R10, R124, R2, R18 ;  /* 0x000000027c0a7225 */ /* 0x000fe200078e0012 */
[----:B------:R-:W-:-:S03]  /*1cc0*/  SHF.R.U32.HI R2, RZ, 0x1, R76 ;  /* 0x00000001ff027819 */ /* 0x000fc6000001164c */
[----:B------:R-:W-:Y:S01]  /*1cd0*/  IMAD R85, R124, R3, R11 ;  /* 0x000000037c557224 */ /* 0x000fe200078e020b */
[----:B------:R-:W-:Y:S01]  /*1ce0*/  SHF.R.S32.HI R3, RZ, 0x1f, R84 ;  /* 0x0000001fff037819 */ /* 0x000fe20000011454 */
[----:B------:R-:W-:Y:S01]  /*1cf0*/  IMAD R83, R21, R122, RZ ;  /* 0x0000007a15537224 */ /* 0x000fe200078e02ff */
[----:B------:R-:W-:Y:S01]  /*1d00*/  SHF.L.U32 R86, R10, 0x1, RZ ;  /* 0x000000010a567819 */ /* 0x000fe200000006ff */
[----:B------:R-:W-:Y:S01]  /*1d10*/  IMAD.IADD R15, R15, 0x1, R9 ;  /* 0x000000010f0f7824 */ /* 0x000fe200078e0209 */
[----:B------:R-:W-:Y:S01]  /*1d20*/  LEA.HI R3, R3, R84, RZ, 0x6 ;  /* 0x0000005403037211 */ /* 0x000fe200078f30ff */
[----:B------:R-:W-:Y:S01]  /*1d30*/  IMAD R83, R20, R123, R83 ;  /* 0x0000007b14537224 */ /* 0x000fe200078e0253 */
[----:B------:R-:W-:Y:S01]  /*1d40*/  SHF.L.U64.HI R85, R10, 0x1, R85 ;  /* 0x000000010a557819 */ /* 0x000fe20000010255 */
[----:B------:R-:W-:Y:S01]  /*1d50*/  IMAD.WIDE.U32 R122, R20, R122, R14 ;  /* 0x0000007a147a7225 */ /* 0x000fe200078e000e */
[----:B------:R-:W-:Y:S02]  /*1d60*/  SHF.R.S32.HI R3, RZ, 0x6, R3 ;  /* 0x00000006ff037819 */ /* 0x000fe40000011403 */
[----:B--2---:R-:W-:Y:S01]  /*1d70*/  IADD3 R86, P2, PT, R86, UR4, RZ ;  /* 0x0000000456567c10 */ /* 0x004fe2000ff5e0ff */
[----:B------:R-:W-:Y:S01]  /*1d80*/  IMAD.SHL.U32 R67, R6, 0x10, RZ ;  /* 0x0000001006437824 */ /* 0x000fe200078e00ff */
[----:B------:R-:W-:Y:S01]  /*1d90*/  VIMNMX R82, PT, PT, R194, R3, !PT ;  /* 0x00000003c2527248 */ /* 0x000fe20007fe0100 */
[----:B------:R-:W-:Y:S01]  /*1da0*/  IMAD.SHL.U32 R200, R201, 0x40, RZ ;  /* 0x00000040c9c87824 */ /* 0x000fe200078e00ff */
[----:B------:R-:W-:Y:S01]  /*1db0*/  IADD3.X R85, PT, PT, R85, UR5, RZ, P2, !PT ;  /* 0x0000000555557c10 */ /* 0x000fe200097fe4ff */
[----:B------:R-:W-:Y:S01]  /*1dc0*/  IMAD.MOV.U32 R198, RZ, RZ, R86 ;  /* 0x000000ffffc67224 */ /* 0x000fe200078e0056 */
[----:B------:R-:W-:Y:S01]  /*1dd0*/  ISETP.GT.AND P2, PT, R133, R82, PT ;  /* 0x000000528500720c */ /* 0x000fe20003f44270 */
[----:B------:R-:W-:Y:S01]  /*1de0*/  IMAD.MOV.U32 R195, RZ, RZ, R89 ;  /* 0x000000ffffc37224 */ /* 0x000fe200078e0059 */
[----:B-1----:R-:W-:Y:S01]  /*1df0*/  LEA.HI R119, R8, R8, RZ, 0x1 ;  /* 0x0000000808777211 */ /* 0x002fe200078f08ff */
[----:B------:R-:W-:Y:S01]  /*1e00*/  IMAD.IADD R83, R123, 0x1, R83 ;  /* 0x000000017b537824 */ /* 0x000fe200078e0253 */
[----:B------:R-:W-:-:S02]  /*1e10*/  LOP3.LUT R79, R81, 0x8, R2, 0x78, !PT ;  /* 0x00000008514f7812 */ /* 0x000fc400078e7802 */
[----:B------:R-:W-:Y:S02]  /*1e20*/  SHF.R.S32.HI R119, RZ, 0x1, R119 ;  /* 0x00000001ff777819 */ /* 0x000fe40000011477 */
[----:B------:R-:W-:-:S05]  /*1e30*/  MOV R199, R85 ;  /* 0x0000005500c77202 */ /* 0x000fca0000000f00 */
[----:B------:R-:W-:Y:S05]  /*1e40*/  @!P2 BRA `(.L_x_4184) ;  /* 0x000000780090a947 */ /* 0x000fea0003800000 */
[----:B------:R-:W1:Y:S01]  /*1e50*/  LDC.64 R2, c[0x0][0x4a0] ;  /* 0x00012800ff027b82 */ /* 0x000e620000000a00 */
[----:B------:R-:W2:Y:S01]  /*1e60*/  LDCU.128 UR12, c[0x0][0x4b0] ;  /* 0x00009600ff0c77ac */ /* 0x000ea20008000c00 */
[----:B------:R-:W-:Y:S01]  /*1e70*/  IMAD.MOV.U32 R31, RZ, RZ, RZ ;  /* 0x000000ffff1f7224 */ /* 0x000fe200078e00ff */
[----:B------:R-:W-:Y:S01]  /*1e80*/  SHF.R.S32.HI R7, RZ, 0x1f, R200 ;  /* 0x0000001fff077819 */ /* 0x000fe200000114c8 */
[----:B------:R-:W-:Y:S01]  /*1e90*/  @!P0 IMAD.MOV R0, RZ, RZ, -R0 ;  /* 0x000000ffff008224 */ /* 0x000fe200078e0a00 */
[----:B------:R-:W3:Y:S01]  /*1ea0*/  LDCU.128 UR8, c[0x0][0x490] ;  /* 0x00009200ff0877ac */ /* 0x000ee20008000c00 */
[----:B-----5:R-:W-:Y:S01]  /*1eb0*/  IMAD.IADD R10, R200, 0x1, R5 ;  /* 0x00000001c80a7824 */ /* 0x020fe200078e0205 */
[----:B------:R-:W-:Y:S01]  /*1ec0*/  SHF.R.S32.HI R29, RZ, 0x1f, R84 ;  /* 0x0000001fff1d7819 */ /* 0x000fe20000011454 */
        /* <DEDUP_REMOVED lines=9> */
[C---:B------:R-:W-:Y:S01]  /*1f60*/  IMAD R110, R119.reuse, 0x30, RZ ;  /* 0x00000030776e7824 */ /* 0x040fe200078e02ff */
[C---:B------:R-:W-:Y:S01]  /*1f70*/  IADD3 R115, PT, PT, R124.reuse, 0x10, RZ ;  /* 0x000000107c737810 */ /* 0x040fe20007ffe0ff */
[----:B------:R-:W-:Y:S01]  /*1f80*/  IMAD.SHL.U32 R109, R119, 0x20, RZ ;  /* 0x00000020776d7824 */ /* 0x000fe200078e00ff */
[C---:B------:R-:W-:Y:S01]  /*1f90*/  IADD3 R111, PT, PT, R124.reuse, 0x30, RZ ;  /* 0x000000307c6f7810 */ /* 0x040fe20007ffe0ff */
[----:B------:R-:W-:Y:S01]  /*1fa0*/  IMAD R0, R124, R119, R0 ;  /* 0x000000777c007224 */ /* 0x000fe200078e0200 */
[C---:B------:R-:W-:Y:S01]  /*1fb0*/  LOP3.LUT R26, R30.reuse, 0x40, RZ, 0xfc, !PT ;  /* 0x000000401e1a7812 */ /* 0x040fe200078efcff */
[----:B---3--:R-:W-:Y:S01]  /*1fc0*/  IMAD.WIDE.U32 R14, R203, UR10, R30 ;  /* 0x0000000acb0e7c25 */ /* 0x008fe2000f8e001e */
[----:B------:R-:W-:-:S02]  /*1fd0*/  LOP3.LUT R25, R30, 0x80, RZ, 0xfc, !PT ;  /* 0x000000801e197812 */ /* 0x000fc400078efcff */
[----:B------:R-:W-:Y:S01]  /*1fe0*/  MOV R104, R200 ;  /* 0x000000c800687202 */ /* 0x000fe20000000f00 */
[C---:B-1----:R-:W-:Y:S01]  /*1ff0*/  IMAD.WIDE.U32 R8, R203.reuse, R2, R30 ;  /* 0x00000002cb087225 */ /* 0x042fe200078e001e */
[----:B------:R-:W-:Y:S02]  /*2000*/  IADD3 R2, P0, PT, -R84, R124, RZ ;  /* 0x0000007c54027210 */ /* 0x000fe40007f1e1ff */
[----:B------:R-:W-:Y:S01]  /*2010*/  SHF.R.S32.HI R100, RZ, 0x1f, R109 ;  /* 0x0000001fff647819 */ /* 0x000fe2000001146d */
[----:B------:R-:W-:Y:S01]  /*2020*/  IMAD R9, R203, R3, R9 ;  /* 0x00000003cb097224 */ /* 0x000fe200078e0209 */
[----:B------:R-:W-:Y:S01]  /*2030*/  IADD3.X R29, PT, PT, RZ, ~R29, RZ, P0, !PT ;  /* 0x8000001dff1d7210 */ /* 0x000fe200007fe4ff */
[----:B--2---:R-:W-:Y:S01]  /*2040*/  IMAD R3, R7, UR12, RZ ;  /* 0x0000000c07037c24 */ /* 0x004fe2000f8e02ff */
[----:B----4-:R-:W-:Y:S01]  /*2050*/  SHF.L.U32 R99, R102, 0x6, RZ ;  /* 0x0000000666637819 */ /* 0x010fe200000006ff */
[----:B------:R-:W-:Y:S01]  /*2060*/  IMAD.WIDE.U32 R8, R200, UR12, R8 ;  /* 0x0000000cc8087c25 */ /* 0x000fe2000f8e0008 */
[----:B------:R-:W-:-:S03]  /*2070*/  SHF.R.S32.HI R98, RZ, 0x1f, R110 ;  /* 0x0000001fff627819 */ /* 0x000fc6000001146e */
[----:B------:R-:W-:Y:S02]  /*2080*/  IMAD R12, R200, UR13, R3 ;  /* 0x0000000dc80c7c24 */ /* 0x000fe4000f8e0203 */
[----:B------:R-:W-:Y:S01]  /*2090*/  IMAD R15, R203, UR11, R15 ;  /* 0x0000000bcb0f7c24 */ /* 0x000fe2000f8e020f */
[----:B------:R-:W1:Y:S01]  /*20a0*/  LDCU.64 UR10, c[0x0][0x4d0] ;  /* 0x00009a00ff0a77ac */ /* 0x000e620008000a00 */
[----:B------:R-:W-:Y:S01]  /*20b0*/  IMAD R91, R29, UR12, RZ ;  /* 0x0000000c1d5b7c24 */ /* 0x000fe2000f8e02ff */
[----:B------:R-:W-:Y:S01]  /*20c0*/  IADD3 R13, PT, PT, R9, R12, RZ ;  /* 0x0000000c090d7210 */ /* 0x000fe20007ffe0ff */
[----:B------:R-:W-:Y:S02]  /*20d0*/  IMAD.MOV.U32 R12, RZ, RZ, R8 ;  /* 0x000000ffff0c7224 */ /* 0x000fe400078e0008 */
[----:B------:R-:W-:Y:S02]  /*20e0*/  IMAD R8, R7, R102, RZ ;  /* 0x0000006607087224 */ /* 0x000fe400078e02ff */
[----:B------:R-:W-:-:S02]  /*20f0*/  IMAD R9, R10, R119, RZ ;  /* 0x000000770a097224 */ /* 0x000fc400078e02ff */
[C---:B------:R-:W-:Y:S02]  /*2100*/  IMAD R8, R200.reuse, R103, R8 ;  /* 0x00000067c8087224 */ /* 0x040fe400078e0208 */
[----:B------:R-:W-:Y:S01]  /*2110*/  IMAD.WIDE.U32 R10, R200, R102, R14 ;  /* 0x00000066c80a7225 */ /* 0x000fe200078e000e */
[----:B------:R-:W-:Y:S02]  /*2120*/  SHF.R.S32.HI R3, RZ, 0x1f, R9 ;  /* 0x0000001fff037819 */ /* 0x000fe40000011409 */
[----:B------:R-:W-:Y:S01]  /*2130*/  IADD3 R92, P1, PT, R9, R6, RZ ;  /* 0x00000006095c7210 */ /* 0x000fe20007f3e0ff */
[----:B------:R-:W-:Y:S01]  /*2140*/  IMAD R7, R5, UR16, RZ ;  /* 0x0000001005077c24 */ /* 0x000fe2000f8e02ff */
[----:B------:R-:W-:Y:S01]  /*2150*/  IADD3 R64, P2, PT, R9, R0, RZ ;  /* 0x0000000009407210 */ /* 0x000fe20007f5e0ff */
[----:B------:R-:W-:Y:S01]  /*2160*/  IMAD.IADD R9, R11, 0x1, R8 ;  /* 0x000000010b097824 */ /* 0x000fe200078e0208 */
[-C--:B------:R-:W-:Y:S01]  /*2170*/  LEA.HI.X.SX32 R93, R6, R3.reuse, 0x1, P1 ;  /* 0x00000003065d7211 */ /* 0x080fe200008f0eff */
[----:B------:R-:W-:Y:S01]  /*2180*/  IMAD.MOV.U32 R8, RZ, RZ, R10 ;  /* 0x000000ffff087224 */ /* 0x000fe200078e000a */
[----:B------:R-:W-:Y:S01]  /*2190*/  LEA.HI.X.SX32 R3, R0, R3, 0x1, P2 ;  /* 0x0000000300037211 */ /* 0x000fe200010f0eff */
[----:B------:R-:W-:Y:S01]  /*21a0*/  IMAD R5, R5, UR14, RZ ;  /* 0x0000000e05057c24 */ /* 0x000fe2000f8e02ff */
[----:B------:R-:W-:Y:S01]  /*21b0*/  SHF.L.U64.HI R93, R92, 0x1, R93 ;  /* 0x000000015c5d7819 */ /* 0x000fe2000001025d */
[----:B------:R-:W-:-:S04]  /*21c0*/  IMAD.WIDE.U32 R8, R4, UR14, R8 ;  /* 0x0000000e04087c25 */ /* 0x000fc8000f8e0008 */
[----:B------:R-:W-:Y:S01]  /*21d0*/  IMAD R0, R4, UR15, R5 ;  /* 0x0000000f04007c24 */ /* 0x000fe2000f8e0205 */
[----:B------:R-:W2:Y:S01]  /*21e0*/  LDCU.64 UR14, c[0x0][0x3c0] ;  /* 0x00007800ff0e77ac */ /* 0x000ea20008000a00 */
[----:B------:R-:W-:Y:S02]  /*21f0*/  IMAD.SHL.U32 R92, R92, 0x2, RZ ;  /* 0x000000025c5c7824 */ /* 0x000fe400078e00ff */
[C---:B------:R-:W-:Y:S01]  /*2200*/  IMAD R7, R4.reuse, UR17, R7 ;  /* 0x0000001104077c24 */ /* 0x040fe2000f8e0207 */
[----:B------:R-:W-:Y:S01]  /*2210*/  IADD3 R9, PT, PT, R9, R0, RZ ;  /* 0x0000000009097210 */ /* 0x000fe20007ffe0ff */
[----:B------:R-:W-:Y:S01]  /*2220*/  IMAD.WIDE.U32 R12, R4, UR16, R12 ;  /* 0x00000010040c7c25 */ /* 0x000fe2000f8e000c */
[----:B------:R-:W-:Y:S01]  /*2230*/  SHF.L.U64.HI R0, R64, 0x1, R3 ;  /* 0x0000000140007819 */ /* 0x000fe20000010203 */
[----:B------:R-:W3:Y:S01]  /*2240*/  LDCU UR17, c[0x0][0x450] ;  /* 0x00008a00ff1177ac */ /* 0x000ee20008000800 */
[----:B------:R-:W-:Y:S01]  /*2250*/  IADD3 R94, P1, PT, R92, UR18, RZ ;  /* 0x000000125c5e7c10 */ /* 0x000fe2000ff3e0ff */
[----:B------:R-:W-:-:S02]  /*2260*/  IMAD.SHL.U32 R64, R64, 0x2, RZ ;  /* 0x0000000240407824 */ /* 0x000fc400078e00ff */
[----:B------:R-:W-:Y:S01]  /*2270*/  IMAD.IADD R7, R13, 0x1, R7 ;  /* 0x000000010d077824 */ /* 0x000fe200078e0207 */
[----:B------:R-:W-:Y:S01]  /*2280*/  IADD3.X R95, PT, PT, R93, UR19, RZ, P1, !PT ;  /* 0x000000135d5f7c10 */ /* 0x000fe20008ffe4ff */
[----:B------:R-:W-:Y:S01]  /*2290*/  IMAD.MOV.U32 R6, RZ, RZ, R12 ;  /* 0x000000ffff067224 */ /* 0x000fe200078e000c */
[----:B------:R-:W-:Y:S01]  /*22a0*/  IADD3 R32, P0, PT, R64, UR18, RZ ;  /* 0x0000001240207c10 */ /* 0x000fe2000ff1e0ff */
[----:B------:R-:W4:Y:S01]  /*22b0*/  LDCU.U8 UR18, c[0x0][0x533] ;  /* 0x0000a660ff1277ac */ /* 0x000f220008000000 */
[-C--:B------:R-:W-:Y:S01]  /*22c0*/  IMAD R29, R29, R102.reuse, RZ ;  /* 0x000000661d1d7224 */ /* 0x080fe200078e02ff */
[----:B-1----:R-:W-:Y:S01]  /*22d0*/  IADD3 R92, P1, PT, R92, UR10, RZ ;  /* 0x0000000a5c5c7c10 */ /* 0x002fe2000ff3e0ff */
[----:B------:R-:W-:Y:S01]  /*22e0*/  IMAD R91, R2, UR13, R91 ;  /* 0x0000000d025b7c24 */ /* 0x000fe2000f8e025b */
[----:B------:R-:W-:Y:S01]  /*22f0*/  IADD3.X R33, PT, PT, R0, UR19, RZ, P0, !PT ;  /* 0x0000001300217c10 */ /* 0x000fe200087fe4ff */
[----:B------:R-:W-:Y:S01]  /*2300*/  UMOV UR19, URZ ;  /* 0x000000ff00137c82 */ /* 0x000fe20008000000 */
[----:B------:R-:W-:Y:S01]  /*2310*/  IADD3 R64, P0, PT, R64, UR10, RZ ;  /* 0x0000000a40407c10 */ /* 0x000fe2000ff1e0ff */
[----:B------:R-:W-:Y:S01]  /*2320*/  USHF.L.U32 UR16, UR12, 0x6, URZ ;  /* 0x000000060c107899 */ /* 0x000fe200080006ff */
[----:B------:R-:W-:Y:S01]  /*2330*/  IMAD.WIDE.U32 R4, R2, UR12, R6 ;  /* 0x0000000c02047c25 */ /* 0x000fe2000f8e0006 */
[----:B------:R-:W-:Y:S01]  /*2340*/  IADD3.X R93, PT, PT, R93, UR11, RZ, P1, !PT ;  /* 0x0000000b5d5d7c10 */ /* 0x000fe20008ffe4ff */
[----:B------:R-:W1:Y:S01]  /*2350*/  LDCU.64 UR12, c[0x0][0x4e0] ;  /* 0x00009c00ff0c77ac */ /* 0x000e620008000a00 */
[----:B------:R-:W-:Y:S01]  /*2360*/  IADD3.X R65, PT, PT, R0, UR11, RZ, P0, !PT ;  /* 0x0000000b00417c10 */ /* 0x000fe200087fe4ff */
[C---:B------:R-:W-:Y:S01]  /*2370*/  IMAD R29, R2.reuse, R103, R29 ;  /* 0x00000067021d7224 */ /* 0x040fe200078e021d */
[----:B------:R-:W-:Y:S01]  /*2380*/  IADD3 R0, P0, PT, RZ, -UR19, RZ ;  /* 0x80000013ff007c10 */ /* 0x000fe2000ff1e0ff */
[----:B------:R-:W-:Y:S01]  /*2390*/  IMAD.WIDE.U32 R2, R2, R102, R8 ;  /* 0x0000006602027225 */ /* 0x000fe200078e0008 */
[----:B------:R-:W-:-:S02]  /*23a0*/  LEA R90, P3, R4, UR8, 0x1 ;  /* 0x00000008045a7c11 */ /* 0x000fc4000f8608ff */
[----:B------:R-:W-:Y:S01]  /*23b0*/  IADD3 R91, PT, PT, R5, R91, RZ ;  /* 0x0000005b055b7210 */ /* 0x000fe20007ffe0ff */
[----:B------:R-:W-:Y:S01]  /*23c0*/  IMAD.X R99, RZ, RZ, ~R99, P0 ;  /* 0x000000ffff637224 */ /* 0x000fe200000e0e63 */
[----:B------:R-:W-:Y:S01]  /*23d0*/  LEA R28, P2, R2, UR4, 0x1 ;  /* 0x00000004021c7c11 */ /* 0x000fe2000f8408ff */
[----:B------:R-:W-:Y:S01]  /*23e0*/  IMAD.IADD R29, R3, 0x1, R29 ;  /* 0x00000001031d7824 */ /* 0x000fe200078e021d */
[----:B------:R-:W-:Y:S01]  /*23f0*/  IADD3.X R3, PT, PT, RZ, ~UR16, RZ, P0, !PT ;  /* 0x80000010ff037c10 */ /* 0x000fe200087fe4ff */
[C---:B------:R-:W-:Y:S01]  /*2400*/  IMAD.SHL.U32 R105, R102.reuse, 0x10, RZ ;  /* 0x0000001066697824 */ /* 0x040fe200078e00ff */
[----:B------:R-:W-:Y:S01]  /*2410*/  SHF.L.U64.HI R103, R102, 0x4, R103 ;  /* 0x0000000466677819 */ /* 0x000fe20000010267 */
[----:B------:R-:W-:Y:S01]  /*2420*/  VIADD R113, R124, 0x20 ;  /* 0x000000207c717836 */ /* 0x000fe20000000000 */
[C---:B------:R-:W-:Y:S01]  /*2430*/  SHF.R.S64 R101, R0.reuse, 0x1f, R99 ;  /* 0x0000001f00657819 */ /* 0x040fe20000001063 */
[C---:B------:R-:W-:Y:S01]  /*2440*/  IMAD R108, R133.reuse, -0x40, R84 ;  /* 0xffffffc0856c7824 */ /* 0x040fe200078e0254 */
[----:B------:R-:W-:Y:S01]  /*2450*/  SHF.R.S32.HI R102, RZ, 0x1f, R117 ;  /* 0x0000001fff667819 */ /* 0x000fe20000011475 */
[----:B------:R-:W-:Y:S01]  /*2460*/  IMAD R106, R133, -0x40, R78 ;  /* 0xffffffc0856a7824 */ /* 0x000fe200078e024e */
[----:B---3--:R-:W-:Y:S01]  /*2470*/  MOV R27, UR17 ;  /* 0x00000011001b7c02 */ /* 0x008fe20008000f00 */
[----:B------:R-:W-:Y:S01]  /*2480*/  IMAD.MOV.U32 R107, RZ, RZ, R133 ;  /* 0x000000ffff6b7224 */ /* 0x000fe200078e0085 */
[--C-:B------:R-:W-:Y:S01]  /*2490*/  SHF.R.S64 R97, R0, 0x1f, R3.reuse ;  /* 0x0000001f00617819 */ /* 0x100fe20000001003 */
[----:B----4-:R-:W-:Y:S01]  /*24a0*/  UISETP.NE.AND UP0, UPT, UR18, URZ, UPT ;  /* 0x000000ff1200728c */ /* 0x010fe2000bf05270 */
[----:B------:R-:W-:-:S02]  /*24b0*/  SHF.R.S32.HI R96, RZ, 0x1f, R3 ;  /* 0x0000001fff607819 */ /* 0x000fc40000011403 */
[----:B------:R-:W-:Y:S02]  /*24c0*/  SHF.R.S32.HI R99, RZ, 0x1f, R99 ;  /* 0x0000001fff637819 */ /* 0x000fe40000011463 */
[----:B------:R-:W-:Y:S01]  /*24d0*/  LEA.HI.X R91, R4, UR9, R91, 0x1, P3 ;  /* 0x00000009045b7c11 */ /* 0x000fe200098f0c5b */
[----:B------:R-:W3:Y:S01]  /*24e0*/  LDCU.128 UR8, c[0x0][0x3a0] ;  /* 0x00007400ff0877ac */ /* 0x000ee20008000c00 */
[----:B------:R-:W-:Y:S01]  /*24f0*/  LEA.HI.X R29, R2, UR5, R29, 0x1, P2 ;  /* 0x00000005021d7c11 */ /* 0x000fe200090f0c1d */
[----:B-12---:R-:W4:Y:S06]  /*2500*/  LDCU.64 UR4, c[0x0][0x3b8] ;  /* 0x00007700ff0477ac */ /* 0x006f2c0008000a00 */
.L_x_4206:
        /* <DEDUP_REMOVED lines=10> */
[-C--:B------:R-:W-:Y:S02]  /*25b0*/  ISETP.GE.AND P5, PT, R113, R106.reuse, PT ;  /* 0x0000006a7100720c */ /* 0x080fe40003fa6270 */
[----:B------:R-:W-:Y:S02]  /*25c0*/  ISETP.GE.AND P4, PT, R111, R106, PT ;  /* 0x0000006a6f00720c */ /* 0x000fe40003f86270 */
[-C--:B------:R-:W-:Y:S02]  /*25d0*/  ISETP.GE.AND P5, PT, R113, R108.reuse, !P5 ;  /* 0x0000006c7100720c */ /* 0x080fe40006fa6270 */
[----:B------:R-:W-:Y:S02]  /*25e0*/  ISETP.GE.AND P4, PT, R111, R108, !P4 ;  /* 0x0000006c6f00720c */ /* 0x000fe40006786270 */
[----:B------:R-:W-:Y:S01]  /*25f0*/  ISETP.GT.AND P3, PT, R107, R82, PT ;  /* 0x000000526b00720c */ /* 0x000fe20003f64270 */
[----:B------:R-:W2:Y:S01]  /*2600*/  @P0 LDG.E.128 R12, desc[UR6][R90.64] ;  /* 0x000000065a0c0981 */ /* 0x000ea2000c1e1d00 */
[----:B------:R-:W-:Y:S01]  /*2610*/  @P0 IMAD.MOV.U32 R87, RZ, RZ, R85 ;  /* 0x000000ffff570224 */ /* 0x000fe200078e0055 */
[----:B------:R-:W1:Y:S04]  /*2620*/  @P6 LDC.64 R2, c[0x0][0x4b0] ;  /* 0x00012c00ff026b82 */ /* 0x000e680000000a00 */
[----:B--2---:R-:W-:Y:S01]  /*2630*/  @P0 STG.E.128 desc[UR6][R86.64], R12 ;  /* 0x0000000c56000986 */ /* 0x004fe2000c101d06 */
[C---:B-1----:R-:W-:Y:S03]  /*2640*/  @P6 LEA R36, P1, R2.reuse, R90, 0x5 ;  /* 0x0000005a02246211 */ /* 0x042fe600078228ff */
[----:B------:R-:W2:Y:S01]  /*2650*/  @P0 LDG.E.128 R8, desc[UR6][R90.64+0x80] ;  /* 0x000080065a080981 */ /* 0x000ea2000c1e1d00 */
[----:B------:R-:W-:Y:S02]  /*2660*/  @P6 LEA.HI.X R37, R2, R91, R3, 0x5, P1 ;  /* 0x0000005b02256211 */ /* 0x000fe400008f2c03 */
[----:B------:R-:W1:Y:S01]  /*2670*/  @P5 LDC.64 R2, c[0x0][0x4b0] ;  /* 0x00012c00ff025b82 */ /* 0x000e620000000a00 */
[C---:B------:R-:W-:Y:S04]  /*2680*/  @P6 LEA R34, P1, R77.reuse, R86, 0x1 ;  /* 0x000000564d226211 */ /* 0x040fe800078208ff */
[----:B------:R-:W-:Y:S02]  /*2690*/  @P6 LEA.HI.X R35, R77, R85, R80, 0x1, P1 ;  /* 0x000000554d236211 */ /* 0x000fe400008f0c50 */
[C---:B-1----:R-:W-:Y:S04]  /*26a0*/  @P5 LEA R22, P1, R2.reuse, R90, 0x6 ;  /* 0x0000005a02165211 */ /* 0x042fe800078230ff */
[----:B------:R-:W-:Y:S02]  /*26b0*/  @P5 LEA.HI.X R23, R2, R91, R3, 0x6, P1 ;  /* 0x0000005b02175211 */ /* 0x000fe400008f3403 */
[----:B------:R-:W1:Y:S02]  /*26c0*/  @P5 LDC.64 R2, c[0x0][0x3c0] ;  /* 0x0000f000ff025b82 */ /* 0x000e640000000a00 */
[C---:B-1----:R-:W-:Y:S04]  /*26d0*/  @P5 LEA R20, P1, R2.reuse, R86, 0x6 ;  /* 0x0000005602145211 */ /* 0x042fe800078230ff */
[----:B------:R-:W-:Y:S02]  /*26e0*/  @P5 LEA.HI.X R21, R2, R85, R3, 0x6, P1 ;  /* 0x0000005502155211 */ /* 0x000fe400008f3403 */
[----:B------:R-:W1:Y:S01]  /*26f0*/  @P4 LDC.64 R2, c[0x0][0x4b0] ;  /* 0x00012c00ff024b82 */ /* 0x000e620000000a00 */
[----:B------:R-:W-:Y:S01]  /*2700*/  ISETP.NE.AND P1, PT, R27, RZ, PT ;  /* 0x000000ff1b00720c */ /* 0x000fe20003f25270 */
[----:B-1----:R-:W-:Y:S01]  /*2710*/  @P4 IMAD R3, R3, 0x60, RZ ;  /* 0x0000006003034824 */ /* 0x002fe200078e02ff */
[----:B--2---:R1:W-:Y:S04]  /*2720*/  @P0 STG.E.128 desc[UR6][R86.64+0x80], R8 ;  /* 0x0000800856000986 */ /* 0x0043e8000c101d06 */
[----:B------:R-:W2:Y:S04]  /*2730*/  @P0 LDG.E.128 R4, desc[UR6][R90.64+0x100] ;  /* 0x000100065a040981 */ /* 0x000ea8000c1e1d00 */
[----:B--2---:R2:W-:Y:S04]  /*2740*/  @P0 STG.E.128 desc[UR6][R86.64+0x100], R4 ;  /* 0x0001000456000986 */ /* 0x0045e8000c101d06 */
[----:B------:R-:W5:Y:S04]  /*2750*/  @P6 LDG.E.128 R16, desc[UR6][R36.64] ;  /* 0x0000000624106981 */ /* 0x000f68000c1e1d00 */
[----:B-----5:R-:W-:Y:S04]  /*2760*/  @P6 STG.E.128 desc[UR6][R34.64], R16 ;  /* 0x0000001022006986 */ /* 0x020fe8000c101d06 */
[----:B-1----:R-:W5:Y:S04]  /*2770*/  @P6 LDG.E.128 R8, desc[UR6][R36.64+0x80] ;  /* 0x0000800624086981 */ /* 0x002f68000c1e1d00 */
[----:B-----5:R-:W-:Y:S04]  /*2780*/  @P6 STG.E.128 desc[UR6][R34.64+0x80], R8 ;  /* 0x0000800822006986 */ /* 0x020fe8000c101d06 */
[----:B------:R-:W5:Y:S04]  /*2790*/  @P6 LDG.E.128 R12, desc[UR6][R36.64+0x100] ;  /* 0x00010006240c6981 */ /* 0x000f68000c1e1d00 */
[----:B-----5:R1:W-:Y:S04]  /*27a0*/  @P6 STG.E.128 desc[UR6][R34.64+0x100], R12 ;  /* 0x0001000c22006986 */ /* 0x0203e8000c101d06 */
[----:B--2---:R-:W2:Y:S01]  /*27b0*/  @P5 LDG.E.128 R4, desc[UR6][R22.64] ;  /* 0x0000000616045981 */ /* 0x004ea2000c1e1d00 */
[----:B-1----:R-:W-:Y:S04]  /*27c0*/  @P4 IMAD.WIDE.U32 R34, R2, 0x60, R90 ;  /* 0x0000006002224825 */ /* 0x002fe800078e005a */
[----:B------:R-:W-:Y:S02]  /*27d0*/  @P4 IMAD.IADD R35, R35, 0x1, R3 ;  /* 0x0000000123234824 */ /* 0x000fe400078e0203 */
[----:B------:R-:W1:Y:S01]  /*27e0*/  @P4 LDC.64 R2, c[0x0][0x3c0] ;  /* 0x0000f000ff024b82 */ /* 0x000e620000000a00 */
[----:B------:R-:W-:Y:S02]  /*27f0*/  @P4 IMAD.MOV.U32 R87, RZ, RZ, R85 ;  /* 0x000000ffff574224 */ /* 0x000fe400078e0055 */
[----:B-1----:R-:W-:Y:S01]  /*2800*/  @P4 IMAD R3, R3, 0x60, RZ ;  /* 0x0000006003034824 */ /* 0x002fe200078e02ff */
[----:B--2---:R-:W-:Y:S04]  /*2810*/  @P5 STG.E.128 desc[UR6][R20.64], R4 ;  /* 0x0000000414005986 */ /* 0x004fe8000c101d06 */
[----:B------:R-:W2:Y:S04]  /*2820*/  @P5 LDG.E.128 R16, desc[UR6][R22.64+0x80] ;  /* 0x0000800616105981 */ /* 0x000ea8000c1e1d00 */
[----:B--2---:R1:W-:Y:S04]  /*2830*/  @P5 STG.E.128 desc[UR6][R20.64+0x80], R16 ;  /* 0x0000801014005986 */ /* 0x0043e8000c101d06 */
[----:B------:R-:W2:Y:S01]  /*2840*/  @P5 LDG.E.128 R8, desc[UR6][R22.64+0x100] ;  /* 0x0001000616085981 */ /* 0x000ea2000c1e1d00 */
[----:B-1----:R-:W-:Y:S04]  /*2850*/  @P4 IMAD.WIDE.U32 R16, R2, 0x60, R86 ;  /* 0x0000006002104825 */ /* 0x002fe800078e0056 */
[----:B------:R-:W-:Y:S01]  /*2860*/  @P4 IMAD.IADD R17, R17, 0x1, R3 ;  /* 0x0000000111114824 */ /* 0x000fe200078e0203 */
[----:B--2---:R1:W-:Y:S04]  /*2870*/  @P5 STG.E.128 desc[UR6][R20.64+0x100], R8 ;  /* 0x0001000814005986 */ /* 0x0043e8000c101d06 */
[----:B------:R-:W2:Y:S04]  /*2880*/  @P4 LDG.E.128 R4, desc[UR6][R34.64] ;  /* 0x0000000622044981 */ /* 0x000ea8000c1e1d00 */
[----:B--2---:R2:W-:Y:S04]  /*2890*/  @P4 STG.E.128 desc[UR6][R16.64], R4 ;  /* 0x0000000410004986 */ /* 0x0045e8000c101d06 */
[----:B------:R-:W5:Y:S04]  /*28a0*/  @P4 LDG.E.128 R12, desc[UR6][R34.64+0x80] ;  /* 0x00008006220c4981 */ /* 0x000f68000c1e1d00 */
[----:B-----5:R2:W-:Y:S04]  /*28b0*/  @P4 STG.E.128 desc[UR6][R16.64+0x80], R12 ;  /* 0x0000800c10004986 */ /* 0x0205e8000c101d06 */
[----:B-1----:R-:W5:Y:S04]  /*28c0*/  @P4 LDG.E.128 R8, desc[UR6][R34.64+0x100] ;  /* 0x0001000622084981 */ /* 0x002f68000c1e1d00 */
[----:B-----5:R2:W-:Y:S01]  /*28d0*/  @P4 STG.E.128 desc[UR6][R16.64+0x100], R8 ;  /* 0x0001000810004986 */ /* 0x0205e2000c101d06 */
[----:B------:R-:W-:Y:S05]  /*28e0*/  @P1 BRA `(.L_x_4186) ;  /* 0x0000000000b41947 */ /* 0x000fea0003800000 */
[----:B--2---:R-:W2:Y:S01]  /*28f0*/  @P0 LDG.E.128 R12, desc[UR6][R28.64] ;  /* 0x000000061c0c0981 */ /* 0x004ea2000c1e1d00 */
[----:B------:R-:W1:Y:S01]  /*2900*/  @P5 LDC.64 R2, c[0x0][0x4a8] ;  /* 0x00012a00ff025b82 */ /* 0x000e620000000a00 */
        /* <DEDUP_REMOVED lines=9> */
[----:B------:R-:W4:Y:S01]  /*29a0*/  @P6 LDG.E.128 R16, desc[UR6][R36.64] ;  /* 0x0000000624106981 */ /* 0x000f22000c1e1d00 */
[----:B------:R-:W-:Y:S02]  /*29b0*/  @P6 LEA.HI.X R35, R67, R89, R66, 0x1, P0 ;  /* 0x0000005943236211 */ /* 0x000fe400000f0c42 */
[C---:B-1----:R-:W-:Y:S04]  /*29c0*/  @P5 LEA R20, P0, R2.reuse, R28, 0x6 ;  /* 0x0000001c02145211 */ /* 0x042fe800078030ff */
[----:B------:R-:W-:Y:S02]  /*29d0*/  @P5 LEA.HI.X R21, R2, R29, R3, 0x6, P0 ;  /* 0x0000001d02155211 */ /* 0x000fe400000f3403 */
[----:B------:R-:W1:Y:S02]  /*29e0*/  @P5 LDC.64 R2, c[0x0][0x3b8] ;  /* 0x0000ee00ff025b82 */ /* 0x000e640000000a00 */
[C---:B-1----:R-:W-:Y:S04]  /*29f0*/  @P5 LEA R22, P0, R2.reuse, R88, 0x6 ;  /* 0x0000005802165211 */ /* 0x042fe800078030ff */
[----:B------:R-:W-:Y:S01]  /*2a00*/  @P5 LEA.HI.X R23, R2, R89, R3, 0x6, P0 ;  /* 0x0000005902175211 */ /* 0x000fe200000f3403 */
[----:B----4-:R1:W-:Y:S04]  /*2a10*/  @P6 STG.E.128 desc[UR6][R34.64], R16 ;  /* 0x0000001022006986 */ /* 0x0103e8000c101d06 */
[----:B--2---:R-:W2:Y:S04]  /*2a20*/  @P6 LDG.E.128 R12, desc[UR6][R36.64+0x80] ;  /* 0x00008006240c6981 */ /* 0x004ea8000c1e1d00 */
[----:B--2---:R2:W-:Y:S04]  /*2a30*/  @P6 STG.E.128 desc[UR6][R34.64+0x80], R12 ;  /* 0x0000800c22006986 */ /* 0x0045e8000c101d06 */
[----:B-----5:R-:W4:Y:S04]  /*2a40*/  @P6 LDG.E.128 R8, desc[UR6][R36.64+0x100] ;  /* 0x0001000624086981 */ /* 0x020f28000c1e1d00 */
[----:B----4-:R4:W-:Y:S04]  /*2a50*/  @P6 STG.E.128 desc[UR6][R34.64+0x100], R8 ;  /* 0x0001000822006986 */ /* 0x0109e8000c101d06 */
[----:B---3--:R-:W3:Y:S04]  /*2a60*/  @P5 LDG.E.128 R4, desc[UR6][R20.64] ;  /* 0x0000000614045981 */ /* 0x008ee8000c1e1d00 */
[----:B---3--:R4:W-:Y:S04]  /*2a70*/  @P5 STG.E.128 desc[UR6][R22.64], R4 ;  /* 0x0000000416005986 */ /* 0x0089e8000c101d06 */
[----:B-1----:R-:W3:Y:S04]  /*2a80*/  @P5 LDG.E.128 R16, desc[UR6][R20.64+0x80] ;  /* 0x0000800614105981 */ /* 0x002ee8000c1e1d00 */
[----:B---3--:R4:W-:Y:S04]  /*2a90*/  @P5 STG.E.128 desc[UR6][R22.64+0x80], R16 ;  /* 0x0000801016005986 */ /* 0x0089e8000c101d06 */
[----:B--2---:R-:W2:Y:S04]  /*2aa0*/  @P5 LDG.E.128 R12, desc[UR6][R20.64+0x100] ;  /* 0x00010006140c5981 */ /* 0x004ea8000c1e1d00 */
[----:B--2---:R4:W-:Y:S01]  /*2ab0*/  @P5 STG.E.128 desc[UR6][R22.64+0x100], R12 ;  /* 0x0001000c16005986 */ /* 0x0049e2000c101d06 */
[----:B------:R-:W-:Y:S05]  /*2ac0*/  @!P4 BRA `(.L_x_4187) ;  /* 0x0000006400f0c947 */ /* 0x000fea0003800000 */
[----:B------:R-:W1:Y:S02]  /*2ad0*/  LDC.64 R2, c[0x0][0x4a8] ;  /* 0x00012a00ff027b82 */ /* 0x000e640000000a00 */
[----:B-1----:R-:W-:Y:S02]  /*2ae0*/  IMAD R3, R3, 0x60, RZ ;  /* 0x0000006003037824 */ /* 0x002fe400078e02ff */
[----:B----4-:R-:W-:Y:S05]  /*2af0*/  IMAD.WIDE.U32 R16, R2, 0x60, R28 ;  /* 0x0000006002107825 */ /* 0x010fea00078e001c */
[----:B------:R-:W-:Y:S02]  /*2b00*/  IADD3 R17, PT, PT, R17, R3, RZ ;  /* 0x0000000311117210 */ /* 0x000fe40007ffe0ff */
[----:B------:R-:W1:Y:S03]  /*2b10*/  LDC.64 R2, c[0x0][0x3b8] ;  /* 0x0000ee00ff027b82 */ /* 0x000e660000000a00 */
[----:B------:R-:W2:Y:S01]  /*2b20*/  LDG.E.128 R4, desc[UR6][R16.64] ;  /* 0x0000000610047981 */ /* 0x000ea2000c1e1d00 */
[----:B-1----:R-:W-:Y:S04]  /*2b30*/  IMAD.WIDE.U32 R18, R2, 0x60, R88 ;  /* 0x0000006002127825 */ /* 0x002fe800078e0058 */
[----:B------:R-:W-:Y:S05]  /*2b40*/  IMAD R3, R3, 0x60, RZ ;  /* 0x0000006003037824 */ /* 0x000fea00078e02ff */
[----:B------:R-:W-:Y:S05]  /*2b50*/  IADD3 R19, PT, PT, R19, R3, RZ ;  /* 0x0000000313137210 */ /* 0x000fea0007ffe0ff */
[----:B--2---:R1:W-:Y:S04]  /*2b60*/  STG.E.128 desc[UR6][R18.64], R4 ;  /* 0x0000000412007986 */ /* 0x0043e8000c101d06 */
[----:B------:R-:W2:Y:S04]  /*2b70*/  LDG.E.128 R12, desc[UR6][R16.64+0x80] ;  /* 0x00008006100c7981 */ /* 0x000ea8000c1e1d00 */
[----:B--2---:R1:W-:Y:S04]  /*2b80*/  STG.E.128 desc[UR6][R18.64+0x80], R12 ;  /* 0x0000800c12007986 */ /* 0x0043e8000c101d06 */
[----:B------:R-:W2:Y:S04]  /*2b90*/  LDG.E.128 R8, desc[UR6][R16.64+0x100] ;  /* 0x0001000610087981 */ /* 0x000ea8000c1e1d00 */
[----:B--2---:R1:W-:Y:S01]  /*2ba0*/  STG.E.128 desc[UR6][R18.64+0x100], R8 ;  /* 0x0001000812007986 */ /* 0x0043e2000c101d06 */
[----:B------:R-:W-:Y:S05]  /*2bb0*/  BRA `(.L_x_4187) ;  /* 0x0000006400b47947 */ /* 0x000fea0003800000 */
.L_x_4186:
[----:B------:R-:W-:Y:S05]  /*2bc0*/  BRA.U !UP0, `(.L_x_4188) ;  /* 0x0000002508447547 */ /* 0x000fea000b800000 */
[C---:B------:R-:W-:Y:S01]  /*2bd0*/  SHF.L.U64.HI R3, R117.reuse, 0x1, R102 ;  /* 0x0000000175037819 */ /* 0x040fe20000010266 */
[----:B--2---:R-:W-:Y:S01]  /*2be0*/  IMAD.SHL.U32 R5, R117, 0x2, RZ ;  /* 0x0000000275057824 */ /* 0x004fe200078e00ff */
[----:B------:R-:W1:Y:S01]  /*2bf0*/  LDC R52, c[0x0][0x450] ;  /* 0x00011400ff347b82 */ /* 0x000e620000000800 */
[----:B------:R-:W-:Y:S03]  /*2c00*/  BSSY.RECONVERGENT B0, `(.L_x_4189) ;  /* 0x000008d000007945 */ /* 0x000fe60003800200 */
[-C--:B------:R-:W-:Y:S02]  /*2c10*/  IADD3 R14, P2, PT, R32, R5.reuse, RZ ;  /* 0x00000005200e7210 */ /* 0x080fe40007f5e0ff */
[----:B------:R-:W-:Y:S03]  /*2c20*/  IADD3 R48, P1, PT, R64, R5, RZ ;  /* 0x0000000540307210 */ /* 0x000fe60007f3e0ff */
[--C-:B------:R-:W-:Y:S02]  /*2c30*/  IMAD.X R15, R33, 0x1, R3.reuse, P2 ;  /* 0x00000001210f7824 */ /* 0x100fe400010e0603 */
[----:B------:R-:W-:Y:S01]  /*2c40*/  IMAD.X R49, R65, 0x1, R3, P1 ;  /* 0x0000000141317824 */ /* 0x000fe200008e0603 */
[----:B------:R-:W-:Y:S07]  /*2c50*/  @!P0 BRA `(.L_x_4190) ;  /* 0x00000008001c8947 */ /* 0x000fee0003800000 */
[-C--:B------:R-:W-:Y:S01]  /*2c60*/  ISETP.GE.AND P0, PT, R30, R27.reuse, PT ;  /* 0x0000001b1e00720c */ /* 0x080fe20003f06270 */
[----:B------:R-:W2:Y:S01]  /*2c70*/  LDG.E.128 R20, desc[UR6][R28.64] ;  /* 0x000000061c147981 */ /* 0x000ea2000c1e1d00 */
[----:B------:R-:W-:Y:S11]  /*2c80*/  ISETP.GE.AND P1, PT, R26, R27, PT ;  /* 0x0000001b1a00720c */ /* 0x000ff60003f26270 */
[----:B------:R-:W5:Y:S06]  /*2c90*/  @!P0 LDG.E.64 R46, desc[UR6][R64.64] ;  /* 0x00000006402e8981 */ /* 0x000f6c000c1e1b00 */
[----:B------:R-:W3:Y:S01]  /*2ca0*/  @!P0 LDG.E.64 R16, desc[UR6][R32.64] ;  /* 0x0000000620108981 */ /* 0x000ee2000c1e1b00 */
[C---:B--2---:R-:W-:Y:S01]  /*2cb0*/  @!P0 LOP3.LUT R19, R20.reuse, 0xffff0000, RZ, 0xc0, !PT ;  /* 0xffff000014138812 */ /* 0x044fe200078ec0ff */
        /* <DEDUP_REMOVED lines=41> */
[----:B------:R-:W3:Y:S06]  /*2f50*/  @!P1 LDG.E.64 R44, desc[UR6][R64.64+0x40] ;  /* 0x00004006402c9981 */ /* 0x000eec000c1e1b00 */
[----:B------:R-:W5:Y:S08]  /*2f60*/  LDG.E.128 R36, desc[UR6][R28.64+0x80] ;  /* 0x000080061c247981 */ /* 0x000f70000c1e1d00 */
[----:B------:R-:W4:Y:S01]  /*2f70*/  @!P1 LDG.E.64 R16, desc[UR6][R32.64+0x40] ;  /* 0x0000400620109981 */ /* 0x000f22000c1e1b00 */
[C---:B---3--:R-:W-:Y:S01]  /*2f80*/  @!P1 SHF.L.U32 R34, R44.reuse, 0x10, RZ ;  /* 0x000000102c229819 */ /* 0x048fe200000006ff */
[C---:B------:R-:W-:Y:S01]  /*2f90*/  @!P1 IMAD.U32 R40, R45.reuse, 0x10000, RZ ;  /* 0x000100002d289824 */ /* 0x040fe200078e00ff */
[----:B------:R-:W-:Y:S02]  /*2fa0*/  @!P1 LOP3.LUT R43, R44, 0xffff0000, RZ, 0xc0, !PT ;  /* 0xffff00002c2b9812 */ /* 0x000fe400078ec0ff */
[----:B------:R-:W-:Y:S02]  /*2fb0*/  @!P1 LOP3.LUT R45, R45, 0xffff0000, RZ, 0xc0, !PT ;  /* 0xffff00002d2d9812 */ /* 0x000fe400078ec0ff */
[C---:B-----5:R-:W-:Y:S02]  /*2fc0*/  @!P1 LOP3.LUT R19, R36.reuse, 0xffff0000, RZ, 0xc0, !PT ;  /* 0xffff000024139812 */ /* 0x060fe400078ec0ff */
[----:B------:R-:W-:Y:S02]  /*2fd0*/  @!P1 SHF.L.U32 R41, R36, 0x10, RZ ;  /* 0x0000001024299819 */ /* 0x000fe400000006ff */
[----:B--2---:R-:W-:Y:S01]  /*2fe0*/  @!P1 LOP3.LUT R20, R38, 0xffff0000, RZ, 0xc0, !PT ;  /* 0xffff000026149812 */ /* 0x004fe200078ec0ff */
[----:B------:R-:W-:Y:S01]  /*2ff0*/  @!P1 FMUL.FTZ R50, R19, R34 ;  /* 0x0000002213329220 */ /* 0x000fe20000410000 */
[----:B------:R-:W-:Y:S02]  /*3000*/  @!P1 SHF.L.U32 R42, R39, 0x10, RZ ;  /* 0x00000010272a9819 */ /* 0x000fe400000006ff */
[C---:B----4-:R-:W-:Y:S01]  /*3010*/  @!P1 SHF.L.U32 R13, R17.reuse, 0x10, RZ ;  /* 0x00000010110d9819 */ /* 0x050fe200000006ff */
        /* <DEDUP_REMOVED lines=75> */
.L_x_4190:
[----:B---34-:R-:W-:Y:S05]  /*34d0*/  BSYNC.RECONVERGENT B0 ;  /* 0x0000000000007941 */ /* 0x018fea0003800200 */
.L_x_4189:
[----:B------:R-:W-:Y:S04]  /*34e0*/  BSSY.RECONVERGENT B0, `(.L_x_4191) ;  /* 0x000008d000007945 */ /* 0x000fe80003800200 */
[----:B------:R-:W-:Y:S05]  /*34f0*/  @!P6 BRA `(.L_x_4192) ;  /* 0x00000008002ce947 */ /* 0x000fea0003800000 */
[----:B------:R-:W-:Y:S02]  /*3500*/  ISETP.GE.AND P0, PT, R30, R27, PT ;  /* 0x0000001b1e00720c */ /* 0x000fe40003f06270 */
[----:B------:R-:W-:Y:S02]  /*3510*/  LEA R50, P1, R105, R28, 0x1 ;  /* 0x0000001c69327211 */ /* 0x000fe400078208ff */
[----:B------:R-:W-:Y:S02]  /*3520*/  LEA R46, P2, R67, R88, 0x1 ;  /* 0x00000058432e7211 */ /* 0x000fe400078408ff */
[----:B------:R-:W-:Y:S02]  /*3530*/  LEA.HI.X R51, R105, R29, R103, 0x1, P1 ;  /* 0x0000001d69337211 */ /* 0x000fe400008f0c67 */
[----:B------:R-:W-:Y:S03]  /*3540*/  ISETP.GE.AND P1, PT, R26, R27, PT ;  /* 0x0000001b1a00720c */ /* 0x000fe60003f26270 */
[----:B--2---:R-:W2:Y:S08]  /*3550*/  LDG.E.128 R20, desc[UR6][R50.64] ;  /* 0x0000000632147981 */ /* 0x004eb0000c1e1d00 */
[----:B------:R-:W3:Y:S06]  /*3560*/  @!P0 LDG.E.64 R44, desc[UR6][R48.64] ;  /* 0x00000006302c8981 */ /* 0x000eec000c1e1b00 */
[----:B------:R-:W4:Y:S01]  /*3570*/  @!P0 LDG.E.64 R16, desc[UR6][R14.64] ;  /* 0x000000060e108981 */ /* 0x000f22000c1e1b00 */
[C---:B--2---:R-:W-:Y:S01]  /*3580*/  @!P0 LOP3.LUT R19, R20.reuse, 0xffff0000, RZ, 0xc0, !PT ;  /* 0xffff000014138812 */ /* 0x044fe200078ec0ff */
[----:B------:R-:W-:Y:S01]  /*3590*/  @!P0 IMAD.U32 R42, R23, 0x10000, RZ ;  /* 0x00010000172a8824 */ /* 0x000fe200078e00ff */
[----:B------:R-:W-:Y:S02]  /*35a0*/  @!P0 SHF.L.U32 R41, R20, 0x10, RZ ;  /* 0x0000001014298819 */ /* 0x000fe400000006ff */
[C---:B------:R-:W-:Y:S02]  /*35b0*/  @!P0 LOP3.LUT R24, R22.reuse, 0xffff0000, RZ, 0xc0, !PT ;  /* 0xffff000016188812 */ /* 0x040fe400078ec0ff */
[----:B------:R-:W-:Y:S02]  /*35c0*/  @!P0 SHF.L.U32 R40, R22, 0x10, RZ ;  /* 0x0000001016288819 */ /* 0x000fe400000006ff */
[C---:B---3--:R-:W-:Y:S01]  /*35d0*/  @!P0 SHF.L.U32 R35, R44.reuse, 0x10, RZ ;  /* 0x000000102c238819 */ /* 0x048fe200000006ff */
[C---:B------:R-:W-:Y:S01]  /*35e0*/  @!P0 IMAD.U32 R34, R45.reuse, 0x10000, RZ ;  /* 0x000100002d228824 */ /* 0x040fe200078e00ff */
[----:B------:R-:W-:Y:S02]  /*35f0*/  @!P0 LOP3.LUT R43, R44, 0xffff0000, RZ, 0xc0, !PT ;  /* 0xffff00002c2b8812 */ /* 0x000fe400078ec0ff */
[----:B------:R-:W-:Y:S01]  /*3600*/  @!P0 LOP3.LUT R45, R45, 0xffff0000, RZ, 0xc0, !PT ;  /* 0xffff00002d2d8812 */ /* 0x000fe200078ec0ff */
[----:B------:R-:W-:Y:S01]  /*3610*/  @!P0 FMUL.FTZ R47, R19, R35 ;  /* 0x00000023132f8220 */ /* 0x000fe20000410000 */
[C---:B----4-:R-:W-:Y:S01]  /*3620*/  @!P0 SHF.L.U32 R18, R16.reuse, 0x10, RZ ;  /* 0x0000001010128819 */ /* 0x050fe200000006ff */
        /* <DEDUP_REMOVED lines=42> */
[----:B--2---:R-:W-:Y:S01]  /*38d0*/  @!P1 LOP3.LUT R20, R38, 0xffff0000, RZ, 0xc0, !PT ;  /* 0xffff000026149812 */ /* 0x004fe200078ec0ff */
        /* <DEDUP_REMOVED lines=34> */
[----:B------:R-:W4:Y:S08]  /*3b00*/  LDG.E.128 R20, desc[UR6][R50.64+0x100] ;  /* 0x0001000632147981 */ /* 0x000f30000c1e1d00 */
[----:B------:R-:W5:Y:S01]  /*3b10*/  @!P0 LDG.E.64 R16, desc[UR6][R14.64+0x80] ;  /* 0x000080060e108981 */ /* 0x000f62000c1e1b00 */
[C---:B--2---:R-:W-:Y:S01]  /*3b20*/  @!P0 SHF.L.U32 R34, R42.reuse, 0x10, RZ ;  /* 0x000000102a228819 */ /* 0x044fe200000006ff */
        /* <DEDUP_REMOVED lines=40> */
.L_x_4192:
[----:B------:R-:W-:Y:S05]  /*3db0*/  BSYNC.RECONVERGENT B0 ;  /* 0x0000000000007941 */ /* 0x000fea0003800200 */
.L_x_4191:
[----:B------:R-:W-:Y:S04]  /*3dc0*/  BSSY.RECONVERGENT B0, `(.L_x_4193) ;  /* 0x0000093000007945 */ /* 0x000fe80003800200 */
[----:B------:R-:W-:Y:S05]  /*3dd0*/  @!P5 BRA `(.L_x_4194) ;  /* 0x000000080044d947 */ /* 0x000fea0003800000 */
[C---:B------:R-:W-:Y:S01]  /*3de0*/  LEA R18, P2, R119.reuse, R14, 0x5 ;  /* 0x0000000e77127211 */ /* 0x040fe200078428ff */
[----:B------:R-:W4:Y:S01]  /*3df0*/  LDC.64 R54, c[0x0][0x4a8] ;  /* 0x00012a00ff367b82 */ /* 0x000f220000000a00 */
[----:B------:R-:W-:Y:S02]  /*3e00*/  ISETP.GE.AND P0, PT, R30, R27, PT ;  /* 0x0000001b1e00720c */ /* 0x000fe40003f06270 */
[C---:B------:R-:W-:Y:S02]  /*3e10*/  LEA.HI.X.SX32 R19, R119.reuse, R15, 0x5, P2 ;  /* 0x0000000f77137211 */ /* 0x040fe400010f2eff */
[C---:B------:R-:W-:Y:S04]  /*3e20*/  LEA R50, P1, R119.reuse, R48, 0x5 ;  /* 0x0000003077327211 */ /* 0x040fe800078228ff */
[----:B------:R-:W-:Y:S02]  /*3e30*/  LEA.HI.X.SX32 R51, R119, R49, 0x5, P1 ;  /* 0x0000003177337211 */ /* 0x000fe400008f2eff */
[----:B------:R-:W-:Y:S03]  /*3e40*/  ISETP.GE.AND P1, PT, R26, R27, PT ;  /* 0x0000001b1a00720c */ /* 0x000fe60003f26270 */
[----:B---3--:R-:W3:Y:S06]  /*3e50*/  @!P0 LDG.E.64 R46, desc[UR6][R50.64] ;  /* 0x00000006322e8981 */ /* 0x008eec000c1e1b00 */
[----:B------:R-:W5:Y:S01]  /*3e60*/  @!P0 LDG.E.64 R16, desc[UR6][R18.64] ;  /* 0x0000000612108981 */ /* 0x000f62000c1e1b00 */
[C---:B----4-:R-:W-:Y:S04]  /*3e70*/  LEA R56, P2, R54.reuse, R28, 0x6 ;  /* 0x0000001c36387211 */ /* 0x050fe800078430ff */
[----:B------:R-:W-:Y:S02]  /*3e80*/  LEA.HI.X R57, R54, R29, R55, 0x6, P2 ;  /* 0x0000001d36397211 */ /* 0x000fe400010f3437 */
[----:B------:R-:W4:Y:S03]  /*3e90*/  LDC.64 R54, c[0x0][0x3b8] ;  /* 0x0000ee00ff367b82 */ /* 0x000f260000000a00 */
[----:B--2---:R-:W2:Y:S01]  /*3ea0*/  LDG.E.128 R20, desc[UR6][R56.64] ;  /* 0x0000000638147981 */ /* 0x004ea2000c1e1d00 */
[----:B----4-:R-:W-:Y:S02]  /*3eb0*/  LEA R58, P2, R54, R88, 0x6 ;  /* 0x00000058363a7211 */ /* 0x010fe400078430ff */
[C---:B---3--:R-:W-:Y:S01]  /*3ec0*/  @!P0 SHF.L.U32 R41, R46.reuse, 0x10, RZ ;  /* 0x000000102e298819 */ /* 0x048fe200000006ff */
[C---:B------:R-:W-:Y:S01]  /*3ed0*/  @!P0 IMAD.U32 R40, R47.reuse, 0x10000, RZ ;  /* 0x000100002f288824 */ /* 0x040fe200078e00ff */
[----:B------:R-:W-:Y:S02]  /*3ee0*/  @!P0 LOP3.LUT R45, R46, 0xffff0000, RZ, 0xc0, !PT ;  /* 0xffff00002e2d8812 */ /* 0x000fe400078ec0ff */
[----:B------:R-:W-:Y:S02]  /*3ef0*/  @!P0 LOP3.LUT R47, R47, 0xffff0000, RZ, 0xc0, !PT ;  /* 0xffff00002f2f8812 */ /* 0x000fe400078ec0ff */
[C---:B-----5:R-:W-:Y:S01]  /*3f00*/  @!P0 SHF.L.U32 R24, R16.reuse, 0x10, RZ ;  /* 0x0000001010188819 */ /* 0x060fe200000006ff */
[C---:B------:R-:W-:Y:S01]  /*3f10*/  @!P0 IMAD.U32 R13, R17.reuse, 0x10000, RZ ;  /* 0x00010000110d8824 */ /* 0x040fe200078e00ff */
[----:B------:R-:W-:Y:S02]  /*3f20*/  @!P0 LOP3.LUT R16, R16, 0xffff0000, RZ, 0xc0, !PT ;  /* 0xffff000010108812 */ /* 0x000fe400078ec0ff */
[----:B------:R-:W-:Y:S02]  /*3f30*/  @!P0 LOP3.LUT R17, R17, 0xffff0000, RZ, 0xc0, !PT ;  /* 0xffff000011118812 */ /* 0x000fe400078ec0ff */
[C---:B--2---:R-:W-:Y:S01]  /*3f40*/  @!P0 LOP3.LUT R35, R20.reuse, 0xffff0000, RZ, 0xc0, !PT ;  /* 0xffff000014238812 */ /* 0x044fe200078ec0ff */
        /* <DEDUP_REMOVED lines=34> */
[----:B------:R-:W3:Y:S06]  /*4170*/  @!P1 LDG.E.64 R16, desc[UR6][R18.64+0x40] ;  /* 0x0000400612109981 */ /* 0x000eec000c1e1b00 */
[----:B------:R-:W4:Y:S06]  /*4180*/  @!P1 LDG.E.64 R44, desc[UR6][R50.64+0x40] ;  /* 0x00004006322c9981 */ /* 0x000f2c000c1e1b00 */
[----:B------:R-:W5:Y:S01]  /*4190*/  LDG.E.128 R36, desc[UR6][R56.64+0x80] ;  /* 0x0000800638247981 */ /* 0x000f62000c1e1d00 */
[C---:B---3--:R-:W-:Y:S01]  /*41a0*/  @!P1 SHF.L.U32 R24, R16.reuse, 0x10, RZ ;  /* 0x0000001010189819 */ /* 0x048fe200000006ff */
[C---:B------:R-:W-:Y:S01]  /*41b0*/  @!P1 IMAD.U32 R13, R17.reuse, 0x10000, RZ ;  /* 0x00010000110d9824 */ /* 0x040fe200078e00ff */
[----:B------:R-:W-:Y:S02]  /*41c0*/  @!P1 LOP3.LUT R16, R16, 0xffff0000, RZ, 0xc0, !PT ;  /* 0xffff000010109812 */ /* 0x000fe400078ec0ff */
[----:B------:R-:W-:Y:S02]  /*41d0*/  @!P1 LOP3.LUT R17, R17, 0xffff0000, RZ, 0xc0, !PT ;  /* 0xffff000011119812 */ /* 0x000fe400078ec0ff */
[C---:B----4-:R-:W-:Y:S01]  /*41e0*/  @!P1 SHF.L.U32 R40, R44.reuse, 0x10, RZ ;  /* 0x000000102c289819 */ /* 0x050fe200000006ff */
[C---:B------:R-:W-:Y:S01]  /*41f0*/  @!P1 IMAD.U32 R42, R45.reuse, 0x10000, RZ ;  /* 0x000100002d2a9824 */ /* 0x040fe200078e00ff */
[----:B------:R-:W-:Y:S02]  /*4200*/  @!P1 LOP3.LUT R43, R44, 0xffff0000, RZ, 0xc0, !PT ;  /* 0xffff00002c2b9812 */ /* 0x000fe400078ec0ff */
[----:B------:R-:W-:Y:S02]  /*4210*/  @!P1 LOP3.LUT R45, R45, 0xffff0000, RZ, 0xc0, !PT ;  /* 0xffff00002d2d9812 */ /* 0x000fe400078ec0ff */
[C---:B-----5:R-:W-:Y:S01]  /*4220*/  @!P1 LOP3.LUT R35, R36.reuse, 0xffff0000, RZ, 0xc0, !PT ;  /* 0xffff000024239812 */ /* 0x060fe200078ec0ff */
[----:B------:R-:W-:Y:S01]  /*4230*/  @!P1 IMAD.U32 R44, R39, 0x10000, RZ ;  /* 0x00010000272c9824 */ /* 0x000fe200078e00ff */
[----:B------:R-:W-:Y:S02]  /*4240*/  @!P1 SHF.L.U32 R41, R36, 0x10, RZ ;  /* 0x0000001024299819 */ /* 0x000fe400000006ff */
[----:B--2---:R-:W-:Y:S01]  /*4250*/  @!P1 LOP3.LUT R21, R37, 0xffff0000, RZ, 0xc0, !PT ;  /* 0xffff000025159812 */ /* 0x004fe200078ec0ff */
        /* <DEDUP_REMOVED lines=30> */
[----:B------:R-:W3:Y:S08]  /*4440*/  LDG.E.128 R20, desc[UR6][R56.64+0x100] ;  /* 0x0001000638147981 */ /* 0x000ef0000c1e1d00 */
[----:B------:R5:W4:Y:S01]  /*4450*/  @!P0 LDG.E.64 R16, desc[UR6][R18.64+0x80] ;  /* 0x0000800612108981 */ /* 0x000b22000c1e1b00 */
[C---:B--2---:R-:W-:Y:S01]  /*4460*/  @!P0 SHF.L.U32 R40, R50.reuse, 0x10, RZ ;  /* 0x0000001032288819 */ /* 0x044fe200000006ff */
[C---:B------:R-:W-:Y:S01]  /*4470*/  @!P0 IMAD.U32 R42, R51.reuse, 0x10000, RZ ;  /* 0x00010000332a8824 */ /* 0x040fe200078e00ff */
[----:B------:R-:W-:Y:S02]  /*4480*/  @!P0 LOP3.LUT R43, R50, 0xffff0000, RZ, 0xc0, !PT ;  /* 0xffff0000322b8812 */ /* 0x000fe400078ec0ff */
[----:B------:R-:W-:Y:S02]  /*4490*/  @!P0 LOP3.LUT R45, R51, 0xffff0000, RZ, 0xc0, !PT ;  /* 0xffff0000332d8812 */ /* 0x000fe400078ec0ff */
[C---:B---3--:R-:W-:Y:S01]  /*44a0*/  @!P0 LOP3.LUT R35, R20.reuse, 0xffff0000, RZ, 0xc0, !PT ;  /* 0xffff000014238812 */ /* 0x048fe200078ec0ff */
[----:B------:R-:W-:Y:S01]  /*44b0*/  @!P0 IMAD.U32 R44, R23, 0x10000, RZ ;  /* 0x00010000172c8824 */ /* 0x000fe200078e00ff */
[----:B------:R-:W-:Y:S02]  /*44c0*/  @!P0 SHF.L.U32 R41, R20, 0x10, RZ ;  /* 0x0000001014298819 */ /* 0x000fe400000006ff */
[----:B-----5:R-:W-:Y:S01]  /*44d0*/  @!P0 LOP3.LUT R19, R21, 0xffff0000, RZ, 0xc0, !PT ;  /* 0xffff000015138812 */ /* 0x020fe200078ec0ff */
[----:B------:R-:W-:Y:S01]  /*44e0*/  @!P0 FMUL.FTZ R54, R35, R40 ;  /* 0x0000002823368220 */ /* 0x000fe20000410000 */
[----:B------:R-:W-:Y:S02]  /*44f0*/  @!P0 LOP3.LUT R18, R23, 0xffff0000, RZ, 0xc0, !PT ;  /* 0xffff000017128812 */ /* 0x000fe400078ec0ff */
[C---:B----4-:R-:W-:Y:S01]  /*4500*/  @!P0 SHF.L.U32 R24, R16.reuse, 0x10, RZ ;  /* 0x0000001010188819 */ /* 0x050fe200000006ff */
        /* <DEDUP_REMOVED lines=30> */
.L_x_4194:
[----:B------:R-:W-:Y:S05]  /*46f0*/  BSYNC.RECONVERGENT B0 ;  /* 0x0000000000007941 */ /* 0x000fea0003800200 */
.L_x_4193:
[----:B------:R-:W-:Y:S04]  /*4700*/  BSSY.RECONVERGENT B0, `(.L_x_4195) ;  /* 0x0000096000007945 */ /* 0x000fe80003800200 */
[----:B------:R-:W-:Y:S05]  /*4710*/  @!P4 BRA `(.L_x_4196) ;  /* 0x000000080050c947 */ /* 0x000fea0003800000 */
[----:B------:R-:W-:Y:S01]  /*4720*/  ISETP.GE.AND P0, PT, R30, R27, PT ;  /* 0x0000001b1e00720c */ /* 0x000fe20003f06270 */
[----:B---3--:R-:W3:Y:S01]  /*4730*/  LDC.64 R46, c[0x0][0x4a8] ;  /* 0x00012a00ff2e7b82 */ /* 0x008ee20000000a00 */
[C---:B------:R-:W-:Y:S02]  /*4740*/  LEA R44, P1, R119.reuse, R48, 0x6 ;  /* 0x00000030772c7211 */ /* 0x040fe400078230ff */
[C---:B------:R-:W-:Y:S02]  /*4750*/  LEA R34, P2, R119.reuse, R14, 0x6 ;  /* 0x0000000e77227211 */ /* 0x040fe400078430ff */
[C---:B------:R-:W-:Y:S02]  /*4760*/  LEA.HI.X.SX32 R45, R119.reuse, R49, 0x6, P1 ;  /* 0x00000031772d7211 */ /* 0x040fe400008f36ff */
[----:B------:R-:W-:Y:S02]  /*4770*/  LEA.HI.X.SX32 R35, R119, R15, 0x6, P2 ;  /* 0x0000000f77237211 */ /* 0x000fe400010f36ff */
[----:B------:R-:W-:Y:S03]  /*4780*/  ISETP.GE.AND P1, PT, R26, R27, PT ;  /* 0x0000001b1a00720c */ /* 0x000fe60003f26270 */
[----:B------:R-:W2:Y:S06]  /*4790*/  @!P0 LDG.E.64 R42, desc[UR6][R44.64] ;  /* 0x000000062c2a8981 */ /* 0x000eac000c1e1b00 */
[----:B------:R-:W5:Y:S01]  /*47a0*/  @!P0 LDG.E.64 R14, desc[UR6][R34.64] ;  /* 0x00000006220e8981 */ /* 0x000f62000c1e1b00 */
[----:B--2---:R-:W-:Y:S01]  /*47b0*/  @!P0 SHF.L.U32 R36, R43, 0x10, RZ ;  /* 0x000000102b248819 */ /* 0x004fe200000006ff */
[----:B---3--:R-:W-:Y:S01]  /*47c0*/  IMAD R47, R47, 0x60, RZ ;  /* 0x000000602f2f7824 */ /* 0x008fe200078e02ff */
        /* <DEDUP_REMOVED lines=8> */
[----:B------:R-:W2:Y:S01]  /*4850*/  LDC.64 R46, c[0x0][0x3b8] ;  /* 0x0000ee00ff2e7b82 */ /* 0x000ea20000000a00 */
[----:B------:R-:W-:Y:S01]  /*4860*/  @!P0 LOP3.LUT R15, R15, 0xffff0000, RZ, 0xc0, !PT ;  /* 0xffff00000f0f8812 */ /* 0x000fe200078ec0ff */
[----:B----4-:R-:W3:Y:S01]  /*4870*/  LDG.E.128 R20, desc[UR6][R50.64] ;  /* 0x0000000632147981 */ /* 0x010ee2000c1e1d00 */
[----:B--2---:R-:W-:Y:S04]  /*4880*/  IMAD.WIDE.U32 R60, R46, 0x60, R88 ;  /* 0x000000602e3c7825 */ /* 0x004fe800078e0058 */
        /* <DEDUP_REMOVED lines=46> */
[----:B--2---:R-:W-:Y:S01]  /*4b70*/  @!P1 LOP3.LUT R21, R17, 0xffff0000, RZ, 0xc0, !PT ;  /* 0xffff000011159812 */ /* 0x004fe200078ec0ff */
        /* <DEDUP_REMOVED lines=78> */
.L_x_4196:
[----:B------:R-:W-:Y:S05]  /*5060*/  BSYNC.RECONVERGENT B0 ;  /* 0x0000000000007941 */ /* 0x000fea0003800200 */
.L_x_4195:
[----:B------:R-:W2:Y:S01]  /*5070*/  LDC R27, c[0x0][0x450] ;  /* 0x00011400ff1b7b82 */ /* 0x000ea20000000800 */
[----:B-1----:R-:W-:Y:S05]  /*5080*/  IMAD.U32 R3, R52, -0x20, RZ ;  /* 0xffffffe034037824 */ /* 0x002fea00078e00ff */
[C---:B------:R-:W-:Y:S02]  /*5090*/  LEA R32, P1, R3.reuse, R32, 0x1 ;  /* 0x0000002003207211 */ /* 0x040fe400078208ff */
[C---:B------:R-:W-:Y:S02]  /*50a0*/  LEA R64, P0, R3.reuse, R64, 0x1 ;  /* 0x0000004003407211 */ /* 0x040fe400078008ff */
[C---:B------:R-:W-:Y:S02]  /*50b0*/  LEA.HI.X.SX32 R33, R3.reuse, R33, 0x1, P1 ;  /* 0x0000002103217211 */ /* 0x040fe400008f0eff */
[----:B------:R-:W-:Y:S01]  /*50c0*/  LEA.HI.X.SX32 R65, R3, R65, 0x1, P0 ;  /* 0x0000004103417211 */ /* 0x000fe200000f0eff */
[----:B------:R-:W-:Y:S05]  /*50d0*/  BRA `(.L_x_4187) ;  /* 0x00000040006c7947 */ /* 0x000fea0003800000 */
.L_x_4188:
[----:B------:R-:W-:Y:S01]  /*50e0*/  LEA.HI R34, R27, R27, RZ, 0x1 ;  /* 0x0000001b1b227211 */ /* 0x000fe200078f08ff */
[----:B------:R-:W1:Y:S01]  /*50f0*/  LDC R87, c[0x0][0x450] ;  /* 0x00011400ff577b82 */ /* 0x000e620000000800 */
        /* <DEDUP_REMOVED lines=91> */
[----:B------:R-:W-:Y:S02]  /*56b0*/  @!P0 F2FP.BF16.F32.PACK_AB R131, R8, R7 ;  /* 0x000000070883823e */ /* 0x000fe400000010ff */
[C---:B------:R-:W-:Y:S01]  /*56c0*/  @!P1 SHF.L.U64.HI R118, R120.reuse, 0x1, R135 ;  /* 0x0000000178769819 */ /* 0x040fe20000010287 */
[----:B------:R-:W-:Y:S01]  /*56d0*/  @!P1 IMAD.SHL.U32 R135, R120, 0x2, RZ ;  /* 0x0000000278879824 */ /* 0x000fe200078e00ff */
[----:B------:R-:W-:Y:S01]  /*56e0*/  @!P0 MOV R70, R130 ;  /* 0x0000008200468202 */ /* 0x000fe20000000f00 */
[----:B------:R-:W-:Y:S01]  /*56f0*/  @!P0 IMAD.MOV.U32 R71, RZ, RZ, R131 ;  /* 0x000000ffff478224 */ /* 0x000fe200078e0083 */
[----:B------:R-:W-:Y:S02]  /*5700*/  @!P1 SEL R37, R35, R34, !P2 ;  /* 0x0000002223259207 */ /* 0x000fe40005000000 */
[----:B------:R-:W-:Y:S02]  /*5710*/  @!P1 IADD3 R128, P0, PT, R135, R92, RZ ;  /* 0x0000005c87809210 */ /* 0x000fe40007f1e0ff */
[----:B------:R2:W-:Y:S01]  /*5720*/  STG.E.128 desc[UR6][R88.64], R68 ;  /* 0x0000004458007986 */ /* 0x0005e2000c101d06 */
[----:B------:R-:W-:Y:S04]  /*5730*/  @!P1 IMAD.WIDE R38, R37, 0x2, R28 ;  /* 0x0000000225269825 */ /* 0x000fe800078e021c */
[C---:B------:R-:W-:Y:S01]  /*5740*/  @!P1 IMAD.X R129, R118.reuse, 0x1, R93, P0 ;  /* 0x0000000176819824 */ /* 0x040fe200000e065d */
[----:B------:R-:W-:Y:S02]  /*5750*/  @!P1 IADD3 R52, P0, PT, R135, R94, RZ ;  /* 0x0000005e87349210 */ /* 0x000fe40007f1e0ff */
[----:B------:R-:W3:Y:S02]  /*5760*/  @!P1 LDG.E.128 R40, desc[UR6][R38.64+0x80] ;  /* 0x0000800626289981 */ /* 0x000ee4000c1e1d00 */
[----:B------:R-:W-:Y:S02]  /*5770*/  @!P1 IADD3.X R53, PT, PT, R118, R95, RZ, P0, !PT ;  /* 0x0000005f76359210 */ /* 0x000fe400007fe4ff */
[----:B------:R-:W-:Y:S04]  /*5780*/  ISETP.GE.U32.OR P0, PT, R26, R35, P1 ;  /* 0x000000231a00720c */ /* 0x000fe80000f06470 */
        /* <DEDUP_REMOVED lines=67> */
[----:B------:R-:W-:Y:S01]  /*5bc0*/  @!P1 F2FP.BF16.F32.PACK_AB R130, R14, R13 ;  /* 0x0000000d0e82923e */ /* 0x000fe200000010ff */
[----:B------:R-:W-:Y:S01]  /*5bd0*/  @!P1 IMAD.MOV.U32 R60, RZ, RZ, R118 ;  /* 0x000000ffff3c9224 */ /* 0x000fe200078e0076 */
[----:B------:R-:W-:Y:S02]  /*5be0*/  @!P0 SEL R131, R120, RZ, P2 ;  /* 0x000000ff78838207 */ /* 0x000fe40001000000 */
[----:B------:R-:W-:Y:S01]  /*5bf0*/  @!P1 F2FP.BF16.F32.PACK_AB R137, R16, R15 ;  /* 0x0000000f1089923e */ /* 0x000fe200000010ff */
[----:B------:R-:W-:Y:S01]  /*5c00*/  @!P1 IMAD.MOV.U32 R62, RZ, RZ, R130 ;  /* 0x000000ffff3e9224 */ /* 0x000fe200078e0082 */
[C---:B------:R-:W-:Y:S02]  /*5c10*/  @!P0 SHF.L.U32 R135, R128.reuse, 0x1, RZ ;  /* 0x0000000180878819 */ /* 0x040fe400000006ff */
        /* <DEDUP_REMOVED lines=29> */
[----:B------:R-:W-:Y:S01]  /*5df0*/  @!P0 FMUL.FTZ R17, R47, R50 ;  /* 0x000000322f118220 */ /* 0x000fe20000410000 */
[----:B------:R-:W-:Y:S01]  /*5e00*/  @!P0 LOP3.LUT R40, R42, 0xffff0000, RZ, 0xc0, !PT ;  /* 0xffff00002a288812 */ /* 0x000fe200078ec0ff */
[----:B------:R-:W-:Y:S01]  /*5e10*/  @!P0 FMUL.FTZ R18, R46, R51 ;  /* 0x000000332e128220 */ /* 0x000fe20000410000 */
[C---:B------:R-:W-:Y:S01]  /*5e20*/  @!P0 SHF.L.U32 R39, R43.reuse, 0x10, RZ ;  /* 0x000000102b278819 */ /* 0x040fe200000006ff */
[----:B--2---:R-:W-:Y:S01]  /*5e30*/  @!P0 IMAD.U32 R53, R72, 0x10000, RZ ;  /* 0x0001000048358824 */ /* 0x004fe200078e00ff */
[----:B------:R-:W-:Y:S01]  /*5e40*/  @!P0 LOP3.LUT R37, R43, 0xffff0000, RZ, 0xc0, !PT ;  /* 0xffff00002b258812 */ /* 0x000fe200078ec0ff */
[----:B------:R-:W-:Y:S01]  /*5e50*/  @!P0 IMAD.U32 R41, R42, 0x10000, RZ ;  /* 0x000100002a298824 */ /* 0x000fe200078e00ff */
[C---:B------:R-:W-:Y:S01]  /*5e60*/  @!P0 LOP3.LUT R43, R130.reuse, 0xffff0000, RZ, 0xc0, !PT ;  /* 0xffff0000822b8812 */ /* 0x040fe200078ec0ff */
[----:B------:R-:W-:Y:S01]  /*5e70*/  @!P0 IMAD.U32 R42, R130, 0x10000, RZ ;  /* 0x00010000822a8824 */ /* 0x000fe200078e00ff */
        /* <DEDUP_REMOVED lines=41> */
.L_x_4198:
[----:B---34-:R-:W-:Y:S05]  /*6110*/  BSYNC.RECONVERGENT B0 ;  /* 0x0000000000007941 */ /* 0x018fea0003800200 */
.L_x_4197:
[----:B------:R-:W-:Y:S04]  /*6120*/  BSSY.RECONVERGENT B0, `(.L_x_4199) ;  /* 0x0000102000007945 */ /* 0x000fe80003800200 */
[----:B------:R-:W-:Y:S05]  /*6130*/  @!P6 BRA `(.L_x_4200) ;  /* 0x000000100000e947 */ /* 0x000fea0003800000 */
[C---:B------:R-:W-:Y:S02]  /*6140*/  ISETP.GE.AND P0, PT, R30.reuse, R27, PT ;  /* 0x0000001b1e00720c */ /* 0x040fe40003f06270 */
[C---:B--2---:R-:W-:Y:S04]  /*6150*/  LEA R14, P2, R105.reuse, R28, 0x1 ;  /* 0x0000001c690e7211 */ /* 0x044fe800078408ff */
[----:B------:R-:W-:Y:S05]  /*6160*/  LEA.HI.X R15, R105, R29, R103, 0x1, P2 ;  /* 0x0000001d690f7211 */ /* 0x000fea00010f0c67 */
[----:B------:R-:W2:Y:S02]  /*6170*/  LDG.E.128 R48, desc[UR6][R14.64] ;  /* 0x000000060e307981 */ /* 0x000ea4000c1e1d00 */
        /* <DEDUP_REMOVED lines=11> */
[----:B------:R-:W3:Y:S01]  /*6230*/  @!P0 LDG.E.128 R16, desc[UR6][R18.64] ;  /* 0x0000000612108981 */ /* 0x000ee2000c1e1d00 */
[C---:B------:R-:W-:Y:S02]  /*6240*/  @!P0 IADD3.X R7, PT, PT, R0.reuse, R93, RZ, P1, !PT ;  /* 0x0000005d00078210 */ /* 0x040fe40000ffe4ff */
[----:B------:R-:W-:Y:S05]  /*6250*/  @!P0 IADD3 R38, P1, PT, R3, R94, RZ ;  /* 0x0000005e03268210 */ /* 0x000fea0007f3e0ff */
[----:B------:R-:W4:Y:S01]  /*6260*/  @!P0 LDG.E.128 R4, desc[UR6][R6.64] ;  /* 0x0000000606048981 */ /* 0x000f22000c1e1d00 */
[----:B------:R-:W-:Y:S01]  /*6270*/  @!P0 IMAD.X R39, R0, 0x1, R95, P1 ;  /* 0x0000000100278824 */ /* 0x000fe200008e065f */
[----:B------:R-:W-:Y:S06]  /*6280*/  ISETP.GE.AND P1, PT, R26, R27, PT ;  /* 0x0000001b1a00720c */ /* 0x000fec0003f26270 */
[----:B------:R2:W5:Y:S02]  /*6290*/  @!P0 LDG.E.128 R44, desc[UR6][R38.64] ;  /* 0x00000006262c8981 */ /* 0x000564000c1e1d00 */
[C---:B--2---:R-:W-:Y:S01]  /*62a0*/  @!P0 SHF.L.U32 R39, R48.reuse, 0x10, RZ ;  /* 0x0000001030278819 */ /* 0x044fe200000006ff */
[C---:B------:R-:W-:Y:S01]  /*62b0*/  @!P0 IMAD.U32 R40, R49.reuse, 0x10000, RZ ;  /* 0x0001000031288824 */ /* 0x040fe200078e00ff */
[----:B------:R-:W-:Y:S02]  /*62c0*/  @!P0 LOP3.LUT R41, R48, 0xffff0000, RZ, 0xc0, !PT ;  /* 0xffff000030298812 */ /* 0x000fe400078ec0ff */
        /* <DEDUP_REMOVED lines=9> */
[C---:B------:R-:W-:Y:S01]  /*6360*/  @!P0 IMAD.U32 R23, R5.reuse, 0x10000, RZ ;  /* 0x0001000005178824 */ /* 0x040fe200078e00ff */
[----:B------:R-:W-:Y:S02]  /*6370*/  @!P0 LOP3.LUT R24, R4, 0xffff0000, RZ, 0xc0, !PT ;  /* 0xffff000004188812 */ /* 0x000fe400078ec0ff */
[----:B------:R-:W-:Y:S01]  /*6380*/  @!P0 LOP3.LUT R19, R5, 0xffff0000, RZ, 0xc0, !PT ;  /* 0xffff000005138812 */ /* 0x000fe200078ec0ff */
[----:B------:R-:W-:Y:S01]  /*6390*/  @!P2 FADD.FTZ R37, -R37, -RZ ;  /* 0x800000ff2525a221 */ /* 0x000fe20000010100 */
[----:B------:R-:W-:Y:S01]  /*63a0*/  @!P0 LOP3.LUT R12, R18, 0xffff0000, RZ, 0xc0, !PT ;  /* 0xffff0000120c8812 */ /* 0x000fe200078ec0ff */
[----:B------:R-:W-:Y:S01]  /*63b0*/  @!P2 FADD.FTZ R24, -R24, -RZ ;  /* 0x800000ff1818a221 */ /* 0x000fe20000010100 */
[----:B-----5:R-:W-:Y:S01]  /*63c0*/  @!P0 LOP3.LUT R38, R44, 0xffff0000, RZ, 0xc0, !PT ;  /* 0xffff00002c268812 */ /* 0x020fe200078ec0ff */
        /* <DEDUP_REMOVED lines=62> */
[----:B------:R-:W3:Y:S08]  /*67b0*/  @!P1 LDG.E.128 R4, desc[UR6][R4.64+0x80] ;  /* 0x0000800604049981 */ /* 0x000ef0000c1e1d00 */
[----:B------:R-:W4:Y:S08]  /*67c0*/  @!P1 LDG.E.128 R40, desc[UR6][R40.64+0x80] ;  /* 0x0000800628289981 */ /* 0x000f30000c1e1d00 */
[----:B------:R-:W5:Y:S08]  /*67d0*/  @!P1 LDG.E.128 R56, desc[UR6][R38.64+0x80] ;  /* 0x0000800626389981 */ /* 0x000f70000c1e1d00 */
[----:B------:R-:W2:Y:S01]  /*67e0*/  LDG.E.128 R52, desc[UR6][R14.64+0x80] ;  /* 0x000080060e347981 */ /* 0x000ea2000c1e1d00 */
[C---:B---3--:R-:W-:Y:S01]  /*67f0*/  @!P1 LOP3.LUT R9, R7.reuse, 0xffff0000, RZ, 0xc0, !PT ;  /* 0xffff000007099812 */ /* 0x048fe200078ec0ff */
[----:B------:R-:W-:Y:S01]  /*6800*/  @!P1 IMAD.U32 R10, R7, 0x10000, RZ ;  /* 0x00010000070a9824 */ /* 0x000fe200078e00ff */
[C---:B------:R-:W-:Y:S01]  /*6810*/  @!P1 LOP3.LUT R2, R4.reuse, 0xffff0000, RZ, 0xc0, !PT ;  /* 0xffff000004029812 */ /* 0x040fe200078ec0ff */
[----:B------:R-:W-:Y:S01]  /*6820*/  @!P1 IMAD.U32 R0, R4, 0x10000, RZ ;  /* 0x0001000004009824 */ /* 0x000fe200078e00ff */
[C---:B------:R-:W-:Y:S02]  /*6830*/  @!P1 SHF.L.U32 R3, R5.reuse, 0x10, RZ ;  /* 0x0000001005039819 */ /* 0x040fe400000006ff */
[----:B------:R-:W-:Y:S01]  /*6840*/  @!P1 LOP3.LUT R4, R5, 0xffff0000, RZ, 0xc0, !PT ;  /* 0xffff000005049812 */ /* 0x000fe200078ec0ff */
[----:B------:R-:W-:Y:S01]  /*6850*/  @!P1 IMAD.U32 R5, R6, 0x10000, RZ ;  /* 0x0001000006059824 */ /* 0x000fe200078e00ff */
[C---:B----4-:R-:W-:Y:S01]  /*6860*/  @!P1 SHF.L.U32 R19, R40.reuse, 0x10, RZ ;  /* 0x0000001028139819 */ /* 0x050fe200000006ff */
        /* <DEDUP_REMOVED lines=10> */
[----:B------:R-:W-:Y:S01]  /*6910*/  @!P0 FADD.FTZ R16, -R16, -RZ ;  /* 0x800000ff10108221 */ /* 0x000fe20000010100 */
        /* <DEDUP_REMOVED lines=18> */
[----:B------:R-:W-:Y:S01]  /*6a40*/  @!P1 LOP3.LUT R48, R59, 0xffff0000, RZ, 0xc0, !PT ;  /* 0xffff00003b309812 */ /* 0x000fe200078ec0ff */
        /* <DEDUP_REMOVED lines=43> */
[----:B------:R-:W4:Y:S08]  /*6d00*/  @!P0 LDG.E.128 R4, desc[UR6][R4.64+0x100] ;  /* 0x0001000604048981 */ /* 0x000f30000c1e1d00 */
[----:B------:R-:W5:Y:S08]  /*6d10*/  @!P0 LDG.E.128 R44, desc[UR6][R38.64+0x100] ;  /* 0x00010006262c8981 */ /* 0x000f70000c1e1d00 */
[----:B------:R-:W3:Y:S01]  /*6d20*/  LDG.E.128 R56, desc[UR6][R14.64+0x100] ;  /* 0x000100060e387981 */ /* 0x000ee2000c1e1d00 */
        /* <DEDUP_REMOVED lines=8> */
[C---:B----4-:R-:W-:Y:S01]  /*6db0*/  @!P0 LOP3.LUT R19, R4.reuse, 0xffff0000, RZ, 0xc0, !PT ;  /* 0xffff000004138812 */ /* 0x050fe200078ec0ff */
        /* <DEDUP_REMOVED lines=8> */
[C---:B-----5:R-:W-:Y:S01]  /*6e40*/  @!P0 IMAD.U32 R36, R44.reuse, 0x10000, RZ ;  /* 0x000100002c248824 */ /* 0x060fe200078e00ff */
[----:B------:R-:W-:Y:S01]  /*6e50*/  @!P0 LOP3.LUT R38, R44, 0xffff0000, RZ, 0xc0, !PT ;  /* 0xffff00002c268812 */ /* 0x000fe200078ec0ff */
[----:B------:R-:W-:Y:S01]  /*6e60*/  @!P0 FMUL.FTZ R3, R4, R3 ;  /* 0x0000000304038220 */ /* 0x000fe20000410000 */
[----:B------:R-:W-:Y:S01]  /*6e70*/  @!P0 LOP3.LUT R17, R6, 0xffff0000, RZ, 0xc0, !PT ;  /* 0xffff000006118812 */ /* 0x000fe200078ec0ff */
[----:B------:R-:W-:Y:S01]  /*6e80*/  @!P0 IMAD.U32 R44, R46, 0x10000, RZ ;  /* 0x000100002e2c8824 */ /* 0x000fe200078e00ff */
[----:B------:R-:W-:Y:S01]  /*6e90*/  @!P0 SHF.L.U32 R12, R7, 0x10, RZ ;  /* 0x00000010070c8819 */ /* 0x000fe200000006ff */
[----:B------:R-:W-:Y:S01]  /*6ea0*/  @!P1 FADD.FTZ R13, -R13, -RZ ;  /* 0x800000ff0d0d9221 */ /* 0x000fe20000010100 */
[C---:B---3--:R-:W-:Y:S01]  /*6eb0*/  @!P0 LOP3.LUT R41, R56.reuse, 0xffff0000, RZ, 0xc0, !PT ;  /* 0xffff000038298812 */ /* 0x048fe200078ec0ff */
        /* <DEDUP_REMOVED lines=40> */
.L_x_4200:
[----:B------:R-:W-:Y:S05]  /*7140*/  BSYNC.RECONVERGENT B0 ;  /* 0x0000000000007941 */ /* 0x000fea0003800200 */
.L_x_4199:
[----:B------:R-:W-:Y:S04]  /*7150*/  BSSY.RECONVERGENT B0, `(.L_x_4201) ;  /* 0x0000105000007945 */ /* 0x000fe80003800200 */
[----:B------:R-:W-:Y:S05]  /*7160*/  @!P5 BRA `(.L_x_4202) ;  /* 0x00000010000cd947 */ /* 0x000fea0003800000 */
[C---:B------:R-:W-:Y:S01]  /*7170*/  ISETP.GE.AND P0, PT, R30.reuse, R27, PT ;  /* 0x0000001b1e00720c */ /* 0x040fe20003f06270 */
[----:B------:R-:W4:Y:S11]  /*7180*/  LDC.64 R2, c[0x0][0x4a8] ;  /* 0x00012a00ff027b82 */ /* 0x000f360000000a00 */
[----:B------:R-:W-:Y:S01]  /*7190*/  @!UPT UIADD3 URZ, UPT, UPT, URZ, URZ, URZ ;  /* 0x000000fffffff290 */ /* 0x000fe2000fffe0ff */
[----:B------:R-:W-:Y:S04]  /*71a0*/  @!P0 ISETP.GE.U32.AND P1, PT, R30, R35, PT ;  /* 0x000000231e00820c */ /* 0x000fe80003f26070 */
[----:B------:R-:W-:Y:S02]  /*71b0*/  @!P0 SEL R0, R34, RZ, P1 ;  /* 0x000000ff22008207 */ /* 0x000fe40000800000 */
[----:B--2---:R-:W-:Y:S02]  /*71c0*/  @!P0 SEL R9, R116, RZ, P1 ;  /* 0x000000ff74098207 */ /* 0x004fe40000800000 */
[C---:B----4-:R-:W-:Y:S04]  /*71d0*/  LEA R14, P2, R2.reuse, R28, 0x6 ;  /* 0x0000001c020e7211 */ /* 0x050fe800078430ff */
[----:B------:R-:W-:Y:S02]  /*71e0*/  LEA.HI.X R15, R2, R29, R3, 0x6, P2 ;  /* 0x0000001d020f7211 */ /* 0x000fe400010f3403 */
[----:B------:R-:W-:Y:S02]  /*71f0*/  @!P0 IADD3 R7, P2, PT, R109, R0, RZ ;  /* 0x000000006d078210 */ /* 0x000fe40007f5e0ff */
[----:B------:R-:W-:Y:S01]  /*7200*/  @!P0 SEL R3, R35, R34, !P1 ;  /* 0x0000002223038207 */ /* 0x000fe20004800000 */
[----:B------:R-:W2:Y:S02]  /*7210*/  LDG.E.128 R20, desc[UR6][R14.64] ;  /* 0x000000060e147981 */ /* 0x000ea4000c1e1d00 */
        /* <DEDUP_REMOVED lines=22> */
[----:B-1----:R-:W-:Y:S01]  /*7380*/  @!P0 IMAD.U32 R12, R42, 0x10000, RZ ;  /* 0x000100002a0c8824 */ /* 0x002fe200078e00ff */
        /* <DEDUP_REMOVED lines=24> */
[----:B--2---:R-:W-:Y:S02]  /*7510*/  @!P0 IMAD.U32 R11, R20, 0x10000, RZ ;  /* 0x00010000140b8824 */ /* 0x004fe400078e00ff */
[----:B------:R-:W-:Y:S01]  /*7520*/  @!P0 FMUL.FTZ R8, R9, R8 ;  /* 0x0000000809088220 */ /* 0x000fe20000410000 */
[----:B------:R-:W-:Y:S01]  /*7530*/  @!P0 SHF.L.U32 R9, R37, 0x10, RZ ;  /* 0x0000001025098819 */ /* 0x000fe200000006ff */
[----:B------:R-:W-:Y:S01]  /*7540*/  @!P0 FMUL.FTZ R4, R4, R13 ;  /* 0x0000000d04048220 */ /* 0x000fe20000410000 */
[----:B------:R-:W-:Y:S01]  /*7550*/  @!P0 LOP3.LUT R13, R20, 0xffff0000, RZ, 0xc0, !PT ;  /* 0xffff0000140d8812 */ /* 0x000fe200078ec0ff */
[----:B------:R-:W1:Y:S01]  /*7560*/  LDC.64 R36, c[0x0][0x3b8] ;  /* 0x0000ee00ff247b82 */ /* 0x000e620000000a00 */
        /* <DEDUP_REMOVED lines=25> */
[----:B-1----:R-:W-:Y:S01]  /*7700*/  LEA R48, P5, R36, R88, 0x6 ;  /* 0x0000005824307211 */ /* 0x002fe200078a30ff */
        /* <DEDUP_REMOVED lines=14> */
[----:B------:R-:W2:Y:S04]  /*77f0*/  LDG.E.128 R36, desc[UR6][R14.64+0x80] ;  /* 0x000080060e247981 */ /* 0x000ea8000c1e1d00 */
[----:B------:R-:W-:Y:S01]  /*7800*/  @!P1 IMAD.X R13, R0, 0x1, R95, P0 ;  /* 0x00000001000d9824 */ /* 0x000fe200000e065f */
[----:B------:R-:W-:Y:S03]  /*7810*/  ISETP.GE.U32.OR P0, PT, R26, R35, P1 ;  /* 0x000000231a00720c */ /* 0x000fe60000f06470 */
[----:B------:R-:W3:Y:S08]  /*7820*/  @!P1 LDG.E.128 R4, desc[UR6][R4.64+0x80] ;  /* 0x0000800604049981 */ /* 0x000ef0000c1e1d00 */
[----:B------:R-:W4:Y:S08]  /*7830*/  @!P1 LDG.E.128 R44, desc[UR6][R44.64+0x80] ;  /* 0x000080062c2c9981 */ /* 0x000f30000c1e1d00 */
[----:B------:R5:W1:Y:S01]  /*7840*/  @!P1 LDG.E.128 R40, desc[UR6][R12.64+0x80] ;  /* 0x000080060c289981 */ /* 0x000a62000c1e1d00 */
        /* <DEDUP_REMOVED lines=10> */
[C---:B-----5:R-:W-:Y:S01]  /*78f0*/  @!P1 IMAD.U32 R12, R46.reuse, 0x10000, RZ ;  /* 0x000100002e0c9824 */ /* 0x060fe200078e00ff */
[----:B------:R-:W-:Y:S01]  /*7900*/  @!P1 LOP3.LUT R13, R45, 0xffff0000, RZ, 0xc0, !PT ;  /* 0xffff00002d0d9812 */ /* 0x000fe200078ec0ff */
[----:B------:R-:W-:Y:S01]  /*7910*/  @!P0 FADD.FTZ R19, -R19, -RZ ;  /* 0x800000ff13138221 */ /* 0x000fe20000010100 */
[----:B------:R-:W-:Y:S01]  /*7920*/  @!P1 LOP3.LUT R11, R46, 0xffff0000, RZ, 0xc0, !PT ;  /* 0xffff00002e0b9812 */ /* 0x000fe200078ec0ff */
[----:B------:R-:W-:Y:S01]  /*7930*/  @!P0 FADD.FTZ R17, -R17, -RZ ;  /* 0x800000ff11118221 */ /* 0x000fe20000010100 */
[----:B------:R-:W-:Y:S01]  /*7940*/  @!P1 SHF.L.U32 R7, R47, 0x10, RZ ;  /* 0x000000102f079819 */ /* 0x000fe200000006ff */
[----:B-1----:R-:W-:Y:S01]  /*7950*/  @!P1 IMAD.U32 R21, R43, 0x10000, RZ ;  /* 0x000100002b159824 */ /* 0x002fe200078e00ff */
        /* <DEDUP_REMOVED lines=15> */
[----:B--2---:R-:W-:Y:S01]  /*7a50*/  @!P1 LOP3.LUT R11, R36, 0xffff0000, RZ, 0xc0, !PT ;  /* 0xffff0000240b9812 */ /* 0x004fe200078ec0ff */
        /* <DEDUP_REMOVED lines=48> */
[----:B------:R-:W3:Y:S08]  /*7d60*/  @!P0 LDG.E.128 R4, desc[UR6][R4.64+0x100] ;  /* 0x0001000604048981 */ /* 0x000ef0000c1e1d00 */
[----:B------:R-:W5:Y:S08]  /*7d70*/  @!P0 LDG.E.128 R44, desc[UR6][R16.64+0x100] ;  /* 0x00010006102c8981 */ /* 0x000f70000c1e1d00 */
[----:B------:R3:W4:Y:S01]  /*7d80*/  LDG.E.128 R40, desc[UR6][R14.64+0x100] ;  /* 0x000100060e287981 */ /* 0x000722000c1e1d00 */
        /* <DEDUP_REMOVED lines=9> */
[C---:B---3--:R-:W-:Y:S01]  /*7e20*/  @!P0 IMAD.U32 R14, R6.reuse, 0x10000, RZ ;  /* 0x00010000060e8824 */ /* 0x048fe200078e00ff */
        /* <DEDUP_REMOVED lines=17> */
[----:B----4-:R-:W-:Y:S01]  /*7f40*/  @!P0 IMAD.U32 R9, R40, 0x10000, RZ ;  /* 0x0001000028098824 */ /* 0x010fe200078e00ff */
        /* <DEDUP_REMOVED lines=37> */
.L_x_4202:
[----:B------:R-:W-:Y:S05]  /*81a0*/  BSYNC.RECONVERGENT B0 ;  /* 0x0000000000007941 */ /* 0x000fea0003800200 */
.L_x_4201:
[----:B------:R-:W-:Y:S04]  /*81b0*/  BSSY.RECONVERGENT B0, `(.L_x_4203) ;  /* 0x0000107000007945 */ /* 0x000fe80003800200 */
[----:B------:R-:W-:Y:S05]  /*81c0*/  @!P4 BRA `(.L_x_4204) ;  /* 0x000000100014c947 */ /* 0x000fea0003800000 */
[C---:B------:R-:W-:Y:S01]  /*81d0*/  ISETP.GE.AND P0, PT, R30.reuse, R27, PT ;  /* 0x0000001b1e00720c */ /* 0x040fe20003f06270 */
[----:B--2---:R-:W2:Y:S11]  /*81e0*/  LDC.64 R10, c[0x0][0x4a8] ;  /* 0x00012a00ff0a7b82 */ /* 0x004eb60000000a00 */
[----:B------:R-:W-:Y:S01]  /*81f0*/  @!UPT UIADD3 URZ, UPT, UPT, URZ, URZ, URZ ;  /* 0x000000fffffff290 */ /* 0x000fe2000fffe0ff */
[----:B------:R-:W-:Y:S04]  /*8200*/  @!P0 ISETP.GE.U32.AND P1, PT, R30, R35, PT ;  /* 0x000000231e00820c */ /* 0x000fe80003f26070 */
[----:B------:R-:W-:Y:S02]  /*8210*/  @!P0 SEL R5, R34, RZ, P1 ;  /* 0x000000ff22058207 */ /* 0x000fe40000800000 */
[----:B------:R-:W-:Y:S02]  /*8220*/  @!P0 SEL R9, R116, RZ, P1 ;  /* 0x000000ff74098207 */ /* 0x000fe40000800000 */
[----:B------:R-:W-:Y:S01]  /*8230*/  @!P0 IADD3 R5, P2, PT, R110, R5, RZ ;  /* 0x000000056e058210 */ /* 0x000fe20007f5e0ff */
[----:B--2---:R-:W-:Y:S02]  /*8240*/  IMAD R3, R11, 0x60, RZ ;  /* 0x000000600b037824 */ /* 0x004fe400078e02ff */
[----:B------:R-:W-:Y:S04]  /*8250*/  IMAD.WIDE.U32 R10, R10, 0x60, R28 ;  /* 0x000000600a0a7825 */ /* 0x000fe800078e001c */
[----:B------:R-:W-:Y:S01]  /*8260*/  @!P0 IMAD.X R0, R98, 0x1, R9, P2 ;  /* 0x0000000162008824 */ /* 0x000fe200010e0609 */
[----:B------:R-:W-:Y:S01]  /*8270*/  @!P0 SHF.L.U32 R9, R5, 0x1, RZ ;  /* 0x0000000105098819 */ /* 0x000fe200000006ff */
[----:B------:R-:W-:Y:S01]  /*8280*/  IMAD.IADD R11, R11, 0x1, R3 ;  /* 0x000000010b0b7824 */ /* 0x000fe200078e0203 */
[----:B------:R-:W-:Y:S02]  /*8290*/  @!P0 SEL R3, R35, R34, !P1 ;  /* 0x0000002223038207 */ /* 0x000fe40004800000 */
[----:B------:R-:W-:Y:S02]  /*82a0*/  @!P0 SHF.L.U64.HI R0, R5, 0x1, R0 ;  /* 0x0000000105008819 */ /* 0x000fe40000010200 */
[----:B----4-:R-:W-:Y:S01]  /*82b0*/  @!P0 IADD3 R40, P1, PT, R9, R92, RZ ;  /* 0x0000005c09288210 */ /* 0x010fe20007f3e0ff */
[----:B------:R-:W-:Y:S01]  /*82c0*/  @!P0 IMAD.WIDE R6, R3, 0x2, R10 ;  /* 0x0000000203068825 */ /* 0x000fe200078e020a */
[----:B------:R-:W2:Y:S03]  /*82d0*/  LDG.E.128 R20, desc[UR6][R10.64] ;  /* 0x000000060a147981 */ /* 0x000ea6000c1e1d00 */
        /* <DEDUP_REMOVED lines=14> */
[----:B-1----:R-:W-:Y:S01]  /*83c0*/  @!P0 SHF.L.U32 R14, R42, 0x10, RZ ;  /* 0x000000102a0e8819 */ /* 0x002fe200000006ff */
        /* <DEDUP_REMOVED lines=21> */
[----:B--2---:R-:W-:Y:S02]  /*8520*/  @!P0 IMAD.U32 R9, R20, 0x10000, RZ ;  /* 0x0001000014098824 */ /* 0x004fe400078e00ff */
        /* <DEDUP_REMOVED lines=12> */
[----:B------:R-:W-:Y:S01]  /*85f0*/  @!P0 IMAD.U32 R12, R21, 0x10000, RZ ;  /* 0x00010000150c8824 */ /* 0x000fe200078e00ff */
[----:B------:R-:W1:Y:S01]  /*8600*/  LDC.64 R18, c[0x0][0x3b8] ;  /* 0x0000ee00ff127b82 */ /* 0x000e620000000a00 */
[----:B------:R-:W-:Y:S01]  /*8610*/  @!P0 FFMA.FTZ R2, R13, R14, R2 ;  /* 0x0000000e0d028223 */ /* 0x000fe20000010002 */
[----:B------:R-:W-:Y:S01]  /*8620*/  @!P0 LOP3.LUT R13, R38, 0xffff0000, RZ, 0xc0, !PT ;  /* 0xffff0000260d8812 */ /* 0x000fe200078ec0ff */
        /* <DEDUP_REMOVED lines=15> */
[----:B------:R-:W-:Y:S01]  /*8720*/  @!P1 SEL R13, R34, RZ, P2 ;  /* 0x000000ff220d9207 */ /* 0x000fe20001000000 */
[----:B------:R-:W-:Y:S02]  /*8730*/  @!P0 FFMA.FTZ R7, R0, R14, R7 ;  /* 0x0000000e00078223 */ /* 0x000fe40000010007 */
[----:B------:R-:W-:Y:S01]  /*8740*/  @!P0 FFMA.FTZ R8, R3, R15, R8 ;  /* 0x0000000f03088223 */ /* 0x000fe20000010008 */
[----:B------:R-:W-:Y:S02]  /*8750*/  @!P1 SEL R3, R116, RZ, P2 ;  /* 0x000000ff74039207 */ /* 0x000fe40001000000 */
[----:B------:R-:W-:Y:S01]  /*8760*/  @!P1 IADD3 R13, P4, PT, R110, R13, RZ ;  /* 0x0000000d6e0d9210 */ /* 0x000fe20007f9e0ff */
[----:B-1----:R-:W-:Y:S01]  /*8770*/  IMAD.WIDE.U32 R44, R18, 0x60, R88 ;  /* 0x00000060122c7825 */ /* 0x002fe200078e0058 */
[----:B------:R-:W-:Y:S02]  /*8780*/  @!P0 F2FP.BF16.F32.PACK_AB R6, R6, R5 ;  /* 0x000000050606823e */ /* 0x000fe400000010ff */
[----:B------:R-:W-:Y:S01]  /*8790*/  @!P1 IADD3.X R0, PT, PT, R98, R3, RZ, P4, !PT ;  /* 0x0000000362009210 */ /* 0x000fe200027fe4ff */
[----:B------:R-:W-:Y:S01]  /*87a0*/  IMAD R19, R19, 0x60, RZ ;  /* 0x0000006013137824 */ /* 0x000fe200078e02ff */
[----:B------:R-:W-:Y:S01]  /*87b0*/  @!P0 F2FP.BF16.F32.PACK_AB R7, R8, R7 ;  /* 0x000000070807823e */ /* 0x000fe200000010ff */
[----:B------:R-:W-:Y:S01]  /*87c0*/  @!P0 IMAD.MOV.U32 R22, RZ, RZ, R6 ;  /* 0x000000ffff168224 */ /* 0x000fe200078e0006 */
[----:B------:R-:W-:Y:S01]  /*87d0*/  @!P1 SHF.L.U64.HI R0, R13, 0x1, R0 ;  /* 0x000000010d009819 */ /* 0x000fe20000010200 */
[----:B------:R-:W-:Y:S01]  /*87e0*/  IMAD.IADD R45, R45, 0x1, R19 ;  /* 0x000000012d2d7824 */ /* 0x000fe200078e0213 */
[----:B------:R-:W-:Y:S02]  /*87f0*/  @!P1 SHF.L.U32 R13, R13, 0x1, RZ ;  /* 0x000000010d0d9819 */ /* 0x000fe400000006ff */
        /* <DEDUP_REMOVED lines=8> */
[----:B------:R-:W2:Y:S03]  /*8880*/  @!P1 LDG.E.128 R4, desc[UR6][R4.64+0x80] ;  /* 0x0000800604049981 */ /* 0x000ea6000c1e1d00 */
[----:B------:R-:W-:Y:S02]  /*8890*/  @!P1 IADD3.X R13, PT, PT, R0, R95, RZ, P0, !PT ;  /* 0x0000005f000d9210 */ /* 0x000fe400007fe4ff */
[----:B------:R-:W-:Y:S03]  /*88a0*/  ISETP.GE.AND P0, PT, R25, R27, PT ;  /* 0x0000001b1900720c */ /* 0x000fe60003f06270 */
[----:B------:R-:W3:Y:S08]  /*88b0*/  @!P1 LDG.E.128 R48, desc[UR6][R48.64+0x80] ;  /* 0x0000800630309981 */ /* 0x000ef0000c1e1d00 */
[----:B------:R4:W5:Y:S08]  /*88c0*/  @!P1 LDG.E.128 R40, desc[UR6][R12.64+0x80] ;  /* 0x000080060c289981 */ /* 0x000970000c1e1d00 */
[----:B------:R-:W5:Y:S01]  /*88d0*/  LDG.E.128 R36, desc[UR6][R10.64+0x80] ;  /* 0x000080060a247981 */ /* 0x000f62000c1e1d00 */
[C---:B--2---:R-:W-:Y:S01]  /*88e0*/  @!P1 SHF.L.U32 R8, R7.reuse, 0x10, RZ ;  /* 0x0000001007089819 */ /* 0x044fe200000006ff */
[C---:B------:R-:W-:Y:S01]  /*88f0*/  @!P1 IMAD.U32 R0, R4.reuse, 0x10000, RZ ;  /* 0x0001000004009824 */ /* 0x040fe200078e00ff */
[----:B----4-:R-:W-:Y:S02]  /*8900*/  @!P1 LOP3.LUT R12, R7, 0xffff0000, RZ, 0xc0, !PT ;  /* 0xffff0000070c9812 */ /* 0x010fe400078ec0ff */
[----:B------:R-:W-:Y:S02]  /*8910*/  @!P1 LOP3.LUT R2, R4, 0xffff0000, RZ, 0xc0, !PT ;  /* 0xffff000004029812 */ /* 0x000fe400078ec0ff */
[----:B------:R-:W-:Y:S02]  /*8920*/  @!P1 SHF.L.U32 R3, R5, 0x10, RZ ;  /* 0x0000001005039819 */ /* 0x000fe400000006ff */
[C---:B---3--:R-:W-:Y:S01]  /*8930*/  @!P1 SHF.L.U32 R7, R51.reuse, 0x10, RZ ;  /* 0x0000001033079819 */ /* 0x048fe200000006ff */
[----:B------:R-:W-:Y:S01]  /*8940*/  @!P1 IMAD.U32 R14, R50, 0x10000, RZ ;  /* 0x00010000320e9824 */ /* 0x000fe200078e00ff */
[----:B------:R-:W-:Y:S01]  /*8950*/  @!P1 LOP3.LUT R9, R51, 0xffff0000, RZ, 0xc0, !PT ;  /* 0xffff000033099812 */ /* 0x000fe200078ec0ff */
[----:B------:R-:W-:Y:S01]  /*8960*/  @!P1 IMAD.U32 R19, R48, 0x10000, RZ ;  /* 0x0001000030139824 */ /* 0x000fe200078e00ff */
[----:B------:R-:W-:Y:S01]  /*8970*/  @!P1 LOP3.LUT R13, R50, 0xffff0000, RZ, 0xc0, !PT ;  /* 0xffff0000320d9812 */ /* 0x000fe200078ec0ff */
[----:B------:R-:W-:Y:S01]  /*8980*/  @!P2 FADD.FTZ R14, -R14, -RZ ;  /* 0x800000ff0e0ea221 */ /* 0x000fe20000010100 */
[----:B------:R-:W-:Y:S01]  /*8990*/  @!P1 SHF.L.U32 R16, R49, 0x10, RZ ;  /* 0x0000001031109819 */ /* 0x000fe200000006ff */
[----:B------:R-:W-:Y:S01]  /*89a0*/  @!P2 FADD.FTZ R19, -R19, -RZ ;  /* 0x800000ff1313a221 */ /* 0x000fe20000010100 */
        /* <DEDUP_REMOVED lines=8> */
[----:B-----5:R-:W-:Y:S01]  /*8a30*/  @!P1 LOP3.LUT R18, R41, 0xffff0000, RZ, 0xc0, !PT ;  /* 0xffff000029129812 */ /* 0x020fe200078ec0ff */
[----:B------:R-:W-:Y:S01]  /*8a40*/  @!P2 FADD.FTZ R13, -R13, -RZ ;  /* 0x800000ff0d0da221 */ /* 0x000fe20000010100 */
[----:B-1----:R-:W-:Y:S01]  /*8a50*/  @!P1 LOP3.LUT R20, R42, 0xffff0000, RZ, 0xc0, !PT ;  /* 0xffff00002a149812 */ /* 0x002fe200078ec0ff */
[----:B------:R-:W-:Y:S01]  /*8a60*/  @!P2 FADD.FTZ R16, -R16, -RZ ;  /* 0x800000ff1010a221 */ /* 0x000fe20000010100 */
[C---:B------:R-:W-:Y:S01]  /*8a70*/  @!P1 SHF.L.U32 R21, R43.reuse, 0x10, RZ ;  /* 0x000000102b159819 */ /* 0x040fe200000006ff */
[----:B------:R-:W-:Y:S01]  /*8a80*/  @!P1 FMUL.FTZ R7, R8, R7 ;  /* 0x0000000708079220 */ /* 0x000fe20000410000 */
[----:B------:R-:W-:Y:S01]  /*8a90*/  @!P1 LOP3.LUT R22, R43, 0xffff0000, RZ, 0xc0, !PT ;  /* 0xffff00002b169812 */ /* 0x000fe200078ec0ff */
[----:B------:R-:W-:Y:S01]  /*8aa0*/  @!P2 FADD.FTZ R17, -R17, -RZ ;  /* 0x800000ff1111a221 */ /* 0x000fe20000010100 */
[----:B------:R-:W-:Y:S01]  /*8ab0*/  @!P0 ISETP.GE.U32.AND P2, PT, R25, R35, PT ;  /* 0x000000231900820c */ /* 0x000fe20003f46070 */
[----:B------:R-:W-:Y:S01]  /*8ac0*/  @!P1 FMUL.FTZ R8, R12, R9 ;  /* 0x000000090c089220 */ /* 0x000fe20000410000 */
[----:B------:R-:W-:Y:S02]  /*8ad0*/  @!P1 IMAD.U32 R12, R40, 0x10000, RZ ;  /* 0x00010000280c9824 */ /* 0x000fe400078e00ff */
[----:B------:R-:W-:Y:S01]  /*8ae0*/  @!P1 FMUL.FTZ R0, R0, R19 ;  /* 0x0000001300009220 */ /* 0x000fe20000410000 */
[----:B------:R-:W-:Y:S01]  /*8af0*/  @!P1 FMUL.FTZ R5, R5, R14 ;  /* 0x0000000e05059220 */ /* 0x000fe20000410000 */
[----:B------:R-:W-:Y:S01]  /*8b00*/  @!P1 LOP3.LUT R14, R40, 0xffff0000, RZ, 0xc0, !PT ;  /* 0xffff0000280e9812 */ /* 0x000fe200078ec0ff */
[----:B------:R-:W-:Y:S01]  /*8b10*/  @!P1 FMUL.FTZ R6, R6, R13 ;  /* 0x0000000d06069220 */ /* 0x000fe20000410000 */
[C---:B------:R-:W-:Y:S01]  /*8b20*/  @!P1 LOP3.LUT R13, R36.reuse, 0xffff0000, RZ, 0xc0, !PT ;  /* 0xffff0000240d9812 */ /* 0x040fe200078ec0ff */
[----:B------:R-:W-:Y:S02]  /*8b30*/  @!P1 IMAD.U32 R9, R36, 0x10000, RZ ;  /* 0x0001000024099824 */ /* 0x000fe400078e00ff */
[----:B------:R-:W-:Y:S01]  /*8b40*/  @!P1 FMUL.FTZ R3, R3, R16 ;  /* 0x0000001003039220 */ /* 0x000fe20000410000 */
[----:B------:R-:W-:Y:S01]  /*8b50*/  @!P1 SHF.L.U32 R16, R37, 0x10, RZ ;  /* 0x0000001025109819 */ /* 0x000fe200000006ff */
[----:B------:R-:W-:Y:S01]  /*8b60*/  @!P1 FMUL.FTZ R4, R4, R15 ;  /* 0x0000000f04049220 */ /* 0x000fe20000410000 */
[----:B------:R-:W-:Y:S01]  /*8b70*/  @!P1 SHF.L.U32 R15, R41, 0x10, RZ ;  /* 0x00000010290f9819 */ /* 0x000fe200000006ff */
[----:B------:R-:W-:Y:S01]  /*8b80*/  @!P1 FMUL.FTZ R2, R2, R17 ;  /* 0x0000001102029220 */ /* 0x000fe20000410000 */
[----:B------:R-:W-:Y:S01]  /*8b90*/  @!P1 LOP3.LUT R17, R37, 0xffff0000, RZ, 0xc0, !PT ;  /* 0xffff000025119812 */ /* 0x000fe200078ec0ff */
[----:B------:R-:W-:Y:S01]  /*8ba0*/  @!P1 FFMA.FTZ R0, R9, R12, R0 ;  /* 0x0000000c09009223 */ /* 0x000fe20000010000 */
[----:B------:R-:W-:Y:S01]  /*8bb0*/  @!P0 SEL R9, R34, RZ, P2 ;  /* 0x000000ff22098207 */ /* 0x000fe20001000000 */
[----:B------:R-:W-:Y:S01]  /*8bc0*/  @!P1 FFMA.FTZ R2, R13, R14, R2 ;  /* 0x0000000e0d029223 */ /* 0x000fe20000010002 */
[----:B------:R-:W-:Y:S01]  /*8bd0*/  @!P0 SEL R13, R116, RZ, P2 ;  /* 0x000000ff740d8207 */ /* 0x000fe20001000000 */
[----:B------:R-:W-:Y:S01]  /*8be0*/  @!P1 FFMA.FTZ R3, R16, R15, R3 ;  /* 0x0000000f10039223 */ /* 0x000fe20000010003 */
[----:B------:R-:W-:Y:S01]  /*8bf0*/  @!P1 SHF.L.U32 R14, R39, 0x10, RZ ;  /* 0x00000010270e9819 */ /* 0x000fe200000006ff */
[----:B------:R-:W-:Y:S01]  /*8c00*/  @!P1 FFMA.FTZ R4, R17, R18, R4 ;  /* 0x0000001211049223 */ /* 0x000fe20000010004 */
[----:B------:R-:W-:Y:S01]  /*8c10*/  @!P0 IADD3 R17, P4, PT, R110, R9, RZ ;  /* 0x000000096e118210 */ /* 0x000fe20007f9e0ff */
[----:B------:R-:W-:Y:S01]  /*8c20*/  @!P1 IMAD.U32 R19, R42, 0x10000, RZ ;  /* 0x000100002a139824 */ /* 0x000fe200078e00ff */
[C---:B------:R-:W-:Y:S01]  /*8c30*/  @!P1 LOP3.LUT R9, R38.reuse, 0xffff0000, RZ, 0xc0, !PT ;  /* 0xffff000026099812 */ /* 0x040fe200078ec0ff */
        /* <DEDUP_REMOVED lines=25> */
[----:B------:R-:W2:Y:S08]  /*8dd0*/  @!P0 LDG.E.128 R48, desc[UR6][R48.64+0x100] ;  /* 0x0001000630308981 */ /* 0x000eb0000c1e1d00 */
[----:B------:R-:W3:Y:S08]  /*8de0*/  @!P0 LDG.E.128 R4, desc[UR6][R4.64+0x100] ;  /* 0x0001000604048981 */ /* 0x000ef0000c1e1d00 */
[----:B------:R3:W4:Y:S08]  /*8df0*/  @!P0 LDG.E.128 R40, desc[UR6][R16.64+0x100] ;  /* 0x0001000610288981 */ /* 0x000730000c1e1d00 */
[----:B------:R5:W4:Y:S01]  /*8e00*/  LDG.E.128 R20, desc[UR6][R10.64+0x100] ;  /* 0x000100060a147981 */ /* 0x000b22000c1e1d00 */
[----:B--2---:R-:W-:Y:S01]  /*8e10*/  @!P0 SHF.L.U32 R9, R51, 0x10, RZ ;  /* 0x0000001033098819 */ /* 0x004fe200000006ff */
        /* <DEDUP_REMOVED lines=11> */
[----:B---3--:R-:W-:Y:S01]  /*8ed0*/  @!P0 LOP3.LUT R17, R4, 0xffff0000, RZ, 0xc0, !PT ;  /* 0xffff000004118812 */ /* 0x008fe200078ec0ff */
[----:B------:R-:W-:Y:S01]  /*8ee0*/  @!P1 FADD.FTZ R14, -R14, -RZ ;  /* 0x800000ff0e0e9221 */ /* 0x000fe20000010100 */
[----:B-----5:R-:W-:Y:S01]  /*8ef0*/  @!P0 SHF.L.U32 R10, R7, 0x10, RZ ;  /* 0x00000010070a8819 */ /* 0x020fe200000006ff */
        /* <DEDUP_REMOVED lines=9> */
[----:B----4-:R-:W-:Y:S01]  /*8f90*/  @!P0 SHF.L.U32 R18, R43, 0x10, RZ ;  /* 0x000000102b128819 */ /* 0x010fe200000006ff */
[----:B------:R-:W-:Y:S01]  /*8fa0*/  @!P1 FADD.FTZ R2, -R2, -RZ ;  /* 0x800000ff02029221 */ /* 0x000fe20000010100 */
[C---:B------:R-:W-:Y:S02]  /*8fb0*/  @!P0 IMAD.U32 R9, R20.reuse, 0x10000, RZ ;  /* 0x0001000014098824 */ /* 0x040fe400078e00ff */
        /* <DEDUP_REMOVED lines=38> */
.L_x_4204:
[----:B------:R-:W-:Y:S05]  /*9220*/  BSYNC.RECONVERGENT B0 ;  /* 0x0000000000007941 */ /* 0x000fea0003800200 */
.L_x_4203:
[----:B------:R-:W2:Y:S01]  /*9230*/  LDC R27, c[0x0][0x450] ;  /* 0x00011400ff1b7b82 */ /* 0x000ea20000000800 */
[----:B-1----:R-:W-:Y:S05]  /*9240*/  IMAD.U32 R87, R87, -0x20, RZ ;  /* 0xffffffe057577824 */ /* 0x002fea00078e00ff */
[C---:B------:R-:W-:Y:S02]  /*9250*/  LEA R94, P1, R87.reuse, R94, 0x1 ;  /* 0x0000005e575e7211 */ /* 0x040fe400078208ff */
[C---:B------:R-:W-:Y:S02]  /*9260*/  LEA R92, P0, R87.reuse, R92, 0x1 ;  /* 0x0000005c575c7211 */ /* 0x040fe400078008ff */
[C---:B------:R-:W-:Y:S02]  /*9270*/  LEA.HI.X.SX32 R95, R87.reuse, R95, 0x1, P1 ;  /* 0x0000005f575f7211 */ /* 0x040fe400008f0eff */
[----:B------:R-:W-:Y:S09]  /*9280*/  LEA.HI.X.SX32 R93, R87, R93, 0x1, P0 ;  /* 0x0000005d575d7211 */ /* 0x000ff200000f0eff */
.L_x_4187:
[----:B------:R-:W-:Y:S05]  /*9290*/  BSYNC.RECONVERGENT B1 ;  /* 0x0000000000017941 */ /* 0x000fea0003800200 */
.L_x_4185:
[----:B------:R-:W-:Y:S04]  /*92a0*/  ISETP.NE.U32.AND P2, PT, RZ, UR12, PT ;  /* 0x0000000cff007c0c */ /* 0x000fe8000bf45070 */
[----:B------:R-:W-:Y:S11]  /*92b0*/  ISETP.NE.AND.EX P2, PT, RZ, UR13, PT, P2 ;  /* 0x0000000dff007c0c */ /* 0x000ff6000bf45320 */
[----:B------:R-:W-:Y:S02]  /*92c0*/  @!UPT UIADD3 URZ, UPT, UPT, URZ, URZ, URZ ;  /* 0x000000fffffff290 */ /* 0x000fe4000fffe0ff */
[----:B------:R-:W5:Y:S01]  /*92d0*/  @!P2 LDC R2, c[0x0][0x3c0] ;  /* 0x0000f000ff02ab82 */ /* 0x000f620000000800 */
[----:B------:R-:W-:Y:S07]  /*92e0*/  @!P2 IMAD.MOV.U32 R3, RZ, RZ, RZ ;  /* 0x000000ffff03a224 */ /* 0x000fee00078e00ff */
[----:B------:R-:W3:Y:S01]  /*92f0*/  @!P2 LDC R0, c[0x0][0x3b8] ;  /* 0x0000ee00ff00ab82 */ /* 0x000ee20000000800 */
[----:B------:R-:W-:Y:S01]  /*9300*/  @!P2 IADD3 R3, P0, PT, RZ, -R3, RZ ;  /* 0x80000003ff03a210 */ /* 0x000fe20007f1e0ff */
[----:B---3--:R-:W-:Y:S02]  /*9310*/  @!P2 IMAD.SHL.U32 R0, R0, 0x40, RZ ;  /* 0x000000400000a824 */ /* 0x008fe400078e00ff */
[----:B-----5:R-:W-:Y:S02]  /*9320*/  @!P2 IMAD.SHL.U32 R2, R2, 0x40, RZ ;  /* 0x000000400202a824 */ /* 0x020fe400078e00ff */
        /* <DEDUP_REMOVED lines=13> */
[----:B------:R-:W-:Y:S02]  /*9400*/  MOV R8, RZ ;  /* 0x000000ff00087202 */ /* 0x000fe40000000f00 */
[----:B------:R-:W-:Y:S02]  /*9410*/  IABS R4, R114 ;  /* 0x0000007200047213 */ /* 0x000fe40000000000 */
[----:B-1----:R-:W-:Y:S04]  /*9420*/  IABS R0, R3 ;  /* 0x0000000300007213 */ /* 0x002fe80000000000 */
[----:B------:R-:W1:Y:S10]  /*9430*/  I2F.RP R7, R0 ;  /* 0x0000000000077306 */ /* 0x000e740000209400 */
[----:B-1----:R-:W1:Y:S02]  /*9440*/  MUFU.RCP R2, R7 ;  /* 0x0000000700027308 */ /* 0x002e640000001000 */
[----:B-1----:R-:W-:Y:S08]  /*9450*/  VIADD R6, R2, 0xffffffe ;  /* 0x0ffffffe02067836 */ /* 0x002ff00000000000 */
[----:B------:R-:W1:Y:S02]  /*9460*/  F2I.FTZ.U32.TRUNC.NTZ R9, R6 ;  /* 0x0000000600097305 */ /* 0x000e64000021f000 */
[--C-:B-1----:R-:W-:Y:S04]  /*9470*/  IMAD.MOV R2, RZ, RZ, -R9.reuse ;  /* 0x000000ffff027224 */ /* 0x102fe800078e0a09 */
        /* <DEDUP_REMOVED lines=60> */
.L_x_4205:
[----:B------:R-:W-:Y:S02]  /*9840*/  IADD3 R90, P1, PT, R90, R97, RZ ;  /* 0x000000615a5a7210 */ /* 0x000fe40007f3e0ff */
[----:B------:R-:W-:Y:S03]  /*9850*/  IADD3 R28, P0, PT, R28, R101, RZ ;  /* 0x000000651c1c7210 */ /* 0x000fe60007f1e0ff */
[----:B------:R-:W-:Y:S02]  /*9860*/  IMAD.X R91, R91, 0x1, R96, P1 ;  /* 0x000000015b5b7824 */ /* 0x000fe400008e0660 */
[----:B------:R-:W-:Y:S01]  /*9870*/  IMAD.X R29, R29, 0x1, R99, P0 ;  /* 0x000000011d1d7824 */ /* 0x000fe200000e0663 */
[----:B------:R-:W-:Y:S07]  /*9880*/  @P3 BRA `(.L_x_4206) ;  /* 0xffffff8c00203947 */ /* 0x000fee000383ffff */
.L_x_4184:
        /* <DEDUP_REMOVED lines=17> */
[----:B------:R-:W-:Y:S01]  /*99a0*/  BSSY.RECONVERGENT B0, `(.L_x_4209) ;  /* 0x000001e000007945 */ /* 0x000fe20003800200 */
[C---:B------:R-:W-:Y:S02]  /*99b0*/  VIADD R36, R124.reuse, 0x10 ;  /* 0x000000107c247836 */ /* 0x040fe40000000000 */
[C---:B------:R-:W-:Y:S01]  /*99c0*/  VIADD R40, R124.reuse, 0x20 ;  /* 0x000000207c287836 */ /* 0x040fe20000000000 */
[CC--:B------:R-:W-:Y:S01]  /*99d0*/  ISETP.GE.AND P2, PT, R124.reuse, R121.reuse, PT ;  /* 0x000000797c00720c */ /* 0x0c0fe20003f46270 */
[----:B------:R-:W-:Y:S01]  /*99e0*/  VIADD R42, R124, 0x30 ;  /* 0x000000307c2a7836 */ /* 0x000fe20000000000 */
[----:B------:R-:W-:Y:S02]  /*99f0*/  ISETP.GE.AND P1, PT, R36, R121, PT ;  /* 0x000000792400720c */ /* 0x000fe40003f26270 */
[----:B-1----:R-:W-:-:S04]  /*9a00*/  LEA R4, P0, R122, UR8, 0x1 ;  /* 0x000000087a047c11 */ /* 0x002fc8000f8008ff */
[----:B------:R-:W-:-:S07]  /*9a10*/  LEA.HI.X R5, R122, UR9, R83, 0x1, P0 ;  /* 0x000000097a057c11 */ /* 0x000fce00080f0c53 */
        /* <DEDUP_REMOVED lines=14> */
[----:B-1----:R-:W-:-:S04]  /*9b00*/  LEA R6, P0, R2, R4, 0x6 ;  /* 0x0000000402067211 */ /* 0x002fc800078030ff */
[----:B------:R-:W-:-:S05]  /*9b10*/  LEA.HI.X R7, R2, R5, R3, 0x6, P0 ;  /* 0x0000000502077211 */ /* 0x000fca00000f3403 */
[----:B------:R-:W-:Y:S01]  /*9b20*/  @!PT LDS RZ, [RZ] ;  /* 0x00000000fffff984 */ /* 0x000fe20000000800 */
[----:B------:R-:W-:Y:S01]  /*9b30*/  @!PT LDS RZ, [RZ] ;  /* 0x00000000fffff984 */ /* 0x000fe20000000800 */
[----:B------:R-:W-:Y:S01]  /*9b40*/  @!PT LDS RZ, [RZ] ;  /* 0x00000000fffff984 */ /* 0x000fe20000000800 */
[----:B------:R2:W-:Y:S04]  /*9b50*/  LDGSTS.E.BYPASS.LTC128B.128 [R0+0x1000], desc[UR6][R6.64] ;  /* 0x0100000006007fae */ /* 0x0005e8000b981a06 */
[----:B------:R2:W-:Y:S04]  /*9b60*/  LDGSTS.E.BYPASS.LTC128B.128 [R0+0x3000], desc[UR6][R6.64+0x80] ;  /* 0x0300008006007fae */ /* 0x0005e8000b981a06 */
[----:B------:R2:W-:Y:S02]  /*9b70*/  LDGSTS.E.BYPASS.LTC128B.128 [R0+0x5000], desc[UR6][R6.64+0x100] ;  /* 0x0500010006007fae */ /* 0x0005e4000b981a06 */
.L_x_4210:
[----:B------:R-:W-:Y:S05]  /*9b80*/  BSYNC.RECONVERGENT B0 ;  /* 0x0000000000007941 */ /* 0x000fea0003800200 */
.L_x_4209:
        /* <DEDUP_REMOVED lines=11> */
.L_x_4208:
        /* <DEDUP_REMOVED lines=48> */
[C---:B------:R-:W-:Y:S01]  /*9f40*/  LOP3.LUT R24, R5.reuse, 0xffff0000, RZ, 0xc0, !PT ;  /* 0xffff000005187812 */ /* 0x040fe200078ec0ff */
[----:B------:R-:W-:Y:S01]  /*9f50*/  IMAD.U32 R5, R5, 0x10000, RZ ;  /* 0x0001000005057824 */ /* 0x000fe200078e00ff */
        /* <DEDUP_REMOVED lines=13> */
[-C--:B------:R-:W-:Y:S01]  /*a030*/  FMUL.FTZ R36, R36, R7.reuse ;  /* 0x0000000724247220 */ /* 0x080fe20000410000 */
        /* <DEDUP_REMOVED lines=12> */
.L_x_4216:
[----:B------:R-:W-:Y:S05]  /*a100*/  BSYNC.RECONVERGENT B0 ;  /* 0x0000000000007941 */ /* 0x000fea0003800200 */
.L_x_4215:
[----:B-----5:R2:W-:Y:S01]  /*a110*/  STS.128 [R0], R24 ;  /* 0x0000001800007388 */ /* 0x0205e20000000c00 */
[----:B------:R-:W-:Y:S01]  /*a120*/  LOP3.LUT R4, R30, 0x40, RZ, 0xfc, !PT ;  /* 0x000000401e047812 */ /* 0x000fe200078efcff */
[----:B------:R-:W-:Y:S03]  /*a130*/  BSSY.RECONVERGENT B0, `(.L_x_4217) ;  /* 0x0000029000007945 */ /* 0x000fe60003800200 */
[----:B------:R-:W-:-:S13]  /*a140*/  ISETP.GE.AND P0, PT, R4, R29, PT ;  /* 0x0000001d0400720c */ /* 0x000fda0003f06270 */
[----:B------:R-:W-:Y:S05]  /*a150*/  @P0 BRA `(.L_x_4218) ;  /* 0x0000000000980947 */ /* 0x000fea0003800000 */
[----:B------:R-:W3:Y:S04]  /*a160*/  LDG.E.64 R6, desc[UR6][R20.64+0x40] ;  /* 0x0000400614067981 */ /* 0x000ee8000c1e1b00 */
[----:B------:R-:W4:Y:S01]  /*a170*/  LDG.E.64 R4, desc[UR6][R18.64+0x40] ;  /* 0x0000400612047981 */ /* 0x000f22000c1e1b00 */
[C---:B------:R-:W-:Y:S02]  /*a180*/  SHF.L.U32 R16, R13.reuse, 0x10, RZ ;  /* 0x000000100d107819 */ /* 0x040fe400000006ff */
[----:B------:R-:W-:Y:S02]  /*a190*/  LOP3.LUT R13, R13, 0xffff0000, RZ, 0xc0, !PT ;  /* 0xffff00000d0d7812 */ /* 0x000fe400078ec0ff */
[C---:B------:R-:W-:Y:S02]  /*a1a0*/  SHF.L.U32 R22, R12.reuse, 0x10, RZ ;  /* 0x000000100c167819 */ /* 0x040fe400000006ff */
[----:B------:R-:W-:-:S02]  /*a1b0*/  LOP3.LUT R32, R12, 0xffff0000, RZ, 0xc0, !PT ;  /* 0xffff00000c207812 */ /* 0x000fc400078ec0ff */
[C---:B--2---:R-:W-:Y:S02]  /*a1c0*/  SHF.L.U32 R27, R15.reuse, 0x10, RZ ;  /* 0x000000100f1b7819 */ /* 0x044fe400000006ff */
[----:B------:R-:W-:Y:S01]  /*a1d0*/  LOP3.LUT R25, R15, 0xffff0000, RZ, 0xc0, !PT ;  /* 0xffff00000f197812 */ /* 0x000fe200078ec0ff */
[----:B------:R-:W-:Y:S01]  /*a1e0*/  IMAD.U32 R28, R14, 0x10000, RZ ;  /* 0x000100000e1c7824 */ /* 0x000fe200078e00ff */
[----:B---3--:R-:W-:Y:S02]  /*a1f0*/  LOP3.LUT R26, R6, 0xffff0000, RZ, 0xc0, !PT ;  /* 0xffff0000061a7812 */ /* 0x008fe400078ec0ff */
[----:B----4-:R-:W-:-:S03]  /*a200*/  LOP3.LUT R23, R4, 0xffff0000, RZ, 0xc0, !PT ;  /* 0xffff000004177812 */ /* 0x010fc600078ec0ff */
[----:B------:R-:W-:Y:S01]  /*a210*/  FMUL.FTZ R34, R13, R26 ;  /* 0x0000001a0d227220 */ /* 0x000fe20000410000 */
[----:B------:R-:W-:Y:S02]  /*a220*/  LOP3.LUT R12, R5, 0xffff0000, RZ, 0xc0, !PT ;  /* 0xffff0000050c7812 */ /* 0x000fe400078ec0ff */
[----:B------:R-:W-:Y:S01]  /*a230*/  LOP3.LUT R24, R7, 0xffff0000, RZ, 0xc0, !PT ;  /* 0xffff000007187812 */ /* 0x000fe200078ec0ff */
[-C--:B------:R-:W-:Y:S01]  /*a240*/  FMUL.FTZ R15, R13, R23.reuse ;  /* 0x000000170d0f7220 */ /* 0x080fe20000410000 */
[----:B------:R-:W-:Y:S01]  /*a250*/  FFMA.FTZ R34, R16, R23, R34 ;  /* 0x0000001710227223 */ /* 0x000fe20000010022 */
[----:B------:R-:W-:Y:S01]  /*a260*/  LOP3.LUT R13, R14, 0xffff0000, RZ, 0xc0, !PT ;  /* 0xffff00000e0d7812 */ /* 0x000fe200078ec0ff */
[C---:B------:R-:W-:Y:S01]  /*a270*/  FMUL.FTZ R14, R25.reuse, R12 ;  /* 0x0000000c190e7220 */ /* 0x040fe20000410000 */
[----:B------:R-:W-:Y:S01]  /*a280*/  FFMA.FTZ R15, R16, R26, -R15 ;  /* 0x0000001a100f7223 */ /* 0x000fe2000001080f */
[----:B------:R-:W-:Y:S01]  /*a290*/  SHF.L.U32 R23, R4, 0x10, RZ ;  /* 0x0000001004177819 */ /* 0x000fe200000006ff */
[----:B------:R-:W-:Y:S01]  /*a2a0*/  FMUL.FTZ R16, R25, R24 ;  /* 0x0000001819107220 */ /* 0x000fe20000410000 */
[----:B------:R-:W-:Y:S01]  /*a2b0*/  SHF.L.U32 R5, R5, 0x10, RZ ;  /* 0x0000001005057819 */ /* 0x000fe200000006ff */
[----:B------:R-:W-:Y:S01]  /*a2c0*/  IMAD.U32 R25, R6, 0x10000, RZ ;  /* 0x0001000006197824 */ /* 0x000fe200078e00ff */
[----:B------:R-:W-:Y:S01]  /*a2d0*/  SHF.L.U32 R7, R7, 0x10, RZ ;  /* 0x0000001007077819 */ /* 0x000fe200000006ff */
[----:B------:R-:W-:-:S02]  /*a2e0*/  FMUL.FTZ R33, R32, R23 ;  /* 0x0000001720217220 */ /* 0x000fc40000410000 */
[----:B------:R-:W-:Y:S01]  /*a2f0*/  FMUL.FTZ R32, R32, R25 ;  /* 0x0000001920207220 */ /* 0x000fe20000410000 */
[C---:B------:R-:W-:Y:S01]  /*a300*/  FMUL.FTZ R35, R13.reuse, R5 ;  /* 0x000000050d237220 */ /* 0x040fe20000410000 */
[----:B------:R-:W-:Y:S01]  /*a310*/  FMUL.FTZ R4, R13, R7 ;  /* 0x000000070d047220 */ /* 0x000fe20000410000 */
[C---:B------:R-:W-:Y:S01]  /*a320*/  FFMA.FTZ R14, R27.reuse, R24, -R14 ;  /* 0x000000181b0e7223 */ /* 0x040fe2000001080e */
[----:B------:R-:W-:Y:S01]  /*a330*/  FFMA.FTZ R27, R27, R12, R16 ;  /* 0x0000000c1b1b7223 */ /* 0x000fe20000010010 */
[C---:B------:R-:W-:Y:S01]  /*a340*/  FFMA.FTZ R33, R22.reuse, R25, -R33 ;  /* 0x0000001916217223 */ /* 0x040fe20000010821 */
[----:B------:R-:W-:Y:S01]  /*a350*/  FFMA.FTZ R32, R22, R23, R32 ;  /* 0x0000001716207223 */ /* 0x000fe20000010020 */
[C---:B------:R-:W-:Y:S01]  /*a360*/  FFMA.FTZ R35, R28.reuse, R7, -R35 ;  /* 0x000000071c237223 */ /* 0x040fe20000010823 */
[----:B------:R-:W-:Y:S01]  /*a370*/  FFMA.FTZ R4, R28, R5, R4 ;  /* 0x000000051c047223 */ /* 0x000fe20000010004 */
[----:B------:R-:W-:Y:S02]  /*a380*/  F2FP.BF16.F32.PACK_AB R13, R34, R15 ;  /* 0x0000000f220d723e */ /* 0x000fe400000010ff */
[----:B------:R-:W-:-:S02]  /*a390*/  F2FP.BF16.F32.PACK_AB R15, R27, R14 ;  /* 0x0000000e1b0f723e */ /* 0x000fc400000010ff */
[----:B------:R-:W-:Y:S02]  /*a3a0*/  F2FP.BF16.F32.PACK_AB R12, R32, R33 ;  /* 0x00000021200c723e */ /* 0x000fe400000010ff */
[----:B------:R-:W-:Y:S02]  /*a3b0*/  F2FP.BF16.F32.PACK_AB R14, R4, R35 ;  /* 0x00000023040e723e */ /* 0x000fe400000010ff */
.L_x_4218:
[----:B------:R-:W-:Y:S05]  /*a3c0*/  BSYNC.RECONVERGENT B0 ;  /* 0x0000000000007941 */ /* 0x000fea0003800200 */
.L_x_4217:
[----:B------:R3:W-:Y:S01]  /*a3d0*/  STS.128 [R0+0x2000], R12 ;  /* 0x0020000c00007388 */ /* 0x0007e20000000c00 */
[----:B------:R-:W-:Y:S01]  /*a3e0*/  LOP3.LUT R4, R30, 0x80, RZ, 0xfc, !PT ;  /* 0x000000801e047812 */ /* 0x000fe200078efcff */
[----:B------:R-:W-:Y:S03]  /*a3f0*/  BSSY.RECONVERGENT B0, `(.L_x_4219) ;  /* 0x000002a000007945 */ /* 0x000fe60003800200 */
[----:B------:R-:W-:-:S13]  /*a400*/  ISETP.GE.AND P0, PT, R4, R29, PT ;  /* 0x0000001d0400720c */ /* 0x000fda0003f06270 */
[----:B------:R-:W-:Y:S05]  /*a410*/  @P0 BRA `(.L_x_4220) ;  /* 0x00000000009c0947 */ /* 0x000fea0003800000 */
[----:B------:R-:W4:Y:S04]  /*a420*/  LDG.E.64 R4, desc[UR6][R18.64+0x80] ;  /* 0x0000800612047981 */ /* 0x000f28000c1e1b00 */
[----:B------:R-:W5:Y:S01]  /*a430*/  LDG.E.64 R6, desc[UR6][R20.64+0x80] ;  /* 0x0000800614067981 */ /* 0x000f62000c1e1b00 */
[C---:B---3--:R-:W-:Y:S01]  /*a440*/  SHF.L.U32 R12, R9.reuse, 0x10, RZ ;  /* 0x00000010090c7819 */ /* 0x048fe200000006ff */
[----:B--2---:R-:W-:Y:S01]  /*a450*/  IMAD.U32 R24, R10, 0x10000, RZ ;  /* 0x000100000a187824 */ /* 0x004fe200078e00ff */
        /* <DEDUP_REMOVED lines=9> */
[----:B-----5:R-:W-:Y:S01]  /*a4f0*/  LOP3.LUT R16, R6, 0xffff0000, RZ, 0xc0, !PT ;  /* 0xffff000006107812 */ /* 0x020fe200078ec0ff */
[----:B------:R-:W-:Y:S01]  /*a500*/  FMUL.FTZ R11, R9, R14 ;  /* 0x0000000e090b7220 */ /* 0x000fe20000410000 */
[----:B------:R-:W-:Y:S01]  /*a510*/  LOP3.LUT R15, R7, 0xffff0000, RZ, 0xc0, !PT ;  /* 0xffff0000070f7812 */ /* 0x000fe200078ec0ff */
[----:B------:R-:W-:Y:S01]  /*a520*/  FMUL.FTZ R10, R22, R8 ;  /* 0x00000008160a7220 */ /* 0x000fe20000410000 */
[----:B------:R-:W-:Y:S01]  /*a530*/  SHF.L.U32 R4, R4, 0x10, RZ ;  /* 0x0000001004047819 */ /* 0x000fe200000006ff */
[-C--:B------:R-:W-:Y:S01]  /*a540*/  FMUL.FTZ R9, R9, R16.reuse ;  /* 0x0000001009097220 */ /* 0x080fe20000410000 */
[----:B------:R-:W-:Y:S01]  /*a550*/  SHF.L.U32 R7, R7, 0x10, RZ ;  /* 0x0000001007077819 */ /* 0x000fe200000006ff */
[-C--:B------:R-:W-:Y:S01]  /*a560*/  FMUL.FTZ R22, R22, R15.reuse ;  /* 0x0000000f16167220 */ /* 0x080fe20000410000 */
[----:B------:R-:W-:Y:S01]  /*a570*/  SHF.L.U32 R6, R6, 0x10, RZ ;  /* 0x0000001006067819 */ /* 0x000fe200000006ff */
[C---:B------:R-:W-:Y:S01]  /*a580*/  FFMA.FTZ R11, R12.reuse, R16, -R11 ;  /* 0x000000100c0b7223 */ /* 0x040fe2000001080b */
[----:B------:R-:W-:Y:S01]  /*a590*/  FFMA.FTZ R12, R12, R14, R9 ;  /* 0x0000000e0c0c7223 */ /* 0x000fe20000010009 */
[C---:B------:R-:W-:Y:S01]  /*a5a0*/  FFMA.FTZ R10, R23.reuse, R15, -R10 ;  /* 0x0000000f170a7223 */ /* 0x040fe2000001080a */
[----:B------:R-:W-:Y:S01]  /*a5b0*/  FFMA.FTZ R23, R23, R8, R22 ;  /* 0x0000000817177223 */ /* 0x000fe20000010016 */
[C---:B------:R-:W-:Y:S01]  /*a5c0*/  FMUL.FTZ R9, R26.reuse, R5 ;  /* 0x000000051a097220 */ /* 0x040fe20000410000 */
        /* <DEDUP_REMOVED lines=11> */
[----:B------:R-:W-:Y:S02]  /*a680*/  MOV R9, R12 ;  /* 0x0000000c00097202 */ /* 0x000fe40000000f00 */
.L_x_4220:
[----:B------:R-:W-:Y:S05]  /*a690*/  BSYNC.RECONVERGENT B0 ;  /* 0x0000000000007941 */ /* 0x000fea0003800200 */
.L_x_4219:
[----:B------:R4:W-:Y:S02]  /*a6a0*/  STS.128 [R0+0x4000], R8 ;  /* 0x0040000800007388 */ /* 0x0009e40000000c00 */
.L_x_4214:
[----:B------:R-:W-:Y:S05]  /*a6b0*/  BSYNC.RECONVERGENT B1 ;  /* 0x0000000000017941 */ /* 0x000fea0003800200 */
.L_x_4213:
        /* <DEDUP_REMOVED lines=51> */
.L_x_4224:
[----:B------:R-:W-:Y:S05]  /*a9f0*/  BSYNC.RECONVERGENT B0 ;  /* 0x0000000000007941 */ /* 0x000fea0003800200 */
.L_x_4223:
[----:B-----5:R2:W-:Y:S01]  /*aa00*/  STS.128 [R0+0x800], R24 ;  /* 0x0008001800007388 */ /* 0x0205e20000000c00 */
[----:B---3--:R-:W-:Y:S01]  /*aa10*/  LOP3.LUT R4, R30, 0x40, RZ, 0xfc, !PT ;  /* 0x000000401e047812 */ /* 0x008fe200078efcff */
[----:B------:R-:W-:Y:S03]  /*aa20*/  BSSY.RECONVERGENT B0, `(.L_x_4225) ;  /* 0x0000029000007945 */ /* 0x000fe60003800200 */
[----:B------:R-:W-:-:S13]  /*aa30*/  ISETP.GE.AND P0, PT, R4, R29, PT ;  /* 0x0000001d0400720c */ /* 0x000fda0003f06270 */
[----:B------:R-:W-:Y:S05]  /*aa40*/  @P0 BRA `(.L_x_4226) ;  /* 0x0000000000980947 */ /* 0x000fea0003800000 */
[----:B------:R-:W3:Y:S04]  /*aa50*/  LDG.E.64 R4, desc[UR6][R18.64+0x40] ;  /* 0x0000400612047981 */ /* 0x000ee8000c1e1b00 */
[----:B------:R-:W4:Y:S01]  /*aa60*/  LDG.E.64 R6, desc[UR6][R20.64+0x40] ;  /* 0x0000400614067981 */ /* 0x000f22000c1e1b00 */
[----:B------:R-:W-:Y:S01]  /*aa70*/  SHF.L.U32 R16, R13, 0x10, RZ ;  /* 0x000000100d107819 */ /* 0x000fe200000006ff */
[----:B------:R-:W-:Y:S01]  /*aa80*/  IMAD.U32 R28, R14, 0x10000, RZ ;  /* 0x000100000e1c7824 */ /* 0x000fe200078e00ff */
[C---:B--2---:R-:W-:Y:S02]  /*aa90*/  SHF.L.U32 R27, R15.reuse, 0x10, RZ ;  /* 0x000000100f1b7819 */ /* 0x044fe400000006ff */
[----:B------:R-:W-:Y:S02]  /*aaa0*/  LOP3.LUT R26, R15, 0xffff0000, RZ, 0xc0, !PT ;  /* 0xffff00000f1a7812 */ /* 0x000fe400078ec0ff */
[----:B------:R-:W-:-:S02]  /*aab0*/  LOP3.LUT R13, R13, 0xffff0000, RZ, 0xc0, !PT ;  /* 0xffff00000d0d7812 */ /* 0x000fc400078ec0ff */
[C---:B------:R-:W-:Y:S02]  /*aac0*/  SHF.L.U32 R22, R12.reuse, 0x10, RZ ;  /* 0x000000100c167819 */ /* 0x040fe400000006ff */
[----:B------:R-:W-:Y:S02]  /*aad0*/  LOP3.LUT R32, R12, 0xffff0000, RZ, 0xc0, !PT ;  /* 0xffff00000c207812 */ /* 0x000fe400078ec0ff */
[----:B---3--:R-:W-:Y:S02]  /*aae0*/  LOP3.LUT R15, R4, 0xffff0000, RZ, 0xc0, !PT ;  /* 0xffff0000040f7812 */ /* 0x008fe400078ec0ff */
[----:B------:R-:W-:Y:S02]  /*aaf0*/  LOP3.LUT R12, R5, 0xffff0000, RZ, 0xc0, !PT ;  /* 0xffff0000050c7812 */ /* 0x000fe400078ec0ff */
[C---:B----4-:R-:W-:Y:S01]  /*ab00*/  LOP3.LUT R24, R6.reuse, 0xffff0000, RZ, 0xc0, !PT ;  /* 0xffff000006187812 */ /* 0x050fe200078ec0ff */
[-C--:B------:R-:W-:Y:S01]  /*ab10*/  FMUL.FTZ R25, R15, R13.reuse ;  /* 0x0000000d0f197220 */ /* 0x080fe20000410000 */
[----:B------:R-:W-:Y:S01]  /*ab20*/  LOP3.LUT R23, R7, 0xffff0000, RZ, 0xc0, !PT ;  /* 0xffff000007177812 */ /* 0x000fe200078ec0ff */
[----:B------:R-:W-:Y:S01]  /*ab30*/  IMAD.U32 R33, R6, 0x10000, RZ ;  /* 0x0001000006217824 */ /* 0x000fe200078e00ff */
[----:B------:R-:W-:Y:S01]  /*ab40*/  SHF.L.U32 R5, R5, 0x10, RZ ;  /* 0x0000001005057819 */ /* 0x000fe200000006ff */
[----:B------:R-:W-:Y:S01]  /*ab50*/  FMUL.FTZ R34, R24, R13 ;  /* 0x0000000d18227220 */ /* 0x000fe20000410000 */
[----:B------:R-:W-:Y:S01]  /*ab60*/  LOP3.LUT R13, R14, 0xffff0000, RZ, 0xc0, !PT ;  /* 0xffff00000e0d7812 */ /* 0x000fe200078ec0ff */
[----:B------:R-:W-:Y:S01]  /*ab70*/  FMUL.FTZ R14, R12, R26 ;  /* 0x0000001a0c0e7220 */ /* 0x000fe20000410000 */
[----:B------:R-:W-:Y:S01]  /*ab80*/  SHF.L.U32 R7, R7, 0x10, RZ ;  /* 0x0000001007077819 */ /* 0x000fe200000006ff */
[----:B------:R-:W-:Y:S01]  /*ab90*/  FFMA.FTZ R34, R15, R16, R34 ;  /* 0x000000100f227223 */ /* 0x000fe20000010022 */
[C---:B------:R-:W-:Y:S01]  /*aba0*/  FMUL.FTZ R15, R23.reuse, R26 ;  /* 0x0000001a170f7220 */ /* 0x040fe20000410000 */
[----:B------:R-:W-:Y:S01]  /*abb0*/  FFMA.FTZ R14, R23, R27, -R14 ;  /* 0x0000001b170e7223 */ /* 0x000fe2000001080e */
[----:B------:R-:W-:Y:S01]  /*abc0*/  SHF.L.U32 R23, R4, 0x10, RZ ;  /* 0x0000001004177819 */ /* 0x000fe200000006ff */
[----:B------:R-:W-:Y:S01]  /*abd0*/  FMUL.FTZ R6, R5, R13 ;  /* 0x0000000d05067220 */ /* 0x000fe20000410000 */
[----:B------:R-:W-:Y:S01]  /*abe0*/  FFMA.FTZ R15, R12, R27, R15 ;  /* 0x0000001b0c0f7223 */ /* 0x000fe2000001000f */
[----:B------:R-:W-:Y:S01]  /*abf0*/  FMUL.FTZ R12, R7, R13 ;  /* 0x0000000d070c7220 */ /* 0x000fe20000410000 */
[----:B------:R-:W-:Y:S01]  /*ac00*/  FFMA.FTZ R25, R24, R16, -R25 ;  /* 0x0000001018197223 */ /* 0x000fe20000010819 */
[-C--:B------:R-:W-:Y:S01]  /*ac10*/  FMUL.FTZ R4, R23, R32.reuse ;  /* 0x0000002017047220 */ /* 0x080fe20000410000 */
        /* <DEDUP_REMOVED lines=9> */
.L_x_4226:
[----:B------:R-:W-:Y:S05]  /*acb0*/  BSYNC.RECONVERGENT B0 ;  /* 0x0000000000007941 */ /* 0x000fea0003800200 */
.L_x_4225:
[----:B------:R3:W-:Y:S01]  /*acc0*/  STS.128 [R0+0x2800], R12 ;  /* 0x0028000c00007388 */ /* 0x0007e20000000c00 */
[----:B------:R-:W-:Y:S01]  /*acd0*/  LOP3.LUT R4, R30, 0x80, RZ, 0xfc, !PT ;  /* 0x000000801e047812 */ /* 0x000fe200078efcff */
[----:B------:R-:W-:Y:S03]  /*ace0*/  BSSY.RECONVERGENT B0, `(.L_x_4227) ;  /* 0x000002a000007945 */ /* 0x000fe60003800200 */
[----:B------:R-:W-:-:S13]  /*acf0*/  ISETP.GE.AND P0, PT, R4, R29, PT ;  /* 0x0000001d0400720c */ /* 0x000fda0003f06270 */
[----:B------:R-:W-:Y:S05]  /*ad00*/  @P0 BRA `(.L_x_4228) ;  /* 0x00000000009c0947 */ /* 0x000fea0003800000 */
[----:B------:R-:W4:Y:S04]  /*ad10*/  LDG.E.64 R4, desc[UR6][R18.64+0x80] ;  /* 0x0000800612047981 */ /* 0x000f28000c1e1b00 */
[----:B------:R-:W5:Y:S01]  /*ad20*/  LDG.E.64 R6, desc[UR6][R20.64+0x80] ;  /* 0x0000800614067981 */ /* 0x000f62000c1e1b00 */
[----:B---3--:R-:W-:Y:S01]  /*ad30*/  SHF.L.U32 R12, R9, 0x10, RZ ;  /* 0x00000010090c7819 */ /* 0x008fe200000006ff */
[----:B------:R-:W-:Y:S01]  /*ad40*/  IMAD.U32 R22, R10, 0x10000, RZ ;  /* 0x000100000a167824 */ /* 0x000fe200078e00ff */
[C---:B--2---:R-:W-:Y:S02]  /*ad50*/  SHF.L.U32 R25, R11.reuse, 0x10, RZ ;  /* 0x000000100b197819 */ /* 0x044fe400000006ff */
[----:B------:R-:W-:Y:S02]  /*ad60*/  LOP3.LUT R23, R11, 0xffff0000, RZ, 0xc0, !PT ;  /* 0xffff00000b177812 */ /* 0x000fe400078ec0ff */
[----:B------:R-:W-:-:S02]  /*ad70*/  LOP3.LUT R9, R9, 0xffff0000, RZ, 0xc0, !PT ;  /* 0xffff000009097812 */ /* 0x000fc400078ec0ff */
[C---:B------:R-:W-:Y:S02]  /*ad80*/  SHF.L.U32 R13, R8.reuse, 0x10, RZ ;  /* 0x00000010080d7819 */ /* 0x040fe400000006ff */
[----:B------:R-:W-:Y:S02]  /*ad90*/  LOP3.LUT R24, R8, 0xffff0000, RZ, 0xc0, !PT ;  /* 0xffff000008187812 */ /* 0x000fe400078ec0ff */
[----:B------:R-:W-:Y:S02]  /*ada0*/  LOP3.LUT R10, R10, 0xffff0000, RZ, 0xc0, !PT ;  /* 0xffff00000a0a7812 */ /* 0x000fe400078ec0ff */
[----:B----4-:R-:W-:Y:S02]  /*adb0*/  LOP3.LUT R11, R4, 0xffff0000, RZ, 0xc0, !PT ;  /* 0xffff0000040b7812 */ /* 0x010fe400078ec0ff */
[C---:B------:R-:W-:Y:S01]  /*adc0*/  LOP3.LUT R8, R5.reuse, 0xffff0000, RZ, 0xc0, !PT ;  /* 0xffff000005087812 */ /* 0x040fe200078ec0ff */
[----:B------:R-:W-:Y:S01]  /*add0*/  IMAD.U32 R5, R5, 0x10000, RZ ;  /* 0x0001000005057824 */ /* 0x000fe200078e00ff */
[----:B-----5:R-:W-:Y:S01]  /*ade0*/  LOP3.LUT R15, R6, 0xffff0000, RZ, 0xc0, !PT ;  /* 0xffff0000060f7812 */ /* 0x020fe200078ec0ff */
[----:B------:R-:W-:Y:S01]  /*adf0*/  FMUL.FTZ R16, R11, R9 ;  /* 0x000000090b107220 */ /* 0x000fe20000410000 */
[----:B------:R-:W-:-:S02]  /*ae00*/  LOP3.LUT R14, R7, 0xffff0000, RZ, 0xc0, !PT ;  /* 0xffff0000070e7812 */ /* 0x000fc400078ec0ff */
[----:B------:R-:W-:Y:S01]  /*ae10*/  SHF.L.U32 R4, R4, 0x10, RZ ;  /* 0x0000001004047819 */ /* 0x000fe200000006ff */
[C---:B------:R-:W-:Y:S01]  /*ae20*/  FMUL.FTZ R26, R15.reuse, R9 ;  /* 0x000000090f1a7220 */ /* 0x040fe20000410000 */
[-C--:B------:R-:W-:Y:S01]  /*ae30*/  FMUL.FTZ R9, R8, R23.reuse ;  /* 0x0000001708097220 */ /* 0x080fe20000410000 */
[----:B------:R-:W-:Y:S01]  /*ae40*/  FMUL.FTZ R23, R14, R23 ;  /* 0x000000170e177220 */ /* 0x000fe20000410000 */
[----:B------:R-:W-:Y:S01]  /*ae50*/  SHF.L.U32 R6, R6, 0x10, RZ ;  /* 0x0000001006067819 */ /* 0x000fe200000006ff */
[-C--:B------:R-:W-:Y:S01]  /*ae60*/  FFMA.FTZ R16, R15, R12.reuse, -R16 ;  /* 0x0000000c0f107223 */ /* 0x080fe20000010810 */
[----:B------:R-:W-:Y:S01]  /*ae70*/  SHF.L.U32 R7, R7, 0x10, RZ ;  /* 0x0000001007077819 */ /* 0x000fe200000006ff */
[----:B------:R-:W-:Y:S01]  /*ae80*/  FFMA.FTZ R11, R11, R12, R26 ;  /* 0x0000000c0b0b7223 */ /* 0x000fe2000001001a */
        /* <DEDUP_REMOVED lines=15> */
.L_x_4228:
[----:B------:R-:W-:Y:S05]  /*af80*/  BSYNC.RECONVERGENT B0 ;  /* 0x0000000000007941 */ /* 0x000fea0003800200 */
.L_x_4227:
[----:B------:R4:W-:Y:S02]  /*af90*/  STS.128 [R0+0x4800], R8 ;  /* 0x0048000800007388 */ /* 0x0009e40000000c00 */
.L_x_4222:
[----:B------:R-:W-:Y:S05]  /*afa0*/  BSYNC.RECONVERGENT B1 ;  /* 0x0000000000017941 */ /* 0x000fea0003800200 */
.L_x_4221:
        /* <DEDUP_REMOVED lines=50> */
.L_x_4232:
[----:B------:R-:W-:Y:S05]  /*b2d0*/  BSYNC.RECONVERGENT B0 ;  /* 0x0000000000007941 */ /* 0x000fea0003800200 */
.L_x_4231:
        /* <DEDUP_REMOVED lines=43> */
.L_x_4234:
[----:B------:R-:W-:Y:S05]  /*b590*/  BSYNC.RECONVERGENT B0 ;  /* 0x0000000000007941 */ /* 0x000fea0003800200 */
.L_x_4233:
        /* <DEDUP_REMOVED lines=44> */
.L_x_4236:
[----:B------:R-:W-:Y:S05]  /*b860*/  BSYNC.RECONVERGENT B0 ;  /* 0x0000000000007941 */ /* 0x000fea0003800200 */
.L_x_4235:
[----:B------:R4:W-:Y:S02]  /*b870*/  STS.128 [R0+0x5000], R8 ;  /* 0x0050000800007388 */ /* 0x0009e40000000c00 */
.L_x_4230:
[----:B------:R-:W-:Y:S05]  /*b880*/  BSYNC.RECONVERGENT B1 ;  /* 0x0000000000017941 */ /* 0x000fea0003800200 */
.L_x_4229:
[----:B------:R-:W-:-:S04]  /*b890*/  IADD3 R42, PT, PT, R124, 0x30, RZ ;  /* 0x000000307c2a7810 */ /* 0x000fc80007ffe0ff */
[----:B------:R-:W-:-:S13]  /*b8a0*/  ISETP.GE.AND P0, PT, R42, R17, PT ;  /* 0x000000112a00720c */ /* 0x000fda0003f06270 */
[----:B------:R-:W-:Y:S05]  /*b8b0*/  @P0 BRA `(.L_x_4211) ;  /* 0x0000004800a80947 */ /* 0x000fea0003800000 */
[----:B-1----:R-:W-:-:S04]  /*b8c0*/  IMAD.WIDE.U32 R38, R2, 0x60, R38 ;  /* 0x0000006002267825 */ /* 0x002fc800078e0026 */
[----:B------:R-:W-:Y:S01]  /*b8d0*/  IMAD R3, R3, 0x60, RZ ;  /* 0x0000006003037824 */ /* 0x000fe200078e02ff */
[----:B------:R-:W-:-:S04]  /*b8e0*/  MOV R2, R38 ;  /* 0x0000002600027202 */ /* 0x000fc80000000f00 */
[----:B------:R-:W-:-:S05]  /*b8f0*/  IADD3 R3, PT, PT, R3, R39, RZ ;  /* 0x0000002703037210 */ /* 0x000fca0007ffe0ff */
[----:B---3--:R1:W5:Y:S04]  /*b900*/  LDG.E.128 R12, desc[UR6][R2.64+0x80] ;  /* 0x00008006020c7981 */ /* 0x008368000c1e1d00 */
[----:B----4-:R1:W5:Y:S04]  /*b910*/  LDG.E.128 R8, desc[UR6][R2.64+0x100] ;  /* 0x0001000602087981 */ /* 0x010368000c1e1d00 */
[----:B--2---:R1:W5:Y:S01]  /*b920*/  LDG.E.128 R24, desc[UR6][R2.64] ;  /* 0x0000000602187981 */ /* 0x004362000c1e1d00 */
[----:B------:R-:W-:Y:S01]  /*b930*/  ISETP.GE.AND P0, PT, R30, R29, PT ;  /* 0x0000001d1e00720c */ /* 0x000fe20003f06270 */
[----:B------:R-:W-:-:S12]  /*b940*/  BSSY.RECONVERGENT B0, `(.L_x_4237) ;  /* 0x0000029000007945 */ /* 0x000fd80003800200 */
[----:B------:R-:W-:Y:S05]  /*b950*/  @P0 BRA `(.L_x_4238) ;  /* 0x00000000009c0947 */ /* 0x000fea0003800000 */
[----:B-1----:R-:W2:Y:S04]  /*b960*/  LDG.E.64 R2, desc[UR6][R18.64] ;  /* 0x0000000612027981 */ /* 0x002ea8000c1e1b00 */
[----:B------:R-:W3:Y:S01]  /*b970*/  LDG.E.64 R4, desc[UR6][R20.64] ;  /* 0x0000000614047981 */ /* 0x000ee2000c1e1b00 */
[C---:B-----5:R-:W-:Y:S02]  /*b980*/  SHF.L.U32 R16, R24.reuse, 0x10, RZ ;  /* 0x0000001018107819 */ /* 0x060fe400000006ff */
[----:B------:R-:W-:Y:S02]  /*b990*/  LOP3.LUT R33, R24, 0xffff0000, RZ, 0xc0, !PT ;  /* 0xffff000018217812 */ /* 0x000fe400078ec0ff */
[C---:B------:R-:W-:Y:S02]  /*b9a0*/  LOP3.LUT R6, R25.reuse, 0xffff0000, RZ, 0xc0, !PT ;  /* 0xffff000019067812 */ /* 0x040fe400078ec0ff */
[----:B------:R-:W-:-:S02]  /*b9b0*/  SHF.L.U32 R7, R25, 0x10, RZ ;  /* 0x0000001019077819 */ /* 0x000fc400000006ff */
[C---:B------:R-:W-:Y:S02]  /*b9c0*/  SHF.L.U32 R32, R27.reuse, 0x10, RZ ;  /* 0x000000101b207819 */ /* 0x040fe400000006ff */
[----:B------:R-:W-:Y:S01]  /*b9d0*/  LOP3.LUT R28, R27, 0xffff0000, RZ, 0xc0, !PT ;  /* 0xffff00001b1c7812 */ /* 0x000fe200078ec0ff */
[C---:B------:R-:W-:Y:S01]  /*b9e0*/  IMAD.U32 R27, R26.reuse, 0x10000, RZ ;  /* 0x000100001a1b7824 */ /* 0x040fe200078e00ff */
[----:B------:R-:W-:Y:S02]  /*b9f0*/  LOP3.LUT R26, R26, 0xffff0000, RZ, 0xc0, !PT ;  /* 0xffff00001a1a7812 */ /* 0x000fe400078ec0ff */
[C---:B--2---:R-:W-:Y:S02]  /*ba00*/  LOP3.LUT R22, R2.reuse, 0xffff0000, RZ, 0xc0, !PT ;  /* 0xffff000002167812 */ /* 0x044fe400078ec0ff */
[----:B------:R-:W-:Y:S02]  /*ba10*/  SHF.L.U32 R2, R2, 0x10, RZ ;  /* 0x0000001002027819 */ /* 0x000fe400000006ff */
[----:B---3--:R-:W-:Y:S01]  /*ba20*/  LOP3.LUT R24, R4, 0xffff0000, RZ, 0xc0, !PT ;  /* 0xffff000004187812 */ /* 0x008fe200078ec0ff */
[----:B------:R-:W-:Y:S01]  /*ba30*/  FMUL.FTZ R25, R22, R6 ;  /* 0x0000000616197220 */ /* 0x000fe20000410000 */
[----:B------:R-:W-:-:S02]  /*ba40*/  SHF.L.U32 R4, R4, 0x10, RZ ;  /* 0x0000001004047819 */ /* 0x000fc400000006ff */
[----:B------:R-:W-:Y:S01]  /*ba50*/  LOP3.LUT R17, R3, 0xffff0000, RZ, 0xc0, !PT ;  /* 0xffff000003117812 */ /* 0x000fe200078ec0ff */
[C---:B------:R-:W-:Y:S01]  /*ba60*/  FMUL.FTZ R35, R24.reuse, R6 ;  /* 0x0000000618237220 */ /* 0x040fe20000410000 */
[----:B------:R-:W-:Y:S01]  /*ba70*/  LOP3.LUT R23, R5, 0xffff0000, RZ, 0xc0, !PT ;  /* 0xffff000005177812 */ /* 0x000fe200078ec0ff */
[-C--:B------:R-:W-:Y:S01]  /*ba80*/  FFMA.FTZ R25, R24, R7.reuse, -R25 ;  /* 0x0000000718197223 */ /* 0x080fe20000010819 */
[----:B------:R-:W-:Y:S02]  /*ba90*/  IMAD.U32 R3, R3, 0x10000, RZ ;  /* 0x0001000003037824 */ /* 0x000fe400078e00ff */
[----:B------:R-:W-:Y:S01]  /*baa0*/  FFMA.FTZ R22, R22, R7, R35 ;  /* 0x0000000716167223 */ /* 0x000fe20000010023 */
[----:B------:R-:W-:Y:S01]  /*bab0*/  SHF.L.U32 R5, R5, 0x10, RZ ;  /* 0x0000001005057819 */ /* 0x000fe200000006ff */
[-C--:B------:R-:W-:Y:S01]  /*bac0*/  FMUL.FTZ R7, R2, R33.reuse ;  /* 0x0000002102077220 */ /* 0x080fe20000410000 */
[C---:B------:R-:W-:Y:S01]  /*bad0*/  FMUL.FTZ R33, R4.reuse, R33 ;  /* 0x0000002104217220 */ /* 0x040fe20000410000 */
[----:B------:R-:W-:Y:S01]  /*bae0*/  FMUL.FTZ R24, R3, R26 ;  /* 0x0000001a03187220 */ /* 0x000fe20000410000 */
[----:B------:R-:W-:Y:S01]  /*baf0*/  FMUL.FTZ R6, R17, R28 ;  /* 0x0000001c11067220 */ /* 0x000fe20000410000 */
[----:B------:R-:W-:Y:S01]  /*bb00*/  FMUL.FTZ R26, R5, R26 ;  /* 0x0000001a051a7220 */ /* 0x000fe20000410000 */
[----:B------:R-:W-:Y:S01]  /*bb10*/  FMUL.FTZ R28, R23, R28 ;  /* 0x0000001c171c7220 */ /* 0x000fe20000410000 */
        /* <DEDUP_REMOVED lines=11> */
.L_x_4238:
[----:B------:R-:W-:Y:S05]  /*bbd0*/  BSYNC.RECONVERGENT B0 ;  /* 0x0000000000007941 */ /* 0x000fea0003800200 */
.L_x_4237:
[----:B-----5:R2:W-:Y:S01]  /*bbe0*/  STS.128 [R0+0x1800], R24 ;  /* 0x0018001800007388 */ /* 0x0205e20000000c00 */
[----:B-1----:R-:W-:Y:S01]  /*bbf0*/  LOP3.LUT R2, R30, 0x40, RZ, 0xfc, !PT ;  /* 0x000000401e027812 */ /* 0x002fe200078efcff */
[----:B------:R-:W-:Y:S03]  /*bc00*/  BSSY.RECONVERGENT B0, `(.L_x_4239) ;  /* 0x000002a000007945 */ /* 0x000fe60003800200 */
[----:B------:R-:W-:-:S13]  /*bc10*/  ISETP.GE.AND P0, PT, R2, R29, PT ;  /* 0x0000001d0200720c */ /* 0x000fda0003f06270 */
[----:B------:R-:W-:Y:S05]  /*bc20*/  @P0 BRA `(.L_x_4240) ;  /* 0x00000000009c0947 */ /* 0x000fea0003800000 */
[----:B------:R-:W3:Y:S04]  /*bc30*/  LDG.E.64 R2, desc[UR6][R18.64+0x40] ;  /* 0x0000400612027981 */ /* 0x000ee8000c1e1b00 */
[----:B------:R-:W4:Y:S01]  /*bc40*/  LDG.E.64 R4, desc[UR6][R20.64+0x40] ;  /* 0x0000400614047981 */ /* 0x000f22000c1e1b00 */
[C---:B--2---:R-:W-:Y:S01]  /*bc50*/  SHF.L.U32 R25, R15.reuse, 0x10, RZ ;  /* 0x000000100f197819 */ /* 0x044fe200000006ff */
[----:B------:R-:W-:Y:S01]  /*bc60*/  IMAD.U32 R24, R14, 0x10000, RZ ;  /* 0x000100000e187824 */ /* 0x000fe200078e00ff */
[----:B------:R-:W-:Y:S02]  /*bc70*/  LOP3.LUT R23, R15, 0xffff0000, RZ, 0xc0, !PT ;  /* 0xffff00000f177812 */ /* 0x000fe400078ec0ff */
[C---:B------:R-:W-:Y:S02]  /*bc80*/  SHF.L.U32 R7, R13.reuse, 0x10, RZ ;  /* 0x000000100d077819 */ /* 0x040fe400000006ff */
[----:B------:R-:W-:-:S02]  /*bc90*/  LOP3.LUT R6, R13, 0xffff0000, RZ, 0xc0, !PT ;  /* 0xffff00000d067812 */ /* 0x000fc400078ec0ff */
[C---:B------:R-:W-:Y:S02]  /*bca0*/  SHF.L.U32 R13, R12.reuse, 0x10, RZ ;  /* 0x000000100c0d7819 */ /* 0x040fe400000006ff */
[----:B------:R-:W-:Y:S02]  /*bcb0*/  LOP3.LUT R26, R12, 0xffff0000, RZ, 0xc0, !PT ;  /* 0xffff00000c1a7812 */ /* 0x000fe400078ec0ff */
[----:B------:R-:W-:Y:S02]  /*bcc0*/  LOP3.LUT R14, R14, 0xffff0000, RZ, 0xc0, !PT ;  /* 0xffff00000e0e7812 */ /* 0x000fe400078ec0ff */
[----:B---3--:R-:W-:Y:S02]  /*bcd0*/  LOP3.LUT R15, R2, 0xffff0000, RZ, 0xc0, !PT ;  /* 0xffff0000020f7812 */ /* 0x008fe400078ec0ff */
[C---:B------:R-:W-:Y:S01]  /*bce0*/  LOP3.LUT R12, R3.reuse, 0xffff0000, RZ, 0xc0, !PT ;  /* 0xffff0000030c7812 */ /* 0x040fe200078ec0ff */
[----:B------:R-:W-:Y:S01]  /*bcf0*/  IMAD.U32 R3, R3, 0x10000, RZ ;  /* 0x0001000003037824 */ /* 0x000fe200078e00ff */
        /* <DEDUP_REMOVED lines=9> */
[-C--:B------:R-:W-:Y:S01]  /*bd90*/  FFMA.FTZ R22, R17, R7.reuse, -R22 ;  /* 0x0000000711167223 */ /* 0x080fe20000010816 */
[----:B------:R-:W-:Y:S01]  /*bda0*/  FFMA.FTZ R7, R15, R7, R6 ;  /* 0x000000070f077223 */ /* 0x000fe20000010006 */
[-C--:B------:R-:W-:Y:S01]  /*bdb0*/  FMUL.FTZ R15, R2, R26.reuse ;  /* 0x0000001a020f7220 */ /* 0x080fe20000410000 */
[----:B------:R-:W-:Y:S01]  /*bdc0*/  FMUL.FTZ R17, R4, R26 ;  /* 0x0000001a04117220 */ /* 0x000fe20000410000 */
[-C--:B------:R-:W-:Y:S01]  /*bdd0*/  FMUL.FTZ R6, R3, R14.reuse ;  /* 0x0000000e03067220 */ /* 0x080fe20000410000 */
[-C--:B------:R-:W-:Y:S01]  /*bde0*/  FFMA.FTZ R27, R16, R25.reuse, -R27 ;  /* 0x00000019101b7223 */ /* 0x080fe2000001081b */
        /* <DEDUP_REMOVED lines=11> */
.L_x_4240:
[----:B------:R-:W-:Y:S05]  /*bea0*/  BSYNC.RECONVERGENT B0 ;  /* 0x0000000000007941 */ /* 0x000fea0003800200 */
.L_x_4239:
[----:B------:R1:W-:Y:S01]  /*beb0*/  STS.128 [R0+0x3800], R12 ;  /* 0x0038000c00007388 */ /* 0x0003e20000000c00 */
[----:B------:R-:W-:Y:S01]  /*bec0*/  LOP3.LUT R30, R30, 0x80, RZ, 0xfc, !PT ;  /* 0x000000801e1e7812 */ /* 0x000fe200078efcff */
[----:B------:R-:W-:Y:S03]  /*bed0*/  BSSY.RECONVERGENT B0, `(.L_x_4241) ;  /* 0x000002b000007945 */ /* 0x000fe60003800200 */
[----:B------:R-:W-:-:S13]  /*bee0*/  ISETP.GE.AND P0, PT, R30, R29, PT ;  /* 0x0000001d1e00720c */ /* 0x000fda0003f06270 */
[----:B------:R-:W-:Y:S05]  /*bef0*/  @P0 BRA `(.L_x_4242) ;  /* 0x0000000000a00947 */ /* 0x000fea0003800000 */
[----:B------:R-:W3:Y:S04]  /*bf00*/  LDG.E.64 R18, desc[UR6][R18.64+0x80] ;  /* 0x0000800612127981 */ /* 0x000ee8000c1e1b00 */
[----:B------:R-:W4:Y:S01]  /*bf10*/  LDG.E.64 R20, desc[UR6][R20.64+0x80] ;  /* 0x0000800614147981 */ /* 0x000f22000c1e1b00 */
[C---:B------:R-:W-:Y:S01]  /*bf20*/  SHF.L.U32 R4, R8.reuse, 0x10, RZ ;  /* 0x0000001008047819 */ /* 0x040fe200000006ff */
[----:B-1----:R-:W-:Y:S01]  /*bf30*/  IMAD.U32 R14, R11, 0x10000, RZ ;  /* 0x000100000b0e7824 */ /* 0x002fe200078e00ff */
[----:B------:R-:W-:Y:S02]  /*bf40*/  LOP3.LUT R13, R8, 0xffff0000, RZ, 0xc0, !PT ;  /* 0xffff0000080d7812 */ /* 0x000fe400078ec0ff */
[C---:B------:R-:W-:Y:S02]  /*bf50*/  LOP3.LUT R2, R9.reuse, 0xffff0000, RZ, 0xc0, !PT ;  /* 0xffff000009027812 */ /* 0x040fe400078ec0ff */
[----:B------:R-:W-:-:S02]  /*bf60*/  SHF.L.U32 R3, R9, 0x10, RZ ;  /* 0x0000001009037819 */ /* 0x000fc400000006ff */
[----:B------:R-:W-:Y:S02]  /*bf70*/  LOP3.LUT R12, R11, 0xffff0000, RZ, 0xc0, !PT ;  /* 0xffff00000b0c7812 */ /* 0x000fe400078ec0ff */
[C---:B------:R-:W-:Y:S02]  /*bf80*/  SHF.L.U32 R11, R10.reuse, 0x10, RZ ;  /* 0x000000100a0b7819 */ /* 0x040fe400000006ff */
[----:B------:R-:W-:Y:S02]  /*bf90*/  LOP3.LUT R10, R10, 0xffff0000, RZ, 0xc0, !PT ;  /* 0xffff00000a0a7812 */ /* 0x000fe400078ec0ff */
[C---:B---3--:R-:W-:Y:S01]  /*bfa0*/  LOP3.LUT R6, R18.reuse, 0xffff0000, RZ, 0xc0, !PT ;  /* 0xffff000012067812 */ /* 0x048fe200078ec0ff */
[----:B------:R-:W-:Y:S01]  /*bfb0*/  IMAD.U32 R18, R18, 0x10000, RZ ;  /* 0x0001000012127824 */ /* 0x000fe200078e00ff */
[----:B------:R-:W-:Y:S02]  /*bfc0*/  LOP3.LUT R5, R19, 0xffff0000, RZ, 0xc0, !PT ;  /* 0xffff000013057812 */ /* 0x000fe400078ec0ff */
[----:B----4-:R-:W-:Y:S01]  /*bfd0*/  LOP3.LUT R8, R20, 0xffff0000, RZ, 0xc0, !PT ;  /* 0xffff000014087812 */ /* 0x010fe200078ec0ff */
[-C--:B------:R-:W-:Y:S01]  /*bfe0*/  FMUL.FTZ R9, R6, R2.reuse ;  /* 0x0000000206097220 */ /* 0x080fe20000410000 */
[C---:B------:R-:W-:Y:S01]  /*bff0*/  LOP3.LUT R7, R21.reuse, 0xffff0000, RZ, 0xc0, !PT ;  /* 0xffff000015077812 */ /* 0x040fe200078ec0ff */
[----:B------:R-:W-:Y:S01]  /*c000*/  IMAD.U32 R21, R21, 0x10000, RZ ;  /* 0x0001000015157824 */ /* 0x000fe200078e00ff */
[----:B------:R-:W-:Y:S01]  /*c010*/  SHF.L.U32 R20, R20, 0x10, RZ ;  /* 0x0000001014147819 */ /* 0x000fe200000006ff */
[C---:B------:R-:W-:Y:S01]  /*c020*/  FMUL.FTZ R15, R8.reuse, R2 ;  /* 0x00000002080f7220 */ /* 0x040fe20000410000 */
[----:B------:R-:W-:Y:S01]  /*c030*/  SHF.L.U32 R19, R19, 0x10, RZ ;  /* 0x0000001013137819 */ /* 0x000fe200000006ff */
[-C--:B------:R-:W-:Y:S01]  /*c040*/  FFMA.FTZ R9, R8, R3.reuse, -R9 ;  /* 0x0000000308097223 */ /* 0x080fe20000010809 */
[-C--:B------:R-:W-:Y:S01]  /*c050*/  FMUL.FTZ R2, R5, R12.reuse ;  /* 0x0000000c05027220 */ /* 0x080fe20000410000 */
[----:B------:R-:W-:Y:S01]  /*c060*/  FFMA.FTZ R6, R6, R3, R15 ;  /* 0x0000000306067223 */ /* 0x000fe2000001000f */
[-C--:B------:R-:W-:Y:S01]  /*c070*/  FMUL.FTZ R3, R18, R13.reuse ;  /* 0x0000000d12037220 */ /* 0x080fe20000410000 */
[----:B------:R-:W-:Y:S01]  /*c080*/  FMUL.FTZ R12, R7, R12 ;  /* 0x0000000c070c7220 */ /* 0x000fe20000410000 */
[C---:B------:R-:W-:Y:S01]  /*c090*/  FMUL.FTZ R13, R20.reuse, R13 ;  /* 0x0000000d140d7220 */ /* 0x040fe20000410000 */
[-C--:B------:R-:W-:Y:S01]  /*c0a0*/  FMUL.FTZ R8, R19, R10.reuse ;  /* 0x0000000a13087220 */ /* 0x080fe20000410000 */
[----:B------:R-:W-:Y:S01]  /*c0b0*/  FMUL.FTZ R10, R21, R10 ;  /* 0x0000000a150a7220 */ /* 0x000fe20000410000 */
[----:B------:R-:W-:Y:S01]  /*c0c0*/  FFMA.FTZ R3, R20, R4, -R3 ;  /* 0x0000000414037223 */ /* 0x000fe20000010803 */
[-C--:B------:R-:W-:Y:S01]  /*c0d0*/  FFMA.FTZ R2, R7, R14.reuse, -R2 ;  /* 0x0000000e07027223 */ /* 0x080fe20000010802 */
[----:B------:R-:W-:Y:S01]  /*c0e0*/  FFMA.FTZ R5, R5, R14, R12 ;  /* 0x0000000e05057223 */ /* 0x000fe2000001000c */
        /* <DEDUP_REMOVED lines=8> */
[----:B------:R-:W-:Y:S02]  /*c170*/  MOV R11, R2 ;  /* 0x00000002000b7202 */ /* 0x000fe40000000f00 */
.L_x_4242:
[----:B------:R-:W-:Y:S05]  /*c180*/  BSYNC.RECONVERGENT B0 ;  /* 0x0000000000007941 */ /* 0x000fea0003800200 */
.L_x_4241:
[----:B------:R3:W-:Y:S01]  /*c190*/  STS.128 [R0+0x5800], R8 ;  /* 0x0058000800007388 */ /* 0x0007e20000000c00 */
[----:B------:R-:W-:Y:S05]  /*c1a0*/  BRA `(.L_x_4211) ;  /* 0x00000040006c7947 */ /* 0x000fea0003800000 */
.L_x_4212:
        /* <DEDUP_REMOVED lines=10> */
[----:B------:R1:W5:Y:S04]  /*c250*/  LDG.E.128 R4, desc[UR6][R38.64+0x100] ;  /* 0x0001000626047981 */ /* 0x000368000c1e1d00 */
        /* <DEDUP_REMOVED lines=82> */
.L_x_4246:
[----:B------:R-:W-:Y:S05]  /*c780*/  BSYNC.RECONVERGENT B0 ;  /* 0x0000000000007941 */ /* 0x000fea0003800200 */
.L_x_4245:
        /* <DEDUP_REMOVED lines=84> */
.L_x_4248:
[----:B------:R-:W-:Y:S05]  /*ccd0*/  BSYNC.RECONVERGENT B0 ;  /* 0x0000000000007941 */ /* 0x000fea0003800200 */
.L_x_4247:
        /* <DEDUP_REMOVED lines=85> */
.L_x_4250:
[----:B------:R-:W-:Y:S05]  /*d230*/  BSYNC.RECONVERGENT B0 ;  /* 0x0000000000007941 */ /* 0x000fea0003800200 */
.L_x_4249:
[----:B------:R4:W-:Y:S02]  /*d240*/  STS.128 [R0+0x4000], R4 ;  /* 0x0040000400007388 */ /* 0x0009e40000000c00 */
.L_x_4244:
[----:B------:R-:W-:Y:S05]  /*d250*/  BSYNC.RECONVERGENT B1 ;  /* 0x0000000000017941 */ /* 0x000fea0003800200 */
.L_x_4243:
        /* <DEDUP_REMOVED lines=90> */
.L_x_4254:
[----:B------:R-:W-:Y:S05]  /*d800*/  BSYNC.RECONVERGENT B0 ;  /* 0x0000000000007941 */ /* 0x000fea0003800200 */
.L_x_4253:
        /* <DEDUP_REMOVED lines=83> */
.L_x_4256:
[----:B------:R-:W-:Y:S05]  /*dd40*/  BSYNC.RECONVERGENT B0 ;  /* 0x0000000000007941 */ /* 0x000fea0003800200 */
.L_x_4255:
        /* <DEDUP_REMOVED lines=83> */
.L_x_4258:
[----:B------:R-:W-:Y:S05]  /*e280*/  BSYNC.RECONVERGENT B0 ;  /* 0x0000000000007941 */ /* 0x000fea0003800200 */
.L_x_4257:
[----:B------:R1:W-:Y:S02]  /*e290*/  STS.128 [R0+0x4800], R12 ;  /* 0x0048000c00007388 */ /* 0x0003e40000000c00 */
.L_x_4252:
[----:B------:R-:W-:Y:S05]  /*e2a0*/  BSYNC.RECONVERGENT B1 ;  /* 0x0000000000017941 */ /* 0x000fea0003800200 */
.L_x_4251:
        /* <DEDUP_REMOVED lines=90> */
.L_x_4262:
[----:B------:R-:W-:Y:S05]  /*e850*/  BSYNC.RECONVERGENT B0 ;  /* 0x0000000000007941 */ /* 0x000fea0003800200 */
.L_x_4261:
        /* <DEDUP_REMOVED lines=40> */
[----:B------:R-:W-:Y:S01]  /*eae0*/  SHF.L.U32 R5, R7, 0x10, RZ ;  /* 0x0000001007057819 */ /* 0x000fe200000006ff */
        /* <DEDUP_REMOVED lines=42> */
.L_x_4264:
[----:B------:R-:W-:Y:S05]  /*ed90*/  BSYNC.RECONVERGENT B0 ;  /* 0x0000000000007941 */ /* 0x000fea0003800200 */
.L_x_4263:
        /* <DEDUP_REMOVED lines=83> */
.L_x_4266:
[----:B------:R-:W-:Y:S05]  /*f2d0*/  BSYNC.RECONVERGENT B0 ;  /* 0x0000000000007941 */ /* 0x000fea0003800200 */
.L_x_4265:
[----:B------:R1:W-:Y:S02]  /*f2e0*/  STS.128 [R0+0x5000], R12 ;  /* 0x0050000c00007388 */ /* 0x0003e40000000c00 */
.L_x_4260:
[----:B------:R-:W-:Y:S05]  /*f2f0*/  BSYNC.RECONVERGENT B1 ;  /* 0x0000000000017941 */ /* 0x000fea0003800200 */
.L_x_4259:
        /* <DEDUP_REMOVED lines=91> */
.L_x_4268:
[----:B------:R-:W-:Y:S05]  /*f8b0*/  BSYNC.RECONVERGENT B0 ;  /* 0x0000000000007941 */ /* 0x000fea0003800200 */
.L_x_4267:
        /* <DEDUP_REMOVED lines=83> */
.L_x_4270:
[----:B------:R-:W-:Y:S05]  /*fdf0*/  BSYNC.RECONVERGENT B0 ;  /* 0x0000000000007941 */ /* 0x000fea0003800200 */
.L_x_4269:
        /* <DEDUP_REMOVED lines=28> */
[----:B------:R-:W-:Y:S02]  /*ffc0*/  LOP3.LUT R13, R14, 0xffff0000, RZ, 0xc0, !PT ;  /* 0xffff00000e0d7812 */ /* 0x000fe400078ec0ff */
[C---:B------:R-:W-:Y:S02]  /*ffd0*/  LOP3.LUT R12, R15.reuse, 0xffff0000, RZ, 0xc0, !PT ;  /* 0xffff00000f0c7812 */ /* 0x040fe400078ec0ff */
[----:B--2---:R-:W-:Y:S01]  /*ffe0*/  SHF.L.U32 R24, R15, 0x10, RZ ;  /* 0x000000100f187819 */ /* 0x004fe200000006ff */
[C---:B----4-:R-:W-:Y:S01]  /*fff0*/  IMAD.U32 R23, R16.reuse, 0x10000, RZ ;  /* 0x0001000010177824 */ /* 0x050fe200078e00ff */
[----:B------:R-:W-:Y:S01]  /*10000*/  LOP3.LUT R15, R16, 0xffff0000, RZ, 0xc0, !PT ;  /* 0xffff0000100f7812 */ /* 0x000fe200078ec0ff */
[C---:B------:R-:W-:Y:S01]  /*10010*/  IMAD.U32 R14, R17.reuse, 0x10000, RZ ;  /* 0x00010000110e7824 */ /* 0x040fe200078e00ff */
[----:B------:R-:W-:Y:S01]  /*10020*/  LOP3.LUT R26, R17, 0xffff0000, RZ, 0xc0, !PT ;  /* 0xffff0000111a7812 */ /* 0x000fe200078ec0ff */
[----:B------:R-:W-:Y:S01]  /*10030*/  IMAD.U32 R16, R19, 0x10000, RZ ;  /* 0x0001000013107824 */ /* 0x000fe200078e00ff */
[----:B------:R-:W-:-:S02]  /*10040*/  SHF.L.U32 R25, R18, 0x10, RZ ;  /* 0x0000001012197819 */ /* 0x000fc400000006ff */
[----:B------:R-:W-:Y:S02]  /*10050*/  LOP3.LUT R17, R18, 0xffff0000, RZ, 0xc0, !PT ;  /* 0xffff000012117812 */ /* 0x000fe400078ec0ff */
[----:B------:R-:W-:Y:S01]  /*10060*/  LOP3.LUT R27, R19, 0xffff0000, RZ, 0xc0, !PT ;  /* 0xffff0000131b7812 */ /* 0x000fe200078ec0ff */
[C---:B-----5:R-:W-:Y:S01]  /*10070*/  IMAD.U32 R19, R5.reuse, 0x10000, RZ ;  /* 0x0001000005137824 */ /* 0x060fe200078e00ff */
[C---:B------:R-:W-:Y:S02]  /*10080*/  SHF.L.U32 R18, R4.reuse, 0x10, RZ ;  /* 0x0000001004127819 */ /* 0x040fe400000006ff */
        /* <DEDUP_REMOVED lines=17> */
[----:B---3--:R-:W-:Y:S01]  /*101a0*/  SHF.L.U32 R14, R8, 0x10, RZ ;  /* 0x00000010080e7819 */ /* 0x008fe200000006ff */
        /* <DEDUP_REMOVED lines=25> */
.L_x_4272:
[----:B------:R-:W-:Y:S05]  /*10340*/  BSYNC.RECONVERGENT B0 ;  /* 0x0000000000007941 */ /* 0x000fea0003800200 */
.L_x_4271:
[----:B------:R1:W-:Y:S02]  /*10350*/  STS.128 [R0+0x5800], R12 ;  /* 0x0058000c00007388 */ /* 0x0003e40000000c00 */
.L_x_4211:
[----:B------:R-:W-:Y:S05]  /*10360*/  BSYNC.RECONVERGENT B2 ;  /* 0x0000000000027941 */ /* 0x000fea0003800200 */
.L_x_4207:
[----:B-12-4-:R-:W-:Y:S01]  /*10370*/  IMAD.IADD R7, R78, 0x1, -R200 ;  /* 0x000000014e077824 */ /* 0x016fe200078e0ac8 */
[----:B------:R-:W-:Y:S01]  /*10380*/  LOP3.LUT R89, R81, 0x8, R76, 0x78, !PT ;  /* 0x0000000851597812 */ /* 0x000fe200078e784c */
[----:B------:R-:W-:Y:S02]  /*10390*/  IMAD.SHL.U32 R189, R76, 0x20, RZ ;  /* 0x000000204cbd7824 */ /* 0x000fe400078e00ff */
[----:B------:R-:W-:Y:S01]  /*103a0*/  IMAD.MOV.U32 R188, RZ, RZ, 0x20 ;  /* 0x00000020ffbc7424 */ /* 0x000fe200078e00ff */
        /* <DEDUP_REMOVED lines=8> */
[----:B---3--:R-:W1:Y:S04]  /*10430*/  @!P4 LDC.64 R4, c[0x0][0x3b8] ;  /* 0x0000ee00ff04cb82 */ /* 0x008e680000000a00 */
[----:B------:R-:W-:Y:S02]  /*10440*/  @!P6 IMAD.MOV.U32 R197, RZ, RZ, R195 ;  /* 0x000000ffffc5e224 */ /* 0x000fe400078e00c3 */
[----:B------:R-:W-:-:S02]  /*10450*/  @!P5 LEA R8, P0, R67, R196, 0x1 ;  /* 0x000000c44308d211 */ /* 0x000fc400078008ff */
[----:B------:R-:W2:Y:S01]  /*10460*/  @!P3 LDC.64 R2, c[0x0][0x3b8] ;  /* 0x0000ee00ff02bb82 */ /* 0x000ea20000000a00 */
        /* <DEDUP_REMOVED lines=8> */
[----:B-1----:R-:W-:-:S03]  /*104f0*/  @!P4 LEA R10, P0, R4, R196, 0x6 ;  /* 0x000000c4040ac211 */ /* 0x002fc600078030ff */
[----:B------:R-:W-:Y:S01]  /*10500*/  @!P5 LDGSTS.E.BYPASS.LTC128B.128 [R0+0x8800], desc[UR6][R8.64+0x80] ;  /* 0x088000800800dfae */ /* 0x000fe2000b981a06 */
[----:B------:R-:W-:-:S03]  /*10510*/  @!P4 LEA.HI.X R11, R4, R195, R5, 0x6, P0 ;  /* 0x000000c3040bc211 */ /* 0x000fc600000f3405 */
[----:B------:R1:W-:Y:S01]  /*10520*/  @!P5 LDGSTS.E.BYPASS.LTC128B.128 [R0+0xa800], desc[UR6][R8.64+0x100] ;  /* 0x0a8001000800dfae */ /* 0x0003e2000b981a06 */
[----:B------:R-:W-:Y:S01]  /*10530*/  ISETP.GE.AND P0, PT, R42, R7, PT ;  /* 0x000000072a00720c */ /* 0x000fe20003f06270 */
[----:B--2---:R-:W-:Y:S02]  /*10540*/  @!P3 IMAD R3, R3, 0x60, RZ ;  /* 0x000000600303b824 */ /* 0x004fe400078e02ff */
[----:B------:R-:W-:Y:S01]  /*10550*/  @!P4 LDGSTS.E.BYPASS.LTC128B.128 [R0+0x7000], desc[UR6][R10.64] ;  /* 0x070000000a00cfae */ /* 0x000fe2000b981a06 */
[----:B------:R-:W2:Y:S03]  /*10560*/  @!P1 LDC.64 R6, c[0x0][0x3c0] ;  /* 0x0000f000ff069b82 */ /* 0x000ea60000000a00 */
[----:B------:R-:W-:Y:S04]  /*10570*/  @!P4 LDGSTS.E.BYPASS.LTC128B.128 [R0+0x9000], desc[UR6][R10.64+0x80] ;  /* 0x090000800a00cfae */ /* 0x000fe8000b981a06 */
[----:B------:R4:W-:Y:S01]  /*10580*/  @!P4 LDGSTS.E.BYPASS.LTC128B.128 [R0+0xb000], desc[UR6][R10.64+0x100] ;  /* 0x0b0001000a00cfae */ /* 0x0009e2000b981a06 */
[----:B---3--:R-:W-:-:S02]  /*10590*/  @!P3 IMAD.MOV.U32 R197, RZ, RZ, R195 ;  /* 0x000000ffffc5b224 */ /* 0x008fc400078e00c3 */
[----:B------:R-:W-:-:S04]  /*105a0*/  @!P3 IMAD.WIDE.U32 R4, R2, 0x60, R196 ;  /* 0x000000600204b825 */ /* 0x000fc800078e00c4 */
[----:B------:R-:W-:Y:S01]  /*105b0*/  @!P3 IMAD.IADD R15, R3, 0x1, R5 ;  /* 0x00000001030fb824 */ /* 0x000fe200078e0205 */
[----:B------:R-:W-:Y:S01]  /*105c0*/  SHF.R.U32.HI R3, RZ, 0x4, R76 ;  /* 0x00000004ff037819 */ /* 0x000fe2000001164c */
[----:B------:R-:W-:Y:S02]  /*105d0*/  @!P3 IMAD.MOV.U32 R14, RZ, RZ, R4 ;  /* 0x000000ffff0eb224 */ /* 0x000fe400078e0004 */
[----:B------:R-:W3:Y:S01]  /*105e0*/  @!P0 LDC.64 R4, c[0x0][0x3c0] ;  /* 0x0000f000ff048b82 */ /* 0x000ee20000000a00 */
[----:B------:R-:W-:Y:S02]  /*105f0*/  IMAD.SHL.U32 R2, R76, 0x40, RZ ;  /* 0x000000404c027824 */ /* 0x000fe400078e00ff */
[----:B------:R-:W-:Y:S01]  /*10600*/  @!P3 LDGSTS.E.BYPASS.LTC128B.128 [R0+0x7800], desc[UR6][R14.64] ;  /* 0x078000000e00bfae */ /* 0x000fe2000b981a06 */
[----:B------:R-:W-:Y:S02]  /*10610*/  IMAD.SHL.U32 R3, R3, 0x400, RZ ;  /* 0x0000040003037824 */ /* 0x000fe400078e00ff */
[----:B-1----:R-:W-:Y:S01]  /*10620*/  LOP3.LUT R8, R189, 0x200, R2, 0xf8, !PT ;  /* 0x00000200bd087812 */ /* 0x002fe200078ef802 */
[----:B------:R-:W-:Y:S04]  /*10630*/  @!P3 LDGSTS.E.BYPASS.LTC128B.128 [R0+0x9800], desc[UR6][R14.64+0x80] ;  /* 0x098000800e00bfae */ /* 0x000fe8000b981a06 */
[----:B------:R-:W-:Y:S01]  /*10640*/  @!P3 LDGSTS.E.BYPASS.LTC128B.128 [R0+0xb800], desc[UR6][R14.64+0x100] ;  /* 0x0b8001000e00bfae */ /* 0x000fe2000b981a06 */
[----:B----4-:R-:W-:Y:S01]  /*10650*/  LOP3.LUT R10, R3, 0x400, RZ, 0xc0, !PT ;  /* 0x00000400030a7812 */ /* 0x010fe200078ec0ff */
[----:B------:R-:W-:Y:S01]  /*10660*/  IMAD.IADD R8, R79, 0x1, R8 ;  /* 0x000000014f087824 */ /* 0x000fe200078e0208 */
[----:B------:R-:W-:Y:S01]  /*10670*/  @!P2 LEA R12, P3, R77, R198, 0x1 ;  /* 0x000000c64d0ca211 */ /* 0x000fe200078608ff */
[----:B------:R-:W0:Y:S02]  /*10680*/  LDGDEPBAR ;  /* 0x00000000000079af */ /* 0x000e240000000000 */
[----:B------:R-:W-:Y:S01]  /*10690*/  IMAD R89, R89, 0x2, R10 ;  /* 0x0000000259597824 */ /* 0x000fe200078e020a */
[----:B------:R-:W-:-:S02]  /*106a0*/  @!P2 LEA.HI.X R13, R77, R199, R80, 0x1, P3 ;  /* 0x000000c74d0da211 */ /* 0x000fc400018f0c50 */
[----:B--2---:R-:W-:Y:S01]  /*106b0*/  @!P1 LEA R10, P3, R6, R198, 0x6 ;  /* 0x000000c6060a9211 */ /* 0x004fe200078630ff */
[----:B------:R-:W-:Y:S01]  /*106c0*/  VIADD R64, R89, UR5 ;  /* 0x0000000559407c36 */ /* 0x000fe20008000000 */
[----:B------:R-:W-:Y:S02]  /*106d0*/  LEA R90, R8, UR5, 0x1 ;  /* 0x00000005085a7c11 */ /* 0x000fe4000f8e08ff */
[----:B------:R-:W-:Y:S01]  /*106e0*/  @!P1 LEA.HI.X R11, R6, R199, R7, 0x6, P3 ;  /* 0x000000c7060b9211 */ /* 0x000fe200018f3407 */
[----:B---3--:R-:W-:-:S04]  /*106f0*/  @!P0 IMAD.WIDE.U32 R6, R4, 0x60, R198 ;  /* 0x0000006004068825 */ /* 0x008fc800078e00c6 */
[----:B------:R-:W-:-:S04]  /*10700*/  @!P0 IMAD R5, R5, 0x60, RZ ;  /* 0x0000006005058824 */ /* 0x000fc800078e02ff */
[----:B------:R-:W-:Y:S01]  /*10710*/  @!P0 IMAD.IADD R7, R5, 0x1, R7 ;  /* 0x0000000105078824 */ /* 0x000fe200078e0207 */
        /* <DEDUP_REMOVED lines=44> */
[----:B------:R-:W-:Y:S01]  /*109e0*/  LDSM.16.M88.4 R52, [R90] ;  /* 0x000000005a34783b */ /* 0x000fe20000000200 */
[----:B------:R-:W-:-:S03]  /*109f0*/  SEL R3, R187, 0xffffffc0, !P0 ;  /* 0xffffffc0bb037807 */ /* 0x000fc60004000000 */
[----:B------:R-:W4:Y:S02]  /*10a00*/  LDSM.16.M88.4 R24, [R89+UR5+0x6000] ;  /* 0x006000055918783b */ /* 0x000f240008000200 */
[--C-:B------:R-:W-:Y:S02]  /*10a10*/  IMAD.IADD R88, R90, 0x1, R3.reuse ;  /* 0x000000015a587824 */ /* 0x100fe400078e0203 */
[----:B------:R-:W5:Y:S01]  /*10a20*/  LDSM.16.M88.4 R16, [R89+UR5+0x6800] ;  /* 0x006800055910783b */ /* 0x000f620008000200 */
[----:B------:R-:W-:Y:S02]  /*10a30*/  IMAD.IADD R64, R64, 0x1, R3 ;  /* 0x0000000140407824 */ /* 0x000fe400078e0203 */
[C---:B------:R-:W-:Y:S01]  /*10a40*/  IMAD.IADD R77, R65.reuse, 0x1, R88 ;  /* 0x00000001414d7824 */ /* 0x040fe200078e0258 */
        /* <DEDUP_REMOVED lines=9> */
[C---:B----4-:R-:W-:Y:S03]  /*10ae0*/  HMMA.16816.F32.BF16 R28, R52.reuse, R24, RZ ;  /* 0x00000018341c723c */ /* 0x050fe600000418ff */
[----:B--2---:R-:W2:Y:S04]  /*10af0*/  LDSM.16.M88.4 R8, [R64+0x6000] ;  /* 0x006000004008783b */ /* 0x004ea80000000200 */
[----:B---3--:R-:W3:Y:S01]  /*10b00*/  LDSM.16.M88.4 R4, [R64+0x6800] ;  /* 0x006800004004783b */ /* 0x008ee20000000200 */
[C---:B------:R-:W-:Y:S03]  /*10b10*/  HMMA.16816.F32.BF16 R24, R52.reuse, R26, RZ ;  /* 0x0000001a3418723c */ /* 0x040fe600000418ff */
[----:B------:R-:W4:Y:S04]  /*10b20*/  LDSM.16.M88.4 R80, [R64+0x7000] ;  /* 0x007000004050783b */ /* 0x000f280000000200 */
[----:B------:R-:W4:Y:S01]  /*10b30*/  LDSM.16.M88.4 R72, [R64+0x7800] ;  /* 0x007800004048783b */ /* 0x000f220000000200 */
[C---:B-----5:R-:W-:Y:S03]  /*10b40*/  HMMA.16816.F32.BF16 R20, R52.reuse, R16, RZ ;  /* 0x000000103414723c */ /* 0x060fe600000418ff */
        /* <DEDUP_REMOVED lines=10> */
[C---:B------:R-:W-:Y:S08]  /*10bf0*/  HMMA.16816.F32.BF16 R20, R12.reuse, R40, R20 ;  /* 0x000000280c14723c */ /* 0x040ff00000041814 */
[C---:B------:R-:W-:Y:S01]  /*10c00*/  HMMA.16816.F32.BF16 R16, R12.reuse, R42, R16 ;  /* 0x0000002a0c10723c */ /* 0x040fe20000041810 */
[----:B------:R-:W5:Y:S07]  /*10c10*/  LDSM.16.M88.4 R40, [R3+0x6800] ;  /* 0x006800000328783b */ /* 0x000f6e0000000200 */
[C---:B------:R-:W-:Y:S08]  /*10c20*/  HMMA.16816.F32.BF16 R68, R12.reuse, R36, R68 ;  /* 0x000000240c44723c */ /* 0x040ff00000041844 */
[C---:B------:R-:W-:Y:S01]  /*10c30*/  HMMA.16816.F32.BF16 R60, R12.reuse, R38, R60 ;  /* 0x000000260c3c723c */ /* 0x040fe2000004183c */
[----:B------:R-:W5:Y:S07]  /*10c40*/  LDSM.16.M88.4 R36, [R3+0x7000] ;  /* 0x007000000324783b */ /* 0x000f6e0000000200 */
[C---:B------:R-:W-:Y:S08]  /*10c50*/  HMMA.16816.F32.BF16 R56, R12.reuse, R32, R56 ;  /* 0x000000200c38723c */ /* 0x040ff00000041838 */
[----:B------:R-:W-:Y:S01]  /*10c60*/  HMMA.16816.F32.BF16 R52, R12, R34, R52 ;  /* 0x000000220c34723c */ /* 0x000fe20000041834 */
[----:B------:R-:W-:Y:S04]  /*10c70*/  LDSM.16.M88.4 R12, [R90+0x2000] ;  /* 0x002000005a0c783b */ /* 0x000fe80000000200 */
[----:B------:R-:W-:Y:S03]  /*10c80*/  LDSM.16.M88.4 R32, [R3+0x7800] ;  /* 0x007800000320783b */ /* 0x000fe60000000200 */
[C---:B--2---:R-:W-:Y:S08]  /*10c90*/  HMMA.16816.F32.BF16 R28, R84.reuse, R8, R28 ;  /* 0x00000008541c723c */ /* 0x044ff0000004181c */
[C---:B------:R-:W-:Y:S01]  /*10ca0*/  HMMA.16816.F32.BF16 R24, R84.reuse, R10, R24 ;  /* 0x0000000a5418723c */ /* 0x040fe20000041818 */
[----:B------:R-:W2:Y:S07]  /*10cb0*/  LDSM.16.M88.4 R8, [R89+UR5+0x8000] ;  /* 0x008000055908783b */ /* 0x000eae0008000200 */
[C---:B---3--:R-:W-:Y:S08]  /*10cc0*/  HMMA.16816.F32.BF16 R20, R84.reuse, R4, R20 ;  /* 0x000000045414723c */ /* 0x048ff00000041814 */
[C---:B------:R-:W-:Y:S01]  /*10cd0*/  HMMA.16816.F32.BF16 R16, R84.reuse, R6, R16 ;  /* 0x000000065410723c */ /* 0x040fe20000041810 */
[----:B------:R-:W3:Y:S07]  /*10ce0*/  LDSM.16.M88.4 R4, [R89+UR5+0x8800] ;  /* 0x008800055904783b */ /* 0x000eee0008000200 */
[C---:B----4-:R-:W-:Y:S08]  /*10cf0*/  HMMA.16816.F32.BF16 R68, R84.reuse, R80, R68 ;  /* 0x000000505444723c */ /* 0x050ff00000041844 */
        /* <DEDUP_REMOVED lines=8> */
[C---:B-----5:R-:W-:Y:S08]  /*10d80*/  HMMA.16816.F32.BF16 R20, R48.reuse, R40, R20 ;  /* 0x000000283014723c */ /* 0x060ff00000041814 */
[C---:B------:R-:W-:Y:S01]  /*10d90*/  HMMA.16816.F32.BF16 R16, R48.reuse, R42, R16 ;  /* 0x0000002a3010723c */ /* 0x040fe20000041810 */
[----:B------:R-:W-:Y:S07]  /*10da0*/  LDSM.16.M88.4 R40, [R79+0x9800] ;  /* 0x009800004f28783b */ /* 0x000fee0000000200 */
[C---:B------:R-:W-:Y:S08]  /*10db0*/  HMMA.16816.F32.BF16 R68, R48.reuse, R36, R68 ;  /* 0x000000243044723c */ /* 0x040ff00000041844 */
[----:B------:R-:W-:Y:S01]  /*10dc0*/  HMMA.16816.F32.BF16 R60, R48, R38, R60 ;  /* 0x00000026303c723c */ /* 0x000fe2000004183c */
[----:B------:R-:W-:Y:S07]  /*10dd0*/  LDSM.16.M88.4 R36, [R92+0x2000] ;  /* 0x002000005c24783b */ /* 0x000fee0000000200 */
[C---:B--2---:R-:W-:Y:S08]  /*10de0*/  HMMA.16816.F32.BF16 R28, R12.reuse, R8, R28 ;  /* 0x000000080c1c723c */ /* 0x044ff0000004181c */
[----:B------:R-:W-:Y:S01]  /*10df0*/  HMMA.16816.F32.BF16 R24, R12, R10, R24 ;  /* 0x0000000a0c18723c */ /* 0x000fe20000041818 */
[----:B------:R-:W2:Y:S07]  /*10e00*/  LDSM.16.M88.4 R8, [R79+0x8800] ;  /* 0x008800004f08783b */ /* 0x000eae0000000200 */
[C---:B------:R-:W-:Y:S08]  /*10e10*/  HMMA.16816.F32.BF16 R56, R48.reuse, R32, R56 ;  /* 0x000000203038723c */ /* 0x040ff00000041838 */
[----:B------:R-:W-:Y:S01]  /*10e20*/  HMMA.16816.F32.BF16 R52, R48, R34, R52 ;  /* 0x000000223034723c */ /* 0x000fe20000041834 */
[----:B------:R-:W4:Y:S04]  /*10e30*/  LDSM.16.M88.4 R32, [R79+0x8000] ;  /* 0x008000004f20783b */ /* 0x000f280000000200 */
[----:B------:R-:W-:Y:S03]  /*10e40*/  LDSM.16.M88.4 R48, [R88+0x2000] ;  /* 0x002000005830783b */ /* 0x000fe60000000200 */
[C---:B---3--:R-:W-:Y:S08]  /*10e50*/  HMMA.16816.F32.BF16 R20, R12.reuse, R4, R20 ;  /* 0x000000040c14723c */ /* 0x048ff00000041814 */
[C---:B------:R-:W-:Y:S01]  /*10e60*/  HMMA.16816.F32.BF16 R16, R12.reuse, R6, R16 ;  /* 0x000000060c10723c */ /* 0x040fe20000041810 */
[----:B------:R-:W3:Y:S07]  /*10e70*/  LDSM.16.M88.4 R4, [R79+0x9000] ;  /* 0x009000004f04783b */ /* 0x000eee0000000200 */
[C---:B-1----:R-:W-:Y:S08]  /*10e80*/  HMMA.16816.F32.BF16 R68, R12.reuse, R44, R68 ;  /* 0x0000002c0c44723c */ /* 0x042ff00000041844 */
[C---:B------:R-:W-:Y:S01]  /*10e90*/  HMMA.16816.F32.BF16 R60, R12.reuse, R46, R60 ;  /* 0x0000002e0c3c723c */ /* 0x040fe2000004183c */
[----:B------:R-:W1:Y:S07]  /*10ea0*/  LDSM.16.M88.4 R44, [R64+0x8000] ;  /* 0x00800000402c783b */ /* 0x000e6e0000000200 */
[C---:B------:R-:W-:Y:S08]  /*10eb0*/  HMMA.16816.F32.BF16 R56, R12.reuse, R72, R56 ;  /* 0x000000480c38723c */ /* 0x040ff00000041838 */
[----:B------:R-:W-:Y:S01]  /*10ec0*/  HMMA.16816.F32.BF16 R52, R12, R74, R52 ;  /* 0x0000004a0c34723c */ /* 0x000fe20000041834 */
[----:B------:R-:W5:Y:S04]  /*10ed0*/  LDSM.16.M88.4 R12, [R64+0x8800] ;  /* 0x00880000400c783b */ /* 0x000f680000000200 */
[----:B------:R-:W-:Y:S03]  /*10ee0*/  LDSM.16.M88.4 R72, [R90+0x4000] ;  /* 0x004000005a48783b */ /* 0x000fe60000000200 */
[C---:B--2---:R-:W-:Y:S08]  /*10ef0*/  HMMA.16816.F32.BF16 R20, R36.reuse, R8, R20 ;  /* 0x000000082414723c */ /* 0x044ff00000041814 */
[C---:B------:R-:W-:Y:S01]  /*10f00*/  HMMA.16816.F32.BF16 R16, R36.reuse, R10, R16 ;  /* 0x0000000a2410723c */ /* 0x040fe20000041810 */
[----:B------:R-:W2:Y:S07]  /*10f10*/  LDSM.16.M88.4 R8, [R64+0x9000] ;  /* 0x009000004008783b */ /* 0x000eae0000000200 */
[C---:B----4-:R-:W-:Y:S08]  /*10f20*/  HMMA.16816.F32.BF16 R28, R36.reuse, R32, R28 ;  /* 0x00000020241c723c */ /* 0x050ff0000004181c */
[C---:B------:R-:W-:Y:S01]  /*10f30*/  HMMA.16816.F32.BF16 R24, R36.reuse, R34, R24 ;  /* 0x000000222418723c */ /* 0x040fe20000041818 */
[----:B------:R-:W-:Y:S07]  /*10f40*/  LDSM.16.M88.4 R32, [R3+0x8000] ;  /* 0x008000000320783b */ /* 0x000fee0000000200 */
[C---:B---3--:R-:W-:Y:S08]  /*10f50*/  HMMA.16816.F32.BF16 R68, R36.reuse, R4, R68 ;  /* 0x000000042444723c */ /* 0x048ff00000041844 */
        /* <DEDUP_REMOVED lines=46> */
[----:B------:R-:W5:Y:S03]  /*11240*/  LDSM.16.M88.4 R72, [R3+0xa000] ;  /* 0x00a000000348783b */ /* 0x000f660000000200 */
[C---:B----4-:R-:W-:Y:S08]  /*11250*/  HMMA.16816.F32.BF16 R28, R36.reuse, R32, R28 ;  /* 0x00000020241c723c */ /* 0x050ff0000004181c */
[----:B------:R-:W-:Y:S01]  /*11260*/  HMMA.16816.F32.BF16 R24, R36, R34, R24 ;  /* 0x000000222418723c */ /* 0x000fe20000041818 */
[----:B------:R-:W-:-:S05]  /*11270*/  LOP3.LUT R35, R76, 0x6, RZ, 0xc0, !PT ;  /* 0x000000064c237812 */ /* 0x000fca00078ec0ff */
[----:B------:R-:W-:Y:S02]  /*11280*/  IMAD.IADD R35, R200, 0x1, R35 ;  /* 0x00000001c8237824 */ /* 0x000fe400078e0223 */
[----:B--2---:R-:W-:Y:S02]  /*11290*/  HMMA.16816.F32.BF16 R20, R36, R8, R20 ;  /* 0x000000082414723c */ /* 0x004fe40000041814 */
[C---:B------:R-:W-:Y:S01]  /*112a0*/  VIADD R33, R35.reuse, 0x8 ;  /* 0x0000000823217836 */ /* 0x040fe20000000000 */
[----:B------:R-:W-:-:S04]  /*112b0*/  ISETP.GE.AND P3, PT, R35, R78, PT ;  /* 0x0000004e2300720c */ /* 0x000fc80003f66270 */
[----:B------:R-:W-:Y:S01]  /*112c0*/  ISETP.GE.AND P6, PT, R33, R78, PT ;  /* 0x0000004e2100720c */ /* 0x000fe20003fc6270 */
[----:B------:R-:W-:Y:S01]  /*112d0*/  HMMA.16816.F32.BF16 R16, R36, R10, R16 ;  /* 0x0000000a2410723c */ /* 0x000fe20000041810 */
[----:B------:R-:W2:Y:S01]  /*112e0*/  LDSM.16.M88.4 R8, [R3+0xa800] ;  /* 0x00a800000308783b */ /* 0x000ea20000000200 */
[----:B------:R-:W-:-:S05]  /*112f0*/  VIADD R33, R35, 0x9 ;  /* 0x0000000923217836 */ /* 0x000fca0000000000 */
[----:B------:R-:W-:Y:S01]  /*11300*/  ISETP.GE.AND P5, PT, R33, R78, PT ;  /* 0x0000004e2100720c */ /* 0x000fe20003fa6270 */
        /* <DEDUP_REMOVED lines=11> */
[----:B------:R1:W4:Y:S01]  /*113c0*/  LDSM.16.M88.4 R12, [R3+0xb800] ;  /* 0x00b80000030c783b */ /* 0x0003220000000200 */
[----:B------:R-:W-:-:S06]  /*113d0*/  DEPBAR.LE SB0, 0x0 ;  /* 0x000080000000791a */ /* 0x000fcc0000000000 */
[C---:B------:R-:W-:Y:S08]  /*113e0*/  HMMA.16816.F32.BF16 R56, R36.reuse, R40, R56 ;  /* 0x000000282438723c */ /* 0x040ff00000041838 */
[----:B------:R-:W-:Y:S01]  /*113f0*/  HMMA.16816.F32.BF16 R52, R36, R42, R52 ;  /* 0x0000002a2434723c */ /* 0x000fe20000041834 */
[----:B------:R-:W-:-:S05]  /*11400*/  VIADD R37, R35, 0x10 ;  /* 0x0000001023257836 */ /* 0x000fca0000000000 */
[----:B------:R-:W-:Y:S02]  /*11410*/  ISETP.GE.AND P4, PT, R37, R78, PT ;  /* 0x0000004e2500720c */ /* 0x000fe40003f86270 */
[----:B-----5:R-:W-:Y:S01]  /*11420*/  HMMA.16816.F32.BF16 R28, R84, R72, R28 ;  /* 0x00000048541c723c */ /* 0x020fe2000004181c */
[----:B-1----:R-:W-:-:S07]  /*11430*/  VIADD R3, R35, 0x19 ;  /* 0x0000001923037836 */ /* 0x002fce0000000000 */
[C---:B------:R-:W-:Y:S08]  /*11440*/  HMMA.16816.F32.BF16 R24, R84.reuse, R74, R24 ;  /* 0x0000004a5418723c */ /* 0x040ff00000041818 */
[----:B--2---:R-:W-:Y:S01]  /*11450*/  HMMA.16816.F32.BF16 R20, R84, R8, R20 ;  /* 0x000000085414723c */ /* 0x004fe20000041814 */
[----:B------:R-:W-:Y:S02]  /*11460*/  VIADD R9, R35, 0x11 ;  /* 0x0000001123097836 */ /* 0x000fe40000000000 */
[----:B------:R-:W-:-:S02]  /*11470*/  FSEL R33, R30, -INF , !P3 ;  /* 0xff8000001e217808 */ /* 0x000fc40005800000 */
[----:B------:R-:W-:Y:S02]  /*11480*/  FSEL R28, R28, -INF , !P3 ;  /* 0xff8000001c1c7808 */ /* 0x000fe40005800000 */
[-C--:B------:R-:W-:Y:S01]  /*11490*/  ISETP.GE.AND P3, PT, R9, R78.reuse, PT ;  /* 0x0000004e0900720c */ /* 0x080fe20003f66270 */
[----:B------:R-:W-:Y:S01]  /*114a0*/  HMMA.16816.F32.BF16 R16, R84, R10, R16 ;  /* 0x0000000a5410723c */ /* 0x000fe20000041810 */
[----:B------:R-:W-:Y:S01]  /*114b0*/  FSEL R30, R29, -INF , !P1 ;  /* 0xff8000001d1e7808 */ /* 0x000fe20004800000 */
[----:B------:R-:W-:Y:S01]  /*114c0*/  VIADD R9, R35, 0x18 ;  /* 0x0000001823097836 */ /* 0x000fe20000000000 */
[----:B------:R-:W-:Y:S02]  /*114d0*/  FSEL R29, R26, -INF , !P6 ;  /* 0xff8000001a1d7808 */ /* 0x000fe40007000000 */
[----:B------:R-:W-:Y:S02]  /*114e0*/  FSEL R24, R24, -INF , !P6 ;  /* 0xff80000018187808 */ /* 0x000fe40007000000 */
[----:B------:R-:W-:Y:S01]  /*114f0*/  ISETP.GE.AND P6, PT, R3, R78, PT ;  /* 0x0000004e0300720c */ /* 0x000fe20003fc6270 */
[----:B------:R-:W-:Y:S01]  /*11500*/  HMMA.16816.F32.BF16 R56, R88, R68, R56 ;  /* 0x000000445838723c */ /* 0x000fe20000041838 */
[----:B------:R-:W-:Y:S01]  /*11510*/  VIADD R3, R35, 0x21 ;  /* 0x0000002123037836 */ /* 0x000fe20000000000 */
[----:B------:R-:W-:-:S02]  /*11520*/  FSEL R31, R31, -INF , !P1 ;  /* 0xff8000001f1f7808 */ /* 0x000fc40004800000 */
[-C--:B------:R-:W-:Y:S02]  /*11530*/  ISETP.GE.AND P1, PT, R9, R78.reuse, PT ;  /* 0x0000004e0900720c */ /* 0x080fe40003f26270 */
[----:B------:R-:W-:Y:S02]  /*11540*/  FSEL R9, R22, -INF , !P4 ;  /* 0xff80000016097808 */ /* 0x000fe40006000000 */
[----:B------:R-:W-:Y:S01]  /*11550*/  HMMA.16816.F32.BF16 R52, R88, R70, R52 ;  /* 0x000000465834723c */ /* 0x000fe20000041834 */
[----:B------:R-:W-:Y:S02]  /*11560*/  FSEL R8, R20, -INF , !P4 ;  /* 0xff80000014087808 */ /* 0x000fe40006000000 */
[-C--:B------:R-:W-:Y:S01]  /*11570*/  ISETP.GE.AND P4, PT, R3, R78.reuse, PT ;  /* 0x0000004e0300720c */ /* 0x080fe20003f86270 */
[----:B------:R-:W-:Y:S01]  /*11580*/  VIADD R3, R35, 0x29 ;  /* 0x0000002923037836 */ /* 0x000fe20000000000 */
[----:B------:R-:W-:Y:S02]  /*11590*/  FSEL R20, R21, -INF , !P3 ;  /* 0xff80000015147808 */ /* 0x000fe40005800000 */
[----:B------:R-:W-:Y:S01]  /*115a0*/  FSEL R21, R18, -INF , !P1 ;  /* 0xff80000012157808 */ /* 0x000fe20004800000 */
[----:B---3--:R-:W-:Y:S01]  /*115b0*/  HMMA.16816.F32.BF16 R60, R84, R6, R60 ;  /* 0x00000006543c723c */ /* 0x008fe2000004183c */
[----:B------:R-:W-:Y:S01]  /*115c0*/  FSEL R10, R16, -INF , !P1 ;  /* 0xff800000100a7808 */ /* 0x000fe20004800000 */
[----:B------:R-:W-:Y:S01]  /*115d0*/  BAR.SYNC.DEFER_BLOCKING 0x0 ;  /* 0x0000000000007b1d */ /* 0x000fe20000010000 */
[----:B------:R-:W-:Y:S01]  /*115e0*/  ISETP.GE.AND P1, PT, R3, R78, PT ;  /* 0x0000004e0300720c */ /* 0x000fe20003f26270 */
[----:B------:R-:W-:Y:S01]  /*115f0*/  VIADD R3, R35, 0x31 ;  /* 0x0000003123037836 */ /* 0x000fe20000000000 */
[----:B------:R-:W-:-:S02]  /*11600*/  FSEL R27, R27, -INF , !P5 ;  /* 0xff8000001b1b7808 */ /* 0x000fc40006800000 */
[----:B------:R-:W-:Y:S01]  /*11610*/  FSEL R11, R23, -INF , !P3 ;  /* 0xff800000170b7808 */ /* 0x000fe20005800000 */
[----:B------:R-:W-:Y:S01]  /*11620*/  HMMA.16816.F32.BF16 R80, R84, R4, R80 ;  /* 0x000000045450723c */ /* 0x000fe20000041850 */
[----:B------:R-:W-:Y:S01]  /*11630*/  VIADD R5, R35, 0x20 ;  /* 0x0000002023057836 */ /* 0x000fe20000000000 */
[----:B------:R-:W-:-:S04]  /*11640*/  FSEL R4, R25, -INF , !P5 ;  /* 0xff80000019047808 */ /* 0x000fc80006800000 */
[----:B------:R-:W-:Y:S01]  /*11650*/  ISETP.GE.AND P5, PT, R5, R78, PT ;  /* 0x0000004e0500720c */ /* 0x000fe20003fa6270 */
[----:B------:R-:W-:Y:S01]  /*11660*/  VIADD R5, R35, 0x28 ;  /* 0x0000002823057836 */ /* 0x000fe20000000000 */
[C---:B----4-:R-:W-:Y:S01]  /*11670*/  HMMA.16816.F32.BF16 R56, R84.reuse, R12, R56 ;  /* 0x0000000c5438723c */ /* 0x050fe20000041838 */
[----:B------:R-:W-:Y:S02]  /*11680*/  FSEL R13, R19, -INF , !P6 ;  /* 0xff800000130d7808 */ /* 0x000fe40007000000 */
[----:B------:R-:W-:Y:S02]  /*11690*/  FSEL R177, R63, -INF , !P1 ;  /* 0xff8000003fb17808 */ /* 0x000fe40004800000 */
[----:B------:R-:W-:Y:S02]  /*116a0*/  FSEL R170, R61, -INF , !P1 ;  /* 0xff8000003daa7808 */ /* 0x000fe40004800000 */
[----:B------:R-:W-:Y:S01]  /*116b0*/  ISETP.GT.AND P1, PT, R201, R194, PT ;  /* 0x000000c2c900720c */ /* 0x000fe20003f24270 */
[----:B------:R-:W-:Y:S01]  /*116c0*/  HMMA.16816.F32.BF16 R52, R84, R14, R52 ;  /* 0x0000000e5434723c */ /* 0x000fe20000041834 */
[----:B------:R-:W-:Y:S01]  /*116d0*/  ISETP.GE.AND P3, PT, R5, R78, PT ;  /* 0x0000004e0500720c */ /* 0x000fe20003f66270 */
[----:B------:R-:W-:Y:S01]  /*116e0*/  VIADD R5, R35, 0x30 ;  /* 0x0000003023057836 */ /* 0x000fe20000000000 */
[----:B------:R-:W-:-:S02]  /*116f0*/  FSEL R183, R82, -INF , !P5 ;  /* 0xff80000052b77808 */ /* 0x000fc40006800000 */
        /* <DEDUP_REMOVED lines=9> */
[-C--:B------:R-:W-:Y:S02]  /*11790*/  ISETP.GE.AND P6, PT, R5, R78.reuse, PT ;  /* 0x0000004e0500720c */ /* 0x080fe40003fc6270 */
[-C--:B------:R-:W-:Y:S02]  /*117a0*/  ISETP.GE.AND P4, PT, R3, R78.reuse, PT ;  /* 0x0000004e0300720c */ /* 0x080fe40003f86270 */
[----:B------:R-:W-:Y:S02]  /*117b0*/  ISETP.GE.AND P3, PT, R35, R78, PT ;  /* 0x0000004e2300720c */ /* 0x000fe40003f66270 */
[----:B------:R-:W-:Y:S02]  /*117c0*/  FSEL R169, R58, -INF , !P6 ;  /* 0xff8000003aa97808 */ /* 0x000fe40007000000 */
[----:B------:R-:W-:-:S02]  /*117d0*/  FSEL R176, R56, -INF , !P6 ;  /* 0xff80000038b07808 */ /* 0x000fc40007000000 */
[----:B------:R-:W-:Y:S02]  /*117e0*/  FSEL R167, R59, -INF , !P5 ;  /* 0xff8000003ba77808 */ /* 0x000fe40006800000 */
        /* <DEDUP_REMOVED lines=18> */
.L_x_4274:
        /* <DEDUP_REMOVED lines=60> */
.L_x_4275:
        /* <DEDUP_REMOVED lines=26> */
.L_x_4273:
        /* <DEDUP_REMOVED lines=20> */
[----:B-1----:R-:W-:-:S02]  /*11fb0*/  SHF.R.U32.HI R185, RZ, 0x1, R186 ;  /* 0x00000001ffb97819 */ /* 0x002fc400000116ba */
[----:B------:R-:W-:Y:S01]  /*11fc0*/  IADD3 R133, PT, PT, R133, -0x2, RZ ;  /* 0xfffffffe85857810 */ /* 0x000fe20007ffe0ff */
[----:B------:R-:W1:Y:S01]  /*11fd0*/  SHFL.BFLY PT, R7, R6, 0x2, 0x1f ;  /* 0x0c401f0006077f89 */ /* 0x000e6200000e0000 */
[----:B---3--:R-:W-:Y:S02]  /*11fe0*/  FMNMX.FTZ R0, R15, R0, !PT ;  /* 0x000000000f007209 */ /* 0x008fe40007810000 */
[----:B-1----:R-:W-:-:S03]  /*11ff0*/  FMNMX.FTZ R7, R6, R7, !PT ;  /* 0x0000000706077209 */ /* 0x002fc60007810000 */
[----:B------:R-:W1:Y:S01]  /*12000*/  SHFL.BFLY PT, R3, R0, 0x1, 0x1f ;  /* 0x0c201f0000037f89 */ /* 0x000e6200000e0000 */
[----:B------:R-:W-:-:S03]  /*12010*/  SHF.L.U32 R6, R186, 0x3, RZ ;  /* 0x00000003ba067819 */ /* 0x000fc600000006ff */
[----:B------:R-:W3:Y:S01]  /*12020*/  SHFL.BFLY PT, R132, R7, 0x1, 0x1f ;  /* 0x0c201f0007847f89 */ /* 0x000ee200000e0000 */
[----:B------:R-:W-:Y:S02]  /*12030*/  LOP3.LUT R6, R5, 0x38, R6, 0xf8, !PT ;  /* 0x0000003805067812 */ /* 0x000fe400078ef806 */
[----:B------:R-:W-:-:S04]  /*12040*/  LOP3.LUT R5, R185, 0x8, RZ, 0xc0, !PT ;  /* 0x00000008b9057812 */ /* 0x000fc800078ec0ff */
[----:B------:R-:W-:-:S04]  /*12050*/  LOP3.LUT R5, R6, R5, RZ, 0x3c, !PT ;  /* 0x0000000506057212 */ /* 0x000fc800078e3cff */
[----:B------:R-:W-:-:S04]  /*12060*/  LOP3.LUT R190, R5, 0x200, R2, 0xf8, !PT ;  /* 0x0000020005be7812 */ /* 0x000fc800078ef802 */
[----:B------:R-:W-:-:S04]  /*12070*/  LEA R190, R190, UR5, 0x1 ;  /* 0x00000005bebe7c11 */ /* 0x000fc8000f8e08ff */
[----:B------:R-:W-:Y:S01]  /*12080*/  IADD3 R160, PT, PT, R190, 0xc040, RZ ;  /* 0x0000c040bea07810 */ /* 0x000fe20007ffe0ff */
[----:B------:R-:W-:Y:S01]  /*12090*/  LDSM.16.MT88.4 R100, [R190+0x10000] ;  /* 0x01000000be64783b */ /* 0x000fe20000004200 */
[----:B-1----:R-:W-:Y:S02]  /*120a0*/  FMNMX.FTZ R3, R0, R3, !PT ;  /* 0x0000000300037209 */ /* 0x002fe40007810000 */
[----:B------:R-:W-:Y:S01]  /*120b0*/  IADD3 R0, PT, PT, R190, 0xc000, RZ ;  /* 0x0000c000be007810 */ /* 0x000fe20007ffe0ff */
[----:B------:R-:W-:Y:S01]  /*120c0*/  LDSM.16.MT88.4 R36, [R190+0xc000] ;  /* 0x00c00000be24783b */ /* 0x000fe20000004200 */
[----:B---3--:R-:W-:Y:S01]  /*120d0*/  FMNMX.FTZ R132, R7, R132, !PT ;  /* 0x0000008407847209 */ /* 0x008fe20007810000 */
[----:B--2---:R-:W-:Y:S01]  /*120e0*/  FMUL.FTZ R164, R3, UR4 ;  /* 0x0000000403a47c20 */ /* 0x004fe20008410000 */
[C---:B------:R-:W-:Y:S01]  /*120f0*/  IADD3 R165, PT, PT, R65.reuse, R190, RZ ;  /* 0x000000be41a57210 */ /* 0x040fe20007ffe0ff */
[----:B------:R-:W-:Y:S01]  /*12100*/  LDSM.16.MT88.4 R68, [R190+0xe000] ;  /* 0x00e00000be44783b */ /* 0x000fe20000004200 */
[----:B------:R-:W-:Y:S01]  /*12110*/  @P0 IADD3 R160, PT, PT, R0, -0x40, RZ ;  /* 0xffffffc000a00810 */ /* 0x000fe20007ffe0ff */
[C---:B------:R-:W-:Y:S01]  /*12120*/  FMUL.FTZ R173, R132.reuse, UR4 ;  /* 0x0000000484ad7c20 */ /* 0x040fe20008410000 */
[----:B------:R-:W-:Y:S01]  /*12130*/  FSETP.NEU.FTZ.AND P1, PT, R132, -INF , PT ;  /* 0xff8000008400780b */ /* 0x000fe20003f3d000 */
[----:B------:R-:W1:Y:S01]  /*12140*/  LDSM.16.MT88.4 R44, [R165+0xc000] ;  /* 0x00c00000a52c783b */ /* 0x000e620000004200 */
[----:B------:R-:W-:-:S02]  /*12150*/  IADD3 R158, PT, PT, R65, R160, RZ ;  /* 0x000000a0419e7210 */ /* 0x000fc40007ffe0ff */
[----:B------:R-:W-:Y:S01]  /*12160*/  FSEL R173, R173, RZ, P1 ;  /* 0x000000ffadad7208 */ /* 0x000fe20000800000 */
[----:B------:R-:W2:Y:S01]  /*12170*/  LDSM.16.MT88.4 R52, [R160] ;  /* 0x00000000a034783b */ /* 0x000ea20000004200 */
[----:B------:R-:W-:-:S03]  /*12180*/  FSETP.NEU.FTZ.AND P1, PT, R3, -INF , PT ;  /* 0xff8000000300780b */ /* 0x000fc60003f3d000 */
[--C-:B------:R-:W-:Y:S01]  /*12190*/  FFMA.FTZ R152, R4, UR4, -R173.reuse ;  /* 0x0000000404987c23 */ /* 0x100fe200080108ad */
[----:B------:R-:W-:Y:S01]  /*121a0*/  FSEL R164, R164, RZ, P1 ;  /* 0x000000ffa4a47208 */ /* 0x000fe20000800000 */
[----:B------:R-:W3:Y:S01]  /*121b0*/  LDSM.16.MT88.4 R76, [R165+0xe000] ;  /* 0x00e00000a54c783b */ /* 0x000ee20000004200 */
[--C-:B------:R-:W-:Y:S01]  /*121c0*/  FFMA.FTZ R161, R28, UR4, -R173.reuse ;  /* 0x000000041ca17c23 */ /* 0x100fe200080108ad */
[--C-:B------:R-:W-:Y:S01]  /*121d0*/  FFMA.FTZ R156, R30, UR4, -R173.reuse ;  /* 0x000000041e9c7c23 */ /* 0x100fe200080108ad */
[--C-:B------:R-:W-:Y:S01]  /*121e0*/  FFMA.FTZ R157, R24, UR4, -R173.reuse ;  /* 0x00000004189d7c23 */ /* 0x100fe200080108ad */
[----:B------:R-:W4:Y:S01]  /*121f0*/  LDSM.16.MT88.4 R108, [R165+0x10000] ;  /* 0x01000000a56c783b */ /* 0x000f220000004200 */
[--C-:B------:R-:W-:Y:S01]  /*12200*/  FFMA.FTZ R159, R33, UR4, -R164.reuse ;  /* 0x00000004219f7c23 */ /* 0x100fe200080108a4 */
[--C-:B------:R-:W-:Y:S01]  /*12210*/  FFMA.FTZ R154, R31, UR4, -R164.reuse ;  /* 0x000000041f9a7c23 */ /* 0x100fe200080108a4 */
[--C-:B------:R-:W-:Y:S01]  /*12220*/  FFMA.FTZ R155, R29, UR4, -R164.reuse ;  /* 0x000000041d9b7c23 */ /* 0x100fe200080108a4 */
[----:B------:R-:W5:Y:S01]  /*12230*/  LDSM.16.MT88.4 R60, [R158] ;  /* 0x000000009e3c783b */ /* 0x000f620000004200 */
        /* <DEDUP_REMOVED lines=12> */
[--C-:B------:R-:W-:Y:S01]  /*12300*/  FFMA.FTZ R134, R11, UR4, -R164.reuse ;  /* 0x000000040b867c23 */ /* 0x100fe200080108a4 */
[----:B------:R-:W2:Y:S01]  /*12310*/  MUFU.EX2 R152, R152 ;  /* 0x0000009800987308 */ /* 0x000ea20000000800 */
        /* <DEDUP_REMOVED lines=12> */
[--C-:B------:R-:W-:Y:S01]  /*123e0*/  FFMA.FTZ R170, R170, UR4, -R173.reuse ;  /* 0x00000004aaaa7c23 */ /* 0x100fe200080108ad */
[----:B------:R-:W5:Y:S01]  /*123f0*/  LDSM.16.MT88.4 R8, [R190+0x10800] ;  /* 0x01080000be08783b */ /* 0x000f620000004200 */
[----:B--2---:R-:W-:Y:S01]  /*12400*/  F2FP.BF16.F32.PACK_AB R122, R152, R157 ;  /* 0x0000009d987a723e */ /* 0x004fe200000010ff */
[----:B------:R-:W2:Y:S01]  /*12410*/  MUFU.EX2 R150, R150 ;  /* 0x0000009600967308 */ /* 0x000ea20000000800 */
[--C-:B------:R-:W-:Y:S01]  /*12420*/  FFMA.FTZ R178, R179, UR4, -R164.reuse ;  /* 0x00000004b3b27c23 */ /* 0x100fe200080108a4 */
[----:B------:R-:W5:Y:S01]  /*12430*/  LDSM.16.MT88.4 R144, [R165+0xe800] ;  /* 0x00e80000a590783b */ /* 0x000f620000004200 */
[--C-:B------:R-:W-:Y:S01]  /*12440*/  FFMA.FTZ R180, R177, UR4, -R164.reuse ;  /* 0x00000004b1b47c23 */ /* 0x100fe200080108a4 */
[----:B------:R-:W-:Y:S01]  /*12450*/  MUFU.EX2 R153, R153 ;  /* 0x0000009900997308 */ /* 0x000fe20000000800 */
[--C-:B------:R-:W-:Y:S01]  /*12460*/  FFMA.FTZ R183, R183, UR4, -R164.reuse ;  /* 0x00000004b7b77c23 */ /* 0x100fe200080108a4 */
[----:B-1----:R-:W-:Y:S01]  /*12470*/  F2FP.BF16.F32.PACK_AB R121, R154, R159 ;  /* 0x0000009f9a79723e */ /* 0x002fe200000010ff */
[----:B------:R-:W1:Y:S01]  /*12480*/  LDSM.16.MT88.4 R140, [R165+0x10800] ;  /* 0x01080000a58c783b */ /* 0x000e620000004200 */
[----:B------:R-:W1:Y:S01]  /*12490*/  MUFU.EX2 R148, R148 ;  /* 0x0000009400947308 */ /* 0x000e620000000800 */
[--C-:B------:R-:W-:Y:S01]  /*124a0*/  FFMA.FTZ R181, R181, UR4, -R164.reuse ;  /* 0x00000004b5b57c23 */ /* 0x100fe200080108a4 */
[----:B------:R-:W-:Y:S01]  /*124b0*/  FFMA.FTZ R211, R166, UR4, -R173 ;  /* 0x00000004a6d37c23 */ /* 0x000fe200080108ad */
[----:B------:R-:W1:Y:S01]  /*124c0*/  LDSM.16.MT88.4 R136, [R190+0xc800] ;  /* 0x00c80000be88783b */ /* 0x000e620000004200 */
[----:B------:R-:W-:Y:S01]  /*124d0*/  MUFU.EX2 R149, R149 ;  /* 0x0000009500957308 */ /* 0x000fe20000000800 */
[--C-:B------:R-:W-:Y:S01]  /*124e0*/  FFMA.FTZ R166, R167, UR4, -R164.reuse ;  /* 0x00000004a7a67c23 */ /* 0x100fe200080108a4 */
[----:B--2---:R-:W-:Y:S01]  /*124f0*/  F2FP.BF16.F32.PACK_AB R123, R150, R155 ;  /* 0x0000009b967b723e */ /* 0x004fe200000010ff */
[----:B------:R-:W2:Y:S01]  /*12500*/  LDSM.16.MT88.4 R32, [R158+0x800] ;  /* 0x000800009e20783b */ /* 0x000ea20000004200 */
[----:B------:R-:W-:Y:S01]  /*12510*/  MUFU.EX2 R2, R2 ;  /* 0x0000000200027308 */ /* 0x000fe20000000800 */
[--C-:B------:R-:W-:Y:S01]  /*12520*/  FFMA.FTZ R209, R162, UR4, -R164.reuse ;  /* 0x00000004a2d17c23 */ /* 0x100fe200080108a4 */
[----:B------:R-:W-:Y:S01]  /*12530*/  FFMA.FTZ R163, R163, UR4, -R164 ;  /* 0x00000004a3a37c23 */ /* 0x000fe200080108a4 */
[----:B------:R-:W2:Y:S01]  /*12540*/  LDSM.16.MT88.4 R28, [R190+0xe800] ;  /* 0x00e80000be1c783b */ /* 0x000ea20000004200 */
[----:B------:R-:W-:Y:S01]  /*12550*/  MUFU.EX2 R151, R151 ;  /* 0x0000009700977308 */ /* 0x000fe20000000800 */
[C---:B------:R-:W-:Y:S01]  /*12560*/  HMMA.16816.F32.BF16 R40, R120.reuse, R44, RZ ;  /* 0x0000002c7828723c */ /* 0x040fe200000418ff */
[----:B------:R-:W-:Y:S01]  /*12570*/  FADD.FTZ R156, R161, R156 ;  /* 0x0000009ca19c7221 */ /* 0x000fe20000010000 */
[----:B------:R-:W2:Y:S01]  /*12580*/  LDSM.16.MT88.4 R24, [R160+0x2800] ;  /* 0x00280000a018783b */ /* 0x000ea20000004200 */
[----:B------:R-:W1:Y:S01]  /*12590*/  MUFU.EX2 R134, R134 ;  /* 0x0000008600867308 */ /* 0x000e620000000800 */
[----:B------:R-:W-:Y:S01]  /*125a0*/  FADD.FTZ R154, R159, R154 ;  /* 0x0000009a9f9a7221 */ /* 0x000fe20000010000 */
[----:B------:R-:W-:Y:S01]  /*125b0*/  FADD.FTZ R157, R157, R156 ;  /* 0x0000009c9d9d7221 */ /* 0x000fe20000010000 */
[----:B------:R-:W2:Y:S01]  /*125c0*/  LDSM.16.MT88.4 R20, [R158+0x2800] ;  /* 0x002800009e14783b */ /* 0x000ea20000004200 */
[----:B------:R-:W-:Y:S01]  /*125d0*/  MUFU.EX2 R135, R135 ;  /* 0x0000008700877308 */ /* 0x000fe20000000800 */
[----:B------:R-:W-:Y:S01]  /*125e0*/  HMMA.16816.F32.BF16 R48, R120, R52, RZ ;  /* 0x000000347830723c */ /* 0x000fe200000418ff */
[----:B------:R-:W-:Y:S01]  /*125f0*/  FADD.FTZ R155, R155, R154 ;  /* 0x0000009a9b9b7221 */ /* 0x000fe20000010000 */
[----:B------:R-:W-:Y:S01]  /*12600*/  FADD.FTZ R152, R152, R157 ;  /* 0x0000009d98987221 */ /* 0x000fe20000010000 */
[----:B------:R-:W1:Y:S01]  /*12610*/  MUFU.EX2 R0, R0 ;  /* 0x0000000000007308 */ /* 0x000e620000000800 */
[----:B------:R-:W-:Y:S01]  /*12620*/  ISETP.GE.AND P1, PT, R133, R194, PT ;  /* 0x000000c28500720c */ /* 0x000fe20003f26270 */
[----:B------:R-:W-:-:S02]  /*12630*/  FADD.FTZ R150, R150, R155 ;  /* 0x0000009b96967221 */ /* 0x000fc40000010000 */
        /* <DEDUP_REMOVED lines=13> */
[C---:B---3--:R-:W-:Y:S03]  /*12710*/  HMMA.16816.F32.BF16 R72, R120.reuse, R76, RZ ;  /* 0x0000004c7848723c */ /* 0x048fe600000418ff */
[----:B------:R-:W-:Y:S04]  /*12720*/  MUFU.EX2 R166, R166 ;  /* 0x000000a600a67308 */ /* 0x000fe80000000800 */
[----:B------:R-:W-:Y:S01]  /*12730*/  MUFU.EX2 R162, R163 ;  /* 0x000000a300a27308 */ /* 0x000fe20000000800 */
[C---:B----4-:R-:W-:Y:S03]  /*12740*/  HMMA.16816.F32.BF16 R104, R120.reuse, R108, RZ ;  /* 0x0000006c7868723c */ /* 0x050fe600000418ff */
[----:B------:R-:W-:Y:S05]  /*12750*/  MUFU.EX2 R209, R209 ;  /* 0x000000d100d17308 */ /* 0x000fea0000000800 */
        /* <DEDUP_REMOVED lines=17> */
[----:B------:R-:W-:Y:S01]  /*12870*/  F2FP.BF16.F32.PACK_AB R5, R134, R151 ;  /* 0x000000978605723e */ /* 0x000fe200000010ff */
        /* <DEDUP_REMOVED lines=45> */
[----:B------:R-:W-:Y:S01]  /*12b50*/  F2FP.BF16.F32.PACK_AB R5, R178, R179 ;  /* 0x000000b3b205723e */ /* 0x000fe200000010ff */
[----:B------:R-:W-:Y:S01]  /*12b60*/  FADD.FTZ R179, R179, R0 ;  /* 0x00000000b3b37221 */ /* 0x000fe20000010000 */
[----:B------:R-:W-:-:S02]  /*12b70*/  F2FP.BF16.F32.PACK_AB R6, R170, R171 ;  /* 0x000000abaa06723e */ /* 0x000fc400000010ff */
[----:B------:R-:W-:Y:S01]  /*12b80*/  F2FP.BF16.F32.PACK_AB R7, R180, R177 ;  /* 0x000000b1b407723e */ /* 0x000fe200000010ff */
[----:B------:R-:W-:-:S04]  /*12b90*/  FADD.FTZ R178, R178, R179 ;  /* 0x000000b3b2b27221 */ /* 0x000fc80000010000 */
[----:B------:R-:W-:Y:S02]  /*12ba0*/  FADD.FTZ R177, R177, R178 ;  /* 0x000000b2b1b17221 */ /* 0x000fe40000010000 */
[----:B----4-:R-:W-:Y:S02]  /*12bb0*/  HMMA.16816.F32.BF16 R40, R4, R8, R40 ;  /* 0x000000080428723c */ /* 0x010fe40000041828 */
        /* <DEDUP_REMOVED lines=94> */
[----:B------:R-:W-:Y:S01]  /*131a0*/  MOV R133, R132 ;  /* 0x0000008400857202 */ /* 0x000fe20000000f00 */
[C---:B------:R-:W-:Y:S01]  /*131b0*/  VIADD R206, R190.reuse, 0xc040 ;  /* 0x0000c040bece7836 */ /* 0x040fe20000000000 */
[----:B------:R-:W-:Y:S01]  /*131c0*/  UISETP.NE.AND.EX UP0, UPT, UR13, URZ, UPT, UP0 ;  /* 0x000000ff0d00728c */ /* 0x000fe2000bf05300 */
[----:B------:R-:W-:Y:S01]  /*131d0*/  IADD3 R207, PT, PT, R190, 0xc000, RZ ;  /* 0x0000c000becf7810 */ /* 0x000fe20007ffe0ff */
[----:B------:R-:W-:Y:S01]  /*131e0*/  UMOV UR12, 0x400 ;  /* 0x00000400000c7882 */ /* 0x000fe20000000000 */
[----:B------:R-:W-:Y:S01]  /*131f0*/  SEL R3, R3, 0xffffffe0, !P2 ;  /* 0xffffffe003037807 */ /* 0x000fe20005000000 */
[----:B------:R-:W2:Y:S01]  /*13200*/  LDCU UR4, c[0x0][0x45c] ;  /* 0x00008b80ff0477ac */ /* 0x000ea20008000800 */
[----:B------:R-:W-:-:S02]  /*13210*/  MOV R208, RZ ;  /* 0x000000ff00d07202 */ /* 0x000fc40000000f00 */
[----:B------:R-:W-:Y:S01]  /*13220*/  PLOP3.LUT P1, PT, PT, PT, UP0, 0x80, 0x8 ;  /* 0x000000000008781c */ /* 0x000fe20003f2f008 */
[----:B------:R-:W-:Y:S01]  /*13230*/  IMAD.IADD R184, R3, 0x1, R190 ;  /* 0x0000000103b87824 */ /* 0x000fe200078e02be */
[----:B------:R-:W3:Y:S01]  /*13240*/  LDCU.64 UR8, c[0x0][0x3a0] ;  /* 0x00007400ff0877ac */ /* 0x000ee20008000a00 */
[----:B------:R-:W4:Y:S01]  /*13250*/  LDCU.64 UR10, c[0x0][0x3a8] ;  /* 0x00007500ff0a77ac */ /* 0x000f220008000a00 */
[----:B-1----:R-:W-:-:S12]  /*13260*/  ULEA UR5, UR5, UR12, 0x18 ;  /* 0x0000000c05057291 */ /* 0x002fd8000f8ec0ff */
.L_x_4280:
        /* <DEDUP_REMOVED lines=17> */
[----:B------:R-:W-:Y:S02]  /*13380*/  LOP3.LUT R189, R189, 0x7c00, RZ, 0xc0, !PT ;  /* 0x00007c00bdbd7812 */ /* 0x000fe400078ec0ff */
[----:B------:R-:W-:Y:S02]  /*13390*/  @!P1 SHF.R.S64 R9, R9, 0x1f, R10 ;  /* 0x0000001f09099819 */ /* 0x000fe4000000100a */
[--C-:B------:R-:W-:Y:S02]  /*133a0*/  LOP3.LUT R5, R5, 0x38, R2.reuse, 0xf8, !PT ;  /* 0x0000003805057812 */ /* 0x100fe400078ef802 */
[----:B------:R-:W-:Y:S02]  /*133b0*/  LOP3.LUT R213, R213, 0x1e00, R2, 0xf8, !PT ;  /* 0x00001e00d5d57812 */ /* 0x000fe400078ef802 */
[----:B------:R-:W-:Y:S02]  /*133c0*/  LOP3.LUT R2, R185, 0x8, RZ, 0xc0, !PT ;  /* 0x00000008b9027812 */ /* 0x000fe400078ec0ff */
        /* <DEDUP_REMOVED lines=46> */
[-C--:B------:R-:W-:Y:S01]  /*136b0*/  LEA R20, P2, R17, R204.reuse, 0x2 ;  /* 0x000000cc11147211 */ /* 0x080fe200078410ff */
[----:B------:R-:W1:Y:S01]  /*136c0*/  LDC.64 R8, c[0x0][0x3c0] ;  /* 0x0000f000ff087b82 */ /* 0x000e620000000a00 */
[C---:B------:R-:W-:Y:S01]  /*136d0*/  LEA R18, P0, R15.reuse, R204, 0x2 ;  /* 0x000000cc0f127211 */ /* 0x040fe200078010ff */
[----:B------:R-:W-:Y:S01]  /*136e0*/  IMAD.IADD R12, R15, 0x1, -R17 ;  /* 0x000000010f0c7824 */ /* 0x000fe200078e0a11 */
[-C--:B------:R-:W-:Y:S02]  /*136f0*/  LEA.HI.X.SX32 R21, R17, R205.reuse, 0x2, P2 ;  /* 0x000000cd11157211 */ /* 0x080fe400010f16ff */
[----:B------:R-:W-:Y:S01]  /*13700*/  LEA.HI.X.SX32 R19, R15, R205, 0x2, P0 ;  /* 0x000000cd0f137211 */ /* 0x000fe200000f16ff */
[----:B------:R-:W-:Y:S02]  /*13710*/  IMAD R5, R12, R5, -0x40 ;  /* 0xffffffc00c057424 */ /* 0x000fe400078e0205 */
[----:B------:R-:W2:Y:S03]  /*13720*/  LDG.E R13, desc[UR6][R20.64] ;  /* 0x00000006140d7981 */ /* 0x000ea6000c1e1900 */
[----:B------:R-:W-:Y:S01]  /*13730*/  SHF.R.S32.HI R15, RZ, 0x1f, R5 ;  /* 0x0000001fff0f7819 */ /* 0x000fe20000011405 */
[----:B------:R-:W2:Y:S04]  /*13740*/  LDG.E R10, desc[UR6][R18.64] ;  /* 0x00000006120a7981 */ /* 0x000ea8000c1e1900 */
[-C--:B-1----:R-:W-:Y:S02]  /*13750*/  IMAD R12, R15, R8.reuse, RZ ;  /* 0x000000080f0c7224 */ /* 0x082fe400078e02ff */
[C---:B------:R-:W-:Y:S04]  /*13760*/  IMAD.WIDE.U32 R14, R5.reuse, R8, RZ ;  /* 0x00000008050e7225 */ /* 0x040fe800078e00ff */
        /* <DEDUP_REMOVED lines=10> */
.L_x_4277:
[----:B------:R-:W-:Y:S01]  /*13810*/  LEA R213, R213, UR5, 0x1 ;  /* 0x00000005d5d57c11 */ /* 0x000fe2000f8e08ff */
[----:B------:R-:W-:Y:S01]  /*13820*/  IMAD.SHL.U32 R3, R8, 0x20, RZ ;  /* 0x0000002008037824 */ /* 0x000fe200078e00ff */
[----:B------:R-:W-:Y:S01]  /*13830*/  LOP3.LUT R193, R6, 0x400, RZ, 0xc0, !PT ;  /* 0x0000040006c17812 */ /* 0x000fe200078ec0ff */
[----:B------:R-:W-:Y:S01]  /*13840*/  VIADD R201, R201, 0xffffffff ;  /* 0xffffffffc9c97836 */ /* 0x000fe20000000000 */
        /* <DEDUP_REMOVED lines=14> */
[----:B------:R-:W-:Y:S01]  /*13930*/  ISETP.GT.AND P2, PT, R201, R194, PT ;  /* 0x000000c2c900720c */ /* 0x000fe20003f44270 */
[----:B------:R-:W-:Y:S01]  /*13940*/  LDGSTS.E.BYPASS.LTC128B.128 [R213+0xc800], desc[UR6][R6.64] ;  /* 0x0c80000006d57fae */ /* 0x000fe2000b981a06 */
[----:B------:R-:W-:Y:S02]  /*13950*/  VIADD R132, R193, UR5 ;  /* 0x00000005c1847c36 */ /* 0x000fe40008000000 */
[----:B------:R-:W-:Y:S01]  /*13960*/  IMAD.X R13, R8, 0x1, R5, P0 ;  /* 0x00000001080d7824 */ /* 0x000fe200000e0605 */
[----:B------:R-:W-:Y:S01]  /*13970*/  LDGSTS.E.BYPASS.LTC128B.128 [R213+0xe800], desc[UR6][R6.64+0x80] ;  /* 0x0e80008006d57fae */ /* 0x000fe2000b981a06 */
[----:B------:R-:W-:Y:S03]  /*13980*/  LOP3.LUT P0, RZ, R186, 0x2, RZ, 0xc0, !PT ;  /* 0x00000002baff7812 */ /* 0x000fe6000780c0ff */
[----:B------:R-:W-:Y:S01]  /*13990*/  LDGSTS.E.BYPASS.LTC128B.128 [R213+0x10800], desc[UR6][R6.64+0x100] ;  /* 0x1080010006d57fae */ /* 0x000fe2000b981a06 */
[----:B------:R-:W-:Y:S02]  /*139a0*/  SEL R191, R188, 0xffffffe0, !P0 ;  /* 0xffffffe0bcbf7807 */ /* 0x000fe40004000000 */
[----:B------:R-:W-:Y:S01]  /*139b0*/  LOP3.LUT P0, RZ, R186, 0x4, RZ, 0xc0, !PT ;  /* 0x00000004baff7812 */ /* 0x000fe2000780c0ff */
[----:B------:R-:W-:Y:S01]  /*139c0*/  LDGSTS.E.BYPASS.LTC128B.128 [R213+0xd000], desc[UR6][R4.64] ;  /* 0x0d00000004d57fae */ /* 0x000fe2000b981a06 */
[C---:B------:R-:W-:Y:S01]  /*139d0*/  IADD3 R135, PT, PT, R191.reuse, R176, RZ ;  /* 0x000000b0bf877210 */ /* 0x040fe20007ffe0ff */
[----:B------:R-:W-:Y:S01]  /*139e0*/  IMAD.IADD R134, R191, 0x1, R132 ;  /* 0x00000001bf867824 */ /* 0x000fe200078e0284 */
[----:B------:R-:W-:Y:S01]  /*139f0*/  SEL R3, R187, 0xffffffc0, !P0 ;  /* 0xffffffc0bb037807 */ /* 0x000fe20004000000 */
[----:B------:R-:W-:Y:S04]  /*13a00*/  LDGSTS.E.BYPASS.LTC128B.128 [R213+0xf000], desc[UR6][R4.64+0x80] ;  /* 0x0f00008004d57fae */ /* 0x000fe8000b981a06 */
[----:B------:R1:W-:Y:S01]  /*13a10*/  LDGSTS.E.BYPASS.LTC128B.128 [R213+0x11000], desc[UR6][R4.64+0x100] ;  /* 0x1100010004d57fae */ /* 0x0003e2000b981a06 */
        /* <DEDUP_REMOVED lines=244> */
.L_x_4279:
        /* <DEDUP_REMOVED lines=25> */
.L_x_4278:
        /* <DEDUP_REMOVED lines=397> */
.L_x_4276:
        /* <DEDUP_REMOVED lines=11> */
[----:B------:R-:W-:-:S02]  /*16470*/  SEL R188, R188, 0xffffffe0, !P0 ;  /* 0xffffffe0bcbc7807 */ /* 0x000fc40004000000 */
[----:B------:R-:W-:Y:S02]  /*16480*/  LOP3.LUT R7, R12, R7, RZ, 0xfc, !PT ;  /* 0x000000070c077212 */ /* 0x000fe400078efcff */
[----:B------:R-:W-:Y:S02]  /*16490*/  LOP3.LUT R10, R10, 0x10, RZ, 0xc0, !PT ;  /* 0x000000100a0a7812 */ /* 0x000fe400078ec0ff */
[----:B------:R-:W-:Y:S01]  /*164a0*/  LEA R7, R7, UR5, 0x2 ;  /* 0x0000000507077c11 */ /* 0x000fe2000f8e10ff */
[----:B------:R-:W4:Y:S01]  /*164b0*/  LDC.64 R12, c[0x0][0x430] ;  /* 0x00010c00ff0c7b82 */ /* 0x000f220000000a00 */
[----:B-1----:R-:W-:-:S07]  /*164c0*/  FADD.FTZ R11, R2, R211 ;  /* 0x000000d3020b7221 */ /* 0x002fce0000010000 */
[----:B------:R-:W1:Y:S01]  /*164d0*/  LDC R14, c[0x0][0x3e0] ;  /* 0x0000f800ff0e7b82 */ /* 0x000e620000000800 */
[----:B--2---:R-:W-:Y:S02]  /*164e0*/  FADD.FTZ R9, R0, R209 ;  /* 0x000000d100097221 */ /* 0x004fe40000010000 */
[----:B------:R-:W2:Y:S04]  /*164f0*/  SHFL.BFLY PT, R0, R11, 0x1, 0x1f ;  /* 0x0c201f000b007f89 */ /* 0x000ea800000e0000 */
[----:B------:R-:W5:Y:S01]  /*16500*/  SHFL.BFLY PT, R4, R9, 0x1, 0x1f ;  /* 0x0c201f0009047f89 */ /* 0x000f6200000e0000 */
[----:B------:R-:W3:Y:S01]  /*16510*/  S2UR UR8, SR_CTAID.X ;  /* 0x00000000000879c3 */ /* 0x000ee20000002500 */
[----:B--2---:R-:W-:Y:S01]  /*16520*/  FADD.FTZ R5, R11, R0 ;  /* 0x000000000b057221 */ /* 0x004fe20000010000 */
[----:B------:R-:W-:-:S02]  /*16530*/  SHF.L.U32 R0, R186, 0x2, RZ ;  /* 0x00000002ba007819 */ /* 0x000fc400000006ff */
[----:B------:R-:W-:Y:S01]  /*16540*/  IADD3 R11, PT, PT, R7, 0x80, RZ ;  /* 0x00000080070b7810 */ /* 0x000fe20007ffe0ff */
[----:B------:R-:W2:Y:S01]  /*16550*/  MUFU.RCP R8, R5 ;  /* 0x0000000500087308 */ /* 0x000ea20000001000 */
[----:B-----5:R-:W-:Y:S02]  /*16560*/  FADD.FTZ R4, R9, R4 ;  /* 0x0000000409047221 */ /* 0x020fe40000010000 */
[----:B------:R-:W-:Y:S01]  /*16570*/  BAR.SYNC.DEFER_BLOCKING 0x0 ;  /* 0x0000000000007b1d */ /* 0x000fe20000010000 */
[----:B------:R-:W-:Y:S01]  /*16580*/  FSETP.NE.FTZ.AND P2, PT, R5, RZ, PT ;  /* 0x000000ff0500720b */ /* 0x000fe20003f55000 */
[----:B---3--:R-:W-:Y:S01]  /*16590*/  USHF.L.U32 UR8, UR8, 0x6, URZ ;  /* 0x0000000608087899 */ /* 0x008fe200080006ff */
[----:B------:R-:W-:Y:S02]  /*165a0*/  LOP3.LUT R2, R0, 0x1f8, RZ, 0xc0, !PT ;  /* 0x000001f800027812 */ /* 0x000fe400078ec0ff */
[----:B------:R-:W-:Y:S01]  /*165b0*/  FSETP.NE.FTZ.AND P1, PT, R4, RZ, PT ;  /* 0x000000ff0400720b */ /* 0x000fe20003f35000 */
[----:B------:R-:W3:Y:S01]  /*165c0*/  MUFU.RCP R6, R4 ;  /* 0x0000000400067308 */ /* 0x000ee20000001000 */
[----:B------:R-:W-:-:S02]  /*165d0*/  LOP3.LUT R133, R2, 0x38, R185, 0x78, !PT ;  /* 0x0000003802857812 */ /* 0x000fc400078e78b9 */
[----:B------:R-:W-:Y:S02]  /*165e0*/  R2P PR, R186, 0x18 ;  /* 0x00000018ba007804 */ /* 0x000fe40000000000 */
[----:B------:R-:W-:Y:S02]  /*165f0*/  LOP3.LUT R2, R185, 0x30, RZ, 0xc0, !PT ;  /* 0x00000030b9027812 */ /* 0x000fe400078ec0ff */
[----:B------:R-:W-:Y:S01]  /*16600*/  SHF.R.U32.HI R9, RZ, 0x2, R186 ;  /* 0x00000002ff097819 */ /* 0x000fe200000116ba */
[----:B------:R-:W5:Y:S01]  /*16610*/  @P2 LDC R17, c[0x0][0x458] ;  /* 0x00011600ff112b82 */ /* 0x000f620000000800 */
[----:B------:R-:W-:Y:S01]  /*16620*/  LEA R133, R133, R10, 0x2 ;  /* 0x0000000a85857211 */ /* 0x000fe200078e10ff */
[----:B------:R-:W4:Y:S01]  /*16630*/  @P2 MUFU.LG2 R5, R5 ;  /* 0x0000000500052308 */ /* 0x000f220000000c00 */
[----:B--2---:R-:W-:Y:S02]  /*16640*/  FSEL R8, R8, 1, P2 ;  /* 0x3f80000008087808 */ /* 0x004fe40001000000 */
[----:B------:R-:W-:-:S02]  /*16650*/  LOP3.LUT R2, R2, 0x7, R9, 0xf8, !PT ;  /* 0x0000000702027812 */ /* 0x000fc400078ef809 */
[----:B------:R-:W-:Y:S01]  /*16660*/  LOP3.LUT P0, RZ, R186, 0x3, RZ, 0xc0, !PT ;  /* 0x00000003baff7812 */ /* 0x000fe2000780c0ff */
        /* <DEDUP_REMOVED lines=48> */
[----:B---3--:R-:W-:Y:S01]  /*16970*/  FSEL R6, R6, 1, P1 ;  /* 0x3f80000006067808 */ /* 0x008fe20000800000 */
[----:B------:R-:W-:Y:S01]  /*16980*/  STS.64 [R7], R128 ;  /* 0x0000008007007388 */ /* 0x000fe20000000a00 */
[----:B------:R-:W-:Y:S01]  /*16990*/  SEL R8, R187, 0xffffffc0, !P3 ;  /* 0xffffffc0bb087807 */ /* 0x000fe20005800000 */
[----:B------:R-:W2:Y:S01]  /*169a0*/  @P1 LDC R16, c[0x0][0x458] ;  /* 0x00011600ff101b82 */ /* 0x000ea20000000800 */
        /* <DEDUP_REMOVED lines=53> */
[----:B------:R-:W3:Y:S01]  /*16d00*/  @P1 MUFU.LG2 R4, R4 ;  /* 0x0000000400041308 */ /* 0x000ee20000000c00 */
[-C--:B------:R-:W-:Y:S01]  /*16d10*/  IADD3 R15, PT, PT, R8, R11.reuse, RZ ;  /* 0x0000000b080f7210 */ /* 0x080fe20007ffe0ff */
[----:B------:R-:W-:Y:S01]  /*16d20*/  STS.64 [R6], R36 ;  /* 0x0000002406007388 */ /* 0x000fe20000000a00 */
[C---:B------:R-:W-:Y:S01]  /*16d30*/  IADD3 R8, PT, PT, R188.reuse, R11, RZ ;  /* 0x0000000bbc087210 */ /* 0x040fe20007ffe0ff */
[----:B----4-:R-:W-:Y:S01]  /*16d40*/  @P2 FMUL.FTZ R5, R5, 0.69314718246459960938 ;  /* 0x3f31721805052820 */ /* 0x010fe20000410000 */
[----:B------:R-:W-:Y:S01]  /*16d50*/  IADD3 R188, PT, PT, R188, R15, RZ ;  /* 0x0000000fbcbc7210 */ /* 0x000fe20007ffe0ff */
[----:B------:R-:W-:Y:S04]  /*16d60*/  STS.64 [R6+0x800], R38 ;  /* 0x0008002606007388 */ /* 0x000fe80000000a00 */
[----:B------:R-:W-:Y:S04]  /*16d70*/  STS.64 [R9], R40 ;  /* 0x0000002809007388 */ /* 0x000fe80000000a00 */
[----:B------:R-:W-:Y:S04]  /*16d80*/  STS.64 [R9+0x800], R42 ;  /* 0x0008002a09007388 */ /* 0x000fe80000000a00 */
[----:B------:R-:W-:Y:S01]  /*16d90*/  STS.64 [R10], R44 ;  /* 0x0000002c0a007388 */ /* 0x000fe20000000a00 */
[----:B---3--:R-:W-:-:S03]  /*16da0*/  @P1 FMUL.FTZ R4, R4, 0.69314718246459960938 ;  /* 0x3f31721804041820 */ /* 0x008fc60000410000 */
        /* <DEDUP_REMOVED lines=33> */
[----:B---3--:R-:W-:-:S03]  /*16fc0*/  IADD3 R7, PT, PT, -R203, RZ, RZ ;  /* 0x000000ffcb077210 */ /* 0x008fc60007ffe1ff */
[----:B------:R3:W-:Y:S01]  /*16fd0*/  STS.64 [R11+0x8000], R112 ;  /* 0x008000700b007388 */ /* 0x0007e20000000a00 */
[----:B------:R-:W-:Y:S01]  /*16fe0*/  IMAD R203, R12, UR10, R203 ;  /* 0x0000000a0ccb7c24 */ /* 0x000fe2000f8e02cb */
[----:B----4-:R-:W-:Y:S02]  /*16ff0*/  MOV R101, 0xff800000 ;  /* 0xff80000000657802 */ /* 0x010fe40000000f00 */
[----:B------:R3:W-:Y:S01]  /*17000*/  STS.64 [R11+0x8800], R114 ;  /* 0x008800720b007388 */ /* 0x0007e20000000a00 */
[----:B-1----:R-:W-:Y:S01]  /*17010*/  IMAD R7, R14, R7, UR9 ;  /* 0x000000090e077e24 */ /* 0x002fe2000f8e0207 */
[----:B------:R-:W-:Y:S01]  /*17020*/  MOV R100, 0xff800000 ;  /* 0xff80000000647802 */ /* 0x000fe20000000f00 */
[----:B-----5:R-:W-:Y:S01]  /*17030*/  @P2 FFMA.FTZ R101, R132, R17, R5 ;  /* 0x0000001184652223 */ /* 0x020fe20000010005 */
[----:B------:R3:W-:Y:S01]  /*17040*/  STS.64 [R8+0x8000], R116 ;  /* 0x0080007408007388 */ /* 0x0007e20000000a00 */
[----:B------:R-:W-:Y:S02]  /*17050*/  IMAD R14, R203, R14, R7 ;  /* 0x0000000ecb0e7224 */ /* 0x000fe400078e0207 */
[----:B--2---:R-:W-:Y:S01]  /*17060*/  @P1 FFMA.FTZ R100, R3, R16, R4 ;  /* 0x0000001003641223 */ /* 0x004fe20000010004 */
        /* <DEDUP_REMOVED lines=34> */
[----:B------:R-:W-:Y:S01]  /*17290*/  VIADD R105, R202, -UR8 ;  /* 0x80000008ca697c36 */ /* 0x000fe20008000000 */
[----:B------:R-:W-:Y:S01]  /*172a0*/  IADD3 R102, P0, PT, R103, R2, RZ ;  /* 0x0000000267667210 */ /* 0x000fe20007f1e0ff */
[----:B------:R-:W-:-:S03]  /*172b0*/  VIADD R104, R2, 0x8 ;  /* 0x0000000802687836 */ /* 0x000fc60000000000 */
[-C--:B------:R-:W-:Y:S02]  /*172c0*/  ISETP.GE.AND P2, PT, R2, R105.reuse, PT ;  /* 0x000000690200720c */ /* 0x080fe40003f46270 */
[----:B------:R-:W-:Y:S02]  /*172d0*/  ISETP.GE.AND P1, PT, R104, R105, PT ;  /* 0x000000696800720c */ /* 0x000fe40003f26270 */
[----:B------:R-:W-:Y:S02]  /*172e0*/  LEA.HI.X.SX32 R103, R103, RZ, 0x1, P0 ;  /* 0x000000ff67677211 */ /* 0x000fe400000f0eff */
[----:B--2---:R-:W-:-:S04]  /*172f0*/  LEA R104, P0, R102, UR4, 0x2 ;  /* 0x0000000466687c11 */ /* 0x004fc8000f8010ff */
[----:B------:R-:W-:-:S05]  /*17300*/  LEA.HI.X R105, R102, UR5, R103, 0x2, P0 ;  /* 0x0000000566697c11 */ /* 0x000fca00080f1467 */
[----:B------:R2:W-:Y:S04]  /*17310*/  @!P2 STG.E desc[UR6][R104.64], R101 ;  /* 0x000000656800a986 */ /* 0x0005e8000c101906 */
[----:B------:R2:W-:Y:S02]  /*17320*/  @!P1 STG.E desc[UR6][R104.64+0x20], R100 ;  /* 0x0000206468009986 */ /* 0x0005e4000c101906 */
.L_x_4282:
[----:B------:R-:W-:Y:S05]  /*17330*/  BSYNC.RECONVERGENT B0 ;  /* 0x0000000000007941 */ /* 0x000fea0003800200 */
.L_x_4281:
[----:B------:R-:W4:Y:S01]  /*17340*/  LDCU.64 UR4, c[0x0][0x3f8] ;  /* 0x00007f00ff0477ac */ /* 0x000f220008000a00 */
[----:B------:R-:W-:Y:S01]  /*17350*/  SHF.R.U32.HI R186, RZ, 0x4, R186 ;  /* 0x00000004ffba7819 */ /* 0x000fe200000116ba */
[----:B--2---:R-:W-:Y:S01]  /*17360*/  VIADD R101, R202, -UR8 ;  /* 0x80000008ca657c36 */ /* 0x004fe20008000000 */
[----:B------:R-:W-:-:S03]  /*17370*/  LOP3.LUT R103, R0, 0x3c, RZ, 0xc0, !PT ;  /* 0x0000003c00677812 */ /* 0x000fc600078ec0ff */
[C---:B------:R-:W-:Y:S01]  /*17380*/  VIADD R0, R186.reuse, 0x8 ;  /* 0x00000008ba007836 */ /* 0x040fe20000000000 */
[CC--:B------:R-:W-:Y:S01]  /*17390*/  ISETP.GE.AND P0, PT, R186.reuse, R101.reuse, PT ;  /* 0x00000065ba00720c */ /* 0x0c0fe20003f06270 */
        /* <DEDUP_REMOVED lines=44> */
.L_x_4283:
        /* <DEDUP_REMOVED lines=10> */
.L_x_6901:


//--------------------- .text._ZN5flash24flash_fwd_splitkv_kernelI23Flash_fwd_kernel_traitsILi192ELi64ELi64ELi4ELb0ELb0EN7cutlass10bfloat16_tE19Flash_kernel_traitsILi192ELi64ELi64ELi4ES3_EELb0ELb0ELb0ELb0ELb1ELb1ELb1ELb1EEEvNS_16Flash_fwd_paramsE --------------------------
	.section	.text._ZN5flash24flash_fwd_splitkv_kernelI23Flash_fwd_kernel_traitsILi192ELi64ELi64ELi4ELb0ELb0EN7cutlass10bfloat16_tE19Flash_kernel_traitsILi192ELi64ELi64ELi4ES3_EELb0ELb0ELb0ELb0ELb1ELb1ELb1ELb1EEEvNS_16Flash_fwd_paramsE,"ax",@progbits
	.align	128
        .global         _ZN5flash24flash_fwd_splitkv_kernelI23Flash_fwd_kernel_traitsILi192ELi64ELi64ELi4ELb0ELb0EN7cutlass10bfloat16_tE19Flash_kernel_traitsILi192ELi64ELi64ELi4ES3_EELb0ELb0ELb0ELb0ELb1ELb1ELb1ELb1EEEvNS_16Flash_fwd_paramsE
        .type           _ZN5flash24flash_fwd_splitkv_kernelI23Flash_fwd_kernel_traitsILi192ELi64ELi64ELi4ELb0ELb0EN7cutlass10bfloat16_tE19Flash_kernel_traitsILi192ELi64ELi64ELi4ES3_EELb0ELb0ELb0ELb0ELb1ELb1ELb1ELb1EEEvNS_16Flash_fwd_paramsE,@function
        .size           _ZN5flash24flash_fwd_splitkv_kernelI23Flash_fwd_kernel_traitsILi192ELi64ELi64ELi4ELb0ELb0EN7cutlass10bfloat16_tE19Flash_kernel_traitsILi192ELi64ELi64ELi4ES3_EELb0ELb0ELb0ELb0ELb1ELb1ELb1ELb1EEEvNS_16Flash_fwd_paramsE,(.L_x_6902 - _ZN5flash24flash_fwd_splitkv_kernelI23Flash_fwd_kernel_traitsILi192ELi64ELi64ELi4ELb0ELb0EN7cutlass10bfloat16_tE19Flash_kernel_traitsILi192ELi64ELi64ELi4ES3_EELb0ELb0ELb0ELb0ELb1ELb1ELb1ELb1EEEvNS_16Flash_fwd_paramsE)
        .other          _ZN5flash24flash_fwd_splitkv_kernelI23Flash_fwd_kernel_traitsILi192ELi64ELi64ELi4ELb0ELb0EN7cutlass10bfloat16_tE19Flash_kernel_traitsILi192ELi64ELi64ELi4ES3_EELb0ELb0ELb0ELb0ELb1ELb1ELb1ELb1EEEvNS_16Flash_fwd_paramsE,@"STO_CUDA_ENTRY STV_DEFAULT"
_ZN5flash24flash_fwd_splitkv_kernelI23Flash_fwd_kernel_traitsILi192ELi64ELi64ELi4ELb0ELb0EN7cutlass10bfloat16_tE19Flash_kernel_traitsILi192ELi64ELi64ELi4ES3_EELb0ELb0ELb0ELb0ELb1ELb1ELb1ELb1EEEvNS_16Flash_fwd_paramsE:
.text._ZN5flash24flash_fwd_splitkv_kernelI23Flash_fwd_kernel_traitsILi192ELi64ELi64ELi4ELb0ELb0EN7cutlass10bfloat16_tE19Flash_kernel_traitsILi192ELi64ELi64ELi4ES3_EELb0ELb0ELb0ELb0ELb1ELb1ELb1ELb1EEEvNS_16Flash_fwd_paramsE:
        /* <DEDUP_REMOVED lines=47> */
[----:B------:R-:W4:Y:S01]  /*02f0*/  S2R R13, SR_CTAID.X ;  /* 0x00000000000d7919 */ /* 0x000f220000002500 */
[----:B------:R4:W5:Y:S07]  /*0300*/  @P3 LDG.E R77, desc[UR6][R14.64] ;  /* 0x000000060e4d3981 */ /* 0x00096e000c1e1900 */
[----:B------:R2:W5:Y:S01]  /*0310*/  @P4 LDG.E R0, desc[UR6][R124.64] ;  /* 0x000000067c004981 */ /* 0x000562000c1e1900 */
[----:B---3--:R-:W-:Y:S01]  /*0320*/  ISETP.NE.AND P2, PT, RZ, UR4, PT ;  /* 0x00000004ff007c0c */ /* 0x008fe2000bf45270 */
[----:B-1----:R-:W-:Y:S01]  /*0330*/  IMAD.MOV.U32 R5, RZ, RZ, -0x1 ;  /* 0xffffffffff057424 */ /* 0x002fe200078e00ff */
[----:B----4-:R-:W-:-:S02]  /*0340*/  ISETP.EQ.U32.AND P5, PT, R2, RZ, PT ;  /* 0x000000ff0200720c */ /* 0x010fc40003fa2070 */
[----:B------:R-:W-:Y:S02]  /*0350*/  IADD3 R16, P0, PT, R7, R2, RZ ;  /* 0x0000000207107210 */ /* 0x000fe40007f1e0ff */
[----:B------:R-:W-:-:S03]  /*0360*/  ISETP.EQ.OR.EX P5, PT, R3, RZ, !P2, P5 ;  /* 0x000000ff0300720c */ /* 0x000fc600057a2750 */
[----:B------:R-:W-:-:S10]  /*0370*/  IMAD.X R17, R6, 0x1, R3, P0 ;  /* 0x0000000106117824 */ /* 0x000fd400000e0603 */
[----:B------:R1:W5:Y:S01]  /*0380*/  @!P5 LDG.E R5, desc[UR6][R16.64] ;  /* 0x000000061005d981 */ /* 0x000362000c1e1900 */
[----:B------:R-:W-:Y:S01]  /*0390*/  ISETP.NE.U32.AND P0, PT, R2, RZ, PT ;  /* 0x000000ff0200720c */ /* 0x000fe20003f05070 */
[----:B------:R-:W3:Y:S01]  /*03a0*/  @!P1 LDC R201, c[0x0][0x434] ;  /* 0x00010d00ffc99b82 */ /* 0x000ee20000000800 */
[----:B------:R-:W-:Y:S02]  /*03b0*/  IMAD.MOV R14, RZ, RZ, -R203 ;  /* 0x000000ffff0e7224 */ /* 0x000fe400078e0acb */
[----:B------:R-:W-:Y:S01]  /*03c0*/  ISETP.NE.AND.EX P0, PT, R3, RZ, PT, P0 ;  /* 0x000000ff0300720c */ /* 0x000fe20003f05300 */
[----:B------:R-:W-:Y:S02]  /*03d0*/  IMAD.SHL.U32 R116, R13, 0x40, RZ ;  /* 0x000000400d747824 */ /* 0x000fe400078e00ff */
[----:B------:R-:W-:-:S10]  /*03e0*/  IMAD R14, R9, R14, UR10 ;  /* 0x0000000a090e7e24 */ /* 0x000fd4000f8e020e */
[----:B------:R-:W4:Y:S01]  /*03f0*/  @!P0 LDC R85, c[0x0][0x438] ;  /* 0x00010e00ff558b82 */ /* 0x000f220000000800 */
[----:B--2---:R-:W-:-:S05]  /*0400*/  @P1 IMAD.IADD R201, R11, 0x1, -R12 ;  /* 0x000000010bc91824 */ /* 0x004fca00078e0a0c */
[----:B---3--:R-:W-:Y:S01]  /*0410*/  ISETP.GT.AND P1, PT, R201, R116, PT ;  /* 0x00000074c900720c */ /* 0x008fe20003f24270 */
[----:B-1--4-:R-:W-:-:S12]  /*0420*/  @!P0 BRA `(.L_x_4284) ;  /* 0x00000000000c8947 */ /* 0x012fd80003800000 */
[----:B------:R-:W2:Y:S02]  /*0430*/  @P2 LDG.E R2, desc[UR6][R16.64+0x4] ;  /* 0x0000040610022981 */ /* 0x000ea4000c1e1900 */
[----:B--2--5:R-:W-:-:S06]  /*0440*/  @P2 IADD3 R85, PT, PT, R2, -R5, RZ ;  /* 0x8000000502552210 */ /* 0x024fcc0007ffe0ff */
[----:B------:R1:W5:Y:S02]  /*0450*/  @!P2 LDG.E R85, desc[UR6][R16.64] ;  /* 0x000000061055a981 */ /* 0x000364000c1e1900 */
.L_x_4284:
[----:B------:R-:W-:Y:S05]  /*0460*/  @!P1 EXIT ;  /* 0x000000000000994d */ /* 0x000fea0003800000 */
[----:B------:R-:W2:Y:S01]  /*0470*/  LDC R8, c[0x0][0x374] ;  /* 0x0000dd00ff087b82 */ /* 0x000ea20000000800 */
[----:B------:R-:W3:Y:S01]  /*0480*/  S2R R4, SR_CTAID.Y ;  /* 0x0000000000047919 */ /* 0x000ee20000002600 */
[--C-:B-----5:R-:W-:Y:S02]  /*0490*/  IMAD.IADD R85, R85, 0x1, -R0.reuse ;  /* 0x0000000155557824 */ /* 0x120fe400078e0a00 */
[----:B------:R-:W-:Y:S01]  /*04a0*/  @P3 IMAD.IADD R77, R77, 0x1, -R0 ;  /* 0x000000014d4d3824 */ /* 0x000fe200078e0a00 */
[----:B------:R-:W4:Y:S03]  /*04b0*/  S2R R76, SR_TID.X ;  /* 0x00000000004c7919 */ /* 0x000f260000002100 */
[----:B------:R-:W1:Y:S01]  /*04c0*/  LDC R2, c[0x0][0x438] ;  /* 0x00010e00ff027b82 */ /* 0x000e620000000800 */
[-C--:B--2---:R-:W-:Y:S02]  /*04d0*/  IABS R11, R8.reuse ;  /* 0x00000008000b7213 */ /* 0x084fe40000000000 */
[----:B------:R-:W-:-:S02]  /*04e0*/  IABS R15, R8 ;  /* 0x00000008000f7213 */ /* 0x000fc40000000000 */
[----:B------:R-:W2:Y:S03]  /*04f0*/  I2F.RP R3, R11 ;  /* 0x0000000b00037306 */ /* 0x000ea60000209400 */
[----:B------:R-:W-:Y:S02]  /*0500*/  IMAD.MOV R15, RZ, RZ, -R15 ;  /* 0x000000ffff0f7224 */ /* 0x000fe400078e0a0f */
[----:B-1----:R-:W-:-:S05]  /*0510*/  VIADD R2, R2, 0x3f ;  /* 0x0000003f02027836 */ /* 0x002fca0000000000 */
[----:B------:R-:W-:-:S04]  /*0520*/  SHF.R.S32.HI R17, RZ, 0x1f, R2 ;  /* 0x0000001fff117819 */ /* 0x000fc80000011402 */
[----:B------:R-:W-:Y:S01]  /*0530*/  LEA.HI R17, R17, R2, RZ, 0x6 ;  /* 0x0000000211117211 */ /* 0x000fe200078f30ff */
[----:B--2---:R-:W1:Y:S03]  /*0540*/  MUFU.RCP R18, R3 ;  /* 0x0000000300127308 */ /* 0x004e660000001000 */
[----:B------:R-:W-:-:S05]  /*0550*/  LEA.HI.SX32 R17, R17, R8, 0x1a ;  /* 0x0000000811117211 */ /* 0x000fca00078fd2ff */
[----:B------:R-:W-:-:S05]  /*0560*/  VIADD R17, R17, 0xffffffff ;  /* 0xffffffff11117836 */ /* 0x000fca0000000000 */
[----:B------:R-:W-:Y:S02]  /*0570*/  IABS R16, R17 ;  /* 0x0000001100107213 */ /* 0x000fe40000000000 */
[----:B------:R-:W-:Y:S01]  /*0580*/  LOP3.LUT R17, R17, R8, RZ, 0x3c, !PT ;  /* 0x0000000811117212 */ /* 0x000fe200078e3cff */
[----:B-1----:R-:W-:-:S03]  /*0590*/  VIADD R18, R18, 0xffffffe ;  /* 0x0ffffffe12127836 */ /* 0x002fc60000000000 */
[----:B------:R-:W-:Y:S01]  /*05a0*/  ISETP.GE.AND P0, PT, R17, RZ, PT ;  /* 0x000000ff1100720c */ /* 0x000fe20003f06270 */
[----:B------:R-:W1:Y:S02]  /*05b0*/  F2I.FTZ.U32.TRUNC.NTZ R19, R18 ;  /* 0x0000001200137305 */ /* 0x000e64000021f000 */
[----:B-1----:R-:W-:Y:S02]  /*05c0*/  IMAD.MOV R2, RZ, RZ, -R19 ;  /* 0x000000ffff027224 */ /* 0x002fe400078e0a13 */
[----:B------:R-:W-:Y:S02]  /*05d0*/  IMAD.MOV.U32 R18, RZ, RZ, RZ ;  /* 0x000000ffff127224 */ /* 0x000fe400078e00ff */
[----:B------:R-:W-:-:S04]  /*05e0*/  IMAD R3, R2, R11, RZ ;  /* 0x0000000b02037224 */ /* 0x000fc800078e02ff */
[----:B------:R-:W-:-:S06]  /*05f0*/  IMAD.HI.U32 R3, R19, R3, R18 ;  /* 0x0000000313037227 */ /* 0x000fcc00078e0012 */
[----:B------:R-:W-:Y:S02]  /*0600*/  IMAD.HI.U32 R10, R3, R16, RZ ;  /* 0x00000010030a7227 */ /* 0x000fe400078e00ff */
[----:B------:R-:W1:Y:S02]  /*0610*/  @!P3 LDC.64 R2, c[0x0][0x488] ;  /* 0x00012200ff02bb82 */ /* 0x000e640000000a00 */
[----:B------:R-:W-:-:S05]  /*0620*/  IMAD R16, R10, R15, R16 ;  /* 0x0000000f0a107224 */ /* 0x000fca00078e0210 */
[----:B------:R-:W-:Y:S01]  /*0630*/  ISETP.GT.U32.AND P1, PT, R11, R16, PT ;  /* 0x000000100b00720c */ /* 0x000fe20003f24070 */
[----:B------:R-:W2:-:S12]  /*0640*/  @!P3 LDC R15, c[0x0][0x43c] ;  /* 0x00010f00ff0fbb82 */ /* 0x000e980000000800 */
[----:B------:R-:W-:Y:S02]  /*0650*/  @!P1 IMAD.IADD R16, R16, 0x1, -R11 ;  /* 0x0000000110109824 */ /* 0x000fe400078e0a0b */
[----:B------:R-:W-:Y:S01]  /*0660*/  @!P1 VIADD R10, R10, 0x1 ;  /* 0x000000010a0a9836 */ /* 0x000fe20000000000 */
[----:B------:R-:W-:Y:S02]  /*0670*/  ISETP.NE.AND P1, PT, R8, RZ, PT ;  /* 0x000000ff0800720c */ /* 0x000fe40003f25270 */
[----:B-1----:R-:W-:Y:S02]  /*0680*/  @!P3 ISETP.NE.U32.AND P2, PT, R2, RZ, PT ;  /* 0x000000ff0200b20c */ /* 0x002fe40003f45070 */
[----:B------:R-:W-:Y:S02]  /*0690*/  ISETP.GE.U32.AND P5, PT, R16, R11, PT ;  /* 0x0000000b1000720c */ /* 0x000fe40003fa6070 */
[----:B------:R-:W-:-:S04]  /*06a0*/  @!P3 ISETP.NE.AND.EX P2, PT, R3, RZ, PT, P2 ;  /* 0x000000ff0300b20c */ /* 0x000fc80003f45320 */
[----:B--2---:R-:W-:-:S05]  /*06b0*/  @!P3 SEL R2, R15, RZ, P2 ;  /* 0x000000ff0f02b207 */ /* 0x004fca0001000000 */
[----:B------:R-:W-:Y:S02]  /*06c0*/  @!P3 IMAD.IADD R77, R85, 0x1, R2 ;  /* 0x00000001554db824 */ /* 0x000fe400078e0202 */
[----:B------:R-:W-:Y:S02]  /*06d0*/  @P5 VIADD R10, R10, 0x1 ;  /* 0x000000010a0a5836 */ /* 0x000fe40000000000 */
[----:B------:R-:W-:Y:S02]  /*06e0*/  VIADD R3, R77, 0x3f ;  /* 0x0000003f4d037836 */ /* 0x000fe40000000000 */
        /* <DEDUP_REMOVED lines=8> */
[----:B----4-:R-:W-:Y:S05]  /*0770*/  @!P0 BRA `(.L_x_4285) ;  /* 0x0000000400648947 */ /* 0x010fea0003800000 */
[----:B------:R-:W1:Y:S01]  /*0780*/  LDC.64 R2, c[0x0][0x430] ;  /* 0x00010c00ff027b82 */ /* 0x000e620000000a00 */
[----:B------:R-:W2:Y:S01]  /*0790*/  LDCU UR4, c[0x0][0x44c] ;  /* 0x00008980ff0477ac */ /* 0x000ea20008000800 */
[C---:B------:R-:W-:Y:S01]  /*07a0*/  IMAD.SHL.U32 R5, R76.reuse, 0x4, RZ ;  /* 0x000000044c057824 */ /* 0x040fe200078e00ff */
[----:B------:R-:W-:Y:S01]  /*07b0*/  SHF.R.U32.HI R0, RZ, 0x4, R76 ;  /* 0x00000004ff007819 */ /* 0x000fe2000001164c */
[----:B------:R-:W-:Y:S01]  /*07c0*/  IMAD.IADD R201, R201, 0x1, -R116 ;  /* 0x00000001c9c97824 */ /* 0x000fe200078e0a74 */
[----:B------:R-:W3:Y:S01]  /*07d0*/  LDCU.64 UR8, c[0x0][0x3f8] ;  /* 0x00007f00ff0877ac */ /* 0x000ee20008000a00 */
[----:B------:R-:W-:Y:S02]  /*07e0*/  LOP3.LUT P6, R76, R76, 0xf, RZ, 0xc0, !PT ;  /* 0x0000000f4c4c7812 */ /* 0x000fe400078cc0ff */
[----:B------:R-:W-:Y:S01]  /*07f0*/  LOP3.LUT R5, R5, 0x3c, RZ, 0xc0, !PT ;  /* 0x0000003c05057812 */ /* 0x000fe200078ec0ff */
[C---:B------:R-:W-:Y:S01]  /*0800*/  VIADD R8, R0.reuse, 0x10 ;  /* 0x0000001000087836 */ /* 0x040fe20000000000 */
[C---:B------:R-:W-:Y:S01]  /*0810*/  ISETP.GE.AND P2, PT, R0.reuse, R201, PT ;  /* 0x000000c90000720c */ /* 0x040fe20003f46270 */
[----:B------:R-:W-:-:S02]  /*0820*/  VIADD R6, R0, 0x18 ;  /* 0x0000001800067836 */ /* 0x000fc40000000000 */
[----:B------:R-:W-:Y:S01]  /*0830*/  IMAD R5, R0, 0xc0, R5 ;  /* 0x000000c000057824 */ /* 0x000fe200078e0205 */
[-C--:B------:R-:W-:Y:S02]  /*0840*/  ISETP.GE.AND P5, PT, R8, R201.reuse, PT ;  /* 0x000000c90800720c */ /* 0x080fe40003fa6270 */
[----:B------:R-:W-:Y:S01]  /*0850*/  ISETP.GE.AND P4, PT, R6, R201, PT ;  /* 0x000000c90600720c */ /* 0x000fe20003f86270 */
[----:B------:R-:W-:Y:S02]  /*0860*/  VIADD R6, R0, 0x30 ;  /* 0x0000003000067836 */ /* 0x000fe40000000000 */
[----:B-1----:R-:W-:Y:S02]  /*0870*/  IMAD R2, R4, R2, R203 ;  /* 0x0000000204027224 */ /* 0x002fe400078e02cb */
[----:B------:R-:W-:Y:S02]  /*0880*/  VIADD R4, R0, 0x8 ;  /* 0x0000000800047836 */ /* 0x000fe40000000000 */
[----:B------:R-:W-:-:S03]  /*0890*/  IMAD R9, R2, R9, R14 ;  /* 0x0000000902097224 */ /* 0x000fc600078e020e */
[----:B------:R-:W-:Y:S01]  /*08a0*/  ISETP.GE.AND P1, PT, R4, R201, PT ;  /* 0x000000c90400720c */ /* 0x000fe20003f26270 */
[----:B------:R-:W-:Y:S02]  /*08b0*/  IMAD R3, R9, R3, R116 ;  /* 0x0000000309037224 */ /* 0x000fe400078e0274 */
[----:B------:R-:W-:Y:S02]  /*08c0*/  VIADD R4, R0, 0x20 ;  /* 0x0000002000047836 */ /* 0x000fe40000000000 */
[----:B--2---:R-:W-:Y:S01]  /*08d0*/  IMAD R2, R3, UR4, RZ ;  /* 0x0000000403027c24 */ /* 0x004fe2000f8e02ff */
[----:B------:R-:W1:Y:S02]  /*08e0*/  LDCU.64 UR4, c[0x0][0x428] ;  /* 0x00008500ff0477ac */ /* 0x000e640008000a00 */
[----:B------:R-:W-:Y:S01]  /*08f0*/  ISETP.GE.AND P3, PT, R4, R201, PT ;  /* 0x000000c90400720c */ /* 0x000fe20003f66270 */
[----:B------:R-:W-:Y:S01]  /*0900*/  VIADD R4, R0, 0x28 ;  /* 0x0000002800047836 */ /* 0x000fe20000000000 */
        /* <DEDUP_REMOVED lines=64> */
.L_x_4285:
        /* <DEDUP_REMOVED lines=9> */
.L_x_4286:
        /* <DEDUP_REMOVED lines=106> */
.L_x_4287:
        /* <DEDUP_REMOVED lines=15> */
.L_x_4289:
[----:B------:R-:W2:Y:S01]  /*1530*/  LDC.64 R6, c[0x0][0x3b8] ;  /* 0x0000ee00ff067b82 */ /* 0x000ea20000000a00 */
[----:B-1----:R-:W-:-:S05]  /*1540*/  IADD3 R2, PT, PT, R0, R5, RZ ;  /* 0x0000000500027210 */ /* 0x002fca0007ffe0ff */
[C---:B--2---:R-:W-:Y:S02]  /*1550*/  IMAD R21, R2.reuse, R7, RZ ;  /* 0x0000000702157224 */ /* 0x044fe400078e02ff */
[----:B------:R-:W-:-:S05]  /*1560*/  IMAD.WIDE.U32 R2, R2, R6, RZ ;  /* 0x0000000602027225 */ /* 0x000fca00078e00ff */
[----:B------:R-:W-:Y:S02]  /*1570*/  IADD3 R21, PT, PT, R3, R21, RZ ;  /* 0x0000001503157210 */ /* 0x000fe40007ffe0ff */
[----:B------:R-:W-:Y:S02]  /*1580*/  MOV R20, R2 ;  /* 0x0000000200147202 */ /* 0x000fe40000000f00 */
.L_x_4290:
        /* <DEDUP_REMOVED lines=14> */
.L_x_4291:
[----:B------:R-:W1:Y:S01]  /*1670*/  LDC.64 R2, c[0x0][0x3c0] ;  /* 0x0000f000ff027b82 */ /* 0x000e620000000a00 */
[----:B------:R-:W-:-:S05]  /*1680*/  IADD3 R0, PT, PT, R0, R5, RZ ;  /* 0x0000000500007210 */ /* 0x000fca0007ffe0ff */
[C---:B-1----:R-:W-:Y:S02]  /*1690*/  IMAD R23, R0.reuse, R3, RZ ;  /* 0x0000000300177224 */ /* 0x042fe400078e02ff */
[----:B-----5:R-:W-:-:S05]  /*16a0*/  IMAD.WIDE.U32 R4, R0, R2, RZ ;  /* 0x0000000200047225 */ /* 0x020fca00078e00ff */
[----:B------:R-:W-:Y:S02]  /*16b0*/  IADD3 R23, PT, PT, R5, R23, RZ ;  /* 0x0000001705177210 */ /* 0x000fe40007ffe0ff */
[----:B------:R-:W-:-:S07]  /*16c0*/  MOV R22, R4 ;  /* 0x0000000400167202 */ /* 0x000fce0000000f00 */
.L_x_4292:
        /* <DEDUP_REMOVED lines=50> */
.L_x_4288:
[----:B------:R-:W-:Y:S01]  /*19f0*/  ISETP.NE.AND P2, PT, R12, -0x1, PT ;  /* 0xffffffff0c00780c */ /* 0x000fe20003f45270 */
[----:B------:R-:W1:Y:S01]  /*1a00*/  LDC.64 R120, c[0x0][0x3b0] ;  /* 0x0000ec00ff787b82 */ /* 0x000e620000000a00 */
[----:B------:R-:W2:Y:S01]  /*1a10*/  LDCU.64 UR4, c[0x0][0x3c8] ;  /* 0x00007900ff0477ac */ /* 0x000ea20008000a00 */
[----:B------:R-:W-:Y:S02]  /*1a20*/  IMAD.SHL.U32 R114, R76, 0x8, RZ ;  /* 0x000000084c727824 */ /* 0x000fe400078e00ff */
[----:B------:R-:W-:Y:S01]  /*1a30*/  IMAD.MOV.U32 R5, RZ, RZ, RZ ;  /* 0x000000ffff057224 */ /* 0x000fe200078e00ff */
[----:B------:R-:W-:Y:S01]  /*1a40*/  SHF.R.S32.HI R15, RZ, 0x1f, R14 ;  /* 0x0000001fff0f7819 */ /* 0x000fe2000001140e */
[----:B------:R-:W3:Y:S06]  /*1a50*/  LDCU.64 UR8, c[0x0][0x388] ;  /* 0x00007100ff0877ac */ /* 0x000eec0008000a00 */
[----:B------:R-:W4:Y:S01]  /*1a60*/  @!P2 LDC.64 R8, c[0x0][0x398] ;  /* 0x0000e600ff08ab82 */ /* 0x000f220000000a00 */
[----:B------:R-:W-:Y:S01]  /*1a70*/  LOP3.LUT R30, R114, 0x38, RZ, 0xc0, !PT ;  /* 0x00000038721e7812 */ /* 0x000fe200078ec0ff */
[----:B------:R1:W5:Y:S01]  /*1a80*/  @P4 LDG.E R5, desc[UR6][R124.64] ;  /* 0x000000067c054981 */ /* 0x000362000c1e1900 */
[----:B------:R-:W-:Y:S01]  /*1a90*/  SHF.R.U32.HI R122, RZ, 0x3, R76 ;  /* 0x00000003ff7a7819 */ /* 0x000fe2000001164c */
[----:B------:R-:W-:Y:S01]  /*1aa0*/  IMAD.SHL.U32 R67, R6, 0x10, RZ ;  /* 0x0000001006437824 */ /* 0x000fe200078e00ff */
[----:B------:R-:W-:Y:S01]  /*1ab0*/  IADD3 R16, P3, PT, R30, R16, RZ ;  /* 0x000000101e107210 */ /* 0x000fe20007f7e0ff */
[----:B------:R-:W-:Y:S01]  /*1ac0*/  IMAD.SHL.U32 R79, R2, 0x10, RZ ;  /* 0x00000010024f7824 */ /* 0x000fe200078e00ff */
[----:B------:R-:W-:Y:S01]  /*1ad0*/  SHF.L.U64.HI R66, R6, 0x4, R7 ;  /* 0x0000000406427819 */ /* 0x000fe20000010207 */
[----:B--2---:R-:W-:Y:S01]  /*1ae0*/  IMAD R15, R15, UR4, RZ ;  /* 0x000000040f0f7c24 */ /* 0x004fe2000f8e02ff */
[----:B------:R-:W-:Y:S01]  /*1af0*/  SHF.L.U64.HI R78, R2, 0x4, R3 ;  /* 0x00000004024e7819 */ /* 0x000fe20000010203 */
[----:B------:R-:W-:Y:S01]  /*1b00*/  IMAD.X R17, RZ, RZ, R10, P3 ;  /* 0x000000ffff117224 */ /* 0x000fe200018e060a */
[----:B------:R-:W-:Y:S01]  /*1b10*/  SHF.L.U32 R81, R76, 0x6, RZ ;  /* 0x000000064c517819 */ /* 0x000fe200000006ff */
[----:B-1----:R-:W-:Y:S01]  /*1b20*/  @P2 IMAD.WIDE.U32 R22, R12, R120, RZ ;  /* 0x000000780c162225 */ /* 0x002fe200078e00ff */
[----:B------:R-:W-:-:S02]  /*1b30*/  SHF.R.U32.HI R80, RZ, 0x1, R76 ;  /* 0x00000001ff507819 */ /* 0x000fc4000001164c */
[----:B------:R-:W-:Y:S01]  /*1b40*/  LOP3.LUT R81, R81, 0x1c0, RZ, 0xc0, !PT ;  /* 0x000001c051517812 */ /* 0x000fe200078ec0ff */
[C---:B------:R-:W-:Y:S01]  /*1b50*/  IMAD.WIDE.U32 R16, R122.reuse, R6, R16 ;  /* 0x000000067a107225 */ /* 0x040fe200078e0010 */
[----:B------:R-:W-:Y:S02]  /*1b60*/  SHF.R.S32.HI R6, RZ, 0x1f, R85 ;  /* 0x0000001fff067819 */ /* 0x000fe40000011455 */
[----:B------:R-:W-:Y:S01]  /*1b70*/  LOP3.LUT R81, R81, 0x38, R114, 0xf8, !PT ;  /* 0x0000003851517812 */ /* 0x000fe200078ef872 */
[----:B------:R-:W-:Y:S02]  /*1b80*/  IMAD.MOV.U32 R123, RZ, RZ, RZ ;  /* 0x000000ffff7b7224 */ /* 0x000fe400078e00ff */
[----:B------:R-:W-:Y:S01]  /*1b90*/  IMAD R89, R122, R7, R17 ;  /* 0x000000077a597224 */ /* 0x000fe200078e0211 */
[----:B------:R-:W-:Y:S01]  /*1ba0*/  LOP3.LUT R80, R81, 0x8, R80, 0x78, !PT ;  /* 0x0000000851507812 */ /* 0x000fe200078e7850 */
[----:B----4-:R-:W-:-:S03]  /*1bb0*/  @!P2 IMAD.WIDE.U32 R20, R203, R8, RZ ;  /* 0x00000008cb14a225 */ /* 0x010fc600078e00ff */
[----:B------:R-:W-:Y:S01]  /*1bc0*/  SHF.L.U64.HI R89, R16, 0x1, R89 ;  /* 0x0000000110597819 */ /* 0x000fe20000010259 */
[----:B------:R-:W-:Y:S01]  /*1bd0*/  @!P2 IMAD.MOV.U32 R8, RZ, RZ, R20 ;  /* 0x000000ffff08a224 */ /* 0x000fe200078e0014 */
[----:B------:R-:W-:Y:S01]  /*1be0*/  @P2 MOV R8, R22 ;  /* 0x0000001600082202 */ /* 0x000fe20000000f00 */
[----:B------:R-:W-:Y:S02]  /*1bf0*/  @!P2 IMAD R9, R203, R9, R21 ;  /* 0x00000009cb09a224 */ /* 0x000fe400078e0215 */
[----:B------:R-:W-:Y:S01]  /*1c00*/  @P2 IMAD R9, R12, R121, R23 ;  /* 0x000000790c092224 */ /* 0x000fe200078e0217 */
[----:B------:R-:W-:Y:S01]  /*1c10*/  IADD3 R8, P4, PT, R30, R8, RZ ;  /* 0x000000081e087210 */ /* 0x000fe20007f9e0ff */
[----:B------:R-:W-:Y:S01]  /*1c20*/  IMAD R12, R14, UR5, R15 ;  /* 0x000000050e0c7c24 */ /* 0x000fe2000f8e020f */
[----:B------:R-:W-:Y:S01]  /*1c30*/  IADD3 R18, P2, PT, R30, R18, RZ ;  /* 0x000000121e127210 */ /* 0x000fe20007f5e0ff */
[----:B------:R-:W-:Y:S02]  /*1c40*/  IMAD.SHL.U32 R88, R16, 0x2, RZ ;  /* 0x0000000210587824 */ /* 0x000fe400078e00ff */
[----:B------:R-:W-:Y:S01]  /*1c50*/  IMAD.X R9, RZ, RZ, R9, P4 ;  /* 0x000000ffff097224 */ /* 0x000fe200020e0609 */
[----:B------:R-:W-:Y:S01]  /*1c60*/  IADD3.X R19, PT, PT, RZ, R11, RZ, P2, !PT ;  /* 0x0000000bff137210 */ /* 0x000fe200017fe4ff */
[----:B------:R-:W-:Y:S01]  /*1c70*/  IMAD.WIDE.U32 R20, R13, 0x40, R122 ;  /* 0x000000400d147825 */ /* 0x000fe200078e007a */
[----:B---3--:R-:W-:-:S03]  /*1c80*/  IADD3 R88, P3, PT, R88, UR8, RZ ;  /* 0x0000000858587c10 */ /* 0x008fc6000ff7e0ff */
[----:B------:R-:W-:Y:S01]  /*1c90*/  IMAD.WIDE.U32 R14, R14, UR4, R8 ;  /* 0x000000040e0e7c25 */ /* 0x000fe2000f8e0008 */
[----:B------:R-:W1:Y:S01]  /*1ca0*/  LDCU.64 UR4, c[0x0][0x390] ;  /* 0x00007200ff0477ac */ /* 0x000e620008000a00 */
[----:B------:R-:W2:Y:S01]  /*1cb0*/  LDC R8, c[0x0][0x450] ;  /* 0x00011400ff087b82 */ /* 0x000ea20000000800 */
[----:B------:R-:W-:Y:S01]  /*1cc0*/  IADD3.X R89, PT, PT, R89, UR9, RZ, P3, !PT ;  /* 0x0000000959597c10 */ /* 0x000fe20009ffe4ff */
[----:B------:R-:W-:Y:S01]  /*1cd0*/  IMAD.WIDE.U32 R10, R122, R2, R18 ;  /* 0x000000027a0a7225 */ /* 0x000fe200078e0012 */
[----:B------:R-:W-:Y:S02]  /*1ce0*/  LEA.HI R2, R6, R85, RZ, 0x6 ;  /* 0x0000005506027211 */ /* 0x000fe400078f30ff */
[----:B------:R-:W-:Y:S01]  /*1cf0*/  MOV R196, R88 ;  /* 0x0000005800c47202 */ /* 0x000fe20000000f00 */
[----:B------:R-:W-:Y:S01]  /*1d00*/  IMAD R87, R122, R3, R11 ;  /* 0x000000037a577224 */ /* 0x000fe200078e020b */
[C---:B------:R-:W-:Y:S01]  /*1d10*/  SHF.L.U32 R86, R10.reuse, 0x1, RZ ;  /* 0x000000010a567819 */ /* 0x040fe200000006ff */
[----:B------:R-:W-:Y:S01]  /*1d20*/  IMAD R9, R21, R120, RZ ;  /* 0x0000007815097224 */ /* 0x000fe200078e02ff */
[----:B------:R-:W-:Y:S01]  /*1d30*/  SHF.R.S32.HI R2, RZ, 0x6, R2 ;  /* 0x00000006ff027819 */ /* 0x000fe20000011402 */
[----:B------:R-:W-:Y:S01]  /*1d40*/  IMAD.IADD R15, R15, 0x1, R12 ;  /* 0x000000010f0f7824 */ /* 0x000fe200078e020c */
[----:B------:R-:W-:Y:S01]  /*1d50*/  SHF.L.U64.HI R87, R10, 0x1, R87 ;  /* 0x000000010a577819 */ /* 0x000fe20000010257 */
[C---:B------:R-:W-:Y:S01]  /*1d60*/  IMAD R9, R20.reuse, R121, R9 ;  /* 0x0000007914097224 */ /* 0x040fe200078e0209 */
[----:B------:R-:W-:Y:S01]  /*1d70*/  VIMNMX R83, PT, PT, R195, R2, !PT ;  /* 0x00000002c3537248 */ /* 0x000fe20007fe0100 */
[----:B------:R-:W-:Y:S01]  /*1d80*/  IMAD.WIDE.U32 R120, R20, R120, R14 ;  /* 0x0000007814787225 */ /* 0x000fe200078e000e */
[----:B-1----:R-:W-:-:S03]  /*1d90*/  IADD3 R86, P2, PT, R86, UR4, RZ ;  /* 0x0000000456567c10 */ /* 0x002fc6000ff5e0ff */
[----:B------:R-:W-:Y:S02]  /*1da0*/  VIADD R202, R134, 0xffffffff ;  /* 0xffffffff86ca7836 */ /* 0x000fe40000000000 */
[----:B------:R-:W-:Y:S01]  /*1db0*/  IMAD.MOV.U32 R197, RZ, RZ, R89 ;  /* 0x000000ffffc57224 */ /* 0x000fe200078e0059 */
[----:B------:R-:W-:Y:S01]  /*1dc0*/  IADD3.X R87, PT, PT, R87, UR5, RZ, P2, !PT ;  /* 0x0000000557577c10 */ /* 0x000fe200097fe4ff */
[----:B------:R-:W-:Y:S01]  /*1dd0*/  IMAD.SHL.U32 R200, R202, 0x40, RZ ;  /* 0x00000040cac87824 */ /* 0x000fe200078e00ff */
[----:B------:R-:W-:Y:S01]  /*1de0*/  ISETP.GT.AND P2, PT, R134, R83, PT ;  /* 0x000000538600720c */ /* 0x000fe20003f44270 */
[----:B------:R-:W-:Y:S01]  /*1df0*/  IMAD.MOV.U32 R198, RZ, RZ, R86 ;  /* 0x000000ffffc67224 */ /* 0x000fe200078e0056 */
[----:B--2---:R-:W-:Y:S01]  /*1e00*/  LEA.HI R115, R8, R8, RZ, 0x1 ;  /* 0x0000000808737211 */ /* 0x004fe200078f08ff */
[----:B------:R-:W-:Y:S01]  /*1e10*/  IMAD.IADD R82, R121, 0x1, R9 ;  /* 0x0000000179527824 */ /* 0x000fe200078e0209 */
[----:B------:R-:W-:Y:S02]  /*1e20*/  MOV R199, R87 ;  /* 0x0000005700c77202 */ /* 0x000fe40000000f00 */
[----:B------:R-:W-:-:S07]  /*1e30*/  SHF.R.S32.HI R115, RZ, 0x1, R115 ;  /* 0x00000001ff737819 */ /* 0x000fce0000011473 */
        /* <DEDUP_REMOVED lines=27> */
[----:B-1----:R-:W-:Y:S01]  /*1ff0*/  IMAD.WIDE.U32 R8, R203, R2, R30 ;  /* 0x00000002cb087225 */ /* 0x002fe200078e001e */
[----:B------:R-:W-:Y:S02]  /*2000*/  IADD3 R2, P0, PT, -R85, R122, RZ ;  /* 0x0000007a55027210 */ /* 0x000fe40007f1e1ff */
[----:B------:R-:W-:Y:S01]  /*2010*/  SHF.R.S32.HI R100, RZ, 0x1f, R113 ;  /* 0x0000001fff647819 */ /* 0x000fe20000011471 */
[----:B------:R-:W-:Y:S01]  /*2020*/  IMAD R9, R203, R3, R9 ;  /* 0x00000003cb097224 */ /* 0x000fe200078e0209 */
[----:B------:R-:W-:Y:S01]  /*2030*/  IADD3.X R29, PT, PT, RZ, ~R29, RZ, P0, !PT ;  /* 0x8000001dff1d7210 */ /* 0x000fe200007fe4ff */
[----:B--2---:R-:W-:Y:S01]  /*2040*/  IMAD R3, R7, UR12, RZ ;  /* 0x0000000c07037c24 */ /* 0x004fe2000f8e02ff */
[----:B----4-:R-:W-:Y:S01]  /*2050*/  SHF.L.U32 R99, R102, 0x6, RZ ;  /* 0x0000000666637819 */ /* 0x010fe200000006ff */
[----:B------:R-:W-:Y:S01]  /*2060*/  IMAD.WIDE.U32 R8, R200, UR12, R8 ;  /* 0x0000000cc8087c25 */ /* 0x000fe2000f8e0008 */
[----:B------:R-:W-:-:S02]  /*2070*/  SHF.R.S32.HI R98, RZ, 0x1f, R108 ;  /* 0x0000001fff627819 */ /* 0x000fc4000001146c */
[----:B------:R-:W-:Y:S01]  /*2080*/  SHF.R.S32.HI R96, RZ, 0x1f, R109 ;  /* 0x0000001fff607819 */ /* 0x000fe2000001146d */
        /* <DEDUP_REMOVED lines=59> */
[----:B------:R-:W-:Y:S01]  /*2440*/  SHF.R.S64 R101, R0, 0x1f, R99 ;  /* 0x0000001f00657819 */ /* 0x000fe20000001063 */
[C---:B------:R-:W-:Y:S01]  /*2450*/  IMAD R107, R134.reuse, -0x40, R85 ;  /* 0xffffffc0866b7824 */ /* 0x040fe200078e0255 */
[----:B---3--:R-:W-:Y:S01]  /*2460*/  MOV R27, UR17 ;  /* 0x00000011001b7c02 */ /* 0x008fe20008000f00 */
[----:B------:R-:W-:Y:S01]  /*2470*/  IMAD R106, R134, -0x40, R77 ;  /* 0xffffffc0866a7824 */ /* 0x000fe200078e024d */
[--C-:B------:R-:W-:Y:S01]  /*2480*/  SHF.R.S64 R97, R0, 0x1f, R3.reuse ;  /* 0x0000001f00617819 */ /* 0x100fe20000001003 */
[----:B------:R-:W-:Y:S01]  /*2490*/  IMAD.MOV.U32 R102, RZ, RZ, R134 ;  /* 0x000000ffff667224 */ /* 0x000fe200078e0086 */
[----:B------:R-:W-:Y:S01]  /*24a0*/  SHF.R.S32.HI R84, RZ, 0x1f, R3 ;  /* 0x0000001fff547819 */ /* 0x000fe20000011403 */
[----:B----4-:R-:W-:Y:S01]  /*24b0*/  UISETP.NE.AND UP0, UPT, UR18, URZ, UPT ;  /* 0x000000ff1200728c */ /* 0x010fe2000bf05270 */
[----:B------:R-:W-:-:S02]  /*24c0*/  SHF.R.S32.HI R99, RZ, 0x1f, R99 ;  /* 0x0000001fff637819 */ /* 0x000fc40000011463 */
[----:B------:R-:W-:Y:S01]  /*24d0*/  LEA.HI.X R91, R4, UR9, R91, 0x1, P3 ;  /* 0x00000009045b7c11 */ /* 0x000fe200098f0c5b */
[----:B------:R-:W3:Y:S01]  /*24e0*/  LDCU.128 UR8, c[0x0][0x3a0] ;  /* 0x00007400ff0877ac */ /* 0x000ee20008000c00 */
[----:B------:R-:W-:Y:S01]  /*24f0*/  LEA.HI.X R29, R2, UR5, R29, 0x1, P2 ;  /* 0x00000005021d7c11 */ /* 0x000fe200090f0c1d */
[----:B-12---:R-:W4:Y:S06]  /*2500*/  LDCU.64 UR4, c[0x0][0x3b8] ;  /* 0x00007700ff0477ac */ /* 0x006f2c0008000a00 */
.L_x_4315:
[----:B------:R-:W-:Y:S01]  /*2510*/  VIADD R106, R106, 0x40 ;  /* 0x000000406a6a7836 */ /* 0x000fe20000000000 */
[----:B------:R-:W-:Y:S01]  /*2520*/  BSSY.RECONVERGENT B1, `(.L_x_4294) ;  /* 0x00006d5000017945 */ /* 0x000fe20003800200 */
[----:B------:R-:W-:Y:S02]  /*2530*/  VIADD R107, R107, 0x40 ;  /* 0x000000406b6b7836 */ /* 0x000fe40000000000 */
[----:B------:R-:W-:Y:S01]  /*2540*/  VIADD R102, R102, 0xffffffff ;  /* 0xffffffff66667836 */ /* 0x000fe20000000000 */
[-C--:B------:R-:W-:Y:S01]  /*2550*/  ISETP.GE.AND P0, PT, R122, R106.reuse, PT ;  /* 0x0000006a7a00720c */ /* 0x080fe20003f06270 */
[----:B------:R-:W-:Y:S01]  /*2560*/  IMAD.MOV.U32 R118, RZ, RZ, R104 ;  /* 0x000000ffff767224 */ /* 0x000fe200078e0068 */
[-C--:B------:R-:W-:Y:S01]  /*2570*/  ISETP.GE.AND P6, PT, R112, R106.reuse, PT ;  /* 0x0000006a7000720c */ /* 0x080fe20003fc6270 */
[----:B------:R-:W-:Y:S01]  /*2580*/  VIADD R104, R104, 0xffffffc0 ;  /* 0xffffffc068687836 */ /* 0x000fe20000000000 */
[-C--:B------:R-:W-:Y:S02]  /*2590*/  ISETP.GE.AND P0, PT, R122, R107.reuse, !P0 ;  /* 0x0000006b7a00720c */ /* 0x080fe40004706270 */
[-C--:B------:R-:W-:Y:S02]  /*25a0*/  ISETP.GE.AND P6, PT, R112, R107.reuse, !P6 ;  /* 0x0000006b7000720c */ /* 0x080fe400077c6270 */
[CC--:B------:R-:W-:Y:S02]  /*25b0*/  ISETP.GE.AND P5, PT, R111.reuse, R106.reuse, PT ;  /* 0x0000006a6f00720c */ /* 0x0c0fe40003fa6270 */
[C---:B------:R-:W-:Y:S02]  /*25c0*/  ISETP.GE.AND P4, PT, R110.reuse, R106, PT ;  /* 0x0000006a6e00720c */ /* 0x040fe40003f86270 */
[-C--:B------:R-:W-:Y:S02]  /*25d0*/  ISETP.GE.AND P5, PT, R111, R107.reuse, !P5 ;  /* 0x0000006b6f00720c */ /* 0x080fe40006fa6270 */
[----:B------:R-:W-:Y:S02]  /*25e0*/  ISETP.GE.AND P4, PT, R110, R107, !P4 ;  /* 0x0000006b6e00720c */ /* 0x000fe40006786270 */
[----:B------:R-:W-:Y:S01]  /*25f0*/  ISETP.GT.AND P3, PT, R102, R83, PT ;  /* 0x000000536600720c */ /* 0x000fe20003f64270 */
[----:B------:R-:W2:Y:S02]  /*2600*/  @P0 LDG.E.128 R12, desc[UR6][R90.64] ;  /* 0x000000065a0c0981 */ /* 0x000ea4000c1e1d00 */
[----:B------:R-:W1:Y:S02]  /*2610*/  @P6 LDC.64 R2, c[0x0][0x4b0] ;  /* 0x00012c00ff026b82 */ /* 0x000e640000000a00 */
        /* <DEDUP_REMOVED lines=27> */
[----:B------:R-:W1:Y:S02]  /*27d0*/  @P4 LDC.64 R2, c[0x0][0x3c0] ;  /* 0x0000f000ff024b82 */ /* 0x000e640000000a00 */
        /* <DEDUP_REMOVED lines=60> */
.L_x_4295:
        /* <DEDUP_REMOVED lines=145> */
.L_x_4299:
[----:B---34-:R-:W-:Y:S05]  /*34b0*/  BSYNC.RECONVERGENT B0 ;  /* 0x0000000000007941 */ /* 0x018fea0003800200 */
.L_x_4298:
        /* <DEDUP_REMOVED lines=141> */
.L_x_4301:
[----:B------:R-:W-:Y:S05]  /*3d90*/  BSYNC.RECONVERGENT B0 ;  /* 0x0000000000007941 */ /* 0x000fea0003800200 */
.L_x_4300:
        /* <DEDUP_REMOVED lines=147> */
.L_x_4303:
[----:B------:R-:W-:Y:S05]  /*46d0*/  BSYNC.RECONVERGENT B0 ;  /* 0x0000000000007941 */ /* 0x000fea0003800200 */
.L_x_4302:
        /* <DEDUP_REMOVED lines=150> */
.L_x_4305:
[----:B------:R-:W-:Y:S05]  /*5040*/  BSYNC.RECONVERGENT B0 ;  /* 0x0000000000007941 */ /* 0x000fea0003800200 */
.L_x_4304:
[----:B------:R-:W2:Y:S01]  /*5050*/  LDC R27, c[0x0][0x450] ;  /* 0x00011400ff1b7b82 */ /* 0x000ea20000000800 */
[----:B-1----:R-:W-:Y:S05]  /*5060*/  IMAD.U32 R3, R52, -0x20, RZ ;  /* 0xffffffe034037824 */ /* 0x002fea00078e00ff */
[C---:B------:R-:W-:Y:S02]  /*5070*/  LEA R32, P1, R3.reuse, R32, 0x1 ;  /* 0x0000002003207211 */ /* 0x040fe400078208ff */
[C---:B------:R-:W-:Y:S02]  /*5080*/  LEA R64, P0, R3.reuse, R64, 0x1 ;  /* 0x0000004003407211 */ /* 0x040fe400078008ff */
[C---:B------:R-:W-:Y:S02]  /*5090*/  LEA.HI.X.SX32 R33, R3.reuse, R33, 0x1, P1 ;  /* 0x0000002103217211 */ /* 0x040fe400008f0eff */
[----:B------:R-:W-:Y:S01]  /*50a0*/  LEA.HI.X.SX32 R65, R3, R65, 0x1, P0 ;  /* 0x0000004103417211 */ /* 0x000fe200000f0eff */
[----:B------:R-:W-:Y:S05]  /*50b0*/  BRA `(.L_x_4296) ;  /* 0x00000040006c7947 */ /* 0x000fea0003800000 */
.L_x_4297:
        /* <DEDUP_REMOVED lines=83> */
[----:B------:R-:W-:Y:S01]  /*55f0*/  @!P0 FFMA.FTZ R6, R53, R54, R6 ;  /* 0x0000003635068223 */ /* 0x000fe20000010006 */
[----:B------:R-:W-:Y:S01]  /*5600*/  @!P1 IMAD.X R129, RZ, RZ, R119, P2 ;  /* 0x000000ffff819224 */ /* 0x000fe200010e0677 */
[----:B------:R-:W-:Y:S01]  /*5610*/  @!P1 ISETP.GE.U32.AND P2, PT, R26, R35, PT ;  /* 0x000000231a00920c */ /* 0x000fe20003f46070 */
[----:B------:R-:W-:Y:S01]  /*5620*/  @!P0 FFMA.FTZ R7, R52, R55, R7 ;  /* 0x0000003734078223 */ /* 0x000fe20000010007 */
[----:B------:R-:W-:Y:S01]  /*5630*/  @!P0 MOV R68, R126 ;  /* 0x0000007e00448202 */ /* 0x000fe20000000f00 */
[----:B------:R-:W-:Y:S01]  /*5640*/  @!P0 FFMA.FTZ R8, R57, R56, R8 ;  /* 0x0000003839088223 */ /* 0x000fe20000010008 */
[----:B------:R-:W-:Y:S01]  /*5650*/  @!P1 SEL R128, R128, 0x40, P2 ;  /* 0x0000004080809807 */ /* 0x000fe20001000000 */
[----:B------:R-:W-:Y:S01]  /*5660*/  @!P0 IMAD.MOV.U32 R69, RZ, RZ, R127 ;  /* 0x000000ffff458224 */ /* 0x000fe200078e007f */
[----:B------:R-:W-:Y:S02]  /*5670*/  @!P1 SEL R131, R129, RZ, P2 ;  /* 0x000000ff81839207 */ /* 0x000fe40001000000 */
[----:B------:R-:W-:Y:S01]  /*5680*/  @!P0 F2FP.BF16.F32.PACK_AB R129, R8, R7 ;  /* 0x000000070881823e */ /* 0x000fe200000010ff */
[----:B------:R-:W-:Y:S01]  /*5690*/  @!P1 IMAD.SHL.U32 R127, R128, 0x2, RZ ;  /* 0x00000002807f9824 */ /* 0x000fe200078e00ff */
[----:B------:R-:W-:Y:S02]  /*56a0*/  @!P0 F2FP.BF16.F32.PACK_AB R130, R6, R5 ;  /* 0x000000050682823e */ /* 0x000fe400000010ff */
[----:B------:R-:W-:Y:S01]  /*56b0*/  @!P1 SHF.L.U64.HI R126, R128, 0x1, R131 ;  /* 0x00000001807e9819 */ /* 0x000fe20000010283 */
[----:B------:R-:W-:Y:S01]  /*56c0*/  @!P0 IMAD.MOV.U32 R71, RZ, RZ, R129 ;  /* 0x000000ffff478224 */ /* 0x000fe200078e0081 */
[----:B------:R-:W-:Y:S02]  /*56d0*/  @!P0 MOV R70, R130 ;  /* 0x0000008200468202 */ /* 0x000fe40000000f00 */
[----:B------:R-:W-:Y:S02]  /*56e0*/  @!P1 SEL R37, R35, R34, !P2 ;  /* 0x0000002223259207 */ /* 0x000fe40005000000 */
[----:B------:R-:W-:Y:S01]  /*56f0*/  @!P1 IADD3 R128, P0, PT, R127, R92, RZ ;  /* 0x0000005c7f809210 */ /* 0x000fe20007f1e0ff */
[----:B------:R2:W-:Y:S02]  /*5700*/  STG.E.128 desc[UR6][R88.64], R68 ;  /* 0x0000004458007986 */ /* 0x0005e4000c101d06 */
[----:B------:R-:W-:Y:S04]  /*5710*/  @!P1 IMAD.WIDE R38, R37, 0x2, R28 ;  /* 0x0000000225269825 */ /* 0x000fe800078e021c */
[C---:B------:R-:W-:Y:S01]  /*5720*/  @!P1 IMAD.X R129, R126.reuse, 0x1, R93, P0 ;  /* 0x000000017e819824 */ /* 0x040fe200000e065d */
[----:B------:R-:W-:Y:S01]  /*5730*/  @!P1 IADD3 R52, P0, PT, R127, R94, RZ ;  /* 0x0000005e7f349210 */ /* 0x000fe20007f1e0ff */
[----:B------:R-:W3:Y:S03]  /*5740*/  @!P1 LDG.E.128 R40, desc[UR6][R38.64+0x80] ;  /* 0x0000800626289981 */ /* 0x000ee6000c1e1d00 */
[----:B------:R-:W-:Y:S02]  /*5750*/  @!P1 IADD3.X R53, PT, PT, R126, R95, RZ, P0, !PT ;  /* 0x0000005f7e359210 */ /* 0x000fe400007fe4ff */
[----:B------:R-:W-:Y:S03]  /*5760*/  ISETP.GE.U32.OR P0, PT, R26, R35, P1 ;  /* 0x000000231a00720c */ /* 0x000fe60000f06470 */
        /* <DEDUP_REMOVED lines=11> */
[----:B----4-:R-:W-:Y:S01]  /*5820*/  @!P1 IMAD.U32 R42, R130, 0x10000, RZ ;  /* 0x00010000822a9824 */ /* 0x010fe200078e00ff */
[C---:B------:R-:W-:Y:S01]  /*5830*/  @!P1 LOP3.LUT R51, R128.reuse, 0xffff0000, RZ, 0xc0, !PT ;  /* 0xffff000080339812 */ /* 0x040fe200078ec0ff */
        /* <DEDUP_REMOVED lines=139> */
.L_x_4307:
[----:B---34-:R-:W-:Y:S05]  /*60f0*/  BSYNC.RECONVERGENT B0 ;  /* 0x0000000000007941 */ /* 0x018fea0003800200 */
.L_x_4306:
        /* <DEDUP_REMOVED lines=258> */
.L_x_4309:
[----:B------:R-:W-:Y:S05]  /*7120*/  BSYNC.RECONVERGENT B0 ;  /* 0x0000000000007941 */ /* 0x000fea0003800200 */
.L_x_4308:
[----:B------:R-:W-:Y:S04]  /*7130*/  BSSY.RECONVERGENT B0, `(.L_x_4310) ;  /* 0x0000105000007945 */ /* 0x000fe80003800200 */
[----:B------:R-:W-:Y:S05]  /*7140*/  @!P5 BRA `(.L_x_4311) ;  /* 0x00000010000cd947 */ /* 0x000fea0003800000 */
[C---:B------:R-:W-:Y:S01]  /*7150*/  ISETP.GE.AND P0, PT, R30.reuse, R27, PT ;  /* 0x0000001b1e00720c */ /* 0x040fe20003f06270 */
[----:B------:R-:W4:Y:S11]  /*7160*/  LDC.64 R2, c[0x0][0x4a8] ;  /* 0x00012a00ff027b82 */ /* 0x000f360000000a00 */
[----:B------:R-:W-:Y:S01]  /*7170*/  @!UPT UIADD3 URZ, UPT, UPT, URZ, URZ, URZ ;  /* 0x000000fffffff290 */ /* 0x000fe2000fffe0ff */
[----:B------:R-:W-:Y:S04]  /*7180*/  @!P0 ISETP.GE.U32.AND P1, PT, R30, R35, PT ;  /* 0x000000231e00820c */ /* 0x000fe80003f26070 */
[----:B--2---:R-:W-:Y:S02]  /*7190*/  @!P0 SEL R7, R34, RZ, P1 ;  /* 0x000000ff22078207 */ /* 0x004fe40000800000 */
[----:B------:R-:W-:Y:S02]  /*71a0*/  @!P0 SEL R9, R119, RZ, P1 ;  /* 0x000000ff77098207 */ /* 0x000fe40000800000 */
        /* <DEDUP_REMOVED lines=28> */
[----:B------:R-:W-:Y:S01]  /*7370*/  @!P0 SHF.L.U32 R19, R40, 0x10, RZ ;  /* 0x0000001028138819 */ /* 0x000fe200000006ff */
        /* <DEDUP_REMOVED lines=19> */
[----:B--2---:R-:W-:Y:S02]  /*74b0*/  @!P0 IMAD.U32 R11, R20, 0x10000, RZ ;  /* 0x00010000140b8824 */ /* 0x004fe400078e00ff */
[----:B------:R-:W-:Y:S01]  /*74c0*/  @!P0 FMUL.FTZ R3, R3, R16 ;  /* 0x0000001003038220 */ /* 0x000fe20000410000 */
[----:B------:R-:W-:Y:S01]  /*74d0*/  @!P0 LOP3.LUT R16, R37, 0xffff0000, RZ, 0xc0, !PT ;  /* 0xffff000025108812 */ /* 0x000fe200078ec0ff */
[----:B------:R-:W-:Y:S01]  /*74e0*/  @!P0 FMUL.FTZ R5, R5, R12 ;  /* 0x0000000c05058220 */ /* 0x000fe20000410000 */
[----:B------:R-:W-:Y:S01]  /*74f0*/  @!P0 LOP3.LUT R12, R36, 0xffff0000, RZ, 0xc0, !PT ;  /* 0xffff0000240c8812 */ /* 0x000fe200078ec0ff */
        /* <DEDUP_REMOVED lines=18> */
[C---:B------:R-:W-:Y:S01]  /*7620*/  @!P0 IMAD.U32 R0, R23.reuse, 0x10000, RZ ;  /* 0x0001000017008824 */ /* 0x040fe200078e00ff */
[----:B------:R-:W-:Y:S01]  /*7630*/  @!P0 F2FP.BF16.F32.PACK_AB R11, R4, R3 ;  /* 0x00000003040b823e */ /* 0x000fe200000010ff */
[----:B------:R-:W-:Y:S01]  /*7640*/  @!P0 FFMA.FTZ R5, R12, R13, R5 ;  /* 0x0000000d0c058223 */ /* 0x000fe20000010005 */
[----:B------:R-:W-:Y:S01]  /*7650*/  @!P0 LOP3.LUT R3, R23, 0xffff0000, RZ, 0xc0, !PT ;  /* 0xffff000017038812 */ /* 0x000fe200078ec0ff */
[----:B------:R-:W-:Y:S01]  /*7660*/  @!P0 FFMA.FTZ R6, R9, R17, R6 ;  /* 0x0000001109068223 */ /* 0x000fe20000010006 */
[----:B------:R-:W-:Y:S01]  /*7670*/  @!P1 SEL R9, R34, RZ, P2 ;  /* 0x000000ff22099207 */ /* 0x000fe20001000000 */
        /* <DEDUP_REMOVED lines=11> */
[C---:B------:R-:W-:Y:S01]  /*7730*/  @!P1 SHF.L.U64.HI R0, R9.reuse, 0x1, R0 ;  /* 0x0000000109009819 */ /* 0x040fe20000010200 */
        /* <DEDUP_REMOVED lines=45> */
[----:B------:R-:W-:Y:S01]  /*7a10*/  @!P1 SHF.L.U32 R19, R42, 0x10, RZ ;  /* 0x000000102a139819 */ /* 0x000fe200000006ff */
[----:B------:R-:W-:Y:S01]  /*7a20*/  @!P1 FMUL.FTZ R7, R10, R7 ;  /* 0x000000070a079220 */ /* 0x000fe20000410000 */
[----:B------:R-:W-:Y:S01]  /*7a30*/  @!P1 FMUL.FTZ R8, R9, R8 ;  /* 0x0000000809089220 */ /* 0x000fe20000410000 */
[C---:B------:R-:W-:Y:S02]  /*7a40*/  @!P1 IMAD.U32 R10, R40.reuse, 0x10000, RZ ;  /* 0x00010000280a9824 */ /* 0x040fe400078e00ff */
[----:B------:R-:W-:Y:S01]  /*7a50*/  @!P1 FMUL.FTZ R5, R5, R12 ;  /* 0x0000000c05059220 */ /* 0x000fe20000410000 */
[----:B------:R-:W-:Y:S01]  /*7a60*/  @!P1 LOP3.LUT R12, R40, 0xffff0000, RZ, 0xc0, !PT ;  /* 0xffff0000280c9812 */ /* 0x000fe200078ec0ff */
[----:B------:R-:W-:Y:S01]  /*7a70*/  @!P1 FMUL.FTZ R6, R6, R11 ;  /* 0x0000000b06069220 */ /* 0x000fe20000410000 */
[C---:B--2---:R-:W-:Y:S01]  /*7a80*/  @!P1 LOP3.LUT R11, R36.reuse, 0xffff0000, RZ, 0xc0, !PT ;  /* 0xffff0000240b9812 */ /* 0x044fe200078ec0ff */
[----:B------:R-:W-:Y:S02]  /*7a90*/  @!P1 IMAD.U32 R9, R36, 0x10000, RZ ;  /* 0x0001000024099824 */ /* 0x000fe400078e00ff */
[----:B------:R-:W-:Y:S01]  /*7aa0*/  @!P1 FMUL.FTZ R3, R3, R16 ;  /* 0x0000001003039220 */ /* 0x000fe20000410000 */
[----:B------:R-:W-:Y:S01]  /*7ab0*/  @!P1 SHF.L.U32 R16, R37, 0x10, RZ ;  /* 0x0000001025109819 */ /* 0x000fe200000006ff */
[----:B------:R-:W-:Y:S01]  /*7ac0*/  @!P1 FMUL.FTZ R2, R2, R17 ;  /* 0x0000001102029220 */ /* 0x000fe20000410000 */
[----:B------:R-:W-:Y:S01]  /*7ad0*/  @!P0 ISETP.GE.U32.AND P2, PT, R25, R35, PT ;  /* 0x000000231900820c */ /* 0x000fe20003f46070 */
[----:B------:R-:W-:Y:S01]  /*7ae0*/  @!P1 FMUL.FTZ R4, R4, R13 ;  /* 0x0000000d04049220 */ /* 0x000fe20000410000 */
[----:B------:R-:W-:Y:S01]  /*7af0*/  @!P1 LOP3.LUT R17, R37, 0xffff0000, RZ, 0xc0, !PT ;  /* 0xffff000025119812 */ /* 0x000fe200078ec0ff */
[----:B------:R-:W-:Y:S02]  /*7b00*/  @!P1 IMAD.U32 R13, R41, 0x10000, RZ ;  /* 0x00010000290d9824 */ /* 0x000fe400078e00ff */
[----:B------:R-:W-:Y:S01]  /*7b10*/  @!P1 FFMA.FTZ R0, R9, R10, R0 ;  /* 0x0000000a09009223 */ /* 0x000fe20000010000 */
[----:B------:R-:W-:Y:S01]  /*7b20*/  @!P0 SEL R9, R34, RZ, P2 ;  /* 0x000000ff22098207 */ /* 0x000fe20001000000 */
[----:B------:R-:W-:Y:S01]  /*7b30*/  @!P1 FFMA.FTZ R2, R11, R12, R2 ;  /* 0x0000000c0b029223 */ /* 0x000fe20000010002 */
[----:B------:R-:W-:Y:S01]  /*7b40*/  @!P0 SEL R11, R119, RZ, P2 ;  /* 0x000000ff770b8207 */ /* 0x000fe20001000000 */
[----:B------:R-:W-:Y:S01]  /*7b50*/  @!P1 FFMA.FTZ R3, R16, R13, R3 ;  /* 0x0000000d10039223 */ /* 0x000fe20000010003 */
[----:B------:R-:W-:Y:S01]  /*7b60*/  @!P1 FFMA.FTZ R4, R17, R18, R4 ;  /* 0x0000001211049223 */ /* 0x000fe20000010004 */
[----:B------:R-:W-:Y:S01]  /*7b70*/  @!P0 IADD3 R17, P5, PT, R108, R9, RZ ;  /* 0x000000096c118210 */ /* 0x000fe20007fbe0ff */
[C---:B------:R-:W-:Y:S01]  /*7b80*/  @!P1 IMAD.U32 R10, R38.reuse, 0x10000, RZ ;  /* 0x00010000260a9824 */ /* 0x040fe200078e00ff */
[----:B------:R-:W-:Y:S01]  /*7b90*/  @!P1 LOP3.LUT R9, R38, 0xffff0000, RZ, 0xc0, !PT ;  /* 0xffff000026099812 */ /* 0x000fe200078ec0ff */
        /* <DEDUP_REMOVED lines=11> */
[----:B------:R-:W-:Y:S01]  /*7c50*/  @!P1 F2FP.BF16.F32.PACK_AB R6, R6, R5 ;  /* 0x000000050606923e */ /* 0x000fe200000010ff */
[----:B------:R-:W-:Y:S01]  /*7c60*/  @!P0 IMAD.SHL.U32 R17, R17, 0x2, RZ ;  /* 0x0000000211118824 */ /* 0x000fe200078e00ff */
[----:B------:R-:W-:Y:S02]  /*7c70*/  @!P1 MOV R36, R0 ;  /* 0x0000000000249202 */ /* 0x000fe40000000f00 */
        /* <DEDUP_REMOVED lines=80> */
.L_x_4311:
[----:B------:R-:W-:Y:S05]  /*8180*/  BSYNC.RECONVERGENT B0 ;  /* 0x0000000000007941 */ /* 0x000fea0003800200 */
.L_x_4310:
[----:B------:R-:W-:Y:S04]  /*8190*/  BSSY.RECONVERGENT B0, `(.L_x_4312) ;  /* 0x0000107000007945 */ /* 0x000fe80003800200 */
[----:B------:R-:W-:Y:S05]  /*81a0*/  @!P4 BRA `(.L_x_4313) ;  /* 0x000000100014c947 */ /* 0x000fea0003800000 */
[C---:B------:R-:W-:Y:S01]  /*81b0*/  ISETP.GE.AND P0, PT, R30.reuse, R27, PT ;  /* 0x0000001b1e00720c */ /* 0x040fe20003f06270 */
[----:B--2---:R-:W2:Y:S11]  /*81c0*/  LDC.64 R10, c[0x0][0x4a8] ;  /* 0x00012a00ff0a7b82 */ /* 0x004eb60000000a00 */
[----:B------:R-:W-:Y:S01]  /*81d0*/  @!UPT UIADD3 URZ, UPT, UPT, URZ, URZ, URZ ;  /* 0x000000fffffff290 */ /* 0x000fe2000fffe0ff */
[-C--:B------:R-:W-:Y:S04]  /*81e0*/  @!P0 ISETP.GE.U32.AND P1, PT, R30, R35.reuse, PT ;  /* 0x000000231e00820c */ /* 0x080fe80003f26070 */
        /* <DEDUP_REMOVED lines=65> */
[----:B------:R-:W1:Y:S01]  /*8600*/  LDC.64 R18, c[0x0][0x3b8] ;  /* 0x0000ee00ff127b82 */ /* 0x000e620000000a00 */
        /* <DEDUP_REMOVED lines=21> */
[----:B-1----:R-:W-:Y:S01]  /*8760*/  IMAD.WIDE.U32 R44, R18, 0x60, R88 ;  /* 0x00000060122c7825 */ /* 0x002fe200078e0058 */
        /* <DEDUP_REMOVED lines=42> */
[----:B-----5:R-:W-:Y:S01]  /*8a10*/  @!P1 LOP3.LUT R14, R40, 0xffff0000, RZ, 0xc0, !PT ;  /* 0xffff0000280e9812 */ /* 0x020fe200078ec0ff */
[----:B------:R-:W-:Y:S01]  /*8a20*/  @!P2 FADD.FTZ R13, -R13, -RZ ;  /* 0x800000ff0d0da221 */ /* 0x000fe20000010100 */
[----:B------:R-:W-:Y:S01]  /*8a30*/  @!P1 LOP3.LUT R18, R41, 0xffff0000, RZ, 0xc0, !PT ;  /* 0xffff000029129812 */ /* 0x000fe200078ec0ff */
[----:B------:R-:W-:Y:S01]  /*8a40*/  @!P2 FADD.FTZ R9, -R9, -RZ ;  /* 0x800000ff0909a221 */ /* 0x000fe20000010100 */
[----:B-1----:R-:W-:Y:S01]  /*8a50*/  @!P1 LOP3.LUT R20, R42, 0xffff0000, RZ, 0xc0, !PT ;  /* 0xffff00002a149812 */ /* 0x002fe200078ec0ff */
        /* <DEDUP_REMOVED lines=10> */
[----:B------:R-:W-:Y:S01]  /*8b00*/  @!P0 SEL R119, R119, RZ, P2 ;  /* 0x000000ff77778207 */ /* 0x000fe20001000000 */
        /* <DEDUP_REMOVED lines=13> */
[----:B------:R-:W-:Y:S01]  /*8be0*/  @!P1 LOP3.LUT R13, R39, 0xffff0000, RZ, 0xc0, !PT ;  /* 0xffff0000270d9812 */ /* 0x000fe200078ec0ff */
[----:B------:R-:W-:Y:S01]  /*8bf0*/  @!P1 FFMA.FTZ R4, R17, R18, R4 ;  /* 0x0000001211049223 */ /* 0x000fe20000010004 */
[----:B------:R-:W-:Y:S01]  /*8c00*/  @!P0 IADD3 R17, P4, PT, R109, R14, RZ ;  /* 0x0000000e6d118210 */ /* 0x000fe20007f9e0ff */
[----:B------:R-:W-:Y:S01]  /*8c10*/  @!P1 IMAD.U32 R19, R42, 0x10000, RZ ;  /* 0x000100002a139824 */ /* 0x000fe200078e00ff */
[----:B------:R-:W-:Y:S01]  /*8c20*/  @!P1 SHF.L.U32 R14, R39, 0x10, RZ ;  /* 0x00000010270e9819 */ /* 0x000fe200000006ff */
[----:B------:R-:W-:Y:S01]  /*8c30*/  @!P1 IMAD.U32 R12, R38, 0x10000, RZ ;  /* 0x00010000260c9824 */ /* 0x000fe200078e00ff */
[----:B------:R-:W-:Y:S02]  /*8c40*/  @!P1 F2FP.BF16.F32.PACK_AB R3, R4, R3 ;  /* 0x000000030403923e */ /* 0x000fe400000010ff */
[----:B------:R-:W-:Y:S01]  /*8c50*/  @!P1 F2FP.BF16.F32.PACK_AB R0, R2, R0 ;  /* 0x000000000200923e */ /* 0x000fe200000010ff */
[----:B------:R-:W-:Y:S01]  /*8c60*/  @!P1 FFMA.FTZ R5, R12, R19, R5 ;  /* 0x000000130c059223 */ /* 0x000fe20000010005 */
[----:B------:R-:W-:Y:S01]  /*8c70*/  @!P1 FFMA.FTZ R6, R9, R20, R6 ;  /* 0x0000001409069223 */ /* 0x000fe20000010006 */
[----:B------:R-:W-:Y:S01]  /*8c80*/  @!P1 FFMA.FTZ R7, R14, R21, R7 ;  /* 0x000000150e079223 */ /* 0x000fe20000010007 */
[----:B------:R-:W-:Y:S01]  /*8c90*/  @!P1 MOV R36, R0 ;  /* 0x0000000000249202 */ /* 0x000fe20000000f00 */
[----:B------:R-:W-:Y:S01]  /*8ca0*/  @!P1 FFMA.FTZ R8, R13, R22, R8 ;  /* 0x000000160d089223 */ /* 0x000fe20000010008 */
[----:B------:R-:W-:Y:S01]  /*8cb0*/  @!P0 IMAD.X R12, R96, 0x1, R119, P4 ;  /* 0x00000001600c8824 */ /* 0x000fe200020e0677 */
[----:B------:R-:W-:Y:S01]  /*8cc0*/  @!P1 F2FP.BF16.F32.PACK_AB R6, R6, R5 ;  /* 0x000000050606923e */ /* 0x000fe200000010ff */
[----:B------:R-:W-:Y:S01]  /*8cd0*/  @!P1 IMAD.MOV.U32 R37, RZ, RZ, R3 ;  /* 0x000000ffff259224 */ /* 0x000fe200078e0003 */
[----:B------:R-:W-:Y:S02]  /*8ce0*/  @!P0 SEL R3, R35, R34, !P2 ;  /* 0x0000002223038207 */ /* 0x000fe40005000000 */
[----:B------:R-:W-:Y:S02]  /*8cf0*/  @!P1 F2FP.BF16.F32.PACK_AB R7, R8, R7 ;  /* 0x000000070807923e */ /* 0x000fe400000010ff */
[----:B------:R-:W-:Y:S01]  /*8d00*/  @!P0 SHF.L.U64.HI R12, R17, 0x1, R12 ;  /* 0x00000001110c8819 */ /* 0x000fe2000001020c */
[----:B------:R-:W-:Y:S01]  /*8d10*/  @!P0 IMAD.WIDE R4, R3, 0x2, R10 ;  /* 0x0000000203048825 */ /* 0x000fe200078e020a */
[----:B------:R-:W-:Y:S02]  /*8d20*/  @!P0 SHF.L.U32 R17, R17, 0x1, RZ ;  /* 0x0000000111118819 */ /* 0x000fe400000006ff */
[----:B------:R-:W-:Y:S01]  /*8d30*/  @!P1 MOV R38, R6 ;  /* 0x0000000600269202 */ /* 0x000fe20000000f00 */
[----:B------:R-:W-:Y:S01]  /*8d40*/  @!P1 IMAD.MOV.U32 R39, RZ, RZ, R7 ;  /* 0x000000ffff279224 */ /* 0x000fe200078e0007 */
[C---:B------:R-:W-:Y:S02]  /*8d50*/  @!P0 IADD3 R48, P4, PT, R17.reuse, R92, RZ ;  /* 0x0000005c11308210 */ /* 0x040fe40007f9e0ff */
[----:B------:R-:W-:Y:S02]  /*8d60*/  @!P0 IADD3 R16, P1, PT, R17, R94, RZ ;  /* 0x0000005e11108210 */ /* 0x000fe40007f3e0ff */
[----:B------:R1:W-:Y:S01]  /*8d70*/  STG.E.128 desc[UR6][R44.64+0x80], R36 ;  /* 0x000080242c007986 */ /* 0x0003e2000c101d06 */
[C---:B------:R-:W-:Y:S01]  /*8d80*/  @!P0 IMAD.X R49, R12.reuse, 0x1, R93, P4 ;  /* 0x000000010c318824 */ /* 0x040fe200020e065d */
        /* <DEDUP_REMOVED lines=71> */
.L_x_4313:
[----:B------:R-:W-:Y:S05]  /*9200*/  BSYNC.RECONVERGENT B0 ;  /* 0x0000000000007941 */ /* 0x000fea0003800200 */
.L_x_4312:
[----:B------:R-:W2:Y:S01]  /*9210*/  LDC R27, c[0x0][0x450] ;  /* 0x00011400ff1b7b82 */ /* 0x000ea20000000800 */
[----:B-1----:R-:W-:Y:S05]  /*9220*/  IMAD.U32 R117, R117, -0x20, RZ ;  /* 0xffffffe075757824 */ /* 0x002fea00078e00ff */
[C---:B------:R-:W-:Y:S02]  /*9230*/  LEA R94, P1, R117.reuse, R94, 0x1 ;  /* 0x0000005e755e7211 */ /* 0x040fe400078208ff */
[C---:B------:R-:W-:Y:S02]  /*9240*/  LEA R92, P0, R117.reuse, R92, 0x1 ;  /* 0x0000005c755c7211 */ /* 0x040fe400078008ff */
[C---:B------:R-:W-:Y:S02]  /*9250*/  LEA.HI.X.SX32 R95, R117.reuse, R95, 0x1, P1 ;  /* 0x0000005f755f7211 */ /* 0x040fe400008f0eff */
[----:B------:R-:W-:Y:S09]  /*9260*/  LEA.HI.X.SX32 R93, R117, R93, 0x1, P0 ;  /* 0x0000005d755d7211 */ /* 0x000ff200000f0eff */
.L_x_4296:
[----:B------:R-:W-:Y:S05]  /*9270*/  BSYNC.RECONVERGENT B1 ;  /* 0x0000000000017941 */ /* 0x000fea0003800200 */
.L_x_4294:
        /* <DEDUP_REMOVED lines=90> */
.L_x_4314:
[----:B------:R-:W-:Y:S02]  /*9820*/  IADD3 R90, P1, PT, R90, R97, RZ ;  /* 0x000000615a5a7210 */ /* 0x000fe40007f3e0ff */
[----:B------:R-:W-:Y:S03]  /*9830*/  IADD3 R28, P0, PT, R28, R101, RZ ;  /* 0x000000651c1c7210 */ /* 0x000fe60007f1e0ff */
[----:B------:R-:W-:Y:S02]  /*9840*/  IMAD.X R91, R91, 0x1, R84, P1 ;  /* 0x000000015b5b7824 */ /* 0x000fe400008e0654 */
[----:B------:R-:W-:Y:S01]  /*9850*/  IMAD.X R29, R29, 0x1, R99, P0 ;  /* 0x000000011d1d7824 */ /* 0x000fe200000e0663 */
[----:B------:R-:W-:Y:S07]  /*9860*/  @P3 BRA `(.L_x_4315) ;  /* 0xffffff8c00283947 */ /* 0x000fee000383ffff */
.L_x_4293:
        /* <DEDUP_REMOVED lines=47> */
.L_x_4319:
[----:B------:R-:W-:Y:S05]  /*9b60*/  BSYNC.RECONVERGENT B0 ;  /* 0x0000000000007941 */ /* 0x000fea0003800200 */
.L_x_4318:
        /* <DEDUP_REMOVED lines=11> */
.L_x_4317:
        /* <DEDUP_REMOVED lines=76> */
.L_x_4325:
[----:B------:R-:W-:Y:S05]  /*a0e0*/  BSYNC.RECONVERGENT B0 ;  /* 0x0000000000007941 */ /* 0x000fea0003800200 */
.L_x_4324:
        /* <DEDUP_REMOVED lines=43> */
.L_x_4327:
[----:B------:R-:W-:Y:S05]  /*a3a0*/  BSYNC.RECONVERGENT B0 ;  /* 0x0000000000007941 */ /* 0x000fea0003800200 */
.L_x_4326:
        /* <DEDUP_REMOVED lines=44> */
.L_x_4329:
[----:B------:R-:W-:Y:S05]  /*a670*/  BSYNC.RECONVERGENT B0 ;  /* 0x0000000000007941 */ /* 0x000fea0003800200 */
.L_x_4328:
[----:B------:R4:W-:Y:S02]  /*a680*/  STS.128 [R0+0x4000], R8 ;  /* 0x0040000800007388 */ /* 0x0009e40000000c00 */
.L_x_4323:
[----:B------:R-:W-:Y:S05]  /*a690*/  BSYNC.RECONVERGENT B1 ;  /* 0x0000000000017941 */ /* 0x000fea0003800200 */
.L_x_4322:
        /* <DEDUP_REMOVED lines=51> */
.L_x_4333:
[----:B------:R-:W-:Y:S05]  /*a9d0*/  BSYNC.RECONVERGENT B0 ;  /* 0x0000000000007941 */ /* 0x000fea0003800200 */
.L_x_4332:
        /* <DEDUP_REMOVED lines=43> */
.L_x_4335:
[----:B------:R-:W-:Y:S05]  /*ac90*/  BSYNC.RECONVERGENT B0 ;  /* 0x0000000000007941 */ /* 0x000fea0003800200 */
.L_x_4334:
        /* <DEDUP_REMOVED lines=44> */
.L_x_4337:
[----:B------:R-:W-:Y:S05]  /*af60*/  BSYNC.RECONVERGENT B0 ;  /* 0x0000000000007941 */ /* 0x000fea0003800200 */
.L_x_4336:
[----:B------:R4:W-:Y:S02]  /*af70*/  STS.128 [R0+0x4800], R8 ;  /* 0x0048000800007388 */ /* 0x0009e40000000c00 */
.L_x_4331:
[----:B------:R-:W-:Y:S05]  /*af80*/  BSYNC.RECONVERGENT B1 ;  /* 0x0000000000017941 */ /* 0x000fea0003800200 */
.L_x_4330:
        /* <DEDUP_REMOVED lines=50> */
.L_x_4341:
[----:B------:R-:W-:Y:S05]  /*b2b0*/  BSYNC.RECONVERGENT B0 ;  /* 0x0000000000007941 */ /* 0x000fea0003800200 */
.L_x_4340:
        /* <DEDUP_REMOVED lines=43> */
.L_x_4343:
[----:B------:R-:W-:Y:S05]  /*b570*/  BSYNC.RECONVERGENT B0 ;  /* 0x0000000000007941 */ /* 0x000fea0003800200 */
.L_x_4342:
        /* <DEDUP_REMOVED lines=44> */
.L_x_4345:
[----:B------:R-:W-:Y:S05]  /*b840*/  BSYNC.RECONVERGENT B0 ;  /* 0x0000000000007941 */ /* 0x000fea0003800200 */
.L_x_4344:
[----:B------:R4:W-:Y:S02]  /*b850*/  STS.128 [R0+0x5000], R8 ;  /* 0x0050000800007388 */ /* 0x0009e40000000c00 */
.L_x_4339:
[----:B------:R-:W-:Y:S05]  /*b860*/  BSYNC.RECONVERGENT B1 ;  /* 0x0000000000017941 */ /* 0x000fea0003800200 */
.L_x_4338:
        /* <DEDUP_REMOVED lines=52> */
.L_x_4347:
[----:B------:R-:W-:Y:S05]  /*bbb0*/  BSYNC.RECONVERGENT B0 ;  /* 0x0000000000007941 */ /* 0x000fea0003800200 */
.L_x_4346:
        /* <DEDUP_REMOVED lines=44> */
.L_x_4349:
[----:B------:R-:W-:Y:S05]  /*be80*/  BSYNC.RECONVERGENT B0 ;  /* 0x0000000000007941 */ /* 0x000fea0003800200 */
.L_x_4348:
        /* <DEDUP_REMOVED lines=45> */
.L_x_4351:
[----:B------:R-:W-:Y:S05]  /*c160*/  BSYNC.RECONVERGENT B0 ;  /* 0x0000000000007941 */ /* 0x000fea0003800200 */
.L_x_4350:
[----:B------:R3:W-:Y:S01]  /*c170*/  STS.128 [R0+0x5800], R8 ;  /* 0x0058000800007388 */ /* 0x0007e20000000c00 */
[----:B------:R-:W-:Y:S05]  /*c180*/  BRA `(.L_x_4320) ;  /* 0x00000040006c7947 */ /* 0x000fea0003800000 */
.L_x_4321:
        /* <DEDUP_REMOVED lines=93> */
.L_x_4355:
[----:B------:R-:W-:Y:S05]  /*c760*/  BSYNC.RECONVERGENT B0 ;  /* 0x0000000000007941 */ /* 0x000fea0003800200 */
.L_x_4354:
        /* <DEDUP_REMOVED lines=84> */
.L_x_4357:
[----:B------:R-:W-:Y:S05]  /*ccb0*/  BSYNC.RECONVERGENT B0 ;  /* 0x0000000000007941 */ /* 0x000fea0003800200 */
.L_x_4356:
        /* <DEDUP_REMOVED lines=85> */
.L_x_4359:
[----:B------:R-:W-:Y:S05]  /*d210*/  BSYNC.RECONVERGENT B0 ;  /* 0x0000000000007941 */ /* 0x000fea0003800200 */
.L_x_4358:
[----:B------:R4:W-:Y:S02]  /*d220*/  STS.128 [R0+0x4000], R4 ;  /* 0x0040000400007388 */ /* 0x0009e40000000c00 */
.L_x_4353:
[----:B------:R-:W-:Y:S05]  /*d230*/  BSYNC.RECONVERGENT B1 ;  /* 0x0000000000017941 */ /* 0x000fea0003800200 */
.L_x_4352:
        /* <DEDUP_REMOVED lines=90> */
.L_x_4363:
[----:B------:R-:W-:Y:S05]  /*d7e0*/  BSYNC.RECONVERGENT B0 ;  /* 0x0000000000007941 */ /* 0x000fea0003800200 */
.L_x_4362:
        /* <DEDUP_REMOVED lines=83> */
.L_x_4365:
[----:B------:R-:W-:Y:S05]  /*dd20*/  BSYNC.RECONVERGENT B0 ;  /* 0x0000000000007941 */ /* 0x000fea0003800200 */
.L_x_4364:
        /* <DEDUP_REMOVED lines=83> */
.L_x_4367:
[----:B------:R-:W-:Y:S05]  /*e260*/  BSYNC.RECONVERGENT B0 ;  /* 0x0000000000007941 */ /* 0x000fea0003800200 */
.L_x_4366:
[----:B------:R1:W-:Y:S02]  /*e270*/  STS.128 [R0+0x4800], R12 ;  /* 0x0048000c00007388 */ /* 0x0003e40000000c00 */
.L_x_4361:
[----:B------:R-:W-:Y:S05]  /*e280*/  BSYNC.RECONVERGENT B1 ;  /* 0x0000000000017941 */ /* 0x000fea0003800200 */
.L_x_4360:
        /* <DEDUP_REMOVED lines=90> */
.L_x_4371:
[----:B------:R-:W-:Y:S05]  /*e830*/  BSYNC.RECONVERGENT B0 ;  /* 0x0000000000007941 */ /* 0x000fea0003800200 */
.L_x_4370:
        /* <DEDUP_REMOVED lines=83> */
.L_x_4373:
[----:B------:R-:W-:Y:S05]  /*ed70*/  BSYNC.RECONVERGENT B0 ;  /* 0x0000000000007941 */ /* 0x000fea0003800200 */
.L_x_4372:
        /* <DEDUP_REMOVED lines=83> */
.L_x_4375:
[----:B------:R-:W-:Y:S05]  /*f2b0*/  BSYNC.RECONVERGENT B0 ;  /* 0x0000000000007941 */ /* 0x000fea0003800200 */
.L_x_4374:
[----:B------:R1:W-:Y:S02]  /*f2c0*/  STS.128 [R0+0x5000], R12 ;  /* 0x0050000c00007388 */ /* 0x0003e40000000c00 */
.L_x_4369:
[----:B------:R-:W-:Y:S05]  /*f2d0*/  BSYNC.RECONVERGENT B1 ;  /* 0x0000000000017941 */ /* 0x000fea0003800200 */
.L_x_4368:
        /* <DEDUP_REMOVED lines=91> */
.L_x_4377:
[----:B------:R-:W-:Y:S05]  /*f890*/  BSYNC.RECONVERGENT B0 ;  /* 0x0000000000007941 */ /* 0x000fea0003800200 */
.L_x_4376:
        /* <DEDUP_REMOVED lines=83> */
.L_x_4379:
[----:B------:R-:W-:Y:S05]  /*fdd0*/  BSYNC.RECONVERGENT B0 ;  /* 0x0000000000007941 */ /* 0x000fea0003800200 */
.L_x_4378:
        /* <DEDUP_REMOVED lines=84> */
.L_x_4381:
[----:B------:R-:W-:Y:S05]  /*10320*/  BSYNC.RECONVERGENT B0 ;  /* 0x0000000000007941 */ /* 0x000fea0003800200 */
.L_x_4380:
[----:B------:R1:W-:Y:S02]  /*10330*/  STS.128 [R0+0x5800], R12 ;  /* 0x0058000c00007388 */ /* 0x0003e40000000c00 */
.L_x_4320:
[----:B------:R-:W-:Y:S05]  /*10340*/  BSYNC.RECONVERGENT B2 ;  /* 0x0000000000027941 */ /* 0x000fea0003800200 */
.L_x_4316:
[----:B-1-34-:R-:W-:Y:S01]  /*10350*/  IMAD.IADD R7, R77, 0x1, -R200 ;  /* 0x000000014d077824 */ /* 0x01afe200078e0ac8 */
[----:B------:R-:W-:Y:S01]  /*10360*/  LOP3.LUT R81, R81, 0x8, R76, 0x78, !PT ;  /* 0x0000000851517812 */ /* 0x000fe200078e784c */
[----:B------:R-:W-:Y:S01]  /*10370*/  IMAD.SHL.U32 R187, R76, 0x20, RZ ;  /* 0x000000204cbb7824 */ /* 0x000fe200078e00ff */
[----:B------:R-:W1:Y:S01]  /*10380*/  LDCU UR4, c[0x0][0x50c] ;  /* 0x0000a180ff0477ac */ /* 0x000e620008000800 */
        /* <DEDUP_REMOVED lines=10> */
[CC--:B------:R-:W-:Y:S02]  /*10430*/  @!P5 LEA R8, P0, R67.reuse, R196.reuse, 0x1 ;  /* 0x000000c44308d211 */ /* 0x0c0fe400078008ff */
[----:B------:R-:W-:Y:S01]  /*10440*/  @!PT LDS RZ, [RZ] ;  /* 0x00000000fffff984 */ /* 0x000fe20000000800 */
[----:B------:R-:W-:Y:S01]  /*10450*/  @!PT LDS RZ, [RZ] ;  /* 0x00000000fffff984 */ /* 0x000fe20000000800 */
[----:B------:R-:W-:Y:S01]  /*10460*/  @!PT LDS RZ, [RZ] ;  /* 0x00000000fffff984 */ /* 0x000fe20000000800 */
[----:B------:R-:W-:Y:S02]  /*10470*/  @!P6 LDGSTS.E.BYPASS.LTC128B.128 [R0+0x6000], desc[UR6][R196.64] ;  /* 0x06000000c400efae */ /* 0x000fe4000b981a06 */
[----:B------:R-:W3:Y:S01]  /*10480*/  @!P3 LDC.64 R2, c[0x0][0x3b8] ;  /* 0x0000ee00ff02bb82 */ /* 0x000ee20000000a00 */
[----:B------:R-:W-:Y:S01]  /*10490*/  @!P5 LEA.HI.X R9, R67, R197, R66, 0x1, P0 ;  /* 0x000000c54309d211 */ /* 0x000fe200000f0c42 */
[----:B------:R-:W-:Y:S04]  /*104a0*/  @!P6 LDGSTS.E.BYPASS.LTC128B.128 [R0+0x8000], desc[UR6][R196.64+0x80] ;  /* 0x08000080c400efae */ /* 0x000fe8000b981a06 */
[----:B------:R-:W-:Y:S04]  /*104b0*/  @!P6 LDGSTS.E.BYPASS.LTC128B.128 [R0+0xa000], desc[UR6][R196.64+0x100] ;  /* 0x0a000100c400efae */ /* 0x000fe8000b981a06 */
[----:B------:R-:W-:Y:S04]  /*104c0*/  @!P5 LDGSTS.E.BYPASS.LTC128B.128 [R0+0x6800], desc[UR6][R8.64] ;  /* 0x068000000800dfae */ /* 0x000fe8000b981a06 */
[----:B------:R-:W-:Y:S01]  /*104d0*/  @!P5 LDGSTS.E.BYPASS.LTC128B.128 [R0+0x8800], desc[UR6][R8.64+0x80] ;  /* 0x088000800800dfae */ /* 0x000fe2000b981a06 */
[----:B--2---:R-:W-:-:S03]  /*104e0*/  @!P4 LEA R10, P0, R4, R196, 0x6 ;  /* 0x000000c4040ac211 */ /* 0x004fc600078030ff */
[----:B------:R2:W-:Y:S01]  /*104f0*/  @!P5 LDGSTS.E.BYPASS.LTC128B.128 [R0+0xa800], desc[UR6][R8.64+0x100] ;  /* 0x0a8001000800dfae */ /* 0x0005e2000b981a06 */
[----:B------:R-:W-:Y:S02]  /*10500*/  @!P4 LEA.HI.X R11, R4, R197, R5, 0x6, P0 ;  /* 0x000000c5040bc211 */ /* 0x000fe400000f3405 */
[----:B------:R-:W-:Y:S01]  /*10510*/  ISETP.GE.AND P0, PT, R42, R7, PT ;  /* 0x000000072a00720c */ /* 0x000fe20003f06270 */
[----:B---3--:R-:W-:Y:S02]  /*10520*/  @!P3 IMAD.WIDE.U32 R4, R2, 0x60, R196 ;  /* 0x000000600204b825 */ /* 0x008fe400078e00c4 */
[----:B------:R-:W-:Y:S01]  /*10530*/  @!P4 LDGSTS.E.BYPASS.LTC128B.128 [R0+0x7000], desc[UR6][R10.64] ;  /* 0x070000000a00cfae */ /* 0x000fe2000b981a06 */
[----:B------:R-:W3:Y:S01]  /*10540*/  @!P1 LDC.64 R6, c[0x0][0x3c0] ;  /* 0x0000f000ff069b82 */ /* 0x000ee20000000a00 */
[----:B------:R-:W-:Y:S02]  /*10550*/  @!P3 IMAD R3, R3, 0x60, RZ ;  /* 0x000000600303b824 */ /* 0x000fe400078e02ff */
[----:B------:R-:W-:Y:S01]  /*10560*/  @!P4 LDGSTS.E.BYPASS.LTC128B.128 [R0+0x9000], desc[UR6][R10.64+0x80] ;  /* 0x090000800a00cfae */ /* 0x000fe2000b981a06 */
[----:B------:R-:W-:-:S02]  /*10570*/  @!P3 IMAD.MOV.U32 R12, RZ, RZ, R4 ;  /* 0x000000ffff0cb224 */ /* 0x000fc400078e0004 */
[----:B------:R-:W-:Y:S01]  /*10580*/  @!P3 IMAD.IADD R13, R3, 0x1, R5 ;  /* 0x00000001030db824 */ /* 0x000fe200078e0205 */
[----:B------:R4:W-:Y:S01]  /*10590*/  @!P4 LDGSTS.E.BYPASS.LTC128B.128 [R0+0xb000], desc[UR6][R10.64+0x100] ;  /* 0x0b0001000a00cfae */ /* 0x0009e2000b981a06 */
[----:B------:R-:W-:Y:S01]  /*105a0*/  SHF.R.U32.HI R3, RZ, 0x4, R76 ;  /* 0x00000004ff037819 */ /* 0x000fe2000001164c */
[----:B------:R-:W5:Y:S01]  /*105b0*/  @!P0 LDC.64 R4, c[0x0][0x3c0] ;  /* 0x0000f000ff048b82 */ /* 0x000f620000000a00 */
[----:B------:R-:W-:Y:S01]  /*105c0*/  IMAD.SHL.U32 R2, R76, 0x40, RZ ;  /* 0x000000404c027824 */ /* 0x000fe200078e00ff */
[----:B------:R-:W-:Y:S02]  /*105d0*/  @!P3 LDGSTS.E.BYPASS.LTC128B.128 [R0+0x7800], desc[UR6][R12.64] ;  /* 0x078000000c00bfae */ /* 0x000fe4000b981a06 */
[----:B------:R-:W-:Y:S02]  /*105e0*/  IMAD.SHL.U32 R3, R3, 0x400, RZ ;  /* 0x0000040003037824 */ /* 0x000fe400078e00ff */
[----:B------:R-:W-:Y:S04]  /*105f0*/  @!P3 LDGSTS.E.BYPASS.LTC128B.128 [R0+0x9800], desc[UR6][R12.64+0x80] ;  /* 0x098000800c00bfae */ /* 0x000fe8000b981a06 */
[----:B------:R3:W-:Y:S01]  /*10600*/  @!P3 LDGSTS.E.BYPASS.LTC128B.128 [R0+0xb800], desc[UR6][R12.64+0x100] ;  /* 0x0b8001000c00bfae */ /* 0x0007e2000b981a06 */
[----:B--2---:R-:W-:-:S02]  /*10610*/  LOP3.LUT R9, R187, 0x200, R2, 0xf8, !PT ;  /* 0x00000200bb097812 */ /* 0x004fc400078ef802 */
[----:B------:R-:W-:Y:S01]  /*10620*/  LOP3.LUT R8, R3, 0x400, RZ, 0xc0, !PT ;  /* 0x0000040003087812 */ /* 0x000fe200078ec0ff */
[----:B------:R-:W0:Y:S02]  /*10630*/  LDGDEPBAR ;  /* 0x00000000000079af */ /* 0x000e240000000000 */
[----:B------:R-:W-:-:S05]  /*10640*/  IMAD.IADD R9, R80, 0x1, R9 ;  /* 0x0000000150097824 */ /* 0x000fca00078e0209 */
[----:B------:R-:W-:Y:S01]  /*10650*/  LEA R96, R9, UR5, 0x1 ;  /* 0x0000000509607c11 */ /* 0x000fe2000f8e08ff */
[----:B-----5:R-:W-:Y:S01]  /*10660*/  @!P0 IMAD R5, R5, 0x60, RZ ;  /* 0x0000006005058824 */ /* 0x020fe200078e02ff */
[----:B----4-:R-:W-:-:S04]  /*10670*/  @!P2 LEA R10, P3, R79, R198, 0x1 ;  /* 0x000000c64f0aa211 */ /* 0x010fc800078608ff */
[----:B------:R-:W-:Y:S01]  /*10680*/  @!P2 LEA.HI.X R11, R79, R199, R78, 0x1, P3 ;  /* 0x000000c74f0ba211 */ /* 0x000fe200018f0c4e */
[----:B------:R-:W-:-:S04]  /*10690*/  IMAD R79, R81, 0x2, R8 ;  /* 0x00000002514f7824 */ /* 0x000fc800078e0208 */
[----:B------:R-:W-:Y:S01]  /*106a0*/  VIADD R64, R79, UR5 ;  /* 0x000000054f407c36 */ /* 0x000fe20008000000 */
[----:B---3--:R-:W-:Y:S01]  /*106b0*/  @!P1 LEA R12, P3, R6, R198, 0x6 ;  /* 0x000000c6060c9211 */ /* 0x008fe200078630ff */
[----:B------:R-:W-:-:S04]  /*106c0*/  DEPBAR.LE SB0, 0x0 ;  /* 0x000080000000791a */ /* 0x000fc80000000000 */
[----:B------:R-:W-:Y:S01]  /*106d0*/  BAR.SYNC.DEFER_BLOCKING 0x0 ;  /* 0x0000000000007b1d */ /* 0x000fe20000010000 */
[----:B------:R-:W-:Y:S01]  /*106e0*/  @!P1 LEA.HI.X R13, R6, R199, R7, 0x6, P3 ;  /* 0x000000c7060d9211 */ /* 0x000fe200018f3407 */
[----:B------:R-:W-:-:S04]  /*106f0*/  @!P0 IMAD.WIDE.U32 R6, R4, 0x60, R198 ;  /* 0x0000006004068825 */ /* 0x000fc800078e00c6 */
[----:B------:R-:W-:Y:S01]  /*10700*/  @!P0 IMAD.IADD R7, R5, 0x1, R7 ;  /* 0x0000000105078824 */ /* 0x000fe200078e0207 */
        /* <DEDUP_REMOVED lines=43> */
[----:B------:R-:W5:Y:S02]  /*109c0*/  LDSM.16.M88.4 R44, [R79+UR5+0x6000] ;  /* 0x006000054f2c783b */ /* 0x000f640008000200 */
[--C-:B------:R-:W-:Y:S02]  /*109d0*/  IMAD.IADD R94, R96, 0x1, R3.reuse ;  /* 0x00000001605e7824 */ /* 0x100fe400078e0203 */
[----:B------:R-:W1:Y:S01]  /*109e0*/  LDSM.16.M88.4 R36, [R79+UR5+0x6800] ;  /* 0x006800054f24783b */ /* 0x000e620008000200 */
[----:B------:R-:W-:Y:S02]  /*109f0*/  IMAD.IADD R64, R64, 0x1, R3 ;  /* 0x0000000140407824 */ /* 0x000fe400078e0203 */
[C---:B------:R-:W-:Y:S01]  /*10a00*/  IMAD.IADD R92, R65.reuse, 0x1, R94 ;  /* 0x00000001415c7824 */ /* 0x040fe200078e025e */
[----:B------:R-:W1:Y:S01]  /*10a10*/  LDSM.16.M88.4 R28, [R79+UR5+0x7000] ;  /* 0x007000054f1c783b */ /* 0x000e620008000200 */
[----:B------:R-:W-:-:S03]  /*10a20*/  IMAD.IADD R3, R65, 0x1, R64 ;  /* 0x0000000141037824 */ /* 0x000fc600078e0240 */
[----:B------:R-:W1:Y:S04]  /*10a30*/  LDSM.16.M88.4 R68, [R79+UR5+0x7800] ;  /* 0x007800054f44783b */ /* 0x000e680008000200 */
[----:B--2---:R-:W-:Y:S04]  /*10a40*/  LDSM.16.M88.4 R8, [R93] ;  /* 0x000000005d08783b */ /* 0x004fe80000000200 */
[----:B------:R-:W2:Y:S04]  /*10a50*/  LDSM.16.M88.4 R60, [R78+0x6000] ;  /* 0x006000004e3c783b */ /* 0x000ea80000000200 */
[----:B------:R-:W2:Y:S04]  /*10a60*/  LDSM.16.M88.4 R52, [R78+0x6800] ;  /* 0x006800004e34783b */ /* 0x000ea80000000200 */
[----:B------:R-:W2:Y:S04]  /*10a70*/  LDSM.16.M88.4 R20, [R78+0x7000] ;  /* 0x007000004e14783b */ /* 0x000ea80000000200 */
[----:B---3--:R-:W3:Y:S04]  /*10a80*/  LDSM.16.M88.4 R12, [R78+0x7800] ;  /* 0x007800004e0c783b */ /* 0x008ee80000000200 */
[----:B------:R-:W-:Y:S01]  /*10a90*/  LDSM.16.M88.4 R16, [R94] ;  /* 0x000000005e10783b */ /* 0x000fe20000000200 */
[C---:B-----5:R-:W-:Y:S03]  /*10aa0*/  HMMA.16816.F32.BF16 R48, R80.reuse, R44, RZ ;  /* 0x0000002c5030723c */ /* 0x060fe600000418ff */
[----:B----4-:R-:W4:Y:S04]  /*10ab0*/  LDSM.16.M88.4 R4, [R64+0x6000] ;  /* 0x006000004004783b */ /* 0x010f280000000200 */
[----:B------:R-:W5:Y:S01]  /*10ac0*/  LDSM.16.M88.4 R56, [R64+0x6800] ;  /* 0x006800004038783b */ /* 0x000f620000000200 */
[C---:B-1----:R-:W-:Y:S03]  /*10ad0*/  HMMA.16816.F32.BF16 R40, R80.reuse, R36, RZ ;  /* 0x000000245028723c */ /* 0x042fe600000418ff */
        /* <DEDUP_REMOVED lines=20> */
[C---:B---3--:R-:W-:Y:S08]  /*10c20*/  HMMA.16816.F32.BF16 R24, R8.reuse, R12, R24 ;  /* 0x0000000c0818723c */ /* 0x048ff00000041818 */
[----:B------:R-:W-:Y:S01]  /*10c30*/  HMMA.16816.F32.BF16 R80, R8, R14, R80 ;  /* 0x0000000e0850723c */ /* 0x000fe20000041850 */
[----:B------:R-:W3:Y:S04]  /*10c40*/  LDSM.16.M88.4 R12, [R3+0x6000] ;  /* 0x00600000030c783b */ /* 0x000ee80000000200 */
[----:B------:R-:W3:Y:S03]  /*10c50*/  LDSM.16.M88.4 R8, [R3+0x6800] ;  /* 0x006800000308783b */ /* 0x000ee60000000200 */
[C---:B----4-:R-:W-:Y:S08]  /*10c60*/  HMMA.16816.F32.BF16 R48, R16.reuse, R4, R48 ;  /* 0x000000041030723c */ /* 0x050ff00000041830 */
[C---:B------:R-:W-:Y:S01]  /*10c70*/  HMMA.16816.F32.BF16 R44, R16.reuse, R6, R44 ;  /* 0x00000006102c723c */ /* 0x040fe2000004182c */
[----:B------:R-:W4:Y:S07]  /*10c80*/  LDSM.16.M88.4 R4, [R3+0x7000] ;  /* 0x007000000304783b */ /* 0x000f2e0000000200 */
[C---:B-----5:R-:W-:Y:S08]  /*10c90*/  HMMA.16816.F32.BF16 R40, R16.reuse, R56, R40 ;  /* 0x000000381028723c */ /* 0x060ff00000041828 */
[C---:B------:R-:W-:Y:S01]  /*10ca0*/  HMMA.16816.F32.BF16 R36, R16.reuse, R58, R36 ;  /* 0x0000003a1024723c */ /* 0x040fe20000041824 */
[----:B------:R-:W5:Y:S07]  /*10cb0*/  LDSM.16.M88.4 R56, [R79+UR5+0x9000] ;  /* 0x009000054f38783b */ /* 0x000f6e0008000200 */
[C---:B-1----:R-:W-:Y:S08]  /*10cc0*/  HMMA.16816.F32.BF16 R32, R16.reuse, R52, R32 ;  /* 0x000000341020723c */ /* 0x042ff00000041820 */
[C---:B------:R-:W-:Y:S01]  /*10cd0*/  HMMA.16816.F32.BF16 R28, R16.reuse, R54, R28 ;  /* 0x00000036101c723c */ /* 0x040fe2000004181c */
[----:B------:R-:W1:Y:S07]  /*10ce0*/  LDSM.16.M88.4 R52, [R79+UR5+0x9800] ;  /* 0x009800054f34783b */ /* 0x000e6e0008000200 */
[C---:B--2---:R-:W-:Y:S08]  /*10cf0*/  HMMA.16816.F32.BF16 R24, R16.reuse, R20, R24 ;  /* 0x000000141018723c */ /* 0x044ff00000041818 */
        /* <DEDUP_REMOVED lines=8> */
[----:B------:R-:W3:Y:S07]  /*10d80*/  LDSM.16.M88.4 R8, [R78+0x9000] ;  /* 0x009000004e08783b */ /* 0x000eee0000000200 */
[C---:B----4-:R-:W-:Y:S08]  /*10d90*/  HMMA.16816.F32.BF16 R32, R84.reuse, R4, R32 ;  /* 0x000000045420723c */ /* 0x050ff00000041820 */
[C---:B------:R-:W-:Y:S01]  /*10da0*/  HMMA.16816.F32.BF16 R28, R84.reuse, R6, R28 ;  /* 0x00000006541c723c */ /* 0x040fe2000004181c */
[----:B------:R-:W4:Y:S07]  /*10db0*/  LDSM.16.M88.4 R4, [R78+0x9800] ;  /* 0x009800004e04783b */ /* 0x000f2e0000000200 */
[C---:B------:R-:W-:Y:S08]  /*10dc0*/  HMMA.16816.F32.BF16 R24, R84.reuse, R88, R24 ;  /* 0x000000585418723c */ /* 0x040ff00000041818 */
[----:B------:R-:W-:Y:S08]  /*10dd0*/  HMMA.16816.F32.BF16 R80, R84, R90, R80 ;  /* 0x0000005a5450723c */ /* 0x000ff00000041850 */
[C---:B------:R-:W-:Y:S08]  /*10de0*/  HMMA.16816.F32.BF16 R48, R72.reuse, R68, R48 ;  /* 0x000000444830723c */ /* 0x040ff00000041830 */
[C---:B------:R-:W-:Y:S08]  /*10df0*/  HMMA.16816.F32.BF16 R44, R72.reuse, R70, R44 ;  /* 0x00000046482c723c */ /* 0x040ff0000004182c */
[C---:B------:R-:W-:Y:S08]  /*10e00*/  HMMA.16816.F32.BF16 R40, R72.reuse, R60, R40 ;  /* 0x0000003c4828723c */ /* 0x040ff00000041828 */
[C---:B------:R-:W-:Y:S08]  /*10e10*/  HMMA.16816.F32.BF16 R36, R72.reuse, R62, R36 ;  /* 0x0000003e4824723c */ /* 0x040ff00000041824 */
[C---:B-----5:R-:W-:Y:S08]  /*10e20*/  HMMA.16816.F32.BF16 R32, R72.reuse, R56, R32 ;  /* 0x000000384820723c */ /* 0x060ff00000041820 */
        /* <DEDUP_REMOVED lines=100> */
[----:B------:R-:W-:Y:S02]  /*11470*/  HMMA.16816.F32.BF16 R80, R28, R26, R80 ;  /* 0x0000001a1c50723c */ /* 0x000fe40000041850 */
[----:B------:R-:W2:Y:S06]  /*11480*/  MUFU.TANH R45, R45 ;  /* 0x0000002d002d7308 */ /* 0x000eac0000002400 */
[C---:B----4-:R-:W-:Y:S02]  /*11490*/  HMMA.16816.F32.BF16 R32, R16.reuse, R8, R32 ;  /* 0x000000081020723c */ /* 0x050fe40000041820 */
[----:B------:R-:W4:Y:S06]  /*114a0*/  MUFU.TANH R40, R40 ;  /* 0x0000002800287308 */ /* 0x000f2c0000002400 */
[----:B------:R-:W-:Y:S01]  /*114b0*/  HMMA.16816.F32.BF16 R60, R16, R10, R60 ;  /* 0x0000000a103c723c */ /* 0x000fe2000004183c */
[----:B------:R3:W2:Y:S01]  /*114c0*/  LDSM.16.M88.4 R8, [R3+0xb800] ;  /* 0x00b800000308783b */ /* 0x0006a20000000200 */
[----:B------:R-:W-:Y:S01]  /*114d0*/  MUFU.TANH R22, R22 ;  /* 0x0000001600167308 */ /* 0x000fe20000002400 */
[----:B------:R-:W-:-:S05]  /*114e0*/  DEPBAR.LE SB0, 0x0 ;  /* 0x000080000000791a */ /* 0x000fca0000000000 */
[C---:B-----5:R-:W-:Y:S01]  /*114f0*/  HMMA.16816.F32.BF16 R68, R48.reuse, R4, R68 ;  /* 0x000000043044723c */ /* 0x060fe20000041844 */
[----:B------:R-:W-:Y:S01]  /*11500*/  FMUL.FTZ R4, R39, UR4 ;  /* 0x0000000427047c20 */ /* 0x000fe20008410000 */
[----:B------:R-:W5:Y:S06]  /*11510*/  MUFU.TANH R41, R41 ;  /* 0x0000002900297308 */ /* 0x000f6c0000002400 */
[----:B------:R-:W-:Y:S02]  /*11520*/  HMMA.16816.F32.BF16 R80, R48, R6, R80 ;  /* 0x000000063050723c */ /* 0x000fe40000041850 */
[----:B------:R-:W-:Y:S01]  /*11530*/  MUFU.TANH R24, R24 ;  /* 0x0000001800187308 */ /* 0x000fe20000002400 */
[----:B---3--:R-:W-:-:S05]  /*11540*/  IMAD.SHL.U32 R3, R76, 0x2, RZ ;  /* 0x000000024c037824 */ /* 0x008fca00078e00ff */
[----:B------:R-:W-:Y:S02]  /*11550*/  HMMA.16816.F32.BF16 R60, R52, R58, R60 ;  /* 0x0000003a343c723c */ /* 0x000fe4000004183c */
[----:B------:R-:W3:Y:S01]  /*11560*/  MUFU.TANH R36, R36 ;  /* 0x0000002400247308 */ /* 0x000ee20000002400 */
[----:B------:R-:W-:-:S05]  /*11570*/  LOP3.LUT R3, R3, 0x6, RZ, 0xc0, !PT ;  /* 0x0000000603037812 */ /* 0x000fca00078ec0ff */
[C---:B-1----:R-:W-:Y:S01]  /*11580*/  HMMA.16816.F32.BF16 R68, R16.reuse, R12, R68 ;  /* 0x0000000c1044723c */ /* 0x042fe20000041844 */
[----:B------:R-:W-:Y:S01]  /*11590*/  IMAD.IADD R26, R200, 0x1, R3 ;  /* 0x00000001c81a7824 */ /* 0x000fe200078e0203 */
[----:B------:R-:W1:Y:S03]  /*115a0*/  MUFU.TANH R4, R4 ;  /* 0x0000000400047308 */ /* 0x000e660000002400 */
[C---:B------:R-:W-:Y:S01]  /*115b0*/  VIADD R6, R26.reuse, 0x1 ;  /* 0x000000011a067836 */ /* 0x040fe20000000000 */
[CC--:B------:R-:W-:Y:S01]  /*115c0*/  ISETP.GE.AND P3, PT, R26.reuse, R77.reuse, PT ;  /* 0x0000004d1a00720c */ /* 0x0c0fe20003f66270 */
[----:B------:R-:W-:Y:S01]  /*115d0*/  VIADD R12, R26, 0x8 ;  /* 0x000000081a0c7836 */ /* 0x000fe20000000000 */
[----:B------:R-:W-:Y:S02]  /*115e0*/  HMMA.16816.F32.BF16 R80, R16, R14, R80 ;  /* 0x0000000e1050723c */ /* 0x000fe40000041850 */
        /* <DEDUP_REMOVED lines=8> */
[C---:B------:R-:W-:Y:S01]  /*11670*/  HMMA.16816.F32.BF16 R32, R52.reuse, R56, R32 ;  /* 0x000000383420723c */ /* 0x040fe20000041820 */
[----:B------:R-:W-:Y:S01]  /*11680*/  FSEL R18, R75, -INF , !P1 ;  /* 0xff8000004b127808 */ /* 0x000fe20004800000 */
[----:B------:R-:W-:Y:S01]  /*11690*/  MUFU.TANH R171, R61 ;  /* 0x0000003d00ab7308 */ /* 0x000fe20000002400 */
[----:B------:R-:W-:Y:S01]  /*116a0*/  FSEL R73, R73, -INF , !P1 ;  /* 0xff80000049497808 */ /* 0x000fe20004800000 */
[----:B------:R-:W-:Y:S01]  /*116b0*/  FMUL.FTZ R60, R60, UR4 ;  /* 0x000000043c3c7c20 */ /* 0x000fe20008410000 */
[-C--:B------:R-:W-:Y:S01]  /*116c0*/  ISETP.GE.AND P3, PT, R6, R77.reuse, PT ;  /* 0x0000004d0600720c */ /* 0x080fe20003f66270 */
[----:B------:R-:W-:Y:S01]  /*116d0*/  VIADD R6, R26, 0x18 ;  /* 0x000000181a067836 */ /* 0x000fe20000000000 */
[-C--:B------:R-:W-:Y:S01]  /*116e0*/  ISETP.GE.AND P6, PT, R12, R77.reuse, PT ;  /* 0x0000004d0c00720c */ /* 0x080fe20003fc6270 */
[C---:B--2---:R-:W-:Y:S01]  /*116f0*/  HMMA.16816.F32.BF16 R68, R52.reuse, R8, R68 ;  /* 0x000000083444723c */ /* 0x044fe20000041844 */
[----:B------:R-:W-:Y:S01]  /*11700*/  VIADD R8, R26, 0x9 ;  /* 0x000000091a087836 */ /* 0x000fe20000000000 */
[----:B------:R-:W2:Y:S01]  /*11710*/  MUFU.TANH R178, R63 ;  /* 0x0000003f00b27308 */ /* 0x000ea20000002400 */
[-C--:B------:R-:W-:Y:S01]  /*11720*/  ISETP.GE.AND P1, PT, R6, R77.reuse, PT ;  /* 0x0000004d0600720c */ /* 0x080fe20003f26270 */
[----:B------:R-:W-:Y:S01]  /*11730*/  VIADD R6, R26, 0x19 ;  /* 0x000000191a067836 */ /* 0x000fe20000000000 */
[----:B------:R-:W-:Y:S01]  /*11740*/  FSEL R16, R21, -INF , !P6 ;  /* 0xff80000015107808 */ /* 0x000fe20007000000 */
[----:B------:R-:W-:Y:S01]  /*11750*/  FMUL.FTZ R62, R62, UR4 ;  /* 0x000000043e3e7c20 */ /* 0x000fe20008410000 */
[-C--:B------:R-:W-:Y:S01]  /*11760*/  ISETP.GE.AND P5, PT, R8, R77.reuse, PT ;  /* 0x0000004d0800720c */ /* 0x080fe20003fa6270 */
[----:B------:R-:W-:Y:S01]  /*11770*/  VIADD R8, R26, 0x20 ;  /* 0x000000201a087836 */ /* 0x000fe20000000000 */
[----:B------:R-:W-:Y:S01]  /*11780*/  HMMA.16816.F32.BF16 R80, R52, R10, R80 ;  /* 0x0000000a3450723c */ /* 0x000fe20000041850 */
[----:B------:R-:W-:Y:S01]  /*11790*/  FSEL R17, R44, -INF , !P6 ;  /* 0xff8000002c117808 */ /* 0x000fe20007000000 */
[----:B------:R-:W-:Y:S01]  /*117a0*/  FMUL.FTZ R32, R32, UR4 ;  /* 0x0000000420207c20 */ /* 0x000fe20008410000 */
[-C--:B------:R-:W-:Y:S01]  /*117b0*/  ISETP.GE.AND P6, PT, R6, R77.reuse, PT ;  /* 0x0000004d0600720c */ /* 0x080fe20003fc6270 */
[----:B------:R-:W-:Y:S01]  /*117c0*/  FMUL.FTZ R34, R34, UR4 ;  /* 0x0000000422227c20 */ /* 0x000fe20008410000 */
[----:B------:R-:W-:Y:S01]  /*117d0*/  FSEL R6, R45, -INF , !P5 ;  /* 0xff8000002d067808 */ /* 0x000fe20006800000 */
[----:B------:R-:W-:Y:S01]  /*117e0*/  MUFU.TANH R181, R32 ;  /* 0x0000002000b57308 */ /* 0x000fe20000002400 */
[----:B------:R-:W-:Y:S01]  /*117f0*/  FSEL R5, R20, -INF , !P5 ;  /* 0xff80000014057808 */ /* 0x000fe20006800000 */
[----:B------:R-:W-:Y:S01]  /*11800*/  FMUL.FTZ R33, R33, UR4 ;  /* 0x0000000421217c20 */ /* 0x000fe20008410000 */
[-C--:B------:R-:W-:Y:S01]  /*11810*/  ISETP.GE.AND P5, PT, R8, R77.reuse, PT ;  /* 0x0000004d0800720c */ /* 0x080fe20003fa6270 */
[----:B------:R-:W-:Y:S01]  /*11820*/  VIADD R8, R26, 0x21 ;  /* 0x000000211a087836 */ /* 0x000fe20000000000 */
[----:B----4-:R-:W-:Y:S01]  /*11830*/  FSEL R14, R40, -INF , !P4 ;  /* 0xff800000280e7808 */ /* 0x010fe20006000000 */
[----:B------:R-:W-:Y:S01]  /*11840*/  FMUL.FTZ R35, R35, UR4 ;  /* 0x0000000423237c20 */ /* 0x000fe20008410000 */
[----:B------:R-:W-:Y:S01]  /*11850*/  FSEL R15, R23, -INF , !P4 ;  /* 0xff800000170f7808 */ /* 0x000fe20006000000 */
[----:B------:R-:W4:Y:S01]  /*11860*/  MUFU.TANH R190, R34 ;  /* 0x0000002200be7308 */ /* 0x000f220000002400 */
[-C--:B------:R-:W-:Y:S01]  /*11870*/  ISETP.GE.AND P4, PT, R8, R77.reuse, PT ;  /* 0x0000004d0800720c */ /* 0x080fe20003f86270 */
[----:B------:R-:W-:Y:S01]  /*11880*/  VIADD R8, R26, 0x28 ;  /* 0x000000281a087836 */ /* 0x000fe20000000000 */
[----:B-----5:R-:W-:Y:S01]  /*11890*/  FSEL R12, R41, -INF , !P3 ;  /* 0xff800000290c7808 */ /* 0x020fe20005800000 */
[----:B------:R-:W-:Y:S01]  /*118a0*/  FMUL.FTZ R68, R68, UR4 ;  /* 0x0000000444447c20 */ /* 0x000fe20008410000 */
[----:B------:R-:W-:Y:S01]  /*118b0*/  FSEL R13, R22, -INF , !P3 ;  /* 0xff800000160d7808 */ /* 0x000fe20005800000 */
[----:B------:R-:W-:Y:S01]  /*118c0*/  FMUL.FTZ R70, R70, UR4 ;  /* 0x0000000446467c20 */ /* 0x000fe20008410000 */
[-C--:B------:R-:W-:Y:S01]  /*118d0*/  ISETP.GE.AND P3, PT, R8, R77.reuse, PT ;  /* 0x0000004d0800720c */ /* 0x080fe20003f66270 */
[----:B------:R-:W-:Y:S01]  /*118e0*/  VIADD R8, R26, 0x29 ;  /* 0x000000291a087836 */ /* 0x000fe20000000000 */
[----:B------:R-:W5:Y:S01]  /*118f0*/  MUFU.TANH R25, R25 ;  /* 0x0000001900197308 */ /* 0x000f620000002400 */
[----:B------:R-:W-:Y:S01]  /*11900*/  FMUL.FTZ R69, R69, UR4 ;  /* 0x0000000445457c20 */ /* 0x000fe20008410000 */
[----:B------:R-:W-:Y:S01]  /*11910*/  FMUL.FTZ R71, R71, UR4 ;  /* 0x0000000447477c20 */ /* 0x000fe20008410000 */
[----:B------:R-:W-:Y:S01]  /*11920*/  FMUL.FTZ R80, R80, UR4 ;  /* 0x0000000450507c20 */ /* 0x000fe20008410000 */
[----:B------:R-:W-:Y:S01]  /*11930*/  FMUL.FTZ R82, R82, UR4 ;  /* 0x0000000452527c20 */ /* 0x000fe20008410000 */
[----:B------:R-:W-:Y:S01]  /*11940*/  FMUL.FTZ R83, R83, UR4 ;  /* 0x0000000453537c20 */ /* 0x000fe20008410000 */
[----:B------:R-:W-:Y:S01]  /*11950*/  FMUL.FTZ R81, R81, UR4 ;  /* 0x0000000451517c20 */ /* 0x000fe20008410000 */
[----:B---3--:R-:W-:Y:S01]  /*11960*/  FSEL R10, R36, -INF , !P1 ;  /* 0xff800000240a7808 */ /* 0x008fe20004800000 */
[----:B------:R-:W3:Y:S01]  /*11970*/  MUFU.TANH R169, R33 ;  /* 0x0000002100a97308 */ /* 0x000ee20000002400 */
[----:B------:R-:W-:Y:S01]  /*11980*/  FSEL R11, R24, -INF , !P1 ;  /* 0xff800000180b7808 */ /* 0x000fe20004800000 */
[----:B------:R-:W-:Y:S01]  /*11990*/  VIADD R20, R26, 0x30 ;  /* 0x000000301a147836 */ /* 0x000fe20000000000 */
[----:B------:R-:W-:-:S02]  /*119a0*/  ISETP.GE.AND P1, PT, R8, R77, PT ;  /* 0x0000004d0800720c */ /* 0x000fc40003f26270 */
[----:B-1----:R-:W-:Y:S01]  /*119b0*/  FSEL R8, R4, -INF , !P6 ;  /* 0xff80000004087808 */ /* 0x002fe20007000000 */
[----:B------:R-:W-:Y:S01]  /*119c0*/  VIADD R4, R26, 0x31 ;  /* 0x000000311a047836 */ /* 0x000fe20000000000 */
[----:B--2---:R-:W-:Y:S01]  /*119d0*/  FSEL R178, R178, -INF , !P1 ;  /* 0xff800000b2b27808 */ /* 0x004fe20004800000 */
[----:B------:R-:W1:Y:S01]  /*119e0*/  MUFU.TANH R180, R35 ;  /* 0x0000002300b47308 */ /* 0x000e620000002400 */
[----:B------:R-:W-:Y:S02]  /*119f0*/  FSEL R171, R171, -INF , !P1 ;  /* 0xff800000abab7808 */ /* 0x000fe40004800000 */
[----:B------:R-:W-:Y:S02]  /*11a00*/  ISETP.GT.AND P1, PT, R202, R195, PT ;  /* 0x000000c3ca00720c */ /* 0x000fe40003f24270 */
[----:B----4-:R-:W-:Y:S02]  /*11a10*/  FSEL R190, R190, -INF , !P5 ;  /* 0xff800000bebe7808 */ /* 0x010fe40006800000 */
[----:B------:R-:W-:Y:S01]  /*11a20*/  FSEL R181, R181, -INF , !P5 ;  /* 0xff800000b5b57808 */ /* 0x000fe20006800000 */
[----:B------:R-:W2:Y:S01]  /*11a30*/  MUFU.TANH R179, R60 ;  /* 0x0000003c00b37308 */ /* 0x000ea20000002400 */
[----:B------:R-:W-:Y:S01]  /*11a40*/  ISETP.GE.AND P5, PT, R4, R77, PT ;  /* 0x0000004d0400720c */ /* 0x000fe20003fa6270 */
[C---:B------:R-:W-:Y:S01]  /*11a50*/  VIADD R4, R26.reuse, 0x38 ;  /* 0x000000381a047836 */ /* 0x040fe20000000000 */
[----:B-----5:R-:W-:Y:S01]  /*11a60*/  FSEL R9, R25, -INF , !P6 ;  /* 0xff80000019097808 */ /* 0x020fe20007000000 */
[----:B------:R-:W-:Y:S01]  /*11a70*/  VIADD R26, R26, 0x39 ;  /* 0x000000391a1a7836 */ /* 0x000fe20000000000 */
[----:B---3--:R-:W-:-:S02]  /*11a80*/  FSEL R169, R169, -INF , !P4 ;  /* 0xff800000a9a97808 */ /* 0x008fc40006000000 */
[-C--:B------:R-:W-:Y:S01]  /*11a90*/  ISETP.GE.AND P6, PT, R20, R77.reuse, PT ;  /* 0x0000004d1400720c */ /* 0x080fe20003fc6270 */
[----:B------:R-:W3:Y:S01]  /*11aa0*/  MUFU.TANH R182, R62 ;  /* 0x0000003e00b67308 */ /* 0x000ee20000002400 */
[----:B-1----:R-:W-:Y:S02]  /*11ab0*/  FSEL R180, R180, -INF , !P4 ;  /* 0xff800000b4b47808 */ /* 0x002fe40006000000 */
[----:B------:R-:W-:-:S05]  /*11ac0*/  ISETP.GE.AND P4, PT, R4, R77, PT ;  /* 0x0000004d0400720c */ /* 0x000fca0003f86270 */
        /* <DEDUP_REMOVED lines=33> */
.L_x_4383:
        /* <DEDUP_REMOVED lines=60> */
.L_x_4384:
        /* <DEDUP_REMOVED lines=25> */
.L_x_4382:
        /* <DEDUP_REMOVED lines=17> */
[----:B------:R-:W-:Y:S02]  /*12340*/  FMNMX.FTZ R23, R163, R0, !PT ;  /* 0x00000000a3177209 */ /* 0x000fe40007810000 */
[----:B------:R-:W-:Y:S01]  /*12350*/  LOP3.LUT R19, R2, 0x1c0, RZ, 0xc0, !PT ;  /* 0x000001c002137812 */ /* 0x000fe200078ec0ff */
[----:B------:R-:W2:Y:S01]  /*12360*/  SHFL.BFLY PT, R21, R4, 0x2, 0x1f ;  /* 0x0c401f0004157f89 */ /* 0x000ea200000e0000 */
[----:B-1----:R-:W-:-:S02]  /*12370*/  SHF.R.U32.HI R139, RZ, 0x1, R184 ;  /* 0x00000001ff8b7819 */ /* 0x002fc400000116b8 */
[----:B------:R-:W-:Y:S01]  /*12380*/  IADD3 R134, PT, PT, R134, -0x2, RZ ;  /* 0xfffffffe86867810 */ /* 0x000fe20007ffe0ff */
[----:B------:R-:W1:Y:S01]  /*12390*/  SHFL.BFLY PT, R0, R23, 0x2, 0x1f ;  /* 0x0c401f0017007f89 */ /* 0x000e6200000e0000 */
[----:B--2---:R-:W-:Y:S02]  /*123a0*/  FMNMX.FTZ R21, R4, R21, !PT ;  /* 0x0000001504157209 */ /* 0x004fe40007810000 */
[----:B------:R-:W-:Y:S02]  /*123b0*/  SHF.L.U32 R4, R184, 0x3, RZ ;  /* 0x00000003b8047819 */ /* 0x000fe400000006ff */
[----:B-1----:R-:W-:Y:S01]  /*123c0*/  FMNMX.FTZ R0, R23, R0, !PT ;  /* 0x0000000017007209 */ /* 0x002fe20007810000 */
[----:B------:R-:W1:Y:S01]  /*123d0*/  SHFL.BFLY PT, R132, R21, 0x1, 0x1f ;  /* 0x0c201f0015847f89 */ /* 0x000e6200000e0000 */
[----:B------:R-:W-:Y:S02]  /*123e0*/  LOP3.LUT R4, R19, 0x38, R4, 0xf8, !PT ;  /* 0x0000003813047812 */ /* 0x000fe400078ef804 */
[----:B------:R-:W-:Y:S01]  /*123f0*/  LOP3.LUT R19, R139, 0x8, RZ, 0xc0, !PT ;  /* 0x000000088b137812 */ /* 0x000fe200078ec0ff */
[----:B------:R-:W2:Y:S03]  /*12400*/  SHFL.BFLY PT, R3, R0, 0x1, 0x1f ;  /* 0x0c201f0000037f89 */ /* 0x000ea600000e0000 */
[----:B------:R-:W-:-:S04]  /*12410*/  LOP3.LUT R19, R4, R19, RZ, 0x3c, !PT ;  /* 0x0000001304137212 */ /* 0x000fc800078e3cff */
[----:B------:R-:W-:-:S04]  /*12420*/  LOP3.LUT R188, R19, 0x200, R2, 0xf8, !PT ;  /* 0x0000020013bc7812 */ /* 0x000fc800078ef802 */
[----:B------:R-:W-:-:S04]  /*12430*/  LEA R188, R188, UR5, 0x1 ;  /* 0x00000005bcbc7c11 */ /* 0x000fc8000f8e08ff */
[----:B------:R-:W-:Y:S01]  /*12440*/  IADD3 R162, PT, PT, R188, 0xc040, RZ ;  /* 0x0000c040bca27810 */ /* 0x000fe20007ffe0ff */
[----:B------:R-:W-:Y:S01]  /*12450*/  LDSM.16.MT88.4 R124, [R188+0xc000] ;  /* 0x00c00000bc7c783b */ /* 0x000fe20000004200 */
[----:B------:R-:W-:Y:S02]  /*12460*/  IADD3 R166, PT, PT, R65, R188, RZ ;  /* 0x000000bc41a67210 */ /* 0x000fe40007ffe0ff */
[----:B-1----:R-:W-:Y:S01]  /*12470*/  FMNMX.FTZ R132, R21, R132, !PT ;  /* 0x0000008415847209 */ /* 0x002fe20007810000 */
[----:B------:R-:W-:Y:S01]  /*12480*/  LDSM.16.MT88.4 R40, [R188+0xe000] ;  /* 0x00e00000bc28783b */ /* 0x000fe20000004200 */
[----:B--2---:R-:W-:-:S03]  /*12490*/  FMNMX.FTZ R3, R0, R3, !PT ;  /* 0x0000000300037209 */ /* 0x004fc60007810000 */
[----:B---3--:R-:W-:Y:S01]  /*124a0*/  FMUL.FTZ R174, R132, UR4 ;  /* 0x0000000484ae7c20 */ /* 0x008fe20008410000 */
[----:B------:R-:W-:Y:S01]  /*124b0*/  IADD3 R0, PT, PT, R188, 0xc000, RZ ;  /* 0x0000c000bc007810 */ /* 0x000fe20007ffe0ff */
[----:B------:R-:W1:Y:S01]  /*124c0*/  LDSM.16.MT88.4 R116, [R166+0xc000] ;  /* 0x00c00000a674783b */ /* 0x000e620000004200 */
[----:B------:R-:W-:Y:S01]  /*124d0*/  FSETP.NEU.FTZ.AND P1, PT, R132, -INF , PT ;  /* 0xff8000008400780b */ /* 0x000fe20003f3d000 */
[C---:B------:R-:W-:Y:S01]  /*124e0*/  FMUL.FTZ R165, R3.reuse, UR4 ;  /* 0x0000000403a57c20 */ /* 0x040fe20008410000 */
[----:B------:R-:W-:Y:S01]  /*124f0*/  @P0 IADD3 R162, PT, PT, R0, -0x40, RZ ;  /* 0xffffffc000a20810 */ /* 0x000fe20007ffe0ff */
[----:B------:R-:W-:Y:S01]  /*12500*/  LDSM.16.MT88.4 R48, [R166+0xe000] ;  /* 0x00e00000a630783b */ /* 0x000fe20000004200 */
[----:B------:R-:W-:Y:S02]  /*12510*/  FSEL R174, R174, RZ, P1 ;  /* 0x000000ffaeae7208 */ /* 0x000fe40000800000 */
[----:B------:R-:W-:Y:S01]  /*12520*/  FSETP.NEU.FTZ.AND P1, PT, R3, -INF , PT ;  /* 0xff8000000300780b */ /* 0x000fe20003f3d000 */
[----:B------:R-:W2:Y:S01]  /*12530*/  LDSM.16.MT88.4 R108, [R162] ;  /* 0x00000000a26c783b */ /* 0x000ea20000004200 */
[----:B------:R-:W-:Y:S01]  /*12540*/  IADD3 R160, PT, PT, R65, R162, RZ ;  /* 0x000000a241a07210 */ /* 0x000fe20007ffe0ff */
[--C-:B------:R-:W-:Y:S01]  /*12550*/  FFMA.FTZ R158, R73, UR4, -R174.reuse ;  /* 0x00000004499e7c23 */ /* 0x100fe200080108ae */
[----:B------:R-:W-:Y:S01]  /*12560*/  FSEL R165, R165, RZ, P1 ;  /* 0x000000ffa5a57208 */ /* 0x000fe20000800000 */
[--C-:B------:R-:W-:Y:S01]  /*12570*/  FFMA.FTZ R161, R7, UR4, -R174.reuse ;  /* 0x0000000407a17c23 */ /* 0x100fe200080108ae */
[--C-:B------:R-:W-:Y:S01]  /*12580*/  FFMA.FTZ R154, R5, UR4, -R174.reuse ;  /* 0x00000004059a7c23 */ /* 0x100fe200080108ae */
[----:B------:R-:W-:Y:S01]  /*12590*/  LDSM.16.MT88.4 R80, [R166+0x10000] ;  /* 0x01000000a650783b */ /* 0x000fe20000004200 */
[--C-:B------:R-:W-:Y:S01]  /*125a0*/  FFMA.FTZ R157, R17, UR4, -R174.reuse ;  /* 0x00000004119d7c23 */ /* 0x100fe200080108ae */
[--C-:B------:R-:W-:Y:S01]  /*125b0*/  FFMA.FTZ R159, R74, UR4, -R165.reuse ;  /* 0x000000044a9f7c23 */ /* 0x100fe200080108a5 */
[--C-:B------:R-:W-:Y:S01]  /*125c0*/  FFMA.FTZ R152, R6, UR4, -R165.reuse ;  /* 0x0000000406987c23 */ /* 0x100fe200080108a5 */
[----:B------:R-:W3:Y:S01]  /*125d0*/  LDSM.16.MT88.4 R72, [R188+0x10000] ;  /* 0x01000000bc48783b */ /* 0x000ee20000004200 */
[--C-:B------:R-:W-:Y:S01]  /*125e0*/  FFMA.FTZ R156, R18, UR4, -R165.reuse ;  /* 0x00000004129c7c23 */ /* 0x100fe200080108a5 */
[--C-:B------:R-:W-:Y:S01]  /*125f0*/  FFMA.FTZ R155, R16, UR4, -R165.reuse ;  /* 0x00000004109b7c23 */ /* 0x100fe200080108a5 */
[----:B------:R-:W-:Y:S01]  /*12600*/  MUFU.EX2 R161, R161 ;  /* 0x000000a100a17308 */ /* 0x000fe20000000800 */
[----:B------:R-:W4:Y:S01]  /*12610*/  LDSM.16.MT88.4 R100, [R160] ;  /* 0x00000000a064783b */ /* 0x000f220000004200 */
[--C-:B------:R-:W-:Y:S01]  /*12620*/  FFMA.FTZ R153, R15, UR4, -R174.reuse ;  /* 0x000000040f997c23 */ /* 0x100fe200080108ae */
[--C-:B------:R-:W-:Y:S01]  /*12630*/  FFMA.FTZ R138, R13, UR4, -R174.reuse ;  /* 0x000000040d8a7c23 */ /* 0x100fe200080108ae */
[----:B------:R-:W5:Y:S01]  /*12640*/  MUFU.EX2 R158, R158 ;  /* 0x0000009e009e7308 */ /* 0x000f620000000800 */
[----:B------:R-:W4:Y:S01]  /*12650*/  LDSM.16.MT88.4 R56, [R162+0x2000] ;  /* 0x00200000a238783b */ /* 0x000f220000004200 */
[--C-:B------:R-:W-:Y:S01]  /*12660*/  FFMA.FTZ R137, R14, UR4, -R165.reuse ;  /* 0x000000040e897c23 */ /* 0x100fe200080108a5 */
[--C-:B------:R-:W-:Y:S01]  /*12670*/  FFMA.FTZ R136, R12, UR4, -R165.reuse ;  /* 0x000000040c887c23 */ /* 0x100fe200080108a5 */
[----:B------:R-:W-:Y:S01]  /*12680*/  MUFU.EX2 R157, R157 ;  /* 0x0000009d009d7308 */ /* 0x000fe20000000800 */
[----:B------:R-:W4:Y:S01]  /*12690*/  LDSM.16.MT88.4 R64, [R160+0x2000] ;  /* 0x00200000a040783b */ /* 0x000f220000004200 */
[--C-:B------:R-:W-:Y:S01]  /*126a0*/  FFMA.FTZ R135, R11, UR4, -R174.reuse ;  /* 0x000000040b877c23 */ /* 0x100fe200080108ae */
[--C-:B------:R-:W-:Y:S01]  /*126b0*/  FFMA.FTZ R2, R9, UR4, -R174.reuse ;  /* 0x0000000409027c23 */ /* 0x100fe200080108ae */
[----:B------:R-:W1:Y:S01]  /*126c0*/  MUFU.EX2 R154, R154 ;  /* 0x0000009a009a7308 */ /* 0x000e620000000800 */
[----:B------:R-:W4:Y:S01]  /*126d0*/  LDSM.16.MT88.4 R88, [R162+0x4000] ;  /* 0x00400000a258783b */ /* 0x000f220000004200 */
[--C-:B------:R-:W-:Y:S01]  /*126e0*/  FFMA.FTZ R133, R10, UR4, -R165.reuse ;  /* 0x000000040a857c23 */ /* 0x100fe200080108a5 */
[--C-:B------:R-:W-:Y:S01]  /*126f0*/  FFMA.FTZ R0, R8, UR4, -R165.reuse ;  /* 0x0000000408007c23 */ /* 0x100fe200080108a5 */
[----:B------:R-:W-:Y:S01]  /*12700*/  MUFU.EX2 R159, R159 ;  /* 0x0000009f009f7308 */ /* 0x000fe20000000800 */
[----:B------:R-:W4:Y:S01]  /*12710*/  LDSM.16.MT88.4 R4, [R160+0x4000] ;  /* 0x00400000a004783b */ /* 0x000f220000004200 */
[----:B-----5:R-:W-:Y:S01]  /*12720*/  F2FP.BF16.F32.PACK_AB R96, R158, R161 ;  /* 0x000000a19e60723e */ /* 0x020fe200000010ff */
[--C-:B------:R-:W-:Y:S01]  /*12730*/  FFMA.FTZ R181, R181, UR4, -R174.reuse ;  /* 0x00000004b5b57c23 */ /* 0x100fe200080108ae */
[----:B------:R-:W5:Y:S01]  /*12740*/  MUFU.EX2 R156, R156 ;  /* 0x0000009c009c7308 */ /* 0x000f620000000800 */
[----:B------:R-:W4:Y:S01]  /*12750*/  LDSM.16.MT88.4 R16, [R166+0xc800] ;  /* 0x00c80000a610783b */ /* 0x000f220000004200 */
[--C-:B------:R-:W-:Y:S01]  /*12760*/  FFMA.FTZ R176, R169, UR4, -R174.reuse ;  /* 0x00000004a9b07c23 */ /* 0x100fe200080108ae */
[--C-:B------:R-:W-:Y:S01]  /*12770*/  FFMA.FTZ R172, R179, UR4, -R174.reuse ;  /* 0x00000004b3ac7c23 */ /* 0x100fe200080108ae */
[----:B------:R-:W-:Y:S01]  /*12780*/  MUFU.EX2 R155, R155 ;  /* 0x0000009b009b7308 */ /* 0x000fe20000000800 */
[----:B------:R-:W4:Y:S01]  /*12790*/  LDSM.16.MT88.4 R12, [R162+0x800] ;  /* 0x00080000a20c783b */ /* 0x000f220000004200 */
[----:B-1----:R-:W-:Y:S01]  /*127a0*/  F2FP.BF16.F32.PACK_AB R98, R154, R157 ;  /* 0x0000009d9a62723e */ /* 0x002fe200000010ff */
        /* <DEDUP_REMOVED lines=10> */
[----:B------:R-:W5:Y:S01]  /*12850*/  LDSM.16.MT88.4 R144, [R166+0x10800] ;  /* 0x01080000a690783b */ /* 0x000f620000004200 */
[----:B------:R-:W-:Y:S01]  /*12860*/  FFMA.FTZ R211, R167, UR4, -R174 ;  /* 0x00000004a7d37c23 */ /* 0x000fe200080108ae */
[----:B------:R-:W-:Y:S01]  /*12870*/  FFMA.FTZ R167, R164, UR4, -R165 ;  /* 0x00000004a4a77c23 */ /* 0x000fe200080108a5 */
[----:B------:R-:W-:Y:S01]  /*12880*/  MUFU.EX2 R135, R135 ;  /* 0x0000008700877308 */ /* 0x000fe20000000800 */
[----:B------:R-:W5:Y:S01]  /*12890*/  LDSM.16.MT88.4 R140, [R188+0xc800] ;  /* 0x00c80000bc8c783b */ /* 0x000f620000004200 */
[----:B-1----:R-:W-:Y:S01]  /*128a0*/  F2FP.BF16.F32.PACK_AB R99, R152, R155 ;  /* 0x0000009b9863723e */ /* 0x002fe200000010ff */
[----:B------:R-:W-:Y:S01]  /*128b0*/  FADD.FTZ R158, R161, R158 ;  /* 0x0000009ea19e7221 */ /* 0x000fe20000010000 */
[----:B------:R-:W-:Y:S01]  /*128c0*/  MUFU.EX2 R2, R2 ;  /* 0x0000000200027308 */ /* 0x000fe20000000800 */
[----:B------:R-:W1:Y:S01]  /*128d0*/  LDSM.16.MT88.4 R32, [R160+0x800] ;  /* 0x00080000a020783b */ /* 0x000e620000004200 */
[----:B------:R-:W-:Y:S01]  /*128e0*/  FADD.FTZ R156, R159, R156 ;  /* 0x0000009c9f9c7221 */ /* 0x000fe20000010000 */
[----:B------:R-:W-:Y:S01]  /*128f0*/  FADD.FTZ R157, R157, R158 ;  /* 0x0000009e9d9d7221 */ /* 0x000fe20000010000 */
[----:B------:R-:W-:Y:S01]  /*12900*/  MUFU.EX2 R137, R137 ;  /* 0x0000008900897308 */ /* 0x000fe20000000800 */
[C---:B------:R-:W-:Y:S01]  /*12910*/  HMMA.16816.F32.BF16 R120, R96.reuse, R116, RZ ;  /* 0x000000746078723c */ /* 0x040fe200000418ff */
[----:B------:R-:W1:Y:S01]  /*12920*/  LDSM.16.MT88.4 R28, [R188+0xe800] ;  /* 0x00e80000bc1c783b */ /* 0x000e620000004200 */
[----:B------:R-:W-:Y:S01]  /*12930*/  FADD.FTZ R155, R155, R156 ;  /* 0x0000009c9b9b7221 */ /* 0x000fe20000010000 */
[----:B------:R-:W5:Y:S01]  /*12940*/  MUFU.EX2 R136, R136 ;  /* 0x0000008800887308 */ /* 0x000f620000000800 */
[----:B------:R-:W-:Y:S01]  /*12950*/  FADD.FTZ R154, R154, R157 ;  /* 0x0000009d9a9a7221 */ /* 0x000fe20000010000 */
[----:B------:R-:W1:Y:S01]  /*12960*/  LDSM.16.MT88.4 R24, [R162+0x2800] ;  /* 0x00280000a218783b */ /* 0x000e620000004200 */
[----:B------:R-:W-:Y:S01]  /*12970*/  FADD.FTZ R152, R152, R155 ;  /* 0x0000009b98987221 */ /* 0x000fe20000010000 */
[----:B------:R-:W-:Y:S01]  /*12980*/  MUFU.EX2 R133, R133 ;  /* 0x0000008500857308 */ /* 0x000fe20000000800 */
[C---:B--2---:R-:W-:Y:S01]  /*12990*/  HMMA.16816.F32.BF16 R112, R96.reuse, R108, RZ ;  /* 0x0000006c6070723c */ /* 0x044fe200000418ff */
[----:B------:R-:W2:Y:S01]  /*129a0*/  LDSM.16.MT88.4 R20, [R160+0x2800] ;  /* 0x00280000a014783b */ /* 0x000ea20000004200 */
[----:B------:R-:W-:Y:S01]  /*129b0*/  ISETP.GE.AND P1, PT, R134, R195, PT ;  /* 0x000000c38600720c */ /* 0x000fe20003f26270 */
[----:B------:R-:W5:Y:S04]  /*129c0*/  MUFU.EX2 R0, R0 ;  /* 0x0000000000007308 */ /* 0x000f680000000800 */
[----:B------:R3:W-:Y:S01]  /*129d0*/  MUFU.EX2 R169, R181 ;  /* 0x000000b500a97308 */ /* 0x0007e20000000800 */
[C---:B------:R-:W-:Y:S03]  /*129e0*/  HMMA.16816.F32.BF16 R116, R96.reuse, R118, RZ ;  /* 0x000000766074723c */ /* 0x040fe600000418ff */
[----:B------:R-:W2:Y:S04]  /*129f0*/  MUFU.EX2 R176, R176 ;  /* 0x000000b000b07308 */ /* 0x000ea80000000800 */
[----:B------:R-:W-:Y:S01]  /*12a00*/  MUFU.EX2 R172, R172 ;  /* 0x000000ac00ac7308 */ /* 0x000fe20000000800 */
[----:B------:R-:W-:Y:S03]  /*12a10*/  HMMA.16816.F32.BF16 R108, R96, R110, RZ ;  /* 0x0000006e606c723c */ /* 0x000fe600000418ff */
[----:B------:R-:W-:Y:S01]  /*12a20*/  MUFU.EX2 R171, R171 ;  /* 0x000000ab00ab7308 */ /* 0x000fe20000000800 */
[----:B---3--:R-:W-:-:S03]  /*12a30*/  FFMA.FTZ R181, R178, UR4, -R165 ;  /* 0x00000004b2b57c23 */ /* 0x008fc600080108a5 */
[----:B------:R-:W-:Y:S01]  /*12a40*/  MUFU.EX2 R180, R190 ;  /* 0x000000be00b47308 */ /* 0x000fe20000000800 */
[C---:B------:R-:W-:Y:S03]  /*12a50*/  HMMA.16816.F32.BF16 R68, R96.reuse, R72, RZ ;  /* 0x000000486044723c */ /* 0x040fe600000418ff */
[----:B------:R-:W3:Y:S04]  /*12a60*/  MUFU.EX2 R179, R179 ;  /* 0x000000b300b37308 */ /* 0x000ee80000000800 */
[----:B------:R-:W-:Y:S01]  /*12a70*/  MUFU.EX2 R178, R182 ;  /* 0x000000b600b27308 */ /* 0x000fe20000000800 */
[C---:B------:R-:W-:Y:S03]  /*12a80*/  HMMA.16816.F32.BF16 R72, R96.reuse, R74, RZ ;  /* 0x0000004a6048723c */ /* 0x040fe600000418ff */
[----:B------:R-:W3:Y:S04]  /*12a90*/  MUFU.EX2 R181, R181 ;  /* 0x000000b500b57308 */ /* 0x000ee80000000800 */
[----:B------:R-:W-:Y:S01]  /*12aa0*/  MUFU.EX2 R211, R211 ;  /* 0x000000d300d37308 */ /* 0x000fe20000000800 */
[C---:B------:R-:W-:Y:S08]  /*12ab0*/  HMMA.16816.F32.BF16 R44, R96.reuse, R48, RZ ;  /* 0x00000030602c723c */ /* 0x040ff000000418ff */
[C---:B------:R-:W-:Y:S08]  /*12ac0*/  HMMA.16816.F32.BF16 R76, R96.reuse, R80, RZ ;  /* 0x00000050604c723c */ /* 0x040ff000000418ff */
[C---:B------:R-:W-:Y:S08]  /*12ad0*/  HMMA.16816.F32.BF16 R128, R96.reuse, R124, RZ ;  /* 0x0000007c6080723c */ /* 0x040ff000000418ff */
        /* <DEDUP_REMOVED lines=55> */
[C---:B----4-:R-:W-:Y:S08]  /*12e50*/  HMMA.16816.F32.BF16 R84, R4.reuse, R16, R84 ;  /* 0x000000100454723c */ /* 0x050ff00000041854 */
[C---:B------:R-:W-:Y:S01]  /*12e60*/  HMMA.16816.F32.BF16 R88, R4.reuse, R18, R88 ;  /* 0x000000120458723c */ /* 0x040fe20000041858 */
[----:B------:R-:W1:Y:S07]  /*12e70*/  LDSM.16.MT88.4 R16, [R188+0xf000] ;  /* 0x00f00000bc10783b */ /* 0x000e6e0000004200 */
[C---:B-----5:R-:W-:Y:S08]  /*12e80*/  HMMA.16816.F32.BF16 R92, R4.reuse, R12, R92 ;  /* 0x0000000c045c723c */ /* 0x060ff0000004185c */
[----:B------:R-:W-:Y:S01]  /*12e90*/  HMMA.16816.F32.BF16 R96, R4, R14, R96 ;  /* 0x0000000e0460723c */ /* 0x000fe20000041860 */
[----:B------:R-:W-:Y:S01]  /*12ea0*/  F2FP.BF16.F32.PACK_AB R4, R176, R169 ;  /* 0x000000a9b004723e */ /* 0x000fe200000010ff */
[----:B------:R-:W-:Y:S01]  /*12eb0*/  LDSM.16.MT88.4 R12, [R188+0x11000] ;  /* 0x01100000bc0c783b */ /* 0x000fe20000004200 */
[----:B---3--:R-:W-:Y:S01]  /*12ec0*/  F2FP.BF16.F32.PACK_AB R5, R179, R180 ;  /* 0x000000b4b305723e */ /* 0x008fe200000010ff */
        /* <DEDUP_REMOVED lines=23> */
[C---:B--2---:R-:W-:Y:S03]  /*13040*/  HMMA.16816.F32.BF16 R84, R4.reuse, R8, R84 ;  /* 0x000000080454723c */ /* 0x044fe60000041854 */
[----:B------:R-:W2:Y:S04]  /*13050*/  MUFU.EX2 R151, R151 ;  /* 0x0000009700977308 */ /* 0x000ea80000000800 */
        /* <DEDUP_REMOVED lines=23> */
[C---:B-1----:R-:W-:Y:S08]  /*131d0*/  HMMA.16816.F32.BF16 R92, R4.reuse, R16, R92 ;  /* 0x00000010045c723c */ /* 0x042ff0000004185c */
[----:B------:R-:W-:Y:S01]  /*131e0*/  HMMA.16816.F32.BF16 R96, R4, R18, R96 ;  /* 0x000000120460723c */ /* 0x000fe20000041860 */
[----:B----4-:R-:W-:Y:S01]  /*131f0*/  F2FP.BF16.F32.PACK_AB R4, R149, R148 ;  /* 0x000000949504723e */ /* 0x010fe200000010ff */
[----:B------:R-:W1:Y:S01]  /*13200*/  LDSM.16.MT88.4 R16, [R188+0xf800] ;  /* 0x00f80000bc10783b */ /* 0x000e620000004200 */
[----:B--2---:R-:W-:-:S02]  /*13210*/  F2FP.BF16.F32.PACK_AB R5, R164, R151 ;  /* 0x00000097a405723e */ /* 0x004fc400000010ff */
[----:B------:R-:W-:Y:S02]  /*13220*/  F2FP.BF16.F32.PACK_AB R6, R211, R150 ;  /* 0x00000096d306723e */ /* 0x000fe400000010ff */
[----:B-----5:R-:W-:-:S07]  /*13230*/  F2FP.BF16.F32.PACK_AB R7, R168, R163 ;  /* 0x000000a3a807723e */ /* 0x020fce00000010ff */
        /* <DEDUP_REMOVED lines=54> */
[----:B------:R-:W2:Y:S01]  /*135a0*/  LDCU UR12, c[0x0][0x50c] ;  /* 0x0000a180ff0c77ac */ /* 0x000ea20008000800 */
[----:B------:R-:W-:Y:S02]  /*135b0*/  SEL R3, R3, 0xffffffe0, !P2 ;  /* 0xffffffe003037807 */ /* 0x000fe40005000000 */
[----:B------:R-:W-:Y:S01]  /*135c0*/  MOV R208, RZ ;  /* 0x000000ff00d07202 */ /* 0x000fe20000000f00 */
[----:B------:R-:W-:Y:S01]  /*135d0*/  UMOV UR13, 0x400 ;  /* 0x00000400000d7882 */ /* 0x000fe20000000000 */
[----:B------:R-:W-:Y:S01]  /*135e0*/  PLOP3.LUT P1, PT, PT, PT, UP0, 0x80, 0x8 ;  /* 0x000000000008781c */ /* 0x000fe20003f2f008 */
[----:B------:R-:W-:Y:S01]  /*135f0*/  IMAD.IADD R138, R3, 0x1, R188 ;  /* 0x00000001038a7824 */ /* 0x000fe200078e02bc */
[----:B------:R-:W3:Y:S01]  /*13600*/  LDCU UR4, c[0x0][0x45c] ;  /* 0x00008b80ff0477ac */ /* 0x000ee20008000800 */
[----:B------:R-:W4:Y:S01]  /*13610*/  LDCU.64 UR8, c[0x0][0x3a0] ;  /* 0x00007400ff0877ac */ /* 0x000f220008000a00 */
[----:B------:R-:W2:Y:S01]  /*13620*/  LDCU.64 UR10, c[0x0][0x3a8] ;  /* 0x00007500ff0a77ac */ /* 0x000ea20008000a00 */
[----:B-1----:R-:W-:-:S12]  /*13630*/  ULEA UR5, UR5, UR13, 0x18 ;  /* 0x0000000d05057291 */ /* 0x002fd8000f8ec0ff */
.L_x_4389:
        /* <DEDUP_REMOVED lines=90> */
.L_x_4386:
[----:B------:R-:W-:Y:S02]  /*13be0*/  LEA R213, R213, UR5, 0x1 ;  /* 0x00000005d5d57c11 */ /* 0x000fe4000f8e08ff */
        /* <DEDUP_REMOVED lines=21> */
[----:B------:R-:W-:Y:S02]  /*13d40*/  LOP3.LUT P0, RZ, R184, 0x2, RZ, 0xc0, !PT ;  /* 0x00000002b8ff7812 */ /* 0x000fe4000780c0ff */
[----:B------:R-:W-:Y:S03]  /*13d50*/  IADD3 R202, PT, PT, R202, -0x1, RZ ;  /* 0xffffffffcaca7810 */ /* 0x000fe60007ffe0ff */
[----:B------:R-:W-:Y:S01]  /*13d60*/  LDGSTS.E.BYPASS.LTC128B.128 [R213+0xd000], desc[UR6][R4.64] ;  /* 0x0d00000004d57fae */ /* 0x000fe2000b981a06 */
[----:B------:R-:W-:Y:S02]  /*13d70*/  SEL R189, R186, 0xffffffe0, !P0 ;  /* 0xffffffe0babd7807 */ /* 0x000fe40004000000 */
[----:B------:R-:W-:Y:S03]  /*13d80*/  LOP3.LUT P0, RZ, R184, 0x4, RZ, 0xc0, !PT ;  /* 0x00000004b8ff7812 */ /* 0x000fe6000780c0ff */
[----:B------:R-:W-:Y:S01]  /*13d90*/  LDGSTS.E.BYPASS.LTC128B.128 [R213+0xf000], desc[UR6][R4.64+0x80] ;  /* 0x0f00008004d57fae */ /* 0x000fe2000b981a06 */
[C---:B------:R-:W-:Y:S02]  /*13da0*/  IADD3 R192, PT, PT, R189.reuse, R194, RZ ;  /* 0x000000c2bdc07210 */ /* 0x040fe40007ffe0ff */
[----:B------:R-:W-:Y:S03]  /*13db0*/  IADD3 R191, PT, PT, R189, R136, RZ ;  /* 0x00000088bdbf7210 */ /* 0x000fe60007ffe0ff */
[----:B------:R1:W-:Y:S01]  /*13dc0*/  LDGSTS.E.BYPASS.LTC128B.128 [R213+0x11000], desc[UR6][R4.64+0x100] ;  /* 0x1100010004d57fae */ /* 0x0003e2000b981a06 */
[----:B------:R-:W-:Y:S02]  /*13dd0*/  SEL R3, R185, 0xffffffc0, !P0 ;  /* 0xffffffc0b9037807 */ /* 0x000fe40004000000 */
[----:B------:R-:W-:Y:S03]  /*13de0*/  ISETP.GT.AND P2, PT, R202, R195, PT ;  /* 0x000000c3ca00720c */ /* 0x000fe60003f44270 */
[----:B------:R-:W-:Y:S01]  /*13df0*/  LDGSTS.E.BYPASS.LTC128B.128 [R213+0xd800], desc[UR6][R12.64] ;  /* 0x0d8000000cd57fae */ /* 0x000fe2000b981a06 */
[C---:B------:R-:W-:Y:S02]  /*13e00*/  IADD3 R190, PT, PT, R3.reuse, R194, RZ ;  /* 0x000000c203be7210 */ /* 0x040fe40007ffe0ff */
        /* <DEDUP_REMOVED lines=305> */
.L_x_4388:
        /* <DEDUP_REMOVED lines=24> */
.L_x_4387:
        /* <DEDUP_REMOVED lines=55> */
[--C-:B------:R-:W-:Y:S01]  /*15610*/  FFMA.FTZ R182, R140, UR4, -R159.reuse ;  /* 0x000000048cb67c23 */ /* 0x100fe2000801089f */
[----:B------:R-:W-:Y:S01]  /*15620*/  FFMA.FTZ R148, R148, UR4, -R159 ;  /* 0x0000000494947c23 */ /* 0x000fe2000801089f */
[----:B------:R-:W-:Y:S07]  /*15630*/  LDSM.16.MT88.4 R140, [R189+0x2800] ;  /* 0x00280000bd8c783b */ /* 0x000fee0000004200 */
[----:B------:R-:W-:Y:S01]  /*15640*/  MUFU.EX2 R177, R177 ;  /* 0x000000b100b17308 */ /* 0x000fe20000000800 */
[----:B------:R-:W-:Y:S01]  /*15650*/  FFMA.FTZ R193, R164, UR4, -R161 ;  /* 0x00000004a4c17c23 */ /* 0x000fe200080108a1 */
[--C-:B------:R-:W-:Y:S01]  /*15660*/  FFMA.FTZ R210, R162, UR4, -R159.reuse ;  /* 0x00000004a2d27c23 */ /* 0x100fe2000801089f */
[----:B------:R-:W-:Y:S07]  /*15670*/  FFMA.FTZ R217, R152, UR4, -R159 ;  /* 0x0000000498d97c23 */ /* 0x000fee000801089f */
        /* <DEDUP_REMOVED lines=33> */
[----:B------:R-:W-:Y:S01]  /*15890*/  FFMA.FTZ R154, R154, UR4, -R159 ;  /* 0x000000049a9a7c23 */ /* 0x000fe2000801089f */
        /* <DEDUP_REMOVED lines=105> */
[----:B------:R-:W-:Y:S01]  /*15f30*/  FFMA.FTZ R183, R178, UR4, -R161 ;  /* 0x00000004b2b77c23 */ /* 0x000fe200080108a1 */
        /* <DEDUP_REMOVED lines=13> */
[----:B------:R-:W-:Y:S01]  /*16010*/  FFMA.FTZ R215, R194, UR4, -R161 ;  /* 0x00000004c2d77c23 */ /* 0x000fe200080108a1 */
[----:B------:R4:W-:Y:S01]  /*16020*/  MUFU.EX2 R192, R166 ;  /* 0x000000a600c07308 */ /* 0x0009e20000000800 */
[--C-:B------:R-:W-:Y:S01]  /*16030*/  FFMA.FTZ R136, R136, UR4, -R159.reuse ;  /* 0x0000000488887c23 */ /* 0x100fe2000801089f */
[----:B------:R-:W-:Y:S01]  /*16040*/  FFMA.FTZ R135, R135, UR4, -R159 ;  /* 0x0000000487877c23 */ /* 0x000fe2000801089f */
[C---:B------:R-:W-:Y:S07]  /*16050*/  HMMA.16816.F32.BF16 R60, R128.reuse, R108, R60 ;  /* 0x0000006c803c723c */ /* 0x040fee000004183c */
[----:B------:R-:W-:Y:S01]  /*16060*/  MUFU.EX2 R213, R213 ;  /* 0x000000d500d57308 */ /* 0x000fe20000000800 */
[----:B------:R-:W-:Y:S01]  /*16070*/  FFMA.FTZ R177, R2, R211, R177 ;  /* 0x000000d302b17223 */ /* 0x000fe200000100b1 */
[----:B------:R-:W-:Y:S08]  /*16080*/  MOV R137, R132 ;  /* 0x0000008400897202 */ /* 0x000ff00000000f00 */
[----:B------:R-:W-:Y:S01]  /*16090*/  MUFU.EX2 R215, R215 ;  /* 0x000000d700d77308 */ /* 0x000fe20000000800 */
[----:B------:R-:W-:Y:S01]  /*160a0*/  FFMA.FTZ R175, R0, R209, R175 ;  /* 0x000000d100af7223 */ /* 0x000fe200000100af */
[----:B------:R-:W-:Y:S01]  /*160b0*/  FADD.FTZ R174, R174, R177 ;  /* 0x000000b1aeae7221 */ /* 0x000fe20000010000 */
[C---:B------:R-:W-:Y:S01]  /*160c0*/  HMMA.16816.F32.BF16 R64, R128.reuse, R110, R64 ;  /* 0x0000006e8040723c */ /* 0x040fe20000041840 */
[----:B------:R-:W5:Y:S06]  /*160d0*/  LDSM.16.MT88.4 R108, [R168+0x4000] ;  /* 0x00400000a86c783b */ /* 0x000f6c0000004200 */
[----:B------:R-:W-:Y:S01]  /*160e0*/  MUFU.EX2 R136, R136 ;  /* 0x0000008800887308 */ /* 0x000fe20000000800 */
[----:B------:R-:W-:Y:S01]  /*160f0*/  FADD.FTZ R175, R171, R175 ;  /* 0x000000afabaf7221 */ /* 0x000fe20000010000 */
[----:B------:R-:W-:Y:S08]  /*16100*/  FADD.FTZ R173, R173, R174 ;  /* 0x000000aeadad7221 */ /* 0x000ff00000010000 */
[----:B------:R-:W-:Y:S01]  /*16110*/  MUFU.EX2 R135, R135 ;  /* 0x0000008700877308 */ /* 0x000fe20000000800 */
[----:B------:R-:W-:Y:S01]  /*16120*/  FADD.FTZ R170, R170, R175 ;  /* 0x000000afaaaa7221 */ /* 0x000fe20000010000 */
[----:B------:R-:W-:Y:S01]  /*16130*/  FADD.FTZ R172, R172, R173 ;  /* 0x000000adacac7221 */ /* 0x000fe20000010000 */
[C---:B-1----:R-:W-:Y:S01]  /*16140*/  HMMA.16816.F32.BF16 R68, R128.reuse, R104, R68 ;  /* 0x000000688044723c */ /* 0x042fe20000041844 */
[----:B----4-:R-:W-:Y:S02]  /*16150*/  LDSM.16.MT88.4 R164, [R188+0x11800] ;  /* 0x01180000bca4783b */ /* 0x010fe40000004200 */
[----:B------:R-:W-:Y:S05]  /*16160*/  FADD.FTZ R170, R169, R170 ;  /* 0x000000aaa9aa7221 */ /* 0x000fea0000010000 */
[C---:B------:R-:W-:Y:S01]  /*16170*/  HMMA.16816.F32.BF16 R72, R128.reuse, R106, R72 ;  /* 0x0000006a8048723c */ /* 0x040fe20000041848 */
[----:B------:R-:W1:Y:S07]  /*16180*/  LDSM.16.MT88.4 R104, [R189+0x4000] ;  /* 0x00400000bd68783b */ /* 0x000e6e0000004200 */
[C---:B--2---:R-:W-:Y:S03]  /*16190*/  HMMA.16816.F32.BF16 R76, R128.reuse, R100, R76 ;  /* 0x00000064804c723c */ /* 0x044fe6000004184c */
[----:B------:R-:W-:Y:S02]  /*161a0*/  FFMA.FTZ R100, R176, UR4, -R161 ;  /* 0x00000004b0647c23 */ /* 0x000fe400080108a1 */
[----:B------:R2:W4:Y:S03]  /*161b0*/  MUFU.EX2 R176, R148 ;  /* 0x0000009400b07308 */ /* 0x0005260000000800 */
[C---:B------:R-:W-:Y:S07]  /*161c0*/  HMMA.16816.F32.BF16 R80, R128.reuse, R102, R80 ;  /* 0x000000668050723c */ /* 0x040fee0000041850 */
[----:B------:R1:W1:Y:S01]  /*161d0*/  MUFU.EX2 R178, R100 ;  /* 0x0000006400b27308 */ /* 0x0002620000000800 */
[----:B---3--:R-:W-:Y:S01]  /*161e0*/  F2FP.BF16.F32.PACK_AB R103, R182, R191 ;  /* 0x000000bfb667723e */ /* 0x008fe200000010ff */
[C---:B-----5:R-:W-:Y:S01]  /*161f0*/  HMMA.16816.F32.BF16 R84, R128.reuse, R108, R84 ;  /* 0x0000006c8054723c */ /* 0x060fe20000041854 */
[----:B--2---:R-:W-:Y:S02]  /*16200*/  LDSM.16.MT88.4 R148, [R168+0x4800] ;  /* 0x00480000a894783b */ /* 0x004fe40000004200 */
[----:B----4-:R-:W-:Y:S01]  /*16210*/  F2FP.BF16.F32.PACK_AB R101, R176, R181 ;  /* 0x000000b5b065723e */ /* 0x010fe200000010ff */
[----:B------:R-:W-:Y:S01]  /*16220*/  FADD.FTZ R181, R181, R170 ;  /* 0x000000aab5b57221 */ /* 0x000fe20000010000 */
[----:B-1----:R-:W-:Y:S03]  /*16230*/  F2FP.BF16.F32.PACK_AB R100, R180, R179 ;  /* 0x000000b3b464723e */ /* 0x002fe600000010ff */
[C---:B------:R-:W-:Y:S01]  /*16240*/  HMMA.16816.F32.BF16 R88, R128.reuse, R110, R88 ;  /* 0x0000006e8058723c */ /* 0x040fe20000041858 */
[----:B------:R-:W1:Y:S02]  /*16250*/  LDSM.16.MT88.4 R108, [R188+0xc800] ;  /* 0x00c80000bc6c783b */ /* 0x000e640000004200 */
[----:B------:R-:W-:Y:S01]  /*16260*/  F2FP.BF16.F32.PACK_AB R102, R183, R178 ;  /* 0x000000b2b766723e */ /* 0x000fe200000010ff */
[----:B------:R-:W-:Y:S04]  /*16270*/  FADD.FTZ R176, R176, R181 ;  /* 0x000000b5b0b07221 */ /* 0x000fe80000010000 */
[C---:B------:R-:W-:Y:S03]  /*16280*/  HMMA.16816.F32.BF16 R92, R128.reuse, R104, R92 ;  /* 0x00000068805c723c */ /* 0x040fe6000004185c */
[----:B------:R-:W-:Y:S04]  /*16290*/  FADD.FTZ R191, R191, R176 ;  /* 0x000000b0bfbf7221 */ /* 0x000fe80000010000 */
[----:B------:R-:W-:Y:S01]  /*162a0*/  FADD.FTZ R182, R182, R191 ;  /* 0x000000bfb6b67221 */ /* 0x000fe20000010000 */
        /* <DEDUP_REMOVED lines=26> */
[----:B------:R5:W4:Y:S10]  /*16450*/  MUFU.EX2 R194, R128 ;  /* 0x0000008000c27308 */ /* 0x000b340000000800 */
        /* <DEDUP_REMOVED lines=9> */
[C---:B-1----:R-:W-:Y:S01]  /*164f0*/  HMMA.16816.F32.BF16 R76, R100.reuse, R108, R76 ;  /* 0x0000006c644c723c */ /* 0x042fe2000004184c */
[----:B--2---:R-:W-:Y:S07]  /*16500*/  LDSM.16.MT88.4 R160, [R189+0x3800] ;  /* 0x00380000bda0783b */ /* 0x004fee0000004200 */
[C---:B------:R-:W-:Y:S01]  /*16510*/  HMMA.16816.F32.BF16 R80, R100.reuse, R110, R80 ;  /* 0x0000006e6450723c */ /* 0x040fe20000041850 */
[----:B------:R-:W1:Y:S07]  /*16520*/  LDSM.16.MT88.4 R108, [R188+0xd000] ;  /* 0x00d00000bc6c783b */ /* 0x000e6e0000004200 */
[C---:B------:R-:W-:Y:S08]  /*16530*/  HMMA.16816.F32.BF16 R84, R100.reuse, R148, R84 ;  /* 0x000000946454723c */ /* 0x040ff00000041854 */
[C---:B------:R-:W-:Y:S01]  /*16540*/  HMMA.16816.F32.BF16 R88, R100.reuse, R150, R88 ;  /* 0x000000966458723c */ /* 0x040fe20000041858 */
[----:B------:R-:W-:Y:S07]  /*16550*/  LDSM.16.MT88.4 R148, [R138+0x11000] ;  /* 0x011000008a94783b */ /* 0x000fee0000004200 */
[C---:B------:R-:W-:Y:S08]  /*16560*/  HMMA.16816.F32.BF16 R92, R100.reuse, R104, R92 ;  /* 0x00000068645c723c */ /* 0x040ff0000004185c */
[----:B------:R-:W-:Y:S01]  /*16570*/  HMMA.16816.F32.BF16 R96, R100, R106, R96 ;  /* 0x0000006a6460723c */ /* 0x000fe20000041860 */
[----:B------:R-:W2:Y:S02]  /*16580*/  LDSM.16.MT88.4 R104, [R189+0x3000] ;  /* 0x00300000bd68783b */ /* 0x000ea40000004200 */
[----:B------:R-:W-:Y:S02]  /*16590*/  F2FP.BF16.F32.PACK_AB R100, R192, R193 ;  /* 0x000000c1c064723e */ /* 0x000fe400000010ff */
[C---:B----4-:R-:W-:Y:S01]  /*165a0*/  F2FP.BF16.F32.PACK_AB R101, R190.reuse, R213 ;  /* 0x000000d5be65723e */ /* 0x050fe200000010ff */
        /* <DEDUP_REMOVED lines=92> */
.L_x_4385:
        /* <DEDUP_REMOVED lines=24> */
[----:B------:R-:W-:Y:S02]  /*16cf0*/  LOP3.LUT R133, R2, 0x38, R139, 0x78, !PT ;  /* 0x0000003802857812 */ /* 0x000fe400078e788b */
[----:B------:R-:W-:Y:S02]  /*16d00*/  LOP3.LUT R2, R139, 0x30, RZ, 0xc0, !PT ;  /* 0x000000308b027812 */ /* 0x000fe400078ec0ff */
[----:B------:R-:W-:Y:S01]  /*16d10*/  LEA R133, R133, R10, 0x2 ;  /* 0x0000000a85857211 */ /* 0x000fe200078e10ff */
[----:B------:R-:W-:Y:S01]  /*16d20*/  BAR.SYNC.DEFER_BLOCKING 0x0 ;  /* 0x0000000000007b1d */ /* 0x000fe20000010000 */
[----:B------:R-:W-:-:S02]  /*16d30*/  LOP3.LUT R2, R2, 0x7, R9, 0xf8, !PT ;  /* 0x0000000702027812 */ /* 0x000fc400078ef809 */
[----:B------:R-:W-:-:S04]  /*16d40*/  LEA R9, R4, UR5, 0x2 ;  /* 0x0000000504097c11 */ /* 0x000fc8000f8e10ff */
[----:B------:R-:W-:Y:S01]  /*16d50*/  IADD3 R13, PT, PT, R9, 0x80, RZ ;  /* 0x00000080090d7810 */ /* 0x000fe20007ffe0ff */
[----:B--2---:R-:W-:Y:S01]  /*16d60*/  FADD.FTZ R7, R12, R7 ;  /* 0x000000070c077221 */ /* 0x004fe20000010000 */
[----:B-----5:R-:W-:-:S03]  /*16d70*/  FADD.FTZ R6, R11, R6 ;  /* 0x000000060b067221 */ /* 0x020fc60000010000 */
[----:B------:R-:W2:Y:S01]  /*16d80*/  MUFU.RCP R8, R7 ;  /* 0x0000000700087308 */ /* 0x000ea20000001000 */
[----:B------:R-:W-:Y:S01]  /*16d90*/  FSETP.NE.FTZ.AND P2, PT, R7, RZ, PT ;  /* 0x000000ff0700720b */ /* 0x000fe20003f55000 */
[----:B---3--:R-:W-:Y:S01]  /*16da0*/  USHF.L.U32 UR8, UR8, 0x6, URZ ;  /* 0x0000000608087899 */ /* 0x008fe200080006ff */
[----:B------:R-:W-:-:S05]  /*16db0*/  FSETP.NE.FTZ.AND P1, PT, R6, RZ, PT ;  /* 0x000000ff0600720b */ /* 0x000fca0003f35000 */
[----:B------:R-:W3:Y:S01]  /*16dc0*/  MUFU.RCP R5, R6 ;  /* 0x0000000600057308 */ /* 0x000ee20000001000 */
[C---:B------:R-:W-:Y:S02]  /*16dd0*/  R2P PR, R184.reuse, 0x18 ;  /* 0x00000018b8007804 */ /* 0x040fe40000000000 */
[----:B------:R-:W-:-:S03]  /*16de0*/  LOP3.LUT P0, RZ, R184, 0x3, RZ, 0xc0, !PT ;  /* 0x00000003b8ff7812 */ /* 0x000fc6000780c0ff */
[----:B------:R-:W-:Y:S01]  /*16df0*/  SEL R10, R185, 0xffffffc0, !P3 ;  /* 0xffffffc0b90a7807 */ /* 0x000fe20005800000 */
[----:B------:R-:W5:Y:S01]  /*16e00*/  @P2 LDC R19, c[0x0][0x458] ;  /* 0x00011600ff132b82 */ /* 0x000f620000000800 */
        /* <DEDUP_REMOVED lines=205> */
.L_x_4391:
[----:B------:R-:W-:Y:S05]  /*17ae0*/  BSYNC.RECONVERGENT B0 ;  /* 0x0000000000007941 */ /* 0x000fea0003800200 */
.L_x_4390:
[----:B------:R-:W4:Y:S01]  /*17af0*/  LDCU.64 UR4, c[0x0][0x3f8] ;  /* 0x00007f00ff0477ac */ /* 0x000f220008000a00 */
[----:B------:R-:W-:Y:S01]  /*17b00*/  SHF.R.U32.HI R184, RZ, 0x4, R184 ;  /* 0x00000004ffb87819 */ /* 0x000fe200000116b8 */
[----:B------:R-:W-:Y:S01]  /*17b10*/  VIADD R201, R201, -UR8 ;  /* 0x80000008c9c97c36 */ /* 0x000fe20008000000 */
[----:B--2---:R-:W-:-:S03]  /*17b20*/  LOP3.LUT R101, R0, 0x3c, RZ, 0xc0, !PT ;  /* 0x0000003c00657812 */ /* 0x004fc600078ec0ff */
        /* <DEDUP_REMOVED lines=46> */
.L_x_4392:
        /* <DEDUP_REMOVED lines=15> */
.L_x_6902:


//--------------------- .text._ZN5flash24flash_fwd_splitkv_kernelI23Flash_fwd_kernel_traitsILi192ELi64ELi64ELi4ELb0ELb0EN7cutlass10bfloat16_tE19Flash_kernel_traitsILi192ELi64ELi64ELi4ES3_EELb0ELb0ELb1ELb0ELb0ELb0ELb1ELb1EEEvNS_16Flash_fwd_paramsE --------------------------
	.section	.text._ZN5flash24flash_fwd_splitkv_kernelI23Flash_fwd_kernel_traitsILi192ELi64ELi64ELi4ELb0ELb0EN7cutlass10bfloat16_tE19Flash_kernel_traitsILi192ELi64ELi64ELi4ES3_EELb0ELb0ELb1ELb0ELb0ELb0ELb1ELb1EEEvNS_16Flash_fwd_paramsE,"ax",@progbits
	.align	128
        .global         _ZN5flash24flash_fwd_splitkv_kernelI23Flash_fwd_kernel_traitsILi192ELi64ELi64ELi4ELb0ELb0EN7cutlass10bfloat16_tE19Flash_kernel_traitsILi192ELi64ELi64ELi4ES3_EELb0ELb0ELb1ELb0ELb0ELb0ELb1ELb1EEEvNS_16Flash_fwd_paramsE
        .type           _ZN5flash24flash_fwd_splitkv_kernelI23Flash_fwd_kernel_traitsILi192ELi64ELi64ELi4ELb0ELb0EN7cutlass10bfloat16_tE19Flash_kernel_traitsILi192ELi64ELi64ELi4ES3_EELb0ELb0ELb1ELb0ELb0ELb0ELb1ELb1EEEvNS_16Flash_fwd_paramsE,@function
        .size           _ZN5flash24flash_fwd_splitkv_kernelI23Flash_fwd_kernel_traitsILi192ELi64ELi64ELi4ELb0ELb0EN7cutlass10bfloat16_tE19Flash_kernel_traitsILi192ELi64ELi64ELi4ES3_EELb0ELb0ELb1ELb0ELb0ELb0ELb1ELb1EEEvNS_16Flash_fwd_paramsE,(.L_x_6903 - _ZN5flash24flash_fwd_splitkv_kernelI23Flash_fwd_kernel_traitsILi192ELi64ELi64ELi4ELb0ELb0EN7cutlass10bfloat16_tE19Flash_kernel_traitsILi192ELi64ELi64ELi4ES3_EELb0ELb0ELb1ELb0ELb0ELb0ELb1ELb1EEEvNS_16Flash_fwd_paramsE)
        .other          _ZN5flash24flash_fwd_splitkv_kernelI23Flash_fwd_kernel_traitsILi192ELi64ELi64ELi4ELb0ELb0EN7cutlass10bfloat16_tE19Flash_kernel_traitsILi192ELi64ELi64ELi4ES3_EELb0ELb0ELb1ELb0ELb0ELb0ELb1ELb1EEEvNS_16Flash_fwd_paramsE,@"STO_CUDA_ENTRY STV_DEFAULT"
_ZN5flash24flash_fwd_splitkv_kernelI23Flash_fwd_kernel_traitsILi192ELi64ELi64ELi4ELb0ELb0EN7cutlass10bfloat16_tE19Flash_kernel_traitsILi192ELi64ELi64ELi4ES3_EELb0ELb0ELb1ELb0ELb0ELb0ELb1ELb1EEEvNS_16Flash_fwd_paramsE:
.text._ZN5flash24flash_fwd_splitkv_kernelI23Flash_fwd_kernel_traitsILi192ELi64ELi64ELi4ELb0ELb0EN7cutlass10bfloat16_tE19Flash_kernel_traitsILi192ELi64ELi64ELi4ES3_EELb0ELb0ELb1ELb0ELb0ELb0ELb1ELb1EEEvNS_16Flash_fwd_paramsE:
        /* <DEDUP_REMOVED lines=48> */
[----:B------:R-:W1:Y:S01]  /*0300*/  S2R R5, SR_CTAID.X ;  /* 0x0000000000057919 */ /* 0x000e620000002500 */
[----:B------:R1:W5:Y:S06]  /*0310*/  @P3 LDG.E R12, desc[UR6][R14.64] ;  /* 0x000000060e0c3981 */ /* 0x00036c000c1e1900 */
        /* <DEDUP_REMOVED lines=9> */
[----:B------:R-:W-:Y:S02]  /*03b0*/  IMAD.SHL.U32 R101, R5, 0x40, RZ ;  /* 0x0000004005657824 */ /* 0x000fe400078e00ff */
[----:B------:R-:W-:-:S13]  /*03c0*/  ISETP.NE.AND.EX P0, PT, R3, RZ, PT, P0 ;  /* 0x000000ff0300720c */ /* 0x000fda0003f05300 */
[----:B------:R-:W4:Y:S01]  /*03d0*/  @!P0 LDC R14, c[0x0][0x438] ;  /* 0x00010e00ff0e8b82 */ /* 0x000f220000000800 */
[----:B--2---:R-:W-:-:S05]  /*03e0*/  @P1 IMAD.IADD R200, R6, 0x1, -R13 ;  /* 0x0000000106c81824 */ /* 0x004fca00078e0a0d */
[----:B---3--:R-:W-:Y:S01]  /*03f0*/  ISETP.GT.AND P1, PT, R200, R101, PT ;  /* 0x00000065c800720c */ /* 0x008fe20003f24270 */
[----:B-1--4-:R-:W-:-:S12]  /*0400*/  @!P0 BRA `(.L_x_4393) ;  /* 0x00000000000c8947 */ /* 0x012fd80003800000 */
[----:B------:R-:W2:Y:S02]  /*0410*/  @P2 LDG.E R3, desc[UR6][R16.64+0x4] ;  /* 0x0000040610032981 */ /* 0x000ea4000c1e1900 */
[----:B--2--5:R-:W-:-:S06]  /*0420*/  @P2 IADD3 R14, PT, PT, R3, -R0, RZ ;  /* 0x80000000030e2210 */ /* 0x024fcc0007ffe0ff */
[----:B------:R1:W5:Y:S02]  /*0430*/  @!P2 LDG.E R14, desc[UR6][R16.64] ;  /* 0x00000006100ea981 */ /* 0x000364000c1e1900 */
.L_x_4393:
[----:B------:R-:W-:Y:S05]  /*0440*/  @!P1 EXIT ;  /* 0x000000000000994d */ /* 0x000fea0003800000 */
[----:B------:R-:W2:Y:S01]  /*0450*/  LDC R8, c[0x0][0x374] ;  /* 0x0000dd00ff087b82 */ /* 0x000ea20000000800 */
[----:B------:R-:W3:Y:S01]  /*0460*/  S2R R6, SR_CTAID.Y ;  /* 0x0000000000067919 */ /* 0x000ee20000002600 */
[--C-:B-----5:R-:W-:Y:S02]  /*0470*/  IMAD.IADD R69, R14, 0x1, -R9.reuse ;  /* 0x000000010e457824 */ /* 0x120fe400078e0a09 */
[----:B------:R-:W-:Y:S01]  /*0480*/  @P3 IMAD.IADD R135, R12, 0x1, -R9 ;  /* 0x000000010c873824 */ /* 0x000fe200078e0a09 */
[----:B------:R-:W4:Y:S01]  /*0490*/  S2R R61, SR_TID.X ;  /* 0x00000000003d7919 */ /* 0x000f220000002100 */
[----:B------:R-:W-:Y:S02]  /*04a0*/  IMAD.MOV R106, RZ, RZ, -R201 ;  /* 0x000000ffff6a7224 */ /* 0x000fe400078e0ac9 */
[----:B------:R-:W3:Y:S02]  /*04b0*/  LDC R2, c[0x0][0x438] ;  /* 0x00010e00ff027b82 */ /* 0x000ee40000000800 */
[----:B------:R-:W-:-:S06]  /*04c0*/  IMAD R106, R11, R106, UR10 ;  /* 0x0000000a0b6a7e24 */ /* 0x000fcc000f8e026a */
[----:B-1----:R-:W1:Y:S01]  /*04d0*/  @!P3 LDC R16, c[0x0][0x43c] ;  /* 0x00010f00ff10bb82 */ /* 0x002e620000000800 */
[-C--:B--2---:R-:W-:Y:S02]  /*04e0*/  IABS R15, R8.reuse ;  /* 0x00000008000f7213 */ /* 0x084fe40000000000 */
[----:B------:R-:W-:Y:S02]  /*04f0*/  IABS R19, R8 ;  /* 0x0000000800137213 */ /* 0x000fe40000000000 */
[----:B------:R-:W2:Y:S03]  /*0500*/  I2F.RP R3, R15 ;  /* 0x0000000f00037306 */ /* 0x000ea60000209400 */
[----:B------:R-:W-:Y:S02]  /*0510*/  IMAD.MOV R19, RZ, RZ, -R19 ;  /* 0x000000ffff137224 */ /* 0x000fe400078e0a13 */
[----:B---3--:R-:W-:-:S05]  /*0520*/  VIADD R2, R2, 0x3f ;  /* 0x0000003f02027836 */ /* 0x008fca0000000000 */
[----:B------:R-:W-:-:S04]  /*0530*/  SHF.R.S32.HI R17, RZ, 0x1f, R2 ;  /* 0x0000001fff117819 */ /* 0x000fc80000011402 */
[----:B------:R-:W-:Y:S01]  /*0540*/  LEA.HI R17, R17, R2, RZ, 0x6 ;  /* 0x0000000211117211 */ /* 0x000fe200078f30ff */
[----:B--2---:R-:W2:Y:S03]  /*0550*/  MUFU.RCP R20, R3 ;  /* 0x0000000300147308 */ /* 0x004ea60000001000 */
[----:B------:R-:W-:-:S05]  /*0560*/  LEA.HI.SX32 R17, R17, R8, 0x1a ;  /* 0x0000000811117211 */ /* 0x000fca00078fd2ff */
[----:B------:R-:W-:-:S05]  /*0570*/  VIADD R17, R17, 0xffffffff ;  /* 0xffffffff11117836 */ /* 0x000fca0000000000 */
[----:B------:R-:W-:Y:S02]  /*0580*/  IABS R18, R17 ;  /* 0x0000001100127213 */ /* 0x000fe40000000000 */
[----:B------:R-:W-:Y:S01]  /*0590*/  LOP3.LUT R17, R17, R8, RZ, 0x3c, !PT ;  /* 0x0000000811117212 */ /* 0x000fe200078e3cff */
[----:B--2---:R-:W-:-:S03]  /*05a0*/  VIADD R20, R20, 0xffffffe ;  /* 0x0ffffffe14147836 */ /* 0x004fc60000000000 */
[----:B------:R-:W-:Y:S01]  /*05b0*/  ISETP.GE.AND P0, PT, R17, RZ, PT ;  /* 0x000000ff1100720c */ /* 0x000fe20003f06270 */
[----:B------:R-:W2:Y:S02]  /*05c0*/  F2I.FTZ.U32.TRUNC.NTZ R21, R20 ;  /* 0x0000001400157305 */ /* 0x000ea4000021f000 */
[----:B--2---:R-:W-:Y:S02]  /*05d0*/  IMAD.MOV R2, RZ, RZ, -R21 ;  /* 0x000000ffff027224 */ /* 0x004fe400078e0a15 */
[----:B------:R-:W-:Y:S02]  /*05e0*/  IMAD.MOV.U32 R20, RZ, RZ, RZ ;  /* 0x000000ffff147224 */ /* 0x000fe400078e00ff */
[----:B------:R-:W-:-:S04]  /*05f0*/  IMAD R3, R2, R15, RZ ;  /* 0x0000000f02037224 */ /* 0x000fc800078e02ff */
[----:B------:R-:W-:-:S06]  /*0600*/  IMAD.HI.U32 R3, R21, R3, R20 ;  /* 0x0000000315037227 */ /* 0x000fcc00078e0014 */
[----:B------:R-:W-:Y:S02]  /*0610*/  IMAD.HI.U32 R10, R3, R18, RZ ;  /* 0x00000012030a7227 */ /* 0x000fe400078e00ff */
[----:B------:R-:W2:Y:S02]  /*0620*/  @!P3 LDC.64 R2, c[0x0][0x488] ;  /* 0x00012200ff02bb82 */ /* 0x000ea40000000a00 */
[----:B------:R-:W-:-:S05]  /*0630*/  IMAD R18, R10, R19, R18 ;  /* 0x000000130a127224 */ /* 0x000fca00078e0212 */
[----:B------:R-:W-:-:S13]  /*0640*/  ISETP.GT.U32.AND P1, PT, R15, R18, PT ;  /* 0x000000120f00720c */ /* 0x000fda0003f24070 */
[----:B------:R-:W-:Y:S01]  /*0650*/  @!P1 IMAD.IADD R18, R18, 0x1, -R15 ;  /* 0x0000000112129824 */ /* 0x000fe200078e0a0f */
[----:B------:R-:W-:Y:S02]  /*0660*/  @!P1 IADD3 R10, PT, PT, R10, 0x1, RZ ;  /* 0x000000010a0a9810 */ /* 0x000fe40007ffe0ff */
[----:B------:R-:W-:Y:S02]  /*0670*/  ISETP.NE.AND P1, PT, R8, RZ, PT ;  /* 0x000000ff0800720c */ /* 0x000fe40003f25270 */
[----:B--2---:R-:W-:Y:S02]  /*0680*/  @!P3 ISETP.NE.U32.AND P2, PT, R2, RZ, PT ;  /* 0x000000ff0200b20c */ /* 0x004fe40003f45070 */
[----:B------:R-:W-:Y:S02]  /*0690*/  ISETP.GE.U32.AND P5, PT, R18, R15, PT ;  /* 0x0000000f1200720c */ /* 0x000fe40003fa6070 */
[----:B------:R-:W-:-:S04]  /*06a0*/  @!P3 ISETP.NE.AND.EX P2, PT, R3, RZ, PT, P2 ;  /* 0x000000ff0300b20c */ /* 0x000fc80003f45320 */
[----:B-1----:R-:W-:-:S05]  /*06b0*/  @!P3 SEL R16, R16, RZ, P2 ;  /* 0x000000ff1010b207 */ /* 0x002fca0001000000 */
[----:B------:R-:W-:Y:S02]  /*06c0*/  @!P3 IMAD.IADD R135, R69, 0x1, R16 ;  /* 0x000000014587b824 */ /* 0x000fe400078e0210 */
[----:B------:R-:W-:-:S03]  /*06d0*/  @P5 VIADD R10, R10, 0x1 ;  /* 0x000000010a0a5836 */ /* 0x000fc60000000000 */
[----:B------:R-:W-:Y:S01]  /*06e0*/  IADD3 R3, PT, PT, R135, 0x3f, RZ ;  /* 0x0000003f87037810 */ /* 0x000fe20007ffe0ff */
[----:B------:R-:W-:Y:S01]  /*06f0*/  @!P0 IMAD.MOV R10, RZ, RZ, -R10 ;  /* 0x000000ffff0a8224 */ /* 0x000fe200078e0a0a */
[----:B------:R-:W-:Y:S02]  /*0700*/  @!P1 LOP3.LUT R10, RZ, R8, RZ, 0x33, !PT ;  /* 0x00000008ff0a9212 */ /* 0x000fe400078e33ff */
[----:B------:R-:W-:-:S03]  /*0710*/  SHF.R.S32.HI R2, RZ, 0x1f, R3 ;  /* 0x0000001fff027819 */ /* 0x000fc60000011403 */
[----:B------:R-:W-:Y:S01]  /*0720*/  IMAD R195, R10, R6, RZ ;  /* 0x000000060ac37224 */ /* 0x000fe200078e02ff */
[----:B------:R-:W-:-:S04]  /*0730*/  LEA.HI R2, R2, R3, RZ, 0x6 ;  /* 0x0000000302027211 */ /* 0x000fc800078f30ff */
[----:B------:R-:W-:-:S04]  /*0740*/  SHF.R.S32.HI R134, RZ, 0x6, R2 ;  /* 0x00000006ff867819 */ /* 0x000fc80000011402 */
[----:B------:R-:W-:-:S04]  /*0750*/  VIADDMNMX R134, R195, R10, R134, PT ;  /* 0x0000000ac3867246 */ /* 0x000fc80003800186 */
[----:B------:R-:W-:-:S13]  /*0760*/  ISETP.GE.AND P0, PT, R195, R134, PT ;  /* 0x00000086c300720c */ /* 0x000fda0003f06270 */
[----:B----4-:R-:W-:Y:S05]  /*0770*/  @!P0 BRA `(.L_x_4394) ;  /* 0x0000000c00408947 */ /* 0x010fea0003800000 */
        /* <DEDUP_REMOVED lines=35> */
.L_x_4396:
[----:B------:R-:W-:Y:S05]  /*09b0*/  BSYNC.RECONVERGENT B0 ;  /* 0x0000000000007941 */ /* 0x000fea0003800200 */
.L_x_4395:
        /* <DEDUP_REMOVED lines=20> */
.L_x_4398:
[----:B------:R-:W-:Y:S05]  /*0b00*/  BSYNC.RECONVERGENT B0 ;  /* 0x0000000000007941 */ /* 0x000fea0003800200 */
.L_x_4397:
        /* <DEDUP_REMOVED lines=20> */
.L_x_4400:
[----:B------:R-:W-:Y:S05]  /*0c50*/  BSYNC.RECONVERGENT B0 ;  /* 0x0000000000007941 */ /* 0x000fea0003800200 */
.L_x_4399:
        /* <DEDUP_REMOVED lines=20> */
.L_x_4402:
[----:B------:R-:W-:Y:S05]  /*0da0*/  BSYNC.RECONVERGENT B0 ;  /* 0x0000000000007941 */ /* 0x000fea0003800200 */
.L_x_4401:
        /* <DEDUP_REMOVED lines=19> */
.L_x_4404:
[----:B------:R-:W-:Y:S05]  /*0ee0*/  BSYNC.RECONVERGENT B0 ;  /* 0x0000000000007941 */ /* 0x000fea0003800200 */
.L_x_4403:
        /* <DEDUP_REMOVED lines=18> */
.L_x_4406:
[----:B------:R-:W-:Y:S05]  /*1010*/  BSYNC.RECONVERGENT B0 ;  /* 0x0000000000007941 */ /* 0x000fea0003800200 */
.L_x_4405:
        /* <DEDUP_REMOVED lines=18> */
.L_x_4408:
[----:B------:R-:W-:Y:S05]  /*1140*/  BSYNC.RECONVERGENT B0 ;  /* 0x0000000000007941 */ /* 0x000fea0003800200 */
.L_x_4407:
        /* <DEDUP_REMOVED lines=18> */
.L_x_4410:
[----:B------:R-:W-:Y:S05]  /*1270*/  BSYNC.RECONVERGENT B0 ;  /* 0x0000000000007941 */ /* 0x000fea0003800200 */
.L_x_4409:
        /* <DEDUP_REMOVED lines=32> */
.L_x_4394:
        /* <DEDUP_REMOVED lines=11> */
.L_x_4411:
[----:B------:R-:W-:Y:S05]  /*1530*/  BRA.U !UP0, `(.L_x_4412) ;  /* 0x00000005088c7547 */ /* 0x000fea000b800000 */
[----:B------:R-:W1:Y:S01]  /*1540*/  LDC R9, c[0x0][0x4f0] ;  /* 0x00013c00ff097b82 */ /* 0x000e620000000800 */
[----:B-----5:R-:W-:Y:S01]  /*1550*/  LEA R8, R134, 0xffffffc0, 0x6 ;  /* 0xffffffc086087811 */ /* 0x020fe200078e30ff */
[----:B------:R-:W2:Y:S01]  /*1560*/  LDCU.64 UR4, c[0x0][0x4e8] ;  /* 0x00009d00ff0477ac */ /* 0x000ea20008000a00 */
        /* <DEDUP_REMOVED lines=32> */
[----:B------:R3:W3:Y:S01]  /*1770*/  LDG.E R10, desc[UR6][R10.64] ;  /* 0x000000060a0a7981 */ /* 0x0006e2000c1e1900 */
[----:B--2---:R-:W-:Y:S02]  /*1780*/  IABS R0, R3 ;  /* 0x0000000300007213 */ /* 0x004fe40000000000 */
[----:B------:R-:W-:Y:S02]  /*1790*/  IADD3 R7, PT, PT, -R7, RZ, RZ ;  /* 0x000000ff07077210 */ /* 0x000fe40007ffe1ff */
[----:B------:R-:W2:Y:S03]  /*17a0*/  I2F.RP R6, R0 ;  /* 0x0000000000067306 */ /* 0x000ea60000209400 */
[----:B------:R-:W-:Y:S02]  /*17b0*/  IMAD R8, R9, R7, R8 ;  /* 0x0000000709087224 */ /* 0x000fe400078e0208 */
[----:B----4-:R-:W-:-:S03]  /*17c0*/  IMAD.U32 R7, RZ, RZ, UR15 ;  /* 0x0000000fff077e24 */ /* 0x010fc6000f8e00ff */
[----:B------:R-:W-:Y:S01]  /*17d0*/  SHF.R.S32.HI R9, RZ, 0x1f, R8 ;  /* 0x0000001fff097819 */ /* 0x000fe20000011408 */
[----:B--2---:R-:W2:Y:S02]  /*17e0*/  MUFU.RCP R14, R6 ;  /* 0x00000006000e7308 */ /* 0x004ea40000001000 */
[----:B--2---:R-:W-:Y:S02]  /*17f0*/  IADD3 R14, PT, PT, R14, 0xffffffe, RZ ;  /* 0x0ffffffe0e0e7810 */ /* 0x004fe40007ffe0ff */
[----:B------:R-:W-:-:S04]  /*1800*/  MOV R6, UR14 ;  /* 0x0000000e00067c02 */ /* 0x000fc80008000f00 */
[----:B------:R-:W2:Y:S02]  /*1810*/  F2I.FTZ.U32.TRUNC.NTZ R15, R14 ;  /* 0x0000000e000f7305 */ /* 0x000ea4000021f000 */
[----:B--2---:R-:W-:Y:S01]  /*1820*/  IMAD.MOV R2, RZ, RZ, -R15 ;  /* 0x000000ffff027224 */ /* 0x004fe200078e0a0f */
[----:B------:R-:W-:-:S03]  /*1830*/  MOV R14, RZ ;  /* 0x000000ff000e7202 */ /* 0x000fc60000000f00 */
[----:B------:R-:W-:Y:S01]  /*1840*/  IMAD R4, R2, R0, RZ ;  /* 0x0000000002047224 */ /* 0x000fe200078e02ff */
[----:B------:R-:W-:-:S03]  /*1850*/  IABS R2, R106 ;  /* 0x0000006a00027213 */ /* 0x000fc60000000000 */
[----:B------:R-:W-:-:S06]  /*1860*/  IMAD.HI.U32 R15, R15, R4, R14 ;  /* 0x000000040f0f7227 */ /* 0x000fcc00078e000e */
[----:B------:R-:W-:-:S05]  /*1870*/  IMAD.HI.U32 R4, R15, R2, RZ ;  /* 0x000000020f047227 */ /* 0x000fca00078e00ff */
[----:B---3--:R-:W-:-:S05]  /*1880*/  IADD3 R11, PT, PT, -R4, RZ, RZ ;  /* 0x000000ff040b7210 */ /* 0x008fca0007ffe1ff */
[----:B------:R-:W-:-:S05]  /*1890*/  IMAD R15, R0, R11, R2 ;  /* 0x0000000b000f7224 */ /* 0x000fca00078e0202 */
[----:B------:R-:W-:-:S13]  /*18a0*/  ISETP.GT.U32.AND P0, PT, R0, R15, PT ;  /* 0x0000000f0000720c */ /* 0x000fda0003f04070 */
[----:B------:R-:W-:Y:S01]  /*18b0*/  @!P0 IMAD.IADD R15, R15, 0x1, -R0 ;  /* 0x000000010f0f8824 */ /* 0x000fe200078e0a00 */
[----:B------:R-:W-:-:S04]  /*18c0*/  @!P0 IADD3 R4, PT, PT, R4, 0x1, RZ ;  /* 0x0000000104048810 */ /* 0x000fc80007ffe0ff */
[----:B------:R-:W-:Y:S02]  /*18d0*/  ISETP.GE.U32.AND P1, PT, R15, R0, PT ;  /* 0x000000000f00720c */ /* 0x000fe40003f26070 */
[----:B------:R-:W-:-:S04]  /*18e0*/  LOP3.LUT R0, R106, R3, RZ, 0x3c, !PT ;  /* 0x000000036a007212 */ /* 0x000fc800078e3cff */
[----:B------:R-:W-:Y:S02]  /*18f0*/  ISETP.GE.AND P0, PT, R0, RZ, PT ;  /* 0x000000ff0000720c */ /* 0x000fe40003f06270 */
[----:B------:R-:W-:-:S05]  /*1900*/  LOP3.LUT R0, RZ, R3, RZ, 0x33, !PT ;  /* 0x00000003ff007212 */ /* 0x000fca00078e33ff */
[----:B------:R-:W-:Y:S02]  /*1910*/  @P1 IADD3 R4, PT, PT, R4, 0x1, RZ ;  /* 0x0000000104041810 */ /* 0x000fe40007ffe0ff */
[----:B------:R-:W-:Y:S02]  /*1920*/  ISETP.NE.AND P1, PT, R3, RZ, PT ;  /* 0x000000ff0300720c */ /* 0x000fe40003f25270 */
[----:B------:R-:W-:Y:S01]  /*1930*/  SHF.R.S32.HI R11, RZ, 0x1f, R10 ;  /* 0x0000001fff0b7819 */ /* 0x000fe2000001140a */
[----:B------:R-:W-:-:S04]  /*1940*/  IMAD.WIDE.U32 R18, R10, UR8, RZ ;  /* 0x000000080a127c25 */ /* 0x000fc8000f8e00ff */
[C---:B------:R-:W-:Y:S02]  /*1950*/  IMAD R15, R11.reuse, UR8, RZ ;  /* 0x000000080b0f7c24 */ /* 0x040fe4000f8e02ff */
[----:B-1----:R-:W-:Y:S02]  /*1960*/  IMAD R11, R11, UR4, RZ ;  /* 0x000000040b0b7c24 */ /* 0x002fe4000f8e02ff */
        /* <DEDUP_REMOVED lines=9> */
[----:B------:R-:W-:Y:S01]  /*1a00*/  MOV R14, R10 ;  /* 0x0000000a000e7202 */ /* 0x000fe20000000f00 */
[-C--:B------:R-:W-:Y:S02]  /*1a10*/  IMAD R10, R9, R6.reuse, RZ ;  /* 0x00000006090a7224 */ /* 0x080fe400078e02ff */
[----:B------:R-:W-:Y:S02]  /*1a20*/  @!P0 IMAD.MOV R11, RZ, RZ, -R11 ;  /* 0x000000ffff0b8224 */ /* 0x000fe400078e0a0b */
[C---:B------:R-:W-:Y:S02]  /*1a30*/  IMAD R10, R8.reuse, R7, R10 ;  /* 0x00000007080a7224 */ /* 0x040fe400078e020a */
[----:B------:R-:W-:Y:S01]  /*1a40*/  IMAD.WIDE.U32 R16, R8, R6, R16 ;  /* 0x0000000608107225 */ /* 0x000fe200078e0010 */
[----:B------:R-:W-:Y:S02]  /*1a50*/  SEL R11, R0, R11, !P1 ;  /* 0x0000000b000b7207 */ /* 0x000fe40004800000 */
[----:B--2---:R-:W-:-:S02]  /*1a60*/  MOV R2, UR4 ;  /* 0x0000000400027c02 */ /* 0x004fc40008000f00 */
[----:B------:R-:W-:Y:S02]  /*1a70*/  MOV R3, UR5 ;  /* 0x0000000500037c02 */ /* 0x000fe40008000f00 */
[----:B------:R-:W-:Y:S01]  /*1a80*/  IADD3 R17, PT, PT, R17, R10, RZ ;  /* 0x0000000a11117210 */ /* 0x000fe20007ffe0ff */
[-C--:B------:R-:W-:Y:S02]  /*1a90*/  IMAD R9, R9, R2.reuse, RZ ;  /* 0x0000000209097224 */ /* 0x080fe400078e02ff */
        /* <DEDUP_REMOVED lines=13> */
.L_x_4412:
        /* <DEDUP_REMOVED lines=15> */
.L_x_4414:
[----:B------:R-:W2:Y:S01]  /*1c60*/  LDC.64 R6, c[0x0][0x3b8] ;  /* 0x0000ee00ff067b82 */ /* 0x000ea20000000a00 */
[----:B-1----:R-:W-:-:S05]  /*1c70*/  IADD3 R2, PT, PT, R9, R0, RZ ;  /* 0x0000000009027210 */ /* 0x002fca0007ffe0ff */
[C---:B--2---:R-:W-:Y:S02]  /*1c80*/  IMAD R23, R2.reuse, R7, RZ ;  /* 0x0000000702177224 */ /* 0x044fe400078e02ff */
[----:B------:R-:W-:-:S05]  /*1c90*/  IMAD.WIDE.U32 R2, R2, R6, RZ ;  /* 0x0000000602027225 */ /* 0x000fca00078e00ff */
[----:B------:R-:W-:Y:S02]  /*1ca0*/  IADD3 R23, PT, PT, R3, R23, RZ ;  /* 0x0000001703177210 */ /* 0x000fe40007ffe0ff */
[----:B------:R-:W-:Y:S02]  /*1cb0*/  MOV R22, R2 ;  /* 0x0000000200167202 */ /* 0x000fe40000000f00 */
.L_x_4415:
        /* <DEDUP_REMOVED lines=14> */
.L_x_4416:
[----:B------:R-:W1:Y:S01]  /*1da0*/  LDC.64 R2, c[0x0][0x3c0] ;  /* 0x0000f000ff027b82 */ /* 0x000e620000000a00 */
[----:B------:R-:W-:-:S05]  /*1db0*/  IADD3 R0, PT, PT, R9, R0, RZ ;  /* 0x0000000009007210 */ /* 0x000fca0007ffe0ff */
[C---:B-1----:R-:W-:Y:S02]  /*1dc0*/  IMAD R21, R0.reuse, R3, RZ ;  /* 0x0000000300157224 */ /* 0x042fe400078e02ff */
[----:B-----5:R-:W-:-:S05]  /*1dd0*/  IMAD.WIDE.U32 R8, R0, R2, RZ ;  /* 0x0000000200087225 */ /* 0x020fca00078e00ff */
[----:B------:R-:W-:Y:S02]  /*1de0*/  IADD3 R21, PT, PT, R9, R21, RZ ;  /* 0x0000001509157210 */ /* 0x000fe40007ffe0ff */
[----:B------:R-:W-:-:S07]  /*1df0*/  MOV R20, R8 ;  /* 0x0000000800147202 */ /* 0x000fce0000000f00 */
.L_x_4417:
[----:B------:R-:W1:Y:S01]  /*1e00*/  LDC R15, c[0x0][0x3e8] ;  /* 0x0000fa00ff0f7b82 */ /* 0x000e620000000800 */
[----:B------:R-:W-:Y:S02]  /*1e10*/  LEA R12, R134, 0xffffffc0, 0x6 ;  /* 0xffffffc0860c7811 */ /* 0x000fe400078e30ff */
[----:B------:R-:W-:Y:S02]  /*1e20*/  CS2R R202, SRZ ;  /* 0x0000000000ca7805 */ /* 0x000fe4000001ff00 */
[----:B------:R-:W-:Y:S01]  /*1e30*/  SHF.R.S32.HI R19, RZ, 0x1f, R12 ;  /* 0x0000001fff137819 */ /* 0x000fe2000001140c */
[----:B------:R-:W-:-:S04]  /*1e40*/  IMAD.WIDE.U32 R20, R12, R2, R20 ;  /* 0x000000020c147225 */ /* 0x000fc800078e0014 */
[----:B------:R-:W-:-:S04]  /*1e50*/  IMAD R14, R19, R6, RZ ;  /* 0x00000006130e7224 */ /* 0x000fc800078e02ff */
        /* <DEDUP_REMOVED lines=20> */
[-C--:B------:R-:W-:Y:S01]  /*1fa0*/  LOP3.LUT R0, R106, R15.reuse, RZ, 0x3c, !PT ;  /* 0x0000000f6a007212 */ /* 0x080fe200078e3cff */
[----:B------:R-:W2:Y:S03]  /*1fb0*/  LDC.64 R8, c[0x0][0x3d0] ;  /* 0x0000f400ff087b82 */ /* 0x000ea60000000a00 */
[----:B------:R-:W-:Y:S02]  /*1fc0*/  ISETP.GE.AND P0, PT, R0, RZ, PT ;  /* 0x000000ff0000720c */ /* 0x000fe40003f06270 */
[----:B------:R-:W-:-:S05]  /*1fd0*/  LOP3.LUT R0, RZ, R15, RZ, 0x33, !PT ;  /* 0x0000000fff007212 */ /* 0x000fca00078e33ff */
[----:B------:R-:W-:Y:S01]  /*1fe0*/  @P1 VIADD R4, R4, 0x1 ;  /* 0x0000000104041836 */ /* 0x000fe20000000000 */
[----:B------:R-:W-:Y:S01]  /*1ff0*/  ISETP.NE.AND P1, PT, R15, RZ, PT ;  /* 0x000000ff0f00720c */ /* 0x000fe20003f25270 */
[----:B------:R-:W-:Y:S02]  /*2000*/  IMAD R15, R19, R2, RZ ;  /* 0x00000002130f7224 */ /* 0x000fe400078e02ff */
[----:B------:R-:W-:Y:S01]  /*2010*/  IMAD.WIDE.U32 R18, R12, R6, R22 ;  /* 0x000000060c127225 */ /* 0x000fe200078e0016 */
[----:B------:R-:W-:-:S03]  /*2020*/  MOV R17, R4 ;  /* 0x0000000400117202 */ /* 0x000fc60000000f00 */
[----:B------:R-:W-:Y:S01]  /*2030*/  IMAD R15, R12, R3, R15 ;  /* 0x000000030c0f7224 */ /* 0x000fe200078e020f */
[----:B------:R-:W-:Y:S01]  /*2040*/  IADD3 R19, PT, PT, R19, R14, RZ ;  /* 0x0000000e13137210 */ /* 0x000fe20007ffe0ff */
[----:B------:R-:W-:-:S03]  /*2050*/  @!P0 IMAD.MOV R17, RZ, RZ, -R17 ;  /* 0x000000ffff118224 */ /* 0x000fc600078e0a11 */
[----:B------:R-:W-:Y:S02]  /*2060*/  IADD3 R21, PT, PT, R21, R15, RZ ;  /* 0x0000000f15157210 */ /* 0x000fe40007ffe0ff */
[----:B------:R-:W-:-:S04]  /*2070*/  SEL R12, R0, R17, !P1 ;  /* 0x00000011000c7207 */ /* 0x000fc80004800000 */
        /* <DEDUP_REMOVED lines=10> */
.L_x_4413:
        /* <DEDUP_REMOVED lines=14> */
[----:B------:R-:W-:Y:S01]  /*2200*/  SHF.L.U64.HI R66, R2, 0x4, R3 ;  /* 0x0000000402427819 */ /* 0x000fe20000010203 */
[----:B------:R-:W-:Y:S01]  /*2210*/  IMAD.SHL.U32 R207, R60, 0x40, RZ ;  /* 0x000000403ccf7824 */ /* 0x000fe200078e00ff */
[----:B------:R-:W-:-:S02]  /*2220*/  SHF.L.U32 R65, R2, 0x4, RZ ;  /* 0x0000000402417819 */ /* 0x000fc400000006ff */
[----:B------:R-:W-:Y:S01]  /*2230*/  SHF.R.U32.HI R63, RZ, 0x1, R61 ;  /* 0x00000001ff3f7819 */ /* 0x000fe2000001163d */
[----:B-1----:R-:W-:Y:S01]  /*2240*/  @P2 IMAD.WIDE.U32 R22, R13, R104, RZ ;  /* 0x000000680d162225 */ /* 0x002fe200078e00ff */
[----:B------:R-:W-:-:S03]  /*2250*/  SHF.L.U64.HI R62, R6, 0x4, R7 ;  /* 0x00000004063e7819 */ /* 0x000fc60000010207 */
[----:B----4-:R-:W-:-:S04]  /*2260*/  @!P2 IMAD.WIDE.U32 R20, R201, R8, RZ ;  /* 0x00000008c914a225 */ /* 0x010fc800078e00ff */
[----:B------:R-:W-:Y:S02]  /*2270*/  @!P2 IMAD.MOV.U32 R8, RZ, RZ, R20 ;  /* 0x000000ffff08a224 */ /* 0x000fe400078e0014 */
[----:B------:R-:W-:Y:S01]  /*2280*/  @P2 IMAD.MOV.U32 R8, RZ, RZ, R22 ;  /* 0x000000ffff082224 */ /* 0x000fe200078e0016 */
[C---:B------:R-:W-:Y:S01]  /*2290*/  IADD3 R22, P3, PT, R12.reuse, R16, RZ ;  /* 0x000000100c167210 */ /* 0x040fe20007f7e0ff */
[----:B------:R-:W-:Y:S02]  /*22a0*/  @!P2 IMAD R9, R201, R9, R21 ;  /* 0x00000009c909a224 */ /* 0x000fe400078e0215 */
[----:B------:R-:W-:Y:S01]  /*22b0*/  @P2 IMAD R9, R13, R105, R23 ;  /* 0x000000690d092224 */ /* 0x000fe200078e0217 */
[C---:B------:R-:W-:Y:S01]  /*22c0*/  IADD3 R24, P4, PT, R12.reuse, R8, RZ ;  /* 0x000000080c187210 */ /* 0x040fe20007f9e0ff */
[----:B------:R-:W-:Y:S01]  /*22d0*/  IMAD.WIDE.U32 R20, R5, 0x40, R108 ;  /* 0x0000004005147825 */ /* 0x000fe200078e006c */
[----:B------:R-:W-:Y:S01]  /*22e0*/  IADD3 R16, P2, PT, R12, R18, RZ ;  /* 0x000000120c107210 */ /* 0x000fe20007f5e0ff */
[----:B------:R-:W1:Y:S02]  /*22f0*/  LDC R8, c[0x0][0x450] ;  /* 0x00011400ff087b82 */ /* 0x000e640000000800 */
[----:B--2---:R-:W-:-:S02]  /*2300*/  IMAD R5, R107, UR4, RZ ;  /* 0x000000046b057c24 */ /* 0x004fc4000f8e02ff */
[----:B------:R-:W-:Y:S02]  /*2310*/  IMAD.X R25, RZ, RZ, R9, P4 ;  /* 0x000000ffff197224 */ /* 0x000fe400020e0609 */
[----:B------:R-:W-:Y:S02]  /*2320*/  IMAD.X R23, RZ, RZ, R10, P3 ;  /* 0x000000ffff177224 */ /* 0x000fe400018e060a */
[----:B------:R-:W-:Y:S02]  /*2330*/  IMAD.X R17, RZ, RZ, R11, P2 ;  /* 0x000000ffff117224 */ /* 0x000fe400010e060b */
[C---:B------:R-:W-:Y:S02]  /*2340*/  IMAD R9, R106.reuse, UR5, R5 ;  /* 0x000000056a097c24 */ /* 0x040fe4000f8e0205 */
[----:B------:R-:W-:Y:S01]  /*2350*/  IMAD.WIDE.U32 R10, R106, UR4, R24 ;  /* 0x000000046a0a7c25 */ /* 0x000fe2000f8e0018 */
[----:B------:R-:W2:Y:S03]  /*2360*/  LDCU.64 UR4, c[0x0][0x390] ;  /* 0x00007200ff0477ac */ /* 0x000ea60008000a00 */
        /* <DEDUP_REMOVED lines=9> */
[----:B------:R-:W-:Y:S01]  /*2400*/  VIMNMX R67, PT, PT, R195, R2, !PT ;  /* 0x00000002c3437248 */ /* 0x000fe20007fe0100 */
[----:B------:R-:W-:Y:S01]  /*2410*/  IMAD.SHL.U32 R3, R61, 0x40, RZ ;  /* 0x000000403d037824 */ /* 0x000fe200078e00ff */
[----:B--2---:R-:W-:Y:S01]  /*2420*/  IADD3 R70, P2, PT, R70, UR4, RZ ;  /* 0x0000000446467c10 */ /* 0x004fe2000ff5e0ff */
[-C--:B------:R-:W-:Y:S01]  /*2430*/  IMAD R5, R21, R104.reuse, RZ ;  /* 0x0000006815057224 */ /* 0x080fe200078e02ff */
[----:B------:R-:W-:Y:S01]  /*2440*/  SHF.L.U32 R72, R18, 0x1, RZ ;  /* 0x0000000112487819 */ /* 0x000fe200000006ff */
[----:B------:R-:W-:Y:S01]  /*2450*/  IMAD.IADD R11, R11, 0x1, R9 ;  /* 0x000000010b0b7824 */ /* 0x000fe200078e0209 */
[----:B------:R-:W-:Y:S01]  /*2460*/  IADD3.X R71, PT, PT, R71, UR5, RZ, P2, !PT ;  /* 0x0000000547477c10 */ /* 0x000fe200097fe4ff */
[----:B------:R-:W-:Y:S01]  /*2470*/  IMAD R5, R20, R105, R5 ;  /* 0x0000006914057224 */ /* 0x000fe200078e0205 */
[----:B------:R-:W-:Y:S01]  /*2480*/  ISETP.GT.AND P2, PT, R134, R67, PT ;  /* 0x000000438600720c */ /* 0x000fe20003f44270 */
[----:B------:R-:W-:Y:S01]  /*2490*/  IMAD.WIDE.U32 R104, R20, R104, R10 ;  /* 0x0000006814687225 */ /* 0x000fe200078e000a */
[----:B------:R-:W-:-:S02]  /*24a0*/  SHF.L.U64.HI R73, R18, 0x1, R73 ;  /* 0x0000000112497819 */ /* 0x000fc40000010249 */
[----:B---3--:R-:W-:Y:S01]  /*24b0*/  IADD3 R72, P3, PT, R72, UR8, RZ ;  /* 0x0000000848487c10 */ /* 0x008fe2000ff7e0ff */
[----:B------:R-:W-:Y:S01]  /*24c0*/  IMAD.MOV.U32 R198, RZ, RZ, R70 ;  /* 0x000000ffffc67224 */ /* 0x000fe200078e0046 */
[----:B------:R-:W-:Y:S01]  /*24d0*/  LOP3.LUT R3, R3, 0x1c0, RZ, 0xc0, !PT ;  /* 0x000001c003037812 */ /* 0x000fe200078ec0ff */
[----:B------:R-:W-:Y:S01]  /*24e0*/  IMAD.IADD R68, R105, 0x1, R5 ;  /* 0x0000000169447824 */ /* 0x000fe200078e0205 */
[----:B------:R-:W-:Y:S02]  /*24f0*/  IADD3.X R73, PT, PT, R73, UR9, RZ, P3, !PT ;  /* 0x0000000949497c10 */ /* 0x000fe40009ffe4ff */
[----:B-1----:R-:W-:Y:S02]  /*2500*/  LEA.HI R99, R8, R8, RZ, 0x1 ;  /* 0x0000000808637211 */ /* 0x002fe400078f08ff */
        /* <DEDUP_REMOVED lines=11> */
[----:B------:R-:W-:Y:S01]  /*25c0*/  IMAD.MOV.U32 R98, RZ, RZ, R207 ;  /* 0x000000ffff627224 */ /* 0x000fe200078e00cf */
[----:B------:R-:W-:Y:S01]  /*25d0*/  @!P0 IADD3 R4, PT, PT, -R4, RZ, RZ ;  /* 0x000000ff04048210 */ /* 0x000fe20007ffe1ff */
[----:B------:R-:W-:Y:S01]  /*25e0*/  IMAD.MOV.U32 R13, RZ, RZ, RZ ;  /* 0x000000ffff0d7224 */ /* 0x000fe200078e00ff */
[----:B------:R-:W3:Y:S01]  /*25f0*/  LDCU.128 UR8, c[0x0][0x490] ;  /* 0x00009200ff0877ac */ /* 0x000ee20008000c00 */
[----:B-----5:R-:W-:Y:S01]  /*2600*/  IADD3 R14, PT, PT, R207, R14, RZ ;  /* 0x0000000ecf0e7210 */ /* 0x020fe20007ffe0ff */
[-C--:B------:R-:W-:Y:S01]  /*2610*/  IMAD R8, R108, R99.reuse, R12 ;  /* 0x000000636c087224 */ /* 0x080fe200078e020c */
[----:B------:R-:W4:Y:S01]  /*2620*/  LDC.64 R86, c[0x0][0x4a8] ;  /* 0x00012a00ff567b82 */ /* 0x000f220000000a00 */
[----:B------:R-:W-:Y:S01]  /*2630*/  SHF.R.S32.HI R5, RZ, 0x1f, R98 ;  /* 0x0000001fff057819 */ /* 0x000fe20000011462 */
[----:B------:R-:W3:Y:S01]  /*2640*/  LDCU.128 UR16, c[0x0][0x4c0] ;  /* 0x00009800ff1077ac */ /* 0x000ee20008000c00 */
[----:B------:R-:W-:Y:S01]  /*2650*/  SEL R0, R0, R4, !P1 ;  /* 0x0000000400007207 */ /* 0x000fe20004800000 */
[----:B------:R-:W-:Y:S01]  /*2660*/  IMAD R11, R14, R99, RZ ;  /* 0x000000630e0b7224 */ /* 0x000fe200078e02ff */
[----:B------:R-:W-:Y:S01]  /*2670*/  SHF.R.S32.HI R15, RZ, 0x1f, R69 ;  /* 0x0000001fff0f7819 */ /* 0x000fe20000011445 */
[----:B------:R-:W3:Y:S01]  /*2680*/  LDCU.64 UR4, c[0x0][0x488] ;  /* 0x00009100ff0477ac */ /* 0x000ee20008000a00 */
[----:B------:R-:W-:Y:S01]  /*2690*/  SHF.R.S32.HI R4, RZ, 0x1f, R0 ;  /* 0x0000001fff047819 */ /* 0x000fe20000011400 */
[----:B------:R-:W-:Y:S01]  /*26a0*/  IMAD R93, R99, 0x30, RZ ;  /* 0x00000030635d7824 */ /* 0x000fe200078e02ff */
[----:B------:R-:W-:Y:S01]  /*26b0*/  IADD3 R76, P1, PT, R11, R8, RZ ;  /* 0x000000080b4c7210 */ /* 0x000fe20007f3e0ff */
[----:B------:R-:W3:Y:S01]  /*26c0*/  LDCU.U8 UR20, c[0x0][0x533] ;  /* 0x0000a660ff1477ac */ /* 0x000ee20008000000 */
[C---:B------:R-:W-:Y:S01]  /*26d0*/  SHF.L.U32 R97, R99.reuse, 0x4, RZ ;  /* 0x0000000463617819 */ /* 0x040fe200000006ff */
[C---:B------:R-:W-:Y:S01]  /*26e0*/  VIADD R96, R108.reuse, 0x10 ;  /* 0x000000106c607836 */ /* 0x040fe20000000000 */
[----:B------:R-:W-:Y:S01]  /*26f0*/  SHF.L.U32 R92, R99, 0x5, RZ ;  /* 0x00000005635c7819 */ /* 0x000fe200000006ff */
[C---:B------:R-:W-:Y:S01]  /*2700*/  VIADD R94, R108.reuse, 0x30 ;  /* 0x000000306c5e7836 */ /* 0x040fe20000000000 */
[----:B------:R-:W-:Y:S01]  /*2710*/  IADD3 R95, PT, PT, R108, 0x20, RZ ;  /* 0x000000206c5f7810 */ /* 0x000fe20007ffe0ff */
[----:B-1----:R-:W-:Y:S01]  /*2720*/  IMAD.WIDE.U32 R6, R201, R2, R12 ;  /* 0x00000002c9067225 */ /* 0x002fe200078e000c */
[----:B------:R-:W-:-:S02]  /*2730*/  IADD3 R2, P0, PT, -R69, R108, RZ ;  /* 0x0000006c45027210 */ /* 0x000fc40007f1e1ff */
[----:B------:R-:W-:Y:S01]  /*2740*/  SHF.R.S32.HI R84, RZ, 0x1f, R92 ;  /* 0x0000001fff547819 */ /* 0x000fe2000001145c */
[----:B------:R-:W-:Y:S01]  /*2750*/  IMAD R7, R201, R3, R7 ;  /* 0x00000003c9077224 */ /* 0x000fe200078e0207 */
[----:B------:R-:W-:Y:S01]  /*2760*/  SHF.R.S32.HI R82, RZ, 0x1f, R93 ;  /* 0x0000001fff527819 */ /* 0x000fe2000001145d */
[----:B--2---:R-:W-:Y:S02]  /*2770*/  IMAD R3, R5, UR12, RZ ;  /* 0x0000000c05037c24 */ /* 0x004fe4000f8e02ff */
[----:B------:R-:W-:Y:S01]  /*2780*/  IMAD.WIDE.U32 R6, R98, UR12, R6 ;  /* 0x0000000c62067c25 */ /* 0x000fe2000f8e0006 */
[----:B----4-:R-:W-:-:S03]  /*2790*/  SHF.L.U32 R89, R86, 0x4, RZ ;  /* 0x0000000456597819 */ /* 0x010fc600000006ff */
[----:B------:R-:W-:Y:S01]  /*27a0*/  IMAD R16, R98, UR13, R3 ;  /* 0x0000000d62107c24 */ /* 0x000fe2000f8e0203 */
[----:B------:R-:W-:Y:S01]  /*27b0*/  SHF.R.S32.HI R3, RZ, 0x1f, R11 ;  /* 0x0000001fff037819 */ /* 0x000fe2000001140b */
[----:B---3--:R-:W-:Y:S01]  /*27c0*/  IMAD.WIDE.U32 R18, R201, UR10, R12 ;  /* 0x0000000ac9127c25 */ /* 0x008fe2000f8e000c */
[----:B------:R-:W-:Y:S02]  /*27d0*/  UISETP.NE.AND UP0, UPT, UR20, URZ, UPT ;  /* 0x000000ff1400728c */ /* 0x000fe4000bf05270 */
[----:B------:R-:W-:Y:S01]  /*27e0*/  LEA.HI.X.SX32 R77, R8, R3, 0x1, P1 ;  /* 0x00000003084d7211 */ /* 0x000fe200008f0eff */
[----:B------:R-:W-:Y:S02]  /*27f0*/  IMAD.IADD R17, R7, 0x1, R16 ;  /* 0x0000000107117824 */ /* 0x000fe400078e0210 */
[----:B------:R-:W-:Y:S01]  /*2800*/  IMAD.MOV.U32 R16, RZ, RZ, R6 ;  /* 0x000000ffff107224 */ /* 0x000fe200078e0006 */
[----:B------:R-:W-:Y:S01]  /*2810*/  SHF.L.U64.HI R77, R76, 0x1, R77 ;  /* 0x000000014c4d7819 */ /* 0x000fe2000001024d */
[----:B------:R-:W-:-:S02]  /*2820*/  IMAD.SHL.U32 R6, R61, 0x4, RZ ;  /* 0x000000043d067824 */ /* 0x000fc400078e00ff */
[----:B------:R-:W-:Y:S01]  /*2830*/  IMAD R19, R201, UR11, R19 ;  /* 0x0000000bc9137c24 */ /* 0x000fe2000f8e0213 */
[----:B------:R-:W1:Y:S01]  /*2840*/  LDCU.64 UR10, c[0x0][0x4d0] ;  /* 0x00009a00ff0a77ac */ /* 0x000e620008000a00 */
[-C--:B------:R-:W-:Y:S01]  /*2850*/  IMAD R5, R5, R86.reuse, RZ ;  /* 0x0000005605057224 */ /* 0x080fe200078e02ff */
[----:B------:R-:W-:Y:S01]  /*2860*/  LOP3.LUT R6, R6, 0x1c, RZ, 0xc0, !PT ;  /* 0x0000001c06067812 */ /* 0x000fe200078ec0ff */
[----:B------:R-:W-:-:S04]  /*2870*/  IMAD.WIDE.U32 R18, R98, R86, R18 ;  /* 0x0000005662127225 */ /* 0x000fc800078e0012 */
[----:B------:R-:W-:Y:S02]  /*2880*/  IMAD R6, R108, R99, R6 ;  /* 0x000000636c067224 */ /* 0x000fe400078e0206 */
[----:B------:R-:W-:Y:S02]  /*2890*/  IMAD R5, R98, R87, R5 ;  /* 0x0000005762057224 */ /* 0x000fe400078e0205 */
[----:B------:R-:W-:Y:S01]  /*28a0*/  IMAD R7, R4, UR16, RZ ;  /* 0x0000001004077c24 */ /* 0x000fe2000f8e02ff */
[----:B------:R-:W-:Y:S01]  /*28b0*/  IADD3 R50, P2, PT, R11, R6, RZ ;  /* 0x000000060b327210 */ /* 0x000fe20007f5e0ff */
[----:B------:R-:W-:Y:S01]  /*28c0*/  IMAD.WIDE.U32 R16, R0, UR16, R16 ;  /* 0x0000001000107c25 */ /* 0x000fe2000f8e0010 */
[----:B------:R-:W-:Y:S01]  /*28d0*/  IADD3 R19, PT, PT, R19, R5, RZ ;  /* 0x0000000513137210 */ /* 0x000fe20007ffe0ff */
[----:B------:R-:W-:Y:S01]  /*28e0*/  USHF.L.U32 UR16, UR12, 0x6, URZ ;  /* 0x000000060c107899 */ /* 0x000fe200080006ff */
[----:B------:R-:W-:Y:S01]  /*28f0*/  LEA.HI.X.SX32 R3, R6, R3, 0x1, P2 ;  /* 0x0000000306037211 */ /* 0x000fe200010f0eff */
[----:B------:R-:W-:-:S02]  /*2900*/  IMAD R5, R4, UR14, RZ ;  /* 0x0000000e04057c24 */ /* 0x000fc4000f8e02ff */
[C---:B------:R-:W-:Y:S01]  /*2910*/  IMAD R7, R0.reuse, UR17, R7 ;  /* 0x0000001100077c24 */ /* 0x040fe2000f8e0207 */
[----:B------:R-:W2:Y:S01]  /*2920*/  LDCU UR17, c[0x0][0x450] ;  /* 0x00008a00ff1177ac */ /* 0x000ea20008000800 */
[C---:B------:R-:W-:Y:S02]  /*2930*/  IMAD R6, R0.reuse, UR15, R5 ;  /* 0x0000000f00067c24 */ /* 0x040fe4000f8e0205 */
[----:B------:R-:W-:Y:S01]  /*2940*/  IMAD.WIDE.U32 R18, R0, UR14, R18 ;  /* 0x0000000e00127c25 */ /* 0x000fe2000f8e0012 */
[C---:B------:R-:W-:Y:S01]  /*2950*/  SHF.L.U64.HI R0, R50.reuse, 0x1, R3 ;  /* 0x0000000132007819 */ /* 0x040fe20000010203 */
[----:B------:R-:W3:Y:S01]  /*2960*/  LDCU.64 UR14, c[0x0][0x3c0] ;  /* 0x00007800ff0e77ac */ /* 0x000ee20008000a00 */
[----:B------:R-:W-:Y:S01]  /*2970*/  SHF.L.U32 R50, R50, 0x1, RZ ;  /* 0x0000000132327819 */ /* 0x000fe200000006ff */
[----:B------:R-:W-:Y:S01]  /*2980*/  IMAD.IADD R17, R17, 0x1, R7 ;  /* 0x0000000111117824 */ /* 0x000fe200078e0207 */
[----:B------:R-:W-:Y:S01]  /*2990*/  IADD3 R7, PT, PT, R19, R6, RZ ;  /* 0x0000000613077210 */ /* 0x000fe20007ffe0ff */
[----:B------:R-:W-:-:S02]  /*29a0*/  IMAD.SHL.U32 R76, R76, 0x2, RZ ;  /* 0x000000024c4c7824 */ /* 0x000fc400078e00ff */
[----:B------:R-:W-:Y:S02]  /*29b0*/  IMAD.X R15, RZ, RZ, ~R15, P0 ;  /* 0x000000ffff0f7224 */ /* 0x000fe400000e0e0f */
[----:B------:R-:W-:Y:S01]  /*29c0*/  IMAD.WIDE.U32 R4, R2, UR12, R16 ;  /* 0x0000000c02047c25 */ /* 0x000fe2000f8e0010 */
[----:B------:R-:W-:Y:S02]  /*29d0*/  IADD3 R16, P0, PT, R50, UR18, RZ ;  /* 0x0000001232107c10 */ /* 0x000fe4000ff1e0ff */
[----:B------:R-:W-:Y:S01]  /*29e0*/  IADD3 R78, P1, PT, R76, UR18, RZ ;  /* 0x000000124c4e7c10 */ /* 0x000fe2000ff3e0ff */
[C---:B------:R-:W-:Y:S01]  /*29f0*/  IMAD R75, R15.reuse, UR12, RZ ;  /* 0x0000000c0f4b7c24 */ /* 0x040fe2000f8e02ff */
[----:B------:R-:W-:Y:S01]  /*2a00*/  IADD3.X R17, PT, PT, R0, UR19, RZ, P0, !PT ;  /* 0x0000001300117c10 */ /* 0x000fe200087fe4ff */
[-C--:B------:R-:W-:Y:S01]  /*2a10*/  IMAD R15, R15, R86.reuse, RZ ;  /* 0x000000560f0f7224 */ /* 0x080fe200078e02ff */
[----:B-1----:R-:W-:Y:S01]  /*2a20*/  IADD3 R50, P0, PT, R50, UR10, RZ ;  /* 0x0000000a32327c10 */ /* 0x002fe2000ff1e0ff */
[----:B------:R-:W-:Y:S01]  /*2a30*/  IMAD.MOV.U32 R6, RZ, RZ, R18 ;  /* 0x000000ffff067224 */ /* 0x000fe200078e0012 */
[----:B------:R-:W-:Y:S01]  /*2a40*/  IADD3.X R79, PT, PT, R77, UR19, RZ, P1, !PT ;  /* 0x000000134d4f7c10 */ /* 0x000fe20008ffe4ff */
[----:B------:R-:W-:Y:S01]  /*2a50*/  UMOV UR19, URZ ;  /* 0x000000ff00137c82 */ /* 0x000fe20008000000 */
[----:B------:R-:W-:Y:S01]  /*2a60*/  IMAD R75, R2, UR13, R75 ;  /* 0x0000000d024b7c24 */ /* 0x000fe2000f8e024b */
[----:B------:R-:W-:Y:S01]  /*2a70*/  IADD3.X R51, PT, PT, R0, UR11, RZ, P0, !PT ;  /* 0x0000000b00337c10 */ /* 0x000fe200087fe4ff */
[----:B------:R-:W-:Y:S01]  /*2a80*/  IMAD R15, R2, R87, R15 ;  /* 0x00000057020f7224 */ /* 0x000fe200078e020f */
[----:B------:R-:W-:Y:S01]  /*2a90*/  IADD3 R0, P0, PT, RZ, -UR19, RZ ;  /* 0x80000013ff007c10 */ /* 0x000fe2000ff1e0ff */
[----:B------:R-:W-:Y:S01]  /*2aa0*/  IMAD.SHL.U32 R83, R86, 0x40, RZ ;  /* 0x0000004056537824 */ /* 0x000fe200078e00ff */
[----:B------:R-:W-:Y:S01]  /*2ab0*/  LEA R74, P2, R4, UR8, 0x1 ;  /* 0x00000008044a7c11 */ /* 0x000fe2000f8408ff */
[----:B------:R-:W-:Y:S01]  /*2ac0*/  IMAD.WIDE.U32 R2, R2, R86, R6 ;  /* 0x0000005602027225 */ /* 0x000fe200078e0006 */
[----:B------:R-:W-:Y:S01]  /*2ad0*/  IADD3 R75, PT, PT, R5, R75, RZ ;  /* 0x0000004b054b7210 */ /* 0x000fe20007ffe0ff */
[----:B------:R-:W1:Y:S01]  /*2ae0*/  LDCU UR18, c[0x0][0x440] ;  /* 0x00008800ff1277ac */ /* 0x000e620008000800 */
[----:B------:R-:W-:Y:S01]  /*2af0*/  IADD3 R76, P1, PT, R76, UR10, RZ ;  /* 0x0000000a4c4c7c10 */ /* 0x000fe2000ff3e0ff */
[----:B------:R-:W-:Y:S01]  /*2b00*/  IMAD.X R83, RZ, RZ, ~R83, P0 ;  /* 0x000000ffff537224 */ /* 0x000fe200000e0e53 */
[----:B------:R-:W-:Y:S01]  /*2b10*/  LEA.HI.X R75, R4, UR9, R75, 0x1, P2 ;  /* 0x00000009044b7c11 */ /* 0x000fe200090f0c4b */
[----:B------:R-:W-:Y:S01]  /*2b20*/  IMAD.IADD R15, R3, 0x1, R15 ;  /* 0x00000001030f7824 */ /* 0x000fe200078e020f */
[----:B------:R-:W-:Y:S01]  /*2b30*/  IADD3.X R3, PT, PT, RZ, ~UR16, RZ, P0, !PT ;  /* 0x80000010ff037c10 */ /* 0x000fe200087fe4ff */
[----:B------:R-:W-:Y:S01]  /*2b40*/  IMAD R91, R134, -0x40, R69 ;  /* 0xffffffc0865b7824 */ /* 0x000fe200078e0245 */
[----:B------:R-:W-:Y:S01]  /*2b50*/  LEA R14, P2, R2, UR4, 0x1 ;  /* 0x00000004020e7c11 */ /* 0x000fe2000f8408ff */
[----:B------:R-:W-:Y:S01]  /*2b60*/  IMAD R90, R134, -0x40, R135 ;  /* 0xffffffc0865a7824 */ /* 0x000fe200078e0287 */
[----:B------:R-:W-:Y:S01]  /*2b70*/  SHF.L.U64.HI R87, R86, 0x4, R87 ;  /* 0x0000000456577819 */ /* 0x000fe20000010257 */
[----:B------:R-:W-:Y:S01]  /*2b80*/  IMAD.MOV.U32 R88, RZ, RZ, R134 ;  /* 0x000000ffff587224 */ /* 0x000fe200078e0086 */
[----:B------:R-:W-:Y:S01]  /*2b90*/  SHF.R.S64 R85, R0, 0x1f, R83 ;  /* 0x0000001f00557819 */ /* 0x000fe20000001053 */
[----:B------:R-:W4:Y:S01]  /*2ba0*/  LDCU.64 UR12, c[0x0][0x4e0] ;  /* 0x00009c00ff0c77ac */ /* 0x000f220008000a00 */
[----:B------:R-:W-:-:S02]  /*2bb0*/  SHF.R.S32.HI R86, RZ, 0x1f, R97 ;  /* 0x0000001fff567819 */ /* 0x000fc40000011461 */
[----:B--2---:R-:W-:Y:S02]  /*2bc0*/  MOV R11, UR17 ;  /* 0x00000011000b7c02 */ /* 0x004fe40008000f00 */
[--C-:B------:R-:W-:Y:S02]  /*2bd0*/  SHF.R.S64 R81, R0, 0x1f, R3.reuse ;  /* 0x0000001f00517819 */ /* 0x100fe40000001003 */
[----:B------:R-:W-:Y:S02]  /*2be0*/  SHF.R.S32.HI R80, RZ, 0x1f, R3 ;  /* 0x0000001fff507819 */ /* 0x000fe40000011403 */
[----:B------:R-:W-:Y:S02]  /*2bf0*/  SHF.R.S32.HI R83, RZ, 0x1f, R83 ;  /* 0x0000001fff537819 */ /* 0x000fe40000011453 */
[----:B------:R-:W-:Y:S01]  /*2c00*/  LEA.HI.X R15, R2, UR5, R15, 0x1, P2 ;  /* 0x00000005020f7c11 */ /* 0x000fe200090f0c0f */
[----:B------:R-:W2:Y:S01]  /*2c10*/  LDCU.64 UR4, c[0x0][0x3b8] ;  /* 0x00007700ff0477ac */ /* 0x000ea20008000a00 */
[----:B------:R-:W-:Y:S01]  /*2c20*/  IADD3.X R77, PT, PT, R77, UR11, RZ, P1, !PT ;  /* 0x0000000b4d4d7c10 */ /* 0x000fe20008ffe4ff */
[----:B---3--:R-:W1:Y:S06]  /*2c30*/  LDCU.128 UR8, c[0x0][0x3a0] ;  /* 0x00007400ff0877ac */ /* 0x008e6c0008000c00 */
.L_x_4486:
        /* <DEDUP_REMOVED lines=18> */
.L_x_4420:
[----:B-12-4-:R-:W-:Y:S05]  /*2d60*/  BSYNC.RECONVERGENT B0 ;  /* 0x0000000000007941 */ /* 0x016fea0003800200 */
.L_x_4419:
        /* <DEDUP_REMOVED lines=16> */
.L_x_4422:
[----:B------:R-:W-:Y:S05]  /*2e70*/  BSYNC.RECONVERGENT B0 ;  /* 0x0000000000007941 */ /* 0x000fea0003800200 */
.L_x_4421:
        /* <DEDUP_REMOVED lines=20> */
.L_x_4424:
[----:B------:R-:W-:Y:S05]  /*2fc0*/  BSYNC.RECONVERGENT B0 ;  /* 0x0000000000007941 */ /* 0x000fea0003800200 */
.L_x_4423:
        /* <DEDUP_REMOVED lines=21> */
.L_x_4426:
[----:B------:R-:W-:Y:S05]  /*3120*/  BSYNC.RECONVERGENT B0 ;  /* 0x0000000000007941 */ /* 0x000fea0003800200 */
.L_x_4425:
        /* <DEDUP_REMOVED lines=16> */
.L_x_4430:
[----:B------:R-:W-:Y:S05]  /*3230*/  BSYNC.RECONVERGENT B0 ;  /* 0x0000000000007941 */ /* 0x000fea0003800200 */
.L_x_4429:
        /* <DEDUP_REMOVED lines=15> */
.L_x_4432:
[----:B------:R-:W-:Y:S05]  /*3330*/  BSYNC.RECONVERGENT B0 ;  /* 0x0000000000007941 */ /* 0x000fea0003800200 */
.L_x_4431:
        /* <DEDUP_REMOVED lines=17> */
.L_x_4434:
[----:B------:R-:W-:Y:S05]  /*3450*/  BSYNC.RECONVERGENT B0 ;  /* 0x0000000000007941 */ /* 0x000fea0003800200 */
.L_x_4433:
        /* <DEDUP_REMOVED lines=22> */
.L_x_4428:
        /* <DEDUP_REMOVED lines=55> */
.L_x_4440:
[----:B------:R-:W-:Y:S05]  /*3930*/  BSYNC.RECONVERGENT B0 ;  /* 0x0000000000007941 */ /* 0x000fea0003800200 */
.L_x_4439:
        /* <DEDUP_REMOVED lines=48> */
.L_x_4442:
[----:B------:R-:W-:Y:S05]  /*3c40*/  BSYNC.RECONVERGENT B0 ;  /* 0x0000000000007941 */ /* 0x000fea0003800200 */
.L_x_4441:
        /* <DEDUP_REMOVED lines=47> */
.L_x_4438:
[----:B------:R-:W-:Y:S05]  /*3f40*/  BSYNC.RECONVERGENT B1 ;  /* 0x0000000000017941 */ /* 0x000fea0003800200 */
.L_x_4437:
        /* <DEDUP_REMOVED lines=64> */
.L_x_4446:
[----:B------:R-:W-:Y:S05]  /*4350*/  BSYNC.RECONVERGENT B0 ;  /* 0x0000000000007941 */ /* 0x000fea0003800200 */
.L_x_4445:
        /* <DEDUP_REMOVED lines=48> */
.L_x_4448:
[----:B------:R-:W-:Y:S05]  /*4660*/  BSYNC.RECONVERGENT B0 ;  /* 0x0000000000007941 */ /* 0x000fea0003800200 */
.L_x_4447:
        /* <DEDUP_REMOVED lines=47> */
.L_x_4444:
[----:B------:R-:W-:Y:S05]  /*4960*/  BSYNC.RECONVERGENT B1 ;  /* 0x0000000000017941 */ /* 0x000fea0003800200 */
.L_x_4443:
        /* <DEDUP_REMOVED lines=64> */
.L_x_4452:
[----:B------:R-:W-:Y:S05]  /*4d70*/  BSYNC.RECONVERGENT B0 ;  /* 0x0000000000007941 */ /* 0x000fea0003800200 */
.L_x_4451:
        /* <DEDUP_REMOVED lines=48> */
.L_x_4454:
[----:B------:R-:W-:Y:S05]  /*5080*/  BSYNC.RECONVERGENT B0 ;  /* 0x0000000000007941 */ /* 0x000fea0003800200 */
.L_x_4453:
        /* <DEDUP_REMOVED lines=47> */
.L_x_4450:
[----:B------:R-:W-:Y:S05]  /*5380*/  BSYNC.RECONVERGENT B1 ;  /* 0x0000000000017941 */ /* 0x000fea0003800200 */
.L_x_4449:
        /* <DEDUP_REMOVED lines=66> */
.L_x_4458:
[----:B------:R-:W-:Y:S05]  /*57b0*/  BSYNC.RECONVERGENT B0 ;  /* 0x0000000000007941 */ /* 0x000fea0003800200 */
.L_x_4457:
        /* <DEDUP_REMOVED lines=48> */
.L_x_4460:
[----:B------:R-:W-:Y:S05]  /*5ac0*/  BSYNC.RECONVERGENT B0 ;  /* 0x0000000000007941 */ /* 0x000fea0003800200 */
.L_x_4459:
        /* <DEDUP_REMOVED lines=47> */
.L_x_4456:
[----:B------:R-:W-:Y:S05]  /*5dc0*/  BSYNC.RECONVERGENT B1 ;  /* 0x0000000000017941 */ /* 0x000fea0003800200 */
.L_x_4455:
        /* <DEDUP_REMOVED lines=8> */
.L_x_4436:
        /* <DEDUP_REMOVED lines=95> */
.L_x_4464:
[----:B------:R-:W-:Y:S05]  /*6440*/  BSYNC.RECONVERGENT B0 ;  /* 0x0000000000007941 */ /* 0x000fea0003800200 */
.L_x_4463:
        /* <DEDUP_REMOVED lines=89> */
.L_x_4466:
[----:B------:R-:W-:Y:S05]  /*69e0*/  BSYNC.RECONVERGENT B0 ;  /* 0x0000000000007941 */ /* 0x000fea0003800200 */
.L_x_4465:
        /* <DEDUP_REMOVED lines=88> */
.L_x_4462:
[----:B------:R-:W-:Y:S05]  /*6f70*/  BSYNC.RECONVERGENT B1 ;  /* 0x0000000000017941 */ /* 0x000fea0003800200 */
.L_x_4461:
        /* <DEDUP_REMOVED lines=96> */
.L_x_4470:
[----:B------:R-:W-:Y:S05]  /*7580*/  BSYNC.RECONVERGENT B0 ;  /* 0x0000000000007941 */ /* 0x000fea0003800200 */
.L_x_4469:
        /* <DEDUP_REMOVED lines=89> */
.L_x_4472:
[----:B------:R-:W-:Y:S05]  /*7b20*/  BSYNC.RECONVERGENT B0 ;  /* 0x0000000000007941 */ /* 0x000fea0003800200 */
.L_x_4471:
        /* <DEDUP_REMOVED lines=88> */
.L_x_4468:
[----:B------:R-:W-:Y:S05]  /*80b0*/  BSYNC.RECONVERGENT B1 ;  /* 0x0000000000017941 */ /* 0x000fea0003800200 */
.L_x_4467:
        /* <DEDUP_REMOVED lines=98> */
.L_x_4476:
[----:B------:R-:W-:Y:S05]  /*86e0*/  BSYNC.RECONVERGENT B0 ;  /* 0x0000000000007941 */ /* 0x000fea0003800200 */
.L_x_4475:
        /* <DEDUP_REMOVED lines=88> */
.L_x_4478:
[----:B------:R-:W-:Y:S05]  /*8c70*/  BSYNC.RECONVERGENT B0 ;  /* 0x0000000000007941 */ /* 0x000fea0003800200 */
.L_x_4477:
        /* <DEDUP_REMOVED lines=86> */
.L_x_4474:
[----:B------:R-:W-:Y:S05]  /*91e0*/  BSYNC.RECONVERGENT B1 ;  /* 0x0000000000017941 */ /* 0x000fea0003800200 */
.L_x_4473:
        /* <DEDUP_REMOVED lines=101> */
.L_x_4482:
[----:B------:R-:W-:Y:S05]  /*9840*/  BSYNC.RECONVERGENT B0 ;  /* 0x0000000000007941 */ /* 0x000fea0003800200 */
.L_x_4481:
        /* <DEDUP_REMOVED lines=87> */
.L_x_4484:
[----:B------:R-:W-:Y:S05]  /*9dc0*/  BSYNC.RECONVERGENT B0 ;  /* 0x0000000000007941 */ /* 0x000fea0003800200 */
.L_x_4483:
        /* <DEDUP_REMOVED lines=86> */
.L_x_4480:
[----:B------:R-:W-:Y:S05]  /*a330*/  BSYNC.RECONVERGENT B1 ;  /* 0x0000000000017941 */ /* 0x000fea0003800200 */
.L_x_4479:
[----:B------:R-:W5:Y:S08]  /*a340*/  LDC R3, c[0x0][0x450] ;  /* 0x00011400ff037b82 */ /* 0x000f700000000800 */
[----:B------:R-:W1:Y:S01]  /*a350*/  LDC R11, c[0x0][0x450] ;  /* 0x00011400ff0b7b82 */ /* 0x000e620000000800 */
[----:B-----5:R-:W-:Y:S05]  /*a360*/  IMAD.U32 R3, R3, -0x20, RZ ;  /* 0xffffffe003037824 */ /* 0x020fea00078e00ff */
[C---:B------:R-:W-:Y:S02]  /*a370*/  LEA R78, P1, R3.reuse, R78, 0x1 ;  /* 0x0000004e034e7211 */ /* 0x040fe400078208ff */
[C---:B------:R-:W-:Y:S02]  /*a380*/  LEA R76, P0, R3.reuse, R76, 0x1 ;  /* 0x0000004c034c7211 */ /* 0x040fe400078008ff */
[C---:B------:R-:W-:Y:S02]  /*a390*/  LEA.HI.X.SX32 R79, R3.reuse, R79, 0x1, P1 ;  /* 0x0000004f034f7211 */ /* 0x040fe400008f0eff */
[----:B-1----:R-:W-:Y:S09]  /*a3a0*/  LEA.HI.X.SX32 R77, R3, R77, 0x1, P0 ;  /* 0x0000004d034d7211 */ /* 0x002ff200000f0eff */
.L_x_4435:
[----:B------:R-:W-:Y:S05]  /*a3b0*/  BSYNC.RECONVERGENT B2 ;  /* 0x0000000000027941 */ /* 0x000fea0003800200 */
.L_x_4427:
        /* <DEDUP_REMOVED lines=91> */
.L_x_4485:
[----:B------:R-:W-:Y:S02]  /*a970*/  IADD3 R74, P1, PT, R74, R81, RZ ;  /* 0x000000514a4a7210 */ /* 0x000fe40007f3e0ff */
[----:B------:R-:W-:Y:S03]  /*a980*/  IADD3 R14, P0, PT, R14, R85, RZ ;  /* 0x000000550e0e7210 */ /* 0x000fe60007f1e0ff */
[----:B------:R-:W-:Y:S02]  /*a990*/  IMAD.X R75, R75, 0x1, R80, P1 ;  /* 0x000000014b4b7824 */ /* 0x000fe400008e0650 */
[----:B------:R-:W-:Y:S01]  /*a9a0*/  IMAD.X R15, R15, 0x1, R83, P0 ;  /* 0x000000010f0f7824 */ /* 0x000fe200000e0653 */
[----:B------:R-:W-:Y:S07]  /*a9b0*/  @P2 BRA `(.L_x_4486) ;  /* 0xffffff8000a02947 */ /* 0x000fee000383ffff */
.L_x_4418:
        /* <DEDUP_REMOVED lines=42> */
.L_x_4491:
[----:B------:R2:W-:Y:S02]  /*ac60*/  STS.128 [R0+0x4000], RZ ;  /* 0x004000ff00007388 */ /* 0x0005e40000000c00 */
.L_x_4490:
[----:B------:R-:W-:Y:S05]  /*ac70*/  BSYNC.RECONVERGENT B0 ;  /* 0x0000000000007941 */ /* 0x000fea0003800200 */
.L_x_4489:
        /* <DEDUP_REMOVED lines=26> */
.L_x_4494:
[----:B------:R1:W-:Y:S02]  /*ae20*/  STS.128 [R0+0x4800], RZ ;  /* 0x004800ff00007388 */ /* 0x0003e40000000c00 */
.L_x_4493:
[----:B------:R-:W-:Y:S05]  /*ae30*/  BSYNC.RECONVERGENT B0 ;  /* 0x0000000000007941 */ /* 0x000fea0003800200 */
.L_x_4492:
        /* <DEDUP_REMOVED lines=26> */
.L_x_4497:
[----:B------:R2:W-:Y:S02]  /*afe0*/  STS.128 [R0+0x5000], RZ ;  /* 0x005000ff00007388 */ /* 0x0005e40000000c00 */
.L_x_4496:
[----:B------:R-:W-:Y:S05]  /*aff0*/  BSYNC.RECONVERGENT B0 ;  /* 0x0000000000007941 */ /* 0x000fea0003800200 */
.L_x_4495:
        /* <DEDUP_REMOVED lines=26> */
.L_x_4499:
[----:B------:R2:W-:Y:S01]  /*b1a0*/  STS.128 [R0+0x5800], RZ ;  /* 0x005800ff00007388 */ /* 0x0005e20000000c00 */
[----:B------:R-:W-:Y:S05]  /*b1b0*/  BRA `(.L_x_4498) ;  /* 0x0000006c00407947 */ /* 0x000fea0003800000 */
.L_x_4488:
        /* <DEDUP_REMOVED lines=17> */
[----:B-----5:R-:W-:Y:S01]  /*b2d0*/  IMAD.X R14, RZ, RZ, R4, P1 ;  /* 0x000000ffff0e7224 */ /* 0x020fe200008e0604 */
        /* <DEDUP_REMOVED lines=61> */
.L_x_4506:
[----:B------:R-:W-:Y:S05]  /*b6b0*/  BSYNC.RECONVERGENT B0 ;  /* 0x0000000000007941 */ /* 0x000fea0003800200 */
.L_x_4505:
[----:B-----5:R-:W-:Y:S01]  /*b6c0*/  IMAD.MOV.U32 R6, RZ, RZ, R18 ;  /* 0x000000ffff067224 */ /* 0x020fe200078e0012 */
[----:B------:R-:W-:Y:S01]  /*b6d0*/  MOV R4, R16 ;  /* 0x0000001000047202 */ /* 0x000fe20000000f00 */
[----:B------:R-:W-:Y:S01]  /*b6e0*/  IMAD.MOV.U32 R7, RZ, RZ, R19 ;  /* 0x000000ffff077224 */ /* 0x000fe200078e0013 */
[----:B------:R-:W-:Y:S02]  /*b6f0*/  MOV R5, R17 ;  /* 0x0000001100057202 */ /* 0x000fe40000000f00 */
.L_x_4504:
[----:B------:R-:W-:Y:S05]  /*b700*/  BSYNC.RECONVERGENT B1 ;  /* 0x0000000000017941 */ /* 0x000fea0003800200 */
.L_x_4503:
        /* <DEDUP_REMOVED lines=47> */
.L_x_4510:
[----:B------:R-:W-:Y:S05]  /*ba00*/  BSYNC.RECONVERGENT B0 ;  /* 0x0000000000007941 */ /* 0x000fea0003800200 */
.L_x_4509:
[----:B-----5:R4:W-:Y:S02]  /*ba10*/  STS.128 [R0+0x2000], R16 ;  /* 0x0020001000007388 */ /* 0x0209e40000000c00 */
.L_x_4508:
[----:B------:R-:W-:Y:S05]  /*ba20*/  BSYNC.RECONVERGENT B1 ;  /* 0x0000000000017941 */ /* 0x000fea0003800200 */
.L_x_4507:
        /* <DEDUP_REMOVED lines=45> */
.L_x_4512:
[----:B------:R-:W-:Y:S05]  /*bd00*/  BSYNC.RECONVERGENT B0 ;  /* 0x0000000000007941 */ /* 0x000fea0003800200 */
.L_x_4511:
[----:B-----5:R1:W-:Y:S02]  /*bd10*/  STS.128 [R0+0x4000], R16 ;  /* 0x0040001000007388 */ /* 0x0203e40000000c00 */
.L_x_4502:
[----:B------:R-:W-:Y:S05]  /*bd20*/  BSYNC.RECONVERGENT B2 ;  /* 0x0000000000027941 */ /* 0x000fea0003800200 */
.L_x_4501:
        /* <DEDUP_REMOVED lines=53> */
.L_x_4518:
[----:B------:R-:W-:Y:S05]  /*c080*/  BSYNC.RECONVERGENT B0 ;  /* 0x0000000000007941 */ /* 0x000fea0003800200 */
.L_x_4517:
[----:B-----5:R4:W-:Y:S02]  /*c090*/  STS.128 [R0+0x800], R16 ;  /* 0x0008001000007388 */ /* 0x0209e40000000c00 */
.L_x_4516:
[----:B------:R-:W-:Y:S05]  /*c0a0*/  BSYNC.RECONVERGENT B1 ;  /* 0x0000000000017941 */ /* 0x000fea0003800200 */
.L_x_4515:
        /* <DEDUP_REMOVED lines=46> */
.L_x_4522:
[----:B------:R-:W-:Y:S05]  /*c390*/  BSYNC.RECONVERGENT B0 ;  /* 0x0000000000007941 */ /* 0x000fea0003800200 */
.L_x_4521:
[----:B-----5:R4:W-:Y:S02]  /*c3a0*/  STS.128 [R0+0x2800], R16 ;  /* 0x0028001000007388 */ /* 0x0209e40000000c00 */
.L_x_4520:
[----:B------:R-:W-:Y:S05]  /*c3b0*/  BSYNC.RECONVERGENT B1 ;  /* 0x0000000000017941 */ /* 0x000fea0003800200 */
.L_x_4519:
        /* <DEDUP_REMOVED lines=45> */
.L_x_4524:
[----:B------:R-:W-:Y:S05]  /*c690*/  BSYNC.RECONVERGENT B0 ;  /* 0x0000000000007941 */ /* 0x000fea0003800200 */
.L_x_4523:
[----:B-----5:R4:W-:Y:S02]  /*c6a0*/  STS.128 [R0+0x4800], R16 ;  /* 0x0048001000007388 */ /* 0x0209e40000000c00 */
.L_x_4514:
[----:B------:R-:W-:Y:S05]  /*c6b0*/  BSYNC.RECONVERGENT B2 ;  /* 0x0000000000027941 */ /* 0x000fea0003800200 */
.L_x_4513:
        /* <DEDUP_REMOVED lines=53> */
.L_x_4530:
[----:B------:R-:W-:Y:S05]  /*ca10*/  BSYNC.RECONVERGENT B0 ;  /* 0x0000000000007941 */ /* 0x000fea0003800200 */
.L_x_4529:
[----:B-----5:R4:W-:Y:S02]  /*ca20*/  STS.128 [R0+0x1000], R16 ;  /* 0x0010001000007388 */ /* 0x0209e40000000c00 */
.L_x_4528:
[----:B------:R-:W-:Y:S05]  /*ca30*/  BSYNC.RECONVERGENT B1 ;  /* 0x0000000000017941 */ /* 0x000fea0003800200 */
.L_x_4527:
        /* <DEDUP_REMOVED lines=46> */
.L_x_4534:
[----:B------:R-:W-:Y:S05]  /*cd20*/  BSYNC.RECONVERGENT B0 ;  /* 0x0000000000007941 */ /* 0x000fea0003800200 */
.L_x_4533:
[----:B-----5:R4:W-:Y:S02]  /*cd30*/  STS.128 [R0+0x3000], R16 ;  /* 0x0030001000007388 */ /* 0x0209e40000000c00 */
.L_x_4532:
[----:B------:R-:W-:Y:S05]  /*cd40*/  BSYNC.RECONVERGENT B1 ;  /* 0x0000000000017941 */ /* 0x000fea0003800200 */
.L_x_4531:
        /* <DEDUP_REMOVED lines=45> */
.L_x_4536:
[----:B------:R-:W-:Y:S05]  /*d020*/  BSYNC.RECONVERGENT B0 ;  /* 0x0000000000007941 */ /* 0x000fea0003800200 */
.L_x_4535:
[----:B-----5:R4:W-:Y:S02]  /*d030*/  STS.128 [R0+0x5000], R16 ;  /* 0x0050001000007388 */ /* 0x0209e40000000c00 */
.L_x_4526:
[----:B------:R-:W-:Y:S05]  /*d040*/  BSYNC.RECONVERGENT B2 ;  /* 0x0000000000027941 */ /* 0x000fea0003800200 */
.L_x_4525:
[----:B-1----:R-:W-:-:S04]  /*d050*/  IADD3 R36, PT, PT, R108, 0x30, RZ ;  /* 0x000000306c247810 */ /* 0x002fc80007ffe0ff */
[----:B------:R-:W-:-:S13]  /*d060*/  ISETP.GE.AND P0, PT, R36, R15, PT ;  /* 0x0000000f2400720c */ /* 0x000fda0003f06270 */
[----:B------:R-:W-:Y:S05]  /*d070*/  @P0 BRA `(.L_x_4498) ;  /* 0x0000004c00900947 */ /* 0x000fea0003800000 */
[----:B--2---:R-:W1:Y:S01]  /*d080*/  LDC R7, c[0x0][0x440] ;  /* 0x00011000ff077b82 */ /* 0x004e620000000800 */
        /* <DEDUP_REMOVED lines=11> */
[----:B------:R-:W3:Y:S04]  /*d140*/  LDG.E.64 R2, desc[UR6][R20.64] ;  /* 0x0000000614027981 */ /* 0x000ee8000c1e1b00 */
        /* <DEDUP_REMOVED lines=38> */
.L_x_4540:
[----:B------:R-:W-:Y:S05]  /*d3b0*/  BSYNC.RECONVERGENT B0 ;  /* 0x0000000000007941 */ /* 0x000fea0003800200 */
.L_x_4539:
[----:B-----5:R3:W-:Y:S02]  /*d3c0*/  STS.128 [R0+0x1800], R16 ;  /* 0x0018001000007388 */ /* 0x0207e40000000c00 */
.L_x_4538:
[----:B------:R-:W-:Y:S05]  /*d3d0*/  BSYNC.RECONVERGENT B1 ;  /* 0x0000000000017941 */ /* 0x000fea0003800200 */
.L_x_4537:
        /* <DEDUP_REMOVED lines=8> */
[----:B------:R-:W2:Y:S04]  /*d460*/  LDG.E.64 R2, desc[UR6][R20.64+0x40] ;  /* 0x0000400614027981 */ /* 0x000ea8000c1e1b00 */
        /* <DEDUP_REMOVED lines=38> */
.L_x_4544:
[----:B------:R-:W-:Y:S05]  /*d6d0*/  BSYNC.RECONVERGENT B0 ;  /* 0x0000000000007941 */ /* 0x000fea0003800200 */
.L_x_4543:
[----:B-----5:R1:W-:Y:S02]  /*d6e0*/  STS.128 [R0+0x3800], R16 ;  /* 0x0038001000007388 */ /* 0x0203e40000000c00 */
.L_x_4542:
[----:B------:R-:W-:Y:S05]  /*d6f0*/  BSYNC.RECONVERGENT B1 ;  /* 0x0000000000017941 */ /* 0x000fea0003800200 */
.L_x_4541:
[----:B------:R-:W-:-:S13]  /*d700*/  ISETP.GE.AND P0, PT, R9, R7, PT ;  /* 0x000000070900720c */ /* 0x000fda0003f06270 */
[----:B------:R1:W-:Y:S01]  /*d710*/  @P0 STS.128 [R0+0x5800], RZ ;  /* 0x005800ff00000388 */ /* 0x0003e20000000c00 */
[----:B------:R-:W-:Y:S05]  /*d720*/  @P0 BRA `(.L_x_4498) ;  /* 0x0000004400e40947 */ /* 0x000fea0003800000 */
[----:B-1-3--:R1:W5:Y:S01]  /*d730*/  LDG.E.128 R16, desc[UR6][R34.64+0x100] ;  /* 0x0001000622107981 */ /* 0x00a362000c1e1d00 */
[----:B------:R-:W-:Y:S01]  /*d740*/  ISETP.GE.AND P0, PT, R9, R11, PT ;  /* 0x0000000b0900720c */ /* 0x000fe20003f06270 */
[----:B------:R-:W-:-:S12]  /*d750*/  BSSY.RECONVERGENT B0, `(.L_x_4545) ;  /* 0x0000029000007945 */ /* 0x000fd80003800200 */
[----:B------:R-:W-:Y:S05]  /*d760*/  @P0 BRA `(.L_x_4546) ;  /* 0x00000000009c0947 */ /* 0x000fea0003800000 */
[----:B------:R-:W3:Y:S04]  /*d770*/  LDG.E.64 R2, desc[UR6][R20.64+0x80] ;  /* 0x0000800614027981 */ /* 0x000ee8000c1e1b00 */
[----:B------:R-:W2:Y:S01]  /*d780*/  LDG.E.64 R4, desc[UR6][R22.64+0x80] ;  /* 0x0000800616047981 */ /* 0x000ea2000c1e1b00 */
        /* <DEDUP_REMOVED lines=8> */
[C---:B---3--:R-:W-:Y:S02]  /*d810*/  LOP3.LUT R14, R2.reuse, 0xffff0000, RZ, 0xc0, !PT ;  /* 0xffff0000020e7812 */ /* 0x048fe400078ec0ff */
[----:B------:R-:W-:Y:S02]  /*d820*/  SHF.L.U32 R2, R2, 0x10, RZ ;  /* 0x0000001002027819 */ /* 0x000fe400000006ff */
[----:B--2---:R-:W-:Y:S01]  /*d830*/  LOP3.LUT R16, R4, 0xffff0000, RZ, 0xc0, !PT ;  /* 0xffff000004107812 */ /* 0x004fe200078ec0ff */
        /* <DEDUP_REMOVED lines=26> */
.L_x_4546:
[----:B------:R-:W-:Y:S05]  /*d9e0*/  BSYNC.RECONVERGENT B0 ;  /* 0x0000000000007941 */ /* 0x000fea0003800200 */
.L_x_4545:
[----:B-----5:R3:W-:Y:S01]  /*d9f0*/  STS.128 [R0+0x5800], R16 ;  /* 0x0058001000007388 */ /* 0x0207e20000000c00 */
[----:B------:R-:W-:Y:S05]  /*da00*/  BRA `(.L_x_4498) ;  /* 0x00000044002c7947 */ /* 0x000fea0003800000 */
.L_x_4500:
        /* <DEDUP_REMOVED lines=44> */
[----:B------:R-:W-:-:S02]  /*dcd0*/  LOP3.LUT R6, R6, 0xffff0000, RZ, 0xc0, !PT ;  /* 0xffff000006067812 */ /* 0x000fc400078ec0ff */
[----:B---3--:R-:W-:Y:S01]  /*dce0*/  SHF.L.U32 R42, R18, 0x10, RZ ;  /* 0x00000010122a7819 */ /* 0x008fe200000006ff */
[C---:B------:R-:W-:Y:S01]  /*dcf0*/  IMAD.U32 R7, R17.reuse, 0x10000, RZ ;  /* 0x0001000011077824 */ /* 0x040fe200078e00ff */
[----:B------:R-:W-:Y:S01]  /*dd00*/  LOP3.LUT R43, R17, 0xffff0000, RZ, 0xc0, !PT ;  /* 0xffff0000112b7812 */ /* 0x000fe200078ec0ff */
[----:B------:R-:W-:Y:S01]  /*dd10*/  IMAD.U32 R40, R16, 0x10000, RZ ;  /* 0x0001000010287824 */ /* 0x000fe200078e00ff */
[----:B------:R-:W-:Y:S01]  /*dd20*/  LOP3.LUT R18, R18, 0xffff0000, RZ, 0xc0, !PT ;  /* 0xffff000012127812 */ /* 0x000fe200078ec0ff */
[----:B------:R-:W-:Y:S01]  /*dd30*/  IMAD.U32 R17, R19, 0x10000, RZ ;  /* 0x0001000013117824 */ /* 0x000fe200078e00ff */
[----:B------:R-:W-:Y:S01]  /*dd40*/  LOP3.LUT R16, R16, 0xffff0000, RZ, 0xc0, !PT ;  /* 0xffff000010107812 */ /* 0x000fe200078ec0ff */
[----:B------:R-:W-:Y:S01]  /*dd50*/  @!P1 FADD.FTZ R40, -R40, -RZ ;  /* 0x800000ff28289221 */ /* 0x000fe20000010100 */
[----:B----4-:R-:W-:Y:S01]  /*dd60*/  SHF.L.U32 R47, R24, 0x10, RZ ;  /* 0x00000010182f7819 */ /* 0x010fe200000006ff */
        /* <DEDUP_REMOVED lines=13> */
[----:B------:R-:W-:Y:S01]  /*de40*/  FMUL.FTZ R26, R26, R17 ;  /* 0x000000111a1a7220 */ /* 0x000fe20000410000 */
[----:B------:R-:W-:Y:S01]  /*de50*/  @!P1 FADD.FTZ R43, -R43, -RZ ;  /* 0x800000ff2b2b9221 */ /* 0x000fe20000010100 */
[----:B------:R-:W-:Y:S01]  /*de60*/  @!P1 FADD.FTZ R19, -R19, -RZ ;  /* 0x800000ff13139221 */ /* 0x000fe20000010100 */
[C---:B--2---:R-:W-:Y:S01]  /*de70*/  SHF.L.U32 R18, R20.reuse, 0x10, RZ ;  /* 0x0000001014127819 */ /* 0x044fe200000006ff */
[----:B------:R-:W-:Y:S01]  /*de80*/  FMUL.FTZ R47, R47, R40 ;  /* 0x000000282f2f7220 */ /* 0x000fe20000410000 */
[----:B------:R-:W-:Y:S01]  /*de90*/  LOP3.LUT R17, R20, 0xffff0000, RZ, 0xc0, !PT ;  /* 0xffff000014117812 */ /* 0x000fe200078ec0ff */
[----:B------:R-:W-:Y:S01]  /*dea0*/  FMUL.FTZ R45, R45, R16 ;  /* 0x000000102d2d7220 */ /* 0x000fe20000410000 */
[----:B------:R-:W-:Y:S01]  /*deb0*/  FMUL.FTZ R7, R24, R7 ;  /* 0x0000000718077220 */ /* 0x000fe20000410000 */
[----:B------:R-:W-:Y:S01]  /*dec0*/  @!P1 FADD.FTZ R42, -R42, -RZ ;  /* 0x800000ff2a2a9221 */ /* 0x000fe20000010100 */
        /* <DEDUP_REMOVED lines=22> */
.L_x_4551:
[----:B------:R-:W-:Y:S05]  /*e030*/  BSYNC.RECONVERGENT B0 ;  /* 0x0000000000007941 */ /* 0x000fea0003800200 */
.L_x_4550:
[----:B------:R-:W-:Y:S05]  /*e040*/  BSYNC.RECONVERGENT B1 ;  /* 0x0000000000017941 */ /* 0x000fea0003800200 */
.L_x_4549:
        /* <DEDUP_REMOVED lines=87> */
.L_x_4555:
[----:B------:R-:W-:Y:S05]  /*e5c0*/  BSYNC.RECONVERGENT B0 ;  /* 0x0000000000007941 */ /* 0x000fea0003800200 */
.L_x_4554:
[----:B-----5:R4:W-:Y:S02]  /*e5d0*/  STS.128 [R0+0x2000], R24 ;  /* 0x0020001800007388 */ /* 0x0209e40000000c00 */
.L_x_4553:
[----:B------:R-:W-:Y:S05]  /*e5e0*/  BSYNC.RECONVERGENT B1 ;  /* 0x0000000000017941 */ /* 0x000fea0003800200 */
.L_x_4552:
        /* <DEDUP_REMOVED lines=85> */
.L_x_4557:
[----:B------:R-:W-:Y:S05]  /*eb40*/  BSYNC.RECONVERGENT B0 ;  /* 0x0000000000007941 */ /* 0x000fea0003800200 */
.L_x_4556:
[----:B-----5:R1:W-:Y:S02]  /*eb50*/  STS.128 [R0+0x4000], R24 ;  /* 0x0040001800007388 */ /* 0x0203e40000000c00 */
.L_x_4548:
[----:B------:R-:W-:Y:S05]  /*eb60*/  BSYNC.RECONVERGENT B2 ;  /* 0x0000000000027941 */ /* 0x000fea0003800200 */
.L_x_4547:
        /* <DEDUP_REMOVED lines=93> */
.L_x_4563:
[----:B------:R-:W-:Y:S05]  /*f140*/  BSYNC.RECONVERGENT B0 ;  /* 0x0000000000007941 */ /* 0x000fea0003800200 */
.L_x_4562:
[----:B-----5:R4:W-:Y:S02]  /*f150*/  STS.128 [R0+0x800], R24 ;  /* 0x0008001800007388 */ /* 0x0209e40000000c00 */
.L_x_4561:
[----:B------:R-:W-:Y:S05]  /*f160*/  BSYNC.RECONVERGENT B1 ;  /* 0x0000000000017941 */ /* 0x000fea0003800200 */
.L_x_4560:
        /* <DEDUP_REMOVED lines=86> */
.L_x_4567:
[----:B------:R-:W-:Y:S05]  /*f6d0*/  BSYNC.RECONVERGENT B0 ;  /* 0x0000000000007941 */ /* 0x000fea0003800200 */
.L_x_4566:
[----:B-----5:R4:W-:Y:S02]  /*f6e0*/  STS.128 [R0+0x2800], R24 ;  /* 0x0028001800007388 */ /* 0x0209e40000000c00 */
.L_x_4565:
[----:B------:R-:W-:Y:S05]  /*f6f0*/  BSYNC.RECONVERGENT B1 ;  /* 0x0000000000017941 */ /* 0x000fea0003800200 */
.L_x_4564:
        /* <DEDUP_REMOVED lines=85> */
.L_x_4569:
[----:B------:R-:W-:Y:S05]  /*fc50*/  BSYNC.RECONVERGENT B0 ;  /* 0x0000000000007941 */ /* 0x000fea0003800200 */
.L_x_4568:
[----:B-----5:R4:W-:Y:S02]  /*fc60*/  STS.128 [R0+0x4800], R24 ;  /* 0x0048001800007388 */ /* 0x0209e40000000c00 */
.L_x_4559:
[----:B------:R-:W-:Y:S05]  /*fc70*/  BSYNC.RECONVERGENT B2 ;  /* 0x0000000000027941 */ /* 0x000fea0003800200 */
.L_x_4558:
        /* <DEDUP_REMOVED lines=93> */
.L_x_4575:
[----:B------:R-:W-:Y:S05]  /*10250*/  BSYNC.RECONVERGENT B0 ;  /* 0x0000000000007941 */ /* 0x000fea0003800200 */
.L_x_4574:
[----:B-----5:R4:W-:Y:S02]  /*10260*/  STS.128 [R0+0x1000], R24 ;  /* 0x0010001800007388 */ /* 0x0209e40000000c00 */
.L_x_4573:
[----:B------:R-:W-:Y:S05]  /*10270*/  BSYNC.RECONVERGENT B1 ;  /* 0x0000000000017941 */ /* 0x000fea0003800200 */
.L_x_4572:
        /* <DEDUP_REMOVED lines=86> */
.L_x_4579:
[----:B------:R-:W-:Y:S05]  /*107e0*/  BSYNC.RECONVERGENT B0 ;  /* 0x0000000000007941 */ /* 0x000fea0003800200 */
.L_x_4578:
[----:B-----5:R4:W-:Y:S02]  /*107f0*/  STS.128 [R0+0x3000], R24 ;  /* 0x0030001800007388 */ /* 0x0209e40000000c00 */
.L_x_4577:
[----:B------:R-:W-:Y:S05]  /*10800*/  BSYNC.RECONVERGENT B1 ;  /* 0x0000000000017941 */ /* 0x000fea0003800200 */
.L_x_4576:
        /* <DEDUP_REMOVED lines=85> */
.L_x_4581:
[----:B------:R-:W-:Y:S05]  /*10d60*/  BSYNC.RECONVERGENT B0 ;  /* 0x0000000000007941 */ /* 0x000fea0003800200 */
.L_x_4580:
[----:B-----5:R4:W-:Y:S02]  /*10d70*/  STS.128 [R0+0x5000], R24 ;  /* 0x0050001800007388 */ /* 0x0209e40000000c00 */
.L_x_4571:
[----:B------:R-:W-:Y:S05]  /*10d80*/  BSYNC.RECONVERGENT B2 ;  /* 0x0000000000027941 */ /* 0x000fea0003800200 */
.L_x_4570:
        /* <DEDUP_REMOVED lines=66> */
[----:B------:R-:W-:Y:S01]  /*111b0*/  LOP3.LUT R22, R17, 0xffff0000, RZ, 0xc0, !PT ;  /* 0xffff000011167812 */ /* 0x000fe200078ec0ff */
        /* <DEDUP_REMOVED lines=27> */
.L_x_4585:
[----:B------:R-:W-:Y:S05]  /*11370*/  BSYNC.RECONVERGENT B0 ;  /* 0x0000000000007941 */ /* 0x000fea0003800200 */
.L_x_4584:
[----:B-----5:R1:W-:Y:S02]  /*11380*/  STS.128 [R0+0x1800], R24 ;  /* 0x0018001800007388 */ /* 0x0203e40000000c00 */
.L_x_4583:
[----:B------:R-:W-:Y:S05]  /*11390*/  BSYNC.RECONVERGENT B1 ;  /* 0x0000000000017941 */ /* 0x000fea0003800200 */
.L_x_4582:
        /* <DEDUP_REMOVED lines=22> */
[----:B------:R-:W4:Y:S01]  /*11500*/  LDG.E.128 R20, desc[UR6][R20.64+0x80] ;  /* 0x0000800614147981 */ /* 0x000f22000c1e1d00 */
[----:B--2---:R-:W-:-:S04]  /*11510*/  IADD3 R16, P0, PT, R2, UR8, RZ ;  /* 0x0000000802107c10 */ /* 0x004fc8000ff1e0ff */
[----:B------:R-:W-:-:S06]  /*11520*/  IADD3.X R17, PT, PT, R3, UR9, RZ, P0, !PT ;  /* 0x0000000903117c10 */ /* 0x000fcc00087fe4ff */
[----:B------:R-:W2:Y:S01]  /*11530*/  LDG.E.128 R16, desc[UR6][R16.64+0x80] ;  /* 0x0000800610107981 */ /* 0x000ea2000c1e1d00 */
        /* <DEDUP_REMOVED lines=10> */
[C---:B------:R-:W-:Y:S01]  /*115e0*/  IMAD.U32 R4, R5.reuse, 0x10000, RZ ;  /* 0x0001000005047824 */ /* 0x040fe200078e00ff */
[----:B------:R-:W-:Y:S01]  /*115f0*/  LOP3.LUT R41, R5, 0xffff0000, RZ, 0xc0, !PT ;  /* 0xffff000005297812 */ /* 0x000fe200078ec0ff */
[C---:B------:R-:W-:Y:S01]  /*11600*/  IMAD.U32 R5, R7.reuse, 0x10000, RZ ;  /* 0x0001000007057824 */ /* 0x040fe200078e00ff */
        /* <DEDUP_REMOVED lines=48> */
.L_x_4589:
[----:B------:R-:W-:Y:S05]  /*11910*/  BSYNC.RECONVERGENT B0 ;  /* 0x0000000000007941 */ /* 0x000fea0003800200 */
.L_x_4588:
[----:B-----5:R4:W-:Y:S02]  /*11920*/  STS.128 [R0+0x3800], R24 ;  /* 0x0038001800007388 */ /* 0x0209e40000000c00 */
.L_x_4587:
[----:B------:R-:W-:Y:S05]  /*11930*/  BSYNC.RECONVERGENT B1 ;  /* 0x0000000000017941 */ /* 0x000fea0003800200 */
.L_x_4586:
        /* <DEDUP_REMOVED lines=37> */
[----:B------:R-:W-:Y:S01]  /*11b90*/  IMAD.U32 R24, R27, 0x10000, RZ ;  /* 0x000100001b187824 */ /* 0x000fe200078e00ff */
[----:B------:R-:W-:-:S02]  /*11ba0*/  SHF.L.U32 R29, R26, 0x10, RZ ;  /* 0x000000101a1d7819 */ /* 0x000fc400000006ff */
[----:B------:R-:W-:Y:S02]  /*11bb0*/  LOP3.LUT R25, R26, 0xffff0000, RZ, 0xc0, !PT ;  /* 0xffff00001a197812 */ /* 0x000fe400078ec0ff */
[----:B------:R-:W-:Y:S01]  /*11bc0*/  LOP3.LUT R33, R27, 0xffff0000, RZ, 0xc0, !PT ;  /* 0xffff00001b217812 */ /* 0x000fe200078ec0ff */
[----:B----4-:R-:W-:Y:S01]  /*11bd0*/  IMAD.U32 R27, R17, 0x10000, RZ ;  /* 0x00010000111b7824 */ /* 0x010fe200078e00ff */
[C---:B------:R-:W-:Y:S02]  /*11be0*/  SHF.L.U32 R26, R16.reuse, 0x10, RZ ;  /* 0x00000010101a7819 */ /* 0x040fe400000006ff */
[----:B------:R-:W-:Y:S01]  /*11bf0*/  LOP3.LUT R16, R16, 0xffff0000, RZ, 0xc0, !PT ;  /* 0xffff000010107812 */ /* 0x000fe200078ec0ff */
[----:B------:R-:W-:Y:S01]  /*11c00*/  @!P1 FADD.FTZ R27, -R27, -RZ ;  /* 0x800000ff1b1b9221 */ /* 0x000fe20000010100 */
[----:B--2---:R-:W-:Y:S01]  /*11c10*/  LOP3.LUT R38, R17, 0xffff0000, RZ, 0xc0, !PT ;  /* 0xffff000011267812 */ /* 0x004fe200078ec0ff */
[C---:B------:R-:W-:Y:S01]  /*11c20*/  IMAD.U32 R17, R19.reuse, 0x10000, RZ ;  /* 0x0001000013117824 */ /* 0x040fe200078e00ff */
[----:B------:R-:W-:Y:S01]  /*11c30*/  SHF.L.U32 R34, R18, 0x10, RZ ;  /* 0x0000001012227819 */ /* 0x000fe200000006ff */
[----:B------:R-:W-:Y:S01]  /*11c40*/  @!P1 FADD.FTZ R16, -R16, -RZ ;  /* 0x800000ff10109221 */ /* 0x000fe20000010100 */
[----:B------:R-:W-:Y:S01]  /*11c50*/  LOP3.LUT R40, R19, 0xffff0000, RZ, 0xc0, !PT ;  /* 0xffff000013287812 */ /* 0x000fe200078ec0ff */
[----:B------:R-:W-:Y:S01]  /*11c60*/  @!P1 FADD.FTZ R17, -R17, -RZ ;  /* 0x800000ff11119221 */ /* 0x000fe20000010100 */
[----:B------:R-:W-:Y:S01]  /*11c70*/  LOP3.LUT R18, R18, 0xffff0000, RZ, 0xc0, !PT ;  /* 0xffff000012127812 */ /* 0x000fe200078ec0ff */
[----:B------:R-:W-:Y:S01]  /*11c80*/  @!P1 FADD.FTZ R26, -R26, -RZ ;  /* 0x800000ff1a1a9221 */ /* 0x000fe20000010100 */
[----:B------:R-:W-:Y:S01]  /*11c90*/  FMUL.FTZ R16, R16, R7 ;  /* 0x0000000710107220 */ /* 0x000fe20000410000 */
[----:B------:R-:W-:Y:S01]  /*11ca0*/  FMUL.FTZ R17, R17, R24 ;  /* 0x0000001811117220 */ /* 0x000fe20000410000 */
[----:B------:R-:W-:Y:S01]  /*11cb0*/  @!P1 FADD.FTZ R38, -R38, -RZ ;  /* 0x800000ff26269221 */ /* 0x000fe20000010100 */
[----:B------:R-:W-:Y:S01]  /*11cc0*/  FMUL.FTZ R15, R26, R15 ;  /* 0x0000000f1a0f7220 */ /* 0x000fe20000410000 */
[----:B------:R-:W-:Y:S01]  /*11cd0*/  FMUL.FTZ R27, R27, R6 ;  /* 0x000000061b1b7220 */ /* 0x000fe20000410000 */
[----:B------:R-:W-:Y:S01]  /*11ce0*/  @!P1 FADD.FTZ R40, -R40, -RZ ;  /* 0x800000ff28289221 */ /* 0x000fe20000010100 */
[----:B------:R-:W-:Y:S01]  /*11cf0*/  @!P1 FADD.FTZ R34, -R34, -RZ ;  /* 0x800000ff22229221 */ /* 0x000fe20000010100 */
[----:B------:R-:W-:Y:S01]  /*11d00*/  SHF.L.U32 R24, R20, 0x10, RZ ;  /* 0x0000001014187819 */ /* 0x000fe200000006ff */
[----:B------:R-:W-:Y:S01]  /*11d10*/  @!P1 FADD.FTZ R18, -R18, -RZ ;  /* 0x800000ff12129221 */ /* 0x000fe20000010100 */
[----:B------:R-:W-:Y:S01]  /*11d20*/  LOP3.LUT R7, R20, 0xffff0000, RZ, 0xc0, !PT ;  /* 0xffff000014077812 */ /* 0x000fe200078ec0ff */
        /* <DEDUP_REMOVED lines=23> */
.L_x_4591:
[----:B------:R-:W-:Y:S05]  /*11ea0*/  BSYNC.RECONVERGENT B0 ;  /* 0x0000000000007941 */ /* 0x000fea0003800200 */
.L_x_4590:
[----:B-----5:R1:W-:Y:S02]  /*11eb0*/  STS.128 [R0+0x5800], R4 ;  /* 0x0058000400007388 */ /* 0x0203e40000000c00 */
.L_x_4498:
[----:B------:R-:W-:Y:S05]  /*11ec0*/  BSYNC.RECONVERGENT B3 ;  /* 0x0000000000037941 */ /* 0x000fea0003800200 */
.L_x_4487:
[----:B-12-4-:R-:W-:Y:S01]  /*11ed0*/  IADD3 R7, PT, PT, -R207, R135, RZ ;  /* 0x00000087cf077210 */ /* 0x016fe20007ffe1ff */
        /* <DEDUP_REMOVED lines=25> */
.L_x_4594:
[----:B------:R4:W-:Y:S02]  /*12070*/  STS.128 [R0+0xa000], RZ ;  /* 0x00a000ff00007388 */ /* 0x0009e40000000c00 */
.L_x_4593:
[----:B------:R-:W-:Y:S05]  /*12080*/  BSYNC.RECONVERGENT B0 ;  /* 0x0000000000007941 */ /* 0x000fea0003800200 */
.L_x_4592:
        /* <DEDUP_REMOVED lines=25> */
.L_x_4597:
[----:B------:R2:W-:Y:S02]  /*12220*/  STS.128 [R0+0xa800], RZ ;  /* 0x00a800ff00007388 */ /* 0x0005e40000000c00 */
.L_x_4596:
[----:B------:R-:W-:Y:S05]  /*12230*/  BSYNC.RECONVERGENT B0 ;  /* 0x0000000000007941 */ /* 0x000fea0003800200 */
.L_x_4595:
        /* <DEDUP_REMOVED lines=26> */
.L_x_4600:
[----:B------:R2:W-:Y:S02]  /*123e0*/  STS.128 [R0+0xb000], RZ ;  /* 0x00b000ff00007388 */ /* 0x0005e40000000c00 */
.L_x_4599:
[----:B------:R-:W-:Y:S05]  /*123f0*/  BSYNC.RECONVERGENT B0 ;  /* 0x0000000000007941 */ /* 0x000fea0003800200 */
.L_x_4598:
[----:B-123--:R-:W1:Y:S01]  /*12400*/  LDC.64 R4, c[0x0][0x538] ;  /* 0x00014e00ff047b82 */ /* 0x00ee620000000a00 */
[----:B------:R-:W-:Y:S01]  /*12410*/  ISETP.GE.AND P0, PT, R36, R7, PT ;  /* 0x000000072400720c */ /* 0x000fe20003f06270 */
[----:B------:R-:W-:-:S12]  /*12420*/  BSSY.RECONVERGENT B0, `(.L_x_4601) ;  /* 0x0000019000007945 */ /* 0x000fd80003800200 */
[----:B------:R-:W-:Y:S05]  /*12430*/  @P0 BRA `(.L_x_4602) ;  /* 0x00000000005c0947 */ /* 0x000fea0003800000 */
[----:B------:R-:W2:Y:S01]  /*12440*/  LDC.64 R2, c[0x0][0x3b8] ;  /* 0x0000ee00ff027b82 */ /* 0x000ea20000000a00 */
[----:B------:R-:W3:Y:S02]  /*12450*/  LDCU UR4, c[0x0][0x440] ;  /* 0x00008800ff0477ac */ /* 0x000ee40008000800 */
[----:B---3--:R-:W-:Y:S02]  /*12460*/  ISETP.GE.AND P2, PT, R12, UR4, PT ;  /* 0x000000040c007c0c */ /* 0x008fe4000bf46270 */
[----:B------:R-:W-:Y:S02]  /*12470*/  ISETP.GE.AND P1, PT, R10, UR4, PT ;  /* 0x000000040a007c0c */ /* 0x000fe4000bf26270 */
[----:B------:R-:W-:Y:S01]  /*12480*/  ISETP.GE.AND P0, PT, R9, UR4, PT ;  /* 0x0000000409007c0c */ /* 0x000fe2000bf06270 */
[----:B--2--5:R-:W-:-:S04]  /*12490*/  IMAD.WIDE.U32 R14, R2, 0x60, R196 ;  /* 0x00000060020e7825 */ /* 0x024fc800078e00c4 */
        /* <DEDUP_REMOVED lines=17> */
.L_x_4602:
[----:B------:R-:W-:Y:S05]  /*125b0*/  BSYNC.RECONVERGENT B0 ;  /* 0x0000000000007941 */ /* 0x000fea0003800200 */
.L_x_4601:
[----:B------:R-:W3:Y:S01]  /*125c0*/  LDCU.64 UR8, c[0x0][0x540] ;  /* 0x0000a800ff0877ac */ /* 0x000ee20008000a00 */
[----:B------:R-:W0:Y:S01]  /*125d0*/  LDGDEPBAR ;  /* 0x00000000000079af */ /* 0x000e220000000000 */
[----:B------:R-:W4:Y:S01]  /*125e0*/  LDCU UR4, c[0x0][0x458] ;  /* 0x00008b00ff0477ac */ /* 0x000f220008000800 */
[----:B---3--:R-:W-:-:S04]  /*125f0*/  IMAD.WIDE.U32 R106, R201, UR8, R106 ;  /* 0x00000008c96a7c25 */ /* 0x008fc8000f8e006a */
[----:B------:R-:W-:Y:S01]  /*12600*/  IMAD R2, R201, UR9, R107 ;  /* 0x00000009c9027c24 */ /* 0x000fe2000f8e026b */
[----:B-1----:R-:W-:Y:S01]  /*12610*/  LEA R4, P0, R106, R4, 0x2 ;  /* 0x000000046a047211 */ /* 0x002fe200078010ff */
[----:B------:R-:W-:Y:S01]  /*12620*/  BSSY.RECONVERGENT B0, `(.L_x_4603) ;  /* 0x0000023000007945 */ /* 0x000fe20003800200 */
[----:B------:R-:W-:-:S04]  /*12630*/  DEPBAR.LE SB0, 0x0 ;  /* 0x000080000000791a */ /* 0x000fc80000000000 */
[----:B------:R-:W-:-:S05]  /*12640*/  LEA.HI.X R5, R106, R5, R2, 0x2, P0 ;  /* 0x000000056a057211 */ /* 0x000fca00000f1402 */
[----:B------:R-:W3:Y:S01]  /*12650*/  LDG.E R4, desc[UR6][R4.64] ;  /* 0x0000000604047981 */ /* 0x000ee2000c1e1900 */
[----:B----4-:R-:W3:Y:S01]  /*12660*/  MUFU.RCP R3, UR4 ;  /* 0x0000000400037d08 */ /* 0x010ee20008001000 */
[----:B------:R-:W-:Y:S01]  /*12670*/  BAR.SYNC.DEFER_BLOCKING 0x0 ;  /* 0x0000000000007b1d */ /* 0x000fe20000010000 */
[----:B---3--:R-:W-:-:S05]  /*12680*/  FMUL.FTZ R3, R4, R3 ;  /* 0x0000000304037220 */ /* 0x008fca0000410000 */
        /* <DEDUP_REMOVED lines=23> */
.L_x_4605:
[----:B------:R3:W-:Y:S01]  /*12800*/  STS.128 [R0+0x10000], RZ ;  /* 0x010000ff00007388 */ /* 0x0007e20000000c00 */
[----:B------:R-:W-:Y:S05]  /*12810*/  BRA `(.L_x_4606) ;  /* 0x00000000000c7947 */ /* 0x000fea0003800000 */
.L_x_4604:
[----:B------:R1:W-:Y:S04]  /*12820*/  STS.128 [R0+0xc000], RZ ;  /* 0x00c000ff00007388 */ /* 0x0003e80000000c00 */
[----:B------:R1:W-:Y:S04]  /*12830*/  STS.128 [R0+0xe000], RZ ;  /* 0x00e000ff00007388 */ /* 0x0003e80000000c00 */
[----:B------:R1:W-:Y:S02]  /*12840*/  STS.128 [R0+0x10000], RZ ;  /* 0x010000ff00007388 */ /* 0x0003e40000000c00 */
.L_x_4606:
[----:B------:R-:W-:Y:S05]  /*12850*/  BSYNC.RECONVERGENT B0 ;  /* 0x0000000000007941 */ /* 0x000fea0003800200 */
.L_x_4603:
        /* <DEDUP_REMOVED lines=28> */
.L_x_4609:
[----:B------:R2:W-:Y:S02]  /*12a20*/  STS.128 [R0+0x10800], RZ ;  /* 0x010800ff00007388 */ /* 0x0005e40000000c00 */
.L_x_4608:
[----:B------:R-:W-:Y:S05]  /*12a30*/  BSYNC.RECONVERGENT B0 ;  /* 0x0000000000007941 */ /* 0x000fea0003800200 */
.L_x_4607:
        /* <DEDUP_REMOVED lines=29> */
.L_x_4612:
[----:B------:R2:W-:Y:S02]  /*12c10*/  STS.128 [R0+0x11000], RZ ;  /* 0x011000ff00007388 */ /* 0x0005e40000000c00 */
.L_x_4611:
[----:B------:R-:W-:Y:S05]  /*12c20*/  BSYNC.RECONVERGENT B0 ;  /* 0x0000000000007941 */ /* 0x000fea0003800200 */
.L_x_4610:
[----:B------:R-:W-:Y:S01]  /*12c30*/  ISETP.GE.AND P0, PT, R36, R7, PT ;  /* 0x000000072400720c */ /* 0x000fe20003f06270 */
[C---:B------:R-:W-:Y:S01]  /*12c40*/  IMAD.SHL.U32 R186, R61.reuse, 0x20, RZ ;  /* 0x000000203dba7824 */ /* 0x040fe200078e00ff */
[----:B------:R-:W-:Y:S01]  /*12c50*/  BSSY.RECONVERGENT B0, `(.L_x_4613) ;  /* 0x0000022000007945 */ /* 0x000fe20003800200 */
[----:B-12---:R-:W-:Y:S01]  /*12c60*/  IMAD.SHL.U32 R15, R61, 0x40, RZ ;  /* 0x000000403d0f7824 */ /* 0x006fe200078e00ff */
[----:B------:R-:W-:Y:S02]  /*12c70*/  SHF.R.U32.HI R2, RZ, 0x4, R61 ;  /* 0x00000004ff027819 */ /* 0x000fe4000001163d */
[----:B------:R-:W-:-:S04]  /*12c80*/  LOP3.LUT R186, R186, 0x7c00, RZ, 0xc0, !PT ;  /* 0x00007c00baba7812 */ /* 0x000fc800078ec0ff */
[----:B------:R-:W-:-:S03]  /*12c90*/  LOP3.LUT R6, R186, 0x200, R15, 0xf8, !PT ;  /* 0x00000200ba067812 */ /* 0x000fc600078ef80f */
[----:B------:R1:W-:Y:S04]  /*12ca0*/  @P0 STS.128 [R0+0xd800], RZ ;  /* 0x00d800ff00000388 */ /* 0x0003e80000000c00 */
[----:B------:R1:W-:Y:S04]  /*12cb0*/  @P0 STS.128 [R0+0xf800], RZ ;  /* 0x00f800ff00000388 */ /* 0x0003e80000000c00 */
[----:B------:R1:W-:Y:S01]  /*12cc0*/  @P0 STS.128 [R0+0x11800], RZ ;  /* 0x011800ff00000388 */ /* 0x0003e20000000c00 */
[----:B------:R-:W-:Y:S05]  /*12cd0*/  @P0 BRA `(.L_x_4614) ;  /* 0x0000000000640947 */ /* 0x000fea0003800000 */
[----:B------:R-:W2:Y:S01]  /*12ce0*/  LDC.64 R4, c[0x0][0x3c0] ;  /* 0x0000f000ff047b82 */ /* 0x000ea20000000a00 */
        /* <DEDUP_REMOVED lines=23> */
.L_x_4615:
[----:B------:R3:W-:Y:S02]  /*12e60*/  STS.128 [R0+0x11800], RZ ;  /* 0x011800ff00007388 */ /* 0x0007e40000000c00 */
.L_x_4614:
[----:B------:R-:W-:Y:S05]  /*12e70*/  BSYNC.RECONVERGENT B0 ;  /* 0x0000000000007941 */ /* 0x000fea0003800200 */
.L_x_4613:
[----:B------:R-:W-:Y:S01]  /*12e80*/  IMAD.SHL.U32 R2, R2, 0x400, RZ ;  /* 0x0000040002027824 */ /* 0x000fe200078e00ff */
[----:B------:R-:W-:Y:S01]  /*12e90*/  LOP3.LUT P1, RZ, R61, 0x2, RZ, 0xc0, !PT ;  /* 0x000000023dff7812 */ /* 0x000fe2000782c0ff */
[----:B------:R-:W-:Y:S01]  /*12ea0*/  IMAD.IADD R6, R63, 0x1, R6 ;  /* 0x000000013f067824 */ /* 0x000fe200078e0206 */
[----:B------:R-:W-:Y:S01]  /*12eb0*/  LOP3.LUT R63, R64, 0x8, R61, 0x78, !PT ;  /* 0x00000008403f7812 */ /* 0x000fe200078e783d */
        /* <DEDUP_REMOVED lines=10> */
[----:B-----5:R-:W-:Y:S01]  /*12f60*/  IADD3 R14, PT, PT, R63, UR5, RZ ;  /* 0x000000053f0e7c10 */ /* 0x020fe2000fffe0ff */
[----:B------:R-:W4:Y:S01]  /*12f70*/  LDSM.16.M88.4 R56, [R63+UR5+0x6000] ;  /* 0x006000053f38783b */ /* 0x000f220008000200 */
[----:B------:R-:W-:-:S03]  /*12f80*/  ISETP.GT.AND P2, PT, R60, R195, PT ;  /* 0x000000c33c00720c */ /* 0x000fc60003f44270 */
[----:B------:R-:W-:Y:S01]  /*12f90*/  IMAD.IADD R50, R14, 0x1, R11 ;  /* 0x000000010e327824 */ /* 0x000fe200078e020b */
[----:B--23--:R-:W-:Y:S04]  /*12fa0*/  LDSM.16.M88.4 R16, [R51] ;  /* 0x000000003310783b */ /* 0x00cfe80000000200 */
[----:B------:R-:W-:Y:S04]  /*12fb0*/  LDSM.16.M88.4 R24, [R50+0x6000] ;  /* 0x006000003218783b */ /* 0x000fe80000000200 */
[----:B------:R-:W2:Y:S04]  /*12fc0*/  LDSM.16.M88.4 R44, [R63+UR5+0x6800] ;  /* 0x006800053f2c783b */ /* 0x000ea80008000200 */
[----:B------:R-:W3:Y:S04]  /*12fd0*/  LDSM.16.M88.4 R36, [R63+UR5+0x7000] ;  /* 0x007000053f24783b */ /* 0x000ee80008000200 */
[----:B------:R-:W1:Y:S04]  /*12fe0*/  LDSM.16.M88.4 R28, [R63+UR5+0x7800] ;  /* 0x007800053f1c783b */ /* 0x000e680008000200 */
[----:B------:R-:W1:Y:S04]  /*12ff0*/  LDSM.16.M88.4 R20, [R50+0x6800] ;  /* 0x006800003214783b */ /* 0x000e680000000200 */
[----:B------:R-:W1:Y:S04]  /*13000*/  LDSM.16.M88.4 R4, [R50+0x7000] ;  /* 0x007000003204783b */ /* 0x000e680000000200 */
[----:B------:R-:W1:Y:S01]  /*13010*/  LDSM.16.M88.4 R80, [R50+0x7800] ;  /* 0x007800003250783b */ /* 0x000e620000000200 */
[C---:B----4-:R-:W-:Y:S08]  /*13020*/  HMMA.16816.F32.BF16 R64, R88.reuse, R56, RZ ;  /* 0x000000385840723c */ /* 0x050ff000000418ff */
[C---:B------:R-:W-:Y:S08]  /*13030*/  HMMA.16816.F32.BF16 R56, R88.reuse, R58, RZ ;  /* 0x0000003a5838723c */ /* 0x040ff000000418ff */
[----:B--2---:R-:W-:Y:S08]  /*13040*/  HMMA.16816.F32.BF16 R52, R88, R44, RZ ;  /* 0x0000002c5834723c */ /* 0x004ff000000418ff */
[----:B------:R-:W-:Y:S01]  /*13050*/  HMMA.16816.F32.BF16 R64, R16, R24, R64 ;  /* 0x000000181040723c */ /* 0x000fe20000041840 */
[----:B------:R-:W-:-:S05]  /*13060*/  SEL R25, R184, 0xffffffc0, !P0 ;  /* 0xffffffc0b8197807 */ /* 0x000fca0004000000 */
[--C-:B------:R-:W-:Y:S02]  /*13070*/  IMAD.IADD R48, R100, 0x1, R25.reuse ;  /* 0x0000000164307824 */ /* 0x100fe400078e0219 */
[----:B------:R-:W-:Y:S01]  /*13080*/  IMAD.IADD R14, R14, 0x1, R25 ;  /* 0x000000010e0e7824 */ /* 0x000fe200078e0219 */
[C---:B---3--:R-:W-:Y:S02]  /*13090*/  HMMA.16816.F32.BF16 R40, R88.reuse, R36, RZ ;  /* 0x000000245828723c */ /* 0x048fe400000418ff */
        /* <DEDUP_REMOVED lines=9> */
[C---:B-1----:R-:W-:Y:S01]  /*13130*/  HMMA.16816.F32.BF16 R32, R88.reuse, R28, RZ ;  /* 0x0000001c5820723c */ /* 0x042fe200000418ff */
        /* <DEDUP_REMOVED lines=53> */
[----:B------:R-:W2:Y:S03]  /*13490*/  LDSM.16.M88.4 R28, [R48+0x2000] ;  /* 0x00200000301c783b */ /* 0x000ea60000000200 */
        /* <DEDUP_REMOVED lines=13> */
[C---:B------:R-:W-:Y:S08]  /*13570*/  HMMA.16816.F32.BF16 R64, R28.reuse, R96, R64 ;  /* 0x000000601c40723c */ /* 0x040ff00000041840 */
[C---:B------:R-:W-:Y:S01]  /*13580*/  HMMA.16816.F32.BF16 R56, R28.reuse, R98, R56 ;  /* 0x000000621c38723c */ /* 0x040fe20000041838 */
[----:B------:R-:W-:Y:S07]  /*13590*/  LDSM.16.M88.4 R96, [R50+0xb800] ;  /* 0x00b800003260783b */ /* 0x000fee0000000200 */
[C---:B------:R-:W-:Y:S08]  /*135a0*/  HMMA.16816.F32.BF16 R52, R28.reuse, R92, R52 ;  /* 0x0000005c1c34723c */ /* 0x040ff00000041834 */
[C---:B------:R-:W-:Y:S01]  /*135b0*/  HMMA.16816.F32.BF16 R44, R28.reuse, R94, R44 ;  /* 0x0000005e1c2c723c */ /* 0x040fe2000004182c */
[----:B------:R-:W-:Y:S07]  /*135c0*/  LDSM.16.M88.4 R92, [R51+0x4000] ;  /* 0x00400000335c783b */ /* 0x000fee0000000200 */
[C---:B------:R-:W-:Y:S08]  /*135d0*/  HMMA.16816.F32.BF16 R40, R28.reuse, R72, R40 ;  /* 0x000000481c28723c */ /* 0x040ff00000041828 */
[C---:B------:R-:W-:Y:S01]  /*135e0*/  HMMA.16816.F32.BF16 R36, R28.reuse, R74, R36 ;  /* 0x0000004a1c24723c */ /* 0x040fe20000041824 */
[----:B------:R-:W4:Y:S07]  /*135f0*/  LDSM.16.M88.4 R72, [R63+UR5+0xa800] ;  /* 0x00a800053f48783b */ /* 0x000f2e0008000200 */
        /* <DEDUP_REMOVED lines=46> */
[C---:B------:R-:W-:Y:S08]  /*138e0*/  HMMA.16816.F32.BF16 R40, R84.reuse, R72, R40 ;  /* 0x000000485428723c */ /* 0x040ff00000041828 */
        /* <DEDUP_REMOVED lines=25> */
.L_x_4617:
        /* <DEDUP_REMOVED lines=60> */
.L_x_4618:
        /* <DEDUP_REMOVED lines=74> */
.L_x_4616:
[----:B------:R-:W2:Y:S01]  /*142e0*/  S2R R189, SR_TID.X ;  /* 0x0000000000bd7919 */ /* 0x000ea20000002100 */
[----:B------:R-:W-:Y:S01]  /*142f0*/  VIADD R208, R134, 0xffffffff ;  /* 0xffffffff86d07836 */ /* 0x000fe20000000000 */
[----:B------:R-:W3:Y:S01]  /*14300*/  LDCU UR4, c[0x0][0x45c] ;  /* 0x00008b80ff0477ac */ /* 0x000ee20008000800 */
[----:B-1----:R-:W1:Y:S01]  /*14310*/  S2R R0, SR_CTAID.X ;  /* 0x0000000000007919 */ /* 0x002e620000002500 */
[--C-:B--2---:R-:W-:Y:S01]  /*14320*/  SHF.R.U32.HI R188, RZ, 0x1, R189.reuse ;  /* 0x00000001ffbc7819 */ /* 0x104fe200000116bd */
[----:B------:R-:W-:Y:S01]  /*14330*/  IMAD.SHL.U32 R155, R189, 0x2, RZ ;  /* 0x00000002bd9b7824 */ /* 0x000fe200078e00ff */
[----:B------:R-:W-:Y:S02]  /*14340*/  SHF.R.U32.HI R153, RZ, 0x2, R189 ;  /* 0x00000002ff997819 */ /* 0x000fe400000116bd */
[----:B------:R-:W-:Y:S02]  /*14350*/  LOP3.LUT R2, R188, 0x1f0, RZ, 0xc0, !PT ;  /* 0x000001f0bc027812 */ /* 0x000fe400078ec0ff */
[----:B------:R-:W-:-:S02]  /*14360*/  LOP3.LUT R153, R153, 0x7, RZ, 0xc0, !PT ;  /* 0x0000000799997812 */ /* 0x000fc400078ec0ff */
[----:B------:R-:W-:Y:S01]  /*14370*/  LOP3.LUT R155, R155, 0x6, RZ, 0xc0, !PT ;  /* 0x000000069b9b7812 */ /* 0x000fe200078ec0ff */
[----:B-1----:R-:W-:Y:S01]  /*14380*/  IMAD R20, R0, 0x40, R2 ;  /* 0x0000004000147824 */ /* 0x002fe200078e0202 */
[----:B------:R-:W-:-:S03]  /*14390*/  LOP3.LUT R190, R188, 0x8, RZ, 0xc0, !PT ;  /* 0x00000008bcbe7812 */ /* 0x000fc600078ec0ff */
[----:B------:R-:W-:Y:S01]  /*143a0*/  IMAD R9, R208, 0x40, R155 ;  /* 0x00000040d0097824 */ /* 0x000fe200078e029b */
[----:B------:R-:W-:-:S03]  /*143b0*/  IADD3 R20, PT, PT, -R200, R20, R153 ;  /* 0x00000014c8147210 */ /* 0x000fc60007ffe199 */
[C---:B------:R-:W-:Y:S01]  /*143c0*/  VIADD R23, R9.reuse, 0x1 ;  /* 0x0000000109177836 */ /* 0x040fe20000000000 */
[CC--:B------:R-:W-:Y:S01]  /*143d0*/  ISETP.GE.AND P2, PT, R9.reuse, R135.reuse, PT ;  /* 0x000000870900720c */ /* 0x0c0fe20003f46270 */
[----:B------:R-:W-:Y:S02]  /*143e0*/  IMAD.IADD R20, R20, 0x1, R135 ;  /* 0x0000000114147824 */ /* 0x000fe400078e0287 */
[----:B------:R-:W-:Y:S01]  /*143f0*/  VIADD R4, R9, 0x8 ;  /* 0x0000000809047836 */ /* 0x000fe20000000000 */
[-C--:B------:R-:W-:Y:S01]  /*14400*/  ISETP.GE.AND P6, PT, R23, R135.reuse, PT ;  /* 0x000000871700720c */ /* 0x080fe20003fc6270 */
[----:B------:R-:W-:Y:S02]  /*14410*/  VIADD R19, R9, 0x19 ;  /* 0x0000001909137836 */ /* 0x000fe40000000000 */
[----:B------:R-:W-:Y:S01]  /*14420*/  IMAD.IADD R6, R20, 0x1, -R23 ;  /* 0x0000000114067824 */ /* 0x000fe200078e0a17 */
[----:B------:R-:W-:Y:S01]  /*14430*/  ISETP.GE.AND P5, PT, R4, R135, PT ;  /* 0x000000870400720c */ /* 0x000fe20003fa6270 */
[----:B------:R-:W-:-:S02]  /*14440*/  IMAD.IADD R21, R20, 0x1, -R4 ;  /* 0x0000000114157824 */ /* 0x000fc400078e0a04 */
[C---:B------:R-:W-:Y:S01]  /*14450*/  IMAD.IADD R4, R20.reuse, 0x1, -R19 ;  /* 0x0000000114047824 */ /* 0x040fe200078e0a13 */
[----:B------:R-:W-:Y:S01]  /*14460*/  IABS R6, R6 ;  /* 0x0000000600067213 */ /* 0x000fe20000000000 */
[C---:B------:R-:W-:Y:S01]  /*14470*/  VIADD R61, R9.reuse, 0x9 ;  /* 0x00000009093d7836 */ /* 0x040fe20000000000 */
[----:B------:R-:W-:Y:S01]  /*14480*/  IABS R21, R21 ;  /* 0x0000001500157213 */ /* 0x000fe20000000000 */
[C---:B------:R-:W-:Y:S01]  /*14490*/  VIADD R49, R9.reuse, 0x11 ;  /* 0x0000001109317836 */ /* 0x040fe20000000000 */
[----:B------:R-:W-:Y:S01]  /*144a0*/  IABS R4, R4 ;  /* 0x0000000400047213 */ /* 0x000fe20000000000 */
[C---:B------:R-:W-:Y:S01]  /*144b0*/  IMAD.IADD R8, R20.reuse, 0x1, -R61 ;  /* 0x0000000114087824 */ /* 0x040fe200078e0a3d */
[----:B------:R-:W-:Y:S01]  /*144c0*/  I2FP.F32.S32 R6, R6 ;  /* 0x0000000600067245 */ /* 0x000fe20000201400 */
[C---:B------:R-:W-:Y:S01]  /*144d0*/  VIADD R25, R9.reuse, 0x18 ;  /* 0x0000001809197836 */ /* 0x040fe20000000000 */
[----:B------:R-:W-:Y:S01]  /*144e0*/  I2FP.F32.S32 R4, R4 ;  /* 0x0000000400047245 */ /* 0x000fe20000201400 */
[----:B------:R-:W-:Y:S01]  /*144f0*/  VIADD R29, R9, 0x21 ;  /* 0x00000021091d7836 */ /* 0x000fe20000000000 */
[----:B------:R-:W-:Y:S01]  /*14500*/  IABS R8, R8 ;  /* 0x0000000800087213 */ /* 0x000fe20000000000 */
[----:B------:R-:W-:Y:S01]  /*14510*/  FFMA.FTZ R65, -R3, R6, R65 ;  /* 0x0000000603417223 */ /* 0x000fe20000010141 */
[----:B------:R-:W-:-:S02]  /*14520*/  IMAD.IADD R6, R20, 0x1, -R49 ;  /* 0x0000000114067824 */ /* 0x000fc400078e0a31 */
[C---:B------:R-:W-:Y:S01]  /*14530*/  FFMA.FTZ R45, -R3.reuse, R4, R45 ;  /* 0x00000004032d7223 */ /* 0x040fe2000001012d */
[C---:B------:R-:W-:Y:S01]  /*14540*/  IMAD.IADD R7, R20.reuse, 0x1, -R25 ;  /* 0x0000000114077824 */ /* 0x040fe200078e0a19 */
[----:B------:R-:W-:Y:S01]  /*14550*/  I2FP.F32.S32 R8, R8 ;  /* 0x0000000800087245 */ /* 0x000fe20000201400 */
[C---:B------:R-:W-:Y:S01]  /*14560*/  IMAD.IADD R4, R20.reuse, 0x1, -R29 ;  /* 0x0000000114047824 */ /* 0x040fe200078e0a1d */
[----:B------:R-:W-:Y:S01]  /*14570*/  IABS R6, R6 ;  /* 0x0000000600067213 */ /* 0x000fe20000000000 */
[----:B------:R-:W-:Y:S01]  /*14580*/  VIADD R22, R20, 0x8 ;  /* 0x0000000814167836 */ /* 0x000fe20000000000 */
[----:B------:R-:W-:Y:S01]  /*14590*/  IABS R7, R7 ;  /* 0x0000000700077213 */ /* 0x000fe20000000000 */
[----:B------:R-:W-:Y:S01]  /*145a0*/  FFMA.FTZ R5, -R3, R8, R57 ;  /* 0x0000000803057223 */ /* 0x000fe20000010139 */
[C---:B------:R-:W-:Y:S01]  /*145b0*/  VIADD R51, R9.reuse, 0x10 ;  /* 0x0000001009337836 */ /* 0x040fe20000000000 */
[----:B------:R-:W-:Y:S01]  /*145c0*/  IABS R4, R4 ;  /* 0x0000000400047213 */ /* 0x000fe20000000000 */
[C---:B------:R-:W-:Y:S01]  /*145d0*/  IMAD.IADD R8, R22.reuse, 0x1, -R23 ;  /* 0x0000000116087824 */ /* 0x040fe200078e0a17 */
[----:B------:R-:W-:Y:S01]  /*145e0*/  I2FP.F32.S32 R6, R6 ;  /* 0x0000000600067245 */ /* 0x000fe20000201400 */
[----:B------:R-:W-:Y:S01]  /*145f0*/  VIADD R31, R9, 0x20 ;  /* 0x00000020091f7836 */ /* 0x000fe20000000000 */
[----:B------:R-:W-:Y:S01]  /*14600*/  I2FP.F32.S32 R7, R7 ;  /* 0x0000000700077245 */ /* 0x000fe20000201400 */
[----:B------:R-:W-:Y:S01]  /*14610*/  IMAD.IADD R23, R22, 0x1, -R51 ;  /* 0x0000000116177824 */ /* 0x000fe200078e0a33 */
[----:B------:R-:W-:Y:S01]  /*14620*/  I2FP.F32.S32 R4, R4 ;  /* 0x0000000400047245 */ /* 0x000fe20000201400 */
[C---:B------:R-:W-:Y:S01]  /*14630*/  FFMA.FTZ R13, -R3.reuse, R6, R53 ;  /* 0x00000006030d7223 */ /* 0x040fe20000010135 */
[----:B------:R-:W-:Y:S01]  /*14640*/  IABS R8, R8 ;  /* 0x0000000800087213 */ /* 0x000fe20000000000 */
[----:B------:R-:W-:Y:S01]  /*14650*/  FFMA.FTZ R44, -R3, R7, R44 ;  /* 0x00000007032c7223 */ /* 0x000fe2000001012c */
[----:B------:R-:W-:-:S02]  /*14660*/  IMAD.IADD R6, R20, 0x1, -R31 ;  /* 0x0000000114067824 */ /* 0x000fc400078e0a1f */
[C---:B------:R-:W-:Y:S01]  /*14670*/  FFMA.FTZ R41, -R3.reuse, R4, R41 ;  /* 0x0000000403297223 */ /* 0x040fe20000010129 */
[--C-:B------:R-:W-:Y:S01]  /*14680*/  IMAD.IADD R53, R20, 0x1, -R9.reuse ;  /* 0x0000000114357824 */ /* 0x100fe200078e0a09 */
[----:B------:R-:W-:Y:S01]  /*14690*/  IABS R23, R23 ;  /* 0x0000001700177213 */ /* 0x000fe20000000000 */
[C---:B------:R-:W-:Y:S01]  /*146a0*/  IMAD.IADD R7, R22.reuse, 0x1, -R9 ;  /* 0x0000000116077824 */ /* 0x040fe200078e0a09 */
[----:B------:R-:W-:Y:S01]  /*146b0*/  I2FP.F32.S32 R8, R8 ;  /* 0x0000000800087245 */ /* 0x000fe20000201400 */
[----:B------:R-:W-:Y:S01]  /*146c0*/  IMAD.IADD R4, R22, 0x1, -R61 ;  /* 0x0000000116047824 */ /* 0x000fe200078e0a3d */
[----:B------:R-:W-:Y:S01]  /*146d0*/  IABS R6, R6 ;  /* 0x0000000600067213 */ /* 0x000fe20000000000 */
[----:B------:R-:W-:Y:S01]  /*146e0*/  IMAD.IADD R17, R20, 0x1, -R51 ;  /* 0x0000000114117824 */ /* 0x000fe200078e0a33 */
[----:B------:R-:W-:Y:S01]  /*146f0*/  IABS R53, R53 ;  /* 0x0000003500357213 */ /* 0x000fe20000000000 */
[C---:B------:R-:W-:Y:S01]  /*14700*/  IMAD.IADD R12, R22.reuse, 0x1, -R49 ;  /* 0x00000001160c7824 */ /* 0x040fe200078e0a31 */
[----:B------:R-:W-:Y:S01]  /*14710*/  IABS R7, R7 ;  /* 0x0000000700077213 */ /* 0x000fe20000000000 */
[----:B------:R-:W-:Y:S01]  /*14720*/  FFMA.FTZ R8, -R3, R8, R67 ;  /* 0x0000000803087223 */ /* 0x000fe20000010143 */
[----:B------:R-:W-:Y:S01]  /*14730*/  I2FP.F32.S32 R23, R23 ;  /* 0x0000001700177245 */ /* 0x000fe20000201400 */
[----:B------:R-:W-:Y:S01]  /*14740*/  VIADD R27, R9, 0x28 ;  /* 0x00000028091b7836 */ /* 0x000fe20000000000 */
[----:B------:R-:W-:Y:S01]  /*14750*/  IABS R4, R4 ;  /* 0x0000000400047213 */ /* 0x000fe20000000000 */
[----:B------:R-:W-:Y:S01]  /*14760*/  IMAD.IADD R10, R22, 0x1, -R25 ;  /* 0x00000001160a7824 */ /* 0x000fe200078e0a19 */
[----:B------:R-:W-:Y:S01]  /*14770*/  I2FP.F32.S32 R21, R21 ;  /* 0x0000001500157245 */ /* 0x000fe20000201400 */
[C---:B------:R-:W-:Y:S01]  /*14780*/  FFMA.FTZ R14, -R3.reuse, R23, R54 ;  /* 0x00000017030e7223 */ /* 0x040fe20000010136 */
[----:B------:R-:W-:Y:S01]  /*14790*/  IABS R17, R17 ;  /* 0x0000001100117213 */ /* 0x000fe20000000000 */
[----:B------:R-:W-:Y:S01]  /*147a0*/  IMAD.IADD R57, R20, 0x1, -R27 ;  /* 0x0000000114397824 */ /* 0x000fe200078e0a1b */
[----:B------:R-:W-:Y:S01]  /*147b0*/  I2FP.F32.S32 R6, R6 ;  /* 0x0000000600067245 */ /* 0x000fe20000201400 */
[C---:B------:R-:W-:Y:S01]  /*147c0*/  FFMA.FTZ R21, -R3.reuse, R21, R56 ;  /* 0x0000001503157223 */ /* 0x040fe20000010138 */
[----:B------:R-:W-:Y:S01]  /*147d0*/  I2FP.F32.S32 R53, R53 ;  /* 0x0000003500357245 */ /* 0x000fe20000201400 */
[----:B------:R-:W-:Y:S01]  /*147e0*/  IMAD.IADD R204, R22, 0x1, -R29 ;  /* 0x0000000116cc7824 */ /* 0x000fe200078e0a1d */
[----:B------:R-:W-:Y:S01]  /*147f0*/  I2FP.F32.S32 R7, R7 ;  /* 0x0000000700077245 */ /* 0x000fe20000201400 */
[C---:B------:R-:W-:Y:S01]  /*14800*/  FFMA.FTZ R40, -R3.reuse, R6, R40 ;  /* 0x0000000603287223 */ /* 0x040fe20000010128 */
[----:B------:R-:W-:Y:S01]  /*14810*/  IABS R12, R12 ;  /* 0x0000000c000c7213 */ /* 0x000fe20000000000 */
[C---:B------:R-:W-:Y:S01]  /*14820*/  FFMA.FTZ R16, -R3.reuse, R53, R58 ;  /* 0x0000003503107223 */ /* 0x040fe2000001013a */
[----:B------:R-:W-:Y:S01]  /*14830*/  I2FP.F32.S32 R4, R4 ;  /* 0x0000000400047245 */ /* 0x000fe20000201400 */
[----:B------:R-:W-:Y:S01]  /*14840*/  FFMA.FTZ R6, -R3, R7, R66 ;  /* 0x0000000703067223 */ /* 0x000fe20000010142 */
[----:B------:R-:W-:Y:S01]  /*14850*/  FSEL R23, R65, -INF , !P6 ;  /* 0xff80000041177808 */ /* 0x000fe20007000000 */
[C---:B------:R-:W-:Y:S01]  /*14860*/  FFMA.FTZ R7, -R3.reuse, R53, R64 ;  /* 0x0000003503077223 */ /* 0x040fe20000010140 */
[----:B------:R-:W-:Y:S01]  /*14870*/  FSEL R18, R8, -INF , !P6 ;  /* 0xff80000008127808 */ /* 0x000fe20007000000 */
[----:B------:R-:W-:Y:S01]  /*14880*/  FFMA.FTZ R4, -R3, R4, R59 ;  /* 0x0000000403047223 */ /* 0x000fe2000001013b */
[----:B------:R-:W-:Y:S01]  /*14890*/  I2FP.F32.S32 R17, R17 ;  /* 0x0000001100117245 */ /* 0x000fe20000201400 */
[C---:B------:R-:W-:Y:S01]  /*148a0*/  IMAD.IADD R8, R22.reuse, 0x1, -R19 ;  /* 0x0000000116087824 */ /* 0x040fe200078e0a13 */
[----:B------:R-:W-:Y:S01]  /*148b0*/  ISETP.GE.AND P6, PT, R25, R135, PT ;  /* 0x000000871900720c */ /* 0x000fe20003fc6270 */
[----:B------:R-:W-:Y:S01]  /*148c0*/  IMAD.IADD R25, R22, 0x1, -R31 ;  /* 0x0000000116197824 */ /* 0x000fe200078e0a1f */
[----:B------:R-:W-:Y:S01]  /*148d0*/  I2FP.F32.S32 R12, R12 ;  /* 0x0000000c000c7245 */ /* 0x000fe20000201400 */
[----:B------:R-:W-:Y:S01]  /*148e0*/  FFMA.FTZ R17, -R3, R17, R52 ;  /* 0x0000001103117223 */ /* 0x000fe20000010134 */
[----:B------:R-:W-:-:S02]  /*148f0*/  IABS R57, R57 ;  /* 0x0000003900397213 */ /* 0x000fc40000000000 */
[-C--:B------:R-:W-:Y:S01]  /*14900*/  ISETP.GE.AND P4, PT, R61, R135.reuse, PT ;  /* 0x000000873d00720c */ /* 0x080fe20003f86270 */
[----:B------:R-:W-:Y:S01]  /*14910*/  FFMA.FTZ R12, -R3, R12, R55 ;  /* 0x0000000c030c7223 */ /* 0x000fe20000010137 */
[----:B------:R-:W-:Y:S02]  /*14920*/  ISETP.GE.AND P3, PT, R51, R135, PT ;  /* 0x000000873300720c */ /* 0x000fe40003f66270 */
[----:B------:R-:W-:Y:S02]  /*14930*/  FSEL R21, R21, -INF , !P5 ;  /* 0xff80000015157808 */ /* 0x000fe40006800000 */
[----:B------:R-:W-:Y:S02]  /*14940*/  FSEL R16, R16, -INF , !P5 ;  /* 0xff80000010107808 */ /* 0x000fe40006800000 */
[----:B------:R-:W-:Y:S02]  /*14950*/  IABS R25, R25 ;  /* 0x0000001900197213 */ /* 0x000fe40000000000 */
[----:B------:R-:W-:Y:S01]  /*14960*/  ISETP.GE.AND P5, PT, R19, R135, PT ;  /* 0x000000871300720c */ /* 0x000fe20003fa6270 */
[----:B------:R-:W-:Y:S01]  /*14970*/  IMAD.IADD R19, R22, 0x1, -R27 ;  /* 0x0000000116137824 */ /* 0x000fe200078e0a1b */
[----:B------:R-:W-:-:S02]  /*14980*/  I2FP.F32.S32 R57, R57 ;  /* 0x0000003900397245 */ /* 0x000fc40000201400 */
[----:B------:R-:W-:Y:S02]  /*14990*/  FSEL R7, R7, -INF , !P2 ;  /* 0xff80000007077808 */ /* 0x000fe40005000000 */
[----:B------:R-:W-:Y:S01]  /*149a0*/  FSEL R6, R6, -INF , !P2 ;  /* 0xff80000006067808 */ /* 0x000fe20005000000 */
[----:B------:R-:W-:Y:S01]  /*149b0*/  FFMA.FTZ R36, -R3, R57, R36 ;  /* 0x0000003903247223 */ /* 0x000fe20000010124 */
[-C--:B------:R-:W-:Y:S02]  /*149c0*/  ISETP.GE.AND P2, PT, R49, R135.reuse, PT ;  /* 0x000000873100720c */ /* 0x080fe40003f46270 */
[----:B------:R-:W-:Y:S02]  /*149d0*/  FSEL R5, R5, -INF , !P4 ;  /* 0xff80000005057808 */ /* 0x000fe40006000000 */
[----:B------:R-:W-:Y:S02]  /*149e0*/  FSEL R4, R4, -INF , !P4 ;  /* 0xff80000004047808 */ /* 0x000fe40006000000 */
[----:B------:R-:W-:Y:S01]  /*149f0*/  ISETP.GE.AND P4, PT, R31, R135, PT ;  /* 0x000000871f00720c */ /* 0x000fe20003f86270 */
[----:B------:R-:W-:Y:S01]  /*14a00*/  VIADD R31, R9, 0x29 ;  /* 0x00000029091f7836 */ /* 0x000fe20000000000 */
[----:B------:R-:W-:-:S02]  /*14a10*/  FSEL R17, R17, -INF , !P3 ;  /* 0xff80000011117808 */ /* 0x000fc40005800000 */
[----:B------:R-:W-:Y:S01]  /*14a20*/  FSEL R14, R14, -INF , !P3 ;  /* 0xff8000000e0e7808 */ /* 0x000fe20005800000 */
[----:B------:R-:W-:Y:S01]  /*14a30*/  IMAD.IADD R24, R20, 0x1, -R31 ;  /* 0x0000000114187824 */ /* 0x000fe200078e0a1f */
[----:B------:R-:W-:Y:S02]  /*14a40*/  IABS R204, R204 ;  /* 0x000000cc00cc7213 */ /* 0x000fe40000000000 */
[----:B------:R-:W-:Y:S02]  /*14a50*/  I2FP.F32.S32 R25, R25 ;  /* 0x0000001900197245 */ /* 0x000fe40000201400 */
[----:B------:R-:W-:Y:S01]  /*14a60*/  ISETP.GE.AND P3, PT, R29, R135, PT ;  /* 0x000000871d00720c */ /* 0x000fe20003f66270 */
[----:B------:R-:W-:Y:S01]  /*14a70*/  VIADD R29, R9, 0x30 ;  /* 0x00000030091d7836 */ /* 0x000fe20000000000 */
[----:B------:R-:W-:Y:S01]  /*14a80*/  FSEL R13, R13, -INF , !P2 ;  /* 0xff8000000d0d7808 */ /* 0x000fe20005000000 */
[----:B------:R-:W-:Y:S01]  /*14a90*/  FFMA.FTZ R42, -R3, R25, R42 ;  /* 0x00000019032a7223 */ /* 0x000fe2000001012a */
[----:B------:R-:W-:Y:S01]  /*14aa0*/  FSEL R12, R12, -INF , !P2 ;  /* 0xff8000000c0c7808 */ /* 0x000fe20005000000 */
[----:B------:R-:W-:Y:S01]  /*14ab0*/  VIADD R25, R9, 0x38 ;  /* 0x0000003809197836 */ /* 0x000fe20000000000 */
[----:B------:R-:W-:Y:S01]  /*14ac0*/  IABS R19, R19 ;  /* 0x0000001300137213 */ /* 0x000fe20000000000 */
[C---:B------:R-:W-:Y:S01]  /*14ad0*/  IMAD.IADD R28, R20.reuse, 0x1, -R29 ;  /* 0x00000001141c7824 */ /* 0x040fe200078e0a1d */
[----:B------:R-:W-:Y:S01]  /*14ae0*/  ISETP.GE.AND P2, PT, R27, R135, PT ;  /* 0x000000871b00720c */ /* 0x000fe20003f46270 */
[----:B------:R-:W-:Y:S01]  /*14af0*/  VIADD R27, R9, 0x31 ;  /* 0x00000031091b7836 */ /* 0x000fe20000000000 */
[----:B------:R-:W-:Y:S01]  /*14b00*/  IABS R10, R10 ;  /* 0x0000000a000a7213 */ /* 0x000fe20000000000 */
[C---:B------:R-:W-:Y:S01]  /*14b10*/  IMAD.IADD R30, R20.reuse, 0x1, -R25 ;  /* 0x00000001141e7824 */ /* 0x040fe200078e0a19 */
[----:B------:R-:W-:Y:S01]  /*14b20*/  IABS R8, R8 ;  /* 0x0000000800087213 */ /* 0x000fe20000000000 */
[----:B------:R-:W-:Y:S01]  /*14b30*/  IMAD.IADD R26, R20, 0x1, -R27 ;  /* 0x00000001141a7824 */ /* 0x000fe200078e0a1b */
[----:B------:R-:W-:-:S02]  /*14b40*/  I2FP.F32.S32 R204, R204 ;  /* 0x000000cc00cc7245 */ /* 0x000fc40000201400 */
[----:B------:R-:W-:Y:S02]  /*14b50*/  I2FP.F32.S32 R19, R19 ;  /* 0x0000001300137245 */ /* 0x000fe40000201400 */
[----:B------:R-:W-:Y:S01]  /*14b60*/  I2FP.F32.S32 R10, R10 ;  /* 0x0000000a000a7245 */ /* 0x000fe20000201400 */
[----:B------:R-:W-:Y:S01]  /*14b70*/  FFMA.FTZ R204, -R3, R204, R43 ;  /* 0x000000cc03cc7223 */ /* 0x000fe2000001012b */
[----:B------:R-:W-:Y:S01]  /*14b80*/  I2FP.F32.S32 R8, R8 ;  /* 0x0000000800087245 */ /* 0x000fe20000201400 */
[----:B------:R-:W-:Y:S01]  /*14b90*/  VIADD R43, R9, 0x39 ;  /* 0x00000039092b7836 */ /* 0x000fe20000000000 */
[----:B------:R-:W-:Y:S01]  /*14ba0*/  FSEL R187, R36, -INF , !P2 ;  /* 0xff80000024bb7808 */ /* 0x000fe20005000000 */
[----:B------:R-:W-:Y:S01]  /*14bb0*/  FFMA.FTZ R38, -R3, R19, R38 ;  /* 0x0000001303267223 */ /* 0x000fe20000010126 */
[----:B------:R-:W-:Y:S01]  /*14bc0*/  FMNMX3.FTZ R36, R7, R23, R21, !PT ;  /* 0x0000001707247276 */ /* 0x000fe20007810015 */
[C---:B------:R-:W-:Y:S01]  /*14bd0*/  FFMA.FTZ R10, -R3.reuse, R10, R46 ;  /* 0x0000000a030a7223 */ /* 0x040fe2000001012e */
[----:B------:R-:W-:Y:S01]  /*14be0*/  IABS R24, R24 ;  /* 0x0000001800187213 */ /* 0x000fe20000000000 */
[----:B------:R-:W-:Y:S01]  /*14bf0*/  FFMA.FTZ R8, -R3, R8, R47 ;  /* 0x0000000803087223 */ /* 0x000fe2000001012f */
[----:B------:R-:W-:Y:S01]  /*14c00*/  FSEL R193, R40, -INF , !P4 ;  /* 0xff80000028c17808 */ /* 0x000fe20006000000 */
[----:B------:R-:W-:Y:S01]  /*14c10*/  IMAD.IADD R20, R20, 0x1, -R43 ;  /* 0x0000000114147824 */ /* 0x000fe200078e0a2b */
[----:B------:R-:W-:-:S02]  /*14c20*/  FSEL R206, R42, -INF , !P4 ;  /* 0xff8000002ace7808 */ /* 0x000fc40006000000 */
[----:B------:R-:W-:Y:S02]  /*14c30*/  IABS R28, R28 ;  /* 0x0000001c001c7213 */ /* 0x000fe40000000000 */
[----:B------:R-:W-:Y:S01]  /*14c40*/  ISETP.GE.AND P4, PT, R27, R135, PT ;  /* 0x000000871b00720c */ /* 0x000fe20003f86270 */
[----:B------:R-:W-:Y:S01]  /*14c50*/  IMAD.IADD R27, R22, 0x1, -R27 ;  /* 0x00000001161b7824 */ /* 0x000fe200078e0a1b */
[----:B------:R-:W-:Y:S02]  /*14c60*/  FSEL R19, R44, -INF , !P6 ;  /* 0xff8000002c137808 */ /* 0x000fe40007000000 */
[----:B------:R-:W-:Y:S02]  /*14c70*/  FMNMX3.FTZ R36, R36, R5, R17, !PT ;  /* 0x0000000524247276 */ /* 0x000fe40007810011 */
[----:B------:R-:W-:Y:S02]  /*14c80*/  I2FP.F32.S32 R24, R24 ;  /* 0x0000001800187245 */ /* 0x000fe40000201400 */
[----:B------:R-:W-:-:S02]  /*14c90*/  IABS R26, R26 ;  /* 0x0000001a001a7213 */ /* 0x000fc40000000000 */
[----:B------:R-:W-:Y:S01]  /*14ca0*/  IABS R30, R30 ;  /* 0x0000001e001e7213 */ /* 0x000fe20000000000 */
[----:B------:R-:W-:Y:S01]  /*14cb0*/  FFMA.FTZ R24, -R3, R24, R37 ;  /* 0x0000001803187223 */ /* 0x000fe20000010125 */
[----:B------:R-:W-:Y:S02]  /*14cc0*/  I2FP.F32.S32 R28, R28 ;  /* 0x0000001c001c7245 */ /* 0x000fe40000201400 */
[----:B------:R-:W-:Y:S02]  /*14cd0*/  FSEL R9, R45, -INF , !P5 ;  /* 0xff8000002d097808 */ /* 0x000fe40006800000 */
[----:B------:R-:W-:Y:S01]  /*14ce0*/  FMNMX3.FTZ R36, R36, R13, R19, !PT ;  /* 0x0000000d24247276 */ /* 0x000fe20007810013 */
[----:B------:R-:W-:Y:S01]  /*14cf0*/  FFMA.FTZ R28, -R3, R28, R32 ;  /* 0x0000001c031c7223 */ /* 0x000fe20000010120 */
[----:B------:R-:W-:Y:S02]  /*14d00*/  FSEL R10, R10, -INF , !P6 ;  /* 0xff8000000a0a7808 */ /* 0x000fe40007000000 */
[----:B------:R-:W-:-:S02]  /*14d10*/  FSEL R8, R8, -INF , !P5 ;  /* 0xff80000008087808 */ /* 0x000fc40006800000 */
[----:B------:R-:W-:Y:S02]  /*14d20*/  IABS R27, R27 ;  /* 0x0000001b001b7213 */ /* 0x000fe40000000000 */
[-C--:B------:R-:W-:Y:S01]  /*14d30*/  ISETP.GE.AND P6, PT, R31, R135.reuse, PT ;  /* 0x000000871f00720c */ /* 0x080fe20003fc6270 */
[C---:B------:R-:W-:Y:S01]  /*14d40*/  IMAD.IADD R31, R22.reuse, 0x1, -R31 ;  /* 0x00000001161f7824 */ /* 0x040fe200078e0a1f */
[----:B------:R-:W-:Y:S01]  /*14d50*/  ISETP.GE.AND P5, PT, R29, R135, PT ;  /* 0x000000871d00720c */ /* 0x000fe20003fa6270 */
[----:B------:R-:W-:Y:S01]  /*14d60*/  IMAD.IADD R29, R22, 0x1, -R29 ;  /* 0x00000001161d7824 */ /* 0x000fe200078e0a1d */
[----:B------:R-:W-:Y:S02]  /*14d70*/  IABS R20, R20 ;  /* 0x0000001400147213 */ /* 0x000fe40000000000 */
[----:B------:R-:W-:Y:S02]  /*14d80*/  I2FP.F32.S32 R26, R26 ;  /* 0x0000001a001a7245 */ /* 0x000fe40000201400 */
[----:B------:R-:W-:-:S02]  /*14d90*/  I2FP.F32.S32 R30, R30 ;  /* 0x0000001e001e7245 */ /* 0x000fc40000201400 */
[----:B------:R-:W-:Y:S01]  /*14da0*/  FSEL R191, R41, -INF , !P3 ;  /* 0xff80000029bf7808 */ /* 0x000fe20005800000 */
[C---:B------:R-:W-:Y:S01]  /*14db0*/  FFMA.FTZ R26, -R3.reuse, R26, R33 ;  /* 0x0000001a031a7223 */ /* 0x040fe20000010121 */
[----:B------:R-:W-:Y:S01]  /*14dc0*/  FSEL R194, R38, -INF , !P2 ;  /* 0xff80000026c27808 */ /* 0x000fe20005000000 */
[----:B------:R-:W-:Y:S01]  /*14dd0*/  FFMA.FTZ R30, -R3, R30, R88 ;  /* 0x0000001e031e7223 */ /* 0x000fe20000010158 */
[----:B------:R-:W-:Y:S02]  /*14de0*/  FMNMX3.FTZ R36, R36, R9, R193, !PT ;  /* 0x0000000924247276 */ /* 0x000fe400078100c1 */
[----:B------:R-:W-:Y:S02]  /*14df0*/  FSEL R204, R204, -INF , !P3 ;  /* 0xff800000cccc7808 */ /* 0x000fe40005800000 */
        /* <DEDUP_REMOVED lines=18> */
[C---:B------:R-:W-:Y:S01]  /*14f20*/  FFMA.FTZ R32, -R3.reuse, R32, R39 ;  /* 0x0000002003207223 */ /* 0x040fe20000010127 */
        /* <DEDUP_REMOVED lines=10> */
[----:B------:R-:W-:Y:S02]  /*14fd0*/  FMNMX3.FTZ R27, R27, R8, R206, !PT ;  /* 0x000000081b1b7276 */ /* 0x000fe400078100ce */
[----:B------:R-:W-:-:S02]  /*14fe0*/  I2FP.F32.S32 R22, R22 ;  /* 0x0000001600167245 */ /* 0x000fc40000201400 */
[----:B------:R-:W-:Y:S02]  /*14ff0*/  FMNMX.FTZ R24, R177, R24, !PT ;  /* 0x00000018b1187209 */ /* 0x000fe40007810000 */
[----:B------:R-:W-:Y:S01]  /*15000*/  FSEL R192, R32, -INF , !P6 ;  /* 0xff80000020c07808 */ /* 0x000fe20007000000 */
[----:B------:R-:W-:Y:S01]  /*15010*/  FFMA.FTZ R22, -R3, R22, R91 ;  /* 0x0000001603167223 */ /* 0x000fe2000001015b */
[----:B------:R-:W-:Y:S02]  /*15020*/  FSEL R178, R34, -INF , !P5 ;  /* 0xff80000022b27808 */ /* 0x000fe40006800000 */
[----:B------:R-:W-:Y:S02]  /*15030*/  FMNMX3.FTZ R29, R27, R204, R194, !PT ;  /* 0x000000cc1b1d7276 */ /* 0x000fe400078100c2 */
[----:B------:R-:W1:Y:S01]  /*15040*/  SHFL.BFLY PT, R27, R24, 0x2, 0x1f ;  /* 0x0c401f00181b7f89 */ /* 0x000e6200000e0000 */
[----:B------:R-:W-:Y:S02]  /*15050*/  FSEL R176, R35, -INF , !P4 ;  /* 0xff80000023b07808 */ /* 0x000fe40006000000 */
[----:B------:R-:W-:-:S02]  /*15060*/  FSEL R174, R25, -INF , !P3 ;  /* 0xff80000019ae7808 */ /* 0x000fc40005800000 */
[----:B------:R-:W-:Y:S02]  /*15070*/  FMNMX3.FTZ R29, R29, R192, R178, !PT ;  /* 0x000000c01d1d7276 */ /* 0x000fe400078100b2 */
[----:B------:R-:W-:Y:S02]  /*15080*/  FSEL R172, R22, -INF , !P2 ;  /* 0xff80000016ac7808 */ /* 0x000fe40005000000 */
[----:B------:R-:W-:Y:S02]  /*15090*/  FMNMX3.FTZ R29, R29, R176, R174, !PT ;  /* 0x000000b01d1d7276 */ /* 0x000fe400078100ae */
[----:B------:R-:W-:Y:S02]  /*150a0*/  LOP3.LUT R22, R15, 0x1c0, RZ, 0xc0, !PT ;  /* 0x000001c00f167812 */ /* 0x000fe400078ec0ff */
[----:B------:R-:W-:-:S05]  /*150b0*/  FMNMX.FTZ R26, R172, R29, !PT ;  /* 0x0000001dac1a7209 */ /* 0x000fca0007810000 */
[----:B------:R-:W2:Y:S01]  /*150c0*/  SHFL.BFLY PT, R25, R26, 0x2, 0x1f ;  /* 0x0c401f001a197f89 */ /* 0x000ea200000e0000 */
[----:B-1----:R-:W-:Y:S01]  /*150d0*/  FMNMX.FTZ R20, R24, R27, !PT ;  /* 0x0000001b18147209 */ /* 0x002fe20007810000 */
[----:B------:R-:W-:-:S04]  /*150e0*/  IMAD.SHL.U32 R27, R189, 0x8, RZ ;  /* 0x00000008bd1b7824 */ /* 0x000fc800078e00ff */
[----:B------:R-:W1:Y:S01]  /*150f0*/  SHFL.BFLY PT, R133, R20, 0x1, 0x1f ;  /* 0x0c201f0014857f89 */ /* 0x000e6200000e0000 */
[----:B------:R-:W-:-:S04]  /*15100*/  LOP3.LUT R27, R22, 0x38, R27, 0xf8, !PT ;  /* 0x00000038161b7812 */ /* 0x000fc800078ef81b */
[----:B------:R-:W-:-:S04]  /*15110*/  LOP3.LUT R190, R27, R190, RZ, 0x3c, !PT ;  /* 0x000000be1bbe7212 */ /* 0x000fc800078e3cff */
[----:B------:R-:W-:Y:S02]  /*15120*/  LOP3.LUT R190, R190, 0x200, R15, 0xf8, !PT ;  /* 0x00000200bebe7812 */ /* 0x000fe400078ef80f */
[----:B--2---:R-:W-:Y:S02]  /*15130*/  FMNMX.FTZ R25, R26, R25, !PT ;  /* 0x000000191a197209 */ /* 0x004fe40007810000 */
[----:B------:R-:W-:-:S03]  /*15140*/  LEA R190, R190, UR5, 0x1 ;  /* 0x00000005bebe7c11 */ /* 0x000fc6000f8e08ff */
[----:B------:R-:W2:Y:S02]  /*15150*/  SHFL.BFLY PT, R132, R25, 0x1, 0x1f ;  /* 0x0c201f0019847f89 */ /* 0x000ea400000e0000 */
[----:B------:R-:W-:Y:S02]  /*15160*/  VIADD R170, R190, 0xc040 ;  /* 0x0000c040beaa7836 */ /* 0x000fe40000000000 */
[----:B------:R-:W4:Y:S01]  /*15170*/  LDSM.16.MT88.4 R64, [R190+0xe000] ;  /* 0x00e00000be40783b */ /* 0x000f220000004200 */
[----:B------:R-:W-:Y:S01]  /*15180*/  IMAD.IADD R175, R11, 0x1, R190 ;  /* 0x000000010baf7824 */ /* 0x000fe200078e02be */
[----:B-1----:R-:W-:Y:S02]  /*15190*/  FMNMX.FTZ R133, R20, R133, !PT ;  /* 0x0000008514857209 */ /* 0x002fe40007810000 */
[----:B------:R-:W-:Y:S02]  /*151a0*/  LDSM.16.MT88.4 R124, [R190+0xc000] ;  /* 0x00c00000be7c783b */ /* 0x000fe40000004200 */
[C---:B------:R-:W-:Y:S01]  /*151b0*/  FSETP.NEU.FTZ.AND P2, PT, R133.reuse, -INF , PT ;  /* 0xff8000008500780b */ /* 0x040fe20003f5d000 */
[----:B---3--:R-:W-:Y:S01]  /*151c0*/  FMUL.FTZ R182, R133, UR4 ;  /* 0x0000000485b67c20 */ /* 0x008fe20008410000 */
[----:B------:R-:W1:Y:S04]  /*151d0*/  LDSM.16.MT88.4 R40, [R175+0xc000] ;  /* 0x00c00000af28783b */ /* 0x000e680000004200 */
[----:B------:R-:W-:Y:S01]  /*151e0*/  FSEL R182, R182, RZ, P2 ;  /* 0x000000ffb6b67208 */ /* 0x000fe20001000000 */
[----:B------:R-:W3:Y:S04]  /*151f0*/  LDSM.16.MT88.4 R72, [R175+0xe000] ;  /* 0x00e00000af48783b */ /* 0x000ee80000004200 */
[----:B------:R-:W-:Y:S01]  /*15200*/  FFMA.FTZ R171, R7, UR4, -R182 ;  /* 0x0000000407ab7c23 */ /* 0x000fe200080108b6 */
[----:B------:R-:W-:-:S02]  /*15210*/  VIADD R7, R190, 0xc000 ;  /* 0x0000c000be077836 */ /* 0x000fc40000000000 */
[--C-:B------:R-:W-:Y:S01]  /*15220*/  FFMA.FTZ R162, R5, UR4, -R182.reuse ;  /* 0x0000000405a27c23 */ /* 0x100fe200080108b6 */
[----:B--2---:R-:W-:Y:S01]  /*15230*/  FMNMX.FTZ R132, R25, R132, !PT ;  /* 0x0000008419847209 */ /* 0x004fe20007810000 */
[----:B------:R-:W2:Y:S01]  /*15240*/  LDSM.16.MT88.4 R104, [R175+0x10000] ;  /* 0x01000000af68783b */ /* 0x000ea20000004200 */
[----:B------:R-:W-:Y:S02]  /*15250*/  @P0 VIADD R170, R7, 0xffffffc0 ;  /* 0xffffffc007aa0836 */ /* 0x000fe40000000000 */
[----:B------:R-:W-:Y:S01]  /*15260*/  FFMA.FTZ R166, R23, UR4, -R182 ;  /* 0x0000000417a67c23 */ /* 0x000fe200080108b6 */
[C---:B------:R-:W-:Y:S01]  /*15270*/  FSETP.NEU.FTZ.AND P2, PT, R132.reuse, -INF , PT ;  /* 0xff8000008400780b */ /* 0x040fe20003f5d000 */
[----:B------:R-:W-:Y:S01]  /*15280*/  FMUL.FTZ R173, R132, UR4 ;  /* 0x0000000484ad7c20 */ /* 0x000fe20008410000 */
[----:B------:R-:W-:Y:S01]  /*15290*/  IMAD.IADD R168, R11, 0x1, R170 ;  /* 0x000000010ba87824 */ /* 0x000fe200078e02aa */
[----:B------:R-:W5:Y:S01]  /*152a0*/  LDSM.16.MT88.4 R48, [R170] ;  /* 0x00000000aa30783b */ /* 0x000f620000004200 */
[--C-:B------:R-:W-:Y:S01]  /*152b0*/  FFMA.FTZ R167, R21, UR4, -R182.reuse ;  /* 0x0000000415a77c23 */ /* 0x100fe200080108b6 */
[----:B------:R-:W-:Y:S01]  /*152c0*/  MUFU.EX2 R171, R171 ;  /* 0x000000ab00ab7308 */ /* 0x000fe20000000800 */
[----:B------:R-:W-:Y:S01]  /*152d0*/  FSEL R173, R173, RZ, P2 ;  /* 0x000000ffadad7208 */ /* 0x000fe20001000000 */
[----:B------:R-:W5:Y:S01]  /*152e0*/  LDSM.16.MT88.4 R56, [R168] ;  /* 0x00000000a838783b */ /* 0x000f620000004200 */
[--C-:B------:R-:W-:Y:S01]  /*152f0*/  FFMA.FTZ R163, R17, UR4, -R182.reuse ;  /* 0x0000000411a37c23 */ /* 0x100fe200080108b6 */
[----:B------:R-:W4:Y:S01]  /*15300*/  MUFU.EX2 R166, R166 ;  /* 0x000000a600a67308 */ /* 0x000f220000000800 */
[--C-:B------:R-:W-:Y:S01]  /*15310*/  FFMA.FTZ R159, R19, UR4, -R182.reuse ;  /* 0x00000004139f7c23 */ /* 0x100fe200080108b6 */
[--C-:B------:R-:W-:Y:S01]  /*15320*/  FFMA.FTZ R169, R6, UR4, -R173.reuse ;  /* 0x0000000406a97c23 */ /* 0x100fe200080108ad */
[--C-:B------:R-:W-:Y:S01]  /*15330*/  FFMA.FTZ R160, R4, UR4, -R173.reuse ;  /* 0x0000000404a07c23 */ /* 0x100fe200080108ad */
[----:B------:R-:W5:Y:S01]  /*15340*/  LDSM.16.MT88.4 R80, [R170+0x2000] ;  /* 0x00200000aa50783b */ /* 0x000f620000004200 */
[--C-:B------:R-:W-:Y:S01]  /*15350*/  FFMA.FTZ R164, R18, UR4, -R173.reuse ;  /* 0x0000000412a47c23 */ /* 0x100fe200080108ad */
[--C-:B------:R-:W-:Y:S01]  /*15360*/  FFMA.FTZ R165, R16, UR4, -R173.reuse ;  /* 0x0000000410a57c23 */ /* 0x100fe200080108ad */
[----:B------:R-:W-:Y:S01]  /*15370*/  MUFU.EX2 R167, R167 ;  /* 0x000000a700a77308 */ /* 0x000fe20000000800 */
[----:B------:R-:W-:Y:S01]  /*15380*/  LDSM.16.MT88.4 R96, [R190+0x10000] ;  /* 0x01000000be60783b */ /* 0x000fe20000004200 */
[--C-:B------:R-:W-:Y:S01]  /*15390*/  FFMA.FTZ R158, R13, UR4, -R182.reuse ;  /* 0x000000040d9e7c23 */ /* 0x100fe200080108b6 */
[----:B------:R-:W-:Y:S01]  /*153a0*/  FFMA.FTZ R154, R9, UR4, -R182 ;  /* 0x00000004099a7c23 */ /* 0x000fe200080108b6 */
[----:B------:R-:W1:Y:S01]  /*153b0*/  MUFU.EX2 R162, R162 ;  /* 0x000000a200a27308 */ /* 0x000e620000000800 */
[----:B------:R-:W5:Y:S01]  /*153c0*/  LDSM.16.MT88.4 R88, [R168+0x2000] ;  /* 0x00200000a858783b */ /* 0x000f620000004200 */
[--C-:B------:R-:W-:Y:S01]  /*153d0*/  FFMA.FTZ R161, R14, UR4, -R173.reuse ;  /* 0x000000040ea17c23 */ /* 0x100fe200080108ad */
[----:B----4-:R-:W-:Y:S01]  /*153e0*/  F2FP.BF16.F32.PACK_AB R116, R166, R171 ;  /* 0x000000aba674723e */ /* 0x010fe200000010ff */
[----:B------:R-:W-:Y:S01]  /*153f0*/  MUFU.EX2 R169, R169 ;  /* 0x000000a900a97308 */ /* 0x000fe20000000800 */
[----:B------:R-:W4:Y:S01]  /*15400*/  LDSM.16.MT88.4 R112, [R170+0x4000] ;  /* 0x00400000aa70783b */ /* 0x000f220000004200 */
[--C-:B------:R-:W-:Y:S01]  /*15410*/  FFMA.FTZ R156, R12, UR4, -R173.reuse ;  /* 0x000000040c9c7c23 */ /* 0x100fe200080108ad */
[--C-:B------:R-:W-:Y:S01]  /*15420*/  FFMA.FTZ R157, R10, UR4, -R173.reuse ;  /* 0x000000040a9d7c23 */ /* 0x100fe200080108ad */
[----:B------:R-:W3:Y:S01]  /*15430*/  MUFU.EX2 R164, R164 ;  /* 0x000000a400a47308 */ /* 0x000ee20000000800 */
        /* <DEDUP_REMOVED lines=9> */
[----:B------:R-:W-:Y:S01]  /*154d0*/  FFMA.FTZ R174, R174, UR4, -R173 ;  /* 0x00000004aeae7c23 */ /* 0x000fe200080108ad */
[----:B------:R-:W-:Y:S01]  /*154e0*/  FADD.FTZ R166, R171, R166 ;  /* 0x000000a6aba67221 */ /* 0x000fe20000010000 */
[----:B------:R-:W-:Y:S01]  /*154f0*/  MUFU.EX2 R163, R163 ;  /* 0x000000a300a37308 */ /* 0x000fe20000000800 */
[----:B------:R-:W4:Y:S01]  /*15500*/  LDSM.16.MT88.4 R8, [R170+0x4800] ;  /* 0x00480000aa08783b */ /* 0x000f220000004200 */
[----:B---3--:R-:W-:Y:S01]  /*15510*/  F2FP.BF16.F32.PACK_AB R117, R164, R169 ;  /* 0x000000a9a475723e */ /* 0x008fe200000010ff */
[----:B------:R-:W-:Y:S01]  /*15520*/  FADD.FTZ R164, R169, R164 ;  /* 0x000000a4a9a47221 */ /* 0x000fe20000010000 */
[----:B------:R-:W3:Y:S01]  /*15530*/  MUFU.EX2 R158, R158 ;  /* 0x0000009e009e7308 */ /* 0x000ee20000000800 */
[----:B------:R-:W3:Y:S01]  /*15540*/  LDSM.16.MT88.4 R148, [R175+0xc800] ;  /* 0x00c80000af94783b */ /* 0x000ee20000004200 */
[----:B------:R-:W-:-:S02]  /*15550*/  FADD.FTZ R167, R167, R166 ;  /* 0x000000a6a7a77221 */ /* 0x000fc40000010000 */
[----:B------:R-:W-:Y:S01]  /*15560*/  MUFU.EX2 R159, R159 ;  /* 0x0000009f009f7308 */ /* 0x000fe20000000800 */
[----:B------:R-:W3:Y:S01]  /*15570*/  LDSM.16.MT88.4 R144, [R175+0xe800] ;  /* 0x00e80000af90783b */ /* 0x000ee20000004200 */
        /* <DEDUP_REMOVED lines=9> */
[----:B------:R-:W1:Y:S02]  /*15610*/  MUFU.EX2 R156, R156 ;  /* 0x0000009c009c7308 */ /* 0x000e640000000800 */
[----:B------:R-:W-:Y:S02]  /*15620*/  LDSM.16.MT88.4 R32, [R170+0x800] ;  /* 0x00080000aa20783b */ /* 0x000fe40000004200 */
        /* <DEDUP_REMOVED lines=8> */
[----:B------:R-:W-:Y:S05]  /*156b0*/  MUFU.EX2 R211, R211 ;  /* 0x000000d300d37308 */ /* 0x000fea0000000800 */
[C---:B------:R-:W-:Y:S08]  /*156c0*/  HMMA.16816.F32.BF16 R68, R116.reuse, R72, RZ ;  /* 0x000000487444723c */ /* 0x040ff000000418ff */
[C---:B--2---:R-:W-:Y:S08]  /*156d0*/  HMMA.16816.F32.BF16 R100, R116.reuse, R104, RZ ;  /* 0x000000687464723c */ /* 0x044ff000000418ff */
[C---:B------:R-:W-:Y:S08]  /*156e0*/  HMMA.16816.F32.BF16 R128, R116.reuse, R124, RZ ;  /* 0x0000007c7480723c */ /* 0x040ff000000418ff */
[C---:B-----5:R-:W-:Y:S08]  /*156f0*/  HMMA.16816.F32.BF16 R44, R116.reuse, R48, RZ ;  /* 0x00000030742c723c */ /* 0x060ff000000418ff */
[C---:B------:R-:W-:Y:S08]  /*15700*/  HMMA.16816.F32.BF16 R52, R116.reuse, R56, RZ ;  /* 0x000000387434723c */ /* 0x040ff000000418ff */
        /* <DEDUP_REMOVED lines=184> */
[----:B------:R-:W-:Y:S01]  /*16290*/  IMAD.MOV.U32 R135, RZ, RZ, R132 ;  /* 0x000000ffff877224 */ /* 0x000fe200078e0084 */
[----:B------:R-:W-:Y:S01]  /*162a0*/  IADD3 R0, PT, PT, R153, R0, R2 ;  /* 0x0000000099007210 */ /* 0x000fe20007ffe002 */
[----:B------:R-:W-:Y:S01]  /*162b0*/  UISETP.NE.AND.EX UP0, UPT, UR13, URZ, UPT, UP0 ;  /* 0x000000ff0d00728c */ /* 0x000fe2000bf05300 */
[----:B------:R-:W-:Y:S01]  /*162c0*/  SEL R187, R187, 0xffffffe0, !P1 ;  /* 0xffffffe0bbbb7807 */ /* 0x000fe20004800000 */
[----:B------:R-:W-:Y:S01]  /*162d0*/  VIADD R204, R190, 0xc040 ;  /* 0x0000c040becc7836 */ /* 0x000fe20000000000 */
[----:B------:R-:W-:Y:S01]  /*162e0*/  IADD3 R155, PT, PT, -R155, R0, -R200 ;  /* 0x000000009b9b7210 */ /* 0x000fe20007ffe9c8 */
[----:B------:R-:W-:Y:S01]  /*162f0*/  UMOV UR13, 0x400 ;  /* 0x00000400000d7882 */ /* 0x000fe20000000000 */
[----:B------:R-:W-:Y:S01]  /*16300*/  MOV R0, R133 ;  /* 0x0000008500007202 */ /* 0x000fe20000000f00 */
[----:B------:R-:W-:Y:S01]  /*16310*/  IMAD.IADD R187, R187, 0x1, R190 ;  /* 0x00000001bbbb7824 */ /* 0x000fe200078e02be */
[----:B------:R-:W-:Y:S01]  /*16320*/  PLOP3.LUT P4, PT, PT, PT, UP0, 0x80, 0x8 ;  /* 0x000000000008781c */ /* 0x000fe20003f8f008 */
[----:B------:R-:W-:Y:S01]  /*16330*/  IMAD R134, R134, -0x40, R155 ;  /* 0xffffffc086867824 */ /* 0x000fe200078e029b */
[----:B------:R-:W-:Y:S01]  /*16340*/  MOV R206, RZ ;  /* 0x000000ff00ce7202 */ /* 0x000fe20000000f00 */
[----:B------:R-:W2:Y:S03]  /*16350*/  LDCU UR12, c[0x0][0x440] ;  /* 0x00008800ff0c77ac */ /* 0x000ea60008000800 */
[----:B------:R-:W-:Y:S01]  /*16360*/  IADD3 R209, PT, PT, R134, 0x88, RZ ;  /* 0x0000008886d17810 */ /* 0x000fe20007ffe0ff */
[----:B------:R-:W3:Y:S01]  /*16370*/  LDCU UR4, c[0x0][0x45c] ;  /* 0x00008b80ff0477ac */ /* 0x000ee20008000800 */
[----:B------:R-:W4:Y:S01]  /*16380*/  LDCU.64 UR8, c[0x0][0x3a0] ;  /* 0x00007400ff0877ac */ /* 0x000f220008000a00 */
[----:B------:R-:W2:Y:S01]  /*16390*/  LDCU.64 UR10, c[0x0][0x3a8] ;  /* 0x00007500ff0a77ac */ /* 0x000ea20008000a00 */
[----:B-1----:R-:W-:-:S12]  /*163a0*/  ULEA UR5, UR5, UR13, 0x18 ;  /* 0x0000000d05057291 */ /* 0x002fd8000f8ec0ff */
.L_x_4623:
        /* <DEDUP_REMOVED lines=98> */
.L_x_4620:
        /* <DEDUP_REMOVED lines=87> */
[----:B------:R-:W-:Y:S01]  /*16f40*/  LDSM.16.M88.4 R180, [R194+UR5+0xa000] ;  /* 0x00a00005c2b4783b */ /* 0x000fe20008000200 */
[C---:B-1----:R-:W-:Y:S08]  /*16f50*/  HMMA.16816.F32.BF16 R4, R136.reuse, R140, RZ ;  /* 0x0000008c8804723c */ /* 0x042ff000000418ff */
[C---:B--2---:R-:W-:Y:S01]  /*16f60*/  HMMA.16816.F32.BF16 R8, R136.reuse, R142, RZ ;  /* 0x0000008e8808723c */ /* 0x044fe200000418ff */
        /* <DEDUP_REMOVED lines=229> */
.L_x_4622:
        /* <DEDUP_REMOVED lines=69> */
.L_x_4621:
[----:B------:R-:W-:Y:S01]  /*18210*/  IABS R2, R209 ;  /* 0x000000d100027213 */ /* 0x000fe20000000000 */
[----:B------:R-:W-:Y:S01]  /*18220*/  LDSM.16.MT88.4 R140, [R187+0xc000] ;  /* 0x00c00000bb8c783b */ /* 0x000fe20000004200 */
[C---:B------:R-:W-:Y:S02]  /*18230*/  IADD3 R134, PT, PT, R209.reuse, -0x8, RZ ;  /* 0xfffffff8d1867810 */ /* 0x040fe40007ffe0ff */
[----:B------:R-:W-:Y:S02]  /*18240*/  I2FP.F32.S32 R2, R2 ;  /* 0x0000000200027245 */ /* 0x000fe40000201400 */
[----:B-1----:R-:W-:Y:S02]  /*18250*/  IADD3 R136, PT, PT, R209, -0x1, RZ ;  /* 0xffffffffd1887810 */ /* 0x002fe40007ffe0ff */
[----:B------:R-:W-:Y:S01]  /*18260*/  IABS R134, R134 ;  /* 0x0000008600867213 */ /* 0x000fe20000000000 */
[----:B------:R-:W-:Y:S01]  /*18270*/  FFMA.FTZ R6, -R3, R2, R6 ;  /* 0x0000000203067223 */ /* 0x000fe20000010106 */
[C---:B------:R-:W-:Y:S01]  /*18280*/  IADD3 R2, PT, PT, R209.reuse, -0x9, RZ ;  /* 0xfffffff7d1027810 */ /* 0x040fe20007ffe0ff */
[----:B------:R-:W-:Y:S01]  /*18290*/  LDSM.16.MT88.4 R156, [R190+0x10800] ;  /* 0x01080000be9c783b */ /* 0x000fe20000004200 */
[----:B------:R-:W-:Y:S02]  /*182a0*/  IABS R136, R136 ;  /* 0x0000008800887213 */ /* 0x000fe40000000000 */
[----:B------:R-:W-:Y:S02]  /*182b0*/  IADD3 R133, PT, PT, R209, -0x10, RZ ;  /* 0xfffffff0d1857810 */ /* 0x000fe40007ffe0ff */
[----:B------:R-:W-:Y:S02]  /*182c0*/  I2FP.F32.S32 R134, R134 ;  /* 0x0000008600867245 */ /* 0x000fe40000201400 */
[----:B------:R-:W-:Y:S02]  /*182d0*/  IABS R2, R2 ;  /* 0x0000000200027213 */ /* 0x000fe40000000000 */
[----:B------:R-:W-:Y:S01]  /*182e0*/  I2FP.F32.S32 R136, R136 ;  /* 0x0000008800887245 */ /* 0x000fe20000201400 */
[-C--:B------:R-:W-:Y:S01]  /*182f0*/  FFMA.FTZ R10, -R3, R134.reuse, R10 ;  /* 0x00000086030a7223 */ /* 0x080fe2000001010a */
[----:B------:R-:W-:Y:S01]  /*18300*/  IADD3 R132, PT, PT, R209, -0x11, RZ ;  /* 0xffffffefd1847810 */ /* 0x000fe20007ffe0ff */
[C---:B------:R-:W-:Y:S01]  /*18310*/  FFMA.FTZ R4, -R3.reuse, R134, R4 ;  /* 0x0000008603047223 */ /* 0x040fe20000010104 */
[----:B------:R-:W-:Y:S01]  /*18320*/  IABS R133, R133 ;  /* 0x0000008500857213 */ /* 0x000fe20000000000 */
[C---:B------:R-:W-:Y:S01]  /*18330*/  FFMA.FTZ R7, -R3.reuse, R136, R7 ;  /* 0x0000008803077223 */ /* 0x040fe20000010107 */
[----:B------:R-:W-:Y:S02]  /*18340*/  I2FP.F32.S32 R2, R2 ;  /* 0x0000000200027245 */ /* 0x000fe40000201400 */
[----:B------:R-:W-:Y:S02]  /*18350*/  IABS R132, R132 ;  /* 0x0000008400847213 */ /* 0x000fe40000000000 */
[----:B------:R-:W-:Y:S01]  /*18360*/  I2FP.F32.S32 R133, R133 ;  /* 0x0000008500857245 */ /* 0x000fe20000201400 */
[-C--:B------:R-:W-:Y:S01]  /*18370*/  FFMA.FTZ R11, -R3, R2.reuse, R11 ;  /* 0x00000002030b7223 */ /* 0x080fe2000001010b */
[----:B------:R-:W-:Y:S01]  /*18380*/  IADD3 R134, PT, PT, R209, -0x18, RZ ;  /* 0xffffffe8d1867810 */ /* 0x000fe20007ffe0ff */
[----:B------:R-:W-:Y:S01]  /*18390*/  FFMA.FTZ R5, -R3, R2, R5 ;  /* 0x0000000203057223 */ /* 0x000fe20000010105 */
[----:B------:R-:W-:Y:S01]  /*183a0*/  IADD3 R136, PT, PT, R209, -0x19, RZ ;  /* 0xffffffe7d1887810 */ /* 0x000fe20007ffe0ff */
[CC--:B------:R-:W-:Y:S01]  /*183b0*/  FFMA.FTZ R8, -R3.reuse, R133.reuse, R8 ;  /* 0x0000008503087223 */ /* 0x0c0fe20000010108 */
[----:B------:R-:W-:Y:S01]  /*183c0*/  I2FP.F32.S32 R132, R132 ;  /* 0x0000008400847245 */ /* 0x000fe20000201400 */
[----:B------:R-:W-:Y:S01]  /*183d0*/  FFMA.FTZ R14, -R3, R133, R14 ;  /* 0x00000085030e7223 */ /* 0x000fe2000001010e */
[----:B------:R-:W-:Y:S02]  /*183e0*/  IABS R134, R134 ;  /* 0x0000008600867213 */ /* 0x000fe40000000000 */
[----:B------:R-:W-:Y:S01]  /*183f0*/  IADD3 R2, PT, PT, R209, -0x21, RZ ;  /* 0xffffffdfd1027810 */ /* 0x000fe20007ffe0ff */
[C---:B------:R-:W-:Y:S01]  /*18400*/  FFMA.FTZ R9, -R3.reuse, R132, R9 ;  /* 0x0000008403097223 */ /* 0x040fe20000010109 */
[----:B------:R-:W-:Y:S01]  /*18410*/  IABS R136, R136 ;  /* 0x0000008800887213 */ /* 0x000fe20000000000 */
[----:B------:R-:W-:Y:S01]  /*18420*/  FFMA.FTZ R15, -R3, R132, R15 ;  /* 0x00000084030f7223 */ /* 0x000fe2000001010f */
[----:B------:R-:W-:Y:S02]  /*18430*/  IADD3 R133, PT, PT, R209, -0x20, RZ ;  /* 0xffffffe0d1857810 */ /* 0x000fe40007ffe0ff */
[----:B------:R-:W-:Y:S02]  /*18440*/  I2FP.F32.S32 R134, R134 ;  /* 0x0000008600867245 */ /* 0x000fe40000201400 */
[----:B------:R-:W-:Y:S02]  /*18450*/  IABS R2, R2 ;  /* 0x0000000200027213 */ /* 0x000fe40000000000 */
[----:B------:R-:W-:Y:S01]  /*18460*/  I2FP.F32.S32 R132, R136 ;  /* 0x0000008800847245 */ /* 0x000fe20000201400 */
[CC--:B------:R-:W-:Y:S01]  /*18470*/  FFMA.FTZ R12, -R3.reuse, R134.reuse, R12 ;  /* 0x00000086030c7223 */ /* 0x0c0fe2000001010c */
[----:B------:R-:W-:Y:S01]  /*18480*/  IABS R133, R133 ;  /* 0x0000008500857213 */ /* 0x000fe20000000000 */
[----:B------:R-:W-:Y:S01]  /*18490*/  FFMA.FTZ R18, -R3, R134, R18 ;  /* 0x0000008603127223 */ /* 0x000fe20000010112 */
[----:B------:R-:W-:Y:S01]  /*184a0*/  IADD3 R136, PT, PT, R209, -0x31, RZ ;  /* 0xffffffcfd1887810 */ /* 0x000fe20007ffe0ff */
[C---:B------:R-:W-:Y:S01]  /*184b0*/  FFMA.FTZ R13, -R3.reuse, R132, R13 ;  /* 0x00000084030d7223 */ /* 0x040fe2000001010d */
[----:B------:R-:W-:Y:S01]  /*184c0*/  I2FP.F32.S32 R2, R2 ;  /* 0x0000000200027245 */ /* 0x000fe20000201400 */
[----:B------:R-:W-:Y:S01]  /*184d0*/  FFMA.FTZ R19, -R3, R132, R19 ;  /* 0x0000008403137223 */ /* 0x000fe20000010113 */
[----:B------:R-:W-:Y:S02]  /*184e0*/  I2FP.F32.S32 R133, R133 ;  /* 0x0000008500857245 */ /* 0x000fe40000201400 */
[----:B------:R-:W-:Y:S01]  /*184f0*/  IADD3 R134, PT, PT, R209, -0x28, RZ ;  /* 0xffffffd8d1867810 */ /* 0x000fe20007ffe0ff */
[C---:B------:R-:W-:Y:S01]  /*18500*/  FFMA.FTZ R23, -R3.reuse, R2, R23 ;  /* 0x0000000203177223 */ /* 0x040fe20000010117 */
[----:B------:R-:W-:Y:S01]  /*18510*/  IABS R136, R136 ;  /* 0x0000008800887213 */ /* 0x000fe20000000000 */
[C---:B------:R-:W-:Y:S01]  /*18520*/  FFMA.FTZ R17, -R3.reuse, R2, R17 ;  /* 0x0000000203117223 */ /* 0x040fe20000010111 */
[----:B------:R-:W-:Y:S01]  /*18530*/  IABS R134, R134 ;  /* 0x0000008600867213 */ /* 0x000fe20000000000 */
[CC--:B------:R-:W-:Y:S01]  /*18540*/  FFMA.FTZ R16, -R3.reuse, R133.reuse, R16 ;  /* 0x0000008503107223 */ /* 0x0c0fe20000010110 */
[----:B------:R-:W-:Y:S01]  /*18550*/  MOV R2, R136 ;  /* 0x0000008800027202 */ /* 0x000fe20000000f00 */
[----:B------:R-:W-:Y:S01]  /*18560*/  FFMA.FTZ R22, -R3, R133, R22 ;  /* 0x0000008503167223 */ /* 0x000fe20000010116 */
        /* <DEDUP_REMOVED lines=19> */
[----:B------:R-:W-:Y:S01]  /*186a0*/  FFMA.FTZ R21, -R3, R132, R21 ;  /* 0x0000008403157223 */ /* 0x000fe20000010115 */
[C---:B------:R-:W-:Y:S02]  /*186b0*/  IADD3 R133, PT, PT, R209.reuse, -0x38, RZ ;  /* 0xffffffc8d1857810 */ /* 0x040fe40007ffe0ff */
        /* <DEDUP_REMOVED lines=409> */
.L_x_4619:
[----:B------:R-:W1:Y:S01]  /*1a050*/  SHFL.BFLY PT, R2, R213, 0x2, 0x1f ;  /* 0x0c401f00d5027f89 */ /* 0x000e6200000e0000 */
[----:B------:R-:W2:Y:S01]  /*1a060*/  S2UR UR8, SR_CTAID.X ;  /* 0x00000000000879c3 */ /* 0x000ea20000002500 */
[----:B------:R-:W-:Y:S01]  /*1a070*/  LOP3.LUT R9, R188, 0x30, RZ, 0xc0, !PT ;  /* 0x00000030bc097812 */ /* 0x000fe200078ec0ff */
[----:B------:R-:W3:Y:S01]  /*1a080*/  LDCU UR4, c[0x0][0x44c] ;  /* 0x00008980ff0477ac */ /* 0x000ee20008000800 */
[----:B------:R-:W4:Y:S01]  /*1a090*/  SHFL.BFLY PT, R0, R211, 0x2, 0x1f ;  /* 0x0c401f00d3007f89 */ /* 0x000f2200000e0000 */
[C---:B------:R-:W-:Y:S01]  /*1a0a0*/  SHF.L.U32 R134, R189.reuse, 0x4, RZ ;  /* 0x00000004bd867819 */ /* 0x040fe200000006ff */
[----:B------:R-:W-:Y:S01]  /*1a0b0*/  BSSY.RECONVERGENT B0, `(.L_x_4624) ;  /* 0x00000fe000007945 */ /* 0x000fe20003800200 */
[C---:B------:R-:W-:Y:S02]  /*1a0c0*/  R2P PR, R189.reuse, 0x18 ;  /* 0x00000018bd007804 */ /* 0x040fe40000000000 */
[----:B------:R-:W-:Y:S01]  /*1a0d0*/  SHF.L.U32 R7, R189, 0x1, RZ ;  /* 0x00000001bd077819 */ /* 0x000fe200000006ff */
[----:B------:R-:W5:Y:S01]  /*1a0e0*/  S2UR UR10, SR_CTAID.Y ;  /* 0x00000000000a79c3 */ /* 0x000f620000002600 */
[----:B------:R-:W-:-:S02]  /*1a0f0*/  LOP3.LUT R10, R134, 0x1c0, RZ, 0xc0, !PT ;  /* 0x000001c0860a7812 */ /* 0x000fc400078ec0ff */
[C---:B------:R-:W-:Y:S02]  /*1a100*/  SHF.L.U32 R4, R189.reuse, 0x2, RZ ;  /* 0x00000002bd047819 */ /* 0x040fe400000006ff */
[----:B------:R-:W-:Y:S02]  /*1a110*/  LOP3.LUT P5, RZ, R189, 0x3, RZ, 0xc0, !PT ;  /* 0x00000003bdff7812 */ /* 0x000fe400078ac0ff */
[--C-:B------:R-:W-:Y:S01]  /*1a120*/  LOP3.LUT R13, R186, 0x6, R7.reuse, 0xf8, !PT ;  /* 0x00000006ba0d7812 */ /* 0x100fe200078ef807 */
[----:B------:R-:W3:Y:S01]  /*1a130*/  S2UR UR9, SR_CTAID.Z ;  /* 0x00000000000979c3 */ /* 0x000ee20000002700 */
[----:B------:R-:W-:Y:S02]  /*1a140*/  LOP3.LUT R10, R10, 0x38, R7, 0xf8, !PT ;  /* 0x000000380a0a7812 */ /* 0x000fe400078ef807 */
[----:B------:R-:W-:Y:S02]  /*1a150*/  SEL R185, R185, 0xffffffe0, !P0 ;  /* 0xffffffe0b9b97807 */ /* 0x000fe40004000000 */
[----:B------:R-:W-:Y:S01]  /*1a160*/  LOP3.LUT R10, R13, R10, RZ, 0xfc, !PT ;  /* 0x0000000a0d0a7212 */ /* 0x000fe200078efcff */
[----:B-1----:R-:W-:Y:S01]  /*1a170*/  FADD.FTZ R2, R2, R213 ;  /* 0x000000d502027221 */ /* 0x002fe20000010000 */
[----:B--2---:R-:W-:Y:S01]  /*1a180*/  USHF.L.U32 UR8, UR8, 0x6, URZ ;  /* 0x0000000608087899 */ /* 0x004fe200080006ff */
[----:B------:R-:W-:Y:S01]  /*1a190*/  LOP3.LUT R15, R4, 0x1f8, RZ, 0xc0, !PT ;  /* 0x000001f8040f7812 */ /* 0x000fe200078ec0ff */
[----:B----4-:R-:W-:-:S02]  /*1a1a0*/  FADD.FTZ R3, R0, R211 ;  /* 0x000000d300037221 */ /* 0x010fc40000010000 */
[----:B------:R-:W1:Y:S01]  /*1a1b0*/  SHFL.BFLY PT, R5, R2, 0x1, 0x1f ;  /* 0x0c201f0002057f89 */ /* 0x000e6200000e0000 */
[--C-:B------:R-:W-:Y:S02]  /*1a1c0*/  SHF.R.U32.HI R0, RZ, 0x2, R189.reuse ;  /* 0x00000002ff007819 */ /* 0x100fe400000116bd */
[----:B------:R-:W-:Y:S01]  /*1a1d0*/  SHF.R.U32.HI R189, RZ, 0x4, R189 ;  /* 0x00000004ffbd7819 */ /* 0x000fe200000116bd */
[----:B------:R-:W2:Y:S01]  /*1a1e0*/  SHFL.BFLY PT, R6, R3, 0x1, 0x1f ;  /* 0x0c201f0003067f89 */ /* 0x000ea200000e0000 */
[----:B------:R-:W-:Y:S02]  /*1a1f0*/  LOP3.LUT R0, R9, 0x7, R0, 0xf8, !PT ;  /* 0x0000000709007812 */ /* 0x000fe400078ef800 */
[----:B------:R-:W-:Y:S02]  /*1a200*/  IADD3 R7, PT, PT, R189, 0x8, RZ ;  /* 0x00000008bd077810 */ /* 0x000fe40007ffe0ff */
[----:B------:R-:W-:Y:S02]  /*1a210*/  LEA R10, R10, UR5, 0x2 ;  /* 0x000000050a0a7c11 */ /* 0x000fe4000f8e10ff */
[----:B------:R-:W-:-:S02]  /*1a220*/  LOP3.LUT R15, R15, 0x38, R188, 0x78, !PT ;  /* 0x000000380f0f7812 */ /* 0x000fc400078e78bc */
[C---:B------:R-:W-:Y:S02]  /*1a230*/  IADD3 R8, PT, PT, R10.reuse, 0x80, RZ ;  /* 0x000000800a087810 */ /* 0x040fe40007ffe0ff */
[----:B------:R-:W-:Y:S02]  /*1a240*/  @P4 IADD3 R8, PT, PT, R10, -0x80, RZ ;  /* 0xffffff800a084810 */ /* 0x000fe40007ffe0ff */
[----:B------:R-:W-:Y:S02]  /*1a250*/  IADD3 R13, PT, PT, R189, 0x18, RZ ;  /* 0x00000018bd0d7810 */ /* 0x000fe40007ffe0ff */
[----:B------:R-:W-:-:S04]  /*1a260*/  LOP3.LUT R134, R134, 0x10, RZ, 0xc0, !PT ;  /* 0x0000001086867812 */ /* 0x000fc800078ec0ff */
[----:B------:R-:W-:Y:S01]  /*1a270*/  LEA R134, R15, R134, 0x2 ;  /* 0x000000860f867211 */ /* 0x000fe200078e10ff */
[----:B-1----:R-:W-:Y:S01]  /*1a280*/  FADD.FTZ R5, R2, R5 ;  /* 0x0000000502057221 */ /* 0x002fe20000010000 */
[----:B------:R-:W-:Y:S01]  /*1a290*/  BAR.SYNC.DEFER_BLOCKING 0x0 ;  /* 0x0000000000007b1d */ /* 0x000fe20000010000 */
[----:B------:R-:W-:Y:S01]  /*1a2a0*/  IADD3 R2, PT, PT, R200, -UR8, RZ ;  /* 0x80000008c8027c10 */ /* 0x000fe2000fffe0ff */
[----:B--2---:R-:W-:Y:S02]  /*1a2b0*/  FADD.FTZ R6, R3, R6 ;  /* 0x0000000603067221 */ /* 0x004fe40000010000 */
[----:B------:R-:W-:Y:S02]  /*1a2c0*/  FSETP.NE.FTZ.AND P6, PT, R5, RZ, PT ;  /* 0x000000ff0500720b */ /* 0x000fe40003fd5000 */
[----:B------:R-:W1:Y:S01]  /*1a2d0*/  MUFU.RCP R11, R5 ;  /* 0x00000005000b7308 */ /* 0x000e620000001000 */
[----:B------:R-:W-:Y:S01]  /*1a2e0*/  ISETP.GE.AND P2, PT, R7, R2, PT ;  /* 0x000000020700720c */ /* 0x000fe20003f46270 */
[----:B------:R-:W5:Y:S01]  /*1a2f0*/  LDC.64 R14, c[0x0][0x430] ;  /* 0x00010c00ff0e7b82 */ /* 0x000f620000000a00 */
[----:B------:R-:W-:-:S02]  /*1a300*/  SEL R7, R184, 0xffffffc0, !P3 ;  /* 0xffffffc0b8077807 */ /* 0x000fc40005800000 */
[----:B------:R-:W-:Y:S02]  /*1a310*/  FSETP.NE.FTZ.AND P3, PT, R6, RZ, PT ;  /* 0x000000ff0600720b */ /* 0x000fe40003f75000 */
[----:B------:R-:W-:Y:S01]  /*1a320*/  IADD3 R12, PT, PT, R10, R7, RZ ;  /* 0x000000070a0c7210 */ /* 0x000fe20007ffe0ff */
[----:B------:R-:W2:Y:S01]  /*1a330*/  MUFU.RCP R9, R6 ;  /* 0x0000000600097308 */ /* 0x000ea20000001000 */
[-C--:B------:R-:W-:Y:S02]  /*1a340*/  IADD3 R16, PT, PT, R7, R8.reuse, RZ ;  /* 0x0000000807107210 */ /* 0x080fe40007ffe0ff */
[----:B------:R-:W-:Y:S01]  /*1a350*/  IADD3 R7, PT, PT, R185, R8, RZ ;  /* 0x00000008b9077210 */ /* 0x000fe20007ffe0ff */
[----:B------:R-:W4:Y:S01]  /*1a360*/  @P6 LDC R18, c[0x0][0x458] ;  /* 0x00011600ff126b82 */ /* 0x000f220000000800 */
[----:B------:R-:W-:Y:S02]  /*1a370*/  ISETP.GE.AND P0, PT, R13, R2, PT ;  /* 0x000000020d00720c */ /* 0x000fe40003f06270 */
[----:B------:R-:W-:Y:S01]  /*1a380*/  IADD3 R3, PT, PT, R189, 0x10, RZ ;  /* 0x00000010bd037810 */ /* 0x000fe20007ffe0ff */
[----:B------:R-:W3:Y:S01]  /*1a390*/  @P6 MUFU.LG2 R5, R5 ;  /* 0x0000000500056308 */ /* 0x000ee20000000c00 */
[----:B-1----:R-:W-:-:S03]  /*1a3a0*/  FSEL R11, R11, 1, P6 ;  /* 0x3f8000000b0b7808 */ /* 0x002fc60003000000 */
[----:B------:R-:W3:Y:S01]  /*1a3b0*/  LDC R13, c[0x0][0x3e0] ;  /* 0x0000f800ff0d7b82 */ /* 0x000ee20000000800 */
[----:B------:R-:W-:Y:S01]  /*1a3c0*/  ISETP.GE.AND P1, PT, R3, R2, PT ;  /* 0x000000020300720c */ /* 0x000fe20003f26270 */
[C---:B------:R-:W-:Y:S01]  /*1a3d0*/  FMUL.FTZ R128, R11.reuse, R128 ;  /* 0x000000800b807220 */ /* 0x040fe20000410000 */
        /* <DEDUP_REMOVED lines=100> */
[----:B------:R-:W1:Y:S01]  /*1aa20*/  @P3 LDC R17, c[0x0][0x458] ;  /* 0x00011600ff113b82 */ /* 0x000e620000000800 */
[----:B------:R-:W2:Y:S01]  /*1aa30*/  @P3 MUFU.LG2 R6, R6 ;  /* 0x0000000600063308 */ /* 0x000ea20000000c00 */
[----:B------:R-:W-:Y:S01]  /*1aa40*/  STS.64 [R10+0x800], R130 ;  /* 0x000800820a007388 */ /* 0x000fe20000000a00 */
[----:B-----5:R-:W-:Y:S01]  /*1aa50*/  IMAD R14, R14, UR10, R201 ;  /* 0x0000000a0e0e7c24 */ /* 0x020fe2000f8e02c9 */
[----:B------:R-:W-:-:S02]  /*1aa60*/  IADD3 R3, PT, PT, R189, 0x20, RZ ;  /* 0x00000020bd037810 */ /* 0x000fc40007ffe0ff */
[----:B------:R-:W-:Y:S02]  /*1aa70*/  STS.64 [R9], R124 ;  /* 0x0000007c09007388 */ /* 0x000fe40000000a00 */
[----:B------:R-:W-:Y:S02]  /*1aa80*/  ISETP.GE.AND P4, PT, R3, R2, PT ;  /* 0x000000020300720c */ /* 0x000fe40003f86270 */
[----:B------:R-:W-:Y:S02]  /*1aa90*/  STS.64 [R9+0x800], R126 ;  /* 0x0008007e09007388 */ /* 0x000fe40000000a00 */
[----:B------:R-:W-:Y:S02]  /*1aaa0*/  P2R R3, PR, RZ, 0x10 ;  /* 0x00000010ff037803 */ /* 0x000fe40000000000 */
        /* <DEDUP_REMOVED lines=31> */
[----:B------:R-:W-:Y:S04]  /*1aca0*/  STS.64 [R9+0x8800], R98 ;  /* 0x0088006209007388 */ /* 0x000fe80000000a00 */
[----:B------:R4:W-:Y:S04]  /*1acb0*/  STS.64 [R12+0x8000], R100 ;  /* 0x008000640c007388 */ /* 0x0009e80000000a00 */
[----:B------:R2:W-:Y:S04]  /*1acc0*/  STS.64 [R12+0x8800], R102 ;  /* 0x008800660c007388 */ /* 0x0005e80000000a00 */
[----:B------:R1:W-:Y:S04]  /*1acd0*/  STS.64 [R11+0x8000], R104 ;  /* 0x008000680b007388 */ /* 0x0003e80000000a00 */
[----:B------:R1:W-:Y:S01]  /*1ace0*/  STS.64 [R11+0x8800], R106 ;  /* 0x0088006a0b007388 */ /* 0x0003e20000000a00 */
[----:B-----5:R-:W-:-:S03]  /*1acf0*/  IADD3 R10, PT, PT, -R201, RZ, RZ ;  /* 0x000000ffc90a7210 */ /* 0x020fc60007ffe1ff */
[----:B------:R-:W-:Y:S04]  /*1ad00*/  STS.64 [R8+0x8000], R108 ;  /* 0x0080006c08007388 */ /* 0x000fe80000000a00 */
[----:B------:R5:W-:Y:S01]  /*1ad10*/  STS.64 [R8+0x8800], R110 ;  /* 0x0088006e08007388 */ /* 0x000be20000000a00 */
[----:B---3--:R-:W-:-:S03]  /*1ad20*/  IMAD R10, R13, R10, UR9 ;  /* 0x000000090d0a7e24 */ /* 0x008fc6000f8e020a */
[----:B------:R3:W-:Y:S01]  /*1ad30*/  STS.64 [R7+0x8000], R112 ;  /* 0x0080007007007388 */ /* 0x0007e20000000a00 */
[----:B------:R-:W-:Y:S01]  /*1ad40*/  IMAD R10, R14, R13, R10 ;  /* 0x0000000d0e0a7224 */ /* 0x000fe200078e020a */
[----:B----4-:R-:W-:Y:S02]  /*1ad50*/  MOV R101, 0xff800000 ;  /* 0xff80000000657802 */ /* 0x010fe40000000f00 */
[----:B------:R3:W-:Y:S01]  /*1ad60*/  STS.64 [R7+0x8800], R114 ;  /* 0x0088007207007388 */ /* 0x0007e20000000a00 */
[----:B------:R-:W-:Y:S02]  /*1ad70*/  LOP3.LUT R100, R4, 0x3c, RZ, 0xc0, !PT ;  /* 0x0000003c04647812 */ /* 0x000fe400078ec0ff */
[----:B--2---:R-:W-:Y:S01]  /*1ad80*/  MOV R102, 0xff800000 ;  /* 0xff80000000667802 */ /* 0x004fe20000000f00 */
[----:B------:R3:W-:Y:S01]  /*1ad90*/  STS.64 [R16+0x8000], R120 ;  /* 0x0080007810007388 */ /* 0x0007e20000000a00 */
[----:B------:R-:W-:-:S03]  /*1ada0*/  IMAD R103, R10, R15, UR8 ;  /* 0x000000080a677e24 */ /* 0x000fc6000f8e020f */
[----:B------:R3:W-:Y:S01]  /*1adb0*/  STS.64 [R16+0x8800], R122 ;  /* 0x0088007a10007388 */ /* 0x0007e20000000a00 */
[----:B-1----:R-:W-:Y:S01]  /*1adc0*/  IMAD R105, R103, UR4, RZ ;  /* 0x0000000467697c24 */ /* 0x002fe2000f8e02ff */
[----:B------:R-:W-:Y:S02]  /*1add0*/  IADD3 R107, PT, PT, R189, 0x28, RZ ;  /* 0x00000028bd6b7810 */ /* 0x000fe40007ffe0ff */
[----:B------:R3:W-:Y:S04]  /*1ade0*/  STS.64 [R185+0x8000], R116 ;  /* 0x00800074b9007388 */ /* 0x0007e80000000a00 */
[----:B------:R3:W-:Y:S01]  /*1adf0*/  STS.64 [R185+0x8800], R118 ;  /* 0x00880076b9007388 */ /* 0x0007e20000000a00 */
[----:B-----5:R-:W-:Y:S01]  /*1ae00*/  @P6 FMUL.FTZ R8, R5, 0.69314718246459960938 ;  /* 0x3f31721805086820 */ /* 0x020fe20000410000 */
[----:B------:R-:W-:Y:S01]  /*1ae10*/  BAR.SYNC.DEFER_BLOCKING 0x0 ;  /* 0x0000000000007b1d */ /* 0x000fe20000010000 */
[----:B------:R-:W-:-:S02]  /*1ae20*/  @P3 FMUL.FTZ R5, R6, 0.69314718246459960938 ;  /* 0x3f31721806053820 */ /* 0x000fc40000410000 */
[----:B------:R-:W-:Y:S02]  /*1ae30*/  @P6 FFMA.FTZ R102, R133, R18, R8 ;  /* 0x0000001285666223 */ /* 0x000fe40000010008 */
[----:B------:R-:W-:Y:S01]  /*1ae40*/  @P3 FFMA.FTZ R101, R132, R17, R5 ;  /* 0x0000001184653223 */ /* 0x000fe20000010005 */
        /* <DEDUP_REMOVED lines=36> */
.L_x_4625:
[----:B------:R-:W-:Y:S05]  /*1b090*/  BSYNC.RECONVERGENT B0 ;  /* 0x0000000000007941 */ /* 0x000fea0003800200 */
.L_x_4624:
[CC--:B------:R-:W-:Y:S01]  /*1b0a0*/  ISETP.GE.AND P4, PT, R189.reuse, R2.reuse, PT ;  /* 0x00000002bd00720c */ /* 0x0c0fe20003f86270 */
[----:B------:R-:W-:Y:S01]  /*1b0b0*/  IMAD R0, R189, 0xc0, R100 ;  /* 0x000000c0bd007824 */ /* 0x000fe200078e0264 */
[----:B------:R-:W-:Y:S01]  /*1b0c0*/  ISETP.GE.AND P5, PT, R107, R2, PT ;  /* 0x000000026b00720c */ /* 0x000fe20003fa6270 */
[----:B------:R-:W-:Y:S01]  /*1b0d0*/  BSSY.RECONVERGENT B0, `(.L_x_4626) ;  /* 0x0000012000007945 */ /* 0x000fe20003800200 */
[----:B------:R-:W-:Y:S01]  /*1b0e0*/  VIADD R107, R189, 0x30 ;  /* 0x00000030bd6b7836 */ /* 0x000fe20000000000 */
[C---:B--2---:R-:W-:Y:S02]  /*1b0f0*/  LOP3.LUT R101, R100.reuse, 0x40, RZ, 0xfc, !PT ;  /* 0x0000004064657812 */ /* 0x044fe400078efcff */
[----:B------:R-:W-:Y:S02]  /*1b100*/  IADD3 R103, P3, PT, R105, R0, RZ ;  /* 0x0000000069677210 */ /* 0x000fe40007f7e0ff */
[----:B------:R-:W-:Y:S02]  /*1b110*/  P2R R104, PR, RZ, 0x20 ;  /* 0x00000020ff687803 */ /* 0x000fe40000000000 */
[----:B------:R-:W-:-:S02]  /*1b120*/  LOP3.LUT R0, R100, 0x80, RZ, 0xfc, !PT ;  /* 0x0000008064007812 */ /* 0x000fc400078efcff */
[----:B------:R-:W-:Y:S01]  /*1b130*/  LEA.HI.X.SX32 R102, R105, RZ, 0x1, P3 ;  /* 0x000000ff69667211 */ /* 0x000fe200018f0eff */
[----:B------:R-:W-:Y:S06]  /*1b140*/  @P4 BRA `(.L_x_4627) ;  /* 0x0000000000284947 */ /* 0x000fec0003800000 */
[----:B------:R-:W2:Y:S01]  /*1b150*/  LDCU UR8, c[0x0][0x440] ;  /* 0x00008800ff0877ac */ /* 0x000ea20008000800 */
[----:B------:R-:W4:Y:S01]  /*1b160*/  LDCU.64 UR4, c[0x0][0x3f8] ;  /* 0x00007f00ff0477ac */ /* 0x000f220008000a00 */
[----:B--2---:R-:W-:Y:S02]  /*1b170*/  ISETP.GE.AND P3, PT, R100, UR8, PT ;  /* 0x0000000864007c0c */ /* 0x004fe4000bf66270 */
[----:B----4-:R-:W-:-:S04]  /*1b180*/  LEA R108, P4, R103, UR4, 0x2 ;  /* 0x00000004676c7c11 */ /* 0x010fc8000f8810ff */
[----:B------:R-:W-:Y:S02]  /*1b190*/  LEA.HI.X R109, R103, UR5, R102, 0x2, P4 ;  /* 0x00000005676d7c11 */ /* 0x000fe4000a0f1466 */
[----:B------:R-:W-:-:S05]  /*1b1a0*/  ISETP.GE.AND P4, PT, R101, UR8, PT ;  /* 0x0000000865007c0c */ /* 0x000fca000bf86270 */
[----:B-1----:R2:W-:Y:S01]  /*1b1b0*/  @!P3 STG.E.128 desc[UR6][R108.64], R96 ;  /* 0x000000606c00b986 */ /* 0x0025e2000c101d06 */
[----:B------:R-:W-:-:S07]  /*1b1c0*/  ISETP.GE.AND P3, PT, R0, UR8, PT ;  /* 0x0000000800007c0c */ /* 0x000fce000bf66270 */
[----:B------:R2:W-:Y:S06]  /*1b1d0*/  @!P4 STG.E.128 desc[UR6][R108.64+0x100], R64 ;  /* 0x000100406c00c986 */ /* 0x0005ec000c101d06 */
[----:B------:R2:W-:Y:S02]  /*1b1e0*/  @!P3 STG.E.128 desc[UR6][R108.64+0x200], R32 ;  /* 0x000200206c00b986 */ /* 0x0005e4000c101d06 */
.L_x_4627:
[----:B------:R-:W-:Y:S05]  /*1b1f0*/  BSYNC.RECONVERGENT B0 ;  /* 0x0000000000007941 */ /* 0x000fea0003800200 */
.L_x_4626:
        /* <DEDUP_REMOVED lines=20> */
.L_x_4629:
[----:B------:R-:W-:Y:S05]  /*1b340*/  BSYNC.RECONVERGENT B0 ;  /* 0x0000000000007941 */ /* 0x000fea0003800200 */
.L_x_4628:
        /* <DEDUP_REMOVED lines=10> */
[----:B------:R-:W2:Y:S03]  /*1b3f0*/  @!P3 LDC.64 R28, c[0x0][0x3f8] ;  /* 0x0000fe00ff1cbb82 */ /* 0x000ea60000000a00 */
[----:B------:R1:W-:Y:S01]  /*1b400*/  @!P4 STG.E.128 desc[UR6][R30.64+0x3000], R88 ;  /* 0x003000581e00c986 */ /* 0x0003e2000c101d06 */
[----:B--2---:R-:W-:-:S04]  /*1b410*/  @!P3 LEA R32, P1, R103, R28, 0x2 ;  /* 0x0000001c6720b211 */ /* 0x004fc800078210ff */
[C---:B------:R-:W-:Y:S02]  /*1b420*/  @!P3 LEA.HI.X R33, R103.reuse, R29, R102, 0x2, P1 ;  /* 0x0000001d6721b211 */ /* 0x040fe400008f1466 */
[----:B------:R-:W2:Y:S03]  /*1b430*/  @!P2 LDC.64 R28, c[0x0][0x3f8] ;  /* 0x0000fe00ff1cab82 */ /* 0x000ea60000000a00 */
[----:B------:R1:W-:Y:S01]  /*1b440*/  @!P3 STG.E.128 desc[UR6][R32.64+0x3100], R56 ;  /* 0x003100382000b986 */ /* 0x0003e2000c101d06 */
[----:B--2---:R-:W-:-:S04]  /*1b450*/  @!P2 LEA R28, P1, R103, R28, 0x2 ;  /* 0x0000001c671ca211 */ /* 0x004fc800078210ff */
[----:B------:R-:W-:-:S05]  /*1b460*/  @!P2 LEA.HI.X R29, R103, R29, R102, 0x2, P1 ;  /* 0x0000001d671da211 */ /* 0x000fca00008f1466 */
[----:B------:R1:W-:Y:S04]  /*1b470*/  @!P2 STG.E.128 desc[UR6][R28.64+0x3200], R24 ;  /* 0x003200181c00a986 */ /* 0x0003e8000c101d06 */
.L_x_4631:
[----:B------:R-:W-:Y:S05]  /*1b480*/  BSYNC.RECONVERGENT B0 ;  /* 0x0000000000007941 */ /* 0x000fea0003800200 */
.L_x_4630:
        /* <DEDUP_REMOVED lines=18> */
.L_x_4633:
[----:B------:R-:W-:Y:S05]  /*1b5b0*/  BSYNC.RECONVERGENT B0 ;  /* 0x0000000000007941 */ /* 0x000fea0003800200 */
.L_x_4632:
        /* <DEDUP_REMOVED lines=19> */
.L_x_4635:
[----:B------:R-:W-:Y:S05]  /*1b6f0*/  BSYNC.RECONVERGENT B0 ;  /* 0x0000000000007941 */ /* 0x000fea0003800200 */
.L_x_4634:
        /* <DEDUP_REMOVED lines=8> */
[----:B---3--:R-:W3:Y:S08]  /*1b780*/  @!P3 LDC.64 R16, c[0x0][0x3f8] ;  /* 0x0000fe00ff10bb82 */ /* 0x008ef00000000a00 */
[----:B------:R-:W5:Y:S01]  /*1b790*/  @!P1 LDC.64 R2, c[0x0][0x3f8] ;  /* 0x0000fe00ff029b82 */ /* 0x000f620000000a00 */
[----:B-1----:R-:W-:-:S04]  /*1b7a0*/  @!P4 LEA R18, P0, R103, R18, 0x2 ;  /* 0x000000126712c211 */ /* 0x002fc800078010ff */
[C---:B------:R-:W-:Y:S02]  /*1b7b0*/  @!P4 LEA.HI.X R19, R103.reuse, R19, R102, 0x2, P0 ;  /* 0x000000136713c211 */ /* 0x040fe400000f1466 */
[----:B---3--:R-:W-:-:S03]  /*1b7c0*/  @!P3 LEA R16, P2, R103, R16, 0x2 ;  /* 0x000000106710b211 */ /* 0x008fc600078410ff */
[----:B------:R1:W-:Y:S01]  /*1b7d0*/  @!P4 STG.E.128 desc[UR6][R18.64+0x7800], R76 ;  /* 0x0078004c1200c986 */ /* 0x0003e2000c101d06 */
[C---:B------:R-:W-:Y:S02]  /*1b7e0*/  @!P3 LEA.HI.X R17, R103.reuse, R17, R102, 0x2, P2 ;  /* 0x000000116711b211 */ /* 0x040fe400010f1466 */
[----:B-----5:R-:W-:-:S03]  /*1b7f0*/  @!P1 LEA R2, P0, R103, R2, 0x2 ;  /* 0x0000000267029211 */ /* 0x020fc600078010ff */
[----:B------:R1:W-:Y:S01]  /*1b800*/  @!P3 STG.E.128 desc[UR6][R16.64+0x7900], R44 ;  /* 0x0079002c1000b986 */ /* 0x0003e2000c101d06 */
[----:B------:R-:W-:-:S05]  /*1b810*/  @!P1 LEA.HI.X R3, R103, R3, R102, 0x2, P0 ;  /* 0x0000000367039211 */ /* 0x000fca00000f1466 */
[----:B------:R1:W-:Y:S04]  /*1b820*/  @!P1 STG.E.128 desc[UR6][R2.64+0x7a00], R12 ;  /* 0x007a000c02009986 */ /* 0x0003e8000c101d06 */
.L_x_4637:
[----:B------:R-:W-:Y:S05]  /*1b830*/  BSYNC.RECONVERGENT B0 ;  /* 0x0000000000007941 */ /* 0x000fea0003800200 */
.L_x_4636:
        /* <DEDUP_REMOVED lines=18> */
.L_x_4639:
[----:B------:R-:W-:Y:S05]  /*1b960*/  BSYNC.RECONVERGENT B0 ;  /* 0x0000000000007941 */ /* 0x000fea0003800200 */
.L_x_4638:
        /* <DEDUP_REMOVED lines=19> */
.L_x_4640:
        /* <DEDUP_REMOVED lines=14> */
.L_x_6903:


//--------------------- .text._ZN5flash24flash_fwd_splitkv_kernelI23Flash_fwd_kernel_traitsILi192ELi64ELi64ELi4ELb0ELb0EN7cutlass10bfloat16_tE19Flash_kernel_traitsILi192ELi64ELi64ELi4ES3_EELb0ELb0ELb1ELb0ELb0ELb1ELb1ELb1EEEvNS_16Flash_fwd_paramsE --------------------------
	.section	.text._ZN5flash24flash_fwd_splitkv_kernelI23Flash_fwd_kernel_traitsILi192ELi64ELi64ELi4ELb0ELb0EN7cutlass10bfloat16_tE19Flash_kernel_traitsILi192ELi64ELi64ELi4ES3_EELb0ELb0ELb1ELb0ELb0ELb1ELb1ELb1EEEvNS_16Flash_fwd_paramsE,"ax",@progbits
	.align	128
        .global         _ZN5flash24flash_fwd_splitkv_kernelI23Flash_fwd_kernel_traitsILi192ELi64ELi64ELi4ELb0ELb0EN7cutlass10bfloat16_tE19Flash_kernel_traitsILi192ELi64ELi64ELi4ES3_EELb0ELb0ELb1ELb0ELb0ELb1ELb1ELb1EEEvNS_16Flash_fwd_paramsE
        .type           _ZN5flash24flash_fwd_splitkv_kernelI23Flash_fwd_kernel_traitsILi192ELi64ELi64ELi4ELb0ELb0EN7cutlass10bfloat16_tE19Flash_kernel_traitsILi192ELi64ELi64ELi4ES3_EELb0ELb0ELb1ELb0ELb0ELb1ELb1ELb1EEEvNS_16Flash_fwd_paramsE,@function
        .size           _ZN5flash24flash_fwd_splitkv_kernelI23Flash_fwd_kernel_traitsILi192ELi64ELi64ELi4ELb0ELb0EN7cutlass10bfloat16_tE19Flash_kernel_traitsILi192ELi64ELi64ELi4ES3_EELb0ELb0ELb1ELb0ELb0ELb1ELb1ELb1EEEvNS_16Flash_fwd_paramsE,(.L_x_6904 - _ZN5flash24flash_fwd_splitkv_kernelI23Flash_fwd_kernel_traitsILi192ELi64ELi64ELi4ELb0ELb0EN7cutlass10bfloat16_tE19Flash_kernel_traitsILi192ELi64ELi64ELi4ES3_EELb0ELb0ELb1ELb0ELb0ELb1ELb1ELb1EEEvNS_16Flash_fwd_paramsE)
        .other          _ZN5flash24flash_fwd_splitkv_kernelI23Flash_fwd_kernel_traitsILi192ELi64ELi64ELi4ELb0ELb0EN7cutlass10bfloat16_tE19Flash_kernel_traitsILi192ELi64ELi64ELi4ES3_EELb0ELb0ELb1ELb0ELb0ELb1ELb1ELb1EEEvNS_16Flash_fwd_paramsE,@"STO_CUDA_ENTRY STV_DEFAULT"
_ZN5flash24flash_fwd_splitkv_kernelI23Flash_fwd_kernel_traitsILi192ELi64ELi64ELi4ELb0ELb0EN7cutlass10bfloat16_tE19Flash_kernel_traitsILi192ELi64ELi64ELi4ES3_EELb0ELb0ELb1ELb0ELb0ELb1ELb1ELb1EEEvNS_16Flash_fwd_paramsE:
.text._ZN5flash24flash_fwd_splitkv_kernelI23Flash_fwd_kernel_traitsILi192ELi64ELi64ELi4ELb0ELb0EN7cutlass10bfloat16_tE19Flash_kernel_traitsILi192ELi64ELi64ELi4ES3_EELb0ELb0ELb1ELb0ELb0ELb1ELb1ELb1EEEvNS_16Flash_fwd_paramsE:
        /* <DEDUP_REMOVED lines=68> */
.L_x_4641:
        /* <DEDUP_REMOVED lines=87> */
.L_x_4644:
[----:B------:R-:W-:Y:S05]  /*09b0*/  BSYNC.RECONVERGENT B0 ;  /* 0x0000000000007941 */ /* 0x000fea0003800200 */
.L_x_4643:
        /* <DEDUP_REMOVED lines=20> */
.L_x_4646:
[----:B------:R-:W-:Y:S05]  /*0b00*/  BSYNC.RECONVERGENT B0 ;  /* 0x0000000000007941 */ /* 0x000fea0003800200 */
.L_x_4645:
        /* <DEDUP_REMOVED lines=20> */
.L_x_4648:
[----:B------:R-:W-:Y:S05]  /*0c50*/  BSYNC.RECONVERGENT B0 ;  /* 0x0000000000007941 */ /* 0x000fea0003800200 */
.L_x_4647:
        /* <DEDUP_REMOVED lines=20> */
.L_x_4650:
[----:B------:R-:W-:Y:S05]  /*0da0*/  BSYNC.RECONVERGENT B0 ;  /* 0x0000000000007941 */ /* 0x000fea0003800200 */
.L_x_4649:
        /* <DEDUP_REMOVED lines=19> */
.L_x_4652:
[----:B------:R-:W-:Y:S05]  /*0ee0*/  BSYNC.RECONVERGENT B0 ;  /* 0x0000000000007941 */ /* 0x000fea0003800200 */
.L_x_4651:
        /* <DEDUP_REMOVED lines=18> */
.L_x_4654:
[----:B------:R-:W-:Y:S05]  /*1010*/  BSYNC.RECONVERGENT B0 ;  /* 0x0000000000007941 */ /* 0x000fea0003800200 */
.L_x_4653:
        /* <DEDUP_REMOVED lines=18> */
.L_x_4656:
[----:B------:R-:W-:Y:S05]  /*1140*/  BSYNC.RECONVERGENT B0 ;  /* 0x0000000000007941 */ /* 0x000fea0003800200 */
.L_x_4655:
        /* <DEDUP_REMOVED lines=18> */
.L_x_4658:
[----:B------:R-:W-:Y:S05]  /*1270*/  BSYNC.RECONVERGENT B0 ;  /* 0x0000000000007941 */ /* 0x000fea0003800200 */
.L_x_4657:
        /* <DEDUP_REMOVED lines=32> */
.L_x_4642:
        /* <DEDUP_REMOVED lines=11> */
.L_x_4659:
        /* <DEDUP_REMOVED lines=100> */
.L_x_4660:
        /* <DEDUP_REMOVED lines=15> */
.L_x_4662:
[----:B------:R-:W2:Y:S01]  /*1c60*/  LDC.64 R6, c[0x0][0x3b8] ;  /* 0x0000ee00ff067b82 */ /* 0x000ea20000000a00 */
[----:B-1----:R-:W-:-:S05]  /*1c70*/  IADD3 R2, PT, PT, R9, R0, RZ ;  /* 0x0000000009027210 */ /* 0x002fca0007ffe0ff */
[C---:B--2---:R-:W-:Y:S02]  /*1c80*/  IMAD R23, R2.reuse, R7, RZ ;  /* 0x0000000702177224 */ /* 0x044fe400078e02ff */
[----:B------:R-:W-:-:S05]  /*1c90*/  IMAD.WIDE.U32 R2, R2, R6, RZ ;  /* 0x0000000602027225 */ /* 0x000fca00078e00ff */
[----:B------:R-:W-:Y:S02]  /*1ca0*/  IADD3 R23, PT, PT, R3, R23, RZ ;  /* 0x0000001703177210 */ /* 0x000fe40007ffe0ff */
[----:B------:R-:W-:Y:S02]  /*1cb0*/  MOV R22, R2 ;  /* 0x0000000200167202 */ /* 0x000fe40000000f00 */
.L_x_4663:
        /* <DEDUP_REMOVED lines=14> */
.L_x_4664:
[----:B------:R-:W1:Y:S01]  /*1da0*/  LDC.64 R2, c[0x0][0x3c0] ;  /* 0x0000f000ff027b82 */ /* 0x000e620000000a00 */
[----:B------:R-:W-:-:S05]  /*1db0*/  IADD3 R0, PT, PT, R9, R0, RZ ;  /* 0x0000000009007210 */ /* 0x000fca0007ffe0ff */
[C---:B-1----:R-:W-:Y:S02]  /*1dc0*/  IMAD R21, R0.reuse, R3, RZ ;  /* 0x0000000300157224 */ /* 0x042fe400078e02ff */
[----:B-----5:R-:W-:-:S05]  /*1dd0*/  IMAD.WIDE.U32 R8, R0, R2, RZ ;  /* 0x0000000200087225 */ /* 0x020fca00078e00ff */
[----:B------:R-:W-:Y:S02]  /*1de0*/  IADD3 R21, PT, PT, R9, R21, RZ ;  /* 0x0000001509157210 */ /* 0x000fe40007ffe0ff */
[----:B------:R-:W-:-:S07]  /*1df0*/  MOV R20, R8 ;  /* 0x0000000800147202 */ /* 0x000fce0000000f00 */
.L_x_4665:
        /* <DEDUP_REMOVED lines=50> */
.L_x_4661:
        /* <DEDUP_REMOVED lines=178> */
.L_x_4734:
        /* <DEDUP_REMOVED lines=18> */
.L_x_4668:
[----:B-12-4-:R-:W-:Y:S05]  /*2d60*/  BSYNC.RECONVERGENT B0 ;  /* 0x0000000000007941 */ /* 0x016fea0003800200 */
.L_x_4667:
        /* <DEDUP_REMOVED lines=16> */
.L_x_4670:
[----:B------:R-:W-:Y:S05]  /*2e70*/  BSYNC.RECONVERGENT B0 ;  /* 0x0000000000007941 */ /* 0x000fea0003800200 */
.L_x_4669:
        /* <DEDUP_REMOVED lines=20> */
.L_x_4672:
[----:B------:R-:W-:Y:S05]  /*2fc0*/  BSYNC.RECONVERGENT B0 ;  /* 0x0000000000007941 */ /* 0x000fea0003800200 */
.L_x_4671:
        /* <DEDUP_REMOVED lines=21> */
.L_x_4674:
[----:B------:R-:W-:Y:S05]  /*3120*/  BSYNC.RECONVERGENT B0 ;  /* 0x0000000000007941 */ /* 0x000fea0003800200 */
.L_x_4673:
        /* <DEDUP_REMOVED lines=16> */
.L_x_4678:
[----:B------:R-:W-:Y:S05]  /*3230*/  BSYNC.RECONVERGENT B0 ;  /* 0x0000000000007941 */ /* 0x000fea0003800200 */
.L_x_4677:
        /* <DEDUP_REMOVED lines=15> */
.L_x_4680:
[----:B------:R-:W-:Y:S05]  /*3330*/  BSYNC.RECONVERGENT B0 ;  /* 0x0000000000007941 */ /* 0x000fea0003800200 */
.L_x_4679:
        /* <DEDUP_REMOVED lines=17> */
.L_x_4682:
[----:B------:R-:W-:Y:S05]  /*3450*/  BSYNC.RECONVERGENT B0 ;  /* 0x0000000000007941 */ /* 0x000fea0003800200 */
.L_x_4681:
        /* <DEDUP_REMOVED lines=22> */
.L_x_4676:
        /* <DEDUP_REMOVED lines=55> */
.L_x_4688:
[----:B------:R-:W-:Y:S05]  /*3930*/  BSYNC.RECONVERGENT B0 ;  /* 0x0000000000007941 */ /* 0x000fea0003800200 */
.L_x_4687:
        /* <DEDUP_REMOVED lines=48> */
.L_x_4690:
[----:B------:R-:W-:Y:S05]  /*3c40*/  BSYNC.RECONVERGENT B0 ;  /* 0x0000000000007941 */ /* 0x000fea0003800200 */
.L_x_4689:
        /* <DEDUP_REMOVED lines=47> */
.L_x_4686:
[----:B------:R-:W-:Y:S05]  /*3f40*/  BSYNC.RECONVERGENT B1 ;  /* 0x0000000000017941 */ /* 0x000fea0003800200 */
.L_x_4685:
        /* <DEDUP_REMOVED lines=64> */
.L_x_4694:
[----:B------:R-:W-:Y:S05]  /*4350*/  BSYNC.RECONVERGENT B0 ;  /* 0x0000000000007941 */ /* 0x000fea0003800200 */
.L_x_4693:
        /* <DEDUP_REMOVED lines=48> */
.L_x_4696:
[----:B------:R-:W-:Y:S05]  /*4660*/  BSYNC.RECONVERGENT B0 ;  /* 0x0000000000007941 */ /* 0x000fea0003800200 */
.L_x_4695:
        /* <DEDUP_REMOVED lines=47> */
.L_x_4692:
[----:B------:R-:W-:Y:S05]  /*4960*/  BSYNC.RECONVERGENT B1 ;  /* 0x0000000000017941 */ /* 0x000fea0003800200 */
.L_x_4691:
        /* <DEDUP_REMOVED lines=64> */
.L_x_4700:
[----:B------:R-:W-:Y:S05]  /*4d70*/  BSYNC.RECONVERGENT B0 ;  /* 0x0000000000007941 */ /* 0x000fea0003800200 */
.L_x_4699:
        /* <DEDUP_REMOVED lines=48> */
.L_x_4702:
[----:B------:R-:W-:Y:S05]  /*5080*/  BSYNC.RECONVERGENT B0 ;  /* 0x0000000000007941 */ /* 0x000fea0003800200 */
.L_x_4701:
        /* <DEDUP_REMOVED lines=47> */
.L_x_4698:
[----:B------:R-:W-:Y:S05]  /*5380*/  BSYNC.RECONVERGENT B1 ;  /* 0x0000000000017941 */ /* 0x000fea0003800200 */
.L_x_4697:
        /* <DEDUP_REMOVED lines=66> */
.L_x_4706:
[----:B------:R-:W-:Y:S05]  /*57b0*/  BSYNC.RECONVERGENT B0 ;  /* 0x0000000000007941 */ /* 0x000fea0003800200 */
.L_x_4705:
        /* <DEDUP_REMOVED lines=48> */
.L_x_4708:
[----:B------:R-:W-:Y:S05]  /*5ac0*/  BSYNC.RECONVERGENT B0 ;  /* 0x0000000000007941 */ /* 0x000fea0003800200 */
.L_x_4707:
        /* <DEDUP_REMOVED lines=47> */
.L_x_4704:
[----:B------:R-:W-:Y:S05]  /*5dc0*/  BSYNC.RECONVERGENT B1 ;  /* 0x0000000000017941 */ /* 0x000fea0003800200 */
.L_x_4703:
        /* <DEDUP_REMOVED lines=8> */
.L_x_4684:
        /* <DEDUP_REMOVED lines=95> */
.L_x_4712:
[----:B------:R-:W-:Y:S05]  /*6440*/  BSYNC.RECONVERGENT B0 ;  /* 0x0000000000007941 */ /* 0x000fea0003800200 */
.L_x_4711:
        /* <DEDUP_REMOVED lines=89> */
.L_x_4714:
[----:B------:R-:W-:Y:S05]  /*69e0*/  BSYNC.RECONVERGENT B0 ;  /* 0x0000000000007941 */ /* 0x000fea0003800200 */
.L_x_4713:
        /* <DEDUP_REMOVED lines=88> */
.L_x_4710:
[----:B------:R-:W-:Y:S05]  /*6f70*/  BSYNC.RECONVERGENT B1 ;  /* 0x0000000000017941 */ /* 0x000fea0003800200 */
.L_x_4709:
        /* <DEDUP_REMOVED lines=96> */
.L_x_4718:
[----:B------:R-:W-:Y:S05]  /*7580*/  BSYNC.RECONVERGENT B0 ;  /* 0x0000000000007941 */ /* 0x000fea0003800200 */
.L_x_4717:
        /* <DEDUP_REMOVED lines=89> */
.L_x_4720:
[----:B------:R-:W-:Y:S05]  /*7b20*/  BSYNC.RECONVERGENT B0 ;  /* 0x0000000000007941 */ /* 0x000fea0003800200 */
.L_x_4719:
        /* <DEDUP_REMOVED lines=88> */
.L_x_4716:
[----:B------:R-:W-:Y:S05]  /*80b0*/  BSYNC.RECONVERGENT B1 ;  /* 0x0000000000017941 */ /* 0x000fea0003800200 */
.L_x_4715:
        /* <DEDUP_REMOVED lines=98> */
.L_x_4724:
[----:B------:R-:W-:Y:S05]  /*86e0*/  BSYNC.RECONVERGENT B0 ;  /* 0x0000000000007941 */ /* 0x000fea0003800200 */
.L_x_4723:
        /* <DEDUP_REMOVED lines=88> */
.L_x_4726:
[----:B------:R-:W-:Y:S05]  /*8c70*/  BSYNC.RECONVERGENT B0 ;  /* 0x0000000000007941 */ /* 0x000fea0003800200 */
.L_x_4725:
        /* <DEDUP_REMOVED lines=86> */
.L_x_4722:
[----:B------:R-:W-:Y:S05]  /*91e0*/  BSYNC.RECONVERGENT B1 ;  /* 0x0000000000017941 */ /* 0x000fea0003800200 */
.L_x_4721:
        /* <DEDUP_REMOVED lines=101> */
.L_x_4730:
[----:B------:R-:W-:Y:S05]  /*9840*/  BSYNC.RECONVERGENT B0 ;  /* 0x0000000000007941 */ /* 0x000fea0003800200 */
.L_x_4729:
        /* <DEDUP_REMOVED lines=87> */
.L_x_4732:
[----:B------:R-:W-:Y:S05]  /*9dc0*/  BSYNC.RECONVERGENT B0 ;  /* 0x0000000000007941 */ /* 0x000fea0003800200 */
.L_x_4731:
        /* <DEDUP_REMOVED lines=86> */
.L_x_4728:
[----:B------:R-:W-:Y:S05]  /*a330*/  BSYNC.RECONVERGENT B1 ;  /* 0x0000000000017941 */ /* 0x000fea0003800200 */
.L_x_4727:
[----:B------:R-:W5:Y:S08]  /*a340*/  LDC R3, c[0x0][0x450] ;  /* 0x00011400ff037b82 */ /* 0x000f700000000800 */
[----:B------:R-:W1:Y:S01]  /*a350*/  LDC R11, c[0x0][0x450] ;  /* 0x00011400ff0b7b82 */ /* 0x000e620000000800 */
[----:B-----5:R-:W-:Y:S05]  /*a360*/  IMAD.U32 R3, R3, -0x20, RZ ;  /* 0xffffffe003037824 */ /* 0x020fea00078e00ff */
[C---:B------:R-:W-:Y:S02]  /*a370*/  LEA R78, P1, R3.reuse, R78, 0x1 ;  /* 0x0000004e034e7211 */ /* 0x040fe400078208ff */
[C---:B------:R-:W-:Y:S02]  /*a380*/  LEA R76, P0, R3.reuse, R76, 0x1 ;  /* 0x0000004c034c7211 */ /* 0x040fe400078008ff */
[C---:B------:R-:W-:Y:S02]  /*a390*/  LEA.HI.X.SX32 R79, R3.reuse, R79, 0x1, P1 ;  /* 0x0000004f034f7211 */ /* 0x040fe400008f0eff */
[----:B-1----:R-:W-:Y:S09]  /*a3a0*/  LEA.HI.X.SX32 R77, R3, R77, 0x1, P0 ;  /* 0x0000004d034d7211 */ /* 0x002ff200000f0eff */
.L_x_4683:
[----:B------:R-:W-:Y:S05]  /*a3b0*/  BSYNC.RECONVERGENT B2 ;  /* 0x0000000000027941 */ /* 0x000fea0003800200 */
.L_x_4675:
        /* <DEDUP_REMOVED lines=91> */
.L_x_4733:
[----:B------:R-:W-:Y:S02]  /*a970*/  IADD3 R74, P1, PT, R74, R81, RZ ;  /* 0x000000514a4a7210 */ /* 0x000fe40007f3e0ff */
[----:B------:R-:W-:Y:S03]  /*a980*/  IADD3 R14, P0, PT, R14, R85, RZ ;  /* 0x000000550e0e7210 */ /* 0x000fe60007f1e0ff */
[----:B------:R-:W-:Y:S02]  /*a990*/  IMAD.X R75, R75, 0x1, R80, P1 ;  /* 0x000000014b4b7824 */ /* 0x000fe400008e0650 */
[----:B------:R-:W-:Y:S01]  /*a9a0*/  IMAD.X R15, R15, 0x1, R83, P0 ;  /* 0x000000010f0f7824 */ /* 0x000fe200000e0653 */
[----:B------:R-:W-:Y:S07]  /*a9b0*/  @P2 BRA `(.L_x_4734) ;  /* 0xffffff8000a02947 */ /* 0x000fee000383ffff */
.L_x_4666:
[----:B------:R-:W1:Y:S01]  /*a9c0*/  LDC R3, c[0x0][0x450] ;  /* 0x00011400ff037b82 */ /* 0x000e620000000800 */
[----:B------:R-:W-:Y:S01]  /*a9d0*/  LOP3.LUT R0, R100, 0x1f8, RZ, 0xc0, !PT ;  /* 0x000001f864007812 */ /* 0x000fe200078ec0ff */
[----:B------:R-:W-:Y:S01]  /*a9e0*/  UMOV UR4, 0x400 ;  /* 0x0000040000047882 */ /* 0x000fe20000000000 */
[----:B------:R-:W-:Y:S02]  /*a9f0*/  BSSY.RECONVERGENT B3, `(.L_x_4735) ;  /* 0x000074d000037945 */ /* 0x000fe40003800200 */
[----:B------:R-:W-:-:S03]  /*aa00*/  LOP3.LUT R5, R0, 0x38, R61, 0x78, !PT ;  /* 0x0000003800057812 */ /* 0x000fc600078e783d */
[----:B------:R-:W2:Y:S01]  /*aa10*/  S2UR UR5, SR_CgaCtaId ;  /* 0x00000000000579c3 */ /* 0x000ea20000008800 */
[----:B------:R-:W-:-:S07]  /*aa20*/  LOP3.LUT R2, R5, 0x1e00, R100, 0xf8, !PT ;  /* 0x00001e0005027812 */ /* 0x000fce00078ef864 */
[----:B-----5:R-:W3:Y:S08]  /*aa30*/  LDC.64 R14, c[0x0][0x3b0] ;  /* 0x0000ec00ff0e7b82 */ /* 0x020ef00000000a00 */
        /* <DEDUP_REMOVED lines=34> */
.L_x_4739:
[----:B------:R2:W-:Y:S02]  /*ac60*/  STS.128 [R2+0x4000], RZ ;  /* 0x004000ff02007388 */ /* 0x0005e40000000c00 */
.L_x_4738:
[----:B------:R-:W-:Y:S05]  /*ac70*/  BSYNC.RECONVERGENT B0 ;  /* 0x0000000000007941 */ /* 0x000fea0003800200 */
.L_x_4737:
        /* <DEDUP_REMOVED lines=26> */
.L_x_4742:
[----:B------:R1:W-:Y:S02]  /*ae20*/  STS.128 [R2+0x4800], RZ ;  /* 0x004800ff02007388 */ /* 0x0003e40000000c00 */
.L_x_4741:
[----:B------:R-:W-:Y:S05]  /*ae30*/  BSYNC.RECONVERGENT B0 ;  /* 0x0000000000007941 */ /* 0x000fea0003800200 */
.L_x_4740:
        /* <DEDUP_REMOVED lines=26> */
.L_x_4745:
[----:B------:R4:W-:Y:S02]  /*afe0*/  STS.128 [R2+0x5000], RZ ;  /* 0x005000ff02007388 */ /* 0x0009e40000000c00 */
.L_x_4744:
[----:B------:R-:W-:Y:S05]  /*aff0*/  BSYNC.RECONVERGENT B0 ;  /* 0x0000000000007941 */ /* 0x000fea0003800200 */
.L_x_4743:
        /* <DEDUP_REMOVED lines=26> */
.L_x_4747:
[----:B------:R3:W-:Y:S01]  /*b1a0*/  STS.128 [R2+0x5800], RZ ;  /* 0x005800ff02007388 */ /* 0x0007e20000000c00 */
[----:B------:R-:W-:Y:S05]  /*b1b0*/  BRA `(.L_x_4746) ;  /* 0x0000006c00407947 */ /* 0x000fea0003800000 */
.L_x_4736:
        /* <DEDUP_REMOVED lines=10> */
[----:B---3--:R-:W-:Y:S02]  /*b260*/  IMAD.IADD R4, R69, 0x1, R0 ;  /* 0x0000000145047824 */ /* 0x008fe400078e0200 */
        /* <DEDUP_REMOVED lines=68> */
.L_x_4754:
[----:B------:R-:W-:Y:S05]  /*b6b0*/  BSYNC.RECONVERGENT B0 ;  /* 0x0000000000007941 */ /* 0x000fea0003800200 */
.L_x_4753:
[----:B-----5:R-:W-:Y:S01]  /*b6c0*/  IMAD.MOV.U32 R6, RZ, RZ, R18 ;  /* 0x000000ffff067224 */ /* 0x020fe200078e0012 */
[----:B------:R-:W-:Y:S01]  /*b6d0*/  MOV R4, R16 ;  /* 0x0000001000047202 */ /* 0x000fe20000000f00 */
[----:B------:R-:W-:Y:S01]  /*b6e0*/  IMAD.MOV.U32 R7, RZ, RZ, R19 ;  /* 0x000000ffff077224 */ /* 0x000fe200078e0013 */
[----:B------:R-:W-:Y:S02]  /*b6f0*/  MOV R5, R17 ;  /* 0x0000001100057202 */ /* 0x000fe40000000f00 */
.L_x_4752:
[----:B------:R-:W-:Y:S05]  /*b700*/  BSYNC.RECONVERGENT B1 ;  /* 0x0000000000017941 */ /* 0x000fea0003800200 */
.L_x_4751:
        /* <DEDUP_REMOVED lines=47> */
.L_x_4758:
[----:B------:R-:W-:Y:S05]  /*ba00*/  BSYNC.RECONVERGENT B0 ;  /* 0x0000000000007941 */ /* 0x000fea0003800200 */
.L_x_4757:
[----:B-----5:R4:W-:Y:S02]  /*ba10*/  STS.128 [R2+0x2000], R16 ;  /* 0x0020001002007388 */ /* 0x0209e40000000c00 */
.L_x_4756:
[----:B------:R-:W-:Y:S05]  /*ba20*/  BSYNC.RECONVERGENT B1 ;  /* 0x0000000000017941 */ /* 0x000fea0003800200 */
.L_x_4755:
        /* <DEDUP_REMOVED lines=45> */
.L_x_4760:
[----:B------:R-:W-:Y:S05]  /*bd00*/  BSYNC.RECONVERGENT B0 ;  /* 0x0000000000007941 */ /* 0x000fea0003800200 */
.L_x_4759:
[----:B-----5:R1:W-:Y:S02]  /*bd10*/  STS.128 [R2+0x4000], R16 ;  /* 0x0040001002007388 */ /* 0x0203e40000000c00 */
.L_x_4750:
[----:B------:R-:W-:Y:S05]  /*bd20*/  BSYNC.RECONVERGENT B2 ;  /* 0x0000000000027941 */ /* 0x000fea0003800200 */
.L_x_4749:
        /* <DEDUP_REMOVED lines=53> */
.L_x_4766:
[----:B------:R-:W-:Y:S05]  /*c080*/  BSYNC.RECONVERGENT B0 ;  /* 0x0000000000007941 */ /* 0x000fea0003800200 */
.L_x_4765:
[----:B-----5:R4:W-:Y:S02]  /*c090*/  STS.128 [R2+0x800], R16 ;  /* 0x0008001002007388 */ /* 0x0209e40000000c00 */
.L_x_4764:
[----:B------:R-:W-:Y:S05]  /*c0a0*/  BSYNC.RECONVERGENT B1 ;  /* 0x0000000000017941 */ /* 0x000fea0003800200 */
.L_x_4763:
        /* <DEDUP_REMOVED lines=46> */
.L_x_4770:
[----:B------:R-:W-:Y:S05]  /*c390*/  BSYNC.RECONVERGENT B0 ;  /* 0x0000000000007941 */ /* 0x000fea0003800200 */
.L_x_4769:
[----:B-----5:R4:W-:Y:S02]  /*c3a0*/  STS.128 [R2+0x2800], R16 ;  /* 0x0028001002007388 */ /* 0x0209e40000000c00 */
.L_x_4768:
[----:B------:R-:W-:Y:S05]  /*c3b0*/  BSYNC.RECONVERGENT B1 ;  /* 0x0000000000017941 */ /* 0x000fea0003800200 */
.L_x_4767:
        /* <DEDUP_REMOVED lines=45> */
.L_x_4772:
[----:B------:R-:W-:Y:S05]  /*c690*/  BSYNC.RECONVERGENT B0 ;  /* 0x0000000000007941 */ /* 0x000fea0003800200 */
.L_x_4771:
[----:B-----5:R4:W-:Y:S02]  /*c6a0*/  STS.128 [R2+0x4800], R16 ;  /* 0x0048001002007388 */ /* 0x0209e40000000c00 */
.L_x_4762:
[----:B------:R-:W-:Y:S05]  /*c6b0*/  BSYNC.RECONVERGENT B2 ;  /* 0x0000000000027941 */ /* 0x000fea0003800200 */
.L_x_4761:
        /* <DEDUP_REMOVED lines=53> */
.L_x_4778:
[----:B------:R-:W-:Y:S05]  /*ca10*/  BSYNC.RECONVERGENT B0 ;  /* 0x0000000000007941 */ /* 0x000fea0003800200 */
.L_x_4777:
[----:B-----5:R4:W-:Y:S02]  /*ca20*/  STS.128 [R2+0x1000], R16 ;  /* 0x0010001002007388 */ /* 0x0209e40000000c00 */
.L_x_4776:
[----:B------:R-:W-:Y:S05]  /*ca30*/  BSYNC.RECONVERGENT B1 ;  /* 0x0000000000017941 */ /* 0x000fea0003800200 */
.L_x_4775:
        /* <DEDUP_REMOVED lines=46> */
.L_x_4782:
[----:B------:R-:W-:Y:S05]  /*cd20*/  BSYNC.RECONVERGENT B0 ;  /* 0x0000000000007941 */ /* 0x000fea0003800200 */
.L_x_4781:
[----:B-----5:R4:W-:Y:S02]  /*cd30*/  STS.128 [R2+0x3000], R16 ;  /* 0x0030001002007388 */ /* 0x0209e40000000c00 */
.L_x_4780:
[----:B------:R-:W-:Y:S05]  /*cd40*/  BSYNC.RECONVERGENT B1 ;  /* 0x0000000000017941 */ /* 0x000fea0003800200 */
.L_x_4779:
        /* <DEDUP_REMOVED lines=45> */
.L_x_4784:
[----:B------:R-:W-:Y:S05]  /*d020*/  BSYNC.RECONVERGENT B0 ;  /* 0x0000000000007941 */ /* 0x000fea0003800200 */
.L_x_4783:
[----:B-----5:R4:W-:Y:S02]  /*d030*/  STS.128 [R2+0x5000], R16 ;  /* 0x0050001002007388 */ /* 0x0209e40000000c00 */
.L_x_4774:
[----:B------:R-:W-:Y:S05]  /*d040*/  BSYNC.RECONVERGENT B2 ;  /* 0x0000000000027941 */ /* 0x000fea0003800200 */
.L_x_4773:
[----:B-1----:R-:W-:-:S04]  /*d050*/  IADD3 R36, PT, PT, R108, 0x30, RZ ;  /* 0x000000306c247810 */ /* 0x002fc80007ffe0ff */
        /* <DEDUP_REMOVED lines=53> */
.L_x_4788:
[----:B------:R-:W-:Y:S05]  /*d3b0*/  BSYNC.RECONVERGENT B0 ;  /* 0x0000000000007941 */ /* 0x000fea0003800200 */
.L_x_4787:
[----:B-----5:R4:W-:Y:S02]  /*d3c0*/  STS.128 [R2+0x1800], R16 ;  /* 0x0018001002007388 */ /* 0x0209e40000000c00 */
.L_x_4786:
[----:B------:R-:W-:Y:S05]  /*d3d0*/  BSYNC.RECONVERGENT B1 ;  /* 0x0000000000017941 */ /* 0x000fea0003800200 */
.L_x_4785:
        /* <DEDUP_REMOVED lines=47> */
.L_x_4792:
[----:B------:R-:W-:Y:S05]  /*d6d0*/  BSYNC.RECONVERGENT B0 ;  /* 0x0000000000007941 */ /* 0x000fea0003800200 */
.L_x_4791:
[----:B-----5:R1:W-:Y:S02]  /*d6e0*/  STS.128 [R2+0x3800], R16 ;  /* 0x0038001002007388 */ /* 0x0203e40000000c00 */
.L_x_4790:
[----:B------:R-:W-:Y:S05]  /*d6f0*/  BSYNC.RECONVERGENT B1 ;  /* 0x0000000000017941 */ /* 0x000fea0003800200 */
.L_x_4789:
        /* <DEDUP_REMOVED lines=19> */
[----:B----4-:R-:W-:Y:S01]  /*d830*/  LOP3.LUT R16, R6, 0xffff0000, RZ, 0xc0, !PT ;  /* 0xffff000006107812 */ /* 0x010fe200078ec0ff */
        /* <DEDUP_REMOVED lines=26> */
.L_x_4794:
[----:B------:R-:W-:Y:S05]  /*d9e0*/  BSYNC.RECONVERGENT B0 ;  /* 0x0000000000007941 */ /* 0x000fea0003800200 */
.L_x_4793:
[----:B-----5:R4:W-:Y:S01]  /*d9f0*/  STS.128 [R2+0x5800], R16 ;  /* 0x0058001002007388 */ /* 0x0209e20000000c00 */
[----:B------:R-:W-:Y:S05]  /*da00*/  BRA `(.L_x_4746) ;  /* 0x00000044002c7947 */ /* 0x000fea0003800000 */
.L_x_4748:
        /* <DEDUP_REMOVED lines=98> */
.L_x_4799:
[----:B------:R-:W-:Y:S05]  /*e030*/  BSYNC.RECONVERGENT B0 ;  /* 0x0000000000007941 */ /* 0x000fea0003800200 */
.L_x_4798:
[----:B------:R-:W-:Y:S05]  /*e040*/  BSYNC.RECONVERGENT B1 ;  /* 0x0000000000017941 */ /* 0x000fea0003800200 */
.L_x_4797:
        /* <DEDUP_REMOVED lines=87> */
.L_x_4803:
[----:B------:R-:W-:Y:S05]  /*e5c0*/  BSYNC.RECONVERGENT B0 ;  /* 0x0000000000007941 */ /* 0x000fea0003800200 */
.L_x_4802:
[----:B-----5:R4:W-:Y:S02]  /*e5d0*/  STS.128 [R2+0x2000], R24 ;  /* 0x0020001802007388 */ /* 0x0209e40000000c00 */
.L_x_4801:
[----:B------:R-:W-:Y:S05]  /*e5e0*/  BSYNC.RECONVERGENT B1 ;  /* 0x0000000000017941 */ /* 0x000fea0003800200 */
.L_x_4800:
        /* <DEDUP_REMOVED lines=85> */
.L_x_4805:
[----:B------:R-:W-:Y:S05]  /*eb40*/  BSYNC.RECONVERGENT B0 ;  /* 0x0000000000007941 */ /* 0x000fea0003800200 */
.L_x_4804:
[----:B-----5:R1:W-:Y:S02]  /*eb50*/  STS.128 [R2+0x4000], R24 ;  /* 0x0040001802007388 */ /* 0x0203e40000000c00 */
.L_x_4796:
[----:B------:R-:W-:Y:S05]  /*eb60*/  BSYNC.RECONVERGENT B2 ;  /* 0x0000000000027941 */ /* 0x000fea0003800200 */
.L_x_4795:
        /* <DEDUP_REMOVED lines=93> */
.L_x_4811:
[----:B------:R-:W-:Y:S05]  /*f140*/  BSYNC.RECONVERGENT B0 ;  /* 0x0000000000007941 */ /* 0x000fea0003800200 */
.L_x_4810:
[----:B-----5:R4:W-:Y:S02]  /*f150*/  STS.128 [R2+0x800], R24 ;  /* 0x0008001802007388 */ /* 0x0209e40000000c00 */
.L_x_4809:
[----:B------:R-:W-:Y:S05]  /*f160*/  BSYNC.RECONVERGENT B1 ;  /* 0x0000000000017941 */ /* 0x000fea0003800200 */
.L_x_4808:
        /* <DEDUP_REMOVED lines=86> */
.L_x_4815:
[----:B------:R-:W-:Y:S05]  /*f6d0*/  BSYNC.RECONVERGENT B0 ;  /* 0x0000000000007941 */ /* 0x000fea0003800200 */
.L_x_4814:
[----:B-----5:R4:W-:Y:S02]  /*f6e0*/  STS.128 [R2+0x2800], R24 ;  /* 0x0028001802007388 */ /* 0x0209e40000000c00 */
.L_x_4813:
[----:B------:R-:W-:Y:S05]  /*f6f0*/  BSYNC.RECONVERGENT B1 ;  /* 0x0000000000017941 */ /* 0x000fea0003800200 */
.L_x_4812:
        /* <DEDUP_REMOVED lines=85> */
.L_x_4817:
[----:B------:R-:W-:Y:S05]  /*fc50*/  BSYNC.RECONVERGENT B0 ;  /* 0x0000000000007941 */ /* 0x000fea0003800200 */
.L_x_4816:
[----:B-----5:R4:W-:Y:S02]  /*fc60*/  STS.128 [R2+0x4800], R24 ;  /* 0x0048001802007388 */ /* 0x0209e40000000c00 */
.L_x_4807:
[----:B------:R-:W-:Y:S05]  /*fc70*/  BSYNC.RECONVERGENT B2 ;  /* 0x0000000000027941 */ /* 0x000fea0003800200 */
.L_x_4806:
        /* <DEDUP_REMOVED lines=93> */
.L_x_4823:
[----:B------:R-:W-:Y:S05]  /*10250*/  BSYNC.RECONVERGENT B0 ;  /* 0x0000000000007941 */ /* 0x000fea0003800200 */
.L_x_4822:
[----:B-----5:R4:W-:Y:S02]  /*10260*/  STS.128 [R2+0x1000], R24 ;  /* 0x0010001802007388 */ /* 0x0209e40000000c00 */
.L_x_4821:
[----:B------:R-:W-:Y:S05]  /*10270*/  BSYNC.RECONVERGENT B1 ;  /* 0x0000000000017941 */ /* 0x000fea0003800200 */
.L_x_4820:
        /* <DEDUP_REMOVED lines=86> */
.L_x_4827:
[----:B------:R-:W-:Y:S05]  /*107e0*/  BSYNC.RECONVERGENT B0 ;  /* 0x0000000000007941 */ /* 0x000fea0003800200 */
.L_x_4826:
[----:B-----5:R4:W-:Y:S02]  /*107f0*/  STS.128 [R2+0x3000], R24 ;  /* 0x0030001802007388 */ /* 0x0209e40000000c00 */
.L_x_4825:
[----:B------:R-:W-:Y:S05]  /*10800*/  BSYNC.RECONVERGENT B1 ;  /* 0x0000000000017941 */ /* 0x000fea0003800200 */
.L_x_4824:
        /* <DEDUP_REMOVED lines=85> */
.L_x_4829:
[----:B------:R-:W-:Y:S05]  /*10d60*/  BSYNC.RECONVERGENT B0 ;  /* 0x0000000000007941 */ /* 0x000fea0003800200 */
.L_x_4828:
[----:B-----5:R4:W-:Y:S02]  /*10d70*/  STS.128 [R2+0x5000], R24 ;  /* 0x0050001802007388 */ /* 0x0209e40000000c00 */
.L_x_4819:
[----:B------:R-:W-:Y:S05]  /*10d80*/  BSYNC.RECONVERGENT B2 ;  /* 0x0000000000027941 */ /* 0x000fea0003800200 */
.L_x_4818:
        /* <DEDUP_REMOVED lines=94> */
.L_x_4833:
[----:B------:R-:W-:Y:S05]  /*11370*/  BSYNC.RECONVERGENT B0 ;  /* 0x0000000000007941 */ /* 0x000fea0003800200 */
.L_x_4832:
[----:B-----5:R1:W-:Y:S02]  /*11380*/  STS.128 [R2+0x1800], R24 ;  /* 0x0018001802007388 */ /* 0x0203e40000000c00 */
.L_x_4831:
[----:B------:R-:W-:Y:S05]  /*11390*/  BSYNC.RECONVERGENT B1 ;  /* 0x0000000000017941 */ /* 0x000fea0003800200 */
.L_x_4830:
        /* <DEDUP_REMOVED lines=87> */
.L_x_4837:
[----:B------:R-:W-:Y:S05]  /*11910*/  BSYNC.RECONVERGENT B0 ;  /* 0x0000000000007941 */ /* 0x000fea0003800200 */
.L_x_4836:
[----:B-----5:R4:W-:Y:S02]  /*11920*/  STS.128 [R2+0x3800], R24 ;  /* 0x0038001802007388 */ /* 0x0209e40000000c00 */
.L_x_4835:
[----:B------:R-:W-:Y:S05]  /*11930*/  BSYNC.RECONVERGENT B1 ;  /* 0x0000000000017941 */ /* 0x000fea0003800200 */
.L_x_4834:
        /* <DEDUP_REMOVED lines=86> */
.L_x_4839:
[----:B------:R-:W-:Y:S05]  /*11ea0*/  BSYNC.RECONVERGENT B0 ;  /* 0x0000000000007941 */ /* 0x000fea0003800200 */
.L_x_4838:
[----:B-----5:R1:W-:Y:S02]  /*11eb0*/  STS.128 [R2+0x5800], R4 ;  /* 0x0058000402007388 */ /* 0x0203e40000000c00 */
.L_x_4746:
[----:B------:R-:W-:Y:S05]  /*11ec0*/  BSYNC.RECONVERGENT B3 ;  /* 0x0000000000037941 */ /* 0x000fea0003800200 */
.L_x_4735:
[----:B------:R-:W-:Y:S01]  /*11ed0*/  IADD3 R3, PT, PT, -R209, R135, RZ ;  /* 0x00000087d1037210 */ /* 0x000fe20007ffe1ff */
[----:B------:R-:W-:Y:S03]  /*11ee0*/  BSSY.RECONVERGENT B0, `(.L_x_4840) ;  /* 0x000001c000007945 */ /* 0x000fe60003800200 */
[----:B------:R-:W-:-:S13]  /*11ef0*/  ISETP.GE.AND P3, PT, R108, R3, PT ;  /* 0x000000036c00720c */ /* 0x000fda0003f66270 */
[----:B------:R-:W-:Y:S05]  /*11f00*/  @P3 BRA `(.L_x_4841) ;  /* 0x0000000000643947 */ /* 0x000fea0003800000 */
[----:B------:R-:W5:Y:S02]  /*11f10*/  LDCU UR4, c[0x0][0x440] ;  /* 0x00008800ff0477ac */ /* 0x000f640008000800 */
[----:B-----5:R-:W-:Y:S02]  /*11f20*/  ISETP.GE.AND P1, PT, R12, UR4, PT ;  /* 0x000000040c007c0c */ /* 0x020fe4000bf26270 */
[----:B------:R-:W-:-:S11]  /*11f30*/  ISETP.GE.AND P0, PT, R10, UR4, PT ;  /* 0x000000040a007c0c */ /* 0x000fd6000bf06270 */
[--C-:B-123--:R-:W-:Y:S02]  /*11f40*/  @!P1 IMAD.MOV.U32 R4, RZ, RZ, R198.reuse ;  /* 0x000000ffff049224 */ /* 0x10efe400078e00c6 */
        /* <DEDUP_REMOVED lines=20> */
.L_x_4842:
[----:B------:R2:W-:Y:S02]  /*12090*/  STS.128 [R2+0xa000], RZ ;  /* 0x00a000ff02007388 */ /* 0x0005e40000000c00 */
.L_x_4841:
[----:B------:R-:W-:Y:S05]  /*120a0*/  BSYNC.RECONVERGENT B0 ;  /* 0x0000000000007941 */ /* 0x000fea0003800200 */
.L_x_4840:
        /* <DEDUP_REMOVED lines=25> */
.L_x_4845:
[----:B------:R2:W-:Y:S02]  /*12240*/  STS.128 [R2+0xa800], RZ ;  /* 0x00a800ff02007388 */ /* 0x0005e40000000c00 */
.L_x_4844:
[----:B------:R-:W-:Y:S05]  /*12250*/  BSYNC.RECONVERGENT B0 ;  /* 0x0000000000007941 */ /* 0x000fea0003800200 */
.L_x_4843:
        /* <DEDUP_REMOVED lines=26> */
.L_x_4848:
[----:B------:R2:W-:Y:S02]  /*12400*/  STS.128 [R2+0xb000], RZ ;  /* 0x00b000ff02007388 */ /* 0x0005e40000000c00 */
.L_x_4847:
[----:B------:R-:W-:Y:S05]  /*12410*/  BSYNC.RECONVERGENT B0 ;  /* 0x0000000000007941 */ /* 0x000fea0003800200 */
.L_x_4846:
[----:B-12-4-:R-:W1:Y:S01]  /*12420*/  LDC.64 R6, c[0x0][0x538] ;  /* 0x00014e00ff067b82 */ /* 0x016e620000000a00 */
[----:B------:R-:W-:Y:S01]  /*12430*/  ISETP.GE.AND P0, PT, R36, R3, PT ;  /* 0x000000032400720c */ /* 0x000fe20003f06270 */
[----:B------:R-:W-:-:S12]  /*12440*/  BSSY.RECONVERGENT B0, `(.L_x_4849) ;  /* 0x000001a000007945 */ /* 0x000fd80003800200 */
[----:B------:R-:W-:Y:S05]  /*12450*/  @P0 BRA `(.L_x_4850) ;  /* 0x0000000000600947 */ /* 0x000fea0003800000 */
[----:B---3--:R-:W2:Y:S01]  /*12460*/  LDC.64 R4, c[0x0][0x3b8] ;  /* 0x0000ee00ff047b82 */ /* 0x008ea20000000a00 */
[----:B------:R-:W3:Y:S01]  /*12470*/  LDCU UR4, c[0x0][0x440] ;  /* 0x00008800ff0477ac */ /* 0x000ee20008000800 */
[----:B------:R-:W-:Y:S01]  /*12480*/  IMAD.MOV.U32 R196, RZ, RZ, R198 ;  /* 0x000000ffffc47224 */ /* 0x000fe200078e00c6 */
[----:B---3--:R-:W-:Y:S02]  /*12490*/  ISETP.GE.AND P2, PT, R12, UR4, PT ;  /* 0x000000040c007c0c */ /* 0x008fe4000bf46270 */
        /* <DEDUP_REMOVED lines=20> */
.L_x_4850:
[----:B------:R-:W-:Y:S05]  /*125e0*/  BSYNC.RECONVERGENT B0 ;  /* 0x0000000000007941 */ /* 0x000fea0003800200 */
.L_x_4849:
[----:B------:R-:W4:Y:S01]  /*125f0*/  LDCU.64 UR8, c[0x0][0x540] ;  /* 0x0000a800ff0877ac */ /* 0x000f220008000a00 */
[----:B------:R-:W0:Y:S01]  /*12600*/  LDGDEPBAR ;  /* 0x00000000000079af */ /* 0x000e220000000000 */
[----:B------:R-:W5:Y:S01]  /*12610*/  LDCU UR4, c[0x0][0x458] ;  /* 0x00008b00ff0477ac */ /* 0x000f620008000800 */
[----:B----4-:R-:W-:-:S04]  /*12620*/  IMAD.WIDE.U32 R106, R203, UR8, R106 ;  /* 0x00000008cb6a7c25 */ /* 0x010fc8000f8e006a */
[----:B------:R-:W-:Y:S01]  /*12630*/  IMAD R0, R203, UR9, R107 ;  /* 0x00000009cb007c24 */ /* 0x000fe2000f8e026b */
[----:B-1----:R-:W-:Y:S01]  /*12640*/  LEA R6, P0, R106, R6, 0x2 ;  /* 0x000000066a067211 */ /* 0x002fe200078010ff */
[----:B------:R-:W-:Y:S01]  /*12650*/  BSSY.RECONVERGENT B0, `(.L_x_4851) ;  /* 0x0000025000007945 */ /* 0x000fe20003800200 */
[----:B------:R-:W-:-:S04]  /*12660*/  DEPBAR.LE SB0, 0x0 ;  /* 0x000080000000791a */ /* 0x000fc80000000000 */
[----:B------:R-:W-:-:S06]  /*12670*/  LEA.HI.X R7, R106, R7, R0, 0x2, P0 ;  /* 0x000000076a077211 */ /* 0x000fcc00000f1400 */
[----:B------:R-:W4:Y:S01]  /*12680*/  LDG.E R7, desc[UR6][R6.64] ;  /* 0x0000000606077981 */ /* 0x000f22000c1e1900 */
[----:B-----5:R-:W4:Y:S01]  /*12690*/  MUFU.RCP R0, UR4 ;  /* 0x0000000400007d08 */ /* 0x020f220008001000 */
[----:B------:R-:W-:Y:S01]  /*126a0*/  BAR.SYNC.DEFER_BLOCKING 0x0 ;  /* 0x0000000000007b1d */ /* 0x000fe20000010000 */
[----:B----4-:R-:W-:-:S05]  /*126b0*/  FMUL.FTZ R0, R7, R0 ;  /* 0x0000000007007220 */ /* 0x010fca0000410000 */
[----:B------:R-:W-:Y:S05]  /*126c0*/  @P3 BRA `(.L_x_4852) ;  /* 0x0000000000683947 */ /* 0x000fea0003800000 */
[----:B------:R-:W1:Y:S02]  /*126d0*/  LDCU UR4, c[0x0][0x440] ;  /* 0x00008800ff0477ac */ /* 0x000e640008000800 */
[----:B-1----:R-:W-:Y:S02]  /*126e0*/  ISETP.GE.AND P1, PT, R12, UR4, PT ;  /* 0x000000040c007c0c */ /* 0x002fe4000bf26270 */
[----:B------:R-:W-:-:S11]  /*126f0*/  ISETP.GE.AND P0, PT, R10, UR4, PT ;  /* 0x000000040a007c0c */ /* 0x000fd6000bf06270 */
[----:B---3--:R-:W-:Y:S02]  /*12700*/  @!P1 IMAD.MOV.U32 R4, RZ, RZ, R200 ;  /* 0x000000ffff049224 */ /* 0x008fe400078e00c8 */
        /* <DEDUP_REMOVED lines=20> */
.L_x_4853:
[----:B------:R3:W-:Y:S01]  /*12850*/  STS.128 [R2+0x10000], RZ ;  /* 0x010000ff02007388 */ /* 0x0007e20000000c00 */
[----:B------:R-:W-:Y:S05]  /*12860*/  BRA `(.L_x_4854) ;  /* 0x00000000000c7947 */ /* 0x000fea0003800000 */
.L_x_4852:
[----:B------:R1:W-:Y:S04]  /*12870*/  STS.128 [R2+0xc000], RZ ;  /* 0x00c000ff02007388 */ /* 0x0003e80000000c00 */
[----:B------:R1:W-:Y:S04]  /*12880*/  STS.128 [R2+0xe000], RZ ;  /* 0x00e000ff02007388 */ /* 0x0003e80000000c00 */
[----:B------:R1:W-:Y:S02]  /*12890*/  STS.128 [R2+0x10000], RZ ;  /* 0x010000ff02007388 */ /* 0x0003e40000000c00 */
.L_x_4854:
[----:B------:R-:W-:Y:S05]  /*128a0*/  BSYNC.RECONVERGENT B0 ;  /* 0x0000000000007941 */ /* 0x000fea0003800200 */
.L_x_4851:
        /* <DEDUP_REMOVED lines=28> */
.L_x_4857:
[----:B------:R3:W-:Y:S02]  /*12a70*/  STS.128 [R2+0x10800], RZ ;  /* 0x010800ff02007388 */ /* 0x0007e40000000c00 */
.L_x_4856:
[----:B------:R-:W-:Y:S05]  /*12a80*/  BSYNC.RECONVERGENT B0 ;  /* 0x0000000000007941 */ /* 0x000fea0003800200 */
.L_x_4855:
[----:B------:R-:W-:Y:S01]  /*12a90*/  ISETP.GE.AND P0, PT, R30, R3, PT ;  /* 0x000000031e00720c */ /* 0x000fe20003f06270 */
[----:B------:R-:W-:-:S12]  /*12aa0*/  BSSY.RECONVERGENT B0, `(.L_x_4858) ;  /* 0x000001d000007945 */ /* 0x000fd80003800200 */
[----:B------:R1:W-:Y:S04]  /*12ab0*/  @P0 STS.128 [R2+0xd000], RZ ;  /* 0x00d000ff02000388 */ /* 0x0003e80000000c00 */
[----:B------:R1:W-:Y:S04]  /*12ac0*/  @P0 STS.128 [R2+0xf000], RZ ;  /* 0x00f000ff02000388 */ /* 0x0003e80000000c00 */
[----:B------:R1:W-:Y:S01]  /*12ad0*/  @P0 STS.128 [R2+0x11000], RZ ;  /* 0x011000ff02000388 */ /* 0x0003e20000000c00 */
[----:B------:R-:W-:Y:S05]  /*12ae0*/  @P0 BRA `(.L_x_4859) ;  /* 0x0000000000600947 */ /* 0x000fea0003800000 */
[----:B-1-3--:R-:W1:Y:S01]  /*12af0*/  LDC.64 R4, c[0x0][0x3c0] ;  /* 0x0000f000ff047b82 */ /* 0x00ae620000000a00 */
[----:B------:R-:W3:Y:S02]  /*12b00*/  LDCU UR4, c[0x0][0x440] ;  /* 0x00008800ff0477ac */ /* 0x000ee40008000800 */
[----:B---3--:R-:W-:Y:S02]  /*12b10*/  ISETP.GE.AND P1, PT, R12, UR4, PT ;  /* 0x000000040c007c0c */ /* 0x008fe4000bf26270 */
        /* <DEDUP_REMOVED lines=20> */
.L_x_4860:
[----:B------:R3:W-:Y:S02]  /*12c60*/  STS.128 [R2+0x11000], RZ ;  /* 0x011000ff02007388 */ /* 0x0007e40000000c00 */
.L_x_4859:
[----:B------:R-:W-:Y:S05]  /*12c70*/  BSYNC.RECONVERGENT B0 ;  /* 0x0000000000007941 */ /* 0x000fea0003800200 */
.L_x_4858:
[----:B------:R-:W-:Y:S01]  /*12c80*/  ISETP.GE.AND P0, PT, R36, R3, PT ;  /* 0x000000032400720c */ /* 0x000fe20003f06270 */
[C---:B------:R-:W-:Y:S01]  /*12c90*/  IMAD.SHL.U32 R182, R61.reuse, 0x20, RZ ;  /* 0x000000203db67824 */ /* 0x040fe200078e00ff */
[----:B------:R-:W-:Y:S01]  /*12ca0*/  BSSY.RECONVERGENT B0, `(.L_x_4861) ;  /* 0x0000023000007945 */ /* 0x000fe20003800200 */
[----:B------:R-:W-:Y:S01]  /*12cb0*/  IMAD.SHL.U32 R11, R61, 0x40, RZ ;  /* 0x000000403d0b7824 */ /* 0x000fe200078e00ff */
[----:B------:R-:W-:Y:S02]  /*12cc0*/  SHF.R.U32.HI R3, RZ, 0x4, R61 ;  /* 0x00000004ff037819 */ /* 0x000fe4000001163d */
[----:B------:R-:W-:-:S04]  /*12cd0*/  LOP3.LUT R182, R182, 0x7c00, RZ, 0xc0, !PT ;  /* 0x00007c00b6b67812 */ /* 0x000fc800078ec0ff */
[----:B-1-3--:R-:W-:-:S03]  /*12ce0*/  LOP3.LUT R6, R182, 0x200, R11, 0xf8, !PT ;  /* 0x00000200b6067812 */ /* 0x00afc600078ef80b */
[----:B------:R1:W-:Y:S04]  /*12cf0*/  @P0 STS.128 [R2+0xd800], RZ ;  /* 0x00d800ff02000388 */ /* 0x0003e80000000c00 */
[----:B------:R1:W-:Y:S04]  /*12d00*/  @P0 STS.128 [R2+0xf800], RZ ;  /* 0x00f800ff02000388 */ /* 0x0003e80000000c00 */
[----:B------:R1:W-:Y:S01]  /*12d10*/  @P0 STS.128 [R2+0x11800], RZ ;  /* 0x011800ff02000388 */ /* 0x0003e20000000c00 */
[----:B------:R-:W-:Y:S05]  /*12d20*/  @P0 BRA `(.L_x_4862) ;  /* 0x0000000000680947 */ /* 0x000fea0003800000 */
[----:B------:R-:W2:Y:S01]  /*12d30*/  LDC.64 R4, c[0x0][0x3c0] ;  /* 0x0000f000ff047b82 */ /* 0x000ea20000000a00 */
[----:B------:R-:W3:Y:S01]  /*12d40*/  LDCU UR4, c[0x0][0x440] ;  /* 0x00008800ff0477ac */ /* 0x000ee20008000800 */
[----:B----4-:R-:W-:Y:S01]  /*12d50*/  IMAD.MOV.U32 R201, RZ, RZ, R199 ;  /* 0x000000ffffc97224 */ /* 0x010fe200078e00c7 */
        /* <DEDUP_REMOVED lines=22> */
.L_x_4863:
[----:B------:R3:W-:Y:S02]  /*12ec0*/  STS.128 [R2+0x11800], RZ ;  /* 0x011800ff02007388 */ /* 0x0007e40000000c00 */
.L_x_4862:
[----:B------:R-:W-:Y:S05]  /*12ed0*/  BSYNC.RECONVERGENT B0 ;  /* 0x0000000000007941 */ /* 0x000fea0003800200 */
.L_x_4861:
[----:B------:R-:W-:Y:S01]  /*12ee0*/  SHF.L.U32 R3, R3, 0xa, RZ ;  /* 0x0000000a03037819 */ /* 0x000fe200000006ff */
[----:B------:R-:W5:Y:S01]  /*12ef0*/  LDCU UR4, c[0x0][0x50c] ;  /* 0x0000a180ff0477ac */ /* 0x000f620008000800 */
[----:B------:R-:W-:Y:S01]  /*12f00*/  IADD3 R63, PT, PT, R63, R6, RZ ;  /* 0x000000063f3f7210 */ /* 0x000fe20007ffe0ff */
[----:B------:R-:W0:Y:S01]  /*12f10*/  LDGDEPBAR ;  /* 0x00000000000079af */ /* 0x000e220000000000 */
[----:B--23--:R-:W-:Y:S02]  /*12f20*/  LOP3.LUT R14, R64, 0x8, R61, 0x78, !PT ;  /* 0x00000008400e7812 */ /* 0x00cfe400078e783d */
        /* <DEDUP_REMOVED lines=10> */
[----:B------:R-:W3:Y:S01]  /*12fd0*/  LDSM.16.M88.4 R28, [R14+UR5+0x6000] ;  /* 0x006000050e1c783b */ /* 0x000ee20008000200 */
[----:B------:R-:W-:-:S02]  /*12fe0*/  IADD3 R50, PT, PT, R63, R8, RZ ;  /* 0x000000083f327210 */ /* 0x000fc40007ffe0ff */
[----:B------:R-:W-:Y:S01]  /*12ff0*/  IADD3 R3, PT, PT, R51, R8, RZ ;  /* 0x0000000833037210 */ /* 0x000fe20007ffe0ff */
[----:B------:R-:W4:Y:S01]  /*13000*/  LDSM.16.M88.4 R20, [R14+UR5+0x6800] ;  /* 0x006800050e14783b */ /* 0x000f220008000200 */
[----:B------:R-:W-:Y:S02]  /*13010*/  MOV R180, 0x40 ;  /* 0x0000004000b47802 */ /* 0x000fe40000000f00 */
[----:B------:R-:W-:Y:S01]  /*13020*/  ISETP.GT.AND P2, PT, R60, R195, PT ;  /* 0x000000c33c00720c */ /* 0x000fe20003f44270 */
[----:B------:R-:W1:Y:S04]  /*13030*/  LDSM.16.M88.4 R72, [R14+UR5+0x7000] ;  /* 0x007000050e48783b */ /* 0x000e680008000200 */
[----:B------:R-:W-:Y:S04]  /*13040*/  LDSM.16.M88.4 R64, [R50] ;  /* 0x000000003240783b */ /* 0x000fe80000000200 */
[----:B------:R-:W5:Y:S04]  /*13050*/  LDSM.16.M88.4 R40, [R3+0x6000] ;  /* 0x006000000328783b */ /* 0x000f680000000200 */
[----:B------:R-:W5:Y:S04]  /*13060*/  LDSM.16.M88.4 R16, [R3+0x6800] ;  /* 0x006800000310783b */ /* 0x000f680000000200 */
[----:B------:R-:W5:Y:S04]  /*13070*/  LDSM.16.M88.4 R4, [R3+0x7000] ;  /* 0x007000000304783b */ /* 0x000f680000000200 */
[----:B------:R-:W5:Y:S01]  /*13080*/  LDSM.16.M88.4 R84, [R3+0x7800] ;  /* 0x007800000354783b */ /* 0x000f620000000200 */
[----:B--2---:R-:W-:Y:S01]  /*13090*/  HMMA.16816.F32.BF16 R68, R80, R36, RZ ;  /* 0x000000245044723c */ /* 0x004fe200000418ff */
[----:B------:R-:W-:-:S04]  /*130a0*/  SEL R36, R180, 0xffffffc0, !P0 ;  /* 0xffffffc0b4247807 */ /* 0x000fc80004000000 */
[-C--:B------:R-:W-:Y:S02]  /*130b0*/  IADD3 R51, PT, PT, R51, R36.reuse, RZ ;  /* 0x0000002433337210 */ /* 0x080fe40007ffe0ff */
[----:B------:R-:W-:Y:S01]  /*130c0*/  IADD3 R61, PT, PT, R63, R36, RZ ;  /* 0x000000243f3d7210 */ /* 0x000fe20007ffe0ff */
[----:B---3--:R-:W-:Y:S01]  /*130d0*/  HMMA.16816.F32.BF16 R32, R80, R28, RZ ;  /* 0x0000001c5020723c */ /* 0x008fe200000418ff */
[C---:B------:R-:W-:Y:S01]  /*130e0*/  IADD3 R15, PT, PT, R8.reuse, R51, RZ ;  /* 0x00000033080f7210 */ /* 0x040fe20007ffe0ff */
[----:B------:R-:W-:Y:S01]  /*130f0*/  LDSM.16.M88.4 R56, [R51+0x6000] ;  /* 0x006000003338783b */ /* 0x000fe20000000200 */
[----:B------:R-:W-:-:S03]  /*13100*/  IADD3 R48, PT, PT, R8, R61, RZ ;  /* 0x0000003d08307210 */ /* 0x000fc60007ffe0ff */
[----:B------:R-:W-:Y:S02]  /*13110*/  LDSM.16.M88.4 R52, [R51+0x6800] ;  /* 0x006800003334783b */ /* 0x000fe40000000200 */
[C---:B----4-:R-:W-:Y:S02]  /*13120*/  HMMA.16816.F32.BF16 R24, R80.reuse, R20, RZ ;  /* 0x000000145018723c */ /* 0x050fe400000418ff */
[----:B------:R-:W-:Y:S04]  /*13130*/  LDSM.16.M88.4 R44, [R51+0x7000] ;  /* 0x00700000332c783b */ /* 0x000fe80000000200 */
[----:B------:R-:W-:Y:S02]  /*13140*/  LDSM.16.M88.4 R88, [R48] ;  /* 0x000000003058783b */ /* 0x000fe40000000200 */
[C---:B-1----:R-:W-:Y:S08]  /*13150*/  HMMA.16816.F32.BF16 R76, R80.reuse, R72, RZ ;  /* 0x00000048504c723c */ /* 0x042ff000000418ff */
[C---:B------:R-:W-:Y:S08]  /*13160*/  HMMA.16816.F32.BF16 R28, R80.reuse, R30, RZ ;  /* 0x0000001e501c723c */ /* 0x040ff000000418ff */
[C---:B------:R-:W-:Y:S08]  /*13170*/  HMMA.16816.F32.BF16 R20, R80.reuse, R22, RZ ;  /* 0x000000165014723c */ /* 0x040ff000000418ff */
[C---:B------:R-:W-:Y:S08]  /*13180*/  HMMA.16816.F32.BF16 R72, R80.reuse, R74, RZ ;  /* 0x0000004a5048723c */ /* 0x040ff000000418ff */
        /* <DEDUP_REMOVED lines=23> */
[----:B------:R-:W-:Y:S07]  /*13300*/  LDSM.16.M88.4 R44, [R14+UR5+0x8800] ;  /* 0x008800050e2c783b */ /* 0x000fee0008000200 */
[C---:B--2---:R-:W-:Y:S08]  /*13310*/  HMMA.16816.F32.BF16 R68, R36.reuse, R40, R68 ;  /* 0x000000282444723c */ /* 0x044ff00000041844 */
[----:B------:R-:W-:Y:S01]  /*13320*/  HMMA.16816.F32.BF16 R64, R36, R42, R64 ;  /* 0x0000002a2440723c */ /* 0x000fe20000041840 */
[----:B------:R-:W2:Y:S04]  /*13330*/  LDSM.16.M88.4 R40, [R14+UR5+0x9000] ;  /* 0x009000050e28783b */ /* 0x000ea80008000200 */
[----:B------:R-:W2:Y:S03]  /*13340*/  LDSM.16.M88.4 R36, [R14+UR5+0x9800] ;  /* 0x009800050e24783b */ /* 0x000ea60008000200 */
[C---:B---3--:R-:W-:Y:S08]  /*13350*/  HMMA.16816.F32.BF16 R32, R88.reuse, R16, R32 ;  /* 0x000000105820723c */ /* 0x048ff00000041820 */
[C---:B------:R-:W-:Y:S01]  /*13360*/  HMMA.16816.F32.BF16 R28, R88.reuse, R18, R28 ;  /* 0x00000012581c723c */ /* 0x040fe2000004181c */
[----:B------:R-:W-:Y:S07]  /*13370*/  LDSM.16.M88.4 R16, [R50+0x2000] ;  /* 0x002000003210783b */ /* 0x000fee0000000200 */
[C---:B----4-:R-:W-:Y:S08]  /*13380*/  HMMA.16816.F32.BF16 R24, R88.reuse, R4, R24 ;  /* 0x000000045818723c */ /* 0x050ff00000041818 */
[C---:B------:R-:W-:Y:S01]  /*13390*/  HMMA.16816.F32.BF16 R20, R88.reuse, R6, R20 ;  /* 0x000000065814723c */ /* 0x040fe20000041814 */
[----:B------:R-:W3:Y:S07]  /*133a0*/  LDSM.16.M88.4 R4, [R3+0x8000] ;  /* 0x008000000304783b */ /* 0x000eee0000000200 */
[C---:B-----5:R-:W-:Y:S08]  /*133b0*/  HMMA.16816.F32.BF16 R68, R88.reuse, R80, R68 ;  /* 0x000000505844723c */ /* 0x060ff00000041844 */
[C---:B------:R-:W-:Y:S08]  /*133c0*/  HMMA.16816.F32.BF16 R76, R88.reuse, R84, R76 ;  /* 0x00000054584c723c */ /* 0x040ff0000004184c */
[C---:B------:R-:W-:Y:S01]  /*133d0*/  HMMA.16816.F32.BF16 R72, R88.reuse, R86, R72 ;  /* 0x000000565848723c */ /* 0x040fe20000041848 */
[----:B------:R-:W-:Y:S07]  /*133e0*/  LDSM.16.M88.4 R84, [R3+0x9000] ;  /* 0x009000000354783b */ /* 0x000fee0000000200 */
        /* <DEDUP_REMOVED lines=12> */
[C---:B------:R-:W-:Y:S08]  /*134b0*/  HMMA.16816.F32.BF16 R24, R56.reuse, R44, R24 ;  /* 0x0000002c3818723c */ /* 0x040ff00000041818 */
[----:B------:R-:W-:Y:S01]  /*134c0*/  HMMA.16816.F32.BF16 R20, R56, R46, R20 ;  /* 0x0000002e3814723c */ /* 0x000fe20000041814 */
[----:B------:R-:W5:Y:S04]  /*134d0*/  LDSM.16.M88.4 R44, [R51+0x9000] ;  /* 0x00900000332c783b */ /* 0x000f680000000200 */
[----:B------:R-:W-:Y:S03]  /*134e0*/  LDSM.16.M88.4 R56, [R51+0x9800] ;  /* 0x009800003338783b */ /* 0x000fe60000000200 */
[C---:B---3--:R-:W-:Y:S08]  /*134f0*/  HMMA.16816.F32.BF16 R32, R16.reuse, R4, R32 ;  /* 0x000000041020723c */ /* 0x048ff00000041820 */
[C---:B------:R-:W-:Y:S01]  /*13500*/  HMMA.16816.F32.BF16 R28, R16.reuse, R6, R28 ;  /* 0x00000006101c723c */ /* 0x040fe2000004181c */
[----:B------:R-:W3:Y:S07]  /*13510*/  LDSM.16.M88.4 R4, [R51+0x8800] ;  /* 0x008800003304783b */ /* 0x000eee0000000200 */
[C---:B----4-:R-:W-:Y:S08]  /*13520*/  HMMA.16816.F32.BF16 R24, R16.reuse, R64, R24 ;  /* 0x000000401018723c */ /* 0x050ff00000041818 */
        /* <DEDUP_REMOVED lines=11> */
[C---:B-----5:R-:W-:Y:S01]  /*135e0*/  HMMA.16816.F32.BF16 R84, R40.reuse, R44, R76 ;  /* 0x0000002c2854723c */ /* 0x060fe2000004184c */
[----:B------:R-:W4:Y:S07]  /*135f0*/  LDSM.16.M88.4 R76, [R63+0x4000] ;  /* 0x004000003f4c783b */ /* 0x000f2e0000000200 */
[C---:B---3--:R-:W-:Y:S08]  /*13600*/  HMMA.16816.F32.BF16 R24, R40.reuse, R4, R24 ;  /* 0x000000042818723c */ /* 0x048ff00000041818 */
[C---:B------:R-:W-:Y:S01]  /*13610*/  HMMA.16816.F32.BF16 R20, R40.reuse, R6, R20 ;  /* 0x000000062814723c */ /* 0x040fe20000041814 */
[----:B------:R-:W3:Y:S07]  /*13620*/  LDSM.16.M88.4 R4, [R15+0x9000] ;  /* 0x009000000f04783b */ /* 0x000eee0000000200 */
[C---:B------:R-:W-:Y:S01]  /*13630*/  HMMA.16816.F32.BF16 R72, R40.reuse, R46, R72 ;  /* 0x0000002e2848723c */ /* 0x040fe20000041848 */
[----:B------:R-:W-:Y:S07]  /*13640*/  LDSM.16.M88.4 R44, [R50+0x4000] ;  /* 0x00400000322c783b */ /* 0x000fee0000000200 */
[C---:B------:R-:W-:Y:S08]  /*13650*/  HMMA.16816.F32.BF16 R68, R40.reuse, R56, R68 ;  /* 0x000000382844723c */ /* 0x040ff00000041844 */
[----:B------:R-:W-:Y:S01]  /*13660*/  HMMA.16816.F32.BF16 R80, R40, R58, R80 ;  /* 0x0000003a2850723c */ /* 0x000fe20000041850 */
[----:B------:R-:W5:Y:S07]  /*13670*/  LDSM.16.M88.4 R40, [R15+0x9800] ;  /* 0x009800000f28783b */ /* 0x000f6e0000000200 */
[C---:B-1----:R-:W-:Y:S01]  /*13680*/  HMMA.16816.F32.BF16 R56, R52.reuse, R16, R32 ;  /* 0x000000103438723c */ /* 0x042fe20000041820 */
[----:B------:R-:W1:Y:S07]  /*13690*/  LDSM.16.M88.4 R32, [R3+0xa000] ;  /* 0x00a000000320783b */ /* 0x000e6e0000000200 */
[C---:B--2---:R-:W-:Y:S08]  /*136a0*/  HMMA.16816.F32.BF16 R24, R52.reuse, R36, R24 ;  /* 0x000000243418723c */ /* 0x044ff00000041818 */
[----:B------:R-:W-:Y:S01]  /*136b0*/  HMMA.16816.F32.BF16 R20, R52, R38, R20 ;  /* 0x000000263414723c */ /* 0x000fe20000041814 */
[----:B------:R-:W-:Y:S07]  /*136c0*/  LDSM.16.M88.4 R36, [R51+0xa000] ;  /* 0x00a000003324783b */ /* 0x000fee0000000200 */
[----:B----4-:R-:W-:Y:S08]  /*136d0*/  HMMA.16816.F32.BF16 R56, R76, R64, R56 ;  /* 0x000000404c38723c */ /* 0x010ff00000041838 */
[C---:B------:R-:W-:Y:S01]  /*136e0*/  HMMA.16816.F32.BF16 R28, R52.reuse, R18, R28 ;  /* 0x00000012341c723c */ /* 0x040fe2000004181c */
[----:B------:R-:W2:Y:S07]  /*136f0*/  LDSM.16.M88.4 R16, [R14+UR5+0xa800] ;  /* 0x00a800050e10783b */ /* 0x000eae0008000200 */
[C---:B---3--:R-:W-:Y:S08]  /*13700*/  HMMA.16816.F32.BF16 R84, R52.reuse, R4, R84 ;  /* 0x000000043454723c */ /* 0x048ff00000041854 */
[C---:B------:R-:W-:Y:S01]  /*13710*/  HMMA.16816.F32.BF16 R72, R52.reuse, R6, R72 ;  /* 0x000000063448723c */ /* 0x040fe20000041848 */
[----:B------:R-:W-:Y:S07]  /*13720*/  LDSM.16.M88.4 R4, [R14+UR5+0xb000] ;  /* 0x00b000050e04783b */ /* 0x000fee0008000200 */
[C---:B-----5:R-:W-:Y:S08]  /*13730*/  HMMA.16816.F32.BF16 R68, R52.reuse, R40, R68 ;  /* 0x000000283444723c */ /* 0x060ff00000041844 */
[----:B------:R-:W-:Y:S01]  /*13740*/  HMMA.16816.F32.BF16 R80, R52, R42, R80 ;  /* 0x0000002a3450723c */ /* 0x000fe20000041850 */
[----:B------:R-:W-:Y:S04]  /*13750*/  LDSM.16.M88.4 R52, [R48+0x4000] ;  /* 0x004000003034783b */ /* 0x000fe80000000200 */
[----:B------:R-:W3:Y:S03]  /*13760*/  LDSM.16.M88.4 R40, [R15+0xa000] ;  /* 0x00a000000f28783b */ /* 0x000ee60000000200 */
[----:B-1----:R-:W-:Y:S08]  /*13770*/  HMMA.16816.F32.BF16 R56, R44, R32, R56 ;  /* 0x000000202c38723c */ /* 0x002ff00000041838 */
[C---:B------:R-:W-:Y:S01]  /*13780*/  HMMA.16816.F32.BF16 R28, R76.reuse, R66, R28 ;  /* 0x000000424c1c723c */ /* 0x040fe2000004181c */
[----:B------:R-:W1:Y:S07]  /*13790*/  LDSM.16.M88.4 R64, [R3+0xa800] ;  /* 0x00a800000340783b */ /* 0x000e6e0000000200 */
[----:B--2---:R-:W-:Y:S08]  /*137a0*/  HMMA.16816.F32.BF16 R24, R76, R16, R24 ;  /* 0x000000104c18723c */ /* 0x004ff00000041818 */
[----:B------:R-:W-:Y:S08]  /*137b0*/  HMMA.16816.F32.BF16 R56, R88, R36, R56 ;  /* 0x000000245838723c */ /* 0x000ff00000041838 */
[----:B------:R-:W-:Y:S01]  /*137c0*/  HMMA.16816.F32.BF16 R28, R44, R34, R28 ;  /* 0x000000222c1c723c */ /* 0x000fe2000004181c */
[----:B------:R-:W-:Y:S07]  /*137d0*/  LDSM.16.M88.4 R32, [R14+UR5+0xb800] ;  /* 0x00b800050e20783b */ /* 0x000fee0008000200 */
[----:B------:R-:W-:Y:S01]  /*137e0*/  HMMA.16816.F32.BF16 R20, R76, R18, R20 ;  /* 0x000000124c14723c */ /* 0x000fe20000041814 */
[----:B------:R-:W2:Y:S07]  /*137f0*/  LDSM.16.M88.4 R16, [R51+0xa800] ;  /* 0x00a800003310783b */ /* 0x000eae0000000200 */
[----:B---3--:R-:W-:Y:S08]  /*13800*/  HMMA.16816.F32.BF16 R56, R52, R40, R56 ;  /* 0x000000283438723c */ /* 0x008ff00000041838 */
[C---:B------:R-:W-:Y:S08]  /*13810*/  HMMA.16816.F32.BF16 R84, R76.reuse, R4, R84 ;  /* 0x000000044c54723c */ /* 0x040ff00000041854 */
[----:B------:R-:W-:Y:S01]  /*13820*/  HMMA.16816.F32.BF16 R72, R76, R6, R72 ;  /* 0x000000064c48723c */ /* 0x000fe20000041848 */
[----:B------:R-:W3:Y:S02]  /*13830*/  LDSM.16.M88.4 R4, [R3+0xb000] ;  /* 0x00b000000304783b */ /* 0x000ee40000000200 */
[----:B------:R-:W-:Y:S01]  /*13840*/  FMUL.FTZ R56, R56, UR4 ;  /* 0x0000000438387c20 */ /* 0x000fe20008410000 */
[----:B------:R-:W-:-:S03]  /*13850*/  FMUL.FTZ R57, R57, UR4 ;  /* 0x0000000439397c20 */ /* 0x000fc60008410000 */
[----:B------:R-:W4:Y:S01]  /*13860*/  MUFU.TANH R61, R56 ;  /* 0x00000038003d7308 */ /* 0x000f220000002400 */
[----:B------:R-:W-:Y:S07]  /*13870*/  HMMA.16816.F32.BF16 R28, R88, R38, R28 ;  /* 0x00000026581c723c */ /* 0x000fee000004181c */
[----:B------:R5:W2:Y:S01]  /*13880*/  MUFU.TANH R63, R57 ;  /* 0x00000039003f7308 */ /* 0x000aa20000002400 */
[----:B-1----:R-:W-:Y:S01]  /*13890*/  HMMA.16816.F32.BF16 R36, R44, R64, R24 ;  /* 0x000000402c24723c */ /* 0x002fe20000041818 */
[----:B------:R-:W1:Y:S01]  /*138a0*/  LDSM.16.M88.4 R24, [R15+0xa800] ;  /* 0x00a800000f18783b */ /* 0x000e620000000200 */
[----:B------:R-:W-:-:S06]  /*138b0*/  FMUL.FTZ R65, R58, UR4 ;  /* 0x000000043a417c20 */ /* 0x000fcc0008410000 */
[----:B------:R-:W-:Y:S01]  /*138c0*/  HMMA.16816.F32.BF16 R20, R44, R66, R20 ;  /* 0x000000422c14723c */ /* 0x000fe20000041814 */
[----:B------:R-:W-:Y:S01]  /*138d0*/  FMUL.FTZ R67, R59, UR4 ;  /* 0x000000043b437c20 */ /* 0x000fe20008410000 */
[----:B------:R-:W1:Y:S06]  /*138e0*/  MUFU.TANH R65, R65 ;  /* 0x0000004100417308 */ /* 0x000e6c0000002400 */
[----:B------:R-:W-:Y:S01]  /*138f0*/  HMMA.16816.F32.BF16 R28, R52, R42, R28 ;  /* 0x0000002a341c723c */ /* 0x000fe2000004181c */
[----:B-----5:R-:W5:Y:S01]  /*13900*/  LDSM.16.M88.4 R56, [R3+0xb800] ;  /* 0x00b800000338783b */ /* 0x020f620000000200 */
[----:B------:R-:W1:Y:S03]  /*13910*/  MUFU.TANH R67, R67 ;  /* 0x0000004300437308 */ /* 0x000e660000002400 */
[----:B------:R-:W4:Y:S03]  /*13920*/  LDSM.16.M88.4 R40, [R51+0xb000] ;  /* 0x00b000003328783b */ /* 0x000f260000000200 */
[C---:B--2---:R-:W-:Y:S08]  /*13930*/  HMMA.16816.F32.BF16 R36, R88.reuse, R16, R36 ;  /* 0x000000105824723c */ /* 0x044ff00000041824 */
[----:B------:R-:W-:Y:S01]  /*13940*/  HMMA.16816.F32.BF16 R20, R88, R18, R20 ;  /* 0x000000125814723c */ /* 0x000fe20000041814 */
[----:B------:R-:W-:Y:S02]  /*13950*/  LDSM.16.M88.4 R16, [R15+0xb000] ;  /* 0x00b000000f10783b */ /* 0x000fe40000000200 */
[----:B------:R-:W-:Y:S01]  /*13960*/  FMUL.FTZ R29, R29, UR4 ;  /* 0x000000041d1d7c20 */ /* 0x000fe20008410000 */
[----:B------:R-:W-:Y:S01]  /*13970*/  FMUL.FTZ R31, R31, UR4 ;  /* 0x000000041f1f7c20 */ /* 0x000fe20008410000 */
[----:B------:R-:W-:Y:S01]  /*13980*/  FMUL.FTZ R28, R28, UR4 ;  /* 0x000000041c1c7c20 */ /* 0x000fe20008410000 */
[----:B------:R-:W-:-:S02]  /*13990*/  FMUL.FTZ R30, R30, UR4 ;  /* 0x000000041e1e7c20 */ /* 0x000fc40008410000 */
[C---:B---3--:R-:W-:Y:S01]  /*139a0*/  HMMA.16816.F32.BF16 R84, R44.reuse, R4, R84 ;  /* 0x000000042c54723c */ /* 0x048fe20000041854 */
[----:B------:R-:W2:Y:S07]  /*139b0*/  MUFU.TANH R29, R29 ;  /* 0x0000001d001d7308 */ /* 0x000eae0000002400 */
[----:B------:R-:W-:Y:S01]  /*139c0*/  HMMA.16816.F32.BF16 R72, R44, R6, R72 ;  /* 0x000000062c48723c */ /* 0x000fe20000041848 */
[----:B------:R-:W3:Y:S01]  /*139d0*/  LDSM.16.M88.4 R4, [R51+0xb800] ;  /* 0x00b800003304783b */ /* 0x000ee20000000200 */
[----:B------:R1:W1:Y:S06]  /*139e0*/  MUFU.TANH R93, R30 ;  /* 0x0000001e005d7308 */ /* 0x00026c0000002400 */
[C---:B------:R-:W-:Y:S02]  /*139f0*/  HMMA.16816.F32.BF16 R68, R76.reuse, R32, R68 ;  /* 0x000000204c44723c */ /* 0x040fe40000041844 */
[----:B------:R2:W2:Y:S06]  /*13a00*/  MUFU.TANH R33, R28 ;  /* 0x0000001c00217308 */ /* 0x0004ac0000002400 */
[----:B------:R-:W-:Y:S02]  /*13a10*/  HMMA.16816.F32.BF16 R80, R76, R34, R80 ;  /* 0x000000224c50723c */ /* 0x000fe40000041850 */
[----:B------:R-:W2:Y:S06]  /*13a20*/  MUFU.TANH R31, R31 ;  /* 0x0000001f001f7308 */ /* 0x000eac0000002400 */
[C---:B-1----:R-:W-:Y:S08]  /*13a30*/  HMMA.16816.F32.BF16 R36, R52.reuse, R24, R36 ;  /* 0x000000183424723c */ /* 0x042ff00000041824 */
[----:B------:R-:W-:Y:S01]  /*13a40*/  HMMA.16816.F32.BF16 R20, R52, R26, R20 ;  /* 0x0000001a3414723c */ /* 0x000fe20000041814 */
[----:B------:R-:W1:Y:S01]  /*13a50*/  LDSM.16.M88.4 R24, [R15+0xb800] ;  /* 0x00b800000f18783b */ /* 0x000e620000000200 */
[----:B------:R-:W-:-:S06]  /*13a60*/  DEPBAR.LE SB0, 0x0 ;  /* 0x000080000000791a */ /* 0x000fcc0000000000 */
[C---:B-----5:R-:W-:Y:S03]  /*13a70*/  HMMA.16816.F32.BF16 R68, R44.reuse, R56, R68 ;  /* 0x000000382c44723c */ /* 0x060fe60000041844 */
[----:B------:R-:W-:Y:S01]  /*13a80*/  FMUL.FTZ R37, R37, UR4 ;  /* 0x0000000425257c20 */ /* 0x000fe20008410000 */
[----:B------:R-:W-:Y:S01]  /*13a90*/  FMUL.FTZ R39, R39, UR4 ;  /* 0x0000000427277c20 */ /* 0x000fe20008410000 */
[----:B------:R-:W-:Y:S01]  /*13aa0*/  FMUL.FTZ R36, R36, UR4 ;  /* 0x0000000424247c20 */ /* 0x000fe20008410000 */
[----:B------:R-:W-:Y:S02]  /*13ab0*/  FMUL.FTZ R38, R38, UR4 ;  /* 0x0000000426267c20 */ /* 0x000fe40008410000 */
[----:B------:R-:W-:Y:S01]  /*13ac0*/  HMMA.16816.F32.BF16 R80, R44, R58, R80 ;  /* 0x0000003a2c50723c */ /* 0x000fe20000041850 */
[----:B------:R1:W1:Y:S02]  /*13ad0*/  MUFU.TANH R95, R36 ;  /* 0x00000024005f7308 */ /* 0x0002640000002400 */
[----:B------:R-:W-:-:S05]  /*13ae0*/  FMUL.FTZ R20, R20, UR4 ;  /* 0x0000000414147c20 */ /* 0x000fca0008410000 */
[C---:B----4-:R-:W-:Y:S01]  /*13af0*/  HMMA.16816.F32.BF16 R84, R88.reuse, R40, R84 ;  /* 0x000000285854723c */ /* 0x050fe20000041854 */
[----:B------:R-:W4:Y:S07]  /*13b00*/  MUFU.TANH R37, R37 ;  /* 0x0000002500257308 */ /* 0x000f2e0000002400 */
[C---:B---3--:R-:W-:Y:S01]  /*13b10*/  HMMA.16816.F32.BF16 R68, R88.reuse, R4, R68 ;  /* 0x000000045844723c */ /* 0x048fe20000041844 */
[----:B------:R-:W-:Y:S01]  /*13b20*/  FMUL.FTZ R5, R23, UR4 ;  /* 0x0000000417057c20 */ /* 0x000fe20008410000 */
[----:B------:R3:W1:Y:S06]  /*13b30*/  MUFU.TANH R41, R38 ;  /* 0x0000002600297308 */ /* 0x00066c0000002400 */
[C---:B------:R-:W-:Y:S02]  /*13b40*/  HMMA.16816.F32.BF16 R72, R88.reuse, R42, R72 ;  /* 0x0000002a5848723c */ /* 0x040fe40000041848 */
[----:B------:R-:W2:Y:S06]  /*13b50*/  MUFU.TANH R39, R39 ;  /* 0x0000002700277308 */ /* 0x000eac0000002400 */
[----:B------:R-:W-:Y:S02]  /*13b60*/  HMMA.16816.F32.BF16 R80, R88, R6, R80 ;  /* 0x000000065850723c */ /* 0x000fe40000041850 */
[----:B------:R3:W2:Y:S06]  /*13b70*/  MUFU.TANH R43, R20 ;  /* 0x00000014002b7308 */ /* 0x0006ac0000002400 */
[C---:B-1----:R-:W-:Y:S02]  /*13b80*/  HMMA.16816.F32.BF16 R68, R52.reuse, R24, R68 ;  /* 0x000000183444723c */ /* 0x042fe40000041844 */
[----:B------:R-:W1:Y:S06]  /*13b90*/  MUFU.TANH R5, R5 ;  /* 0x0000000500057308 */ /* 0x000e6c0000002400 */
[----:B------:R-:W-:Y:S01]  /*13ba0*/  HMMA.16816.F32.BF16 R84, R52, R16, R84 ;  /* 0x000000103454723c */ /* 0x000fe20000041854 */
[----:B------:R-:W-:Y:S01]  /*13bb0*/  FMUL.FTZ R17, R21, UR4 ;  /* 0x0000000415117c20 */ /* 0x000fe20008410000 */
[----:B------:R-:W-:-:S05]  /*13bc0*/  FMUL.FTZ R21, R22, UR4 ;  /* 0x0000000416157c20 */ /* 0x000fca0008410000 */
[----:B------:R-:W1:Y:S01]  /*13bd0*/  MUFU.TANH R17, R17 ;  /* 0x0000001100117308 */ /* 0x000e620000002400 */
[C---:B------:R-:W-:Y:S03]  /*13be0*/  HMMA.16816.F32.BF16 R72, R52.reuse, R18, R72 ;  /* 0x000000123448723c */ /* 0x040fe60000041848 */
[----:B------:R-:W-:Y:S01]  /*13bf0*/  FMUL.FTZ R59, R71, UR4 ;  /* 0x00000004473b7c20 */ /* 0x000fe20008410000 */
[----:B------:R-:W-:Y:S01]  /*13c00*/  FMUL.FTZ R45, R68, UR4 ;  /* 0x00000004442d7c20 */ /* 0x000fe20008410000 */
[----:B------:R-:W-:Y:S02]  /*13c10*/  FMUL.FTZ R57, R70, UR4 ;  /* 0x0000000446397c20 */ /* 0x000fe40008410000 */
[----:B------:R-:W1:Y:S01]  /*13c20*/  MUFU.TANH R21, R21 ;  /* 0x0000001500157308 */ /* 0x000e620000002400 */
[----:B------:R-:W-:Y:S01]  /*13c30*/  HMMA.16816.F32.BF16 R80, R52, R26, R80 ;  /* 0x0000001a3450723c */ /* 0x000fe20000041850 */
[----:B------:R-:W-:-:S02]  /*13c40*/  FMUL.FTZ R27, R69, UR4 ;  /* 0x00000004451b7c20 */ /* 0x000fc40008410000 */
        /* <DEDUP_REMOVED lines=9> */
[----:B------:R3:W1:Y:S04]  /*13ce0*/  MUFU.TANH R15, R84 ;  /* 0x00000054000f7308 */ /* 0x0006680000002400 */
        /* <DEDUP_REMOVED lines=32> */
.L_x_4865:
        /* <DEDUP_REMOVED lines=48> */
[----:B---3--:R-:W-:-:S04]  /*141f0*/  IMAD R3, R3, UR10, RZ ;  /* 0x0000000a03037c24 */ /* 0x008fc8000f8e02ff */
[C---:B------:R-:W-:Y:S01]  /*14200*/  IMAD R3, R4.reuse, UR11, R3 ;  /* 0x0000000b04037c24 */ /* 0x040fe2000f8e0203 */
[----:B--2---:R-:W-:Y:S01]  /*14210*/  IADD3 R6, PT, PT, R73, -R6, RZ ;  /* 0x8000000649067210 */ /* 0x004fe20007ffe0ff */
[----:B------:R-:W-:-:S03]  /*14220*/  IMAD.WIDE.U32 R72, R4, UR10, RZ ;  /* 0x0000000a04487c25 */ /* 0x000fc6000f8e00ff */
[----:B------:R-:W-:Y:S01]  /*14230*/  SHF.R.S32.HI R4, RZ, 0x1f, R6 ;  /* 0x0000001fff047819 */ /* 0x000fe20000011406 */
[----:B------:R-:W-:-:S04]  /*14240*/  IMAD.IADD R73, R73, 0x1, R3 ;  /* 0x0000000149497824 */ /* 0x000fc800078e0203 */
[----:B----4-:R-:W-:Y:S02]  /*14250*/  IMAD R3, R4, UR8, RZ ;  /* 0x0000000804037c24 */ /* 0x010fe4000f8e02ff */
[----:B------:R-:W-:-:S04]  /*14260*/  IMAD.WIDE.U32 R72, R6, UR8, R72 ;  /* 0x0000000806487c25 */ /* 0x000fc8000f8e0048 */
[----:B------:R-:W-:Y:S01]  /*14270*/  IMAD R3, R6, UR9, R3 ;  /* 0x0000000906037c24 */ /* 0x000fe2000f8e0203 */
[----:B------:R-:W-:-:S04]  /*14280*/  LEA R198, P2, R72, R198, 0x1 ;  /* 0x000000c648c67211 */ /* 0x000fc800078408ff */
[----:B------:R-:W-:-:S04]  /*14290*/  IADD3 R3, PT, PT, R73, R3, RZ ;  /* 0x0000000349037210 */ /* 0x000fc80007ffe0ff */
[----:B------:R-:W-:-:S07]  /*142a0*/  LEA.HI.X R197, R72, R197, R3, 0x1, P2 ;  /* 0x000000c548c57211 */ /* 0x000fce00010f0c03 */
.L_x_4866:
        /* <DEDUP_REMOVED lines=19> */
[----:B--2---:R-:W-:-:S05]  /*143e0*/  @!P4 IMAD.MOV.U32 R196, RZ, RZ, R198 ;  /* 0x000000ffffc4c224 */ /* 0x004fca00078e00c6 */
[----:B------:R-:W-:Y:S01]  /*143f0*/  @!PT LDS RZ, [RZ] ;  /* 0x00000000fffff984 */ /* 0x000fe20000000800 */
[----:B------:R-:W-:Y:S01]  /*14400*/  @!PT LDS RZ, [RZ] ;  /* 0x00000000fffff984 */ /* 0x000fe20000000800 */
[----:B------:R-:W-:Y:S01]  /*14410*/  @!PT LDS RZ, [RZ] ;  /* 0x00000000fffff984 */ /* 0x000fe20000000800 */
[----:B------:R2:W-:Y:S04]  /*14420*/  @!P4 LDGSTS.E.BYPASS.LTC128B.128 [R2+0x8000], desc[UR6][R196.64+0x80] ;  /* 0x08000080c402cfae */ /* 0x0005e8000b981a06 */
[----:B------:R3:W-:Y:S01]  /*14430*/  @P4 STS.128 [R2+0x8000], RZ ;  /* 0x008000ff02004388 */ /* 0x0007e20000000c00 */
[----:B--2---:R-:W-:-:S05]  /*14440*/  @!P3 IMAD.MOV.U32 R196, RZ, RZ, R198 ;  /* 0x000000ffffc4b224 */ /* 0x004fca00078e00c6 */
        /* <DEDUP_REMOVED lines=51> */
.L_x_4864:
[----:B------:R-:W2:Y:S01]  /*14780*/  S2R R185, SR_TID.X ;  /* 0x0000000000b97919 */ /* 0x000ea20000002100 */
[----:B------:R-:W-:Y:S01]  /*14790*/  VIADD R210, R134, 0xffffffff ;  /* 0xffffffff86d27836 */ /* 0x000fe20000000000 */
[----:B------:R-:W4:Y:S01]  /*147a0*/  LDCU UR4, c[0x0][0x45c] ;  /* 0x00008b80ff0477ac */ /* 0x000f220008000800 */
[----:B---3--:R-:W3:Y:S01]  /*147b0*/  S2R R2, SR_CTAID.X ;  /* 0x0000000000027919 */ /* 0x008ee20000002500 */
[--C-:B--2---:R-:W-:Y:S01]  /*147c0*/  SHF.R.U32.HI R184, RZ, 0x1, R185.reuse ;  /* 0x00000001ffb87819 */ /* 0x104fe200000116b9 */
[----:B------:R-:W-:Y:S01]  /*147d0*/  IMAD.SHL.U32 R153, R185, 0x2, RZ ;  /* 0x00000002b9997824 */ /* 0x000fe200078e00ff */
[----:B------:R-:W-:Y:S02]  /*147e0*/  SHF.R.U32.HI R3, RZ, 0x2, R185 ;  /* 0x00000002ff037819 */ /* 0x000fe400000116b9 */
[----:B------:R-:W-:Y:S02]  /*147f0*/  LOP3.LUT R152, R184, 0x1f0, RZ, 0xc0, !PT ;  /* 0x000001f0b8987812 */ /* 0x000fe400078ec0ff */
[----:B------:R-:W-:-:S02]  /*14800*/  LOP3.LUT R3, R3, 0x7, RZ, 0xc0, !PT ;  /* 0x0000000703037812 */ /* 0x000fc400078ec0ff */
[----:B------:R-:W-:Y:S01]  /*14810*/  LOP3.LUT R153, R153, 0x6, RZ, 0xc0, !PT ;  /* 0x0000000699997812 */ /* 0x000fe200078ec0ff */
[----:B---3--:R-:W-:Y:S01]  /*14820*/  IMAD R20, R2, 0x40, R152 ;  /* 0x0000004002147824 */ /* 0x008fe200078e0298 */
[----:B------:R-:W-:-:S03]  /*14830*/  LOP3.LUT R186, R184, 0x8, RZ, 0xc0, !PT ;  /* 0x00000008b8ba7812 */ /* 0x000fc600078ec0ff */
[----:B------:R-:W-:Y:S01]  /*14840*/  IMAD R9, R210, 0x40, R153 ;  /* 0x00000040d2097824 */ /* 0x000fe200078e0299 */
[----:B------:R-:W-:-:S03]  /*14850*/  IADD3 R20, PT, PT, -R202, R20, R3 ;  /* 0x00000014ca147210 */ /* 0x000fc60007ffe103 */
[C---:B------:R-:W-:Y:S01]  /*14860*/  VIADD R75, R9.reuse, 0x11 ;  /* 0x00000011094b7836 */ /* 0x040fe20000000000 */
[CC--:B------:R-:W-:Y:S01]  /*14870*/  ISETP.GE.AND P2, PT, R9.reuse, R135.reuse, PT ;  /* 0x000000870900720c */ /* 0x0c0fe20003f46270 */
[----:B------:R-:W-:Y:S02]  /*14880*/  IMAD.IADD R20, R20, 0x1, R135 ;  /* 0x0000000114147824 */ /* 0x000fe400078e0287 */
[C---:B------:R-:W-:Y:S02]  /*14890*/  VIADD R49, R9.reuse, 0x18 ;  /* 0x0000001809317836 */ /* 0x040fe40000000000 */
[C---:B------:R-:W-:Y:S02]  /*148a0*/  IMAD.IADD R14, R20.reuse, 0x1, -R75 ;  /* 0x00000001140e7824 */ /* 0x040fe400078e0a4b */
[C---:B------:R-:W-:Y:S02]  /*148b0*/  IMAD.IADD R12, R20.reuse, 0x1, -R49 ;  /* 0x00000001140c7824 */ /* 0x040fe400078e0a31 */
[C---:B------:R-:W-:Y:S01]  /*148c0*/  VIADD R4, R9.reuse, 0x8 ;  /* 0x0000000809047836 */ /* 0x040fe20000000000 */
[----:B------:R-:W-:Y:S01]  /*148d0*/  IABS R14, R14 ;  /* 0x0000000e000e7213 */ /* 0x000fe20000000000 */
[C---:B------:R-:W-:Y:S01]  /*148e0*/  VIADD R79, R9.reuse, 0x9 ;  /* 0x00000009094f7836 */ /* 0x040fe20000000000 */
[----:B------:R-:W-:Y:S01]  /*148f0*/  IABS R12, R12 ;  /* 0x0000000c000c7213 */ /* 0x000fe20000000000 */
[C---:B------:R-:W-:Y:S01]  /*14900*/  VIADD R77, R9.reuse, 0x10 ;  /* 0x00000010094d7836 */ /* 0x040fe20000000000 */
[----:B------:R-:W-:Y:S01]  /*14910*/  I2FP.F32.S32 R14, R14 ;  /* 0x0000000e000e7245 */ /* 0x000fe20000201400 */
[C---:B------:R-:W-:Y:S01]  /*14920*/  IMAD.IADD R6, R20.reuse, 0x1, -R4 ;  /* 0x0000000114067824 */ /* 0x040fe200078e0a04 */
[----:B------:R-:W-:Y:S01]  /*14930*/  I2FP.F32.S32 R12, R12 ;  /* 0x0000000c000c7245 */ /* 0x000fe20000201400 */
[----:B------:R-:W-:Y:S01]  /*14940*/  IMAD.IADD R18, R20, 0x1, -R79 ;  /* 0x0000000114127824 */ /* 0x000fe200078e0a4f */
[----:B------:R-:W-:Y:S01]  /*14950*/  ISETP.GE.AND P5, PT, R4, R135, PT ;  /* 0x000000870400720c */ /* 0x000fe20003fa6270 */
[----:B------:R-:W-:Y:S01]  /*14960*/  FFMA.FTZ R14, -R0, R14, R37 ;  /* 0x0000000e000e7223 */ /* 0x000fe20000010125 */
[----:B------:R-:W-:-:S02]  /*14970*/  VIADD R37, R9, 0x28 ;  /* 0x0000002809257836 */ /* 0x000fc40000000000 */
[----:B------:R-:W-:Y:S01]  /*14980*/  FFMA.FTZ R12, -R0, R12, R43 ;  /* 0x0000000c000c7223 */ /* 0x000fe2000001012b */
[C---:B------:R-:W-:Y:S01]  /*14990*/  VIADD R43, R9.reuse, 0x21 ;  /* 0x00000021092b7836 */ /* 0x040fe20000000000 */
[----:B------:R-:W-:Y:S01]  /*149a0*/  IABS R18, R18 ;  /* 0x0000001200127213 */ /* 0x000fe20000000000 */
[C---:B------:R-:W-:Y:S01]  /*149b0*/  IMAD.IADD R24, R20.reuse, 0x1, -R37 ;  /* 0x0000000114187824 */ /* 0x040fe200078e0a25 */
[----:B------:R-:W-:Y:S01]  /*149c0*/  IABS R6, R6 ;  /* 0x0000000600067213 */ /* 0x000fe20000000000 */
[C---:B------:R-:W-:Y:S01]  /*149d0*/  IMAD.IADD R26, R20.reuse, 0x1, -R43 ;  /* 0x00000001141a7824 */ /* 0x040fe200078e0a2b */
[----:B------:R-:W-:Y:S01]  /*149e0*/  I2FP.F32.S32 R18, R18 ;  /* 0x0000001200127245 */ /* 0x000fe20000201400 */
[C---:B------:R-:W-:Y:S01]  /*149f0*/  IMAD.IADD R4, R20.reuse, 0x1, -R77 ;  /* 0x0000000114047824 */ /* 0x040fe200078e0a4d */
[----:B------:R-:W-:Y:S01]  /*14a00*/  IABS R24, R24 ;  /* 0x0000001800187213 */ /* 0x000fe20000000000 */
[----:B------:R-:W-:Y:S01]  /*14a10*/  VIADD R73, R9, 0x1 ;  /* 0x0000000109497836 */ /* 0x000fe20000000000 */
[----:B------:R-:W-:Y:S01]  /*14a20*/  IABS R26, R26 ;  /* 0x0000001a001a7213 */ /* 0x000fe20000000000 */
[C---:B------:R-:W-:Y:S01]  /*14a30*/  VIADD R22, R20.reuse, 0x8 ;  /* 0x0000000814167836 */ /* 0x040fe20000000000 */
[----:B------:R-:W-:Y:S01]  /*14a40*/  I2FP.F32.S32 R24, R24 ;  /* 0x0000001800187245 */ /* 0x000fe20000201400 */
[----:B------:R-:W-:Y:S01]  /*14a50*/  IMAD.IADD R16, R20, 0x1, -R73 ;  /* 0x0000000114107824 */ /* 0x000fe200078e0a49 */
[----:B------:R-:W-:Y:S01]  /*14a60*/  IABS R4, R4 ;  /* 0x0000000400047213 */ /* 0x000fe20000000000 */
[C---:B------:R-:W-:Y:S01]  /*14a70*/  FFMA.FTZ R29, -R0.reuse, R18, R29 ;  /* 0x00000012001d7223 */ /* 0x040fe2000001011d */
[----:B------:R-:W-:Y:S01]  /*14a80*/  I2FP.F32.S32 R26, R26 ;  /* 0x0000001a001a7245 */ /* 0x000fe20000201400 */
[----:B-1----:R-:W-:Y:S01]  /*14a90*/  FFMA.FTZ R47, -R0, R24, R47 ;  /* 0x00000018002f7223 */ /* 0x002fe2000001012f */
[----:B------:R-:W-:Y:S01]  /*14aa0*/  I2FP.F32.S32 R4, R4 ;  /* 0x0000000400047245 */ /* 0x000fe20000201400 */
[----:B------:R-:W-:Y:S01]  /*14ab0*/  IMAD.IADD R24, R22, 0x1, -R75 ;  /* 0x0000000116187824 */ /* 0x000fe200078e0a4b */
[----:B------:R-:W-:Y:S01]  /*14ac0*/  IABS R16, R16 ;  /* 0x0000001000107213 */ /* 0x000fe20000000000 */
[----:B------:R-:W-:Y:S01]  /*14ad0*/  FFMA.FTZ R191, -R0, R26, R35 ;  /* 0x0000001a00bf7223 */ /* 0x000fe20000010123 */
[----:B------:R-:W-:-:S02]  /*14ae0*/  IMAD.IADD R26, R22, 0x1, -R77 ;  /* 0x00000001161a7824 */ /* 0x000fc400078e0a4d */
[----:B------:R-:W-:Y:S01]  /*14af0*/  FFMA.FTZ R95, -R0, R4, R95 ;  /* 0x00000004005f7223 */ /* 0x000fe2000001015f */
[----:B------:R-:W-:Y:S01]  /*14b00*/  I2FP.F32.S32 R16, R16 ;  /* 0x0000001000107245 */ /* 0x000fe20000201400 */
[--C-:B------:R-:W-:Y:S01]  /*14b10*/  IMAD.IADD R18, R20, 0x1, -R9.reuse ;  /* 0x0000000114127824 */ /* 0x100fe200078e0a09 */
[----:B------:R-:W-:Y:S01]  /*14b20*/  IABS R24, R24 ;  /* 0x0000001800187213 */ /* 0x000fe20000000000 */
[----:B------:R-:W-:Y:S01]  /*14b30*/  IMAD.IADD R4, R22, 0x1, -R9 ;  /* 0x0000000116047824 */ /* 0x000fe200078e0a09 */
[----:B------:R-:W-:Y:S01]  /*14b40*/  IABS R26, R26 ;  /* 0x0000001a001a7213 */ /* 0x000fe20000000000 */
[----:B------:R-:W-:Y:S01]  /*14b50*/  FFMA.FTZ R16, -R0, R16, R63 ;  /* 0x0000001000107223 */ /* 0x000fe2000001013f */
[----:B------:R-:W-:Y:S01]  /*14b60*/  I2FP.F32.S32 R24, R24 ;  /* 0x0000001800187245 */ /* 0x000fe20000201400 */
[C---:B------:R-:W-:Y:S01]  /*14b70*/  VIADD R13, R9.reuse, 0x19 ;  /* 0x00000019090d7836 */ /* 0x040fe20000000000 */
[----:B------:R-:W-:Y:S01]  /*14b80*/  IABS R18, R18 ;  /* 0x0000001200127213 */ /* 0x000fe20000000000 */
[----:B------:R-:W-:Y:S01]  /*14b90*/  VIADD R63, R9, 0x20 ;  /* 0x00000020093f7836 */ /* 0x000fe20000000000 */
[----:B------:R-:W-:Y:S01]  /*14ba0*/  IABS R4, R4 ;  /* 0x0000000400047213 */ /* 0x000fe20000000000 */
[----:B------:R-:W-:Y:S01]  /*14bb0*/  IMAD.IADD R162, R22, 0x1, -R79 ;  /* 0x0000000116a27824 */ /* 0x000fe200078e0a4f */
[----:B------:R-:W-:Y:S01]  /*14bc0*/  I2FP.F32.S32 R26, R26 ;  /* 0x0000001a001a7245 */ /* 0x000fe20000201400 */
[C---:B------:R-:W-:Y:S01]  /*14bd0*/  IMAD.IADD R10, R20.reuse, 0x1, -R13 ;  /* 0x00000001140a7824 */ /* 0x040fe200078e0a0d */
[----:B------:R-:W-:Y:S01]  /*14be0*/  I2FP.F32.S32 R6, R6 ;  /* 0x0000000600067245 */ /* 0x000fe20000201400 */
[----:B------:R-:W-:Y:S01]  /*14bf0*/  IMAD.IADD R193, R20, 0x1, -R63 ;  /* 0x0000000114c17824 */ /* 0x000fe200078e0a3f */
[----:B------:R-:W-:Y:S01]  /*14c00*/  I2FP.F32.S32 R4, R4 ;  /* 0x0000000400047245 */ /* 0x000fe20000201400 */
[----:B------:R-:W-:Y:S01]  /*14c10*/  FFMA.FTZ R39, -R0, R24, R39 ;  /* 0x0000001800277223 */ /* 0x000fe20000010127 */
[----:B------:R-:W-:Y:S01]  /*14c20*/  I2FP.F32.S32 R18, R18 ;  /* 0x0000001200127245 */ /* 0x000fe20000201400 */
[----:B------:R-:W-:-:S02]  /*14c30*/  IMAD.IADD R24, R22, 0x1, -R13 ;  /* 0x0000000116187824 */ /* 0x000fc400078e0a0d */
[----:B------:R-:W-:Y:S01]  /*14c40*/  FFMA.FTZ R41, -R0, R26, R41 ;  /* 0x0000001a00297223 */ /* 0x000fe20000010129 */
[C---:B------:R-:W-:Y:S01]  /*14c50*/  IMAD.IADD R28, R22.reuse, 0x1, -R73 ;  /* 0x00000001161c7824 */ /* 0x040fe200078e0a49 */
[----:B------:R-:W-:Y:S01]  /*14c60*/  IABS R162, R162 ;  /* 0x000000a200a27213 */ /* 0x000fe20000000000 */
[----:B------:R-:W-:Y:S02]  /*14c70*/  IMAD.IADD R196, R22, 0x1, -R43 ;  /* 0x0000000116c47824 */ /* 0x000fe400078e0a2b */
[----:B------:R-:W-:Y:S01]  /*14c80*/  FFMA.FTZ R6, -R0, R6, R33 ;  /* 0x0000000600067223 */ /* 0x000fe20000010121 */
[C---:B------:R-:W-:Y:S01]  /*14c90*/  IMAD.IADD R26, R22.reuse, 0x1, -R49 ;  /* 0x00000001161a7824 */ /* 0x040fe200078e0a31 */
[----:B------:R-:W-:Y:S01]  /*14ca0*/  IABS R10, R10 ;  /* 0x0000000a000a7213 */ /* 0x000fe20000000000 */
[----:B------:R-:W-:Y:S01]  /*14cb0*/  IMAD.IADD R206, R22, 0x1, -R63 ;  /* 0x0000000116ce7824 */ /* 0x000fe200078e0a3f */
[----:B------:R-:W-:Y:S01]  /*14cc0*/  IABS R193, R193 ;  /* 0x000000c100c17213 */ /* 0x000fe20000000000 */
[C---:B------:R-:W-:Y:S01]  /*14cd0*/  FFMA.FTZ R4, -R0.reuse, R4, R65 ;  /* 0x0000000400047223 */ /* 0x040fe20000010141 */
[C---:B------:R-:W-:Y:S01]  /*14ce0*/  FFMA.FTZ R33, -R0.reuse, R18, R61 ;  /* 0x0000001200217223 */ /* 0x040fe2000001013d */
[----:B------:R-:W-:Y:S01]  /*14cf0*/  IABS R24, R24 ;  /* 0x0000001800187213 */ /* 0x000fe20000000000 */
[----:B------:R-:W-:Y:S01]  /*14d00*/  FFMA.FTZ R93, -R0, R18, R93 ;  /* 0x00000012005d7223 */ /* 0x000fe2000001015d */
[----:B------:R-:W-:-:S02]  /*14d10*/  IABS R28, R28 ;  /* 0x0000001c001c7213 */ /* 0x000fc40000000000 */
[----:B------:R-:W-:Y:S02]  /*14d20*/  I2FP.F32.S32 R162, R162 ;  /* 0x000000a200a27245 */ /* 0x000fe40000201400 */
[----:B------:R-:W-:Y:S02]  /*14d30*/  IABS R196, R196 ;  /* 0x000000c400c47213 */ /* 0x000fe40000000000 */
[----:B------:R-:W-:Y:S01]  /*14d40*/  IABS R26, R26 ;  /* 0x0000001a001a7213 */ /* 0x000fe20000000000 */
[----:B------:R-:W-:Y:S01]  /*14d50*/  FFMA.FTZ R162, -R0, R162, R31 ;  /* 0x000000a200a27223 */ /* 0x000fe2000001011f */
[----:B------:R-:W-:Y:S02]  /*14d60*/  IABS R206, R206 ;  /* 0x000000ce00ce7213 */ /* 0x000fe40000000000 */
[----:B------:R-:W-:Y:S02]  /*14d70*/  I2FP.F32.S32 R10, R10 ;  /* 0x0000000a000a7245 */ /* 0x000fe40000201400 */
[----:B------:R-:W-:-:S02]  /*14d80*/  I2FP.F32.S32 R193, R193 ;  /* 0x000000c100c17245 */ /* 0x000fc40000201400 */
[----:B------:R-:W-:Y:S01]  /*14d90*/  FSEL R33, R33, -INF , !P2 ;  /* 0xff80000021217808 */ /* 0x000fe20005000000 */
[----:B------:R-:W-:Y:S01]  /*14da0*/  FFMA.FTZ R10, -R0, R10, R17 ;  /* 0x0000000a000a7223 */ /* 0x000fe20000010111 */
[----:B------:R-:W-:Y:S01]  /*14db0*/  FSEL R4, R4, -INF , !P2 ;  /* 0xff80000004047808 */ /* 0x000fe20005000000 */
[C---:B------:R-:W-:Y:S01]  /*14dc0*/  FFMA.FTZ R193, -R0.reuse, R193, R15 ;  /* 0x000000c100c17223 */ /* 0x040fe2000001010f */
[----:B------:R-:W-:Y:S02]  /*14dd0*/  I2FP.F32.S32 R24, R24 ;  /* 0x0000001800187245 */ /* 0x000fe40000201400 */
[-C--:B------:R-:W-:Y:S02]  /*14de0*/  ISETP.GE.AND P2, PT, R75, R135.reuse, PT ;  /* 0x000000874b00720c */ /* 0x080fe40003f46270 */
[----:B------:R-:W-:Y:S01]  /*14df0*/  I2FP.F32.S32 R28, R28 ;  /* 0x0000001c001c7245 */ /* 0x000fe20000201400 */
[C---:B------:R-:W-:Y:S01]  /*14e00*/  FFMA.FTZ R24, -R0.reuse, R24, R5 ;  /* 0x0000001800187223 */ /* 0x040fe20000010105 */
[----:B------:R-:W-:Y:S01]  /*14e10*/  I2FP.F32.S32 R196, R196 ;  /* 0x000000c400c47245 */ /* 0x000fe20000201400 */
[----:B------:R-:W-:Y:S01]  /*14e20*/  VIADD R5, R9, 0x38 ;  /* 0x0000003809057836 */ /* 0x000fe20000000000 */
[----:B------:R-:W-:Y:S01]  /*14e30*/  I2FP.F32.S32 R26, R26 ;  /* 0x0000001a001a7245 */ /* 0x000fe20000201400 */
[C---:B------:R-:W-:Y:S01]  /*14e40*/  FFMA.FTZ R18, -R0.reuse, R28, R67 ;  /* 0x0000001c00127223 */ /* 0x040fe20000010143 */
[----:B------:R-:W-:Y:S01]  /*14e50*/  I2FP.F32.S32 R206, R206 ;  /* 0x000000ce00ce7245 */ /* 0x000fe20000201400 */
[----:B------:R-:W-:Y:S01]  /*14e60*/  FFMA.FTZ R196, -R0, R196, R23 ;  /* 0x000000c400c47223 */ /* 0x000fe20000010117 */
[----:B------:R-:W-:Y:S01]  /*14e70*/  FSEL R31, R6, -INF , !P5 ;  /* 0xff800000061f7808 */ /* 0x000fe20006800000 */
[----:B------:R-:W-:Y:S01]  /*14e80*/  IMAD.IADD R28, R22, 0x1, -R37 ;  /* 0x00000001161c7824 */ /* 0x000fe200078e0a25 */
[----:B------:R-:W-:Y:S01]  /*14e90*/  FSEL R6, R93, -INF , !P5 ;  /* 0xff8000005d067808 */ /* 0x000fe20006800000 */
[C---:B------:R-:W-:Y:S01]  /*14ea0*/  FFMA.FTZ R26, -R0.reuse, R26, R21 ;  /* 0x0000001a001a7223 */ /* 0x040fe20000010115 */
[-C--:B------:R-:W-:Y:S01]  /*14eb0*/  ISETP.GE.AND P5, PT, R13, R135.reuse, PT ;  /* 0x000000870d00720c */ /* 0x080fe20003fa6270 */
[----:B------:R-:W-:Y:S01]  /*14ec0*/  FFMA.FTZ R206, -R0, R206, R19 ;  /* 0x000000ce00ce7223 */ /* 0x000fe20000010113 */
[----:B------:R-:W-:Y:S01]  /*14ed0*/  FSEL R15, R14, -INF , !P2 ;  /* 0xff8000000e0f7808 */ /* 0x000fe20005000000 */
[----:B------:R-:W-:Y:S01]  /*14ee0*/  VIADD R23, R9, 0x29 ;  /* 0x0000002909177836 */ /* 0x000fe20000000000 */
[----:B------:R-:W-:Y:S01]  /*14ef0*/  FSEL R14, R39, -INF , !P2 ;  /* 0xff800000270e7808 */ /* 0x000fe20005000000 */
[----:B------:R-:W-:Y:S01]  /*14f00*/  VIADD R21, R9, 0x30 ;  /* 0x0000003009157836 */ /* 0x000fe20000000000 */
[-C--:B------:R-:W-:Y:S01]  /*14f10*/  ISETP.GE.AND P2, PT, R37, R135.reuse, PT ;  /* 0x000000872500720c */ /* 0x080fe20003f46270 */
[----:B------:R-:W-:Y:S01]  /*14f20*/  VIADD R19, R9, 0x31 ;  /* 0x0000003109137836 */ /* 0x000fe20000000000 */
[-C--:B------:R-:W-:Y:S01]  /*14f30*/  ISETP.GE.AND P6, PT, R73, R135.reuse, PT ;  /* 0x000000874900720c */ /* 0x080fe20003fc6270 */
[----:B------:R-:W-:Y:S01]  /*14f40*/  VIADD R37, R9, 0x39 ;  /* 0x0000003909257836 */ /* 0x000fe20000000000 */
[----:B------:R-:W-:Y:S01]  /*14f50*/  FSEL R9, R10, -INF , !P5 ;  /* 0xff8000000a097808 */ /* 0x000fe20006800000 */
[----:B------:R-:W-:Y:S01]  /*14f60*/  IMAD.IADD R30, R20, 0x1, -R5 ;  /* 0x00000001141e7824 */ /* 0x000fe200078e0a05 */
[----:B------:R-:W-:-:S02]  /*14f70*/  ISETP.GE.AND P4, PT, R79, R135, PT ;  /* 0x000000874f00720c */ /* 0x000fc40003f86270 */
[----:B------:R-:W-:Y:S01]  /*14f80*/  FSEL R10, R24, -INF , !P5 ;  /* 0xff800000180a7808 */ /* 0x000fe20006800000 */
[----:B------:R-:W-:Y:S01]  /*14f90*/  IMAD.IADD R24, R20, 0x1, -R23 ;  /* 0x0000000114187824 */ /* 0x000fe200078e0a17 */
[----:B------:R-:W-:Y:S02]  /*14fa0*/  FSEL R35, R16, -INF , !P6 ;  /* 0xff80000010237808 */ /* 0x000fe40007000000 */
[----:B------:R-:W-:Y:S02]  /*14fb0*/  FSEL R18, R18, -INF , !P6 ;  /* 0xff80000012127808 */ /* 0x000fe40007000000 */
[----:B------:R-:W-:Y:S02]  /*14fc0*/  IABS R28, R28 ;  /* 0x0000001c001c7213 */ /* 0x000fe40000000000 */
[----:B------:R-:W-:Y:S02]  /*14fd0*/  ISETP.GE.AND P6, PT, R49, R135, PT ;  /* 0x000000873100720c */ /* 0x000fe40003fc6270 */
[----:B------:R-:W-:-:S02]  /*14fe0*/  FSEL R29, R29, -INF , !P4 ;  /* 0xff8000001d1d7808 */ /* 0x000fc40006000000 */
[----:B------:R-:W-:Y:S02]  /*14ff0*/  FSEL R162, R162, -INF , !P4 ;  /* 0xff800000a2a27808 */ /* 0x000fe40006000000 */
[-C--:B------:R-:W-:Y:S02]  /*15000*/  ISETP.GE.AND P4, PT, R63, R135.reuse, PT ;  /* 0x000000873f00720c */ /* 0x080fe40003f86270 */
[----:B------:R-:W-:Y:S02]  /*15010*/  ISETP.GE.AND P3, PT, R77, R135, PT ;  /* 0x000000874d00720c */ /* 0x000fe40003f66270 */
[----:B------:R-:W-:Y:S02]  /*15020*/  IABS R24, R24 ;  /* 0x0000001800187213 */ /* 0x000fe40000000000 */
[----:B------:R-:W-:Y:S02]  /*15030*/  I2FP.F32.S32 R28, R28 ;  /* 0x0000001c001c7245 */ /* 0x000fe40000201400 */
[----:B------:R-:W-:-:S02]  /*15040*/  FSEL R13, R12, -INF , !P6 ;  /* 0xff8000000c0d7808 */ /* 0x000fc40007000000 */
[----:B------:R-:W-:Y:S01]  /*15050*/  FSEL R12, R26, -INF , !P6 ;  /* 0xff8000001a0c7808 */ /* 0x000fe20007000000 */
[----:B------:R-:W-:Y:S01]  /*15060*/  IMAD.IADD R26, R20, 0x1, -R19 ;  /* 0x00000001141a7824 */ /* 0x000fe200078e0a13 */
[----:B------:R-:W-:Y:S01]  /*15070*/  FSEL R193, R193, -INF , !P4 ;  /* 0xff800000c1c17808 */ /* 0x000fe20006000000 */
[----:B------:R-:W-:Y:S01]  /*15080*/  FFMA.FTZ R51, -R0, R28, R51 ;  /* 0x0000001c00337223 */ /* 0x000fe20000010133 */
[----:B------:R-:W-:Y:S01]  /*15090*/  FSEL R206, R206, -INF , !P4 ;  /* 0xff800000cece7808 */ /* 0x000fe20006000000 */
[C---:B------:R-:W-:Y:S01]  /*150a0*/  IMAD.IADD R28, R20.reuse, 0x1, -R21 ;  /* 0x00000001141c7824 */ /* 0x040fe200078e0a15 */
[----:B------:R-:W-:Y:S01]  /*150b0*/  FSEL R17, R95, -INF , !P3 ;  /* 0xff8000005f117808 */ /* 0x000fe20005800000 */
[----:B------:R-:W-:Y:S01]  /*150c0*/  IMAD.IADD R20, R20, 0x1, -R37 ;  /* 0x0000000114147824 */ /* 0x000fe200078e0a25 */
[----:B------:R-:W-:Y:S02]  /*150d0*/  FSEL R16, R41, -INF , !P3 ;  /* 0xff80000029107808 */ /* 0x000fe40005800000 */
[----:B------:R-:W-:Y:S01]  /*150e0*/  ISETP.GE.AND P4, PT, R19, R135, PT ;  /* 0x000000871300720c */ /* 0x000fe20003f86270 */
[----:B------:R-:W-:Y:S01]  /*150f0*/  IMAD.IADD R19, R22, 0x1, -R19 ;  /* 0x0000000116137824 */ /* 0x000fe200078e0a13 */
[----:B------:R-:W-:-:S02]  /*15100*/  I2FP.F32.S32 R24, R24 ;  /* 0x0000001800187245 */ /* 0x000fc40000201400 */
[-C--:B------:R-:W-:Y:S02]  /*15110*/  ISETP.GE.AND P3, PT, R43, R135.reuse, PT ;  /* 0x000000872b00720c */ /* 0x080fe40003f66270 */
[-C--:B------:R-:W-:Y:S01]  /*15120*/  ISETP.GE.AND P6, PT, R23, R135.reuse, PT ;  /* 0x000000871700720c */ /* 0x080fe20003fc6270 */
[----:B------:R-:W-:Y:S01]  /*15130*/  FFMA.FTZ R7, -R0, R24, R7 ;  /* 0x0000001800077223 */ /* 0x000fe20000010107 */
[----:B------:R-:W-:Y:S01]  /*15140*/  FSEL R191, R191, -INF , !P3 ;  /* 0xff800000bfbf7808 */ /* 0x000fe20005800000 */
[----:B------:R-:W-:Y:S01]  /*15150*/  IMAD.IADD R23, R22, 0x1, -R23 ;  /* 0x0000000116177824 */ /* 0x000fe200078e0a17 */
[----:B------:R-:W-:Y:S02]  /*15160*/  FSEL R196, R196, -INF , !P3 ;  /* 0xff800000c4c47808 */ /* 0x000fe40005800000 */
[-C--:B------:R-:W-:Y:S01]  /*15170*/  ISETP.GE.AND P5, PT, R21, R135.reuse, PT ;  /* 0x000000871500720c */ /* 0x080fe20003fa6270 */
[C---:B------:R-:W-:Y:S01]  /*15180*/  IMAD.IADD R21, R22.reuse, 0x1, -R21 ;  /* 0x0000000116157824 */ /* 0x040fe200078e0a15 */
[----:B------:R-:W-:Y:S01]  /*15190*/  ISETP.GE.AND P3, PT, R5, R135, PT ;  /* 0x000000870500720c */ /* 0x000fe20003f66270 */
[C---:B------:R-:W-:Y:S01]  /*151a0*/  IMAD.IADD R5, R22.reuse, 0x1, -R5 ;  /* 0x0000000116057824 */ /* 0x040fe200078e0a05 */
[----:B------:R-:W-:Y:S01]  /*151b0*/  IABS R19, R19 ;  /* 0x0000001300137213 */ /* 0x000fe20000000000 */
[----:B------:R-:W-:Y:S01]  /*151c0*/  IMAD.IADD R22, R22, 0x1, -R37 ;  /* 0x0000000116167824 */ /* 0x000fe200078e0a25 */
[----:B------:R-:W-:-:S02]  /*151d0*/  FMNMX3.FTZ R32, R33, R35, R31, !PT ;  /* 0x0000002321207276 */ /* 0x000fc4000781001f */
[----:B------:R-:W-:Y:S02]  /*151e0*/  IABS R28, R28 ;  /* 0x0000001c001c7213 */ /* 0x000fe40000000000 */
[----:B------:R-:W-:Y:S02]  /*151f0*/  I2FP.F32.S32 R19, R19 ;  /* 0x0000001300137245 */ /* 0x000fe40000201400 */
[----:B------:R-:W-:Y:S02]  /*15200*/  FMNMX3.FTZ R32, R32, R29, R17, !PT ;  /* 0x0000001d20207276 */ /* 0x000fe40007810011 */
[----:B------:R-:W-:Y:S01]  /*15210*/  FSEL R187, R7, -INF , !P6 ;  /* 0xff80000007bb7808 */ /* 0x000fe20007000000 */
[----:B------:R-:W-:Y:S01]  /*15220*/  FFMA.FTZ R59, -R0, R19, R59 ;  /* 0x00000013003b7223 */ /* 0x000fe2000001013b */
[----:B------:R-:W-:Y:S02]  /*15230*/  FMNMX3.FTZ R7, R4, R18, R6, !PT ;  /* 0x0000001204077276 */ /* 0x000fe40007810006 */
[----:B------:R-:W-:-:S02]  /*15240*/  IABS R26, R26 ;  /* 0x0000001a001a7213 */ /* 0x000fc40000000000 */
[----:B------:R-:W-:Y:S02]  /*15250*/  IABS R30, R30 ;  /* 0x0000001e001e7213 */ /* 0x000fe40000000000 */
[----:B------:R-:W-:Y:S02]  /*15260*/  I2FP.F32.S32 R28, R28 ;  /* 0x0000001c001c7245 */ /* 0x000fe40000201400 */
[----:B------:R-:W-:Y:S02]  /*15270*/  IABS R5, R5 ;  /* 0x0000000500057213 */ /* 0x000fe40000000000 */
[----:B------:R-:W-:Y:S01]  /*15280*/  IABS R23, R23 ;  /* 0x0000001700177213 */ /* 0x000fe20000000000 */
[----:B------:R-:W-:Y:S01]  /*15290*/  FFMA.FTZ R28, -R0, R28, R45 ;  /* 0x0000001c001c7223 */ /* 0x000fe2000001012d */
[----:B------:R-:W-:Y:S02]  /*152a0*/  IABS R21, R21 ;  /* 0x0000001500157213 */ /* 0x000fe40000000000 */
[----:B------:R-:W-:-:S02]  /*152b0*/  IABS R22, R22 ;  /* 0x0000001600167213 */ /* 0x000fc40000000000 */
[----:B------:R-:W-:Y:S02]  /*152c0*/  FMNMX3.FTZ R32, R32, R15, R13, !PT ;  /* 0x0000000f20207276 */ /* 0x000fe4000781000d */
[----:B------:R-:W-:Y:S02]  /*152d0*/  FMNMX3.FTZ R7, R7, R162, R16, !PT ;  /* 0x000000a207077276 */ /* 0x000fe40007810010 */
[----:B------:R-:W-:Y:S02]  /*152e0*/  IABS R20, R20 ;  /* 0x0000001400147213 */ /* 0x000fe40000000000 */
[----:B------:R-:W-:Y:S02]  /*152f0*/  I2FP.F32.S32 R26, R26 ;  /* 0x0000001a001a7245 */ /* 0x000fe40000201400 */
[----:B------:R-:W-:Y:S02]  /*15300*/  I2FP.F32.S32 R30, R30 ;  /* 0x0000001e001e7245 */ /* 0x000fe40000201400 */
[----:B------:R-:W-:Y:S01]  /*15310*/  I2FP.F32.S32 R19, R5 ;  /* 0x0000000500137245 */ /* 0x000fe20000201400 */
[C---:B------:R-:W-:Y:S01]  /*15320*/  FFMA.FTZ R26, -R0.reuse, R26, R27 ;  /* 0x0000001a001a7223 */ /* 0x040fe2000001011b */
[----:B------:R-:W-:Y:S01]  /*15330*/  I2FP.F32.S32 R24, R23 ;  /* 0x0000001700187245 */ /* 0x000fe20000201400 */
[C---:B------:R-:W-:Y:S01]  /*15340*/  FFMA.FTZ R30, -R0.reuse, R30, R69 ;  /* 0x0000001e001e7223 */ /* 0x040fe20000010145 */
[----:B------:R-:W-:Y:S01]  /*15350*/  I2FP.F32.S32 R21, R21 ;  /* 0x0000001500157245 */ /* 0x000fe20000201400 */
[C---:B------:R-:W-:Y:S01]  /*15360*/  FFMA.FTZ R19, -R0.reuse, R19, R55 ;  /* 0x0000001300137223 */ /* 0x040fe20000010137 */
[----:B------:R-:W-:Y:S01]  /*15370*/  I2FP.F32.S32 R5, R22 ;  /* 0x0000001600057245 */ /* 0x000fe20000201400 */
[C---:B------:R-:W-:Y:S01]  /*15380*/  FFMA.FTZ R24, -R0.reuse, R24, R25 ;  /* 0x0000001800187223 */ /* 0x040fe20000010119 */
[----:B------:R-:W-:Y:S01]  /*15390*/  FSEL R189, R47, -INF , !P2 ;  /* 0xff8000002fbd7808 */ /* 0x000fe20005000000 */
[----:B------:R-:W-:Y:S01]  /*153a0*/  FFMA.FTZ R57, -R0, R21, R57 ;  /* 0x0000001500397223 */ /* 0x000fe20000010139 */
[----:B------:R-:W-:Y:S01]  /*153b0*/  FMNMX3.FTZ R22, R32, R9, R193, !PT ;  /* 0x0000000920167276 */ /* 0x000fe200078100c1 */
[----:B------:R-:W-:Y:S01]  /*153c0*/  FFMA.FTZ R5, -R0, R5, R53 ;  /* 0x0000000500057223 */ /* 0x000fe20000010135 */
[----:B------:R-:W-:-:S02]  /*153d0*/  FMNMX3.FTZ R7, R7, R14, R12, !PT ;  /* 0x0000000e07077276 */ /* 0x000fc4000781000c */
[----:B------:R-:W-:Y:S02]  /*153e0*/  I2FP.F32.S32 R20, R20 ;  /* 0x0000001400147245 */ /* 0x000fe40000201400 */
[----:B------:R-:W-:Y:S02]  /*153f0*/  FSEL R183, R28, -INF , !P5 ;  /* 0xff8000001cb77808 */ /* 0x000fe40006800000 */
[----:B------:R-:W-:Y:S01]  /*15400*/  FMNMX3.FTZ R22, R22, R191, R189, !PT ;  /* 0x000000bf16167276 */ /* 0x000fe200078100bd */
[----:B------:R-:W-:Y:S01]  /*15410*/  FFMA.FTZ R20, -R0, R20, R71 ;  /* 0x0000001400147223 */ /* 0x000fe20000010147 */
[----:B------:R-:W-:Y:S02]  /*15420*/  FSEL R194, R51, -INF , !P2 ;  /* 0xff80000033c27808 */ /* 0x000fe40005000000 */
[----:B------:R-:W-:Y:S02]  /*15430*/  FMNMX3.FTZ R21, R7, R10, R206, !PT ;  /* 0x0000000a07157276 */ /* 0x000fe400078100ce */
[----:B------:R-:W-:-:S02]  /*15440*/  ISETP.GE.AND P2, PT, R37, R135, PT ;  /* 0x000000872500720c */ /* 0x000fc40003f46270 */
[----:B------:R-:W-:Y:S02]  /*15450*/  FSEL R188, R26, -INF , !P4 ;  /* 0xff8000001abc7808 */ /* 0x000fe40006000000 */
[----:B------:R-:W-:Y:S02]  /*15460*/  FSEL R179, R30, -INF , !P3 ;  /* 0xff8000001eb37808 */ /* 0x000fe40005800000 */
        /* <DEDUP_REMOVED lines=13> */
[----:B------:R-:W-:Y:S02]  /*15540*/  LOP3.LUT R22, R11, 0x1c0, RZ, 0xc0, !PT ;  /* 0x000001c00b167812 */ /* 0x000fe400078ec0ff */
[----:B------:R-:W-:-:S05]  /*15550*/  FMNMX.FTZ R24, R172, R21, !PT ;  /* 0x00000015ac187209 */ /* 0x000fca0007810000 */
[----:B------:R-:W2:Y:S01]  /*15560*/  SHFL.BFLY PT, R5, R24, 0x2, 0x1f ;  /* 0x0c401f0018057f89 */ /* 0x000ea200000e0000 */
[----:B-1----:R-:W-:Y:S01]  /*15570*/  FMNMX.FTZ R20, R7, R20, !PT ;  /* 0x0000001407147209 */ /* 0x002fe20007810000 */
[----:B------:R-:W-:-:S04]  /*15580*/  IMAD.SHL.U32 R7, R185, 0x8, RZ ;  /* 0x00000008b9077824 */ /* 0x000fc800078e00ff */
[----:B------:R-:W1:Y:S01]  /*15590*/  SHFL.BFLY PT, R133, R20, 0x1, 0x1f ;  /* 0x0c201f0014857f89 */ /* 0x000e6200000e0000 */
[----:B------:R-:W-:Y:S02]  /*155a0*/  LOP3.LUT R7, R22, 0x38, R7, 0xf8, !PT ;  /* 0x0000003816077812 */ /* 0x000fe400078ef807 */
[----:B--2---:R-:W-:Y:S02]  /*155b0*/  FMNMX.FTZ R5, R24, R5, !PT ;  /* 0x0000000518057209 */ /* 0x004fe40007810000 */
[----:B------:R-:W-:-:S03]  /*155c0*/  LOP3.LUT R186, R7, R186, RZ, 0x3c, !PT ;  /* 0x000000ba07ba7212 */ /* 0x000fc600078e3cff */
[----:B------:R-:W2:Y:S01]  /*155d0*/  SHFL.BFLY PT, R132, R5, 0x1, 0x1f ;  /* 0x0c201f0005847f89 */ /* 0x000ea200000e0000 */
[----:B------:R-:W-:-:S04]  /*155e0*/  LOP3.LUT R186, R186, 0x200, R11, 0xf8, !PT ;  /* 0x00000200baba7812 */ /* 0x000fc800078ef80b */
[----:B------:R-:W-:-:S05]  /*155f0*/  LEA R186, R186, UR5, 0x1 ;  /* 0x00000005baba7c11 */ /* 0x000fca000f8e08ff */
[----:B------:R-:W3:Y:S01]  /*15600*/  LDSM.16.MT88.4 R40, [R186+0xe000] ;  /* 0x00e00000ba28783b */ /* 0x000ee20000004200 */
[----:B------:R-:W-:Y:S02]  /*15610*/  VIADD R171, R186, 0xc040 ;  /* 0x0000c040baab7836 */ /* 0x000fe40000000000 */
[----:B------:R-:W-:Y:S01]  /*15620*/  IMAD.IADD R175, R8, 0x1, R186 ;  /* 0x0000000108af7824 */ /* 0x000fe200078e02ba */
[----:B------:R-:W-:Y:S01]  /*15630*/  LDSM.16.MT88.4 R124, [R186+0xc000] ;  /* 0x00c00000ba7c783b */ /* 0x000fe20000004200 */
        /* <DEDUP_REMOVED lines=8> */
[----:B------:R-:W2:Y:S01]  /*156c0*/  LDSM.16.MT88.4 R80, [R175+0x10000] ;  /* 0x01000000af50783b */ /* 0x000ea20000004200 */
[C---:B------:R-:W-:Y:S01]  /*156d0*/  FSETP.NEU.FTZ.AND P2, PT, R132.reuse, -INF , PT ;  /* 0xff8000008400780b */ /* 0x040fe20003f5d000 */
[----:B------:R-:W-:Y:S01]  /*156e0*/  FMUL.FTZ R173, R132, UR4 ;  /* 0x0000000484ad7c20 */ /* 0x000fe20008410000 */
[----:B------:R-:W-:Y:S01]  /*156f0*/  @P0 VIADD R171, R5, 0xffffffc0 ;  /* 0xffffffc005ab0836 */ /* 0x000fe20000000000 */
[----:B------:R-:W-:Y:S01]  /*15700*/  LDSM.16.MT88.4 R72, [R186+0x10000] ;  /* 0x01000000ba48783b */ /* 0x000fe20000004200 */
[--C-:B------:R-:W-:Y:S01]  /*15710*/  FFMA.FTZ R169, R33, UR4, -R190.reuse ;  /* 0x0000000421a97c23 */ /* 0x100fe200080108be */
[--C-:B------:R-:W-:Y:S01]  /*15720*/  FFMA.FTZ R168, R35, UR4, -R190.reuse ;  /* 0x0000000423a87c23 */ /* 0x100fe200080108be */
[----:B------:R-:W-:Y:S01]  /*15730*/  FSEL R173, R173, RZ, P2 ;  /* 0x000000ffadad7208 */ /* 0x000fe20001000000 */
[----:B------:R-:W-:Y:S01]  /*15740*/  IMAD.IADD R170, R8, 0x1, R171 ;  /* 0x0000000108aa7824 */ /* 0x000fe200078e02ab */
[----:B------:R-:W5:Y:S01]  /*15750*/  LDSM.16.MT88.4 R108, [R171] ;  /* 0x00000000ab6c783b */ /* 0x000f620000004200 */
[--C-:B------:R-:W-:Y:S01]  /*15760*/  FFMA.FTZ R165, R31, UR4, -R190.reuse ;  /* 0x000000041fa57c23 */ /* 0x100fe200080108be */
        /* <DEDUP_REMOVED lines=10> */
[----:B------:R-:W3:Y:S01]  /*15810*/  MUFU.EX2 R168, R168 ;  /* 0x000000a800a87308 */ /* 0x000ee20000000800 */
[----:B------:R-:W5:Y:S01]  /*15820*/  LDSM.16.MT88.4 R64, [R170+0x2000] ;  /* 0x00200000aa40783b */ /* 0x000f620000004200 */
[--C-:B------:R-:W-:Y:S01]  /*15830*/  FFMA.FTZ R160, R15, UR4, -R190.reuse ;  /* 0x000000040fa07c23 */ /* 0x100fe200080108be */
[--C-:B------:R-:W-:Y:S01]  /*15840*/  FFMA.FTZ R157, R13, UR4, -R190.reuse ;  /* 0x000000040d9d7c23 */ /* 0x100fe200080108be */
[----:B------:R-:W-:Y:S01]  /*15850*/  MUFU.EX2 R165, R165 ;  /* 0x000000a500a57308 */ /* 0x000fe20000000800 */
[----:B------:R-:W5:Y:S01]  /*15860*/  LDSM.16.MT88.4 R88, [R171+0x4000] ;  /* 0x00400000ab58783b */ /* 0x000f620000004200 */
[--C-:B------:R-:W-:Y:S01]  /*15870*/  FFMA.FTZ R156, R9, UR4, -R190.reuse ;  /* 0x00000004099c7c23 */ /* 0x100fe200080108be */
[--C-:B------:R-:W-:Y:S01]  /*15880*/  FFMA.FTZ R158, R14, UR4, -R173.reuse ;  /* 0x000000040e9e7c23 */ /* 0x100fe200080108ad */
[----:B------:R-:W1:Y:S01]  /*15890*/  MUFU.EX2 R164, R164 ;  /* 0x000000a400a47308 */ /* 0x000e620000000800 */
[----:B------:R-:W5:Y:S01]  /*158a0*/  LDSM.16.MT88.4 R4, [R170+0x4000] ;  /* 0x00400000aa04783b */ /* 0x000f620000004200 */
[--C-:B------:R-:W-:Y:S01]  /*158b0*/  FFMA.FTZ R155, R12, UR4, -R173.reuse ;  /* 0x000000040c9b7c23 */ /* 0x100fe200080108ad */
[--C-:B------:R-:W-:Y:S01]  /*158c0*/  FFMA.FTZ R154, R10, UR4, -R173.reuse ;  /* 0x000000040a9a7c23 */ /* 0x100fe200080108ad */
[----:B------:R-:W-:Y:S01]  /*158d0*/  MUFU.EX2 R167, R167 ;  /* 0x000000a700a77308 */ /* 0x000fe20000000800 */
[----:B------:R-:W5:Y:S01]  /*158e0*/  LDSM.16.MT88.4 R16, [R186+0xe800] ;  /* 0x00e80000ba10783b */ /* 0x000f620000004200 */
[----:B---3--:R-:W-:Y:S01]  /*158f0*/  F2FP.BF16.F32.PACK_AB R96, R168, R169 ;  /* 0x000000a9a860723e */ /* 0x008fe200000010ff */
[--C-:B------:R-:W-:Y:S01]  /*15900*/  FFMA.FTZ R183, R183, UR4, -R190.reuse ;  /* 0x00000004b7b77c23 */ /* 0x100fe200080108be */
[----:B------:R-:W3:Y:S01]  /*15910*/  MUFU.EX2 R166, R166 ;  /* 0x000000a600a67308 */ /* 0x000ee20000000800 */
[----:B------:R-:W5:Y:S01]  /*15920*/  LDSM.16.MT88.4 R12, [R186+0x10800] ;  /* 0x01080000ba0c783b */ /* 0x000f620000004200 */
[--C-:B------:R-:W-:Y:S01]  /*15930*/  FFMA.FTZ R188, R188, UR4, -R190.reuse ;  /* 0x00000004bcbc7c23 */ /* 0x100fe200080108be */
[----:B------:R-:W-:Y:S01]  /*15940*/  FFMA.FTZ R212, R177, UR4, -R190 ;  /* 0x00000004b1d47c23 */ /* 0x000fe200080108be */
[----:B------:R-:W-:Y:S01]  /*15950*/  MUFU.EX2 R163, R163 ;  /* 0x000000a300a37308 */ /* 0x000fe20000000800 */
[----:B------:R-:W5:Y:S01]  /*15960*/  LDSM.16.MT88.4 R8, [R171+0x4800] ;  /* 0x00480000ab08783b */ /* 0x000f620000004200 */
[----:B-1----:R-:W-:Y:S01]  /*15970*/  F2FP.BF16.F32.PACK_AB R98, R164, R165 ;  /* 0x000000a5a462723e */ /* 0x002fe200000010ff */
[--C-:B------:R-:W-:Y:S01]  /*15980*/  FFMA.FTZ R213, R172, UR4, -R173.reuse ;  /* 0x00000004acd57c23 */ /* 0x100fe200080108ad */
[----:B------:R-:W1:Y:S01]  /*15990*/  MUFU.EX2 R162, R162 ;  /* 0x000000a200a27308 */ /* 0x000e620000000800 */
[----:B------:R-:W5:Y:S01]  /*159a0*/  LDSM.16.MT88.4 R148, [R175+0xc800] ;  /* 0x00c80000af94783b */ /* 0x000f620000004200 */
[--C-:B------:R-:W-:Y:S01]  /*159b0*/  FFMA.FTZ R178, R178, UR4, -R173.reuse ;  /* 0x00000004b2b27c23 */ /* 0x100fe200080108ad */
[----:B------:R-:W-:Y:S01]  /*159c0*/  FFMA.FTZ R174, R174, UR4, -R173 ;  /* 0x00000004aeae7c23 */ /* 0x000fe200080108ad */
[----:B------:R-:W-:Y:S01]  /*159d0*/  MUFU.EX2 R161, R161 ;  /* 0x000000a100a17308 */ /* 0x000fe20000000800 */
[----:B------:R-:W5:Y:S01]  /*159e0*/  LDSM.16.MT88.4 R144, [R175+0xe800] ;  /* 0x00e80000af90783b */ /* 0x000f620000004200 */
[----:B---3--:R-:W-:Y:S01]  /*159f0*/  F2FP.BF16.F32.PACK_AB R97, R166, R167 ;  /* 0x000000a7a661723e */ /* 0x008fe200000010ff */
[----:B------:R-:W-:Y:S01]  /*15a00*/  FADD.FTZ R168, R169, R168 ;  /* 0x000000a8a9a87221 */ /* 0x000fe20000010000 */
[----:B------:R-:W3:Y:S01]  /*15a10*/  MUFU.EX2 R160, R160 ;  /* 0x000000a000a07308 */ /* 0x000ee20000000800 */
[----:B------:R-:W-:Y:S01]  /*15a20*/  LDSM.16.MT88.4 R140, [R175+0x10800] ;  /* 0x01080000af8c783b */ /* 0x000fe20000004200 */
[----:B------:R-:W-:Y:S01]  /*15a30*/  FADD.FTZ R166, R167, R166 ;  /* 0x000000a6a7a67221 */ /* 0x000fe20000010000 */
[----:B------:R-:W-:Y:S01]  /*15a40*/  FADD.FTZ R165, R165, R168 ;  /* 0x000000a8a5a57221 */ /* 0x000fe20000010000 */
        /* <DEDUP_REMOVED lines=16> */
[----:B------:R-:W1:Y:S04]  /*15b50*/  MUFU.EX2 R154, R154 ;  /* 0x0000009a009a7308 */ /* 0x000e680000000800 */
[----:B------:R-:W-:Y:S01]  /*15b60*/  MUFU.EX2 R183, R183 ;  /* 0x000000b700b77308 */ /* 0x000fe20000000800 */
[C---:B------:R-:W-:Y:S03]  /*15b70*/  HMMA.16816.F32.BF16 R120, R96.reuse, R116, RZ ;  /* 0x000000746078723c */ /* 0x040fe600000418ff */
[----:B------:R-:W-:Y:S04]  /*15b80*/  MUFU.EX2 R188, R188 ;  /* 0x000000bc00bc7308 */ /* 0x000fe80000000800 */
[----:B------:R-:W-:Y:S01]  /*15b90*/  MUFU.EX2 R212, R212 ;  /* 0x000000d400d47308 */ /* 0x000fe20000000800 */
[C---:B----4-:R-:W-:Y:S03]  /*15ba0*/  HMMA.16816.F32.BF16 R44, R96.reuse, R48, RZ ;  /* 0x00000030602c723c */ /* 0x050fe600000418ff */
[----:B------:R-:W-:Y:S04]  /*15bb0*/  MUFU.EX2 R172, R174 ;  /* 0x000000ae00ac7308 */ /* 0x000fe80000000800 */
[----:B------:R-:W-:Y:S01]  /*15bc0*/  MUFU.EX2 R213, R213 ;  /* 0x000000d500d57308 */ /* 0x000fe20000000800 */
[C---:B--2---:R-:W-:Y:S08]  /*15bd0*/  HMMA.16816.F32.BF16 R76, R96.reuse, R80, RZ ;  /* 0x00000050604c723c */ /* 0x044ff000000418ff */
        /* <DEDUP_REMOVED lines=91> */
[----:B------:R-:W-:Y:S01]  /*16190*/  FFMA.FTZ R20, R179, UR4, -R190 ;  /* 0x00000004b3147c23 */ /* 0x000fe200080108be */
[----:B------:R-:W-:-:S02]  /*161a0*/  FFMA.FTZ R179, R176, UR4, -R173 ;  /* 0x00000004b0b37c23 */ /* 0x000fc400080108ad */
[----:B------:R-:W-:Y:S04]  /*161b0*/  MUFU.EX2 R176, R178 ;  /* 0x000000b200b07308 */ /* 0x000fe80000000800 */
[C---:B-1----:R-:W-:Y:S01]  /*161c0*/  HMMA.16816.F32.BF16 R68, R4.reuse, R12, R68 ;  /* 0x0000000c0444723c */ /* 0x042fe20000041844 */
[----:B------:R1:W4:Y:S04]  /*161d0*/  MUFU.EX2 R177, R20 ;  /* 0x0000001400b17308 */ /* 0x0003280000000800 */
[----:B------:R-:W5:Y:S03]  /*161e0*/  MUFU.EX2 R179, R179 ;  /* 0x000000b300b37308 */ /* 0x000f660000000800 */
[C---:B------:R-:W-:Y:S01]  /*161f0*/  HMMA.16816.F32.BF16 R72, R4.reuse, R14, R72 ;  /* 0x0000000e0448723c */ /* 0x040fe20000041848 */
[----:B------:R-:W5:Y:S07]  /*16200*/  LDSM.16.MT88.4 R12, [R175+0xd800] ;  /* 0x00d80000af0c783b */ /* 0x000f6e0000004200 */
        /* <DEDUP_REMOVED lines=23> */
[----:B-1----:R-:W-:Y:S01]  /*16380*/  LDSM.16.MT88.4 R20, [R170+0x1800] ;  /* 0x00180000aa14783b */ /* 0x002fe20000004200 */
[----:B----4-:R-:W-:-:S02]  /*16390*/  F2FP.BF16.F32.PACK_AB R6, R212, R177 ;  /* 0x000000b1d406723e */ /* 0x010fc400000010ff */
[----:B-----5:R-:W-:Y:S02]  /*163a0*/  F2FP.BF16.F32.PACK_AB R5, R179, R176 ;  /* 0x000000b0b305723e */ /* 0x020fe400000010ff */
[----:B------:R-:W-:-:S07]  /*163b0*/  F2FP.BF16.F32.PACK_AB R7, R213, R172 ;  /* 0x000000acd507723e */ /* 0x000fce00000010ff */
[C---:B------:R-:W-:Y:S08]  /*163c0*/  HMMA.16816.F32.BF16 R120, R4.reuse, R12, R120 ;  /* 0x0000000c0478723c */ /* 0x040ff00000041878 */
        /* <DEDUP_REMOVED lines=58> */
[----:B------:R-:W-:Y:S01]  /*16770*/  IMAD.MOV.U32 R3, RZ, RZ, R132 ;  /* 0x000000ffff037224 */ /* 0x000fe200078e0084 */
        /* <DEDUP_REMOVED lines=10> */
[----:B------:R-:W4:Y:S01]  /*16820*/  LDCU UR4, c[0x0][0x45c] ;  /* 0x00008b80ff0477ac */ /* 0x000f220008000800 */
[----:B------:R-:W2:Y:S01]  /*16830*/  LDCU.64 UR8, c[0x0][0x3a0] ;  /* 0x00007400ff0877ac */ /* 0x000ea20008000a00 */
[----:B------:R-:W2:Y:S01]  /*16840*/  LDCU.64 UR10, c[0x0][0x3a8] ;  /* 0x00007500ff0a77ac */ /* 0x000ea20008000a00 */
[----:B-1----:R-:W-:-:S12]  /*16850*/  ULEA UR5, UR5, UR14, 0x18 ;  /* 0x0000000e05057291 */ /* 0x002fd8000f8ec0ff */
.L_x_4871:
        /* <DEDUP_REMOVED lines=66> */
[-C--:B------:R-:W-:Y:S01]  /*16c80*/  LOP3.LUT R6, R209, R4.reuse, RZ, 0x3c, !PT ;  /* 0x00000004d1067212 */ /* 0x080fe200078e3cff */
[----:B------:R-:W2:Y:S04]  /*16c90*/  LDC.64 R10, c[0x0][0x3c0] ;  /* 0x0000f000ff0a7b82 */ /* 0x000ea80000000a00 */
        /* <DEDUP_REMOVED lines=30> */
.L_x_4868:
[-C--:B------:R-:W-:Y:S02]  /*16e80*/  @!P3 MOV R201, R199.reuse ;  /* 0x000000c700c9b202 */ /* 0x080fe40000000f00 */
[C---:B------:R-:W-:Y:S02]  /*16e90*/  LEA R6, P0, R10.reuse, R200, 0x5 ;  /* 0x000000c80a067211 */ /* 0x040fe400078028ff */
[C---:B------:R-:W-:Y:S01]  /*16ea0*/  SHF.L.U32 R5, R10.reuse, 0x5, RZ ;  /* 0x000000050a057819 */ /* 0x040fe200000006ff */
[----:B------:R-:W-:Y:S01]  /*16eb0*/  @!PT LDS RZ, [RZ] ;  /* 0x00000000fffff984 */ /* 0x000fe20000000800 */
[----:B------:R-:W-:Y:S01]  /*16ec0*/  @!PT LDS RZ, [RZ] ;  /* 0x00000000fffff984 */ /* 0x000fe20000000800 */
[----:B------:R-:W-:Y:S01]  /*16ed0*/  @!PT LDS RZ, [RZ] ;  /* 0x00000000fffff984 */ /* 0x000fe20000000800 */
[----:B------:R2:W-:Y:S01]  /*16ee0*/  @!P3 LDGSTS.E.BYPASS.LTC128B.128 [R215+0xc000], desc[UR6][R200.64] ;  /* 0x0c000000c8d7bfae */ /* 0x0005e2000b981a06 */
[C-C-:B-1----:R-:W-:Y:S02]  /*16ef0*/  LEA.HI.X R7, R10.reuse, R199, R9.reuse, 0x5, P0 ;  /* 0x000000c70a077211 */ /* 0x142fe400000f2c09 */
[C---:B------:R-:W-:Y:S02]  /*16f00*/  IADD3 R8, P5, PT, R5.reuse, R6, RZ ;  /* 0x0000000605087210 */ /* 0x040fe40007fbe0ff */
[----:B------:R-:W-:Y:S01]  /*16f10*/  @P3 STS.128 [R215+0xc000], RZ ;  /* 0x00c000ffd7003388 */ /* 0x000fe20000000c00 */
[----:B------:R-:W-:Y:S02]  /*16f20*/  SHF.L.U64.HI R4, R10, 0x5, R9 ;  /* 0x000000050a047819 */ /* 0x000fe40000010209 */
[----:B------:R-:W-:Y:S02]  /*16f30*/  IADD3 R10, P0, PT, R5, R8, RZ ;  /* 0x00000008050a7210 */ /* 0x000fe40007f1e0ff */
[----:B------:R-:W-:Y:S02]  /*16f40*/  IADD3.X R9, PT, PT, R4, R7, RZ, P5, !PT ;  /* 0x0000000704097210 */ /* 0x000fe40002ffe4ff */
[----:B------:R-:W-:Y:S02]  /*16f50*/  LEA R196, R196, UR5, 0x1 ;  /* 0x00000005c4c47c11 */ /* 0x000fe4000f8e08ff */
[----:B------:R-:W-:Y:S02]  /*16f60*/  IADD3.X R11, PT, PT, R4, R9, RZ, P0, !PT ;  /* 0x00000009040b7210 */ /* 0x000fe400007fe4ff */
[----:B------:R-:W-:Y:S02]  /*16f70*/  LOP3.LUT P0, RZ, R185, 0x2, RZ, 0xc0, !PT ;  /* 0x00000002b9ff7812 */ /* 0x000fe4000780c0ff */
[----:B------:R-:W-:Y:S02]  /*16f80*/  IADD3 R190, PT, PT, R194, UR5, RZ ;  /* 0x00000005c2be7c10 */ /* 0x000fe4000fffe0ff */
[----:B------:R-:W-:Y:S02]  /*16f90*/  SEL R187, R181, 0xffffffe0, !P0 ;  /* 0xffffffe0b5bb7807 */ /* 0x000fe40004000000 */
[----:B------:R-:W-:Y:S02]  /*16fa0*/  LOP3.LUT P0, RZ, R185, 0x4, RZ, 0xc0, !PT ;  /* 0x00000004b9ff7812 */ /* 0x000fe4000780c0ff */
[C---:B------:R-:W-:Y:S02]  /*16fb0*/  IADD3 R191, PT, PT, R187.reuse, R190, RZ ;  /* 0x000000bebbbf7210 */ /* 0x040fe40007ffe0ff */
[-C--:B------:R-:W-:Y:S02]  /*16fc0*/  IADD3 R193, PT, PT, R187, R196.reuse, RZ ;  /* 0x000000c4bbc17210 */ /* 0x080fe40007ffe0ff */
[----:B--2---:R-:W-:Y:S02]  /*16fd0*/  @!P2 MOV R201, R199 ;  /* 0x000000c700c9a202 */ /* 0x004fe40000000f00 */
[----:B------:R-:W-:Y:S03]  /*16fe0*/  IADD3 R210, PT, PT, R210, -0x1, RZ ;  /* 0xffffffffd2d27810 */ /* 0x000fe60007ffe0ff */
[----:B------:R-:W-:Y:S01]  /*16ff0*/  @!PT LDS RZ, [RZ] ;  /* 0x00000000fffff984 */ /* 0x000fe20000000800 */
[----:B------:R-:W-:Y:S01]  /*17000*/  @!PT LDS RZ, [RZ] ;  /* 0x00000000fffff984 */ /* 0x000fe20000000800 */
[----:B------:R-:W-:Y:S01]  /*17010*/  @!PT LDS RZ, [RZ] ;  /* 0x00000000fffff984 */ /* 0x000fe20000000800 */
[----:B------:R1:W-:Y:S01]  /*17020*/  @!P2 LDGSTS.E.BYPASS.LTC128B.128 [R215+0xe000], desc[UR6][R200.64+0x80] ;  /* 0x0e000080c8d7afae */ /* 0x0003e2000b981a06 */
[----:B------:R-:W-:Y:S04]  /*17030*/  ISETP.GT.AND P5, PT, R210, R195, PT ;  /* 0x000000c3d200720c */ /* 0x000fe80003fa4270 */
[----:B------:R-:W-:Y:S01]  /*17040*/  @P2 STS.128 [R215+0xe000], RZ ;  /* 0x00e000ffd7002388 */ /* 0x000fe20000000c00 */
        /* <DEDUP_REMOVED lines=49> */
[----:B------:R2:W-:Y:S01]  /*17360*/  @!P1 LDGSTS.E.BYPASS.LTC128B.128 [R215+0x11800], desc[UR6][R10.64+0x100] ;  /* 0x118001000ad79fae */ /* 0x0005e2000b981a06 */
[----:B-1----:R-:W-:Y:S04]  /*17370*/  SEL R9, R180, 0xffffffc0, !P0 ;  /* 0xffffffc0b4097807 */ /* 0x002fe80004000000 */
[----:B------:R-:W-:Y:S01]  /*17380*/  @P1 STS.128 [R215+0x11800], RZ ;  /* 0x011800ffd7001388 */ /* 0x000fe20000000c00 */
[C---:B------:R-:W-:Y:S04]  /*17390*/  IADD3 R192, PT, PT, R9.reuse, R196, RZ ;  /* 0x000000c409c07210 */ /* 0x040fe80007ffe0ff */
[----:B------:R-:W-:Y:S01]  /*173a0*/  LDSM.16.M88.4 R140, [R196] ;  /* 0x00000000c48c783b */ /* 0x000fe20000000200 */
[----:B------:R-:W-:Y:S02]  /*173b0*/  IADD3 R190, PT, PT, R9, R190, RZ ;  /* 0x000000be09be7210 */ /* 0x000fe40007ffe0ff */
[C---:B------:R-:W-:Y:S02]  /*173c0*/  IADD3 R189, PT, PT, R187.reuse, R192, RZ ;  /* 0x000000c0bbbd7210 */ /* 0x040fe40007ffe0ff */
[----:B------:R-:W1:Y:S01]  /*173d0*/  LDSM.16.M88.4 R144, [R194+UR5+0x6000] ;  /* 0x00600005c290783b */ /* 0x000e620008000200 */
[----:B------:R-:W-:Y:S04]  /*173e0*/  IADD3 R188, PT, PT, R187, R190, RZ ;  /* 0x000000bebbbc7210 */ /* 0x000fe80007ffe0ff */
        /* <DEDUP_REMOVED lines=20> */
[----:B------:R-:W-:Y:S07]  /*17530*/  LDSM.16.M88.4 R152, [R189] ;  /* 0x00000000bd98783b */ /* 0x000fee0000000200 */
[C---:B----4-:R-:W-:Y:S08]  /*17540*/  HMMA.16816.F32.BF16 R28, R140.reuse, R32, RZ ;  /* 0x000000208c1c723c */ /* 0x050ff000000418ff */
[----:B------:R-:W-:Y:S01]  /*17550*/  HMMA.16816.F32.BF16 R32, R140, R34, RZ ;  /* 0x000000228c20723c */ /* 0x000fe200000418ff */
[----:B------:R-:W3:Y:S07]  /*17560*/  LDSM.16.M88.4 R140, [R190+0x6800] ;  /* 0x00680000be8c783b */ /* 0x000eee0000000200 */
[C---:B------:R-:W-:Y:S08]  /*17570*/  HMMA.16816.F32.BF16 R4, R132.reuse, R136, R4 ;  /* 0x000000888404723c */ /* 0x040ff00000041804 */
[C---:B------:R-:W-:Y:S01]  /*17580*/  HMMA.16816.F32.BF16 R8, R132.reuse, R138, R8 ;  /* 0x0000008a8408723c */ /* 0x040fe20000041808 */
[----:B------:R-:W4:Y:S07]  /*17590*/  LDSM.16.M88.4 R136, [R190+0x7000] ;  /* 0x00700000be88783b */ /* 0x000f2e0000000200 */
        /* <DEDUP_REMOVED lines=15> */
[----:B------:R-:W-:Y:S07]  /*17690*/  LDSM.16.M88.4 R140, [R194+UR5+0x9000] ;  /* 0x00900005c28c783b */ /* 0x000fee0008000200 */
[C---:B----4-:R-:W-:Y:S08]  /*176a0*/  HMMA.16816.F32.BF16 R20, R164.reuse, R136, R20 ;  /* 0x00000088a414723c */ /* 0x050ff00000041814 */
[C---:B------:R-:W-:Y:S01]  /*176b0*/  HMMA.16816.F32.BF16 R24, R164.reuse, R138, R24 ;  /* 0x0000008aa418723c */ /* 0x040fe20000041818 */
[----:B------:R-:W3:Y:S07]  /*176c0*/  LDSM.16.M88.4 R136, [R194+UR5+0x8800] ;  /* 0x00880005c288783b */ /* 0x000eee0008000200 */
[C---:B------:R-:W-:Y:S08]  /*176d0*/  HMMA.16816.F32.BF16 R28, R164.reuse, R148, R28 ;  /* 0x00000094a41c723c */ /* 0x040ff0000004181c */
[----:B------:R-:W-:Y:S01]  /*176e0*/  HMMA.16816.F32.BF16 R32, R164, R150, R32 ;  /* 0x00000096a420723c */ /* 0x000fe20000041820 */
[----:B------:R-:W4:Y:S05]  /*176f0*/  LDSM.16.M88.4 R148, [R194+UR5+0x9800] ;  /* 0x00980005c294783b */ /* 0x000f2a0008000200 */
        /* <DEDUP_REMOVED lines=51> */
[----:B------:R-:W4:Y:S05]  /*17a30*/  LDSM.16.M88.4 R148, [R194+UR5+0xb800] ;  /* 0x00b80005c294783b */ /* 0x000f2a0008000200 */
        /* <DEDUP_REMOVED lines=25> */
[----:B------:R-:W4:Y:S05]  /*17bd0*/  LDSM.16.M88.4 R148, [R190+0xb800] ;  /* 0x00b80000be94783b */ /* 0x000f2a0000000200 */
[----:B------:R-:W4:Y:S02]  /*17be0*/  LDSM.16.M88.4 R164, [R189+0x4000] ;  /* 0x00400000bda4783b */ /* 0x000f240000000200 */
        /* <DEDUP_REMOVED lines=11> */
[C---:B--2---:R-:W-:Y:S08]  /*17ca0*/  HMMA.16816.F32.BF16 R12, R160.reuse, R136, R12 ;  /* 0x00000088a00c723c */ /* 0x044ff0000004180c */
[C---:B------:R-:W-:Y:S08]  /*17cb0*/  HMMA.16816.F32.BF16 R16, R160.reuse, R138, R16 ;  /* 0x0000008aa010723c */ /* 0x040ff00000041810 */
        /* <DEDUP_REMOVED lines=46> */
[----:B------:R1:W1:Y:S10]  /*17fa0*/  MUFU.TANH R146, R132 ;  /* 0x0000008400927308 */ /* 0x0002740000002400 */
        /* <DEDUP_REMOVED lines=33> */
[----:B--2-4-:R-:W-:Y:S05]  /*181c0*/  @!P5 BRA `(.L_x_4869) ;  /* 0x000000080050d947 */ /* 0x014fea0003800000 */
[----:B---3--:R-:W2:Y:S08]  /*181d0*/  LDC.64 R4, c[0x0][0x4e0] ;  /* 0x00013800ff047b82 */ /* 0x008eb00000000a00 */
        /* <DEDUP_REMOVED lines=13> */
[----:B-1----:R-:W-:Y:S01]  /*182b0*/  VIADD R13, R209, 0xffffff80 ;  /* 0xffffff80d10d7836 */ /* 0x002fe20000000000 */
        /* <DEDUP_REMOVED lines=61> */
.L_x_4870:
        /* <DEDUP_REMOVED lines=72> */
.L_x_4869:
[----:B----4-:R-:W-:Y:S01]  /*18b10*/  IABS R5, R211 ;  /* 0x000000d300057213 */ /* 0x010fe20000000000 */
[----:B---3--:R-:W-:Y:S01]  /*18b20*/  LDSM.16.MT88.4 R20, [R183+0xc000] ;  /* 0x00c00000b714783b */ /* 0x008fe20000004200 */
[C---:B------:R-:W-:Y:S02]  /*18b30*/  IADD3 R4, PT, PT, R211.reuse, -0x9, RZ ;  /* 0xfffffff7d3047810 */ /* 0x040fe40007ffe0ff */
[----:B------:R-:W-:Y:S02]  /*18b40*/  I2FP.F32.S32 R5, R5 ;  /* 0x0000000500057245 */ /* 0x000fe40000201400 */
[----:B------:R-:W-:Y:S02]  /*18b50*/  IABS R4, R4 ;  /* 0x0000000400047213 */ /* 0x000fe40000000000 */
[C---:B------:R-:W-:Y:S01]  /*18b60*/  IADD3 R7, PT, PT, R211.reuse, -0x19, RZ ;  /* 0xffffffe7d3077810 */ /* 0x040fe20007ffe0ff */
[C---:B-1----:R-:W-:Y:S01]  /*18b70*/  FFMA.FTZ R169, -R0.reuse, R5, R169 ;  /* 0x0000000500a97223 */ /* 0x042fe200000101a9 */
[----:B------:R-:W-:Y:S02]  /*18b80*/  I2FP.F32.S32 R4, R4 ;  /* 0x0000000400047245 */ /* 0x000fe40000201400 */
[C---:B------:R-:W-:Y:S02]  /*18b90*/  IADD3 R5, PT, PT, R211.reuse, -0x20, RZ ;  /* 0xffffffe0d3057810 */ /* 0x040fe40007ffe0ff */
[C---:B------:R-:W-:Y:S01]  /*18ba0*/  IADD3 R6, PT, PT, R211.reuse, -0x8, RZ ;  /* 0xfffffff8d3067810 */ /* 0x040fe20007ffe0ff */
[CC--:B------:R-:W-:Y:S01]  /*18bb0*/  FFMA.FTZ R163, -R0.reuse, R4.reuse, R163 ;  /* 0x0000000400a37223 */ /* 0x0c0fe200000101a3 */
[----:B------:R-:W-:Y:S01]  /*18bc0*/  IABS R7, R7 ;  /* 0x0000000700077213 */ /* 0x000fe20000000000 */
[C---:B------:R-:W-:Y:S01]  /*18bd0*/  FFMA.FTZ R177, -R0.reuse, R4, R177 ;  /* 0x0000000400b17223 */ /* 0x040fe200000101b1 */
[----:B------:R-:W-:Y:S02]  /*18be0*/  IABS R5, R5 ;  /* 0x0000000500057213 */ /* 0x000fe40000000000 */
[----:B------:R-:W-:Y:S02]  /*18bf0*/  IABS R6, R6 ;  /* 0x0000000600067213 */ /* 0x000fe40000000000 */
[C---:B------:R-:W-:Y:S02]  /*18c00*/  IADD3 R8, PT, PT, R211.reuse, -0x1, RZ ;  /* 0xffffffffd3087810 */ /* 0x040fe40007ffe0ff */
[C---:B------:R-:W-:Y:S02]  /*18c10*/  IADD3 R4, PT, PT, R211.reuse, -0x11, RZ ;  /* 0xffffffefd3047810 */ /* 0x040fe40007ffe0ff */
[----:B------:R-:W-:Y:S02]  /*18c20*/  I2FP.F32.S32 R7, R7 ;  /* 0x0000000700077245 */ /* 0x000fe40000201400 */
[----:B------:R-:W-:Y:S02]  /*18c30*/  I2FP.F32.S32 R5, R5 ;  /* 0x0000000500057245 */ /* 0x000fe40000201400 */
[----:B------:R-:W-:Y:S01]  /*18c40*/  I2FP.F32.S32 R6, R6 ;  /* 0x0000000600067245 */ /* 0x000fe20000201400 */
[CC--:B------:R-:W-:Y:S01]  /*18c50*/  FFMA.FTZ R144, -R0.reuse, R7.reuse, R144 ;  /* 0x0000000700907223 */ /* 0x0c0fe20000010190 */
[----:B------:R-:W-:Y:S01]  /*18c60*/  IABS R8, R8 ;  /* 0x0000000800087213 */ /* 0x000fe20000000000 */
[C---:B------:R-:W-:Y:S01]  /*18c70*/  FFMA.FTZ R141, -R0.reuse, R7, R141 ;  /* 0x00000007008d7223 */ /* 0x040fe2000001018d */
[----:B------:R-:W-:Y:S01]  /*18c80*/  IABS R4, R4 ;  /* 0x0000000400047213 */ /* 0x000fe20000000000 */
[CC--:B------:R-:W-:Y:S01]  /*18c90*/  FFMA.FTZ R142, -R0.reuse, R5.reuse, R142 ;  /* 0x00000005008e7223 */ /* 0x0c0fe2000001018e */
[C---:B------:R-:W-:Y:S01]  /*18ca0*/  IADD3 R9, PT, PT, R211.reuse, -0x18, RZ ;  /* 0xffffffe8d3097810 */ /* 0x040fe20007ffe0ff */
[C---:B------:R-:W-:Y:S01]  /*18cb0*/  FFMA.FTZ R161, -R0.reuse, R5, R161 ;  /* 0x0000000500a17223 */ /* 0x040fe200000101a1 */
[CC--:B------:R-:W-:Y:S01]  /*18cc0*/  FFMA.FTZ R10, -R0.reuse, R6.reuse, R157 ;  /* 0x00000006000a7223 */ /* 0x0c0fe2000001019d */
[C---:B------:R-:W-:Y:S01]  /*18cd0*/  FFMA.FTZ R175, -R0.reuse, R6, R175 ;  /* 0x0000000600af7223 */ /* 0x040fe200000101af */
[----:B------:R-:W-:Y:S02]  /*18ce0*/  I2FP.F32.S32 R8, R8 ;  /* 0x0000000800087245 */ /* 0x000fe40000201400 */
[----:B------:R-:W-:Y:S02]  /*18cf0*/  I2FP.F32.S32 R4, R4 ;  /* 0x0000000400047245 */ /* 0x000fe40000201400 */
[----:B------:R-:W-:Y:S01]  /*18d00*/  IABS R9, R9 ;  /* 0x0000000900097213 */ /* 0x000fe20000000000 */
[C---:B------:R-:W-:Y:S01]  /*18d10*/  FFMA.FTZ R171, -R0.reuse, R8, R171 ;  /* 0x0000000800ab7223 */ /* 0x040fe200000101ab */
[C---:B------:R-:W-:Y:S01]  /*18d20*/  IADD3 R6, PT, PT, R211.reuse, -0x10, RZ ;  /* 0xfffffff0d3067810 */ /* 0x040fe20007ffe0ff */
[CC--:B------:R-:W-:Y:S01]  /*18d30*/  FFMA.FTZ R145, -R0.reuse, R4.reuse, R145 ;  /* 0x0000000400917223 */ /* 0x0c0fe20000010191 */
[C---:B------:R-:W-:Y:S01]  /*18d40*/  IADD3 R5, PT, PT, R211.reuse, -0x28, RZ ;  /* 0xffffffd8d3057810 */ /* 0x040fe20007ffe0ff */
[C---:B------:R-:W-:Y:S01]  /*18d50*/  FFMA.FTZ R8, -R0.reuse, R4, R133 ;  /* 0x0000000400087223 */ /* 0x040fe20000010185 */
[C---:B------:R-:W-:Y:S02]  /*18d60*/  IADD3 R7, PT, PT, R211.reuse, -0x30, RZ ;  /* 0xffffffd0d3077810 */ /* 0x040fe40007ffe0ff */
[----:B------:R-:W-:Y:S02]  /*18d70*/  I2FP.F32.S32 R9, R9 ;  /* 0x0000000900097245 */ /* 0x000fe40000201400 */
[----:B------:R-:W-:Y:S02]  /*18d80*/  IABS R6, R6 ;  /* 0x0000000600067213 */ /* 0x000fe40000000000 */
[----:B------:R-:W-:Y:S01]  /*18d90*/  IABS R5, R5 ;  /* 0x0000000500057213 */ /* 0x000fe20000000000 */
[C---:B------:R-:W-:Y:S01]  /*18da0*/  FFMA.FTZ R146, -R0.reuse, R9, R146 ;  /* 0x0000000900927223 */ /* 0x040fe20000010192 */
[----:B------:R-:W-:Y:S01]  /*18db0*/  IABS R7, R7 ;  /* 0x0000000700077213 */ /* 0x000fe20000000000 */
[C---:B------:R-:W-:Y:S01]  /*18dc0*/  FFMA.FTZ R143, -R0.reuse, R9, R143 ;  /* 0x00000009008f7223 */ /* 0x040fe2000001018f */
[C---:B------:R-:W-:Y:S02]  /*18dd0*/  IADD3 R4, PT, PT, R211.reuse, -0x31, RZ ;  /* 0xffffffcfd3047810 */ /* 0x040fe40007ffe0ff */
[----:B------:R-:W-:Y:S02]  /*18de0*/  I2FP.F32.S32 R6, R6 ;  /* 0x0000000600067245 */ /* 0x000fe40000201400 */
[----:B------:R-:W-:Y:S02]  /*18df0*/  I2FP.F32.S32 R5, R5 ;  /* 0x0000000500057245 */ /* 0x000fe40000201400 */
[----:B------:R-:W-:Y:S01]  /*18e00*/  I2FP.F32.S32 R7, R7 ;  /* 0x0000000700077245 */ /* 0x000fe20000201400 */
[C---:B------:R-:W-:Y:S01]  /*18e10*/  FFMA.FTZ R173, -R0.reuse, R6, R173 ;  /* 0x0000000600ad7223 */ /* 0x040fe200000101ad */
[C---:B------:R-:W-:Y:S01]  /*18e20*/  IADD3 R11, PT, PT, R211.reuse, -0x21, RZ ;  /* 0xffffffdfd30b7810 */ /* 0x040fe20007ffe0ff */
[C---:B------:R-:W-:Y:S01]  /*18e30*/  FFMA.FTZ R155, -R0.reuse, R5, R155 ;  /* 0x00000005009b7223 */ /* 0x040fe2000001019b */
[----:B------:R-:W-:Y:S01]  /*18e40*/  IABS R4, R4 ;  /* 0x0000000400047213 */ /* 0x000fe20000000000 */
[C---:B------:R-:W-:Y:S01]  /*18e50*/  FFMA.FTZ R154, -R0.reuse, R7, R154 ;  /* 0x00000007009a7223 */ /* 0x040fe2000001019a */
[----:B------:R-:W-:Y:S01]  /*18e60*/  IADD3 R9, PT, PT, R211, -0x29, RZ ;  /* 0xffffffd7d3097810 */ /* 0x000fe20007ffe0ff */
[C---:B------:R-:W-:Y:S01]  /*18e70*/  FFMA.FTZ R190, -R0.reuse, R5, R190 ;  /* 0x0000000500be7223 */ /* 0x040fe200000101be */
[----:B------:R-:W-:Y:S01]  /*18e80*/  IABS R11, R11 ;  /* 0x0000000b000b7213 */ /* 0x000fe20000000000 */
[C---:B------:R-:W-:Y:S01]  /*18e90*/  FFMA.FTZ R137, -R0.reuse, R7, R137 ;  /* 0x0000000700897223 */ /* 0x040fe20000010189 */
[----:B------:R-:W-:Y:S01]  /*18ea0*/  FMNMX3.FTZ R12, R3, R169, R171, !PT ;  /* 0x000000a9030c7276 */ /* 0x000fe200078100ab */
[----:B------:R-:W-:Y:S01]  /*18eb0*/  FFMA.FTZ R147, -R0, R6, R147 ;  /* 0x0000000600937223 */ /* 0x000fe20000010193 */
[----:B------:R-:W-:Y:S02]  /*18ec0*/  FMNMX3.FTZ R7, R2, R10, R163, !PT ;  /* 0x0000000a02077276 */ /* 0x000fe400078100a3 */
[----:B------:R-:W-:Y:S02]  /*18ed0*/  I2FP.F32.S32 R5, R4 ;  /* 0x0000000400057245 */ /* 0x000fe40000201400 */
[----:B------:R-:W-:Y:S02]  /*18ee0*/  IABS R9, R9 ;  /* 0x0000000900097213 */ /* 0x000fe40000000000 */
[----:B------:R-:W-:Y:S01]  /*18ef0*/  I2FP.F32.S32 R11, R11 ;  /* 0x0000000b000b7245 */ /* 0x000fe20000201400 */
[----:B------:R-:W-:Y:S01]  /*18f00*/  FFMA.FTZ R152, -R0, R5, R152 ;  /* 0x0000000500987223 */ /* 0x000fe20000010198 */
[----:B------:R-:W-:Y:S01]  /*18f10*/  FMNMX3.FTZ R12, R12, R175, R177, !PT ;  /* 0x000000af0c0c7276 */ /* 0x000fe200078100b1 */
[C---:B------:R-:W-:Y:S01]  /*18f20*/  FFMA.FTZ R136, -R0.reuse, R5, R136 ;  /* 0x0000000500887223 */ /* 0x040fe20000010188 */
[----:B------:R-:W-:Y:S01]  /*18f30*/  I2FP.F32.S32 R9, R9 ;  /* 0x0000000900097245 */ /* 0x000fe20000201400 */
[C---:B------:R-:W-:Y:S01]  /*18f40*/  FFMA.FTZ R140, -R0.reuse, R11, R140 ;  /* 0x0000000b008c7223 */ /* 0x040fe2000001018c */
[----:B------:R-:W-:Y:S01]  /*18f50*/  FMNMX3.FTZ R7, R7, R173, R8, !PT ;  /* 0x000000ad07077276 */ /* 0x000fe20007810008 */
[C---:B------:R-:W-:Y:S01]  /*18f60*/  FFMA.FTZ R159, -R0.reuse, R11, R159 ;  /* 0x0000000b009f7223 */ /* 0x040fe2000001019f */
[C---:B------:R-:W-:Y:S01]  /*18f70*/  IADD3 R4, PT, PT, R211.reuse, -0x40, RZ ;  /* 0xffffffc0d3047810 */ /* 0x040fe20007ffe0ff */
[CC--:B------:R-:W-:Y:S01]  /*18f80*/  FFMA.FTZ R162, -R0.reuse, R9.reuse, R162 ;  /* 0x0000000900a27223 */ /* 0x0c0fe200000101a2 */
        /* <DEDUP_REMOVED lines=16> */
[----:B------:R-:W-:Y:S01]  /*19090*/  FFMA.FTZ R160, -R0, R6, R160 ;  /* 0x0000000600a07223 */ /* 0x000fe200000101a0 */
[----:B------:R-:W-:Y:S01]  /*190a0*/  FMNMX3.FTZ R12, R12, R161, R159, !PT ;  /* 0x000000a10c0c7276 */ /* 0x000fe2000781009f */
[C---:B------:R-:W-:Y:S01]  /*190b0*/  FFMA.FTZ R158, -R0.reuse, R5, R158 ;  /* 0x00000005009e7223 */ /* 0x040fe2000001019e */
        /* <DEDUP_REMOVED lines=23> */
[----:B------:R-:W2:Y:S08]  /*19230*/  SHFL.BFLY PT, R133, R6, 0x1, 0x1f ;  /* 0x0c201f0006857f89 */ /* 0x000eb000000e0000 */
[----:B------:R-:W3:Y:S01]  /*19240*/  LDSM.16.MT88.4 R12, [R186+0xc000] ;  /* 0x00c00000ba0c783b */ /* 0x000ee20000004200 */
[----:B-1----:R-:W-:Y:S02]  /*19250*/  FMNMX.FTZ R132, R5, R132, !PT ;  /* 0x0000008405847209 */ /* 0x002fe40007810000 */
[----:B--2---:R-:W-:Y:S03]  /*19260*/  FMNMX.FTZ R133, R6, R133, !PT ;  /* 0x0000008506857209 */ /* 0x004fe60007810000 */
[C---:B------:R-:W-:Y:S01]  /*19270*/  FMUL.FTZ R156, R132.reuse, UR4 ;  /* 0x00000004849c7c20 */ /* 0x040fe20008410000 */
[C---:B------:R-:W-:Y:S01]  /*19280*/  FSETP.NEU.FTZ.AND P1, PT, R132.reuse, -INF , PT ;  /* 0xff8000008400780b */ /* 0x040fe20003f3d000 */
[----:B------:R-:W-:Y:S01]  /*19290*/  FADD.FTZ R4, -R132, R3 ;  /* 0x0000000384047221 */ /* 0x000fe20000010100 */
[C---:B------:R-:W-:Y:S01]  /*192a0*/  FSETP.NEU.FTZ.AND P2, PT, R133.reuse, -INF , PT ;  /* 0xff8000008500780b */ /* 0x040fe20003f5d000 */
[C---:B------:R-:W-:Y:S01]  /*192b0*/  FMUL.FTZ R157, R133.reuse, UR4 ;  /* 0x00000004859d7c20 */ /* 0x040fe20008410000 */
[----:B------:R-:W-:Y:S01]  /*192c0*/  FADD.FTZ R2, -R133, R2 ;  /* 0x0000000285027221 */ /* 0x000fe20000010100 */
[----:B------:R-:W-:Y:S02]  /*192d0*/  FSEL R156, R156, RZ, P1 ;  /* 0x000000ff9c9c7208 */ /* 0x000fe40000800000 */
[----:B------:R-:W-:Y:S01]  /*192e0*/  ISETP.GT.AND P1, PT, R210, R195, PT ;  /* 0x000000c3d200720c */ /* 0x000fe20003f24270 */
[----:B------:R-:W-:Y:S01]  /*192f0*/  FMUL.FTZ R3, R2, UR4 ;  /* 0x0000000402037c20 */ /* 0x000fe20008410000 */
        /* <DEDUP_REMOVED lines=18> */
[----:B------:R4:W-:Y:S01]  /*19420*/  MUFU.EX2 R171, R4 ;  /* 0x0000000400ab7308 */ /* 0x0009e20000000800 */
[--C-:B------:R-:W-:Y:S01]  /*19430*/  FFMA.FTZ R178, R140, UR4, -R157.reuse ;  /* 0x000000048cb27c23 */ /* 0x100fe2000801089d */
[--C-:B------:R-:W-:Y:S01]  /*19440*/  FFMA.FTZ R179, R143, UR4, -R156.reuse ;  /* 0x000000048fb37c23 */ /* 0x100fe2000801089c */
[--C-:B------:R-:W-:Y:S07]  /*19450*/  FFMA.FTZ R188, R141, UR4, -R156.reuse ;  /* 0x000000048dbc7c23 */ /* 0x100fee000801089c */
[----:B------:R-:W-:Y:S01]  /*19460*/  MUFU.EX2 R172, R172 ;  /* 0x000000ac00ac7308 */ /* 0x000fe20000000800 */
[--C-:B------:R-:W-:Y:S01]  /*19470*/  FFMA.FTZ R192, R161, UR4, -R156.reuse ;  /* 0x00000004a1c07c23 */ /* 0x100fe2000801089c */
[C---:B-1----:R-:W-:Y:S01]  /*19480*/  FMUL.FTZ R5, R3.reuse, R129 ;  /* 0x0000008103057220 */ /* 0x042fe20000410000 */
[C---:B------:R-:W-:Y:S07]  /*19490*/  FMUL.FTZ R8, R3.reuse, R124 ;  /* 0x0000007c03087220 */ /* 0x040fee0000410000 */
[----:B------:R-:W1:Y:S01]  /*194a0*/  MUFU.EX2 R170, R170 ;  /* 0x000000aa00aa7308 */ /* 0x000e620000000800 */
[C---:B------:R-:W-:Y:S01]  /*194b0*/  FMUL.FTZ R9, R3.reuse, R125 ;  /* 0x0000007d03097220 */ /* 0x040fe20000410000 */
[C---:B--2---:R-:W-:Y:S01]  /*194c0*/  FMUL.FTZ R6, R2.reuse, R130 ;  /* 0x0000008202067220 */ /* 0x044fe20000410000 */
[C---:B------:R-:W-:Y:S07]  /*194d0*/  FMUL.FTZ R7, R2.reuse, R131 ;  /* 0x0000008302077220 */ /* 0x040fee0000410000 */
[----:B------:R-:W2:Y:S01]  /*194e0*/  MUFU.EX2 R169, R169 ;  /* 0x000000a900a97308 */ /* 0x000ea20000000800 */
[C---:B------:R-:W-:Y:S01]  /*194f0*/  FMUL.FTZ R10, R2.reuse, R126 ;  /* 0x0000007e020a7220 */ /* 0x040fe20000410000 */
[C---:B----4-:R-:W-:Y:S01]  /*19500*/  FMUL.FTZ R4, R3.reuse, R128 ;  /* 0x0000008003047220 */ /* 0x050fe20000410000 */
[C---:B------:R-:W-:Y:S07]  /*19510*/  FMUL.FTZ R11, R2.reuse, R127 ;  /* 0x0000007f020b7220 */ /* 0x040fee0000410000 */
[----:B------:R-:W-:Y:S01]  /*19520*/  MUFU.EX2 R168, R168 ;  /* 0x000000a800a87308 */ /* 0x000fe20000000800 */
[C---:B------:R-:W-:Y:S01]  /*19530*/  FMUL.FTZ R16, R3.reuse, R116 ;  /* 0x0000007403107220 */ /* 0x040fe20000410000 */
[C---:B------:R-:W-:Y:S01]  /*19540*/  FMUL.FTZ R17, R3.reuse, R117 ;  /* 0x0000007503117220 */ /* 0x040fe20000410000 */
[C---:B------:R-:W-:Y:S07]  /*19550*/  FMUL.FTZ R18, R2.reuse, R118 ;  /* 0x0000007602127220 */ /* 0x040fee0000410000 */
[----:B------:R-:W4:Y:S01]  /*19560*/  MUFU.EX2 R167, R167 ;  /* 0x000000a700a77308 */ /* 0x000f220000000800 */
[----:B------:R-:W-:Y:S01]  /*19570*/  FMUL.FTZ R19, R2, R119 ;  /* 0x0000007702137220 */ /* 0x000fe20000410000 */
[----:B-1----:R-:W-:Y:S01]  /*19580*/  F2FP.BF16.F32.PACK_AB R128, R170, R172 ;  /* 0x000000acaa80723e */ /* 0x002fe200000010ff */
[C---:B------:R-:W-:Y:S07]  /*19590*/  FMUL.FTZ R24, R3.reuse, R108 ;  /* 0x0000006c03187220 */ /* 0x040fee0000410000 */
[----:B------:R-:W-:Y:S01]  /*195a0*/  MUFU.EX2 R166, R166 ;  /* 0x000000a600a67308 */ /* 0x000fe20000000800 */
[----:B------:R-:W-:Y:S01]  /*195b0*/  FMUL.FTZ R25, R3, R109 ;  /* 0x0000006d03197220 */ /* 0x000fe20000410000 */
[----:B--2---:R-:W-:Y:S01]  /*195c0*/  F2FP.BF16.F32.PACK_AB R129, R169, R171 ;  /* 0x000000aba981723e */ /* 0x004fe200000010ff */
[C---:B------:R-:W-:Y:S07]  /*195d0*/  FMUL.FTZ R26, R2.reuse, R110 ;  /* 0x0000006e021a7220 */ /* 0x040fee0000410000 */
[----:B------:R-:W1:Y:S01]  /*195e0*/  MUFU.EX2 R165, R165 ;  /* 0x000000a500a57308 */ /* 0x000e620000000800 */
[C---:B------:R-:W-:Y:S01]  /*195f0*/  FMUL.FTZ R27, R2.reuse, R111 ;  /* 0x0000006f021b7220 */ /* 0x040fe20000410000 */
[----:B------:R-:W-:Y:S01]  /*19600*/  LDSM.16.MT88.4 R116, [R164+0x800] ;  /* 0x00080000a474783b */ /* 0x000fe20000004200 */
[C---:B------:R-:W-:Y:S01]  /*19610*/  FMUL.FTZ R32, R3.reuse, R100 ;  /* 0x0000006403207220 */ /* 0x040fe20000410000 */
[----:B------:R-:W-:Y:S01]  /*19620*/  FMUL.FTZ R33, R3, R101 ;  /* 0x0000006503217220 */ /* 0x000fe20000410000 */
[C---:B------:R-:W-:Y:S01]  /*19630*/  FMUL.FTZ R34, R2.reuse, R102 ;  /* 0x0000006602227220 */ /* 0x040fe20000410000 */
[----:B----4-:R-:W-:Y:S01]  /*19640*/  F2FP.BF16.F32.PACK_AB R130, R167, R168 ;  /* 0x000000a8a782723e */ /* 0x010fe200000010ff */
        /* <DEDUP_REMOVED lines=14> */
[C---:B---3--:R-:W-:Y:S01]  /*19730*/  HMMA.16816.F32.BF16 R4, R128.reuse, R12, R4 ;  /* 0x0000000c8004723c */ /* 0x048fe20000041804 */
        /* <DEDUP_REMOVED lines=121> */
[----:B------:R-:W-:Y:S01]  /*19ed0*/  FFMA.FTZ R171, R2, R213, R171 ;  /* 0x000000d502ab7223 */ /* 0x000fe200000100ab */
[C---:B------:R-:W-:Y:S01]  /*19ee0*/  HMMA.16816.F32.BF16 R64, R128.reuse, R110, R64 ;  /* 0x0000006e8040723c */ /* 0x040fe20000041840 */
[----:B------:R-:W3:Y:S07]  /*19ef0*/  LDSM.16.MT88.4 R108, [R164+0x4000] ;  /* 0x00400000a46c783b */ /* 0x000eee0000004200 */
[----:B------:R-:W-:Y:S01]  /*19f00*/  MUFU.EX2 R214, R214 ;  /* 0x000000d600d67308 */ /* 0x000fe20000000800 */
[----:B------:R-:W-:Y:S01]  /*19f10*/  FADD.FTZ R3, R170, R172 ;  /* 0x000000acaa037221 */ /* 0x000fe20000010000 */
        /* <DEDUP_REMOVED lines=9> */
[C---:B------:R-:W-:Y:S01]  /*19fb0*/  HMMA.16816.F32.BF16 R72, R128.reuse, R106, R72 ;  /* 0x0000006a8048723c */ /* 0x040fe20000041848 */
[----:B------:R-:W5:Y:S08]  /*19fc0*/  LDSM.16.MT88.4 R104, [R187+0x4000] ;  /* 0x00400000bb68783b */ /* 0x000f700000004200 */
        /* <DEDUP_REMOVED lines=15> */
[----:B------:R-:W-:Y:S01]  /*1a0c0*/  MOV R2, R133 ;  /* 0x0000008500027202 */ /* 0x000fe20000000f00 */
[----:B------:R-:W-:Y:S02]  /*1a0d0*/  FADD.FTZ R3, R179, R176 ;  /* 0x000000b0b3037221 */ /* 0x000fe40000010000 */
[----:B------:R-:W-:Y:S01]  /*1a0e0*/  FADD.FTZ R178, R178, R173 ;  /* 0x000000adb2b27221 */ /* 0x000fe20000010000 */
[C---:B------:R-:W-:Y:S01]  /*1a0f0*/  HMMA.16816.F32.BF16 R88, R128.reuse, R110, R88 ;  /* 0x0000006e8058723c */ /* 0x040fe20000041858 */
[----:B------:R-:W1:Y:S02]  /*1a100*/  LDSM.16.MT88.4 R108, [R186+0xc800] ;  /* 0x00c80000ba6c783b */ /* 0x000e640000004200 */
[----:B------:R-:W-:Y:S05]  /*1a110*/  FADD.FTZ R3, R188, R3 ;  /* 0x00000003bc037221 */ /* 0x000fea0000010000 */
        /* <DEDUP_REMOVED lines=50> */
[C---:B-1----:R-:W-:Y:S03]  /*1a440*/  HMMA.16816.F32.BF16 R4, R100.reuse, R108, R4 ;  /* 0x0000006c6404723c */ /* 0x042fe60000041804 */
[----:B------:R-:W-:Y:S01]  /*1a450*/  FADD.FTZ R3, R194, R3 ;  /* 0x00000003c2037221 */ /* 0x000fe20000010000 */
[----:B------:R-:W-:Y:S03]  /*1a460*/  FADD.FTZ R201, R201, R196 ;  /* 0x000000c4c9c97221 */ /* 0x000fe60000010000 */
[----:B------:R-:W-:Y:S01]  /*1a470*/  FADD.FTZ R214, R214, R3 ;  /* 0x00000003d6d67221 */ /* 0x000fe20000010000 */
[C---:B------:R-:W-:Y:S01]  /*1a480*/  HMMA.16816.F32.BF16 R8, R100.reuse, R110, R8 ;  /* 0x0000006e6408723c */ /* 0x040fe20000041808 */
[----:B------:R-:W1:Y:S02]  /*1a490*/  LDSM.16.MT88.4 R108, [R187+0x5000] ;  /* 0x00500000bb6c783b */ /* 0x000e640000004200 */
[----:B------:R-:W-:Y:S01]  /*1a4a0*/  MOV R3, R132 ;  /* 0x0000008400037202 */ /* 0x000fe20000000f00 */
[----:B------:R-:W-:Y:S01]  /*1a4b0*/  FADD.FTZ R216, R216, R201 ;  /* 0x000000c9d8d87221 */ /* 0x000fe20000010000 */
[----:B------:R-:W-:Y:S03]  /*1a4c0*/  FADD.FTZ R215, R215, R214 ;  /* 0x000000d6d7d77221 */ /* 0x000fe60000010000 */
[C---:B------:R-:W-:Y:S03]  /*1a4d0*/  HMMA.16816.F32.BF16 R12, R100.reuse, R112, R12 ;  /* 0x00000070640c723c */ /* 0x040fe6000004180c */
[--C-:B------:R-:W-:Y:S01]  /*1a4e0*/  FFMA.FTZ R112, R135, UR4, -R156.reuse ;  /* 0x0000000487707c23 */ /* 0x100fe2000801089c */
[----:B------:R-:W-:Y:S01]  /*1a4f0*/  FFMA.FTZ R156, R134, UR4, -R156 ;  /* 0x00000004869c7c23 */ /* 0x000fe2000801089c */
[----:B------:R-:W3:Y:S01]  /*1a500*/  MUFU.EX2 R135, R157 ;  /* 0x0000009d00877308 */ /* 0x000ee20000000800 */
[----:B------:R-:W-:Y:S01]  /*1a510*/  FADD.FTZ R217, R217, R216 ;  /* 0x000000d8d9d97221 */ /* 0x000fe20000010000 */
[----:B------:R-:W-:Y:S01]  /*1a520*/  FADD.FTZ R212, R218, R215 ;  /* 0x000000d7dad47221 */ /* 0x000fe20000010000 */
        /* <DEDUP_REMOVED lines=65> */
.L_x_4867:
[----:B------:R-:W1:Y:S01]  /*1a940*/  SHFL.BFLY PT, R3, R212, 0x2, 0x1f ;  /* 0x0c401f00d4037f89 */ /* 0x000e6200000e0000 */
[----:B------:R-:W2:Y:S01]  /*1a950*/  S2UR UR8, SR_CTAID.X ;  /* 0x00000000000879c3 */ /* 0x000ea20000002500 */
[C---:B------:R-:W-:Y:S01]  /*1a960*/  SHF.L.U32 R134, R185.reuse, 0x4, RZ ;  /* 0x00000004b9867819 */ /* 0x040fe200000006ff */
[----:B------:R-:W3:Y:S01]  /*1a970*/  LDCU UR4, c[0x0][0x44c] ;  /* 0x00008980ff0477ac */ /* 0x000ee20008000800 */
[----:B------:R-:W4:Y:S01]  /*1a980*/  SHFL.BFLY PT, R0, R213, 0x2, 0x1f ;  /* 0x0c401f00d5007f89 */ /* 0x000f2200000e0000 */
[----:B------:R-:W-:Y:S01]  /*1a990*/  SHF.L.U32 R5, R185, 0x1, RZ ;  /* 0x00000001b9057819 */ /* 0x000fe200000006ff */
[----:B------:R-:W-:Y:S01]  /*1a9a0*/  BSSY.RECONVERGENT B0, `(.L_x_4872) ;  /* 0x00000fe000007945 */ /* 0x000fe20003800200 */
[----:B------:R-:W-:Y:S02]  /*1a9b0*/  LOP3.LUT R12, R134, 0x1c0, RZ, 0xc0, !PT ;  /* 0x000001c0860c7812 */ /* 0x000fe400078ec0ff */
[--C-:B------:R-:W-:Y:S01]  /*1a9c0*/  LOP3.LUT R11, R182, 0x6, R5.reuse, 0xf8, !PT ;  /* 0x00000006b60b7812 */ /* 0x100fe200078ef805 */
[----:B------:R-:W5:Y:S01]  /*1a9d0*/  S2UR UR10, SR_CTAID.Y ;  /* 0x00000000000a79c3 */ /* 0x000f620000002600 */
[----:B------:R-:W-:-:S02]  /*1a9e0*/  LOP3.LUT R12, R12, 0x38, R5, 0xf8, !PT ;  /* 0x000000380c0c7812 */ /* 0x000fc400078ef805 */
[C---:B------:R-:W-:Y:S02]  /*1a9f0*/  R2P PR, R185.reuse, 0x18 ;  /* 0x00000018b9007804 */ /* 0x040fe40000000000 */
[----:B------:R-:W-:Y:S02]  /*1aa00*/  LOP3.LUT R9, R184, 0x30, RZ, 0xc0, !PT ;  /* 0x00000030b8097812 */ /* 0x000fe400078ec0ff */
[C---:B------:R-:W-:Y:S01]  /*1aa10*/  SHF.L.U32 R6, R185.reuse, 0x2, RZ ;  /* 0x00000002b9067819 */ /* 0x040fe200000006ff */
[----:B------:R-:W3:Y:S01]  /*1aa20*/  S2UR UR9, SR_CTAID.Z ;  /* 0x00000000000979c3 */ /* 0x000ee20000002700 */
[----:B------:R-:W-:Y:S02]  /*1aa30*/  LOP3.LUT P5, RZ, R185, 0x3, RZ, 0xc0, !PT ;  /* 0x00000003b9ff7812 */ /* 0x000fe400078ac0ff */
[----:B------:R-:W-:Y:S02]  /*1aa40*/  LOP3.LUT R12, R11, R12, RZ, 0xfc, !PT ;  /* 0x0000000c0b0c7212 */ /* 0x000fe400078efcff */
[----:B------:R-:W-:Y:S01]  /*1aa50*/  LOP3.LUT R13, R6, 0x1f8, RZ, 0xc0, !PT ;  /* 0x000001f8060d7812 */ /* 0x000fe200078ec0ff */
        /* <DEDUP_REMOVED lines=9> */
[----:B------:R-:W-:Y:S01]  /*1aaf0*/  LOP3.LUT R0, R9, 0x7, R0, 0xf8, !PT ;  /* 0x0000000709007812 */ /* 0x000fe200078ef800 */
[----:B------:R-:W3:Y:S01]  /*1ab00*/  LDC R15, c[0x0][0x3e0] ;  /* 0x0000f800ff0f7b82 */ /* 0x000ee20000000800 */
[C---:B------:R-:W-:Y:S02]  /*1ab10*/  IADD3 R9, PT, PT, R185.reuse, 0x8, RZ ;  /* 0x00000008b9097810 */ /* 0x040fe40007ffe0ff */
[----:B------:R-:W-:Y:S02]  /*1ab20*/  IADD3 R11, PT, PT, R185, 0x18, RZ ;  /* 0x00000018b90b7810 */ /* 0x000fe40007ffe0ff */
[----:B------:R-:W-:Y:S02]  /*1ab30*/  SEL R181, R181, 0xffffffe0, !P0 ;  /* 0xffffffe0b5b57807 */ /* 0x000fe40004000000 */
[----:B------:R-:W-:-:S02]  /*1ab40*/  LOP3.LUT R13, R13, 0x38, R184, 0x78, !PT ;  /* 0x000000380d0d7812 */ /* 0x000fc400078e78b8 */
[----:B------:R-:W-:Y:S02]  /*1ab50*/  LOP3.LUT R134, R134, 0x10, RZ, 0xc0, !PT ;  /* 0x0000001086867812 */ /* 0x000fe400078ec0ff */
[C---:B------:R-:W-:Y:S02]  /*1ab60*/  IADD3 R10, PT, PT, R12.reuse, 0x80, RZ ;  /* 0x000000800c0a7810 */ /* 0x040fe40007ffe0ff */
[----:B------:R-:W-:Y:S02]  /*1ab70*/  @P4 IADD3 R10, PT, PT, R12, -0x80, RZ ;  /* 0xffffff800c0a4810 */ /* 0x000fe40007ffe0ff */
[----:B------:R-:W-:Y:S01]  /*1ab80*/  LEA R134, R13, R134, 0x2 ;  /* 0x000000860d867211 */ /* 0x000fe200078e10ff */
[----:B------:R-:W-:Y:S01]  /*1ab90*/  BAR.SYNC.DEFER_BLOCKING 0x0 ;  /* 0x0000000000007b1d */ /* 0x000fe20000010000 */
[----:B-----5:R-:W-:Y:S02]  /*1aba0*/  IMAD R16, R16, UR10, R203 ;  /* 0x0000000a10107c24 */ /* 0x020fe4000f8e02cb */
[----:B-1----:R-:W-:Y:S01]  /*1abb0*/  FADD.FTZ R7, R2, R7 ;  /* 0x0000000702077221 */ /* 0x002fe20000010000 */
[----:B------:R-:W-:Y:S01]  /*1abc0*/  IADD3 R2, PT, PT, R202, -UR8, RZ ;  /* 0x80000008ca027c10 */ /* 0x000fe2000fffe0ff */
[----:B--2---:R-:W-:-:S02]  /*1abd0*/  FADD.FTZ R8, R3, R8 ;  /* 0x0000000803087221 */ /* 0x004fc40000010000 */
[----:B------:R-:W1:Y:S01]  /*1abe0*/  MUFU.RCP R4, R7 ;  /* 0x0000000700047308 */ /* 0x000e620000001000 */
[-C--:B------:R-:W-:Y:S02]  /*1abf0*/  ISETP.GE.AND P2, PT, R9, R2.reuse, PT ;  /* 0x000000020900720c */ /* 0x080fe40003f46270 */
[----:B------:R-:W-:Y:S02]  /*1ac00*/  SEL R9, R180, 0xffffffc0, !P3 ;  /* 0xffffffc0b4097807 */ /* 0x000fe40005800000 */
[----:B------:R-:W-:Y:S02]  /*1ac10*/  FSETP.NE.FTZ.AND P6, PT, R7, RZ, PT ;  /* 0x000000ff0700720b */ /* 0x000fe40003fd5000 */
[----:B------:R-:W-:Y:S01]  /*1ac20*/  FSETP.NE.FTZ.AND P3, PT, R8, RZ, PT ;  /* 0x000000ff0800720b */ /* 0x000fe20003f75000 */
[----:B------:R-:W2:Y:S01]  /*1ac30*/  MUFU.RCP R5, R8 ;  /* 0x0000000800057308 */ /* 0x000ea20000001000 */
[----:B------:R-:W-:Y:S02]  /*1ac40*/  IADD3 R14, PT, PT, R12, R9, RZ ;  /* 0x000000090c0e7210 */ /* 0x000fe40007ffe0ff */
[----:B------:R-:W-:-:S02]  /*1ac50*/  ISETP.GE.AND P0, PT, R11, R2, PT ;  /* 0x000000020b00720c */ /* 0x000fc40003f06270 */
[----:B------:R-:W-:Y:S02]  /*1ac60*/  IADD3 R11, PT, PT, R12, R181, RZ ;  /* 0x000000b50c0b7210 */ /* 0x000fe40007ffe0ff */
[----:B------:R-:W-:Y:S02]  /*1ac70*/  IADD3 R13, PT, PT, R181, R14, RZ ;  /* 0x0000000eb50d7210 */ /* 0x000fe40007ffe0ff */
[-C--:B------:R-:W-:Y:S01]  /*1ac80*/  IADD3 R18, PT, PT, R9, R10.reuse, RZ ;  /* 0x0000000a09127210 */ /* 0x080fe20007ffe0ff */
[----:B------:R-:W4:Y:S01]  /*1ac90*/  @P6 MUFU.LG2 R7, R7 ;  /* 0x0000000700076308 */ /* 0x000f220000000c00 */
[----:B-1----:R-:W-:Y:S01]  /*1aca0*/  FSEL R4, R4, 1, P6 ;  /* 0x3f80000004047808 */ /* 0x002fe20003000000 */
[----:B------:R-:W1:Y:S01]  /*1acb0*/  @P6 LDC R20, c[0x0][0x458] ;  /* 0x00011600ff146b82 */ /* 0x000e620000000800 */
[C---:B------:R-:W-:Y:S02]  /*1acc0*/  IADD3 R9, PT, PT, R181.reuse, R10, RZ ;  /* 0x0000000ab5097210 */ /* 0x040fe40007ffe0ff */
        /* <DEDUP_REMOVED lines=124> */
[----:B------:R-:W1:Y:S01]  /*1b490*/  @P3 MUFU.LG2 R8, R8 ;  /* 0x0000000800083308 */ /* 0x000e620000000c00 */
[----:B--2---:R-:W-:Y:S01]  /*1b4a0*/  MOV R102, 0xff800000 ;  /* 0xff80000000667802 */ /* 0x004fe20000000f00 */
[----:B------:R-:W-:Y:S01]  /*1b4b0*/  STS.64 [R10+0x4800], R54 ;  /* 0x004800360a007388 */ /* 0x000fe20000000a00 */
[----:B------:R-:W-:-:S02]  /*1b4c0*/  MOV R101, 0xff800000 ;  /* 0xff80000000657802 */ /* 0x000fc40000000f00 */
[----:B------:R-:W-:Y:S01]  /*1b4d0*/  LOP3.LUT R100, R6, 0x3c, RZ, 0xc0, !PT ;  /* 0x0000003c06647812 */ /* 0x000fe200078ec0ff */
[----:B------:R-:W-:Y:S01]  /*1b4e0*/  STS.64 [R9+0x4000], R56 ;  /* 0x0040003809007388 */ /* 0x000fe20000000a00 */
[C---:B------:R-:W-:Y:S02]  /*1b4f0*/  IADD3 R3, PT, PT, R185.reuse, 0x10, RZ ;  /* 0x00000010b9037810 */ /* 0x040fe40007ffe0ff */
[----:B------:R-:W-:Y:S01]  /*1b500*/  IADD3 R107, PT, PT, R185, 0x28, RZ ;  /* 0x00000028b96b7810 */ /* 0x000fe20007ffe0ff */
[----:B------:R-:W-:Y:S01]  /*1b510*/  STS.64 [R9+0x4800], R58 ;  /* 0x0048003a09007388 */ /* 0x000fe20000000a00 */
[-C--:B------:R-:W-:Y:S02]  /*1b520*/  ISETP.GE.AND P1, PT, R3, R2.reuse, PT ;  /* 0x000000020300720c */ /* 0x080fe40003f26270 */
[----:B------:R-:W-:Y:S01]  /*1b530*/  IADD3 R3, PT, PT, R185, 0x20, RZ ;  /* 0x00000020b9037810 */ /* 0x000fe20007ffe0ff */
[----:B------:R-:W-:Y:S03]  /*1b540*/  STS.64 [R18+0x4000], R60 ;  /* 0x0040003c12007388 */ /* 0x000fe60000000a00 */
[----:B------:R-:W-:Y:S01]  /*1b550*/  ISETP.GE.AND P4, PT, R3, R2, PT ;  /* 0x000000020300720c */ /* 0x000fe20003f86270 */
[----:B------:R-:W-:Y:S03]  /*1b560*/  STS.64 [R18+0x4800], R62 ;  /* 0x0048003e12007388 */ /* 0x000fe60000000a00 */
[----:B------:R-:W-:Y:S01]  /*1b570*/  P2R R3, PR, RZ, 0x10 ;  /* 0x00000010ff037803 */ /* 0x000fe20000000000 */
[----:B------:R-:W-:Y:S04]  /*1b580*/  STS.64 [R181+0x4000], R64 ;  /* 0x00400040b5007388 */ /* 0x000fe80000000a00 */
[----:B------:R-:W-:Y:S04]  /*1b590*/  STS.64 [R181+0x4800], R66 ;  /* 0x00480042b5007388 */ /* 0x000fe80000000a00 */
[----:B------:R-:W-:Y:S04]  /*1b5a0*/  STS.64 [R12+0x8000], R68 ;  /* 0x008000440c007388 */ /* 0x000fe80000000a00 */
[----:B------:R2:W-:Y:S04]  /*1b5b0*/  STS.64 [R12+0x8800], R70 ;  /* 0x008800460c007388 */ /* 0x0005e80000000a00 */
[----:B------:R-:W-:Y:S04]  /*1b5c0*/  STS.64 [R11+0x8000], R72 ;  /* 0x008000480b007388 */ /* 0x000fe80000000a00 */
[----:B------:R-:W-:Y:S04]  /*1b5d0*/  STS.64 [R11+0x8800], R74 ;  /* 0x0088004a0b007388 */ /* 0x000fe80000000a00 */
[----:B------:R-:W-:Y:S04]  /*1b5e0*/  STS.64 [R14+0x8000], R76 ;  /* 0x0080004c0e007388 */ /* 0x000fe80000000a00 */
[----:B------:R-:W-:Y:S04]  /*1b5f0*/  STS.64 [R14+0x8800], R78 ;  /* 0x0088004e0e007388 */ /* 0x000fe80000000a00 */
[----:B------:R-:W-:Y:S04]  /*1b600*/  STS.64 [R13+0x8000], R80 ;  /* 0x008000500d007388 */ /* 0x000fe80000000a00 */
[----:B------:R-:W-:Y:S01]  /*1b610*/  STS.64 [R13+0x8800], R82 ;  /* 0x008800520d007388 */ /* 0x000fe20000000a00 */
[----:B--2---:R-:W-:-:S03]  /*1b620*/  IADD3 R12, PT, PT, -R203, RZ, RZ ;  /* 0x000000ffcb0c7210 */ /* 0x004fc60007ffe1ff */
[----:B------:R-:W-:Y:S04]  /*1b630*/  STS.64 [R10+0x8000], R84 ;  /* 0x008000540a007388 */ /* 0x000fe80000000a00 */
[----:B------:R4:W-:Y:S01]  /*1b640*/  STS.64 [R10+0x8800], R86 ;  /* 0x008800560a007388 */ /* 0x0009e20000000a00 */
[----:B---3--:R-:W-:-:S03]  /*1b650*/  IMAD R12, R15, R12, UR9 ;  /* 0x000000090f0c7e24 */ /* 0x008fc6000f8e020c */
        /* <DEDUP_REMOVED lines=9> */
[----:B----4-:R-:W-:Y:S01]  /*1b6f0*/  @P6 FMUL.FTZ R10, R7, 0.69314718246459960938 ;  /* 0x3f317218070a6820 */ /* 0x010fe20000410000 */
[----:B------:R-:W-:Y:S01]  /*1b700*/  BAR.SYNC.DEFER_BLOCKING 0x0 ;  /* 0x0000000000007b1d */ /* 0x000fe20000010000 */
[----:B-1----:R-:W-:-:S02]  /*1b710*/  @P3 FMUL.FTZ R7, R8, 0.69314718246459960938 ;  /* 0x3f31721808073820 */ /* 0x002fc40000410000 */
[----:B------:R-:W-:Y:S02]  /*1b720*/  @P6 FFMA.FTZ R102, R133, R20, R10 ;  /* 0x0000001485666223 */ /* 0x000fe4000001000a */
[----:B-----5:R-:W-:Y:S01]  /*1b730*/  @P3 FFMA.FTZ R101, R132, R19, R7 ;  /* 0x0000001384653223 */ /* 0x020fe20000010007 */
        /* <DEDUP_REMOVED lines=36> */
.L_x_4873:
[----:B------:R-:W-:Y:S05]  /*1b980*/  BSYNC.RECONVERGENT B0 ;  /* 0x0000000000007941 */ /* 0x000fea0003800200 */
.L_x_4872:
        /* <DEDUP_REMOVED lines=21> */
.L_x_4875:
[----:B------:R-:W-:Y:S05]  /*1bae0*/  BSYNC.RECONVERGENT B0 ;  /* 0x0000000000007941 */ /* 0x000fea0003800200 */
.L_x_4874:
        /* <DEDUP_REMOVED lines=20> */
.L_x_4877:
[----:B------:R-:W-:Y:S05]  /*1bc30*/  BSYNC.RECONVERGENT B0 ;  /* 0x0000000000007941 */ /* 0x000fea0003800200 */
.L_x_4876:
        /* <DEDUP_REMOVED lines=19> */
.L_x_4879:
[----:B------:R-:W-:Y:S05]  /*1bd70*/  BSYNC.RECONVERGENT B0 ;  /* 0x0000000000007941 */ /* 0x000fea0003800200 */
.L_x_4878:
        /* <DEDUP_REMOVED lines=18> */
.L_x_4881:
[----:B------:R-:W-:Y:S05]  /*1bea0*/  BSYNC.RECONVERGENT B0 ;  /* 0x0000000000007941 */ /* 0x000fea0003800200 */
.L_x_4880:
        /* <DEDUP_REMOVED lines=19> */
.L_x_4883:
[----:B------:R-:W-:Y:S05]  /*1bfe0*/  BSYNC.RECONVERGENT B0 ;  /* 0x0000000000007941 */ /* 0x000fea0003800200 */
.L_x_4882:
        /* <DEDUP_REMOVED lines=19> */
.L_x_4885:
[----:B------:R-:W-:Y:S05]  /*1c120*/  BSYNC.RECONVERGENT B0 ;  /* 0x0000000000007941 */ /* 0x000fea0003800200 */
.L_x_4884:
        /* <DEDUP_REMOVED lines=18> */
.L_x_4887:
[----:B------:R-:W-:Y:S05]  /*1c250*/  BSYNC.RECONVERGENT B0 ;  /* 0x0000000000007941 */ /* 0x000fea0003800200 */
.L_x_4886:
[----:B------:R-:W-:Y:S05]  /*1c260*/  @P5 EXIT ;  /* 0x000000000000594d */ /* 0x000fea0003800000 */
[----:B------:R-:W5:Y:S02]  /*1c270*/  LDCU UR4, c[0x0][0x440] ;  /* 0x00008800ff0477ac */ /* 0x000f640008000800 */
[----:B-----5:R-:W-:Y:S02]  /*1c280*/  ISETP.GE.AND P4, PT, R100, UR4, PT ;  /* 0x0000000464007c0c */ /* 0x020fe4000bf86270 */
[----:B------:R-:W-:Y:S02]  /*1c290*/  ISETP.GE.AND P2, PT, R101, UR4, PT ;  /* 0x0000000465007c0c */ /* 0x000fe4000bf46270 */
[----:B------:R-:W-:-:S09]  /*1c2a0*/  ISETP.GE.AND P0, PT, R0, UR4, PT ;  /* 0x0000000400007c0c */ /* 0x000fd2000bf06270 */
[----:B-12---:R-:W1:Y:S08]  /*1c2b0*/  @!P4 LDC.64 R8, c[0x0][0x3f8] ;  /* 0x0000fe00ff08cb82 */ /* 0x006e700000000a00 */
[----:B------:R-:W2:Y:S01]  /*1c2c0*/  @!P2 LDC.64 R2, c[0x0][0x3f8] ;  /* 0x0000fe00ff02ab82 */ /* 0x000ea20000000a00 */
        /* <DEDUP_REMOVED lines=12> */
.L_x_4888:
        /* <DEDUP_REMOVED lines=15> */
.L_x_6904:


//--------------------- .text._ZN5flash24flash_fwd_splitkv_kernelI23Flash_fwd_kernel_traitsILi192ELi64ELi64ELi4ELb0ELb0EN7cutlass10bfloat16_tE19Flash_kernel_traitsILi192ELi64ELi64ELi4ES3_EELb0ELb1ELb0ELb0ELb1ELb0ELb0ELb0EEEvNS_16Flash_fwd_paramsE --------------------------
	.section	.text._ZN5flash24flash_fwd_splitkv_kernelI23Flash_fwd_kernel_traitsILi192ELi64ELi64ELi4ELb0ELb0EN7cutlass10bfloat16_tE19Flash_kernel_traitsILi192ELi64ELi64ELi4ES3_EELb0ELb1ELb0ELb0ELb1ELb0ELb0ELb0EEEvNS_16Flash_fwd_paramsE,"ax",@progbits
	.align	128
        .global         _ZN5flash24flash_fwd_splitkv_kernelI23Flash_fwd_kernel_traitsILi192ELi64ELi64ELi4ELb0ELb0EN7cutlass10bfloat16_tE19Flash_kernel_traitsILi192ELi64ELi64ELi4ES3_EELb0ELb1ELb0ELb0ELb1ELb0ELb0ELb0EEEvNS_16Flash_fwd_paramsE
        .type           _ZN5flash24flash_fwd_splitkv_kernelI23Flash_fwd_kernel_traitsILi192ELi64ELi64ELi4ELb0ELb0EN7cutlass10bfloat16_tE19Flash_kernel_traitsILi192ELi64ELi64ELi4ES3_EELb0ELb1ELb0ELb0ELb1ELb0ELb0ELb0EEEvNS_16Flash_fwd_paramsE,@function
        .size           _ZN5flash24flash_fwd_splitkv_kernelI23Flash_fwd_kernel_traitsILi192ELi64ELi64ELi4ELb0ELb0EN7cutlass10bfloat16_tE19Flash_kernel_traitsILi192ELi64ELi64ELi4ES3_EELb0ELb1ELb0ELb0ELb1ELb0ELb0ELb0EEEvNS_16Flash_fwd_paramsE,(.L_x_6905 - _ZN5flash24flash_fwd_splitkv_kernelI23Flash_fwd_kernel_traitsILi192ELi64ELi64ELi4ELb0ELb0EN7cutlass10bfloat16_tE19Flash_kernel_traitsILi192ELi64ELi64ELi4ES3_EELb0ELb1ELb0ELb0ELb1ELb0ELb0ELb0EEEvNS_16Flash_fwd_paramsE)
        .other          _ZN5flash24flash_fwd_splitkv_kernelI23Flash_fwd_kernel_traitsILi192ELi64ELi64ELi4ELb0ELb0EN7cutlass10bfloat16_tE19Flash_kernel_traitsILi192ELi64ELi64ELi4ES3_EELb0ELb1ELb0ELb0ELb1ELb0ELb0ELb0EEEvNS_16Flash_fwd_paramsE,@"STO_CUDA_ENTRY STV_DEFAULT"
_ZN5flash24flash_fwd_splitkv_kernelI23Flash_fwd_kernel_traitsILi192ELi64ELi64ELi4ELb0ELb0EN7cutlass10bfloat16_tE19Flash_kernel_traitsILi192ELi64ELi64ELi4ES3_EELb0ELb1ELb0ELb0ELb1ELb0ELb0ELb0EEEvNS_16Flash_fwd_paramsE:
.text._ZN5flash24flash_fwd_splitkv_kernelI23Flash_fwd_kernel_traitsILi192ELi64ELi64ELi4ELb0ELb0EN7cutlass10bfloat16_tE19Flash_kernel_traitsILi192ELi64ELi64ELi4ES3_EELb0ELb1ELb0ELb0ELb1ELb0ELb0ELb0EEEvNS_16Flash_fwd_paramsE:
        /* <DEDUP_REMOVED lines=51> */
.L_x_4889:
[----:B------:R-:W-:Y:S01]  /*0330*/  @!P2 ISETP.NE.U32.AND P0, PT, R4, RZ, PT ;  /* 0x000000ff0400a20c */ /* 0x000fe20003f05070 */
[----:B------:R-:W-:-:S12]  /*0340*/  @!P3 EXIT ;  /* 0x000000000000b94d */ /* 0x000fd80003800000 */
[----:B------:R-:W2:Y:S01]  /*0350*/  LDC R90, c[0x0][0x508] ;  /* 0x00014200ff5a7b82 */ /* 0x000ea20000000800 */
[----:B------:R-:W3:Y:S01]  /*0360*/  LDCU UR4, c[0x0][0x504] ;  /* 0x0000a080ff0477ac */ /* 0x000ee20008000800 */
[----:B------:R-:W-:Y:S01]  /*0370*/  @!P2 ISETP.NE.AND.EX P0, PT, R5, RZ, PT, P0 ;  /* 0x000000ff0500a20c */ /* 0x000fe20003f05300 */
[----:B-----5:R-:W-:Y:S01]  /*0380*/  @P2 IMAD.IADD R87, R87, 0x1, -R6 ;  /* 0x0000000157572824 */ /* 0x020fe200078e0a06 */
[----:B------:R-:W4:Y:S01]  /*0390*/  S2R R184, SR_TID.X ;  /* 0x0000000000b87919 */ /* 0x000f220000002100 */
[----:B------:R-:W3:Y:S01]  /*03a0*/  LDCU UR5, c[0x0][0x438] ;  /* 0x00008700ff0577ac */ /* 0x000ee20008000800 */
[----:B------:R-:W-:-:S04]  /*03b0*/  @!P2 SEL R0, R0, RZ, P0 ;  /* 0x000000ff0000a207 */ /* 0x000fc80000000000 */
[----:B------:R-:W-:Y:S02]  /*03c0*/  @!P2 IADD3 R87, PT, PT, R0, R11, -R6 ;  /* 0x0000000b0057a210 */ /* 0x000fe40007ffe806 */
[----:B------:R-:W2:Y:S03]  /*03d0*/  S2R R11, SR_CTAID.Z ;  /* 0x00000000000b7919 */ /* 0x000ea60000002700 */
[----:B-1----:R-:W-:Y:S02]  /*03e0*/  VIADD R13, R87, 0x3f ;  /* 0x0000003f570d7836 */ /* 0x002fe40000000000 */
[----:B---3--:R-:W-:-:S03]  /*03f0*/  VIADD R88, R92, UR4 ;  /* 0x000000045c587c36 */ /* 0x008fc60008000000 */
[-C--:B------:R-:W-:Y:S02]  /*0400*/  IADD3 R5, PT, PT, R13, R89.reuse, -R92 ;  /* 0x000000590d057210 */ /* 0x080fe40007ffe85c */
[----:B------:R-:W-:Y:S01]  /*0410*/  SHF.R.S32.HI R4, RZ, 0x1f, R13 ;  /* 0x0000001fff047819 */ /* 0x000fe2000001140d */
[----:B------:R-:W-:Y:S01]  /*0420*/  UIADD3 UR5, UPT, UPT, UR5, 0x3f, URZ ;  /* 0x0000003f05057890 */ /* 0x000fe2000fffe0ff */
        /* <DEDUP_REMOVED lines=20> */
[----:B------:R-:W-:Y:S01]  /*0570*/  SHF.L.U32 R0, R184, 0x3, RZ ;  /* 0x00000003b8007819 */ /* 0x000fe200000006ff */
[----:B------:R-:W-:Y:S01]  /*0580*/  IMAD.MOV.U32 R15, RZ, RZ, RZ ;  /* 0x000000ffff0f7224 */ /* 0x000fe200078e00ff */
[----:B------:R-:W2:Y:S01]  /*0590*/  LDCU UR7, c[0x0][0x3e0] ;  /* 0x00007c00ff0777ac */ /* 0x000ea20008000800 */
[----:B------:R-:W-:Y:S01]  /*05a0*/  IMAD.IADD R5, R92, 0x1, -R89 ;  /* 0x000000015c057824 */ /* 0x000fe200078e0a59 */
[----:B------:R-:W-:Y:S01]  /*05b0*/  LOP3.LUT R14, R0, 0x38, RZ, 0xc0, !PT ;  /* 0x00000038000e7812 */ /* 0x000fe200078ec0ff */
[----:B------:R-:W-:Y:S01]  /*05c0*/  BSSY.RECONVERGENT B0, `(.L_x_4891) ;  /* 0x0000023000007945 */ /* 0x000fe20003800200 */
[----:B------:R-:W3:Y:S01]  /*05d0*/  LDCU.64 UR4, c[0x0][0x410] ;  /* 0x00008200ff0477ac */ /* 0x000ee20008000a00 */
[----:B------:R-:W-:Y:S01]  /*05e0*/  SHF.R.U32.HI R0, RZ, 0x3, R184 ;  /* 0x00000003ff007819 */ /* 0x000fe200000116b8 */
[----:B------:R-:W4:Y:S03]  /*05f0*/  LDCU UR6, c[0x0][0x434] ;  /* 0x00008680ff0677ac */ /* 0x000f260008000800 */
[----:B------:R-:W5:Y:S01]  /*0600*/  @!P0 LDC.64 R6, c[0x0][0x400] ;  /* 0x00010000ff068b82 */ /* 0x000f620000000a00 */
[----:B------:R-:W-:-:S05]  /*0610*/  VIADD R10, R0, 0x20 ;  /* 0x00000020000a7836 */ /* 0x000fca0000000000 */
[----:B------:R-:W-:Y:S01]  /*0620*/  ISETP.GE.AND P2, PT, R10, R5, PT ;  /* 0x000000050a00720c */ /* 0x000fe20003f46270 */
[----:B--2---:R-:W-:Y:S02]  /*0630*/  IMAD R4, R4, UR7, R11 ;  /* 0x0000000704047c24 */ /* 0x004fe4000f8e020b */
[----:B-1----:R-:W-:-:S04]  /*0640*/  IMAD.WIDE.U32 R14, R89, R2, R14 ;  /* 0x00000002590e7225 */ /* 0x002fc800078e000e */
[----:B-----5:R-:W-:-:S04]  /*0650*/  @!P0 IMAD.WIDE.U32 R12, R8, R6, RZ ;  /* 0x00000006080c8225 */ /* 0x020fc800078e00ff */
[----:B------:R-:W-:Y:S02]  /*0660*/  @!P0 IMAD R7, R8, R7, R13 ;  /* 0x0000000708078224 */ /* 0x000fe400078e020d */
[----:B------:R-:W-:-:S04]  /*0670*/  @P0 IMAD.WIDE.U32 R8, R207, R2, RZ ;  /* 0x00000002cf080225 */ /* 0x000fc800078e00ff */
[-C--:B------:R-:W-:Y:S01]  /*0680*/  @P0 IMAD R7, R207, R3.reuse, R9 ;  /* 0x00000003cf070224 */ /* 0x080fe200078e0209 */
[----:B------:R-:W-:Y:S01]  /*0690*/  @P0 MOV R12, R8 ;  /* 0x00000008000c0202 */ /* 0x000fe20000000f00 */
[----:B------:R-:W-:Y:S01]  /*06a0*/  IMAD R6, R89, R3, R15 ;  /* 0x0000000359067224 */ /* 0x000fe200078e020f */
[----:B------:R-:W-:Y:S01]  /*06b0*/  IADD3 R8, PT, PT, R0, 0x10, RZ ;  /* 0x0000001000087810 */ /* 0x000fe20007ffe0ff */
[----:B----4-:R-:W-:Y:S01]  /*06c0*/  IMAD R89, R4, UR6, R89 ;  /* 0x0000000604597c24 */ /* 0x010fe2000f8e0259 */
[----:B------:R-:W-:Y:S02]  /*06d0*/  IADD3 R12, P0, PT, R12, R14, RZ ;  /* 0x0000000e0c0c7210 */ /* 0x000fe40007f1e0ff */
[-C--:B------:R-:W-:Y:S02]  /*06e0*/  ISETP.GE.AND P3, PT, R8, R5.reuse, PT ;  /* 0x000000050800720c */ /* 0x080fe40003f66270 */
[----:B------:R-:W-:Y:S02]  /*06f0*/  IADD3.X R13, PT, PT, R7, R6, RZ, P0, !PT ;  /* 0x00000006070d7210 */ /* 0x000fe400007fe4ff */
[----:B------:R-:W-:-:S02]  /*0700*/  ISETP.GE.AND P0, PT, R0, R5, PT ;  /* 0x000000050000720c */ /* 0x000fc40003f06270 */
[----:B------:R-:W-:Y:S01]  /*0710*/  IADD3 R8, PT, PT, R0, 0x30, RZ ;  /* 0x0000003000087810 */ /* 0x000fe20007ffe0ff */
[----:B---3--:R-:W-:-:S03]  /*0720*/  IMAD.WIDE.U32 R12, R11, UR4, R12 ;  /* 0x000000040b0c7c25 */ /* 0x008fc6000f8e000c */
        /* <DEDUP_REMOVED lines=12> */
.L_x_4892:
[----:B------:R-:W-:Y:S05]  /*07f0*/  BSYNC.RECONVERGENT B0 ;  /* 0x0000000000007941 */ /* 0x000fea0003800200 */
.L_x_4891:
        /* <DEDUP_REMOVED lines=16> */
.L_x_4894:
[----:B------:R-:W-:Y:S05]  /*0900*/  BSYNC.RECONVERGENT B0 ;  /* 0x0000000000007941 */ /* 0x000fea0003800200 */
.L_x_4893:
        /* <DEDUP_REMOVED lines=16> */
.L_x_4896:
[----:B------:R-:W-:Y:S05]  /*0a10*/  BSYNC.RECONVERGENT B0 ;  /* 0x0000000000007941 */ /* 0x000fea0003800200 */
.L_x_4895:
        /* <DEDUP_REMOVED lines=15> */
.L_x_4898:
[----:B------:R-:W-:Y:S05]  /*0b10*/  BSYNC.RECONVERGENT B0 ;  /* 0x0000000000007941 */ /* 0x000fea0003800200 */
.L_x_4897:
        /* <DEDUP_REMOVED lines=20> */
.L_x_4890:
        /* <DEDUP_REMOVED lines=10> */
.L_x_4899:
        /* <DEDUP_REMOVED lines=38> */
[----:B------:R-:W2:Y:S01]  /*0f60*/  LDG.E R6, desc[UR14][R16.64] ;  /* 0x0000000e10067981 */ /* 0x000ea2000c1e1900 */
[----:B------:R-:W-:Y:S01]  /*0f70*/  IMAD.MOV R3, RZ, RZ, -R3 ;  /* 0x000000ffff037224 */ /* 0x000fe200078e0a03 */
[----:B---3--:R-:W-:Y:S01]  /*0f80*/  MOV R144, UR10 ;  /* 0x0000000a00907c02 */ /* 0x008fe20008000f00 */
[----:B----4-:R-:W-:Y:S01]  /*0f90*/  IMAD.U32 R134, RZ, RZ, UR12 ;  /* 0x0000000cff867e24 */ /* 0x010fe2000f8e00ff */
[----:B------:R-:W-:Y:S01]  /*0fa0*/  MOV R145, UR11 ;  /* 0x0000000b00917c02 */ /* 0x000fe20008000f00 */
[----:B------:R-:W-:Y:S02]  /*0fb0*/  IMAD R2, R7, R3, R2 ;  /* 0x0000000307027224 */ /* 0x000fe400078e0202 */
[----:B------:R-:W-:-:S03]  /*0fc0*/  IMAD.U32 R135, RZ, RZ, UR13 ;  /* 0x0000000dff877e24 */ /* 0x000fc6000f8e00ff */
[----:B------:R-:W-:Y:S02]  /*0fd0*/  SHF.R.S32.HI R3, RZ, 0x1f, R2 ;  /* 0x0000001fff037819 */ /* 0x000fe40000011402 */
[----:B--2---:R-:W-:-:S04]  /*0fe0*/  IABS R10, R4 ;  /* 0x00000004000a7213 */ /* 0x004fc80000000000 */
[----:B------:R-:W2:Y:S08]  /*0ff0*/  I2F.RP R13, R10 ;  /* 0x0000000a000d7306 */ /* 0x000eb00000209400 */
        /* <DEDUP_REMOVED lines=43> */
[----:B------:R-:W-:-:S02]  /*12b0*/  IMAD R4, R5, UR5, R4 ;  /* 0x0000000505047c24 */ /* 0x000fc4000f8e0204 */
[----:B------:R-:W-:-:S04]  /*12c0*/  IMAD.WIDE.U32 R18, R5, UR4, R12 ;  /* 0x0000000405127c25 */ /* 0x000fc8000f8e000c */
[----:B------:R-:W-:Y:S01]  /*12d0*/  IMAD R2, R5, UR7, R2 ;  /* 0x0000000705027c24 */ /* 0x000fe2000f8e0202 */
[----:B------:R-:W-:Y:S01]  /*12e0*/  IADD3 R16, PT, PT, R19, R4, RZ ;  /* 0x0000000413107210 */ /* 0x000fe20007ffe0ff */
[----:B------:R-:W-:-:S05]  /*12f0*/  IMAD.WIDE.U32 R20, R5, UR6, R6 ;  /* 0x0000000605147c25 */ /* 0x000fca000f8e0006 */
[----:B------:R-:W-:Y:S01]  /*1300*/  IADD3 R19, PT, PT, R21, R2, RZ ;  /* 0x0000000215137210 */ /* 0x000fe20007ffe0ff */
[----:B------:R-:W-:Y:S06]  /*1310*/  BRA `(.L_x_4901) ;  /* 0x0000000400507947 */ /* 0x000fec0003800000 */
.L_x_4900:
        /* <DEDUP_REMOVED lines=15> */
.L_x_4902:
[----:B------:R-:W2:Y:S01]  /*1410*/  LDC.64 R134, c[0x0][0x3b8] ;  /* 0x0000ee00ff867b82 */ /* 0x000ea20000000a00 */
[----:B------:R-:W-:-:S05]  /*1420*/  IADD3 R14, PT, PT, R6, R3, RZ ;  /* 0x00000003060e7210 */ /* 0x000fca0007ffe0ff */
[C---:B--2---:R-:W-:Y:S02]  /*1430*/  IMAD R13, R14.reuse, R135, RZ ;  /* 0x000000870e0d7224 */ /* 0x044fe400078e02ff */
[----:B------:R-:W-:-:S05]  /*1440*/  IMAD.WIDE.U32 R14, R14, R134, RZ ;  /* 0x000000860e0e7225 */ /* 0x000fca00078e00ff */
[----:B------:R-:W-:Y:S02]  /*1450*/  IADD3 R13, PT, PT, R15, R13, RZ ;  /* 0x0000000d0f0d7210 */ /* 0x000fe40007ffe0ff */
[----:B------:R-:W-:Y:S02]  /*1460*/  MOV R12, R14 ;  /* 0x0000000e000c7202 */ /* 0x000fe40000000f00 */
.L_x_4903:
        /* <DEDUP_REMOVED lines=14> */
.L_x_4904:
[----:B------:R-:W2:Y:S01]  /*1550*/  LDC.64 R144, c[0x0][0x3c0] ;  /* 0x0000f000ff907b82 */ /* 0x000ea20000000a00 */
[----:B------:R-:W-:-:S05]  /*1560*/  IADD3 R3, PT, PT, R6, R3, RZ ;  /* 0x0000000306037210 */ /* 0x000fca0007ffe0ff */
[C---:B--2---:R-:W-:Y:S02]  /*1570*/  IMAD R15, R3.reuse, R145, RZ ;  /* 0x00000091030f7224 */ /* 0x044fe400078e02ff */
[----:B------:R-:W-:-:S05]  /*1580*/  IMAD.WIDE.U32 R2, R3, R144, RZ ;  /* 0x0000009003027225 */ /* 0x000fca00078e00ff */
[----:B------:R-:W-:Y:S02]  /*1590*/  IADD3 R15, PT, PT, R3, R15, RZ ;  /* 0x0000000f030f7210 */ /* 0x000fe40007ffe0ff */
[----:B------:R-:W-:-:S07]  /*15a0*/  MOV R14, R2 ;  /* 0x00000002000e7202 */ /* 0x000fce0000000f00 */
.L_x_4905:
        /* <DEDUP_REMOVED lines=16> */
[----:B------:R-:W-:-:S04]  /*16b0*/  IMAD.HI.U32 R10, R17, R4, RZ ;  /* 0x00000004110a7227 */ /* 0x000fc800078e00ff */
[----:B------:R-:W-:Y:S02]  /*16c0*/  IMAD.MOV R3, RZ, RZ, -R10 ;  /* 0x000000ffff037224 */ /* 0x000fe400078e0a0a */
[----:B------:R-:W-:-:S04]  /*16d0*/  IMAD.WIDE.U32 R16, R7, R134, R12 ;  /* 0x0000008607107225 */ /* 0x000fc800078e000c */
[C---:B------:R-:W-:Y:S02]  /*16e0*/  IMAD R3, R2.reuse, R3, R4 ;  /* 0x0000000302037224 */ /* 0x040fe400078e0204 */
[----:B------:R-:W1:Y:S01]  /*16f0*/  LDC.64 R4, c[0x0][0x3d8] ;  /* 0x0000f600ff047b82 */ /* 0x000e620000000a00 */
[----:B------:R-:W-:Y:S02]  /*1700*/  IMAD R17, R7, R135, R17 ;  /* 0x0000008707117224 */ /* 0x000fe400078e0211 */
[----:B------:R-:W-:-:S13]  /*1710*/  ISETP.GT.U32.AND P0, PT, R2, R3, PT ;  /* 0x000000030200720c */ /* 0x000fda0003f04070 */
[-C--:B------:R-:W-:Y:S01]  /*1720*/  @!P0 IADD3 R3, PT, PT, R3, -R2.reuse, RZ ;  /* 0x8000000203038210 */ /* 0x080fe20007ffe0ff */
[----:B------:R-:W-:Y:S01]  /*1730*/  @!P0 VIADD R10, R10, 0x1 ;  /* 0x000000010a0a8836 */ /* 0x000fe20000000000 */
[----:B------:R-:W-:Y:S02]  /*1740*/  ISETP.NE.AND P0, PT, R6, RZ, PT ;  /* 0x000000ff0600720c */ /* 0x000fe40003f05270 */
[----:B------:R-:W-:Y:S02]  /*1750*/  ISETP.GE.U32.AND P2, PT, R3, R2, PT ;  /* 0x000000020300720c */ /* 0x000fe40003f46070 */
[----:B------:R-:W-:-:S04]  /*1760*/  LOP3.LUT R2, R11, R6, RZ, 0x3c, !PT ;  /* 0x000000060b027212 */ /* 0x000fc800078e3cff */
[----:B------:R-:W-:Y:S02]  /*1770*/  ISETP.GE.AND P1, PT, R2, RZ, PT ;  /* 0x000000ff0200720c */ /* 0x000fe40003f26270 */
[----:B------:R-:W2:Y:S05]  /*1780*/  LDC.64 R2, c[0x0][0x3d0] ;  /* 0x0000f400ff027b82 */ /* 0x000eaa0000000a00 */
[----:B------:R-:W-:-:S06]  /*1790*/  @P2 IADD3 R10, PT, PT, R10, 0x1, RZ ;  /* 0x000000010a0a2810 */ /* 0x000fcc0007ffe0ff */
[----:B------:R-:W-:Y:S02]  /*17a0*/  @!P1 IADD3 R10, PT, PT, -R10, RZ, RZ ;  /* 0x000000ff0a0a9210 */ /* 0x000fe40007ffe1ff */
        /* <DEDUP_REMOVED lines=11> */
.L_x_4901:
[----:B------:R-:W-:Y:S01]  /*1860*/  ISETP.NE.AND P0, PT, R207, -0x1, PT ;  /* 0xffffffffcf00780c */ /* 0x000fe20003f05270 */
[----:B------:R-:W-:Y:S01]  /*1870*/  IMAD.IADD R196, R92, 0x1, -R89 ;  /* 0x000000015cc47824 */ /* 0x000fe200078e0a59 */
[--C-:B------:R-:W-:Y:S01]  /*1880*/  SHF.R.U32.HI R14, RZ, 0x3, R184.reuse ;  /* 0x00000003ff0e7819 */ /* 0x100fe200000116b8 */
[----:B------:R-:W-:Y:S01]  /*1890*/  IMAD.SHL.U32 R146, R184, 0x8, RZ ;  /* 0x00000008b8927824 */ /* 0x000fe200078e00ff */
[----:B------:R-:W1:Y:S01]  /*18a0*/  LDCU.64 UR4, c[0x0][0x3c8] ;  /* 0x00007900ff0477ac */ /* 0x000e620008000a00 */
[----:B------:R-:W-:Y:S01]  /*18b0*/  IMAD.MOV.U32 R15, RZ, RZ, RZ ;  /* 0x000000ffff0f7224 */ /* 0x000fe200078e00ff */
[CC--:B------:R-:W-:Y:S01]  /*18c0*/  ISETP.GE.AND P6, PT, R14.reuse, R196.reuse, PT ;  /* 0x000000c40e00720c */ /* 0x0c0fe20003fc6270 */
[----:B------:R-:W-:Y:S01]  /*18d0*/  VIADD R21, R14, 0x10 ;  /* 0x000000100e157836 */ /* 0x000fe20000000000 */
[----:B------:R-:W-:Y:S01]  /*18e0*/  LOP3.LUT R182, R146, 0x38, RZ, 0xc0, !PT ;  /* 0x0000003892b67812 */ /* 0x000fe200078ec0ff */
[----:B------:R-:W-:Y:S01]  /*18f0*/  VIADD R17, R14, 0x20 ;  /* 0x000000200e117836 */ /* 0x000fe20000000000 */
[----:B------:R-:W2:Y:S01]  /*1900*/  S2UR UR6, SR_CgaCtaId ;  /* 0x00000000000679c3 */ /* 0x000ea20000008800 */
[----:B------:R-:W-:Y:S01]  /*1910*/  LOP3.LUT R217, R146, 0x1f8, RZ, 0xc0, !PT ;  /* 0x000001f892d97812 */ /* 0x000fe200078ec0ff */
[----:B------:R-:W-:Y:S01]  /*1920*/  VIADD R153, R0, 0xffffffff ;  /* 0xffffffff00997836 */ /* 0x000fe20000000000 */
[-C--:B------:R-:W-:Y:S01]  /*1930*/  ISETP.GE.AND P3, PT, R21, R196.reuse, PT ;  /* 0x000000c41500720c */ /* 0x080fe20003f66270 */
[----:B------:R-:W3:Y:S01]  /*1940*/  LDCU.64 UR10, c[0x0][0x388] ;  /* 0x00007100ff0a77ac */ /* 0x000ee20008000a00 */
[----:B------:R-:W-:Y:S01]  /*1950*/  ISETP.GE.AND P1, PT, R17, R196, PT ;  /* 0x000000c41100720c */ /* 0x000fe20003f26270 */
[C---:B------:R-:W-:Y:S01]  /*1960*/  IMAD.SHL.U32 R85, R134.reuse, 0x10, RZ ;  /* 0x0000001086557824 */ /* 0x040fe200078e00ff */
[----:B------:R-:W-:Y:S01]  /*1970*/  LOP3.LUT R217, R217, 0x38, R184, 0x78, !PT ;  /* 0x00000038d9d97812 */ /* 0x000fe200078e78b8 */
[----:B------:R-:W4:Y:S01]  /*1980*/  @P0 LDC.64 R4, c[0x0][0x3b0] ;  /* 0x0000ec00ff040b82 */ /* 0x000f220000000a00 */
[----:B------:R-:W-:Y:S01]  /*1990*/  SHF.L.U64.HI R86, R134, 0x4, R135 ;  /* 0x0000000486567819 */ /* 0x000fe20000010287 */
[C---:B------:R-:W-:Y:S01]  /*19a0*/  IMAD.SHL.U32 R154, R184.reuse, 0x40, RZ ;  /* 0x00000040b89a7824 */ /* 0x040fe200078e00ff */
[----:B------:R-:W-:Y:S01]  /*19b0*/  LOP3.LUT R217, R217, 0x1e00, R146, 0xf8, !PT ;  /* 0x00001e00d9d97812 */ /* 0x000fe200078ef892 */
[----:B------:R-:W-:Y:S01]  /*19c0*/  IMAD.SHL.U32 R183, R184, 0x20, RZ ;  /* 0x00000020b8b77824 */ /* 0x000fe200078e00ff */
[----:B------:R-:W-:Y:S01]  /*19d0*/  SHF.R.U32.HI R186, RZ, 0x1, R184 ;  /* 0x00000001ffba7819 */ /* 0x000fe200000116b8 */
[----:B------:R-:W-:Y:S01]  /*19e0*/  IMAD.MOV.U32 R181, RZ, RZ, 0x20 ;  /* 0x00000020ffb57424 */ /* 0x000fe200078e00ff */
[----:B------:R-:W-:Y:S01]  /*19f0*/  LOP3.LUT R147, R182, 0x1c0, R154, 0xf8, !PT ;  /* 0x000001c0b6937812 */ /* 0x000fe200078ef89a */
[----:B------:R-:W5:Y:S01]  /*1a00*/  @!P0 LDC.64 R6, c[0x0][0x398] ;  /* 0x0000e600ff068b82 */ /* 0x000f620000000a00 */
[----:B------:R-:W-:Y:S01]  /*1a10*/  LOP3.LUT R183, R183, 0x7c00, RZ, 0xc0, !PT ;  /* 0x00007c00b7b77812 */ /* 0x000fe200078ec0ff */
[----:B------:R-:W-:Y:S01]  /*1a20*/  IMAD.MOV.U32 R152, RZ, RZ, 0x40 ;  /* 0x00000040ff987424 */ /* 0x000fe200078e00ff */
[----:B------:R-:W-:-:S02]  /*1a30*/  LOP3.LUT R180, R154, 0x400, RZ, 0xc0, !PT ;  /* 0x000004009ab47812 */ /* 0x000fc400078ec0ff */
[----:B------:R-:W-:-:S03]  /*1a40*/  IADD3 R90, PT, PT, R87, R90, -R92 ;  /* 0x0000005a575a7210 */ /* 0x000fc60007ffe85c */
[----:B------:R-:W1:Y:S01]  /*1a50*/  @!P6 LDC.64 R2, c[0x0][0x3b0] ;  /* 0x0000ec00ff02eb82 */ /* 0x000e620000000a00 */
[----:B----4-:R-:W-:-:S04]  /*1a60*/  @P0 IMAD.WIDE.U32 R12, R207, R4, RZ ;  /* 0x00000004cf0c0225 */ /* 0x010fc800078e00ff */
[----:B-----5:R-:W-:-:S04]  /*1a70*/  @!P0 IMAD.WIDE.U32 R30, R8, R6, RZ ;  /* 0x00000006081e8225 */ /* 0x020fc800078e00ff */
[----:B------:R-:W-:Y:S02]  /*1a80*/  @P0 IMAD.MOV.U32 R30, RZ, RZ, R12 ;  /* 0x000000ffff1e0224 */ /* 0x000fe400078e000c */
[----:B------:R-:W-:Y:S02]  /*1a90*/  @!P0 IMAD R7, R8, R7, R31 ;  /* 0x0000000708078224 */ /* 0x000fe400078e021f */
[----:B------:R-:W-:Y:S01]  /*1aa0*/  @P0 IMAD R7, R207, R5, R13 ;  /* 0x00000005cf070224 */ /* 0x000fe200078e020d */
[----:B------:R-:W-:Y:S01]  /*1ab0*/  IADD3 R30, P0, PT, R182, R30, RZ ;  /* 0x0000001eb61e7210 */ /* 0x000fe20007f1e0ff */
[----:B------:R-:W-:Y:S01]  /*1ac0*/  IMAD.WIDE.U32 R8, R9, 0x40, R14 ;  /* 0x0000004009087825 */ /* 0x000fe200078e000e */
[----:B------:R-:W4:Y:S03]  /*1ad0*/  @!P6 LDC.64 R4, c[0x0][0x380] ;  /* 0x0000e000ff04eb82 */ /* 0x000f260000000a00 */
[----:B------:R-:W-:Y:S01]  /*1ae0*/  VIADD R15, R14, 0x30 ;  /* 0x000000300e0f7836 */ /* 0x000fe20000000000 */
[C---:B------:R-:W-:Y:S01]  /*1af0*/  @!P1 IADD3 R23, P4, PT, R8.reuse, 0x20, RZ ;  /* 0x0000002008179810 */ /* 0x040fe20007f9e0ff */
[----:B------:R-:W-:Y:S01]  /*1b00*/  IMAD.X R31, RZ, RZ, R7, P0 ;  /* 0x000000ffff1f7224 */ /* 0x000fe200000e0607 */
[C---:B------:R-:W-:Y:S01]  /*1b10*/  @!P3 IADD3 R24, P5, PT, R8.reuse, 0x10, RZ ;  /* 0x000000100818b810 */ /* 0x040fe20007fbe0ff */
[----:B-1----:R-:W-:Y:S01]  /*1b20*/  @!P6 IMAD R7, R9, R2, RZ ;  /* 0x000000020907e224 */ /* 0x002fe200078e02ff */
[----:B------:R-:W-:Y:S01]  /*1b30*/  ISETP.GE.AND P0, PT, R15, R196, PT ;  /* 0x000000c40f00720c */ /* 0x000fe20003f06270 */
[C---:B------:R-:W-:Y:S01]  /*1b40*/  IMAD.WIDE.U32 R30, R11.reuse, UR4, R30 ;  /* 0x000000040b1e7c25 */ /* 0x040fe2000f8e001e */
[----:B------:R-:W1:Y:S03]  /*1b50*/  @!P3 LDC.64 R12, c[0x0][0x3b0] ;  /* 0x0000ec00ff0cbb82 */ /* 0x000e660000000a00 */
[----:B------:R-:W-:Y:S01]  /*1b60*/  IMAD R31, R11, UR5, R31 ;  /* 0x000000050b1f7c24 */ /* 0x000fe2000f8e021f */
[----:B------:R-:W-:Y:S01]  /*1b70*/  UMOV UR5, 0x400 ;  /* 0x0000040000057882 */ /* 0x000fe20000000000 */
[C---:B------:R-:W-:Y:S01]  /*1b80*/  @!P6 IMAD R7, R8.reuse, R3, R7 ;  /* 0x000000030807e224 */ /* 0x040fe200078e0207 */
[----:B--2---:R-:W-:Y:S01]  /*1b90*/  ULEA UR5, UR6, UR5, 0x18 ;  /* 0x0000000506057291 */ /* 0x004fe2000f8ec0ff */
[C---:B------:R-:W-:Y:S01]  /*1ba0*/  @!P6 IMAD.WIDE.U32 R28, R8.reuse, R2, R30 ;  /* 0x00000002081ce225 */ /* 0x040fe200078e001e */
[----:B------:R-:W2:Y:S01]  /*1bb0*/  LDCU.64 UR6, c[0x0][0x390] ;  /* 0x00007200ff0677ac */ /* 0x000ea20008000a00 */
[----:B------:R-:W5:Y:S02]  /*1bc0*/  @!P1 LDC.64 R2, c[0x0][0x3b0] ;  /* 0x0000ec00ff029b82 */ /* 0x000f640000000a00 */
[----:B------:R-:W-:Y:S01]  /*1bd0*/  @!P0 IADD3 R22, P2, PT, R8, 0x30, RZ ;  /* 0x0000003008168810 */ /* 0x000fe20007f5e0ff */
[----:B------:R-:W-:Y:S01]  /*1be0*/  @!P1 IMAD.X R27, RZ, RZ, R9, P4 ;  /* 0x000000ffff1b9224 */ /* 0x000fe200020e0609 */
[----:B------:R-:W-:Y:S01]  /*1bf0*/  LEA R217, R217, UR5, 0x1 ;  /* 0x00000005d9d97c11 */ /* 0x000fe2000f8e08ff */
[----:B------:R-:W-:Y:S01]  /*1c00*/  @!P6 IMAD.IADD R6, R29, 0x1, R7 ;  /* 0x000000011d06e824 */ /* 0x000fe200078e0207 */
[C---:B----4-:R-:W-:Y:S01]  /*1c10*/  @!P6 LEA R36, P4, R28.reuse, R4, 0x1 ;  /* 0x000000041c24e211 */ /* 0x050fe200078808ff */
[--C-:B------:R-:W-:Y:S01]  /*1c20*/  @!P3 IMAD.X R25, RZ, RZ, R9.reuse, P5 ;  /* 0x000000ffff19b224 */ /* 0x100fe200028e0609 */
[----:B------:R-:W4:Y:S01]  /*1c30*/  @!P0 LDC.64 R10, c[0x0][0x3b0] ;  /* 0x0000ec00ff0a8b82 */ /* 0x000f220000000a00 */
[----:B------:R-:W-:Y:S01]  /*1c40*/  @!P0 IMAD.X R29, RZ, RZ, R9, P2 ;  /* 0x000000ffff1d8224 */ /* 0x000fe200010e0609 */
[----:B------:R-:W-:Y:S01]  /*1c50*/  @!P6 LEA.HI.X R37, R28, R5, R6, 0x1, P4 ;  /* 0x000000051c25e211 */ /* 0x000fe200020f0c06 */
[----:B------:R-:W-:-:S02]  /*1c60*/  @!P3 IMAD.MOV.U32 R34, RZ, RZ, R30 ;  /* 0x000000ffff22b224 */ /* 0x000fc400078e001e */
[--C-:B------:R-:W-:Y:S02]  /*1c70*/  @!P3 IMAD.MOV.U32 R35, RZ, RZ, R31.reuse ;  /* 0x000000ffff23b224 */ /* 0x100fe400078e001f */
[-C--:B-1----:R-:W-:Y:S01]  /*1c80*/  @!P3 IMAD R25, R25, R12.reuse, RZ ;  /* 0x0000000c1919b224 */ /* 0x082fe200078e02ff */
[----:B------:R-:W1:Y:S01]  /*1c90*/  @!P3 LDC.64 R8, c[0x0][0x380] ;  /* 0x0000e000ff08bb82 */ /* 0x000e620000000a00 */
[----:B------:R-:W-:Y:S01]  /*1ca0*/  @!P1 IMAD.MOV.U32 R32, RZ, RZ, R30 ;  /* 0x000000ffff209224 */ /* 0x000fe200078e001e */
[----:B------:R-:W-:Y:S01]  /*1cb0*/  @!PT LDS RZ, [RZ] ;  /* 0x00000000fffff984 */ /* 0x000fe20000000800 */
[----:B------:R-:W-:Y:S01]  /*1cc0*/  @!PT LDS RZ, [RZ] ;  /* 0x00000000fffff984 */ /* 0x000fe20000000800 */
[----:B------:R-:W-:Y:S01]  /*1cd0*/  @!PT LDS RZ, [RZ] ;  /* 0x00000000fffff984 */ /* 0x000fe20000000800 */
[----:B------:R-:W-:Y:S01]  /*1ce0*/  @!P6 LDGSTS.E.BYPASS.LTC128B.128 [R217], desc[UR14][R36.64] ;  /* 0x0000000024d9efae */ /* 0x000fe2000b981a0e */
[----:B------:R-:W-:Y:S02]  /*1cf0*/  @!P1 IMAD.MOV.U32 R33, RZ, RZ, R31 ;  /* 0x000000ffff219224 */ /* 0x000fe400078e001f */
[C---:B------:R-:W-:Y:S01]  /*1d00*/  @!P3 IMAD R13, R24.reuse, R13, R25 ;  /* 0x0000000d180db224 */ /* 0x040fe200078e0219 */
[----:B------:R-:W-:Y:S01]  /*1d10*/  @!P6 LDGSTS.E.BYPASS.LTC128B.128 [R217+0x2000], desc[UR14][R36.64+0x80] ;  /* 0x0200008024d9efae */ /* 0x000fe2000b981a0e */
[----:B------:R-:W-:Y:S01]  /*1d20*/  @!P3 IMAD.WIDE.U32 R34, R24, R12, R34 ;  /* 0x0000000c1822b225 */ /* 0x000fe200078e0022 */
[----:B------:R-:W3:Y:S02]  /*1d30*/  @!P1 LDC.64 R6, c[0x0][0x380] ;  /* 0x0000e000ff069b82 */ /* 0x000ee40000000a00 */
[----:B------:R-:W-:Y:S01]  /*1d40*/  @!P6 LDGSTS.E.BYPASS.LTC128B.128 [R217+0x4000], desc[UR14][R36.64+0x100] ;  /* 0x0400010024d9efae */ /* 0x000fe2000b981a0e */
[----:B-----5:R-:W-:-:S02]  /*1d50*/  @!P1 IMAD R26, R27, R2, RZ ;  /* 0x000000021b1a9224 */ /* 0x020fc400078e02ff */
[----:B------:R-:W-:-:S03]  /*1d60*/  @!P1 IMAD.WIDE.U32 R32, R23, R2, R32 ;  /* 0x0000000217209225 */ /* 0x000fc600078e0020 */
[----:B------:R-:W5:Y:S01]  /*1d70*/  @!P0 LDC.64 R4, c[0x0][0x380] ;  /* 0x0000e000ff048b82 */ /* 0x000f620000000a00 */
[----:B------:R-:W-:Y:S02]  /*1d80*/  @!P1 IMAD R3, R23, R3, R26 ;  /* 0x0000000317039224 */ /* 0x000fe400078e021a */
[----:B------:R-:W-:Y:S02]  /*1d90*/  @!P3 IMAD.IADD R13, R35, 0x1, R13 ;  /* 0x00000001230db824 */ /* 0x000fe400078e020d */
[----:B----4-:R-:W-:Y:S02]  /*1da0*/  @!P0 IMAD R29, R29, R10, RZ ;  /* 0x0000000a1d1d8224 */ /* 0x010fe400078e02ff */
[----:B------:R-:W-:Y:S01]  /*1db0*/  @!P1 IMAD.IADD R3, R33, 0x1, R3 ;  /* 0x0000000121039824 */ /* 0x000fe200078e0203 */
[----:B-1----:R-:W-:Y:S01]  /*1dc0*/  @!P3 LEA R12, P2, R34, R8, 0x1 ;  /* 0x00000008220cb211 */ /* 0x002fe200078408ff */
[C---:B------:R-:W-:Y:S02]  /*1dd0*/  @!P0 IMAD R11, R22.reuse, R11, R29 ;  /* 0x0000000b160b8224 */ /* 0x040fe400078e021d */
[----:B------:R-:W-:Y:S01]  /*1de0*/  @!P0 IMAD.WIDE.U32 R30, R22, R10, R30 ;  /* 0x0000000a161e8225 */ /* 0x000fe200078e001e */
[----:B------:R-:W-:-:S03]  /*1df0*/  @!P3 LEA.HI.X R13, R34, R9, R13, 0x1, P2 ;  /* 0x00000009220db211 */ /* 0x000fc600010f0c0d */
[----:B------:R-:W-:Y:S01]  /*1e00*/  IMAD.SHL.U32 R2, R153, 0x40, RZ ;  /* 0x0000004099027824 */ /* 0x000fe200078e00ff */
[C---:B---3--:R-:W-:Y:S01]  /*1e10*/  @!P1 LEA R6, P4, R32.reuse, R6, 0x1 ;  /* 0x0000000620069211 */ /* 0x048fe200078808ff */
[----:B------:R-:W-:Y:S01]  /*1e20*/  @!P3 LDGSTS.E.BYPASS.LTC128B.128 [R217+0x800], desc[UR14][R12.64] ;  /* 0x008000000cd9bfae */ /* 0x000fe2000b981a0e */
[----:B------:R-:W-:Y:S02]  /*1e30*/  @!P0 IMAD.IADD R11, R31, 0x1, R11 ;  /* 0x000000011f0b8824 */ /* 0x000fe400078e020b */
[----:B------:R-:W-:Y:S01]  /*1e40*/  @!P1 LEA.HI.X R7, R32, R7, R3, 0x1, P4 ;  /* 0x0000000720079211 */ /* 0x000fe200020f0c03 */
[----:B------:R-:W-:Y:S01]  /*1e50*/  @!P3 LDGSTS.E.BYPASS.LTC128B.128 [R217+0x2800], desc[UR14][R12.64+0x80] ;  /* 0x028000800cd9bfae */ /* 0x000fe2000b981a0e */
[----:B------:R-:W-:Y:S01]  /*1e60*/  IMAD.IADD R8, R87, 0x1, -R2 ;  /* 0x0000000157087824 */ /* 0x000fe200078e0a02 */
[----:B-----5:R-:W-:Y:S02]  /*1e70*/  @!P0 LEA R4, P4, R30, R4, 0x1 ;  /* 0x000000041e048211 */ /* 0x020fe400078808ff */
[----:B------:R1:W-:Y:S01]  /*1e80*/  @!P3 LDGSTS.E.BYPASS.LTC128B.128 [R217+0x4800], desc[UR14][R12.64+0x100] ;  /* 0x048001000cd9bfae */ /* 0x0003e2000b981a0e */
[----:B------:R-:W-:-:S02]  /*1e90*/  IADD3 R10, P3, PT, R182, R18, RZ ;  /* 0x00000012b60a7210 */ /* 0x000fc40007f7e0ff */
[----:B------:R-:W-:Y:S01]  /*1ea0*/  @!P0 LEA.HI.X R5, R30, R5, R11, 0x1, P4 ;  /* 0x000000051e058211 */ /* 0x000fe200020f0c0b */
[----:B------:R-:W-:Y:S01]  /*1eb0*/  @!P1 LDGSTS.E.BYPASS.LTC128B.128 [R217+0x1000], desc[UR14][R6.64] ;  /* 0x0100000006d99fae */ /* 0x000fe2000b981a0e */
[----:B------:R-:W-:Y:S02]  /*1ec0*/  IADD3.X R11, PT, PT, RZ, R16, RZ, P3, !PT ;  /* 0x00000010ff0b7210 */ /* 0x000fe40001ffe4ff */
[CC--:B------:R-:W-:Y:S01]  /*1ed0*/  ISETP.GE.AND P5, PT, R21.reuse, R8.reuse, PT ;  /* 0x000000081500720c */ /* 0x0c0fe20003fa6270 */
[----:B------:R-:W-:Y:S01]  /*1ee0*/  @!P1 LDGSTS.E.BYPASS.LTC128B.128 [R217+0x3000], desc[UR14][R6.64+0x80] ;  /* 0x0300008006d99fae */ /* 0x000fe2000b981a0e */
[----:B------:R-:W-:Y:S01]  /*1ef0*/  ISETP.GE.AND P2, PT, R21, R8, PT ;  /* 0x000000081500720c */ /* 0x000fe20003f46270 */
[C---:B------:R-:W-:Y:S01]  /*1f00*/  IMAD.WIDE.U32 R10, R14.reuse, R134, R10 ;  /* 0x000000860e0a7225 */ /* 0x040fe200078e000a */
[----:B------:R-:W-:Y:S01]  /*1f10*/  ISETP.GE.AND P6, PT, R14, R8, PT ;  /* 0x000000080e00720c */ /* 0x000fe20003fc6270 */
[----:B------:R3:W-:Y:S01]  /*1f20*/  @!P1 LDGSTS.E.BYPASS.LTC128B.128 [R217+0x5000], desc[UR14][R6.64+0x100] ;  /* 0x0500010006d99fae */ /* 0x0007e2000b981a0e */
[----:B------:R-:W-:Y:S01]  /*1f30*/  IADD3 R20, P1, PT, R182, R20, RZ ;  /* 0x00000014b6147210 */ /* 0x000fe20007f3e0ff */
[----:B------:R-:W-:Y:S01]  /*1f40*/  IMAD R201, R14, R135, R11 ;  /* 0x000000870ec97224 */ /* 0x000fe200078e020b */
[-C--:B------:R-:W-:Y:S01]  /*1f50*/  ISETP.GE.AND P3, PT, R15, R8.reuse, PT ;  /* 0x000000080f00720c */ /* 0x080fe20003f66270 */
[----:B------:R-:W-:Y:S01]  /*1f60*/  @!P0 LDGSTS.E.BYPASS.LTC128B.128 [R217+0x1800], desc[UR14][R4.64] ;  /* 0x0180000004d98fae */ /* 0x000fe2000b981a0e */
[----:B------:R-:W-:Y:S01]  /*1f70*/  ISETP.GE.AND P4, PT, R17, R8, PT ;  /* 0x000000081100720c */ /* 0x000fe20003f86270 */
[----:B------:R-:W-:-:S02]  /*1f80*/  IMAD.X R21, RZ, RZ, R19, P1 ;  /* 0x000000ffff157224 */ /* 0x000fc400008e0613 */
[----:B------:R-:W-:Y:S04]  /*1f90*/  @!P0 LDGSTS.E.BYPASS.LTC128B.128 [R217+0x3800], desc[UR14][R4.64+0x80] ;  /* 0x0380008004d98fae */ /* 0x000fe8000b981a0e */
[----:B------:R4:W-:Y:S01]  /*1fa0*/  @!P0 LDGSTS.E.BYPASS.LTC128B.128 [R217+0x5800], desc[UR14][R4.64+0x100] ;  /* 0x0580010004d98fae */ /* 0x0009e2000b981a0e */
[----:B------:R-:W-:-:S03]  /*1fb0*/  LEA R202, P0, R10, UR10, 0x1 ;  /* 0x0000000a0aca7c11 */ /* 0x000fc6000f8008ff */
[----:B------:R-:W-:Y:S01]  /*1fc0*/  @!P3 IMAD R3, R135, 0x60, RZ ;  /* 0x000000608703b824 */ /* 0x000fe200078e02ff */
[----:B------:R-:W-:-:S05]  /*1fd0*/  LEA.HI.X R201, R10, UR11, R201, 0x1, P0 ;  /* 0x0000000b0ac97c11 */ /* 0x000fca00080f0cc9 */
[----:B------:R-:W-:Y:S02]  /*1fe0*/  @!P3 IMAD.MOV.U32 R203, RZ, RZ, R201 ;  /* 0x000000ffffcbb224 */ /* 0x000fe400078e00c9 */
[----:B-1----:R-:W-:-:S04]  /*1ff0*/  @!P3 IMAD.WIDE.U32 R12, R134, 0x60, R202 ;  /* 0x00000060860cb825 */ /* 0x002fc800078e00ca */
[----:B---3--:R-:W-:-:S04]  /*2000*/  IMAD.WIDE.U32 R6, R14, R144, R20 ;  /* 0x000000900e067225 */ /* 0x008fc800078e0014 */
[----:B------:R-:W-:Y:S01]  /*2010*/  IMAD R14, R14, R145, R7 ;  /* 0x000000910e0e7224 */ /* 0x000fe200078e0207 */
[----:B--2---:R-:W-:Y:S01]  /*2020*/  LEA R204, P1, R6, UR6, 0x1 ;  /* 0x0000000606cc7c11 */ /* 0x004fe2000f8208ff */
[----:B------:R-:W-:Y:S02]  /*2030*/  @!P6 IMAD.MOV.U32 R7, RZ, RZ, R201 ;  /* 0x000000ffff07e224 */ /* 0x000fe400078e00c9 */
[----:B------:R-:W-:Y:S01]  /*2040*/  @!P3 IMAD.IADD R13, R13, 0x1, R3 ;  /* 0x000000010d0db824 */ /* 0x000fe200078e0203 */
[CC--:B----4-:R-:W-:Y:S01]  /*2050*/  @!P5 LEA R4, P0, R85.reuse, R202.reuse, 0x1 ;  /* 0x000000ca5504d211 */ /* 0x0d0fe200078008ff */
[----:B------:R-:W-:Y:S01]  /*2060*/  IMAD.SHL.U32 R3, R144, 0x10, RZ ;  /* 0x0000001090037824 */ /* 0x000fe200078e00ff */
[----:B------:R-:W-:Y:S01]  /*2070*/  LEA.HI.X R205, R6, UR7, R14, 0x1, P1 ;  /* 0x0000000706cd7c11 */ /* 0x000fe200088f0c0e */
[----:B------:R-:W-:Y:S01]  /*2080*/  @!P6 IMAD.MOV.U32 R6, RZ, RZ, R202 ;  /* 0x000000ffff06e224 */ /* 0x000fe200078e00ca */
[----:B------:R-:W-:Y:S02]  /*2090*/  @!P5 LEA.HI.X R5, R85, R201, R86, 0x1, P0 ;  /* 0x000000c95505d211 */ /* 0x000fe400000f0c56 */
[----:B------:R-:W-:-:S02]  /*20a0*/  @!P4 LEA R10, P0, R134, R202, 0x6 ;  /* 0x000000ca860ac211 */ /* 0x000fc400078030ff */
[----:B------:R-:W-:Y:S01]  /*20b0*/  @!P6 LDGSTS.E.BYPASS.LTC128B.128 [R217+0x6000], desc[UR14][R6.64] ;  /* 0x0600000006d9efae */ /* 0x000fe2000b981a0e */
[-C--:B------:R-:W-:Y:S02]  /*20c0*/  ISETP.GE.AND P1, PT, R17, R8.reuse, PT ;  /* 0x000000081100720c */ /* 0x080fe40003f26270 */
[----:B------:R-:W-:Y:S01]  /*20d0*/  @!P4 LEA.HI.X R11, R134, R201, R135, 0x6, P0 ;  /* 0x000000c9860bc211 */ /* 0x000fe200000f3487 */
[----:B------:R-:W-:Y:S01]  /*20e0*/  @!P6 LDGSTS.E.BYPASS.LTC128B.128 [R217+0x8000], desc[UR14][R6.64+0x80] ;  /* 0x0800008006d9efae */ /* 0x000fe2000b981a0e */
[----:B------:R-:W-:-:S03]  /*20f0*/  ISETP.GE.AND P0, PT, R15, R8, PT ;  /* 0x000000080f00720c */ /* 0x000fc60003f06270 */
[----:B------:R1:W-:Y:S04]  /*2100*/  @!P6 LDGSTS.E.BYPASS.LTC128B.128 [R217+0xa000], desc[UR14][R6.64+0x100] ;  /* 0x0a00010006d9efae */ /* 0x0003e8000b981a0e */
[----:B------:R-:W-:Y:S04]  /*2110*/  @!P5 LDGSTS.E.BYPASS.LTC128B.128 [R217+0x6800], desc[UR14][R4.64] ;  /* 0x0680000004d9dfae */ /* 0x000fe8000b981a0e */
[----:B------:R-:W-:Y:S02]  /*2120*/  @!P5 LDGSTS.E.BYPASS.LTC128B.128 [R217+0x8800], desc[UR14][R4.64+0x80] ;  /* 0x0880008004d9dfae */ /* 0x000fe4000b981a0e */
[----:B------:R-:W-:-:S02]  /*2130*/  @!P0 IMAD.WIDE.U32 R8, R144, 0x60, R204 ;  /* 0x0000006090088825 */ /* 0x000fc400078e00cc */
[----:B------:R2:W-:Y:S01]  /*2140*/  @!P5 LDGSTS.E.BYPASS.LTC128B.128 [R217+0xa800], desc[UR14][R4.64+0x100] ;  /* 0x0a80010004d9dfae */ /* 0x0005e2000b981a0e */
[----:B------:R-:W-:-:S03]  /*2150*/  LOP3.LUT P5, RZ, R184, 0x2, RZ, 0xc0, !PT ;  /* 0x00000002b8ff7812 */ /* 0x000fc600078ac0ff */
[----:B------:R-:W-:Y:S01]  /*2160*/  @!P4 LDGSTS.E.BYPASS.LTC128B.128 [R217+0x7000], desc[UR14][R10.64] ;  /* 0x070000000ad9cfae */ /* 0x000fe2000b981a0e */
[----:B------:R-:W-:-:S03]  /*2170*/  SEL R84, R181, 0xffffffe0, !P5 ;  /* 0xffffffe0b5547807 */ /* 0x000fc60006800000 */
[----:B------:R-:W-:Y:S04]  /*2180*/  @!P4 LDGSTS.E.BYPASS.LTC128B.128 [R217+0x9000], desc[UR14][R10.64+0x80] ;  /* 0x090000800ad9cfae */ /* 0x000fe8000b981a0e */
[----:B------:R3:W-:Y:S01]  /*2190*/  @!P4 LDGSTS.E.BYPASS.LTC128B.128 [R217+0xb000], desc[UR14][R10.64+0x100] ;  /* 0x0b0001000ad9cfae */ /* 0x0007e2000b981a0e */
[----:B-1----:R-:W-:-:S03]  /*21a0*/  @!P0 IMAD R7, R145, 0x60, RZ ;  /* 0x0000006091078824 */ /* 0x002fc600078e02ff */
[----:B------:R-:W-:Y:S01]  /*21b0*/  @!P3 LDGSTS.E.BYPASS.LTC128B.128 [R217+0x7800], desc[UR14][R12.64] ;  /* 0x078000000cd9bfae */ /* 0x000fe2000b981a0e */
[----:B------:R-:W-:-:S03]  /*21c0*/  @!P0 IMAD.IADD R9, R9, 0x1, R7 ;  /* 0x0000000109098824 */ /* 0x000fc600078e0207 */
[----:B------:R-:W-:Y:S04]  /*21d0*/  @!P3 LDGSTS.E.BYPASS.LTC128B.128 [R217+0x9800], desc[UR14][R12.64+0x80] ;  /* 0x098000800cd9bfae */ /* 0x000fe8000b981a0e */
[----:B------:R1:W-:Y:S01]  /*21e0*/  @!P3 LDGSTS.E.BYPASS.LTC128B.128 [R217+0xb800], desc[UR14][R12.64+0x100] ;  /* 0x0b8001000cd9bfae */ /* 0x0003e2000b981a0e */
[----:B------:R-:W-:Y:S02]  /*21f0*/  @!P2 LEA R6, P3, R3, R204, 0x1 ;  /* 0x000000cc0306a211 */ /* 0x000fe400078608ff */
[----:B--2---:R-:W-:Y:S01]  /*2200*/  LOP3.LUT R4, R184, 0x8, RZ, 0xc0, !PT ;  /* 0x00000008b8047812 */ /* 0x004fe200078ec0ff */
[----:B------:R-:W0:Y:S03]  /*2210*/  LDGDEPBAR ;  /* 0x00000000000079af */ /* 0x000e260000000000 */
[----:B------:R-:W-:-:S02]  /*2220*/  LOP3.LUT R5, R147, R4, RZ, 0x3c, !PT ;  /* 0x0000000493057212 */ /* 0x000fc400078e3cff */
[----:B------:R-:W-:-:S03]  /*2230*/  SHF.L.U64.HI R4, R144, 0x4, R145 ;  /* 0x0000000490047819 */ /* 0x000fc60000010291 */
[----:B------:R-:W-:Y:S01]  /*2240*/  IMAD R180, R5, 0x2, R180 ;  /* 0x0000000205b47824 */ /* 0x000fe200078e02b4 */
[----:B------:R-:W-:Y:S02]  /*2250*/  @!P2 LEA.HI.X R7, R3, R205, R4, 0x1, P3 ;  /* 0x000000cd0307a211 */ /* 0x000fe400018f0c04 */
[----:B---3--:R-:W-:Y:S01]  /*2260*/  LOP3.LUT R10, R186, 0x8, RZ, 0xc0, !PT ;  /* 0x00000008ba0a7812 */ /* 0x008fe200078ec0ff */
[----:B------:R-:W-:Y:S01]  /*2270*/  VIADD R95, R180, UR5 ;  /* 0x00000005b45f7c36 */ /* 0x000fe20008000000 */
[----:B------:R-:W-:Y:S02]  /*2280*/  LOP3.LUT R4, R183, 0x200, R154, 0xf8, !PT ;  /* 0x00000200b7047812 */ /* 0x000fe400078ef89a */
[----:B------:R-:W-:Y:S01]  /*2290*/  LOP3.LUT R3, R147, R10, RZ, 0x3c, !PT ;  /* 0x0000000a93037212 */ /* 0x000fe200078e3cff */
[----:B------:R-:W-:-:S03]  /*22a0*/  IMAD.IADD R94, R95, 0x1, R84 ;  /* 0x000000015f5e7824 */ /* 0x000fc600078e0254 */
[----:B------:R-:W-:Y:S02]  /*22b0*/  IADD3 R4, PT, PT, R3, R4, RZ ;  /* 0x0000000403047210 */ /* 0x000fe40007ffe0ff */
[----:B-1----:R-:W-:Y:S01]  /*22c0*/  @!P1 LEA R12, P3, R144, R204, 0x6 ;  /* 0x000000cc900c9211 */ /* 0x002fe200078630ff */
[----:B------:R-:W-:-:S04]  /*22d0*/  DEPBAR.LE SB0, 0x0 ;  /* 0x000080000000791a */ /* 0x000fc80000000000 */
[----:B------:R-:W-:Y:S01]  /*22e0*/  BAR.SYNC.DEFER_BLOCKING 0x0 ;  /* 0x0000000000007b1d */ /* 0x000fe20000010000 */
[----:B------:R-:W-:Y:S02]  /*22f0*/  @!P1 LEA.HI.X R13, R144, R205, R145, 0x6, P3 ;  /* 0x000000cd900d9211 */ /* 0x000fe400018f3491 */
[----:B------:R-:W-:-:S05]  /*2300*/  LEA R99, R4, UR5, 0x1 ;  /* 0x0000000504637c11 */ /* 0x000fca000f8e08ff */
        /* <DEDUP_REMOVED lines=25> */
[----:B------:R-:W-:Y:S02]  /*24a0*/  IMAD.IADD R95, R95, 0x1, R152 ;  /* 0x000000015f5f7824 */ /* 0x000fe400078e0298 */
[C---:B------:R-:W-:Y:S01]  /*24b0*/  IMAD.IADD R93, R84.reuse, 0x1, R97 ;  /* 0x00000001545d7824 */ /* 0x040fe200078e0261 */
[----:B------:R-:W-:Y:S01]  /*24c0*/  @!PT LDS RZ, [RZ] ;  /* 0x00000000fffff984 */ /* 0x000fe20000000800 */
[----:B------:R-:W-:Y:S01]  /*24d0*/  @!PT LDS RZ, [RZ] ;  /* 0x00000000fffff984 */ /* 0x000fe20000000800 */
[----:B------:R-:W-:Y:S01]  /*24e0*/  @!PT LDS RZ, [RZ] ;  /* 0x00000000fffff984 */ /* 0x000fe20000000800 */
[----:B------:R-:W-:Y:S01]  /*24f0*/  @!P1 LDGSTS.E.BYPASS.LTC128B.128 [R217+0xd000], desc[UR14][R12.64] ;  /* 0x0d0000000cd99fae */ /* 0x000fe2000b981a0e */
[----:B------:R-:W-:-:S03]  /*2500*/  IMAD.IADD R91, R84, 0x1, R95 ;  /* 0x00000001545b7824 */ /* 0x000fc600078e025f */
        /* <DEDUP_REMOVED lines=11> */
[----:B------:R-:W-:-:S03]  /*25c0*/  ISETP.GT.U32.AND P0, PT, R153, R200, PT ;  /* 0x000000c89900720c */ /* 0x000fc60003f04070 */
[----:B------:R-:W-:Y:S04]  /*25d0*/  LDSM.16.M88.4 R72, [R99] ;  /* 0x000000006348783b */ /* 0x000fe80000000200 */
[----:B------:R-:W3:Y:S04]  /*25e0*/  LDSM.16.M88.4 R44, [R180+UR5+0x6000] ;  /* 0x00600005b42c783b */ /* 0x000ee80008000200 */
[----:B------:R-:W4:Y:S04]  /*25f0*/  LDSM.16.M88.4 R36, [R180+UR5+0x6800] ;  /* 0x00680005b424783b */ /* 0x000f280008000200 */
[----:B------:R-:W5:Y:S04]  /*2600*/  LDSM.16.M88.4 R28, [R180+UR5+0x7000] ;  /* 0x00700005b41c783b */ /* 0x000f680008000200 */
[----:B-1----:R-:W1:Y:S04]  /*2610*/  LDSM.16.M88.4 R4, [R180+UR5+0x7800] ;  /* 0x00780005b404783b */ /* 0x002e680008000200 */
[----:B------:R-:W-:Y:S04]  /*2620*/  LDSM.16.M88.4 R60, [R96] ;  /* 0x00000000603c783b */ /* 0x000fe80000000200 */
[----:B--2---:R-:W2:Y:S04]  /*2630*/  LDSM.16.M88.4 R8, [R94+0x6800] ;  /* 0x006800005e08783b */ /* 0x004ea80000000200 */
[----:B------:R-:W2:Y:S04]  /*2640*/  LDSM.16.M88.4 R12, [R94+0x6000] ;  /* 0x006000005e0c783b */ /* 0x000ea80000000200 */
[----:B------:R-:W2:Y:S04]  /*2650*/  LDSM.16.M88.4 R68, [R94+0x7800] ;  /* 0x007800005e44783b */ /* 0x000ea80000000200 */
[----:B------:R-:W-:Y:S04]  /*2660*/  LDSM.16.M88.4 R16, [R97] ;  /* 0x000000006110783b */ /* 0x000fe80000000200 */
[----:B------:R-:W-:Y:S01]  /*2670*/  LDSM.16.M88.4 R56, [R95+0x6800] ;  /* 0x006800005f38783b */ /* 0x000fe20000000200 */
[C---:B---3--:R-:W-:Y:S03]  /*2680*/  HMMA.16816.F32.BF16 R48, R72.reuse, R44, RZ ;  /* 0x0000002c4830723c */ /* 0x048fe600000418ff */
[----:B------:R-:W-:Y:S04]  /*2690*/  LDSM.16.M88.4 R76, [R94+0x7000] ;  /* 0x007000005e4c783b */ /* 0x000fe80000000200 */
[----:B------:R-:W-:Y:S01]  /*26a0*/  LDSM.16.M88.4 R20, [R95+0x7800] ;  /* 0x007800005f14783b */ /* 0x000fe20000000200 */
[C---:B----4-:R-:W-:Y:S03]  /*26b0*/  HMMA.16816.F32.BF16 R40, R72.reuse, R36, RZ ;  /* 0x000000244828723c */ /* 0x050fe600000418ff */
[----:B------:R-:W-:Y:S04]  /*26c0*/  LDSM.16.M88.4 R64, [R93] ;  /* 0x000000005d40783b */ /* 0x000fe80000000200 */
[----:B------:R-:W-:Y:S01]  /*26d0*/  LDSM.16.M88.4 R52, [R95+0x7000] ;  /* 0x007000005f34783b */ /* 0x000fe20000000200 */
[C---:B-----5:R-:W-:Y:S03]  /*26e0*/  HMMA.16816.F32.BF16 R32, R72.reuse, R28, RZ ;  /* 0x0000001c4820723c */ /* 0x060fe600000418ff */
[----:B------:R-:W-:Y:S04]  /*26f0*/  LDSM.16.M88.4 R80, [R94+0x9000] ;  /* 0x009000005e50783b */ /* 0x000fe80000000200 */
[----:B------:R-:W0:Y:S01]  /*2700*/  LDGDEPBAR ;  /* 0x00000000000079af */ /* 0x000e220000000000 */
[C---:B------:R-:W-:Y:S08]  /*2710*/  HMMA.16816.F32.BF16 R44, R72.reuse, R46, RZ ;  /* 0x0000002e482c723c */ /* 0x040ff000000418ff */
[C---:B------:R-:W-:Y:S08]  /*2720*/  HMMA.16816.F32.BF16 R36, R72.reuse, R38, RZ ;  /* 0x000000264824723c */ /* 0x040ff000000418ff */
[C---:B------:R-:W-:Y:S08]  /*2730*/  HMMA.16816.F32.BF16 R28, R72.reuse, R30, RZ ;  /* 0x0000001e481c723c */ /* 0x040ff000000418ff */
[C---:B-1----:R-:W-:Y:S08]  /*2740*/  HMMA.16816.F32.BF16 R24, R72.reuse, R4, RZ ;  /* 0x000000044818723c */ /* 0x042ff000000418ff */
[----:B------:R-:W-:Y:S01]  /*2750*/  HMMA.16816.F32.BF16 R72, R72, R6, RZ ;  /* 0x000000064848723c */ /* 0x000fe200000418ff */
[----:B------:R-:W1:Y:S07]  /*2760*/  LDSM.16.M88.4 R4, [R95+0x6000] ;  /* 0x006000005f04783b */ /* 0x000e6e0000000200 */
[C---:B--2---:R-:W-:Y:S08]  /*2770*/  HMMA.16816.F32.BF16 R40, R60.reuse, R8, R40 ;  /* 0x000000083c28723c */ /* 0x044ff00000041828 */
[C---:B------:R-:W-:Y:S01]  /*2780*/  HMMA.16816.F32.BF16 R36, R60.reuse, R10, R36 ;  /* 0x0000000a3c24723c */ /* 0x040fe20000041824 */
[----:B------:R-:W2:Y:S07]  /*2790*/  LDSM.16.M88.4 R8, [R91+0x6800] ;  /* 0x006800005b08783b */ /* 0x000eae0000000200 */
[C---:B------:R-:W-:Y:S08]  /*27a0*/  HMMA.16816.F32.BF16 R48, R60.reuse, R12, R48 ;  /* 0x0000000c3c30723c */ /* 0x040ff00000041830 */
[C---:B------:R-:W-:Y:S01]  /*27b0*/  HMMA.16816.F32.BF16 R44, R60.reuse, R14, R44 ;  /* 0x0000000e3c2c723c */ /* 0x040fe2000004182c */
[----:B------:R-:W3:Y:S07]  /*27c0*/  LDSM.16.M88.4 R12, [R91+0x6000] ;  /* 0x006000005b0c783b */ /* 0x000eee0000000200 */
[C---:B------:R-:W-:Y:S08]  /*27d0*/  HMMA.16816.F32.BF16 R24, R60.reuse, R68, R24 ;  /* 0x000000443c18723c */ /* 0x040ff00000041818 */
[----:B------:R-:W-:Y:S01]  /*27e0*/  HMMA.16816.F32.BF16 R72, R60, R70, R72 ;  /* 0x000000463c48723c */ /* 0x000fe20000041848 */
[----:B------:R-:W-:Y:S07]  /*27f0*/  LDSM.16.M88.4 R68, [R91+0x7800] ;  /* 0x007800005b44783b */ /* 0x000fee0000000200 */
[C---:B-1----:R-:W-:Y:S08]  /*2800*/  HMMA.16816.F32.BF16 R48, R16.reuse, R4, R48 ;  /* 0x000000041030723c */ /* 0x042ff00000041830 */
[C---:B------:R-:W-:Y:S01]  /*2810*/  HMMA.16816.F32.BF16 R44, R16.reuse, R6, R44 ;  /* 0x00000006102c723c */ /* 0x040fe2000004182c */
[----:B------:R-:W1:Y:S07]  /*2820*/  LDSM.16.M88.4 R4, [R91+0x7000] ;  /* 0x007000005b04783b */ /* 0x000e6e0000000200 */
[C---:B------:R-:W-:Y:S08]  /*2830*/  HMMA.16816.F32.BF16 R40, R16.reuse, R56, R40 ;  /* 0x000000381028723c */ /* 0x040ff00000041828 */
[----:B------:R-:W-:Y:S01]  /*2840*/  HMMA.16816.F32.BF16 R36, R16, R58, R36 ;  /* 0x0000003a1024723c */ /* 0x000fe20000041824 */
[----:B------:R-:W-:Y:S07]  /*2850*/  LDSM.16.M88.4 R56, [R180+UR5+0x8000] ;  /* 0x00800005b438783b */ /* 0x000fee0008000200 */
[C---:B------:R-:W-:Y:S08]  /*2860*/  HMMA.16816.F32.BF16 R32, R60.reuse, R76, R32 ;  /* 0x0000004c3c20723c */ /* 0x040ff00000041820 */
[----:B------:R-:W-:Y:S01]  /*2870*/  HMMA.16816.F32.BF16 R28, R60, R78, R28 ;  /* 0x0000004e3c1c723c */ /* 0x000fe2000004181c */
[----:B------:R-:W-:Y:S04]  /*2880*/  LDSM.16.M88.4 R60, [R96+0x2000] ;  /* 0x00200000603c783b */ /* 0x000fe80000000200 */
[----:B------:R-:W-:Y:S03]  /*2890*/  LDSM.16.M88.4 R76, [R94+0x9800] ;  /* 0x009800005e4c783b */ /* 0x000fe60000000200 */
[C---:B------:R-:W-:Y:S08]  /*28a0*/  HMMA.16816.F32.BF16 R24, R16.reuse, R20, R24 ;  /* 0x000000141018723c */ /* 0x040ff00000041818 */
[----:B------:R-:W-:Y:S01]  /*28b0*/  HMMA.16816.F32.BF16 R72, R16, R22, R72 ;  /* 0x000000161048723c */ /* 0x000fe20000041848 */
[----:B------:R-:W4:Y:S07]  /*28c0*/  LDSM.16.M88.4 R20, [R99+0x2000] ;  /* 0x002000006314783b */ /* 0x000f2e0000000200 */
[C---:B--2---:R-:W-:Y:S08]  /*28d0*/  HMMA.16816.F32.BF16 R40, R64.reuse, R8, R40 ;  /* 0x000000084028723c */ /* 0x044ff00000041828 */
[----:B------:R-:W-:Y:S01]  /*28e0*/  HMMA.16816.F32.BF16 R36, R64, R10, R36 ;  /* 0x0000000a4024723c */ /* 0x000fe20000041824 */
[----:B------:R-:W2:Y:S07]  /*28f0*/  LDSM.16.M88.4 R8, [R180+UR5+0x9000] ;  /* 0x00900005b408783b */ /* 0x000eae0008000200 */
[C---:B------:R-:W-:Y:S08]  /*2900*/  HMMA.16816.F32.BF16 R32, R16.reuse, R52, R32 ;  /* 0x000000341020723c */ /* 0x040ff00000041820 */
[----:B------:R-:W-:Y:S01]  /*2910*/  HMMA.16816.F32.BF16 R28, R16, R54, R28 ;  /* 0x00000036101c723c */ /* 0x000fe2000004181c */
[----:B------:R-:W5:Y:S04]  /*2920*/  LDSM.16.M88.4 R16, [R180+UR5+0x8800] ;  /* 0x00880005b410783b */ /* 0x000f680008000200 */
[----:B------:R-:W5:Y:S03]  /*2930*/  LDSM.16.M88.4 R52, [R180+UR5+0x9800] ;  /* 0x00980005b434783b */ /* 0x000f660008000200 */
[C---:B---3--:R-:W-:Y:S08]  /*2940*/  HMMA.16816.F32.BF16 R48, R64.reuse, R12, R48 ;  /* 0x0000000c4030723c */ /* 0x048ff00000041830 */
[C---:B------:R-:W-:Y:S01]  /*2950*/  HMMA.16816.F32.BF16 R44, R64.reuse, R14, R44 ;  /* 0x0000000e402c723c */ /* 0x040fe2000004182c */
[----:B------:R-:W-:Y:S07]  /*2960*/  LDSM.16.M88.4 R12, [R94+0x8000] ;  /* 0x008000005e0c783b */ /* 0x000fee0000000200 */
[C---:B-1----:R-:W-:Y:S08]  /*2970*/  HMMA.16816.F32.BF16 R32, R64.reuse, R4, R32 ;  /* 0x000000044020723c */ /* 0x042ff00000041820 */
[----:B------:R-:W-:Y:S01]  /*2980*/  HMMA.16816.F32.BF16 R28, R64, R6, R28 ;  /* 0x00000006401c723c */ /* 0x000fe2000004181c */
[----:B------:R-:W1:Y:S07]  /*2990*/  LDSM.16.M88.4 R4, [R94+0x8800] ;  /* 0x008800005e04783b */ /* 0x000e6e0000000200 */
        /* <DEDUP_REMOVED lines=8> */
[----:B------:R-:W-:Y:S04]  /*2a20*/  LDSM.16.M88.4 R68, [R95+0x9000] ;  /* 0x009000005f44783b */ /* 0x000fe80000000200 */
[----:B------:R-:W-:Y:S03]  /*2a30*/  LDSM.16.M88.4 R64, [R95+0x9800] ;  /* 0x009800005f40783b */ /* 0x000fe60000000200 */
[C---:B-----5:R-:W-:Y:S08]  /*2a40*/  HMMA.16816.F32.BF16 R40, R20.reuse, R16, R40 ;  /* 0x000000101428723c */ /* 0x060ff00000041828 */
        /* <DEDUP_REMOVED lines=10> */
[----:B------:R-:W-:Y:S01]  /*2af0*/  HMMA.16816.F32.BF16 R44, R60, R14, R44 ;  /* 0x0000000e3c2c723c */ /* 0x000fe2000004182c */
[----:B------:R-:W4:Y:S07]  /*2b00*/  LDSM.16.M88.4 R12, [R91+0x9000] ;  /* 0x009000005b0c783b */ /* 0x000f2e0000000200 */
        /* <DEDUP_REMOVED lines=8> */
[----:B------:R-:W-:Y:S04]  /*2b90*/  LDSM.16.M88.4 R60, [R180+UR5+0xa000] ;  /* 0x00a00005b43c783b */ /* 0x000fe80008000200 */
        /* <DEDUP_REMOVED lines=8> */
[----:B------:R-:W-:Y:S01]  /*2c20*/  HMMA.16816.F32.BF16 R72, R56, R66, R72 ;  /* 0x000000423848723c */ /* 0x000fe20000041848 */
[----:B------:R-:W-:Y:S04]  /*2c30*/  LDSM.16.M88.4 R56, [R180+UR5+0xa800] ;  /* 0x00a80005b438783b */ /* 0x000fe80008000200 */
[----:B------:R-:W-:Y:S03]  /*2c40*/  LDSM.16.M88.4 R64, [R95+0xa000] ;  /* 0x00a000005f40783b */ /* 0x000fe60000000200 */
[C---:B-1----:R-:W-:Y:S08]  /*2c50*/  HMMA.16816.F32.BF16 R48, R4.reuse, R52, R48 ;  /* 0x000000340430723c */ /* 0x042ff00000041830 */
[C---:B------:R-:W-:Y:S01]  /*2c60*/  HMMA.16816.F32.BF16 R44, R4.reuse, R54, R44 ;  /* 0x00000036042c723c */ /* 0x040fe2000004182c */
[----:B------:R-:W1:Y:S07]  /*2c70*/  LDSM.16.M88.4 R52, [R180+UR5+0xb000] ;  /* 0x00b00005b434783b */ /* 0x000e6e0008000200 */
[C---:B------:R-:W-:Y:S08]  /*2c80*/  HMMA.16816.F32.BF16 R40, R4.reuse, R20, R40 ;  /* 0x000000140428723c */ /* 0x040ff00000041828 */
[C---:B------:R-:W-:Y:S01]  /*2c90*/  HMMA.16816.F32.BF16 R36, R4.reuse, R22, R36 ;  /* 0x000000160424723c */ /* 0x040fe20000041824 */
[----:B------:R-:W3:Y:S07]  /*2ca0*/  LDSM.16.M88.4 R20, [R180+UR5+0xb800] ;  /* 0x00b80005b414783b */ /* 0x000eee0008000200 */
[C---:B----4-:R-:W-:Y:S08]  /*2cb0*/  HMMA.16816.F32.BF16 R32, R4.reuse, R12, R32 ;  /* 0x0000000c0420723c */ /* 0x050ff00000041820 */
        /* <DEDUP_REMOVED lines=8> */
[----:B------:R-:W1:Y:S07]  /*2d40*/  LDSM.16.M88.4 R52, [R95+0xb800] ;  /* 0x00b800005f34783b */ /* 0x000e6e0000000200 */
[C---:B---3--:R-:W-:Y:S08]  /*2d50*/  HMMA.16816.F32.BF16 R24, R16.reuse, R20, R24 ;  /* 0x000000141018723c */ /* 0x048ff00000041818 */
[C---:B------:R-:W-:Y:S08]  /*2d60*/  HMMA.16816.F32.BF16 R48, R16.reuse, R60, R48 ;  /* 0x0000003c1030723c */ /* 0x040ff00000041830 */
[C---:B------:R-:W-:Y:S01]  /*2d70*/  HMMA.16816.F32.BF16 R44, R16.reuse, R62, R44 ;  /* 0x0000003e102c723c */ /* 0x040fe2000004182c */
[----:B------:R-:W3:Y:S07]  /*2d80*/  LDSM.16.M88.4 R60, [R95+0xa800] ;  /* 0x00a800005f3c783b */ /* 0x000eee0000000200 */
[C---:B------:R-:W-:Y:S08]  /*2d90*/  HMMA.16816.F32.BF16 R40, R16.reuse, R56, R40 ;  /* 0x000000381028723c */ /* 0x040ff00000041828 */
[C---:B------:R-:W-:Y:S01]  /*2da0*/  HMMA.16816.F32.BF16 R36, R16.reuse, R58, R36 ;  /* 0x0000003a1024723c */ /* 0x040fe20000041824 */
[----:B------:R-:W5:Y:S07]  /*2db0*/  LDSM.16.M88.4 R56, [R95+0xb000] ;  /* 0x00b000005f38783b */ /* 0x000f6e0000000200 */
[----:B------:R-:W-:Y:S01]  /*2dc0*/  HMMA.16816.F32.BF16 R72, R16, R22, R72 ;  /* 0x000000161048723c */ /* 0x000fe20000041848 */
[----:B------:R-:W-:Y:S04]  /*2dd0*/  LDSM.16.M88.4 R20, [R93+0x4000] ;  /* 0x004000005d14783b */ /* 0x000fe80000000200 */
[----:B------:R-:W-:Y:S03]  /*2de0*/  LDSM.16.M88.4 R16, [R91+0xa000] ;  /* 0x00a000005b10783b */ /* 0x000fe60000000200 */
[C---:B--2---:R-:W-:Y:S08]  /*2df0*/  HMMA.16816.F32.BF16 R32, R76.reuse, R4, R32 ;  /* 0x000000044c20723c */ /* 0x044ff00000041820 */
[C---:B------:R-:W-:Y:S01]  /*2e00*/  HMMA.16816.F32.BF16 R28, R76.reuse, R6, R28 ;  /* 0x000000064c1c723c */ /* 0x040fe2000004181c */
[----:B------:R-:W2:Y:S07]  /*2e10*/  LDSM.16.M88.4 R4, [R91+0xb800] ;  /* 0x00b800005b04783b */ /* 0x000eae0000000200 */
[C---:B------:R-:W-:Y:S08]  /*2e20*/  HMMA.16816.F32.BF16 R24, R76.reuse, R80, R24 ;  /* 0x000000504c18723c */ /* 0x040ff00000041818 */
[C---:B------:R-:W-:Y:S08]  /*2e30*/  HMMA.16816.F32.BF16 R48, R76.reuse, R12, R48 ;  /* 0x0000000c4c30723c */ /* 0x040ff00000041830 */
[C---:B------:R-:W-:Y:S01]  /*2e40*/  HMMA.16816.F32.BF16 R44, R76.reuse, R14, R44 ;  /* 0x0000000e4c2c723c */ /* 0x040fe2000004182c */
[----:B------:R-:W2:Y:S07]  /*2e50*/  LDSM.16.M88.4 R12, [R91+0xa800] ;  /* 0x00a800005b0c783b */ /* 0x000eae0000000200 */
[C---:B----4-:R-:W-:Y:S08]  /*2e60*/  HMMA.16816.F32.BF16 R40, R76.reuse, R8, R40 ;  /* 0x000000084c28723c */ /* 0x050ff00000041828 */
[----:B------:R-:W-:Y:S01]  /*2e70*/  HMMA.16816.F32.BF16 R36, R76, R10, R36 ;  /* 0x0000000a4c24723c */ /* 0x000fe20000041824 */
[----:B------:R-:W4:Y:S01]  /*2e80*/  LDSM.16.M88.4 R8, [R91+0xb000] ;  /* 0x00b000005b08783b */ /* 0x000f220000000200 */
[----:B------:R-:W-:-:S06]  /*2e90*/  DEPBAR.LE SB0, 0x0 ;  /* 0x000080000000791a */ /* 0x000fcc0000000000 */
[----:B------:R-:W-:Y:S08]  /*2ea0*/  HMMA.16816.F32.BF16 R72, R76, R82, R72 ;  /* 0x000000524c48723c */ /* 0x000ff00000041848 */
[C---:B-1----:R-:W-:Y:S08]  /*2eb0*/  HMMA.16816.F32.BF16 R24, R68.reuse, R52, R24 ;  /* 0x000000344418723c */ /* 0x042ff00000041818 */
[C---:B------:R-:W-:Y:S08]  /*2ec0*/  HMMA.16816.F32.BF16 R48, R68.reuse, R64, R48 ;  /* 0x000000404430723c */ /* 0x040ff00000041830 */
[C---:B------:R-:W-:Y:S08]  /*2ed0*/  HMMA.16816.F32.BF16 R44, R68.reuse, R66, R44 ;  /* 0x00000042442c723c */ /* 0x040ff0000004182c */
[C---:B---3--:R-:W-:Y:S08]  /*2ee0*/  HMMA.16816.F32.BF16 R40, R68.reuse, R60, R40 ;  /* 0x0000003c4428723c */ /* 0x048ff00000041828 */
[C---:B------:R-:W-:Y:S08]  /*2ef0*/  HMMA.16816.F32.BF16 R36, R68.reuse, R62, R36 ;  /* 0x0000003e4424723c */ /* 0x040ff00000041824 */
[C---:B-----5:R-:W-:Y:S08]  /*2f00*/  HMMA.16816.F32.BF16 R32, R68.reuse, R56, R32 ;  /* 0x000000384420723c */ /* 0x060ff00000041820 */
[C---:B------:R-:W-:Y:S08]  /*2f10*/  HMMA.16816.F32.BF16 R28, R68.reuse, R58, R28 ;  /* 0x0000003a441c723c */ /* 0x040ff0000004181c */
[----:B------:R-:W-:Y:S08]  /*2f20*/  HMMA.16816.F32.BF16 R72, R68, R54, R72 ;  /* 0x000000364448723c */ /* 0x000ff00000041848 */
[----:B--2---:R-:W-:Y:S01]  /*2f30*/  HMMA.16816.F32.BF16 R24, R20, R4, R24 ;  /* 0x000000041418723c */ /* 0x004fe20000041818 */
[----:B------:R-:W-:-:S02]  /*2f40*/  SHF.R.U32.HI R4, RZ, 0x2, R184 ;  /* 0x00000002ff047819 */ /* 0x000fc400000116b8 */
[----:B------:R-:W-:Y:S02]  /*2f50*/  LOP3.LUT R5, R186, 0x1f0, RZ, 0xc0, !PT ;  /* 0x000001f0ba057812 */ /* 0x000fe400078ec0ff */
[----:B------:R-:W-:-:S03]  /*2f60*/  LOP3.LUT R4, R4, 0x7, RZ, 0xc0, !PT ;  /* 0x0000000704047812 */ /* 0x000fc600078ec0ff */
[----:B------:R-:W-:Y:S01]  /*2f70*/  HMMA.16816.F32.BF16 R48, R20, R16, R48 ;  /* 0x000000101430723c */ /* 0x000fe20000041830 */
[----:B------:R-:W-:-:S04]  /*2f80*/  IADD3 R5, PT, PT, R4, R5, R89 ;  /* 0x0000000504057210 */ /* 0x000fc80007ffe059 */
[C---:B------:R-:W-:Y:S02]  /*2f90*/  IADD3 R90, PT, PT, R5.reuse, 0x1, R90 ;  /* 0x00000001055a7810 */ /* 0x040fe40007ffe05a */
[-C--:B------:R-:W-:Y:S01]  /*2fa0*/  IADD3 R199, PT, PT, R5, R87.reuse, -R88 ;  /* 0x0000005705c77210 */ /* 0x080fe20007ffe858 */
[----:B------:R-:W-:Y:S01]  /*2fb0*/  HMMA.16816.F32.BF16 R44, R20, R18, R44 ;  /* 0x00000012142c723c */ /* 0x000fe2000004182c */
[C---:B------:R-:W-:Y:S02]  /*2fc0*/  VIMNMX R198, PT, PT, R90.reuse, R87, PT ;  /* 0x000000575ac67248 */ /* 0x040fe40003fe0100 */
[----:B------:R-:W-:-:S05]  /*2fd0*/  VIADDMNMX R197, R90, 0x8, R87, PT ;  /* 0x000000085ac57846 */ /* 0x000fca0003800157 */
[C---:B------:R-:W-:Y:S08]  /*2fe0*/  HMMA.16816.F32.BF16 R40, R20.reuse, R12, R40 ;  /* 0x0000000c1428723c */ /* 0x040ff00000041828 */
[C---:B------:R-:W-:Y:S08]  /*2ff0*/  HMMA.16816.F32.BF16 R36, R20.reuse, R14, R36 ;  /* 0x0000000e1424723c */ /* 0x040ff00000041824 */
[C---:B----4-:R-:W-:Y:S08]  /*3000*/  HMMA.16816.F32.BF16 R32, R20.reuse, R8, R32 ;  /* 0x000000081420723c */ /* 0x050ff00000041820 */
        /* <DEDUP_REMOVED lines=15> */
.L_x_4907:
        /* <DEDUP_REMOVED lines=59> */
.L_x_4908:
[C---:B------:R-:W-:Y:S01]  /*34b0*/  IMAD.SHL.U32 R5, R134.reuse, 0x20, RZ ;  /* 0x0000002086057824 */ /* 0x040fe200078e00ff */
[----:B------:R-:W-:Y:S01]  /*34c0*/  LEA R6, P0, R85, R202, 0x1 ;  /* 0x000000ca55067211 */ /* 0x000fe200078008ff */
[----:B------:R-:W-:Y:S01]  /*34d0*/  IMAD.MOV.U32 R203, RZ, RZ, R201 ;  /* 0x000000ffffcb7224 */ /* 0x000fe200078e00c9 */
[----:B------:R-:W-:Y:S02]  /*34e0*/  SHF.L.U64.HI R4, R134, 0x5, R135 ;  /* 0x0000000586047819 */ /* 0x000fe40000010287 */
[----:B------:R-:W-:Y:S02]  /*34f0*/  IADD3 R8, P1, PT, R5, R6, RZ ;  /* 0x0000000605087210 */ /* 0x000fe40007f3e0ff */
        /* <DEDUP_REMOVED lines=20> */
.L_x_4906:
[----:B------:R-:W-:Y:S01]  /*3640*/  IMAD.SHL.U32 R187, R184, 0x2, RZ ;  /* 0x00000002b8bb7824 */ /* 0x000fe200078e00ff */
[----:B------:R-:W2:Y:S01]  /*3650*/  LDCU UR4, c[0x0][0x45c] ;  /* 0x00008b80ff0477ac */ /* 0x000ea20008000800 */
[----:B------:R-:W-:Y:S01]  /*3660*/  VIADD R5, R199, 0x8 ;  /* 0x00000008c7057836 */ /* 0x000fe20000000000 */
[----:B------:R-:W-:Y:S02]  /*3670*/  LOP3.LUT R133, R3, 0x200, R154, 0xf8, !PT ;  /* 0x0000020003857812 */ /* 0x000fe400078ef89a */
[----:B------:R-:W-:Y:S02]  /*3680*/  LOP3.LUT R187, R187, 0x6, RZ, 0xc0, !PT ;  /* 0x00000006bbbb7812 */ /* 0x000fe400078ec0ff */
[----:B------:R-:W-:Y:S02]  /*3690*/  LEA R185, R133, UR5, 0x1 ;  /* 0x0000000585b97c11 */ /* 0x000fe4000f8e08ff */
[----:B------:R-:W-:-:S03]  /*36a0*/  LOP3.LUT R56, R2, R187, RZ, 0xfc, !PT ;  /* 0x000000bb02387212 */ /* 0x000fc600078efcff */
[--C-:B------:R-:W-:Y:S01]  /*36b0*/  IMAD.IADD R175, R84, 0x1, R185.reuse ;  /* 0x0000000154af7824 */ /* 0x100fe200078e02b9 */
[----:B------:R-:W-:Y:S01]  /*36c0*/  LDSM.16.MT88.4 R124, [R185+0xc000] ;  /* 0x00c00000b97c783b */ /* 0x000fe20000004200 */
[C---:B------:R-:W-:Y:S02]  /*36d0*/  VIADD R4, R56.reuse, 0x1 ;  /* 0x0000000138047836 */ /* 0x040fe40000000000 */
[C---:B-1----:R-:W-:Y:S01]  /*36e0*/  VIADD R6, R56.reuse, 0x8 ;  /* 0x0000000838067836 */ /* 0x042fe20000000000 */
[----:B------:R-:W-:Y:S01]  /*36f0*/  LDSM.16.MT88.4 R116, [R175+0xc000] ;  /* 0x00c00000af74783b */ /* 0x000fe20000004200 */
[C---:B------:R-:W-:Y:S01]  /*3700*/  VIADD R8, R56.reuse, 0x11 ;  /* 0x0000001138087836 */ /* 0x040fe20000000000 */
[-C--:B------:R-:W-:Y:S01]  /*3710*/  ISETP.GT.AND P3, PT, R5, R4.reuse, PT ;  /* 0x000000040500720c */ /* 0x080fe20003f64270 */
[----:B------:R-:W-:Y:S01]  /*3720*/  VIADD R10, R56, 0x18 ;  /* 0x00000018380a7836 */ /* 0x000fe20000000000 */
[----:B------:R-:W-:Y:S01]  /*3730*/  ISETP.GT.AND P1, PT, R199, R4, PT ;  /* 0x00000004c700720c */ /* 0x000fe20003f24270 */
[----:B------:R-:W-:Y:S01]  /*3740*/  IMAD.IADD R172, R152, 0x1, R185 ;  /* 0x0000000198ac7824 */ /* 0x000fe200078e02b9 */
[C---:B------:R-:W-:Y:S01]  /*3750*/  ISETP.GE.AND P4, PT, R4.reuse, R198, PT ;  /* 0x000000c60400720c */ /* 0x040fe20003f86270 */
[----:B------:R-:W-:Y:S01]  /*3760*/  LDSM.16.MT88.4 R80, [R175+0x10000] ;  /* 0x01000000af50783b */ /* 0x000fe20000004200 */
[----:B------:R-:W-:Y:S01]  /*3770*/  ISETP.GE.AND P0, PT, R4, R197, PT ;  /* 0x000000c50400720c */ /* 0x000fe20003f06270 */
[----:B------:R-:W-:Y:S01]  /*3780*/  VIADD R4, R56, 0x9 ;  /* 0x0000000938047836 */ /* 0x000fe20000000000 */
[----:B------:R-:W-:Y:S01]  /*3790*/  FSEL R51, R51, -INF , !P3 ;  /* 0xff80000033337808 */ /* 0x000fe20005800000 */
[----:B------:R-:W-:Y:S01]  /*37a0*/  IMAD.IADD R171, R84, 0x1, R172 ;  /* 0x0000000154ab7824 */ /* 0x000fe200078e02ac */
[----:B------:R-:W-:Y:S01]  /*37b0*/  FSEL R49, R49, -INF , !P1 ;  /* 0xff80000031317808 */ /* 0x000fe20004800000 */
[----:B------:R-:W-:Y:S01]  /*37c0*/  LDSM.16.MT88.4 R108, [R172+0xc000] ;  /* 0x00c00000ac6c783b */ /* 0x000fe20000004200 */
[----:B------:R-:W-:-:S02]  /*37d0*/  ISETP.GT.AND P1, PT, R199, R6, PT ;  /* 0x00000006c700720c */ /* 0x000fc40003f24270 */
[----:B------:R-:W-:Y:S01]  /*37e0*/  FSEL R52, R51, -INF , !P0 ;  /* 0xff80000033347808 */ /* 0x000fe20004000000 */
[----:B------:R-:W-:Y:S01]  /*37f0*/  LDSM.16.MT88.4 R100, [R171+0xc000] ;  /* 0x00c00000ab64783b */ /* 0x000fe20000004200 */
[----:B------:R-:W-:Y:S02]  /*3800*/  ISETP.GT.AND P3, PT, R5, R6, PT ;  /* 0x000000060500720c */ /* 0x000fe40003f64270 */
[----:B------:R-:W-:Y:S01]  /*3810*/  ISETP.GT.AND P0, PT, R199, R4, PT ;  /* 0x00000004c700720c */ /* 0x000fe20003f04270 */
[----:B------:R-:W-:Y:S01]  /*3820*/  LDSM.16.MT88.4 R64, [R171+0xe000] ;  /* 0x00e00000ab40783b */ /* 0x000fe20000004200 */
[----:B------:R-:W-:Y:S02]  /*3830*/  FSEL R54, R49, -INF , !P4 ;  /* 0xff80000031367808 */ /* 0x000fe40006000000 */
[C---:B------:R-:W-:Y:S01]  /*3840*/  ISETP.GE.AND P6, PT, R6.reuse, R198, PT ;  /* 0x000000c60600720c */ /* 0x040fe20003fc6270 */
[----:B------:R-:W-:Y:S01]  /*3850*/  LDSM.16.MT88.4 R88, [R172+0x10000] ;  /* 0x01000000ac58783b */ /* 0x000fe20000004200 */
[----:B------:R-:W-:-:S02]  /*3860*/  ISETP.GE.AND P4, PT, R6, R197, PT ;  /* 0x000000c50600720c */ /* 0x000fc40003f86270 */
[----:B------:R-:W-:Y:S01]  /*3870*/  FSEL R7, R44, -INF , !P1 ;  /* 0xff8000002c077808 */ /* 0x000fe20004800000 */
[----:B------:R-:W-:Y:S01]  /*3880*/  LDSM.16.MT88.4 R148, [R175+0xe800] ;  /* 0x00e80000af94783b */ /* 0x000fe20000004200 */
[----:B------:R-:W-:Y:S02]  /*3890*/  FSEL R6, R46, -INF , !P3 ;  /* 0xff8000002e067808 */ /* 0x000fe40005800000 */
[----:B------:R-:W-:Y:S01]  /*38a0*/  FSEL R44, R45, -INF , !P0 ;  /* 0xff8000002d2c7808 */ /* 0x000fe20004000000 */
[----:B------:R-:W-:Y:S01]  /*38b0*/  LDSM.16.MT88.4 R140, [R175+0x10800] ;  /* 0x01080000af8c783b */ /* 0x000fe20000004200 */
[C---:B------:R-:W-:Y:S02]  /*38c0*/  ISETP.GE.AND P1, PT, R4.reuse, R198, PT ;  /* 0x000000c60400720c */ /* 0x040fe40003f26270 */
[----:B------:R-:W-:Y:S01]  /*38d0*/  ISETP.GT.AND P3, PT, R5, R4, PT ;  /* 0x000000040500720c */ /* 0x000fe20003f64270 */
[----:B------:R-:W-:Y:S01]  /*38e0*/  LDSM.16.MT88.4 R136, [R185+0xc800] ;  /* 0x00c80000b988783b */ /* 0x000fe20000004200 */
[----:B------:R-:W-:Y:S01]  /*38f0*/  ISETP.GE.AND P0, PT, R4, R197, PT ;  /* 0x000000c50400720c */ /* 0x000fe20003f06270 */
[----:B------:R-:W-:Y:S01]  /*3900*/  VIADD R4, R56, 0x10 ;  /* 0x0000001038047836 */ /* 0x000fe20000000000 */
[----:B------:R-:W-:-:S02]  /*3910*/  FSEL R47, R47, -INF , !P3 ;  /* 0xff8000002f2f7808 */ /* 0x000fc40005800000 */
[----:B------:R-:W-:Y:S02]  /*3920*/  FSEL R44, R44, -INF , !P1 ;  /* 0xff8000002c2c7808 */ /* 0x000fe40004800000 */
[----:B------:R-:W-:Y:S02]  /*3930*/  FSEL R46, R7, -INF , !P6 ;  /* 0xff800000072e7808 */ /* 0x000fe40007000000 */
[----:B------:R-:W-:Y:S02]  /*3940*/  FSEL R6, R6, -INF , !P4 ;  /* 0xff80000006067808 */ /* 0x000fe40006000000 */
[-C--:B------:R-:W-:Y:S02]  /*3950*/  ISETP.GT.AND P1, PT, R5, R4.reuse, PT ;  /* 0x000000040500720c */ /* 0x080fe40003f24270 */
[----:B------:R-:W-:Y:S02]  /*3960*/  ISETP.GT.AND P3, PT, R199, R4, PT ;  /* 0x00000004c700720c */ /* 0x000fe40003f64270 */
[----:B------:R-:W-:-:S02]  /*3970*/  ISETP.GE.AND P6, PT, R4, R198, PT ;  /* 0x000000c60400720c */ /* 0x000fc40003fc6270 */
[----:B------:R-:W-:Y:S02]  /*3980*/  ISETP.GE.AND P4, PT, R4, R197, PT ;  /* 0x000000c50400720c */ /* 0x000fe40003f86270 */
[----:B------:R-:W-:Y:S02]  /*3990*/  FSEL R4, R47, -INF , !P0 ;  /* 0xff8000002f047808 */ /* 0x000fe40004000000 */
[-C--:B------:R-:W-:Y:S02]  /*39a0*/  ISETP.GT.AND P0, PT, R199, R8.reuse, PT ;  /* 0x00000008c700720c */ /* 0x080fe40003f04270 */
[----:B------:R-:W-:Y:S02]  /*39b0*/  FSEL R12, R42, -INF , !P1 ;  /* 0xff8000002a0c7808 */ /* 0x000fe40004800000 */
[----:B------:R-:W-:Y:S02]  /*39c0*/  ISETP.GT.AND P1, PT, R5, R8, PT ;  /* 0x000000080500720c */ /* 0x000fe40003f24270 */
[----:B------:R-:W-:-:S02]  /*39d0*/  FSEL R18, R40, -INF , !P3 ;  /* 0xff80000028127808 */ /* 0x000fc40005800000 */
[C---:B------:R-:W-:Y:S02]  /*39e0*/  ISETP.GE.AND P3, PT, R8.reuse, R198, PT ;  /* 0x000000c60800720c */ /* 0x040fe40003f66270 */
        /* <DEDUP_REMOVED lines=12> */
[----:B------:R-:W-:Y:S01]  /*3ab0*/  ISETP.GT.AND P0, PT, R199, R8, PT ;  /* 0x00000008c700720c */ /* 0x000fe20003f04270 */
[----:B------:R-:W-:Y:S01]  /*3ac0*/  LDSM.16.MT88.4 R40, [R185+0xe000] ;  /* 0x00e00000b928783b */ /* 0x000fe20000004200 */
[----:B------:R-:W-:Y:S01]  /*3ad0*/  FSEL R22, R36, -INF , !P1 ;  /* 0xff80000024167808 */ /* 0x000fe20004800000 */
[----:B------:R-:W-:Y:S01]  /*3ae0*/  VIADD R36, R56, 0x21 ;  /* 0x0000002138247836 */ /* 0x000fe20000000000 */
        /* <DEDUP_REMOVED lines=8> */
[-C--:B------:R-:W-:Y:S02]  /*3b70*/  ISETP.GT.AND P4, PT, R199, R8.reuse, PT ;  /* 0x00000008c700720c */ /* 0x080fe40003f84270 */
[----:B------:R-:W-:Y:S02]  /*3b80*/  ISETP.GT.AND P3, PT, R5, R8, PT ;  /* 0x000000080500720c */ /* 0x000fe40003f64270 */
[----:B------:R-:W-:-:S02]  /*3b90*/  FSEL R22, R22, -INF , !P6 ;  /* 0xff80000016167808 */ /* 0x000fc40007000000 */
[----:B------:R-:W-:Y:S01]  /*3ba0*/  FSEL R224, R32, -INF , !P4 ;  /* 0xff80000020e07808 */ /* 0x000fe20006000000 */
[----:B------:R-:W-:Y:S01]  /*3bb0*/  VIADD R32, R56, 0x28 ;  /* 0x0000002838207836 */ /* 0x000fe20000000000 */
[----:B------:R-:W-:Y:S01]  /*3bc0*/  FSEL R220, R34, -INF , !P3 ;  /* 0xff80000022dc7808 */ /* 0x000fe20005800000 */
[----:B------:R-:W-:Y:S01]  /*3bd0*/  VIADD R34, R56, 0x29 ;  /* 0x0000002938227836 */ /* 0x000fe20000000000 */
[----:B------:R-:W-:Y:S02]  /*3be0*/  ISETP.GE.AND P6, PT, R8, R198, PT ;  /* 0x000000c60800720c */ /* 0x000fe40003fc6270 */
[----:B------:R-:W-:Y:S02]  /*3bf0*/  FSEL R20, R20, -INF , !P1 ;  /* 0xff80000014147808 */ /* 0x000fe40004800000 */
[----:B------:R-:W-:Y:S02]  /*3c00*/  ISETP.GT.AND P3, PT, R5, R36, PT ;  /* 0x000000240500720c */ /* 0x000fe40003f64270 */
[----:B------:R-:W-:-:S02]  /*3c10*/  ISETP.GE.AND P1, PT, R8, R197, PT ;  /* 0x000000c50800720c */ /* 0x000fc40003f26270 */
[----:B------:R-:W-:Y:S02]  /*3c20*/  FSEL R35, R35, -INF , !P3 ;  /* 0xff80000023237808 */ /* 0x000fe40005800000 */
[----:B------:R-:W-:Y:S02]  /*3c30*/  FSEL R224, R224, -INF , !P6 ;  /* 0xff800000e0e07808 */ /* 0x000fe40007000000 */
[C---:B------:R-:W-:Y:S02]  /*3c40*/  ISETP.GT.AND P6, PT, R199.reuse, R32, PT ;  /* 0x00000020c700720c */ /* 0x040fe40003fc4270 */
[----:B------:R-:W-:Y:S02]  /*3c50*/  FSEL R220, R220, -INF , !P1 ;  /* 0xff800000dcdc7808 */ /* 0x000fe40004800000 */
[----:B------:R-:W-:Y:S02]  /*3c60*/  ISETP.GT.AND P3, PT, R199, R34, PT ;  /* 0x00000022c700720c */ /* 0x000fe40003f64270 */
[----:B------:R-:W-:-:S02]  /*3c70*/  ISETP.GT.AND P1, PT, R5, R32, PT ;  /* 0x000000200500720c */ /* 0x000fc40003f24270 */
[----:B------:R-:W-:Y:S02]  /*3c80*/  FSEL R8, R39, -INF , !P0 ;  /* 0xff80000027087808 */ /* 0x000fe40004000000 */
[----:B------:R-:W-:Y:S01]  /*3c90*/  FSEL R210, R28, -INF , !P6 ;  /* 0xff8000001cd27808 */ /* 0x000fe20007000000 */
[----:B------:R-:W-:Y:S01]  /*3ca0*/  VIADD R28, R56, 0x38 ;  /* 0x00000038381c7836 */ /* 0x000fe20000000000 */
[----:B------:R-:W-:Y:S02]  /*3cb0*/  FSEL R29, R29, -INF , !P3 ;  /* 0xff8000001d1d7808 */ /* 0x000fe40005800000 */
[----:B------:R-:W-:Y:S02]  /*3cc0*/  ISETP.GT.AND P0, PT, R199, R36, PT ;  /* 0x00000024c700720c */ /* 0x000fe40003f04270 */
[----:B------:R-:W-:Y:S02]  /*3cd0*/  ISETP.GE.AND P6, PT, R32, R198, PT ;  /* 0x000000c62000720c */ /* 0x000fe40003fc6270 */
[----:B------:R-:W-:Y:S01]  /*3ce0*/  FSEL R218, R30, -INF , !P1 ;  /* 0xff8000001eda7808 */ /* 0x000fe20004800000 */
[----:B------:R-:W-:Y:S01]  /*3cf0*/  VIADD R30, R56, 0x31 ;  /* 0x00000031381e7836 */ /* 0x000fe20000000000 */
[----:B------:R-:W-:Y:S01]  /*3d00*/  ISETP.GE.AND P3, PT, R32, R197, PT ;  /* 0x000000c52000720c */ /* 0x000fe20003f66270 */
[----:B------:R-:W-:Y:S01]  /*3d10*/  VIADD R32, R56, 0x30 ;  /* 0x0000003038207836 */ /* 0x000fe20000000000 */
[----:B------:R-:W-:-:S02]  /*3d20*/  ISETP.GT.AND P1, PT, R5, R34, PT ;  /* 0x000000220500720c */ /* 0x000fc40003f24270 */
[----:B------:R-:W-:Y:S02]  /*3d30*/  FSEL R33, R33, -INF , !P0 ;  /* 0xff80000021217808 */ /* 0x000fe40004000000 */
[C---:B------:R-:W-:Y:S02]  /*3d40*/  ISETP.GE.AND P0, PT, R36.reuse, R197, PT ;  /* 0x000000c52400720c */ /* 0x040fe40003f06270 */
[----:B------:R-:W-:Y:S02]  /*3d50*/  FSEL R31, R31, -INF , !P1 ;  /* 0xff8000001f1f7808 */ /* 0x000fe40004800000 */
[----:B------:R-:W-:Y:S02]  /*3d60*/  ISETP.GT.AND P1, PT, R199, R32, PT ;  /* 0x00000020c700720c */ /* 0x000fe40003f24270 */
[----:B------:R-:W-:Y:S02]  /*3d70*/  FSEL R214, R35, -INF , !P0 ;  /* 0xff80000023d67808 */ /* 0x000fe40004000000 */
[----:B------:R-:W-:-:S02]  /*3d80*/  ISETP.GE.AND P4, PT, R36, R198, PT ;  /* 0x000000c62400720c */ /* 0x000fc40003f86270 */
[-C--:B------:R-:W-:Y:S02]  /*3d90*/  ISETP.GT.AND P0, PT, R199, R30.reuse, PT ;  /* 0x0000001ec700720c */ /* 0x080fe40003f04270 */
[----:B------:R-:W-:Y:S02]  /*3da0*/  FSEL R24, R24, -INF , !P1 ;  /* 0xff80000018187808 */ /* 0x000fe40004800000 */
[----:B------:R-:W-:Y:S02]  /*3db0*/  ISETP.GT.AND P1, PT, R5, R30, PT ;  /* 0x0000001e0500720c */ /* 0x000fe40003f24270 */
[----:B------:R-:W-:Y:S02]  /*3dc0*/  FSEL R222, R33, -INF , !P4 ;  /* 0xff80000021de7808 */ /* 0x000fe40006000000 */
[----:B------:R-:W-:Y:S02]  /*3dd0*/  FSEL R25, R25, -INF , !P0 ;  /* 0xff80000019197808 */ /* 0x000fe40004000000 */
[----:B------:R-:W-:-:S02]  /*3de0*/  FSEL R218, R218, -INF , !P3 ;  /* 0xff800000dada7808 */ /* 0x000fc40005800000 */
[----:B------:R-:W-:Y:S02]  /*3df0*/  ISETP.GT.AND P4, PT, R5, R32, PT ;  /* 0x000000200500720c */ /* 0x000fe40003f84270 */
[----:B------:R-:W-:Y:S02]  /*3e00*/  ISETP.GE.AND P0, PT, R34, R197, PT ;  /* 0x000000c52200720c */ /* 0x000fe40003f06270 */
[----:B------:R-:W-:Y:S02]  /*3e10*/  FSEL R27, R27, -INF , !P1 ;  /* 0xff8000001b1b7808 */ /* 0x000fe40004800000 */
[C---:B------:R-:W-:Y:S02]  /*3e20*/  ISETP.GT.AND P3, PT, R199.reuse, R28, PT ;  /* 0x0000001cc700720c */ /* 0x040fe40003f64270 */
[----:B------:R-:W-:Y:S02]  /*3e30*/  ISETP.GT.AND P1, PT, R199, R56, PT ;  /* 0x00000038c700720c */ /* 0x000fe40003f24270 */
[----:B------:R-:W-:-:S02]  /*3e40*/  FSEL R188, R26, -INF , !P4 ;  /* 0xff8000001abc7808 */ /* 0x000fc40006000000 */
[----:B------:R-:W-:Y:S02]  /*3e50*/  FSEL R72, R72, -INF , !P3 ;  /* 0xff80000048487808 */ /* 0x000fe40005800000 */
[----:B------:R-:W-:Y:S02]  /*3e60*/  FSEL R216, R31, -INF , !P0 ;  /* 0xff8000001fd87808 */ /* 0x000fe40004000000 */
[----:B------:R-:W-:Y:S02]  /*3e70*/  ISETP.GE.AND P3, PT, R56, R198, PT ;  /* 0x000000c63800720c */ /* 0x000fe40003f66270 */
[----:B------:R-:W-:Y:S02]  /*3e80*/  FSEL R26, R48, -INF , !P1 ;  /* 0xff800000301a7808 */ /* 0x000fe40004800000 */
[----:B------:R-:W-:Y:S02]  /*3e90*/  ISETP.GT.AND P0, PT, R5, R56, PT ;  /* 0x000000380500720c */ /* 0x000fe40003f04270 */
[----:B------:R-:W-:-:S02]  /*3ea0*/  FSEL R210, R210, -INF , !P6 ;  /* 0xff800000d2d27808 */ /* 0x000fc40007000000 */
[----:B------:R-:W-:Y:S02]  /*3eb0*/  ISETP.GE.AND P6, PT, R32, R198, PT ;  /* 0x000000c62000720c */ /* 0x000fe40003fc6270 */
[----:B------:R-:W-:Y:S02]  /*3ec0*/  FSEL R26, R26, -INF , !P3 ;  /* 0xff8000001a1a7808 */ /* 0x000fe40005800000 */
[----:B------:R-:W-:Y:S02]  /*3ed0*/  FSEL R50, R50, -INF , !P0 ;  /* 0xff80000032327808 */ /* 0x000fe40004000000 */
[C---:B------:R-:W-:Y:S01]  /*3ee0*/  ISETP.GE.AND P0, PT, R56.reuse, R197, PT ;  /* 0x000000c53800720c */ /* 0x040fe20003f06270 */
[----:B------:R-:W-:Y:S01]  /*3ef0*/  VIADD R56, R56, 0x39 ;  /* 0x0000003938387836 */ /* 0x000fe20000000000 */
[----:B------:R-:W-:Y:S02]  /*3f00*/  FSEL R206, R24, -INF , !P6 ;  /* 0xff80000018ce7808 */ /* 0x000fe40007000000 */
[----:B------:R-:W-:-:S02]  /*3f10*/  FMNMX3.FTZ R7, R26, R54, R46, !PT ;  /* 0x000000361a077276 */ /* 0x000fc4000781002e */
[----:B------:R-:W-:Y:S02]  /*3f20*/  FSEL R24, R50, -INF , !P0 ;  /* 0xff80000032187808 */ /* 0x000fe40004000000 */
[----:B------:R-:W-:Y:S01]  /*3f30*/  FMNMX3.FTZ R7, R7, R44, R18, !PT ;  /* 0x0000002c07077276 */ /* 0x000fe20007810012 */
[----:B------:R-:W-:Y:S01]  /*3f40*/  LDSM.16.MT88.4 R48, [R175+0xe000] ;  /* 0x00e00000af30783b */ /* 0x000fe20000004200 */
[----:B------:R-:W-:Y:S02]  /*3f50*/  FMNMX3.FTZ R9, R24, R52, R6, !PT ;  /* 0x0000003418097276 */ /* 0x000fe40007810006 */
[----:B------:R-:W-:Y:S02]  /*3f60*/  FMNMX3.FTZ R7, R7, R16, R22, !PT ;  /* 0x0000001007077276 */ /* 0x000fe40007810016 */
[----:B------:R-:W-:Y:S02]  /*3f70*/  FMNMX3.FTZ R9, R9, R4, R12, !PT ;  /* 0x0000000409097276 */ /* 0x000fe4000781000c */
[----:B------:R-:W-:-:S02]  /*3f80*/  ISETP.GE.AND P1, PT, R30, R198, PT ;  /* 0x000000c61e00720c */ /* 0x000fc40003f26270 */
[----:B------:R-:W-:Y:S02]  /*3f90*/  ISETP.GT.AND P0, PT, R199, R56, PT ;  /* 0x00000038c700720c */ /* 0x000fe40003f04270 */
[----:B------:R-:W-:Y:S02]  /*3fa0*/  ISETP.GE.AND P4, PT, R34, R198, PT ;  /* 0x000000c62200720c */ /* 0x000fe40003f86270 */
[----:B------:R-:W-:Y:S02]  /*3fb0*/  FMNMX3.FTZ R7, R7, R20, R224, !PT ;  /* 0x0000001407077276 */ /* 0x000fe400078100e0 */
[----:B------:R-:W-:Y:S02]  /*3fc0*/  FMNMX3.FTZ R9, R9, R10, R14, !PT ;  /* 0x0000000a09097276 */ /* 0x000fe4000781000e */
[----:B------:R-:W-:Y:S02]  /*3fd0*/  FSEL R194, R25, -INF , !P1 ;  /* 0xff80000019c27808 */ /* 0x000fe40004800000 */
[----:B------:R-:W-:-:S02]  /*3fe0*/  ISETP.GT.AND P6, PT, R5, R28, PT ;  /* 0x0000001c0500720c */ /* 0x000fc40003fc4270 */
[----:B------:R-:W-:Y:S02]  /*3ff0*/  FSEL R73, R73, -INF , !P0 ;  /* 0xff80000049497808 */ /* 0x000fe40004000000 */
[----:B------:R-:W-:Y:S02]  /*4000*/  FSEL R208, R29, -INF , !P4 ;  /* 0xff8000001dd07808 */ /* 0x000fe40006000000 */
[----:B------:R-:W-:Y:S02]  /*4010*/  ISETP.GE.AND P1, PT, R28, R198, PT ;  /* 0x000000c61c00720c */ /* 0x000fe40003f26270 */
[----:B------:R-:W-:Y:S02]  /*4020*/  FMNMX3.FTZ R7, R7, R222, R210, !PT ;  /* 0x000000de07077276 */ /* 0x000fe400078100d2 */
[----:B------:R-:W-:Y:S02]  /*4030*/  ISETP.GT.AND P0, PT, R5, R56, PT ;  /* 0x000000380500720c */ /* 0x000fe40003f04270 */
[----:B------:R-:W-:-:S02]  /*4040*/  ISETP.GE.AND P4, PT, R32, R197, PT ;  /* 0x000000c52000720c */ /* 0x000fc40003f86270 */
[----:B------:R-:W-:Y:S01]  /*4050*/  FMNMX3.FTZ R5, R9, R8, R220, !PT ;  /* 0x0000000809057276 */ /* 0x000fe200078100dc */
[----:B------:R-:W-:Y:S01]  /*4060*/  LDSM.16.MT88.4 R32, [R171+0xc800] ;  /* 0x00c80000ab20783b */ /* 0x000fe20000004200 */
[----:B------:R-:W-:Y:S02]  /*4070*/  FSEL R74, R74, -INF , !P6 ;  /* 0xff8000004a4a7808 */ /* 0x000fe40007000000 */
[----:B------:R-:W-:Y:S02]  /*4080*/  FSEL R192, R72, -INF , !P1 ;  /* 0xff80000048c07808 */ /* 0x000fe40004800000 */
[----:B------:R-:W-:Y:S02]  /*4090*/  ISETP.GE.AND P6, PT, R56, R198, PT ;  /* 0x000000c63800720c */ /* 0x000fe40003fc6270 */
[----:B------:R-:W-:Y:S02]  /*40a0*/  FMNMX3.FTZ R7, R7, R208, R206, !PT ;  /* 0x000000d007077276 */ /* 0x000fe400078100ce */
[----:B------:R-:W-:-:S02]  /*40b0*/  ISETP.GE.AND P3, PT, R30, R197, PT ;  /* 0x000000c51e00720c */ /* 0x000fc40003f66270 */
[-C--:B------:R-:W-:Y:S02]  /*40c0*/  ISETP.GE.AND P1, PT, R28, R197.reuse, PT ;  /* 0x000000c51c00720c */ /* 0x080fe40003f26270 */
[----:B------:R-:W-:Y:S02]  /*40d0*/  FSEL R188, R188, -INF , !P4 ;  /* 0xff800000bcbc7808 */ /* 0x000fe40006000000 */
[----:B------:R-:W-:Y:S02]  /*40e0*/  FMNMX3.FTZ R5, R5, R214, R218, !PT ;  /* 0x000000d605057276 */ /* 0x000fe400078100da */
[----:B------:R-:W-:Y:S02]  /*40f0*/  FSEL R190, R73, -INF , !P6 ;  /* 0xff80000049be7808 */ /* 0x000fe40007000000 */
[----:B------:R-:W-:Y:S02]  /*4100*/  FMNMX3.FTZ R7, R7, R194, R192, !PT ;  /* 0x000000c207077276 */ /* 0x000fe400078100c0 */
[----:B------:R-:W-:-:S02]  /*4110*/  ISETP.GE.AND P4, PT, R56, R197, PT ;  /* 0x000000c53800720c */ /* 0x000fc40003f86270 */
[----:B------:R-:W-:Y:S01]  /*4120*/  FSEL R75, R75, -INF , !P0 ;  /* 0xff8000004b4b7808 */ /* 0x000fe20004000000 */
[----:B------:R-:W-:Y:S01]  /*4130*/  LDSM.16.MT88.4 R56, [R172+0xe000] ;  /* 0x00e00000ac38783b */ /* 0x000fe20000004200 */
[----:B------:R-:W-:Y:S02]  /*4140*/  FSEL R178, R27, -INF , !P3 ;  /* 0xff8000001bb27808 */ /* 0x000fe40005800000 */
[----:B------:R-:W-:Y:S02]  /*4150*/  FSEL R176, R74, -INF , !P1 ;  /* 0xff8000004ab07808 */ /* 0x000fe40004800000 */
[----:B------:R-:W-:Y:S02]  /*4160*/  FMNMX3.FTZ R5, R5, R216, R188, !PT ;  /* 0x000000d805057276 */ /* 0x000fe400078100bc */
[----:B------:R-:W-:Y:S02]  /*4170*/  FMNMX.FTZ R9, R190, R7, !PT ;  /* 0x00000007be097209 */ /* 0x000fe40007810000 */
[----:B------:R-:W-:-:S02]  /*4180*/  FSEL R174, R75, -INF , !P4 ;  /* 0xff8000004bae7808 */ /* 0x000fc40006000000 */
[----:B------:R-:W-:Y:S01]  /*4190*/  FMNMX3.FTZ R5, R5, R178, R176, !PT ;  /* 0x000000b205057276 */ /* 0x000fe200078100b0 */
[----:B------:R-:W1:Y:S03]  /*41a0*/  SHFL.BFLY PT, R30, R9, 0x2, 0x1f ;  /* 0x0c401f00091e7f89 */ /* 0x000e6600000e0000 */
[----:B------:R-:W-:Y:S01]  /*41b0*/  FMNMX.FTZ R11, R174, R5, !PT ;  /* 0x00000005ae0b7209 */ /* 0x000fe20007810000 */
[----:B------:R-:W-:Y:S04]  /*41c0*/  LDSM.16.MT88.4 R72, [R185+0x10000] ;  /* 0x01000000b948783b */ /* 0x000fe80000004200 */
[----:B------:R-:W3:Y:S01]  /*41d0*/  SHFL.BFLY PT, R28, R11, 0x2, 0x1f ;  /* 0x0c401f000b1c7f89 */ /* 0x000ee200000e0000 */
[----:B-1----:R-:W-:-:S05]  /*41e0*/  FMNMX.FTZ R7, R9, R30, !PT ;  /* 0x0000001e09077209 */ /* 0x002fca0007810000 */
[----:B------:R-:W1:Y:S01]  /*41f0*/  SHFL.BFLY PT, R132, R7, 0x1, 0x1f ;  /* 0x0c201f0007847f89 */ /* 0x000e6200000e0000 */
[----:B---3--:R-:W-:-:S05]  /*4200*/  FMNMX.FTZ R28, R11, R28, !PT ;  /* 0x0000001c0b1c7209 */ /* 0x008fca0007810000 */
[----:B------:R-:W3:Y:S01]  /*4210*/  SHFL.BFLY PT, R5, R28, 0x1, 0x1f ;  /* 0x0c201f001c057f89 */ /* 0x000ee200000e0000 */
[----:B-1----:R-:W-:-:S04]  /*4220*/  FMNMX.FTZ R132, R7, R132, !PT ;  /* 0x0000008407847209 */ /* 0x002fc80007810000 */
[C---:B------:R-:W-:Y:S01]  /*4230*/  FSETP.NEU.FTZ.AND P0, PT, R132.reuse, -INF , PT ;  /* 0xff8000008400780b */ /* 0x040fe20003f1d000 */
[----:B--2---:R-:W-:Y:S01]  /*4240*/  FMUL.FTZ R177, R132, UR4 ;  /* 0x0000000484b17c20 */ /* 0x004fe20008410000 */
[----:B---3--:R-:W-:-:S04]  /*4250*/  FMNMX.FTZ R3, R28, R5, !PT ;  /* 0x000000051c037209 */ /* 0x008fc80007810000 */
[----:B------:R-:W-:Y:S01]  /*4260*/  FSEL R177, R177, RZ, P0 ;  /* 0x000000ffb1b17208 */ /* 0x000fe20000000000 */
[----:B------:R-:W-:Y:S01]  /*4270*/  LDSM.16.MT88.4 R28, [R185+0xe800] ;  /* 0x00e80000b91c783b */ /* 0x000fe20000004200 */
[C---:B------:R-:W-:Y:S01]  /*4280*/  FSETP.NEU.FTZ.AND P0, PT, R3.reuse, -INF , PT ;  /* 0xff8000000300780b */ /* 0x040fe20003f1d000 */
[----:B------:R-:W-:Y:S02]  /*4290*/  FMUL.FTZ R173, R3, UR4 ;  /* 0x0000000403ad7c20 */ /* 0x000fe40008410000 */
[--C-:B------:R-:W-:Y:S01]  /*42a0*/  FFMA.FTZ R170, R26, UR4, -R177.reuse ;  /* 0x000000041aaa7c23 */ /* 0x100fe200080108b1 */
[--C-:B------:R-:W-:Y:S01]  /*42b0*/  FFMA.FTZ R169, R54, UR4, -R177.reuse ;  /* 0x0000000436a97c23 */ /* 0x100fe200080108b1 */
[--C-:B------:R-:W-:Y:S01]  /*42c0*/  FFMA.FTZ R166, R46, UR4, -R177.reuse ;  /* 0x000000042ea67c23 */ /* 0x100fe200080108b1 */
[----:B------:R-:W-:Y:S01]  /*42d0*/  FSEL R173, R173, RZ, P0 ;  /* 0x000000ffadad7208 */ /* 0x000fe20000000000 */
[--C-:B------:R-:W-:Y:S01]  /*42e0*/  FFMA.FTZ R165, R44, UR4, -R177.reuse ;  /* 0x000000042ca57c23 */ /* 0x100fe200080108b1 */
[--C-:B------:R-:W-:Y:S01]  /*42f0*/  FFMA.FTZ R162, R18, UR4, -R177.reuse ;  /* 0x0000000412a27c23 */ /* 0x100fe200080108b1 */
[----:B------:R-:W-:Y:S01]  /*4300*/  MUFU.EX2 R170, R170 ;  /* 0x000000aa00aa7308 */ /* 0x000fe20000000800 */
[----:B------:R-:W-:Y:S01]  /*4310*/  FFMA.FTZ R161, R16, UR4, -R177 ;  /* 0x0000000410a17c23 */ /* 0x000fe200080108b1 */
[--C-:B------:R-:W-:Y:S01]  /*4320*/  FFMA.FTZ R164, R6, UR4, -R173.reuse ;  /* 0x0000000406a47c23 */ /* 0x100fe200080108ad */
[--C-:B------:R-:W-:Y:S01]  /*4330*/  FFMA.FTZ R163, R4, UR4, -R173.reuse ;  /* 0x0000000404a37c23 */ /* 0x100fe200080108ad */
[--C-:B------:R-:W-:Y:S01]  /*4340*/  FFMA.FTZ R168, R24, UR4, -R173.reuse ;  /* 0x0000000418a87c23 */ /* 0x100fe200080108ad */
[----:B------:R-:W1:Y:S01]  /*4350*/  LDSM.16.MT88.4 R4, [R171+0x10000] ;  /* 0x01000000ab04783b */ /* 0x000e620000004200 */
[----:B------:R-:W-:Y:S01]  /*4360*/  FFMA.FTZ R167, R52, UR4, -R173 ;  /* 0x0000000434a77c23 */ /* 0x000fe200080108ad */
[----:B------:R-:W2:Y:S01]  /*4370*/  MUFU.EX2 R169, R169 ;  /* 0x000000a900a97308 */ /* 0x000ea20000000800 */
[--C-:B------:R-:W-:Y:S01]  /*4380*/  FFMA.FTZ R158, R22, UR4, -R177.reuse ;  /* 0x00000004169e7c23 */ /* 0x100fe200080108b1 */
[----:B------:R-:W3:Y:S01]  /*4390*/  LDSM.16.MT88.4 R16, [R175+0xc800] ;  /* 0x00c80000af10783b */ /* 0x000ee20000004200 */
[----:B------:R-:W-:Y:S01]  /*43a0*/  FFMA.FTZ R157, R20, UR4, -R177 ;  /* 0x00000004149d7c23 */ /* 0x000fe200080108b1 */
[----:B------:R-:W-:Y:S01]  /*43b0*/  MUFU.EX2 R166, R166 ;  /* 0x000000a600a67308 */ /* 0x000fe20000000800 */
[--C-:B------:R-:W-:Y:S01]  /*43c0*/  FFMA.FTZ R160, R12, UR4, -R173.reuse ;  /* 0x000000040ca07c23 */ /* 0x100fe200080108ad */
[--C-:B------:R-:W-:Y:S01]  /*43d0*/  FFMA.FTZ R159, R10, UR4, -R173.reuse ;  /* 0x000000040a9f7c23 */ /* 0x100fe200080108ad */
[--C-:B------:R-:W-:Y:S01]  /*43e0*/  FFMA.FTZ R156, R14, UR4, -R173.reuse ;  /* 0x000000040e9c7c23 */ /* 0x100fe200080108ad */
[----:B------:R-:W4:Y:S01]  /*43f0*/  MUFU.EX2 R165, R165 ;  /* 0x000000a500a57308 */ /* 0x000f220000000800 */
[----:B------:R-:W-:Y:S01]  /*4400*/  FFMA.FTZ R155, R8, UR4, -R173 ;  /* 0x00000004089b7c23 */ /* 0x000fe200080108ad */
[----:B------:R-:W5:Y:S01]  /*4410*/  LDSM.16.MT88.4 R12, [R172+0xc800] ;  /* 0x00c80000ac0c783b */ /* 0x000f620000004200 */
[--C-:B------:R-:W-:Y:S01]  /*4420*/  FFMA.FTZ R179, R224, UR4, -R177.reuse ;  /* 0x00000004e0b37c23 */ /* 0x100fe200080108b1 */
[----:B------:R-:W-:Y:S01]  /*4430*/  MUFU.EX2 R168, R168 ;  /* 0x000000a800a87308 */ /* 0x000fe20000000800 */
[----:B------:R-:W-:Y:S01]  /*4440*/  FFMA.FTZ R189, R208, UR4, -R177 ;  /* 0x00000004d0bd7c23 */ /* 0x000fe200080108b1 */
[----:B--2---:R-:W-:Y:S01]  /*4450*/  F2FP.BF16.F32.PACK_AB R96, R169, R170 ;  /* 0x000000aaa960723e */ /* 0x004fe200000010ff */
[----:B------:R-:W2:Y:S01]  /*4460*/  LDSM.16.MT88.4 R8, [R185+0x10800] ;  /* 0x01080000b908783b */ /* 0x000ea20000004200 */
[----:B------:R-:W1:Y:S01]  /*4470*/  MUFU.EX2 R167, R167 ;  /* 0x000000a700a77308 */ /* 0x000e620000000800 */
[--C-:B------:R-:W-:Y:S01]  /*4480*/  FFMA.FTZ R193, R214, UR4, -R173.reuse ;  /* 0x00000004d6c17c23 */ /* 0x100fe200080108ad */
[--C-:B------:R-:W-:Y:S01]  /*4490*/  FFMA.FTZ R191, R218, UR4, -R173.reuse ;  /* 0x00000004dabf7c23 */ /* 0x100fe200080108ad */
[----:B------:R-:W-:Y:S01]  /*44a0*/  LDSM.16.MT88.4 R24, [R172+0xe800] ;  /* 0x00e80000ac18783b */ /* 0x000fe20000004200 */
[----:B------:R-:W-:Y:S01]  /*44b0*/  MUFU.EX2 R164, R164 ;  /* 0x000000a400a47308 */ /* 0x000fe20000000800 */
[----:B------:R-:W-:Y:S01]  /*44c0*/  FFMA.FTZ R216, R216, UR4, -R173 ;  /* 0x00000004d8d87c23 */ /* 0x000fe200080108ad */
[----:B----4-:R-:W-:Y:S01]  /*44d0*/  F2FP.BF16.F32.PACK_AB R98, R165, R166 ;  /* 0x000000a6a562723e */ /* 0x010fe200000010ff */
[----:B------:R-:W-:Y:S01]  /*44e0*/  LDSM.16.MT88.4 R20, [R171+0xe800] ;  /* 0x00e80000ab14783b */ /* 0x000fe20000004200 */
[----:B------:R-:W4:Y:S01]  /*44f0*/  MUFU.EX2 R163, R163 ;  /* 0x000000a300a37308 */ /* 0x000f220000000800 */
[----:B------:R-:W-:Y:S01]  /*4500*/  FFMA.FTZ R222, R222, UR4, -R177 ;  /* 0x00000004dede7c23 */ /* 0x000fe200080108b1 */
[----:B------:R-:W-:Y:S01]  /*4510*/  FFMA.FTZ R220, R220, UR4, -R173 ;  /* 0x00000004dcdc7c23 */ /* 0x000fe200080108ad */
[----:B------:R-:W-:Y:S01]  /*4520*/  FFMA.FTZ R215, R190, UR4, -R177 ;  /* 0x00000004bed77c23 */ /* 0x000fe200080108b1 */
[----:B------:R-:W-:Y:S01]  /*4530*/  MUFU.EX2 R162, R162 ;  /* 0x000000a200a27308 */ /* 0x000fe20000000800 */
[--C-:B------:R-:W-:Y:S01]  /*4540*/  FFMA.FTZ R174, R174, UR4, -R173.reuse ;  /* 0x00000004aeae7c23 */ /* 0x100fe200080108ad */
[----:B-1----:R-:W-:Y:S01]  /*4550*/  F2FP.BF16.F32.PACK_AB R97, R167, R168 ;  /* 0x000000a8a761723e */ /* 0x002fe200000010ff */
[----:B------:R-:W-:Y:S01]  /*4560*/  FFMA.FTZ R178, R178, UR4, -R173 ;  /* 0x00000004b2b27c23 */ /* 0x000fe200080108ad */
[----:B------:R-:W1:Y:S01]  /*4570*/  MUFU.EX2 R161, R161 ;  /* 0x000000a100a17308 */ /* 0x000e620000000800 */
[----:B------:R-:W-:Y:S01]  /*4580*/  FADD.FTZ R169, R170, R169 ;  /* 0x000000a9aaa97221 */ /* 0x000fe20000010000 */
[----:B------:R-:W-:Y:S01]  /*4590*/  FADD.FTZ R167, R168, R167 ;  /* 0x000000a7a8a77221 */ /* 0x000fe20000010000 */
[----:B------:R-:W-:Y:S01]  /*45a0*/  ISETP.GT.U32.AND P0, PT, R153, R200, PT ;  /* 0x000000c89900720c */ /* 0x000fe20003f04070 */
        /* <DEDUP_REMOVED lines=8> */
[C---:B------:R-:W-:Y:S03]  /*4630*/  HMMA.16816.F32.BF16 R120, R96.reuse, R116, RZ ;  /* 0x000000746078723c */ /* 0x040fe600000418ff */
        /* <DEDUP_REMOVED lines=41> */
[----:B---3--:R-:W-:-:S03]  /*48d0*/  F2FP.BF16.F32.PACK_AB R7, R155, R156 ;  /* 0x0000009c9b07723e */ /* 0x008fc600000010ff */
[----:B------:R-:W-:-:S04]  /*48e0*/  FADD.FTZ R156, R156, R159 ;  /* 0x0000009f9c9c7221 */ /* 0x000fc80000010000 */
[----:B------:R-:W-:Y:S01]  /*48f0*/  HMMA.16816.F32.BF16 R120, R4, R16, R120 ;  /* 0x000000100478723c */ /* 0x000fe20000041878 */
[----:B------:R-:W-:-:S07]  /*4900*/  FADD.FTZ R155, R155, R156 ;  /* 0x0000009c9b9b7221 */ /* 0x000fce0000010000 */
        /* <DEDUP_REMOVED lines=35> */
[C---:B---3--:R-:W-:Y:S08]  /*4b40*/  HMMA.16816.F32.BF16 R92, R4.reuse, R12, R92 ;  /* 0x0000000c045c723c */ /* 0x048ff0000004185c */
[----:B------:R-:W-:Y:S01]  /*4b50*/  HMMA.16816.F32.BF16 R96, R4, R14, R96 ;  /* 0x0000000e0460723c */ /* 0x000fe20000041860 */
[----:B-1----:R-:W-:Y:S01]  /*4b60*/  F2FP.BF16.F32.PACK_AB R4, R210, R179 ;  /* 0x000000b3d204723e */ /* 0x002fe200000010ff */
[----:B------:R-:W-:Y:S01]  /*4b70*/  LDSM.16.MT88.4 R12, [R185+0x11000] ;  /* 0x01100000b90c783b */ /* 0x000fe20000004200 */
[----:B------:R-:W-:-:S02]  /*4b80*/  F2FP.BF16.F32.PACK_AB R5, R193, R214 ;  /* 0x000000d6c105723e */ /* 0x000fc400000010ff */
[----:B-----5:R-:W-:Y:S02]  /*4b90*/  F2FP.BF16.F32.PACK_AB R6, R189, R208 ;  /* 0x000000d0bd06723e */ /* 0x020fe400000010ff */
[----:B------:R-:W-:-:S07]  /*4ba0*/  F2FP.BF16.F32.PACK_AB R7, R216, R191 ;  /* 0x000000bfd807723e */ /* 0x000fce00000010ff */
[C---:B--2---:R-:W-:Y:S08]  /*4bb0*/  HMMA.16816.F32.BF16 R120, R4.reuse, R8, R120 ;  /* 0x000000080478723c */ /* 0x044ff00000041878 */
        /* <DEDUP_REMOVED lines=97> */
[----:B------:R-:W-:Y:S06]  /*51d0*/  BAR.SYNC.DEFER_BLOCKING 0x0 ;  /* 0x0000000000007b1d */ /* 0x000fec0000010000 */
[----:B------:R-:W-:Y:S05]  /*51e0*/  BRA.U !UP1, `(.L_x_4910) ;  /* 0x0000000109f47547 */ /* 0x000fea000b800000 */
        /* <DEDUP_REMOVED lines=22> */
[----:B------:R-:W-:Y:S02]  /*5350*/  LOP3.LUT R4, R2, R9, RZ, 0x3c, !PT ;  /* 0x0000000902047212 */ /* 0x000fe400078e3cff */
        /* <DEDUP_REMOVED lines=8> */
[----:B------:R-:W-:-:S09]  /*53e0*/  ISETP.GE.U32.AND P1, PT, R7, R6, PT ;  /* 0x000000060700720c */ /* 0x000fd20003f26070 */
[----:B------:R-:W-:-:S04]  /*53f0*/  @P6 IADD3 R12, PT, PT, R12, 0x1, RZ ;  /* 0x000000010c0c6810 */ /* 0x000fc80007ffe0ff */
[----:B------:R-:W-:Y:S01]  /*5400*/  @P1 VIADD R5, R5, 0x1 ;  /* 0x0000000105051836 */ /* 0x000fe20000000000 */
[----:B------:R-:W-:Y:S01]  /*5410*/  ISETP.NE.AND P1, PT, R9, RZ, PT ;  /* 0x000000ff0900720c */ /* 0x000fe20003f25270 */
[----:B------:R-:W-:-:S03]  /*5420*/  @!P3 IMAD.MOV R12, RZ, RZ, -R12 ;  /* 0x000000ffff0cb224 */ /* 0x000fc600078e0a0c */
[----:B------:R-:W-:Y:S02]  /*5430*/  MOV R4, R5 ;  /* 0x0000000500047202 */ /* 0x000fe40000000f00 */
[----:B------:R-:W-:Y:S02]  /*5440*/  LOP3.LUT R5, RZ, R9, RZ, 0x33, !PT ;  /* 0x00000009ff057212 */ /* 0x000fe400078e33ff */
        /* <DEDUP_REMOVED lines=11> */
[C---:B------:R-:W-:Y:S02]  /*5500*/  IMAD R6, R9.reuse, R145, R6 ;  /* 0x0000009109067224 */ /* 0x040fe400078e0206 */
[----:B------:R-:W-:-:S04]  /*5510*/  IMAD.WIDE.U32 R144, R9, R144, RZ ;  /* 0x0000009009907225 */ /* 0x000fc800078e00ff */
        /* <DEDUP_REMOVED lines=10> */
.L_x_4910:
[----:B------:R-:W-:Y:S01]  /*55c0*/  UMOV UR4, URZ ;  /* 0x000000ff00047c82 */ /* 0x000fe20008000000 */
[----:B------:R-:W-:Y:S01]  /*55d0*/  IMAD.SHL.U32 R4, R144, 0x40, RZ ;  /* 0x0000004090047824 */ /* 0x000fe200078e00ff */
[----:B------:R-:W-:-:S05]  /*55e0*/  IADD3 R5, P0, PT, RZ, -UR4, RZ ;  /* 0x80000004ff057c10 */ /* 0x000fca000ff1e0ff */
[----:B------:R-:W-:-:S05]  /*55f0*/  IMAD.X R4, RZ, RZ, ~R4, P0 ;  /* 0x000000ffff047224 */ /* 0x000fca00000e0e04 */
[----:B------:R-:W-:-:S04]  /*5600*/  SHF.R.S64 R5, R5, 0x1f, R4 ;  /* 0x0000001f05057819 */ /* 0x000fc80000001004 */
[----:B------:R-:W-:-:S04]  /*5610*/  IADD3 R204, P0, PT, R5, R204, RZ ;  /* 0x000000cc05cc7210 */ /* 0x000fc80007f1e0ff */
[----:B------:R-:W-:-:S09]  /*5620*/  LEA.HI.X.SX32 R205, R4, R205, 0x1, P0 ;  /* 0x000000cd04cd7211 */ /* 0x000fd200000f0eff */
.L_x_4911:
[----:B------:R-:W1:Y:S01]  /*5630*/  LDCU.64 UR6, c[0x0][0x3c0] ;  /* 0x00007800ff0677ac */ /* 0x000e620008000a00 */
[----:B------:R-:W-:Y:S01]  /*5640*/  LOP3.LUT R5, R146, 0x1f8, RZ, 0xc0, !PT ;  /* 0x000001f892057812 */ /* 0x000fe200078ec0ff */
[----:B------:R-:W-:Y:S01]  /*5650*/  IMAD.SHL.U32 R183, R184, 0x20, RZ ;  /* 0x00000020b8b77824 */ /* 0x000fe200078e00ff */
[--C-:B------:R-:W-:Y:S01]  /*5660*/  SHF.R.U32.HI R186, RZ, 0x1, R184.reuse ;  /* 0x00000001ffba7819 */ /* 0x100fe200000116b8 */
[----:B------:R-:W-:Y:S01]  /*5670*/  IMAD.MOV.U32 R168, RZ, RZ, 0x20 ;  /* 0x00000020ffa87424 */ /* 0x000fe200078e00ff */
[----:B------:R-:W-:Y:S01]  /*5680*/  LOP3.LUT R5, R5, 0x38, R184, 0x78, !PT ;  /* 0x0000003805057812 */ /* 0x000fe200078e78b8 */
[----:B------:R-:W-:Y:S01]  /*5690*/  VIADD R193, R180, UR5 ;  /* 0x00000005b4c17c36 */ /* 0x000fe20008000000 */
[----:B------:R-:W-:Y:S02]  /*56a0*/  LOP3.LUT R183, R183, 0x7c00, RZ, 0xc0, !PT ;  /* 0x00007c00b7b77812 */ /* 0x000fe400078ec0ff */
[----:B------:R-:W-:Y:S02]  /*56b0*/  LOP3.LUT R146, R5, 0x1e00, R146, 0xf8, !PT ;  /* 0x00001e0005927812 */ /* 0x000fe400078ef892 */
[----:B------:R-:W-:-:S02]  /*56c0*/  LOP3.LUT R4, R186, 0x8, RZ, 0xc0, !PT ;  /* 0x00000008ba047812 */ /* 0x000fc400078ec0ff */
[----:B------:R-:W-:Y:S02]  /*56d0*/  LEA R217, R146, UR5, 0x1 ;  /* 0x0000000592d97c11 */ /* 0x000fe4000f8e08ff */
[----:B------:R-:W-:Y:S02]  /*56e0*/  LOP3.LUT R154, R183, 0x200, R154, 0xf8, !PT ;  /* 0x00000200b79a7812 */ /* 0x000fe400078ef89a */
[----:B------:R-:W-:Y:S01]  /*56f0*/  SEL R168, R168, 0xffffffe0, !P5 ;  /* 0xffffffe0a8a87807 */ /* 0x000fe20006800000 */
[----:B-1----:R-:W-:Y:S01]  /*5700*/  USHF.L.U32 UR4, UR6, 0x5, URZ ;  /* 0x0000000506047899 */ /* 0x002fe200080006ff */
[----:B------:R-:W-:Y:S01]  /*5710*/  @!PT LDS RZ, [RZ] ;  /* 0x00000000fffff984 */ /* 0x000fe20000000800 */
[----:B------:R-:W-:Y:S01]  /*5720*/  @!PT LDS RZ, [RZ] ;  /* 0x00000000fffff984 */ /* 0x000fe20000000800 */
[----:B------:R-:W-:Y:S01]  /*5730*/  @!PT LDS RZ, [RZ] ;  /* 0x00000000fffff984 */ /* 0x000fe20000000800 */
[----:B------:R-:W-:Y:S01]  /*5740*/  LDGSTS.E.BYPASS.LTC128B.128 [R217+0xc000], desc[UR14][R204.64] ;  /* 0x0c000000ccd97fae */ /* 0x000fe2000b981a0e */
[----:B------:R-:W-:Y:S01]  /*5750*/  USHF.L.U64.HI UR7, UR6, 0x5, UR7 ;  /* 0x0000000506077899 */ /* 0x000fe20008010207 */
[----:B------:R-:W-:Y:S01]  /*5760*/  LOP3.LUT R4, R154, R147, R4, 0xf6, !PT ;  /* 0x000000939a047212 */ /* 0x000fe200078ef604 */
[C---:B------:R-:W-:Y:S01]  /*5770*/  IMAD.IADD R194, R193.reuse, 0x1, R168 ;  /* 0x00000001c1c27824 */ /* 0x040fe200078e02a8 */
[----:B------:R-:W-:Y:S01]  /*5780*/  LDGSTS.E.BYPASS.LTC128B.128 [R217+0xe000], desc[UR14][R204.64+0x80] ;  /* 0x0e000080ccd97fae */ /* 0x000fe2000b981a0e */
[----:B------:R-:W-:Y:S01]  /*5790*/  IADD3 R6, P0, PT, R204, UR4, RZ ;  /* 0x00000004cc067c10 */ /* 0x000fe2000ff1e0ff */
[----:B------:R-:W-:Y:S01]  /*57a0*/  IMAD.IADD R193, R193, 0x1, R152 ;  /* 0x00000001c1c17824 */ /* 0x000fe200078e0298 */
[----:B------:R-:W-:Y:S01]  /*57b0*/  LEA R209, R4, UR5, 0x1 ;  /* 0x0000000504d17c11 */ /* 0x000fe2000f8e08ff */
[----:B------:R-:W-:Y:S01]  /*57c0*/  LDGSTS.E.BYPASS.LTC128B.128 [R217+0x10000], desc[UR14][R204.64+0x100] ;  /* 0x10000100ccd97fae */ /* 0x000fe2000b981a0e */
[----:B------:R-:W-:Y:S01]  /*57d0*/  IADD3.X R7, PT, PT, R205, UR7, RZ, P0, !PT ;  /* 0x00000007cd077c10 */ /* 0x000fe200087fe4ff */
[----:B------:R-:W-:Y:S01]  /*57e0*/  IMAD.IADD R185, R168, 0x1, R193 ;  /* 0x00000001a8b97824 */ /* 0x000fe200078e02c1 */
[----:B------:R-:W-:Y:S01]  /*57f0*/  IADD3 R8, P0, PT, R6, UR4, RZ ;  /* 0x0000000406087c10 */ /* 0x000fe2000ff1e0ff */
[----:B------:R-:W-:-:S02]  /*5800*/  IMAD.IADD R203, R168, 0x1, R209 ;  /* 0x00000001a8cb7824 */ /* 0x000fc400078e02d1 */
[----:B------:R-:W-:Y:S01]  /*5810*/  LDGSTS.E.BYPASS.LTC128B.128 [R217+0xc800], desc[UR14][R6.64] ;  /* 0x0c80000006d97fae */ /* 0x000fe2000b981a0e */
[----:B------:R-:W-:Y:S01]  /*5820*/  IADD3.X R9, PT, PT, R7, UR7, RZ, P0, !PT ;  /* 0x0000000707097c10 */ /* 0x000fe200087fe4ff */
[----:B------:R-:W-:Y:S01]  /*5830*/  IMAD.IADD R195, R152, 0x1, R209 ;  /* 0x0000000198c37824 */ /* 0x000fe200078e02d1 */
[----:B------:R-:W-:Y:S01]  /*5840*/  IADD3 R10, P0, PT, R8, UR4, RZ ;  /* 0x00000004080a7c10 */ /* 0x000fe2000ff1e0ff */
[----:B------:R-:W-:Y:S02]  /*5850*/  LDGSTS.E.BYPASS.LTC128B.128 [R217+0xe800], desc[UR14][R6.64+0x80] ;  /* 0x0e80008006d97fae */ /* 0x000fe4000b981a0e */
[----:B------:R-:W-:Y:S01]  /*5860*/  IMAD.IADD R192, R168, 0x1, R195 ;  /* 0x00000001a8c07824 */ /* 0x000fe200078e02c3 */
[----:B------:R-:W-:Y:S01]  /*5870*/  IADD3.X R11, PT, PT, R9, UR7, RZ, P0, !PT ;  /* 0x00000007090b7c10 */ /* 0x000fe200087fe4ff */
[----:B------:R-:W-:Y:S04]  /*5880*/  LDGSTS.E.BYPASS.LTC128B.128 [R217+0x10800], desc[UR14][R6.64+0x100] ;  /* 0x1080010006d97fae */ /* 0x000fe8000b981a0e */
[----:B------:R-:W-:Y:S04]  /*5890*/  LDGSTS.E.BYPASS.LTC128B.128 [R217+0xd000], desc[UR14][R8.64] ;  /* 0x0d00000008d97fae */ /* 0x000fe8000b981a0e */
[----:B------:R-:W-:Y:S04]  /*58a0*/  LDGSTS.E.BYPASS.LTC128B.128 [R217+0xf000], desc[UR14][R8.64+0x80] ;  /* 0x0f00008008d97fae */ /* 0x000fe8000b981a0e */
[----:B------:R-:W-:Y:S04]  /*58b0*/  LDGSTS.E.BYPASS.LTC128B.128 [R217+0x11000], desc[UR14][R8.64+0x100] ;  /* 0x1100010008d97fae */ /* 0x000fe8000b981a0e */
[----:B------:R-:W-:Y:S04]  /*58c0*/  LDGSTS.E.BYPASS.LTC128B.128 [R217+0xd800], desc[UR14][R10.64] ;  /* 0x0d8000000ad97fae */ /* 0x000fe8000b981a0e */
[----:B------:R-:W-:Y:S04]  /*58d0*/  LDGSTS.E.BYPASS.LTC128B.128 [R217+0xf800], desc[UR14][R10.64+0x80] ;  /* 0x0f8000800ad97fae */ /* 0x000fe8000b981a0e */
[----:B------:R1:W-:Y:S04]  /*58e0*/  LDGSTS.E.BYPASS.LTC128B.128 [R217+0x11800], desc[UR14][R10.64+0x100] ;  /* 0x118001000ad97fae */ /* 0x0003e8000b981a0e */
[----:B------:R-:W-:Y:S04]  /*58f0*/  LDSM.16.M88.4 R172, [R209] ;  /* 0x00000000d1ac783b */ /* 0x000fe80000000200 */
[----:B------:R-:W2:Y:S04]  /*5900*/  LDSM.16.M88.4 R144, [R180+UR5+0x6000] ;  /* 0x00600005b490783b */ /* 0x000ea80008000200 */
[----:B------:R-:W3:Y:S04]  /*5910*/  LDSM.16.M88.4 R136, [R180+UR5+0x6800] ;  /* 0x00680005b488783b */ /* 0x000ee80008000200 */
[----:B------:R-:W4:Y:S04]  /*5920*/  LDSM.16.M88.4 R28, [R180+UR5+0x7000] ;  /* 0x00700005b41c783b */ /* 0x000f280008000200 */
[----:B------:R-:W5:Y:S04]  /*5930*/  LDSM.16.M88.4 R20, [R180+UR5+0x7800] ;  /* 0x00780005b414783b */ /* 0x000f680008000200 */
[----:B------:R-:W-:Y:S04]  /*5940*/  LDSM.16.M88.4 R16, [R194+0x6000] ;  /* 0x00600000c210783b */ /* 0x000fe80000000200 */
[----:B-1----:R-:W1:Y:S04]  /*5950*/  LDSM.16.M88.4 R8, [R203] ;  /* 0x00000000cb08783b */ /* 0x002e680000000200 */
        /* <DEDUP_REMOVED lines=157> */
[C---:B------:R-:W-:Y:S01]  /*6330*/  IADD3 R6, PT, PT, R2.reuse, -0x80, RZ ;  /* 0xffffff8002067810 */ /* 0x040fe20007ffe0ff */
[----:B------:R-:W-:Y:S01]  /*6340*/  VIADD R10, R2, 0xffffffc0 ;  /* 0xffffffc0020a7836 */ /* 0x000fe20000000000 */
[----:B------:R-:W2:Y:S02]  /*6350*/  LDCU.64 UR4, c[0x0][0x3a0] ;  /* 0x00007400ff0477ac */ /* 0x000ea40008000a00 */
[----:B------:R-:W-:Y:S02]  /*6360*/  IABS R11, R6 ;  /* 0x00000006000b7213 */ /* 0x000fe40000000000 */
[----:B------:R-:W-:Y:S02]  /*6370*/  IABS R8, R10 ;  /* 0x0000000a00087213 */ /* 0x000fe40000000000 */
[-C--:B-1----:R-:W-:Y:S02]  /*6380*/  IABS R4, R5.reuse ;  /* 0x0000000500047213 */ /* 0x082fe40000000000 */
[----:B------:R-:W-:-:S02]  /*6390*/  LOP3.LUT R6, R6, R5, RZ, 0x3c, !PT ;  /* 0x0000000506067212 */ /* 0x000fc400078e3cff */
[----:B------:R-:W1:Y:S01]  /*63a0*/  I2F.RP R9, R4 ;  /* 0x0000000400097306 */ /* 0x000e620000209400 */
[----:B------:R-:W-:-:S07]  /*63b0*/  LOP3.LUT R10, R10, R5, RZ, 0x3c, !PT ;  /* 0x000000050a0a7212 */ /* 0x000fce00078e3cff */
        /* <DEDUP_REMOVED lines=24> */
[----:B------:R-:W-:Y:S02]  /*6540*/  @P6 VIADD R12, R12, 0x1 ;  /* 0x000000010c0c6836 */ /* 0x000fe40000000000 */
[----:B------:R-:W-:Y:S02]  /*6550*/  @P1 IADD3 R2, PT, PT, R2, 0x1, RZ ;  /* 0x0000000102021810 */ /* 0x000fe40007ffe0ff */
[----:B------:R-:W-:Y:S01]  /*6560*/  @!P3 IMAD.MOV R12, RZ, RZ, -R12 ;  /* 0x000000ffff0cb224 */ /* 0x000fe200078e0a0c */
[----:B------:R-:W-:Y:S02]  /*6570*/  ISETP.NE.AND P1, PT, R5, RZ, PT ;  /* 0x000000ff0500720c */ /* 0x000fe40003f25270 */
[----:B------:R-:W-:Y:S02]  /*6580*/  @!P0 IADD3 R2, PT, PT, -R2, RZ, RZ ;  /* 0x000000ff02028210 */ /* 0x000fe40007ffe1ff */
[C---:B------:R-:W-:Y:S02]  /*6590*/  SEL R4, R7.reuse, R12, !P1 ;  /* 0x0000000c07047207 */ /* 0x040fe40004800000 */
[----:B------:R-:W-:-:S03]  /*65a0*/  SEL R7, R7, R2, !P1 ;  /* 0x0000000207077207 */ /* 0x000fc60004800000 */
[----:B------:R-:W-:-:S04]  /*65b0*/  IMAD.WIDE R8, R4, 0x4, R212 ;  /* 0x0000000404087825 */ /* 0x000fc800078e02d4 */
[C---:B------:R-:W-:Y:S02]  /*65c0*/  IMAD.WIDE R10, R7.reuse, 0x4, R212 ;  /* 0x00000004070a7825 */ /* 0x040fe400078e02d4 */
        /* <DEDUP_REMOVED lines=18> */
.L_x_4913:
[----:B------:R-:W-:Y:S01]  /*66f0*/  UMOV UR4, URZ ;  /* 0x000000ff00047c82 */ /* 0x000fe20008000000 */
[----:B------:R-:W-:Y:S01]  /*6700*/  IMAD.SHL.U32 R2, R134, 0x40, RZ ;  /* 0x0000004086027824 */ /* 0x000fe200078e00ff */
[----:B------:R-:W-:-:S05]  /*6710*/  IADD3 R4, P0, PT, RZ, -UR4, RZ ;  /* 0x80000004ff047c10 */ /* 0x000fca000ff1e0ff */
[----:B------:R-:W-:-:S05]  /*6720*/  IMAD.X R2, RZ, RZ, ~R2, P0 ;  /* 0x000000ffff027224 */ /* 0x000fca00000e0e02 */
[----:B------:R-:W-:-:S04]  /*6730*/  SHF.R.S64 R5, R4, 0x1f, R2 ;  /* 0x0000001f04057819 */ /* 0x000fc80000001002 */
[----:B------:R-:W-:-:S04]  /*6740*/  IADD3 R202, P0, PT, R5, R202, RZ ;  /* 0x000000ca05ca7210 */ /* 0x000fc80007f1e0ff */
[----:B------:R-:W-:-:S09]  /*6750*/  LEA.HI.X.SX32 R201, R2, R201, 0x1, P0 ;  /* 0x000000c902c97211 */ /* 0x000fd200000f0eff */
.L_x_4914:
[C---:B------:R-:W-:Y:S01]  /*6760*/  IMAD.SHL.U32 R5, R134.reuse, 0x20, RZ ;  /* 0x0000002086057824 */ /* 0x040fe200078e00ff */
[----:B------:R-:W-:Y:S02]  /*6770*/  SHF.L.U64.HI R134, R134, 0x5, R135 ;  /* 0x0000000586867819 */ /* 0x000fe40000010287 */
[----:B------:R-:W-:Y:S02]  /*6780*/  MOV R203, R201 ;  /* 0x000000c900cb7202 */ /* 0x000fe40000000f00 */
[----:B------:R-:W-:-:S03]  /*6790*/  IADD3 R6, P0, PT, R5, R202, RZ ;  /* 0x000000ca05067210 */ /* 0x000fc60007f1e0ff */
[----:B------:R-:W-:Y:S01]  /*67a0*/  @!PT LDS RZ, [RZ] ;  /* 0x00000000fffff984 */ /* 0x000fe20000000800 */
[----:B------:R-:W-:Y:S01]  /*67b0*/  @!PT LDS RZ, [RZ] ;  /* 0x00000000fffff984 */ /* 0x000fe20000000800 */
[----:B------:R-:W-:Y:S01]  /*67c0*/  @!PT LDS RZ, [RZ] ;  /* 0x00000000fffff984 */ /* 0x000fe20000000800 */
[----:B------:R1:W-:Y:S01]  /*67d0*/  LDGSTS.E.BYPASS.LTC128B.128 [R217+0x6000], desc[UR14][R202.64] ;  /* 0x06000000cad97fae */ /* 0x0003e2000b981a0e */
[C---:B------:R-:W-:Y:S01]  /*67e0*/  IADD3 R4, P1, PT, R5.reuse, R6, RZ ;  /* 0x0000000605047210 */ /* 0x040fe20007f3e0ff */
[C---:B------:R-:W-:Y:S02]  /*67f0*/  IMAD.X R7, R134.reuse, 0x1, R201, P0 ;  /* 0x0000000186077824 */ /* 0x040fe400000e06c9 */
[----:B------:R1:W-:Y:S01]  /*6800*/  LDGSTS.E.BYPASS.LTC128B.128 [R217+0x8000], desc[UR14][R202.64+0x80] ;  /* 0x08000080cad97fae */ /* 0x0003e2000b981a0e */
[----:B------:R-:W-:Y:S01]  /*6810*/  IADD3 R8, P0, PT, R5, R4, RZ ;  /* 0x0000000405087210 */ /* 0x000fe20007f1e0ff */
[C---:B------:R-:W-:Y:S02]  /*6820*/  IMAD.X R5, R134.reuse, 0x1, R7, P1 ;  /* 0x0000000186057824 */ /* 0x040fe400008e0607 */
[----:B------:R1:W-:Y:S03]  /*6830*/  LDGSTS.E.BYPASS.LTC128B.128 [R217+0xa000], desc[UR14][R202.64+0x100] ;  /* 0x0a000100cad97fae */ /* 0x0003e6000b981a0e */
[----:B------:R-:W-:Y:S01]  /*6840*/  IADD3.X R9, PT, PT, R134, R5, RZ, P0, !PT ;  /* 0x0000000586097210 */ /* 0x000fe200007fe4ff */
        /* <DEDUP_REMOVED lines=10> */
.L_x_4912:
[----:B------:R-:W-:Y:S01]  /*68f0*/  IMAD R12, R0, 0x40, R187 ;  /* 0x00000040000c7824 */ /* 0x000fe200078e02bb */
[C---:B------:R-:W-:Y:S01]  /*6900*/  IADD3 R2, PT, PT, R199.reuse, 0x8, RZ ;  /* 0x00000008c7027810 */ /* 0x040fe20007ffe0ff */
[----:B------:R-:W2:Y:S01]  /*6910*/  S2UR UR5, SR_CgaCtaId ;  /* 0x00000000000579c3 */ /* 0x000ea20000008800 */
[----:B------:R-:W3:Y:S01]  /*6920*/  LDCU UR4, c[0x0][0x45c] ;  /* 0x00008b80ff0477ac */ /* 0x000ee20008000800 */
[C---:B-1----:R-:W-:Y:S01]  /*6930*/  VIADD R5, R12.reuse, 0xffffff80 ;  /* 0xffffff800c057836 */ /* 0x042fe20000000000 */
[C---:B------:R-:W-:Y:S01]  /*6940*/  IADD3 R6, PT, PT, R12.reuse, -0x77, RZ ;  /* 0xffffff890c067810 */ /* 0x040fe20007ffe0ff */
[C---:B------:R-:W-:Y:S01]  /*6950*/  VIADD R4, R12.reuse, 0xffffff81 ;  /* 0xffffff810c047836 */ /* 0x040fe20000000000 */
[----:B------:R-:W-:Y:S01]  /*6960*/  UMOV UR6, 0x400 ;  /* 0x0000040000067882 */ /* 0x000fe20000000000 */
[C---:B------:R-:W-:Y:S01]  /*6970*/  VIADD R7, R12.reuse, 0xffffff88 ;  /* 0xffffff880c077836 */ /* 0x040fe20000000000 */
[----:B------:R-:W-:Y:S01]  /*6980*/  ISETP.GT.AND P1, PT, R199, R5, PT ;  /* 0x00000005c700720c */ /* 0x000fe20003f24270 */
[C---:B------:R-:W-:Y:S01]  /*6990*/  VIADD R14, R12.reuse, 0xffffff90 ;  /* 0xffffff900c0e7836 */ /* 0x040fe20000000000 */
[----:B------:R-:W-:Y:S01]  /*69a0*/  ISETP.GE.AND P0, PT, R5, R198, PT ;  /* 0x000000c60500720c */ /* 0x000fe20003f06270 */
[----:B------:R-:W-:Y:S01]  /*69b0*/  VIADD R13, R12, 0xffffff91 ;  /* 0xffffff910c0d7836 */ /* 0x000fe20000000000 */
[----:B------:R-:W-:-:S02]  /*69c0*/  FSEL R148, R148, -INF , !P1 ;  /* 0xff80000094947808 */ /* 0x000fc40004800000 */
[----:B------:R-:W-:Y:S02]  /*69d0*/  ISETP.GT.AND P1, PT, R2, R5, PT ;  /* 0x000000050200720c */ /* 0x000fe40003f24270 */
[-C--:B------:R-:W-:Y:S02]  /*69e0*/  ISETP.GT.AND P3, PT, R199, R4.reuse, PT ;  /* 0x00000004c700720c */ /* 0x080fe40003f64270 */
[----:B------:R-:W-:Y:S02]  /*69f0*/  FSEL R10, R150, -INF , !P1 ;  /* 0xff800000960a7808 */ /* 0x000fe40004800000 */
[----:B------:R-:W-:Y:S02]  /*6a00*/  ISETP.GE.AND P6, PT, R5, R197, PT ;  /* 0x000000c50500720c */ /* 0x000fe40003fc6270 */
[----:B------:R-:W-:Y:S02]  /*6a10*/  ISETP.GT.AND P1, PT, R2, R4, PT ;  /* 0x000000040200720c */ /* 0x000fe40003f24270 */
[----:B------:R-:W-:Y:S01]  /*6a20*/  FSEL R5, R148, -INF , !P0 ;  /* 0xff80000094057808 */ /* 0x000fe20004000000 */
[----:B--2---:R-:W-:Y:S01]  /*6a30*/  ULEA UR5, UR5, UR6, 0x18 ;  /* 0x0000000605057291 */ /* 0x004fe2000f8ec0ff */
[----:B------:R-:W-:-:S02]  /*6a40*/  FSEL R11, R149, -INF , !P3 ;  /* 0xff800000950b7808 */ /* 0x000fc40005800000 */
[C---:B------:R-:W-:Y:S02]  /*6a50*/  ISETP.GE.AND P0, PT, R4.reuse, R198, PT ;  /* 0x000000c60400720c */ /* 0x040fe40003f06270 */
[----:B------:R-:W-:Y:S02]  /*6a60*/  ISETP.GE.AND P3, PT, R4, R197, PT ;  /* 0x000000c50400720c */ /* 0x000fe40003f66270 */
[----:B------:R-:W-:Y:S02]  /*6a70*/  FSEL R4, R151, -INF , !P1 ;  /* 0xff80000097047808 */ /* 0x000fe40004800000 */
[----:B------:R-:W-:Y:S02]  /*6a80*/  FSEL R10, R10, -INF , !P6 ;  /* 0xff8000000a0a7808 */ /* 0x000fe40007000000 */
[-C--:B------:R-:W-:Y:S02]  /*6a90*/  ISETP.GT.AND P6, PT, R199, R7.reuse, PT ;  /* 0x00000007c700720c */ /* 0x080fe40003fc4270 */
[----:B------:R-:W-:-:S02]  /*6aa0*/  ISETP.GT.AND P1, PT, R2, R7, PT ;  /* 0x000000070200720c */ /* 0x000fc40003f24270 */
[----:B------:R-:W-:Y:S02]  /*6ab0*/  FSEL R11, R11, -INF , !P0 ;  /* 0xff8000000b0b7808 */ /* 0x000fe40004000000 */
[----:B------:R-:W-:Y:S02]  /*6ac0*/  FSEL R4, R4, -INF , !P3 ;  /* 0xff80000004047808 */ /* 0x000fe40005800000 */
[----:B------:R-:W-:Y:S02]  /*6ad0*/  ISETP.GE.AND P0, PT, R7, R198, PT ;  /* 0x000000c60700720c */ /* 0x000fe40003f06270 */
[----:B------:R-:W-:Y:S02]  /*6ae0*/  FSEL R144, R144, -INF , !P6 ;  /* 0xff80000090907808 */ /* 0x000fe40007000000 */
[----:B------:R-:W-:Y:S02]  /*6af0*/  ISETP.GT.AND P3, PT, R199, R6, PT ;  /* 0x00000006c700720c */ /* 0x000fe40003f64270 */
[----:B------:R-:W-:-:S02]  /*6b00*/  ISETP.GE.AND P6, PT, R7, R197, PT ;  /* 0x000000c50700720c */ /* 0x000fc40003fc6270 */
[----:B------:R-:W-:Y:S02]  /*6b10*/  FSEL R8, R146, -INF , !P1 ;  /* 0xff80000092087808 */ /* 0x000fe40004800000 */
[----:B------:R-:W-:Y:S02]  /*6b20*/  ISETP.GT.AND P1, PT, R2, R6, PT ;  /* 0x000000060200720c */ /* 0x000fe40003f24270 */
[----:B------:R-:W-:Y:S02]  /*6b30*/  FSEL R7, R144, -INF , !P0 ;  /* 0xff80000090077808 */ /* 0x000fe40004000000 */
[----:B------:R-:W-:Y:S02]  /*6b40*/  FSEL R9, R145, -INF , !P3 ;  /* 0xff80000091097808 */ /* 0x000fe40005800000 */
[C---:B------:R-:W-:Y:S02]  /*6b50*/  ISETP.GE.AND P0, PT, R6.reuse, R198, PT ;  /* 0x000000c60600720c */ /* 0x040fe40003f06270 */
[----:B------:R-:W-:-:S02]  /*6b60*/  ISETP.GE.AND P3, PT, R6, R197, PT ;  /* 0x000000c50600720c */ /* 0x000fc40003f66270 */
[----:B------:R-:W-:Y:S02]  /*6b70*/  FSEL R8, R8, -INF , !P6 ;  /* 0xff80000008087808 */ /* 0x000fe40007000000 */
[----:B------:R-:W-:Y:S02]  /*6b80*/  FSEL R6, R147, -INF , !P1 ;  /* 0xff80000093067808 */ /* 0x000fe40004800000 */
[-C--:B------:R-:W-:Y:S02]  /*6b90*/  ISETP.GT.AND P6, PT, R199, R14.reuse, PT ;  /* 0x0000000ec700720c */ /* 0x080fe40003fc4270 */
[----:B------:R-:W-:Y:S02]  /*6ba0*/  ISETP.GT.AND P1, PT, R2, R14, PT ;  /* 0x0000000e0200720c */ /* 0x000fe40003f24270 */
[----:B------:R-:W-:Y:S02]  /*6bb0*/  FSEL R9, R9, -INF , !P0 ;  /* 0xff80000009097808 */ /* 0x000fe40004000000 */
[----:B------:R-:W-:-:S02]  /*6bc0*/  ISETP.GE.AND P0, PT, R14, R198, PT ;  /* 0x000000c60e00720c */ /* 0x000fc40003f06270 */
[----:B------:R-:W-:Y:S02]  /*6bd0*/  FSEL R140, R140, -INF , !P6 ;  /* 0xff8000008c8c7808 */ /* 0x000fe40007000000 */
[----:B------:R-:W-:Y:S02]  /*6be0*/  FSEL R6, R6, -INF , !P3 ;  /* 0xff80000006067808 */ /* 0x000fe40005800000 */
[----:B------:R-:W-:Y:S02]  /*6bf0*/  ISETP.GE.AND P6, PT, R14, R197, PT ;  /* 0x000000c50e00720c */ /* 0x000fe40003fc6270 */
[----:B------:R-:W-:Y:S02]  /*6c00*/  ISETP.GT.AND P3, PT, R199, R13, PT ;  /* 0x0000000dc700720c */ /* 0x000fe40003f64270 */
[----:B------:R-:W-:Y:S02]  /*6c10*/  FSEL R142, R142, -INF , !P1 ;  /* 0xff8000008e8e7808 */ /* 0x000fe40004800000 */
[----:B------:R-:W-:-:S02]  /*6c20*/  IADD3 R14, PT, PT, R12, -0x68, RZ ;  /* 0xffffff980c0e7810 */ /* 0x000fc40007ffe0ff */
[----:B------:R-:W-:Y:S02]  /*6c30*/  FSEL R167, R140, -INF , !P0 ;  /* 0xff8000008ca77808 */ /* 0x000fe40004000000 */
[----:B------:R-:W-:Y:S02]  /*6c40*/  ISETP.GE.AND P0, PT, R13, R198, PT ;  /* 0x000000c60d00720c */ /* 0x000fe40003f06270 */
[----:B------:R-:W-:Y:S02]  /*6c50*/  FSEL R141, R141, -INF , !P3 ;  /* 0xff8000008d8d7808 */ /* 0x000fe40005800000 */
[----:B------:R-:W-:Y:S02]  /*6c60*/  FSEL R188, R142, -INF , !P6 ;  /* 0xff8000008ebc7808 */ /* 0x000fe40007000000 */
[----:B------:R-:W-:Y:S02]  /*6c70*/  ISETP.GT.AND P1, PT, R2, R13, PT ;  /* 0x0000000d0200720c */ /* 0x000fe40003f24270 */
[----:B------:R-:W-:-:S02]  /*6c80*/  ISETP.GT.AND P6, PT, R199, R14, PT ;  /* 0x0000000ec700720c */ /* 0x000fc40003fc4270 */
[----:B------:R-:W-:Y:S01]  /*6c90*/  ISETP.GE.AND P3, PT, R13, R197, PT ;  /* 0x000000c50d00720c */ /* 0x000fe20003f66270 */
[----:B------:R-:W-:Y:S01]  /*6ca0*/  VIADD R13, R12, 0xffffff99 ;  /* 0xffffff990c0d7836 */ /* 0x000fe20000000000 */
[----:B------:R-:W-:Y:S02]  /*6cb0*/  FSEL R169, R141, -INF , !P0 ;  /* 0xff8000008da97808 */ /* 0x000fe40004000000 */
[----:B------:R-:W-:Y:S02]  /*6cc0*/  FSEL R143, R143, -INF , !P1 ;  /* 0xff8000008f8f7808 */ /* 0x000fe40004800000 */
[----:B------:R-:W-:Y:S02]  /*6cd0*/  ISETP.GE.AND P0, PT, R14, R198, PT ;  /* 0x000000c60e00720c */ /* 0x000fe40003f06270 */
[----:B------:R-:W-:Y:S02]  /*6ce0*/  FSEL R136, R136, -INF , !P6 ;  /* 0xff80000088887808 */ /* 0x000fe40007000000 */
[----:B------:R-:W-:-:S02]  /*6cf0*/  ISETP.GT.AND P1, PT, R2, R14, PT ;  /* 0x0000000e0200720c */ /* 0x000fc40003f24270 */
[----:B------:R-:W-:Y:S02]  /*6d00*/  FSEL R170, R143, -INF , !P3 ;  /* 0xff8000008faa7808 */ /* 0x000fe40005800000 */
[----:B------:R-:W-:Y:S02]  /*6d10*/  FSEL R165, R136, -INF , !P0 ;  /* 0xff80000088a57808 */ /* 0x000fe40004000000 */
[----:B------:R-:W-:Y:S01]  /*6d20*/  ISETP.GE.AND P6, PT, R14, R197, PT ;  /* 0x000000c50e00720c */ /* 0x000fe20003fc6270 */
[----:B------:R-:W-:Y:S01]  /*6d30*/  VIADD R14, R12, 0xffffffa0 ;  /* 0xffffffa00c0e7836 */ /* 0x000fe20000000000 */
[-C--:B------:R-:W-:Y:S02]  /*6d40*/  ISETP.GT.AND P3, PT, R199, R13.reuse, PT ;  /* 0x0000000dc700720c */ /* 0x080fe40003f64270 */
[----:B------:R-:W-:Y:S02]  /*6d50*/  FSEL R136, R138, -INF , !P1 ;  /* 0xff8000008a887808 */ /* 0x000fe40004800000 */
[----:B------:R-:W-:-:S02]  /*6d60*/  ISETP.GT.AND P1, PT, R2, R13, PT ;  /* 0x0000000d0200720c */ /* 0x000fc40003f24270 */
[----:B------:R-:W-:Y:S02]  /*6d70*/  FSEL R135, R137, -INF , !P3 ;  /* 0xff80000089877808 */ /* 0x000fe40005800000 */
[C---:B------:R-:W-:Y:S02]  /*6d80*/  ISETP.GE.AND P0, PT, R13.reuse, R198, PT ;  /* 0x000000c60d00720c */ /* 0x040fe40003f06270 */
[----:B------:R-:W-:Y:S02]  /*6d90*/  ISETP.GE.AND P3, PT, R13, R197, PT ;  /* 0x000000c50d00720c */ /* 0x000fe40003f66270 */
[----:B------:R-:W-:Y:S02]  /*6da0*/  FSEL R134, R139, -INF , !P1 ;  /* 0xff8000008b867808 */ /* 0x000fe40004800000 */
[----:B------:R-:W-:Y:S02]  /*6db0*/  FSEL R136, R136, -INF , !P6 ;  /* 0xff80000088887808 */ /* 0x000fe40007000000 */
[----:B------:R-:W-:-:S02]  /*6dc0*/  IADD3 R13, PT, PT, R12, -0x5f, RZ ;  /* 0xffffffa10c0d7810 */ /* 0x000fc40007ffe0ff */
[----:B------:R-:W-:Y:S02]  /*6dd0*/  ISETP.GT.AND P6, PT, R199, R14, PT ;  /* 0x0000000ec700720c */ /* 0x000fe40003fc4270 */
[----:B------:R-:W-:Y:S02]  /*6de0*/  FSEL R135, R135, -INF , !P0 ;  /* 0xff80000087877808 */ /* 0x000fe40004000000 */
[----:B------:R-:W-:Y:S02]  /*6df0*/  FSEL R134, R134, -INF , !P3 ;  /* 0xff80000086867808 */ /* 0x000fe40005800000 */
[----:B------:R-:W-:Y:S02]  /*6e00*/  ISETP.GE.AND P0, PT, R14, R198, PT ;  /* 0x000000c60e00720c */ /* 0x000fe40003f06270 */
[----:B------:R-:W-:Y:S02]  /*6e10*/  ISETP.GT.AND P1, PT, R2, R14, PT ;  /* 0x0000000e0200720c */ /* 0x000fe40003f24270 */
[----:B------:R-:W-:-:S02]  /*6e20*/  FSEL R32, R32, -INF , !P6 ;  /* 0xff80000020207808 */ /* 0x000fc40007000000 */
[-C--:B------:R-:W-:Y:S02]  /*6e30*/  ISETP.GT.AND P3, PT, R199, R13.reuse, PT ;  /* 0x0000000dc700720c */ /* 0x080fe40003f64270 */
[----:B------:R-:W-:Y:S02]  /*6e40*/  FSEL R189, R32, -INF , !P0 ;  /* 0xff80000020bd7808 */ /* 0x000fe40004000000 */
[----:B------:R-:W-:Y:S02]  /*6e50*/  FSEL R34, R34, -INF , !P1 ;  /* 0xff80000022227808 */ /* 0x000fe40004800000 */
[----:B------:R-:W-:Y:S02]  /*6e60*/  FSEL R33, R33, -INF , !P3 ;  /* 0xff80000021217808 */ /* 0x000fe40005800000 */
[----:B------:R-:W-:Y:S02]  /*6e70*/  ISETP.GE.AND P0, PT, R13, R198, PT ;  /* 0x000000c60d00720c */ /* 0x000fe40003f06270 */
[----:B------:R-:W-:-:S02]  /*6e80*/  ISETP.GT.AND P1, PT, R2, R13, PT ;  /* 0x0000000d0200720c */ /* 0x000fc40003f24270 */
[-C--:B------:R-:W-:Y:S01]  /*6e90*/  ISETP.GE.AND P3, PT, R13, R197.reuse, PT ;  /* 0x000000c50d00720c */ /* 0x080fe20003f66270 */
[----:B------:R-:W-:Y:S01]  /*6ea0*/  VIADD R13, R12, 0xffffffa8 ;  /* 0xffffffa80c0d7836 */ /* 0x000fe20000000000 */
[----:B------:R-:W-:Y:S02]  /*6eb0*/  ISETP.GE.AND P6, PT, R14, R197, PT ;  /* 0x000000c50e00720c */ /* 0x000fe40003fc6270 */
[----:B------:R-:W-:Y:S02]  /*6ec0*/  FSEL R35, R35, -INF , !P1 ;  /* 0xff80000023237808 */ /* 0x000fe40004800000 */
[----:B------:R-:W-:Y:S02]  /*6ed0*/  FSEL R178, R34, -INF , !P6 ;  /* 0xff80000022b27808 */ /* 0x000fe40007000000 */
[----:B------:R-:W-:Y:S02]  /*6ee0*/  ISETP.GT.AND P6, PT, R199, R13, PT ;  /* 0x0000000dc700720c */ /* 0x000fe40003fc4270 */
[----:B------:R-:W-:-:S02]  /*6ef0*/  FSEL R191, R33, -INF , !P0 ;  /* 0xff80000021bf7808 */ /* 0x000fc40004000000 */
[----:B------:R-:W-:Y:S02]  /*6f00*/  IADD3 R14, PT, PT, R12, -0x57, RZ ;  /* 0xffffffa90c0e7810 */ /* 0x000fe40007ffe0ff */
[----:B------:R-:W-:Y:S02]  /*6f10*/  ISETP.GE.AND P0, PT, R13, R198, PT ;  /* 0x000000c60d00720c */ /* 0x000fe40003f06270 */
[----:B------:R-:W-:Y:S02]  /*6f20*/  FSEL R28, R28, -INF , !P6 ;  /* 0xff8000001c1c7808 */ /* 0x000fe40007000000 */
[----:B------:R-:W-:Y:S02]  /*6f30*/  FSEL R180, R35, -INF , !P3 ;  /* 0xff80000023b47808 */ /* 0x000fe40005800000 */
[----:B------:R-:W-:Y:S02]  /*6f40*/  ISETP.GT.AND P1, PT, R2, R13, PT ;  /* 0x0000000d0200720c */ /* 0x000fe40003f24270 */
[----:B------:R-:W-:Y:S01]  /*6f50*/  ISETP.GE.AND P6, PT, R13, R197, PT ;  /* 0x000000c50d00720c */ /* 0x000fe20003fc6270 */
[----:B------:R-:W-:Y:S01]  /*6f60*/  VIADD R13, R12, 0xffffffb0 ;  /* 0xffffffb00c0d7836 */ /* 0x000fe20000000000 */
[----:B------:R-:W-:-:S02]  /*6f70*/  ISETP.GT.AND P3, PT, R199, R14, PT ;  /* 0x0000000ec700720c */ /* 0x000fc40003f64270 */
[----:B------:R-:W-:Y:S02]  /*6f80*/  FSEL R179, R28, -INF , !P0 ;  /* 0xff8000001cb37808 */ /* 0x000fe40004000000 */
[----:B------:R-:W-:Y:S02]  /*6f90*/  ISETP.GT.AND P0, PT, R2, R14, PT ;  /* 0x0000000e0200720c */ /* 0x000fe40003f04270 */
[----:B------:R-:W-:Y:S02]  /*6fa0*/  FSEL R30, R30, -INF , !P1 ;  /* 0xff8000001e1e7808 */ /* 0x000fe40004800000 */
[----:B------:R-:W-:Y:S02]  /*6fb0*/  FSEL R29, R29, -INF , !P3 ;  /* 0xff8000001d1d7808 */ /* 0x000fe40005800000 */
[C---:B------:R-:W-:Y:S02]  /*6fc0*/  ISETP.GE.AND P1, PT, R14.reuse, R198, PT ;  /* 0x000000c60e00720c */ /* 0x040fe40003f26270 */
[----:B------:R-:W-:-:S02]  /*6fd0*/  ISETP.GE.AND P3, PT, R14, R197, PT ;  /* 0x000000c50e00720c */ /* 0x000fc40003f66270 */
[----:B------:R-:W-:Y:S02]  /*6fe0*/  FSEL R31, R31, -INF , !P0 ;  /* 0xff8000001f1f7808 */ /* 0x000fe40004000000 */
[----:B------:R-:W-:Y:S02]  /*6ff0*/  ISETP.GT.AND P0, PT, R199, R13, PT ;  /* 0x0000000dc700720c */ /* 0x000fe40003f04270 */
[----:B------:R-:W-:Y:S02]  /*7000*/  IADD3 R14, PT, PT, R12, -0x4f, RZ ;  /* 0xffffffb10c0e7810 */ /* 0x000fe40007ffe0ff */
[----:B------:R-:W-:Y:S02]  /*7010*/  FSEL R176, R30, -INF , !P6 ;  /* 0xff8000001eb07808 */ /* 0x000fe40007000000 */
[----:B------:R-:W-:Y:S02]  /*7020*/  FSEL R177, R29, -INF , !P1 ;  /* 0xff8000001db17808 */ /* 0x000fe40004800000 */
[----:B------:R-:W-:-:S02]  /*7030*/  FSEL R142, R31, -INF , !P3 ;  /* 0xff8000001f8e7808 */ /* 0x000fc40005800000 */
[C---:B------:R-:W-:Y:S02]  /*7040*/  ISETP.GE.AND P6, PT, R13.reuse, R198, PT ;  /* 0x000000c60d00720c */ /* 0x040fe40003fc6270 */
[----:B------:R-:W-:Y:S02]  /*7050*/  ISETP.GT.AND P1, PT, R2, R13, PT ;  /* 0x0000000d0200720c */ /* 0x000fe40003f24270 */
[----:B------:R-:W-:Y:S01]  /*7060*/  ISETP.GE.AND P3, PT, R13, R197, PT ;  /* 0x000000c50d00720c */ /* 0x000fe20003f66270 */
[----:B------:R-:W-:Y:S01]  /*7070*/  VIADD R13, R12, 0xffffffb8 ;  /* 0xffffffb80c0d7836 */ /* 0x000fe20000000000 */
[----:B------:R-:W-:Y:S02]  /*7080*/  FSEL R24, R24, -INF , !P0 ;  /* 0xff80000018187808 */ /* 0x000fe40004000000 */
[----:B------:R-:W-:Y:S02]  /*7090*/  ISETP.GT.AND P0, PT, R199, R14, PT ;  /* 0x0000000ec700720c */ /* 0x000fe40003f04270 */
[----:B------:R-:W-:-:S02]  /*70a0*/  IADD3 R12, PT, PT, R12, -0x47, RZ ;  /* 0xffffffb90c0c7810 */ /* 0x000fc40007ffe0ff */
[----:B------:R-:W-:Y:S02]  /*70b0*/  FSEL R163, R24, -INF , !P6 ;  /* 0xff80000018a37808 */ /* 0x000fe40007000000 */
[----:B------:R-:W-:Y:S02]  /*70c0*/  FSEL R26, R26, -INF , !P1 ;  /* 0xff8000001a1a7808 */ /* 0x000fe40004800000 */
[----:B------:R-:W-:Y:S02]  /*70d0*/  FSEL R25, R25, -INF , !P0 ;  /* 0xff80000019197808 */ /* 0x000fe40004000000 */
[C---:B------:R-:W-:Y:S02]  /*70e0*/  ISETP.GT.AND P6, PT, R2.reuse, R14, PT ;  /* 0x0000000e0200720c */ /* 0x040fe40003fc4270 */
[C---:B------:R-:W-:Y:S02]  /*70f0*/  ISETP.GT.AND P1, PT, R2.reuse, R13, PT ;  /* 0x0000000d0200720c */ /* 0x040fe40003f24270 */
[----:B------:R-:W-:-:S02]  /*7100*/  ISETP.GT.AND P0, PT, R2, R12, PT ;  /* 0x0000000c0200720c */ /* 0x000fc40003f04270 */
[----:B------:R-:W-:Y:S02]  /*7110*/  FMNMX3.FTZ R2, R132, R5, R11, !PT ;  /* 0x0000000584027276 */ /* 0x000fe4000781000b */
[----:B------:R-:W-:Y:S02]  /*7120*/  FMNMX3.FTZ R15, R3, R10, R4, !PT ;  /* 0x0000000a030f7276 */ /* 0x000fe40007810004 */
[----:B------:R-:W-:Y:S02]  /*7130*/  FSEL R158, R175, -INF , !P0 ;  /* 0xff800000af9e7808 */ /* 0x000fe40004000000 */
[----:B------:R-:W-:Y:S02]  /*7140*/  FMNMX3.FTZ R2, R2, R7, R9, !PT ;  /* 0x0000000702027276 */ /* 0x000fe40007810009 */
[----:B------:R-:W-:Y:S02]  /*7150*/  FMNMX3.FTZ R15, R15, R8, R6, !PT ;  /* 0x000000080f0f7276 */ /* 0x000fe40007810006 */
[----:B------:R-:W-:-:S02]  /*7160*/  FSEL R160, R174, -INF , !P1 ;  /* 0xff800000aea07808 */ /* 0x000fc40004800000 */
[C---:B------:R-:W-:Y:S02]  /*7170*/  ISETP.GT.AND P0, PT, R199.reuse, R12, PT ;  /* 0x0000000cc700720c */ /* 0x040fe40003f04270 */
[----:B------:R-:W-:Y:S02]  /*7180*/  ISETP.GT.AND P1, PT, R199, R13, PT ;  /* 0x0000000dc700720c */ /* 0x000fe40003f24270 */
[----:B------:R-:W-:Y:S02]  /*7190*/  FMNMX3.FTZ R2, R2, R167, R169, !PT ;  /* 0x000000a702027276 */ /* 0x000fe400078100a9 */
[----:B------:R-:W-:Y:S02]  /*71a0*/  FMNMX3.FTZ R15, R15, R188, R170, !PT ;  /* 0x000000bc0f0f7276 */ /* 0x000fe400078100aa */
[----:B------:R-:W-:Y:S02]  /*71b0*/  FSEL R141, R173, -INF , !P0 ;  /* 0xff800000ad8d7808 */ /* 0x000fe40004000000 */
[----:B------:R-:W-:-:S02]  /*71c0*/  FSEL R143, R172, -INF , !P1 ;  /* 0xff800000ac8f7808 */ /* 0x000fc40004800000 */
[----:B------:R-:W-:Y:S02]  /*71d0*/  ISETP.GE.AND P0, PT, R13, R198, PT ;  /* 0x000000c60d00720c */ /* 0x000fe40003f06270 */
[----:B------:R-:W-:Y:S02]  /*71e0*/  FMNMX3.FTZ R2, R2, R165, R135, !PT ;  /* 0x000000a502027276 */ /* 0x000fe40007810087 */
[----:B------:R-:W-:Y:S02]  /*71f0*/  FMNMX3.FTZ R15, R15, R136, R134, !PT ;  /* 0x000000880f0f7276 */ /* 0x000fe40007810086 */
[----:B------:R-:W-:Y:S02]  /*7200*/  FSEL R164, R26, -INF , !P3 ;  /* 0xff8000001aa47808 */ /* 0x000fe40005800000 */
[----:B------:R-:W-:Y:S02]  /*7210*/  FSEL R143, R143, -INF , !P0 ;  /* 0xff8000008f8f7808 */ /* 0x000fe40004000000 */
[----:B------:R-:W-:-:S02]  /*7220*/  FSEL R27, R27, -INF , !P6 ;  /* 0xff8000001b1b7808 */ /* 0x000fc40007000000 */
[-C--:B------:R-:W-:Y:S02]  /*7230*/  ISETP.GE.AND P3, PT, R12, R198.reuse, PT ;  /* 0x000000c60c00720c */ /* 0x080fe40003f66270 */
[-C--:B------:R-:W-:Y:S02]  /*7240*/  ISETP.GE.AND P0, PT, R13, R197.reuse, PT ;  /* 0x000000c50d00720c */ /* 0x080fe40003f06270 */
[C---:B------:R-:W-:Y:S02]  /*7250*/  ISETP.GE.AND P6, PT, R14.reuse, R198, PT ;  /* 0x000000c60e00720c */ /* 0x040fe40003fc6270 */
[----:B------:R-:W-:Y:S02]  /*7260*/  ISETP.GE.AND P1, PT, R14, R197, PT ;  /* 0x000000c50e00720c */ /* 0x000fe40003f26270 */
[----:B------:R-:W-:Y:S02]  /*7270*/  FMNMX3.FTZ R2, R2, R189, R191, !PT ;  /* 0x000000bd02027276 */ /* 0x000fe400078100bf */
[----:B------:R-:W-:-:S02]  /*7280*/  FMNMX3.FTZ R13, R15, R178, R180, !PT ;  /* 0x000000b20f0d7276 */ /* 0x000fc400078100b4 */
[----:B------:R-:W-:Y:S02]  /*7290*/  FSEL R141, R141, -INF , !P3 ;  /* 0xff8000008d8d7808 */ /* 0x000fe40005800000 */
[----:B------:R-:W-:Y:S02]  /*72a0*/  FSEL R161, R25, -INF , !P6 ;  /* 0xff80000019a17808 */ /* 0x000fe40007000000 */
[----:B------:R-:W-:Y:S02]  /*72b0*/  FMNMX3.FTZ R2, R2, R179, R177, !PT ;  /* 0x000000b302027276 */ /* 0x000fe400078100b1 */
[----:B------:R-:W-:Y:S02]  /*72c0*/  ISETP.GE.AND P3, PT, R12, R197, PT ;  /* 0x000000c50c00720c */ /* 0x000fe40003f66270 */
[----:B------:R-:W-:Y:S02]  /*72d0*/  FSEL R162, R27, -INF , !P1 ;  /* 0xff8000001ba27808 */ /* 0x000fe40004800000 */
[----:B------:R-:W-:-:S02]  /*72e0*/  FMNMX3.FTZ R13, R13, R176, R142, !PT ;  /* 0x000000b00d0d7276 */ /* 0x000fc4000781008e */
[----:B------:R-:W-:Y:S02]  /*72f0*/  FMNMX3.FTZ R2, R2, R163, R161, !PT ;  /* 0x000000a302027276 */ /* 0x000fe400078100a1 */
[----:B------:R-:W-:Y:S02]  /*7300*/  FSEL R160, R160, -INF , !P0 ;  /* 0xff800000a0a07808 */ /* 0x000fe40004000000 */
[----:B------:R-:W-:Y:S02]  /*7310*/  FSEL R158, R158, -INF , !P3 ;  /* 0xff8000009e9e7808 */ /* 0x000fe40005800000 */
[----:B------:R-:W-:Y:S02]  /*7320*/  FMNMX3.FTZ R13, R13, R164, R162, !PT ;  /* 0x000000a40d0d7276 */ /* 0x000fe400078100a2 */
[----:B------:R-:W-:Y:S02]  /*7330*/  FMNMX3.FTZ R14, R2, R143, R141, !PT ;  /* 0x0000008f020e7276 */ /* 0x000fe4000781008d */
[----:B------:R-:W-:-:S02]  /*7340*/  FMNMX3.FTZ R12, R13, R160, R158, !PT ;  /* 0x000000a00d0c7276 */ /* 0x000fc4000781009e */
[----:B------:R-:W-:Y:S01]  /*7350*/  LEA R185, R133, UR5, 0x1 ;  /* 0x0000000585b97c11 */ /* 0x000fe2000f8e08ff */
[----:B------:R-:W1:Y:S01]  /*7360*/  SHFL.BFLY PT, R15, R14, 0x2, 0x1f ;  /* 0x0c401f000e0f7f89 */ /* 0x000e6200000e0000 */
[----:B------:R-:W-:Y:S02]  /*7370*/  SEL R155, R181, 0xffffffe0, !P5 ;  /* 0xffffffe0b59b7807 */ /* 0x000fe40006800000 */
[C---:B------:R-:W-:Y:S01]  /*7380*/  IADD3 R16, PT, PT, R185.reuse, 0xc000, RZ ;  /* 0x0000c000b9107810 */ /* 0x040fe20007ffe0ff */
[----:B------:R-:W2:Y:S01]  /*7390*/  SHFL.BFLY PT, R13, R12, 0x2, 0x1f ;  /* 0x0c401f000c0d7f89 */ /* 0x000ea200000e0000 */
[----:B------:R-:W-:Y:S01]  /*73a0*/  VIADD R156, R185, 0xc040 ;  /* 0x0000c040b99c7836 */ /* 0x000fe20000000000 */
[----:B------:R-:W-:Y:S01]  /*73b0*/  @P4 IADD3 R209, PT, PT, R0, -0x3, RZ ;  /* 0xfffffffd00d14810 */ /* 0x000fe20007ffe0ff */
[----:B------:R-:W-:Y:S01]  /*73c0*/  IMAD.IADD R159, R155, 0x1, R185 ;  /* 0x000000019b9f7824 */ /* 0x000fe200078e02b9 */
[----:B------:R-:W-:-:S04]  /*73d0*/  @P2 IADD3 R156, PT, PT, R16, -0x40, RZ ;  /* 0xffffffc0109c2810 */ /* 0x000fc80007ffe0ff */
[----:B------:R-:W-:Y:S01]  /*73e0*/  LDSM.16.MT88.4 R20, [R159+0xc000] ;  /* 0x00c000009f14783b */ /* 0x000fe20000004200 */
[----:B------:R-:W-:-:S03]  /*73f0*/  IMAD.IADD R155, R155, 0x1, R156 ;  /* 0x000000019b9b7824 */ /* 0x000fc600078e029c */
[----:B------:R-:W-:Y:S01]  /*7400*/  LDSM.16.MT88.4 R28, [R156] ;  /* 0x000000009c1c783b */ /* 0x000fe20000004200 */
        /* <DEDUP_REMOVED lines=174> */
[--C-:B------:R-:W-:Y:S01]  /*7ef0*/  FFMA.FTZ R174, R189, UR4, -R140.reuse ;  /* 0x00000004bdae7c23 */ /* 0x100fe2000801088c */
[--C-:B------:R-:W-:Y:S01]  /*7f00*/  FFMA.FTZ R173, R191, UR4, -R140.reuse ;  /* 0x00000004bfad7c23 */ /* 0x100fe2000801088c */
[----:B------:R-:W-:Y:S01]  /*7f10*/  MUFU.EX2 R168, R168 ;  /* 0x000000a800a87308 */ /* 0x000fe20000000800 */
[--C-:B------:R-:W-:Y:S01]  /*7f20*/  FFMA.FTZ R178, R176, UR4, -R157.reuse ;  /* 0x00000004b0b27c23 */ /* 0x100fe2000801089d */
[--C-:B------:R-:W-:Y:S01]  /*7f30*/  FFMA.FTZ R179, R142, UR4, -R157.reuse ;  /* 0x000000048eb37c23 */ /* 0x100fe2000801089d */
[C---:B------:R-:W-:Y:S01]  /*7f40*/  HMMA.16816.F32.BF16 R32, R4.reuse, R120, R32 ;  /* 0x000000780420723c */ /* 0x040fe20000041820 */
[----:B------:R-:W-:Y:S01]  /*7f50*/  MUFU.EX2 R165, R165 ;  /* 0x000000a500a57308 */ /* 0x000fe20000000800 */
[--C-:B------:R-:W-:Y:S01]  /*7f60*/  FFMA.FTZ R180, R180, UR4, -R157.reuse ;  /* 0x00000004b4b47c23 */ /* 0x100fe2000801089d */
[--C-:B------:R-:W-:Y:S01]  /*7f70*/  FFMA.FTZ R189, R162, UR4, -R157.reuse ;  /* 0x00000004a2bd7c23 */ /* 0x100fe2000801089d */
[----:B------:R-:W-:Y:S01]  /*7f80*/  FFMA.FTZ R161, R161, UR4, -R140 ;  /* 0x00000004a1a17c23 */ /* 0x000fe2000801088c */
[----:B------:R-:W-:Y:S01]  /*7f90*/  MUFU.EX2 R171, R171 ;  /* 0x000000ab00ab7308 */ /* 0x000fe20000000800 */
[--C-:B------:R-:W-:Y:S01]  /*7fa0*/  FFMA.FTZ R158, R158, UR4, -R157.reuse ;  /* 0x000000049e9e7c23 */ /* 0x100fe2000801089d */
[----:B------:R-:W-:Y:S01]  /*7fb0*/  FFMA.FTZ R160, R160, UR4, -R157 ;  /* 0x00000004a0a07c23 */ /* 0x000fe2000801089d */
[----:B------:R-:W-:Y:S01]  /*7fc0*/  HMMA.16816.F32.BF16 R100, R4, R122, R100 ;  /* 0x0000007a0464723c */ /* 0x000fe20000041864 */
[----:B------:R-:W-:Y:S01]  /*7fd0*/  LDSM.16.MT88.4 R120, [R185+0xe800] ;  /* 0x00e80000b978783b */ /* 0x000fe20000004200 */
[----:B------:R-:W2:Y:S01]  /*7fe0*/  MUFU.EX2 R170, R170 ;  /* 0x000000aa00aa7308 */ /* 0x000ea20000000800 */
[----:B------:R-:W-:Y:S01]  /*7ff0*/  FFMA.FTZ R152, R215, R151, R152 ;  /* 0x00000097d7987223 */ /* 0x000fe20000010098 */
[----:B------:R-:W-:-:S02]  /*8000*/  FFMA.FTZ R3, R211, R3, R154 ;  /* 0x00000003d3037223 */ /* 0x000fc4000001009a */
[----:B------:R-:W-:Y:S01]  /*8010*/  MUFU.EX2 R169, R169 ;  /* 0x000000a900a97308 */ /* 0x000fe20000000800 */
[----:B------:R-:W-:Y:S01]  /*8020*/  FADD.FTZ R145, R145, R152 ;  /* 0x0000009891917221 */ /* 0x000fe20000010000 */
[C---:B---3--:R-:W-:Y:S01]  /*8030*/  HMMA.16816.F32.BF16 R76, R4.reuse, R112, R76 ;  /* 0x00000070044c723c */ /* 0x048fe2000004184c */
[----:B------:R-:W-:Y:S01]  /*8040*/  FADD.FTZ R146, R146, R3 ;  /* 0x0000000392927221 */ /* 0x000fe20000010000 */
[----:B------:R-:W3:Y:S01]  /*8050*/  MUFU.EX2 R172, R172 ;  /* 0x000000ac00ac7308 */ /* 0x000ee20000000800 */
[----:B------:R-:W-:Y:S01]  /*8060*/  FADD.FTZ R148, R148, R145 ;  /* 0x0000009194947221 */ /* 0x000fe20000010000 */
[-C--:B------:R-:W-:Y:S01]  /*8070*/  MOV R3, R2.reuse ;  /* 0x0000000200037202 */ /* 0x080fe20000000f00 */
[----:B------:R-:W-:Y:S01]  /*8080*/  FADD.FTZ R149, R149, R146 ;  /* 0x0000009295957221 */ /* 0x000fe20000010000 */
[----:B------:R-:W-:Y:S01]  /*8090*/  MUFU.EX2 R174, R174 ;  /* 0x000000ae00ae7308 */ /* 0x000fe20000000800 */
[----:B------:R-:W-:Y:S01]  /*80a0*/  FADD.FTZ R147, R147, R148 ;  /* 0x0000009493937221 */ /* 0x000fe20000010000 */
[----:B------:R-:W-:Y:S01]  /*80b0*/  HMMA.16816.F32.BF16 R80, R4, R114, R80 ;  /* 0x000000720450723c */ /* 0x000fe20000041850 */
[----:B------:R-:W-:Y:S01]  /*80c0*/  LDSM.16.MT88.4 R112, [R159+0xc800] ;  /* 0x00c800009f70783b */ /* 0x000fe20000004200 */
[----:B------:R-:W3:Y:S01]  /*80d0*/  MUFU.EX2 R173, R173 ;  /* 0x000000ad00ad7308 */ /* 0x000ee20000000800 */
[----:B------:R-:W-:Y:S01]  /*80e0*/  FADD.FTZ R150, R150, R149 ;  /* 0x0000009596967221 */ /* 0x000fe20000010000 */
[----:B------:R-:W-:-:S02]  /*80f0*/  @P4 MOV R3, R2 ;  /* 0x0000000200034202 */ /* 0x000fc40000000f00 */
[----:B------:R-:W-:Y:S02]  /*8100*/  MUFU.EX2 R188, R188 ;  /* 0x000000bc00bc7308 */ /* 0x000fe40000000800 */
[C---:B-1----:R-:W-:Y:S02]  /*8110*/  HMMA.16816.F32.BF16 R84, R4.reuse, R108, R84 ;  /* 0x0000006c0454723c */ /* 0x042fe40000041854 */
[----:B------:R-:W-:Y:S04]  /*8120*/  MUFU.EX2 R175, R175 ;  /* 0x000000af00af7308 */ /* 0x000fe80000000800 */
[----:B------:R-:W-:Y:S02]  /*8130*/  MUFU.EX2 R177, R177 ;  /* 0x000000b100b17308 */ /* 0x000fe40000000800 */
[C---:B------:R-:W-:Y:S01]  /*8140*/  HMMA.16816.F32.BF16 R88, R4.reuse, R110, R88 ;  /* 0x0000006e0458723c */ /* 0x040fe20000041858 */
[----:B------:R-:W1:Y:S01]  /*8150*/  LDSM.16.MT88.4 R108, [R185+0xc800] ;  /* 0x00c80000b96c783b */ /* 0x000e620000004200 */
[----:B------:R4:W1:Y:S04]  /*8160*/  MUFU.EX2 R176, R180 ;  /* 0x000000b400b07308 */ /* 0x0008680000000800 */
[----:B------:R-:W-:Y:S02]  /*8170*/  MUFU.EX2 R178, R178 ;  /* 0x000000b200b27308 */ /* 0x000fe40000000800 */
[C---:B------:R-:W-:Y:S02]  /*8180*/  HMMA.16816.F32.BF16 R8, R4.reuse, R12, R8 ;  /* 0x0000000c0408723c */ /* 0x040fe40000041808 */
[----:B------:R-:W1:Y:S04]  /*8190*/  MUFU.EX2 R179, R179 ;  /* 0x000000b300b37308 */ /* 0x000e680000000800 */
[----:B------:R-:W-:Y:S02]  /*81a0*/  MUFU.EX2 R161, R161 ;  /* 0x000000a100a17308 */ /* 0x000fe40000000800 */
[C---:B------:R-:W-:Y:S01]  /*81b0*/  HMMA.16816.F32.BF16 R12, R4.reuse, R14, R124 ;  /* 0x0000000e040c723c */ /* 0x040fe2000004187c */
[----:B------:R-:W-:Y:S01]  /*81c0*/  LDSM.16.MT88.4 R124, [R156+0x2800] ;  /* 0x002800009c7c783b */ /* 0x000fe20000004200 */
[--C-:B----4-:R-:W-:Y:S01]  /*81d0*/  FFMA.FTZ R180, R163, UR4, -R140.reuse ;  /* 0x00000004a3b47c23 */ /* 0x110fe2000801088c */
[----:B------:R-:W-:Y:S01]  /*81e0*/  FFMA.FTZ R163, R143, UR4, -R140 ;  /* 0x000000048fa37c23 */ /* 0x000fe2000801088c */
[----:B------:R-:W-:Y:S04]  /*81f0*/  MUFU.EX2 R189, R189 ;  /* 0x000000bd00bd7308 */ /* 0x000fe80000000800 */
[C---:B------:R-:W-:Y:S01]  /*8200*/  HMMA.16816.F32.BF16 R36, R4.reuse, R116, R36 ;  /* 0x000000740424723c */ /* 0x040fe20000041824 */
[----:B------:R-:W4:Y:S04]  /*8210*/  MUFU.EX2 R180, R180 ;  /* 0x000000b400b47308 */ /* 0x000f280000000800 */
[----:B------:R-:W-:Y:S03]  /*8220*/  MUFU.EX2 R163, R163 ;  /* 0x000000a300a37308 */ /* 0x000fe60000000800 */
[C---:B------:R-:W-:Y:S01]  /*8230*/  HMMA.16816.F32.BF16 R40, R4.reuse, R118, R40 ;  /* 0x000000760428723c */ /* 0x040fe20000041828 */
[----:B------:R-:W-:Y:S01]  /*8240*/  LDSM.16.MT88.4 R116, [R155+0x2800] ;  /* 0x002800009b74783b */ /* 0x000fe20000004200 */
[----:B------:R-:W-:Y:S06]  /*8250*/  MUFU.EX2 R158, R158 ;  /* 0x0000009e009e7308 */ /* 0x000fec0000000800 */
[C---:B-----5:R-:W-:Y:S08]  /*8260*/  HMMA.16816.F32.BF16 R92, R4.reuse, R104, R92 ;  /* 0x00000068045c723c */ /* 0x060ff0000004185c */
[----:B------:R-:W-:Y:S01]  /*8270*/  HMMA.16816.F32.BF16 R4, R4, R106, R96 ;  /* 0x0000006a0404723c */ /* 0x000fe20000041860 */
[----:B------:R-:W5:Y:S01]  /*8280*/  LDSM.16.MT88.4 R104, [R185+0x10800] ;  /* 0x01080000b968783b */ /* 0x000f620000004200 */
        /* <DEDUP_REMOVED lines=50> */
[C---:B------:R-:W-:Y:S01]  /*85b0*/  F2FP.BF16.F32.PACK_AB R5, R176.reuse, R177 ;  /* 0x000000b1b005723e */ /* 0x040fe200000010ff */
[----:B------:R-:W-:Y:S01]  /*85c0*/  FADD.FTZ R177, R177, R172 ;  /* 0x000000acb1b17221 */ /* 0x000fe20000010000 */
[----:B------:R-:W-:Y:S01]  /*85d0*/  F2FP.BF16.F32.PACK_AB R6, R175, R188 ;  /* 0x000000bcaf06723e */ /* 0x000fe200000010ff */
[----:B------:R-:W-:Y:S01]  /*85e0*/  FADD.FTZ R173, R173, R174 ;  /* 0x000000aeadad7221 */ /* 0x000fe20000010000 */
[----:B------:R-:W-:Y:S01]  /*85f0*/  F2FP.BF16.F32.PACK_AB R7, R179, R178 ;  /* 0x000000b2b307723e */ /* 0x000fe200000010ff */
[----:B------:R-:W-:-:S02]  /*8600*/  FADD.FTZ R177, R176, R177 ;  /* 0x000000b1b0b17221 */ /* 0x000fc40000010000 */
[----:B------:R-:W-:Y:S02]  /*8610*/  FADD.FTZ R188, R188, R173 ;  /* 0x000000adbcbc7221 */ /* 0x000fe40000010000 */
[----:B------:R-:W-:Y:S02]  /*8620*/  FADD.FTZ R178, R178, R177 ;  /* 0x000000b1b2b27221 */ /* 0x000fe40000010000 */
[----:B-----5:R-:W-:Y:S01]  /*8630*/  HMMA.16816.F32.BF16 R8, R4, R104, R8 ;  /* 0x000000680408723c */ /* 0x020fe20000041808 */
        /* <DEDUP_REMOVED lines=13> */
[----:B------:R5:W4:Y:S01]  /*8710*/  MUFU.EX2 R162, R124 ;  /* 0x0000007c00a27308 */ /* 0x000b220000000800 */
[C---:B------:R-:W-:Y:S08]  /*8720*/  HMMA.16816.F32.BF16 R36, R4.reuse, R128, R36 ;  /* 0x000000800424723c */ /* 0x040ff00000041824 */
[C---:B------:R-:W-:Y:S01]  /*8730*/  HMMA.16816.F32.BF16 R40, R4.reuse, R130, R40 ;  /* 0x000000820428723c */ /* 0x040fe20000041828 */
[----:B------:R-:W-:Y:S07]  /*8740*/  LDSM.16.MT88.4 R128, [R156+0x3800] ;  /* 0x003800009c80783b */ /* 0x000fee0000004200 */
[C---:B------:R-:W-:Y:S08]  /*8750*/  HMMA.16816.F32.BF16 R60, R4.reuse, R116, R60 ;  /* 0x00000074043c723c */ /* 0x040ff0000004183c */
[C---:B------:R-:W-:Y:S01]  /*8760*/  HMMA.16816.F32.BF16 R64, R4.reuse, R118, R64 ;  /* 0x000000760440723c */ /* 0x040fe20000041840 */
[----:B------:R-:W4:Y:S07]  /*8770*/  LDSM.16.MT88.4 R116, [R159+0xd800] ;  /* 0x00d800009f74783b */ /* 0x000f2e0000004200 */
[C---:B------:R-:W-:Y:S01]  /*8780*/  HMMA.16816.F32.BF16 R56, R4.reuse, R126, R56 ;  /* 0x0000007e0438723c */ /* 0x040fe20000041838 */
[----:B-----5:R-:W5:Y:S07]  /*8790*/  LDSM.16.MT88.4 R124, [R185+0xd800] ;  /* 0x00d80000b97c783b */ /* 0x020f6e0000004200 */
[----:B---3--:R-:W-:Y:S01]  /*87a0*/  HMMA.16816.F32.BF16 R76, R4, R104, R76 ;  /* 0x00000068044c723c */ /* 0x008fe2000004184c */
[----:B------:R-:W-:-:S02]  /*87b0*/  FFMA.FTZ R104, R141, UR4, -R140 ;  /* 0x000000048d687c23 */ /* 0x000fc4000801088c */
[----:B------:R-:W-:Y:S02]  /*87c0*/  LDSM.16.MT88.4 R140, [R159+0xf800] ;  /* 0x00f800009f8c783b */ /* 0x000fe40000004200 */
[----:B------:R3:W4:Y:S03]  /*87d0*/  MUFU.EX2 R164, R104 ;  /* 0x0000006800a47308 */ /* 0x0007260000000800 */
        /* <DEDUP_REMOVED lines=16> */
[----:B----4-:R-:W-:Y:S01]  /*88e0*/  F2FP.BF16.F32.PACK_AB R4, R161, R180 ;  /* 0x000000b4a104723e */ /* 0x010fe200000010ff */
        /* <DEDUP_REMOVED lines=42> */
.L_x_4909:
[----:B------:R-:W-:-:S07]  /*8b90*/  IADD3 R209, PT, PT, R153, -0x1, RZ ;  /* 0xffffffff99d17810 */ /* 0x000fce0007ffe0ff */
.L_x_4915:
        /* <DEDUP_REMOVED lines=20> */
[----:B------:R-:W3:Y:S01]  /*8ce0*/  LDCU.64 UR6, c[0x0][0x3a0] ;  /* 0x00007400ff0677ac */ /* 0x000ee20008000a00 */
[----:B------:R-:W4:Y:S01]  /*8cf0*/  LDCU.64 UR8, c[0x0][0x3a8] ;  /* 0x00007500ff0877ac */ /* 0x000f220008000a00 */
[----:B-1----:R-:W-:-:S12]  /*8d00*/  ULEA UR5, UR5, UR10, 0x18 ;  /* 0x0000000a05057291 */ /* 0x002fd8000f8ec0ff */
.L_x_4920:
        /* <DEDUP_REMOVED lines=51> */
[-C--:B------:R-:W-:Y:S02]  /*9040*/  LOP3.LUT R11, RZ, R5.reuse, RZ, 0x33, !PT ;  /* 0x00000005ff0b7212 */ /* 0x080fe400078e33ff */
        /* <DEDUP_REMOVED lines=10> */
[----:B------:R-:W-:Y:S05]  /*90f0*/  ISETP.GE.AND P2, PT, R4, RZ, PT ;  /* 0x000000ff0400720c */ /* 0x000fea0003f46270 */
        /* <DEDUP_REMOVED lines=20> */
[C---:B----4-:R-:W-:Y:S01]  /*9240*/  IMAD.WIDE.U32 R10, R9.reuse, UR8, R10 ;  /* 0x00000008090a7c25 */ /* 0x050fe2000f8e000a */
[----:B------:R-:W-:Y:S02]  /*9250*/  SHF.R.S32.HI R4, RZ, 0x1f, R9 ;  /* 0x0000001fff047819 */ /* 0x000fe40000011409 */
[----:B------:R-:W-:Y:S03]  /*9260*/  LEA R204, P0, R10, R6, 0x1 ;  /* 0x000000060acc7211 */ /* 0x000fe600078008ff */
[----:B------:R-:W-:Y:S04]  /*9270*/  IMAD R4, R4, UR8, RZ ;  /* 0x0000000804047c24 */ /* 0x000fe8000f8e02ff */
[----:B------:R-:W-:Y:S04]  /*9280*/  IMAD R4, R9, UR9, R4 ;  /* 0x0000000909047c24 */ /* 0x000fe8000f8e0204 */
[----:B------:R-:W-:Y:S05]  /*9290*/  IMAD.IADD R4, R11, 0x1, R4 ;  /* 0x000000010b047824 */ /* 0x000fea00078e0204 */
[----:B------:R-:W-:Y:S07]  /*92a0*/  LEA.HI.X R205, R10, R7, R4, 0x1, P0 ;  /* 0x000000070acd7211 */ /* 0x000fee00000f0c04 */
.L_x_4917:
        /* <DEDUP_REMOVED lines=13> */
[----:B------:R-:W-:Y:S01]  /*9380*/  IMAD.X R171, R168, 0x1, R205, P0 ;  /* 0x00000001a8ab7824 */ /* 0x000fe200000e06cd */
[----:B------:R-:W-:Y:S01]  /*9390*/  LOP3.LUT P2, RZ, R184, 0x4, RZ, 0xc0, !PT ;  /* 0x00000004b8ff7812 */ /* 0x000fe2000784c0ff */
[----:B------:R-:W-:Y:S01]  /*93a0*/  LDGSTS.E.BYPASS.LTC128B.128 [R217+0x10000], desc[UR14][R204.64+0x100] ;  /* 0x10000100ccd97fae */ /* 0x000fe2000b981a0e */
[----:B------:R-:W-:Y:S01]  /*93b0*/  IADD3 R174, P0, PT, R169, R176, RZ ;  /* 0x000000b0a9ae7210 */ /* 0x000fe20007f1e0ff */
[C---:B------:R-:W-:Y:S02]  /*93c0*/  IMAD.X R177, R168.reuse, 0x1, R171, P1 ;  /* 0x00000001a8b17824 */ /* 0x040fe400008e06ab */
[----:B------:R-:W-:Y:S01]  /*93d0*/  LDGSTS.E.BYPASS.LTC128B.128 [R217+0xc800], desc[UR14][R170.64] ;  /* 0x0c800000aad97fae */ /* 0x000fe2000b981a0e */
[----:B------:R-:W-:Y:S02]  /*93e0*/  IMAD R193, R3, 0x2, R132 ;  /* 0x0000000203c17824 */ /* 0x000fe400078e0284 */
[----:B------:R-:W-:Y:S01]  /*93f0*/  IMAD.X R175, R168, 0x1, R177, P0 ;  /* 0x00000001a8af7824 */ /* 0x000fe200000e06b1 */
[----:B------:R-:W-:Y:S01]  /*9400*/  LDGSTS.E.BYPASS.LTC128B.128 [R217+0xe800], desc[UR14][R170.64+0x80] ;  /* 0x0e800080aad97fae */ /* 0x000fe2000b981a0e */
[----:B------:R-:W-:Y:S01]  /*9410*/  LOP3.LUT P0, RZ, R184, 0x2, RZ, 0xc0, !PT ;  /* 0x00000002b8ff7812 */ /* 0x000fe2000780c0ff */
[----:B------:R-:W-:Y:S02]  /*9420*/  VIADD R190, R193, UR5 ;  /* 0x00000005c1be7c36 */ /* 0x000fe40008000000 */
[----:B------:R1:W-:Y:S01]  /*9430*/  LDGSTS.E.BYPASS.LTC128B.128 [R217+0x10800], desc[UR14][R170.64+0x100] ;  /* 0x10800100aad97fae */ /* 0x0003e2000b981a0e */
[----:B------:R-:W-:Y:S01]  /*9440*/  SEL R187, R181, 0xffffffe0, !P0 ;  /* 0xffffffe0b5bb7807 */ /* 0x000fe20004000000 */
[----:B------:R-:W-:Y:S01]  /*9450*/  IMAD.MOV.U32 R3, RZ, RZ, 0x40 ;  /* 0x00000040ff037424 */ /* 0x000fe200078e00ff */
[----:B------:R-:W-:Y:S01]  /*9460*/  ISETP.GT.AND P0, PT, R209, R200, PT ;  /* 0x000000c8d100720c */ /* 0x000fe20003f04270 */
[----:B------:R-:W-:Y:S01]  /*9470*/  LDGSTS.E.BYPASS.LTC128B.128 [R217+0xd000], desc[UR14][R176.64] ;  /* 0x0d000000b0d97fae */ /* 0x000fe2000b981a0e */
[C---:B------:R-:W-:Y:S01]  /*9480*/  IADD3 R189, PT, PT, R190.reuse, R187, RZ ;  /* 0x000000bbbebd7210 */ /* 0x040fe20007ffe0ff */
[--C-:B------:R-:W-:Y:S01]  /*9490*/  IMAD.IADD R191, R187, 0x1, R172.reuse ;  /* 0x00000001bbbf7824 */ /* 0x100fe200078e02ac */
[----:B------:R-:W-:Y:S01]  /*94a0*/  SEL R3, R3, 0xffffffc0, !P2 ;  /* 0xffffffc003037807 */ /* 0x000fe20005000000 */
[----:B------:R-:W-:Y:S04]  /*94b0*/  LDGSTS.E.BYPASS.LTC128B.128 [R217+0xf000], desc[UR14][R176.64+0x80] ;  /* 0x0f000080b0d97fae */ /* 0x000fe8000b981a0e */
[----:B------:R2:W-:Y:S01]  /*94c0*/  LDGSTS.E.BYPASS.LTC128B.128 [R217+0x11000], desc[UR14][R176.64+0x100] ;  /* 0x11000100b0d97fae */ /* 0x0005e2000b981a0e */
        /* <DEDUP_REMOVED lines=8> */
[----:B------:R-:W3:Y:S04]  /*9550*/  LDSM.16.M88.4 R136, [R193+UR5+0x6000] ;  /* 0x00600005c188783b */ /* 0x000ee80008000200 */
[----:B------:R-:W4:Y:S04]  /*9560*/  LDSM.16.M88.4 R140, [R193+UR5+0x6800] ;  /* 0x00680005c18c783b */ /* 0x000f280008000200 */
[----:B------:R-:W5:Y:S04]  /*9570*/  LDSM.16.M88.4 R144, [R193+UR5+0x7000] ;  /* 0x00700005c190783b */ /* 0x000f680008000200 */
[----:B------:R-:W0:Y:S04]  /*9580*/  LDGDEPBAR ;  /* 0x00000000000079af */ /* 0x000e280000000000 */
[----:B------:R-:W5:Y:S04]  /*9590*/  LDSM.16.M88.4 R148, [R193+UR5+0x7800] ;  /* 0x00780005c194783b */ /* 0x000f680008000200 */
[----:B------:R-:W-:Y:S04]  /*95a0*/  LDSM.16.M88.4 R152, [R191] ;  /* 0x00000000bf98783b */ /* 0x000fe80000000200 */
[----:B------:R-:W5:Y:S04]  /*95b0*/  LDSM.16.M88.4 R156, [R189+0x6000] ;  /* 0x00600000bd9c783b */ /* 0x000f680000000200 */
[----:B------:R-:W5:Y:S04]  /*95c0*/  LDSM.16.M88.4 R160, [R189+0x6800] ;  /* 0x00680000bda0783b */ /* 0x000f680000000200 */
[----:B------:R-:W-:Y:S04]  /*95d0*/  LDSM.16.M88.4 R164, [R3+0x6000] ;  /* 0x0060000003a4783b */ /* 0x000fe80000000200 */
[----:B-1----:R-:W-:Y:S01]  /*95e0*/  LDSM.16.M88.4 R168, [R189+0x8000] ;  /* 0x00800000bda8783b */ /* 0x002fe20000000200 */
[C---:B---3--:R-:W-:Y:S03]  /*95f0*/  HMMA.16816.F32.BF16 R4, R132.reuse, R136, RZ ;  /* 0x000000888404723c */ /* 0x048fe600000418ff */
[----:B--2---:R-:W-:Y:S05]  /*9600*/  LDSM.16.M88.4 R176, [R193+UR5+0xa000] ;  /* 0x00a00005c1b0783b */ /* 0x004fea0008000200 */
[C---:B------:R-:W-:Y:S01]  /*9610*/  HMMA.16816.F32.BF16 R8, R132.reuse, R138, RZ ;  /* 0x0000008a8408723c */ /* 0x040fe200000418ff */
[----:B------:R-:W1:Y:S07]  /*9620*/  LDSM.16.M88.4 R136, [R189+0x7000] ;  /* 0x00700000bd88783b */ /* 0x000e6e0000000200 */
[C---:B----4-:R-:W-:Y:S08]  /*9630*/  HMMA.16816.F32.BF16 R12, R132.reuse, R140, RZ ;  /* 0x0000008c840c723c */ /* 0x050ff000000418ff */
[C---:B------:R-:W-:Y:S01]  /*9640*/  HMMA.16816.F32.BF16 R16, R132.reuse, R142, RZ ;  /* 0x0000008e8410723c */ /* 0x040fe200000418ff */
[----:B------:R-:W-:Y:S07]  /*9650*/  LDSM.16.M88.4 R140, [R192] ;  /* 0x00000000c08c783b */ /* 0x000fee0000000200 */
[C---:B-----5:R-:W-:Y:S08]  /*9660*/  HMMA.16816.F32.BF16 R20, R132.reuse, R144, RZ ;  /* 0x000000908414723c */ /* 0x060ff000000418ff */
        /* <DEDUP_REMOVED lines=218> */
.L_x_4919:
[----:B------:R-:W-:Y:S01]  /*a410*/  IMAD.MOV.U32 R203, RZ, RZ, R201 ;  /* 0x000000ffffcb7224 */ /* 0x000fe200078e00c9 */
[C---:B------:R-:W-:Y:S01]  /*a420*/  SHF.L.U64.HI R3, R132.reuse, 0x5, R3 ;  /* 0x0000000584037819 */ /* 0x040fe20000010203 */
[----:B------:R-:W-:Y:S03]  /*a430*/  IMAD.SHL.U32 R133, R132, 0x20, RZ ;  /* 0x0000002084857824 */ /* 0x000fe600078e00ff */
[----:B------:R-:W-:Y:S01]  /*a440*/  @!PT LDS RZ, [RZ] ;  /* 0x00000000fffff984 */ /* 0x000fe20000000800 */
[----:B------:R-:W-:Y:S01]  /*a450*/  @!PT LDS RZ, [RZ] ;  /* 0x00000000fffff984 */ /* 0x000fe20000000800 */
[----:B------:R-:W-:Y:S01]  /*a460*/  @!PT LDS RZ, [RZ] ;  /* 0x00000000fffff984 */ /* 0x000fe20000000800 */
[----:B------:R1:W-:Y:S02]  /*a470*/  LDGSTS.E.BYPASS.LTC128B.128 [R217+0x6000], desc[UR14][R202.64] ;  /* 0x06000000cad97fae */ /* 0x0003e4000b981a0e */
[C---:B------:R-:W-:Y:S02]  /*a480*/  IADD3 R134, P0, PT, R133.reuse, R202, RZ ;  /* 0x000000ca85867210 */ /* 0x040fe40007f1e0ff */
[----:B------:R1:W-:Y:S02]  /*a490*/  LDGSTS.E.BYPASS.LTC128B.128 [R217+0x8000], desc[UR14][R202.64+0x80] ;  /* 0x08000080cad97fae */ /* 0x0003e4000b981a0e */
[----:B------:R-:W-:Y:S01]  /*a4a0*/  IADD3 R132, P1, PT, R133, R134, RZ ;  /* 0x0000008685847210 */ /* 0x000fe20007f3e0ff */
[----:B------:R-:W-:Y:S01]  /*a4b0*/  IMAD.X R135, R3, 0x1, R201, P0 ;  /* 0x0000000103877824 */ /* 0x000fe200000e06c9 */
        /* <DEDUP_REMOVED lines=14> */
.L_x_4918:
[C---:B------:R-:W-:Y:S01]  /*a5a0*/  VIADD R143, R208.reuse, 0xffffffe0 ;  /* 0xffffffe0d08f7836 */ /* 0x040fe20000000000 */
[C---:B-1----:R-:W-:Y:S01]  /*a5b0*/  IADD3 R134, PT, PT, R208.reuse, -0x18, RZ ;  /* 0xffffffe8d0867810 */ /* 0x042fe20007ffe0ff */
[C---:B------:R-:W-:Y:S01]  /*a5c0*/  VIADD R140, R208.reuse, 0xffffffe1 ;  /* 0xffffffe1d08c7836 */ /* 0x040fe20000000000 */
[C---:B------:R-:W-:Y:S01]  /*a5d0*/  IADD3 R137, PT, PT, R208.reuse, -0xf, RZ ;  /* 0xfffffff1d0897810 */ /* 0x040fe20007ffe0ff */
        /* <DEDUP_REMOVED lines=539> */
.L_x_4916:
[----:B------:R-:W1:Y:S01]  /*c790*/  SHFL.BFLY PT, R8, R215, 0x2, 0x1f ;  /* 0x0c401f00d7087f89 */ /* 0x000e6200000e0000 */
[C---:B------:R-:W-:Y:S01]  /*c7a0*/  LOP3.LUT P3, RZ, R184.reuse, 0x10, RZ, 0xc0, !PT ;  /* 0x00000010b8ff7812 */ /* 0x040fe2000786c0ff */
[----:B------:R-:W2:Y:S01]  /*c7b0*/  S2UR UR6, SR_CTAID.X ;  /* 0x00000000000679c3 */ /* 0x000ea20000002500 */
[C---:B------:R-:W-:Y:S01]  /*c7c0*/  LOP3.LUT P4, RZ, R184.reuse, 0x8, RZ, 0xc0, !PT ;  /* 0x00000008b8ff7812 */ /* 0x040fe2000788c0ff */
[----:B------:R-:W3:Y:S01]  /*c7d0*/  SHFL.BFLY PT, R0, R211, 0x2, 0x1f ;  /* 0x0c401f00d3007f89 */ /* 0x000ee200000e0000 */
[----:B------:R-:W-:Y:S01]  /*c7e0*/  LOP3.LUT P5, RZ, R184, 0x3, RZ, 0xc0, !PT ;  /* 0x00000003b8ff7812 */ /* 0x000fe200078ac0ff */
[----:B------:R-:W-:Y:S01]  /*c7f0*/  BSSY.RECONVERGENT B0, `(.L_x_4921) ;  /* 0x0000111000007945 */ /* 0x000fe20003800200 */
[----:B------:R-:W-:Y:S01]  /*c800*/  SHF.R.U32.HI R18, RZ, 0x2, R184 ;  /* 0x00000002ff127819 */ /* 0x000fe200000116b8 */
        /* <DEDUP_REMOVED lines=248> */
[----:B------:R-:W-:Y:S01]  /*d790*/  LOP3.LUT R21, R186, 0x30, RZ, 0xc0, !PT ;  /* 0x00000030ba157812 */ /* 0x000fe200078ec0ff */
[----:B------:R-:W-:Y:S01]  /*d7a0*/  @P3 IMAD R23, R207, R9, R33 ;  /* 0x00000009cf173224 */ /* 0x000fe200078e0221 */
[----:B------:R-:W-:Y:S01]  /*d7b0*/  MOV R9, 0x7f800000 ;  /* 0x7f80000000097802 */ /* 0x000fe20000000f00 */
[C---:B-----5:R-:W-:Y:S01]  /*d7c0*/  @!P2 IMAD R207, R6.reuse, R17, RZ ;  /* 0x0000001106cfa224 */ /* 0x060fe200078e02ff */
[----:B------:R-:W-:Y:S01]  /*d7d0*/  LOP3.LUT R21, R21, 0x7, R18, 0xf8, !PT ;  /* 0x0000000715157812 */ /* 0x000fe200078ef812 */
[----:B------:R-:W-:Y:S02]  /*d7e0*/  @!P4 IMAD R18, R6, R11, R0 ;  /* 0x0000000b0612c224 */ /* 0x000fe400078e0200 */
[----:B------:R-:W-:Y:S01]  /*d7f0*/  @P1 FMUL.FTZ R11, R10, 0.69314718246459960938 ;  /* 0x3f3172180a0b1820 */ /* 0x000fe20000410000 */
        /* <DEDUP_REMOVED lines=16> */
.L_x_4922:
[----:B------:R-:W-:Y:S05]  /*d900*/  BSYNC.RECONVERGENT B0 ;  /* 0x0000000000007941 */ /* 0x000fea0003800200 */
.L_x_4921:
[----:B------:R-:W-:Y:S01]  /*d910*/  IMAD.MOV.U32 R183, RZ, RZ, RZ ;  /* 0x000000ffffb77224 */ /* 0x000fe200078e00ff */
[----:B------:R-:W-:Y:S01]  /*d920*/  SHF.R.U32.HI R3, RZ, 0x3, R184 ;  /* 0x00000003ff037819 */ /* 0x000fe200000116b8 */
[----:B------:R-:W-:Y:S01]  /*d930*/  @P3 IMAD.MOV.U32 R20, RZ, RZ, R32 ;  /* 0x000000ffff143224 */ /* 0x000fe200078e0020 */
[----:B------:R2:W4:Y:S01]  /*d940*/  LDS.128 R16, [R217+0x2000] ;  /* 0x00200000d9107984 */ /* 0x0005220000000c00 */
[----:B-1-3--:R-:W-:Y:S01]  /*d950*/  IMAD.WIDE.U32 R6, R4, UR6, R182 ;  /* 0x0000000604067c25 */ /* 0x00afe2000f8e00b6 */
[C---:B------:R-:W-:Y:S01]  /*d960*/  IADD3 R9, PT, PT, R3.reuse, 0x10, RZ ;  /* 0x0000001003097810 */ /* 0x040fe20007ffe0ff */
[----:B------:R-:W1:Y:S01]  /*d970*/  LDCU.64 UR4, c[0x0][0x410] ;  /* 0x00008200ff0477ac */ /* 0x000e620008000a00 */
        /* <DEDUP_REMOVED lines=9> */
[----:B------:R2:W3:Y:S01]  /*da10*/  LDS.128 R20, [R217] ;  /* 0x00000000d9147984 */ /* 0x0004e20000000c00 */
[----:B------:R-:W-:-:S03]  /*da20*/  ISETP.GE.AND P1, PT, R7, R196, PT ;  /* 0x000000c40700720c */ /* 0x000fc60003f26270 */
[----:B------:R2:W2:Y:S01]  /*da30*/  LDS.128 R8, [R217+0x4000] ;  /* 0x00400000d9087984 */ /* 0x0004a20000000c00 */
[----:B-1----:R-:W-:-:S04]  /*da40*/  IMAD.WIDE.U32 R34, R0, UR4, R34 ;  /* 0x0000000400227c25 */ /* 0x002fc8000f8e0022 */
[----:B------:R-:W-:Y:S01]  /*da50*/  IMAD R37, R0, UR5, R35 ;  /* 0x0000000500257c24 */ /* 0x000fe2000f8e0223 */
[----:B------:R-:W-:Y:S06]  /*da60*/  @P3 BRA `(.L_x_4924) ;  /* 0x0000000000243947 */ /* 0x000fec0003800000 */
[----:B------:R-:W1:Y:S01]  /*da70*/  LDCU.64 UR4, c[0x0][0x3f0] ;  /* 0x00007e00ff0477ac */ /* 0x000e620008000a00 */
[----:B------:R-:W-:-:S05]  /*da80*/  MOV R36, R34 ;  /* 0x0000002200247202 */ /* 0x000fca0000000f00 */
[----:B------:R-:W-:-:S04]  /*da90*/  IMAD.WIDE.U32 R6, R3, R4, R36 ;  /* 0x0000000403067225 */ /* 0x000fc800078e0024 */
[----:B------:R-:W-:Y:S01]  /*daa0*/  IMAD R0, R3, R5, R7 ;  /* 0x0000000503007224 */ /* 0x000fe200078e0207 */
[----:B-1----:R-:W-:-:S04]  /*dab0*/  LEA R32, P3, R6, UR4, 0x1 ;  /* 0x0000000406207c11 */ /* 0x002fc8000f8608ff */
[----:B------:R-:W-:-:S05]  /*dac0*/  LEA.HI.X R33, R6, UR5, R0, 0x1, P3 ;  /* 0x0000000506217c11 */ /* 0x000fca00098f0c00 */
[----:B---3--:R1:W-:Y:S04]  /*dad0*/  STG.E.128 desc[UR14][R32.64], R20 ;  /* 0x0000001420007986 */ /* 0x0083e8000c101d0e */
[----:B----4-:R1:W-:Y:S04]  /*dae0*/  STG.E.128 desc[UR14][R32.64+0x80], R16 ;  /* 0x0000801020007986 */ /* 0x0103e8000c101d0e */
[----:B--2---:R1:W-:Y:S02]  /*daf0*/  STG.E.128 desc[UR14][R32.64+0x100], R8 ;  /* 0x0001000820007986 */ /* 0x0043e4000c101d0e */
.L_x_4924:
[----:B------:R-:W-:Y:S05]  /*db00*/  BSYNC.RECONVERGENT B0 ;  /* 0x0000000000007941 */ /* 0x000fea0003800200 */
.L_x_4923:
[----:B-1-3--:R1:W3:Y:S01]  /*db10*/  LDS.128 R20, [R217+0x800] ;  /* 0x00080000d9147984 */ /* 0x00a2e20000000c00 */
        /* <DEDUP_REMOVED lines=15> */
[----:B---3--:R3:W-:Y:S04]  /*dc10*/  STG.E.128 desc[UR14][R6.64], R20 ;  /* 0x0000001406007986 */ /* 0x0087e8000c101d0e */
[----:B----4-:R3:W-:Y:S04]  /*dc20*/  STG.E.128 desc[UR14][R6.64+0x80], R16 ;  /* 0x0000801006007986 */ /* 0x0107e8000c101d0e */
[----:B--2---:R3:W-:Y:S02]  /*dc30*/  STG.E.128 desc[UR14][R6.64+0x100], R8 ;  /* 0x0001000806007986 */ /* 0x0047e4000c101d0e */
.L_x_4926:
[----:B------:R-:W-:Y:S05]  /*dc40*/  BSYNC.RECONVERGENT B0 ;  /* 0x0000000000007941 */ /* 0x000fea0003800200 */
.L_x_4925:
[----:B---34-:R3:W4:Y:S01]  /*dc50*/  LDS.128 R16, [R217+0x1000] ;  /* 0x00100000d9107984 */ /* 0x0187220000000c00 */
        /* <DEDUP_REMOVED lines=18> */
.L_x_4928:
[----:B------:R-:W-:Y:S05]  /*dd80*/  BSYNC.RECONVERGENT B0 ;  /* 0x0000000000007941 */ /* 0x000fea0003800200 */
.L_x_4927:
[----:B------:R-:W-:Y:S05]  /*dd90*/  @P0 EXIT ;  /* 0x000000000000094d */ /* 0x000fea0003800000 */
[----:B------:R-:W-:Y:S01]  /*dda0*/  IADD3 R3, P0, PT, R3, 0x30, RZ ;  /* 0x0000003003037810 */ /* 0x000fe20007f1e0ff */
[----:B------:R-:W5:Y:S01]  /*ddb0*/  LDCU.64 UR4, c[0x0][0x3f0] ;  /* 0x00007e00ff0477ac */ /* 0x000f620008000a00 */
[----:B----4-:R-:W-:-:S03]  /*ddc0*/  IMAD.MOV.U32 R6, RZ, RZ, R34 ;  /* 0x000000ffff067224 */ /* 0x010fc600078e0022 */
        /* <DEDUP_REMOVED lines=12> */
.L_x_4929:
        /* <DEDUP_REMOVED lines=15> */
.L_x_6905:


//--------------------- .text._ZN5flash24flash_fwd_splitkv_kernelI23Flash_fwd_kernel_traitsILi192ELi64ELi64ELi4ELb0ELb0EN7cutlass10bfloat16_tE19Flash_kernel_traitsILi192ELi64ELi64ELi4ES3_EELb0ELb1ELb0ELb0ELb1ELb1ELb0ELb0EEEvNS_16Flash_fwd_paramsE --------------------------
	.section	.text._ZN5flash24flash_fwd_splitkv_kernelI23Flash_fwd_kernel_traitsILi192ELi64ELi64ELi4ELb0ELb0EN7cutlass10bfloat16_tE19Flash_kernel_traitsILi192ELi64ELi64ELi4ES3_EELb0ELb1ELb0ELb0ELb1ELb1ELb0ELb0EEEvNS_16Flash_fwd_paramsE,"ax",@progbits
	.align	128
        .global         _ZN5flash24flash_fwd_splitkv_kernelI23Flash_fwd_kernel_traitsILi192ELi64ELi64ELi4ELb0ELb0EN7cutlass10bfloat16_tE19Flash_kernel_traitsILi192ELi64ELi64ELi4ES3_EELb0ELb1ELb0ELb0ELb1ELb1ELb0ELb0EEEvNS_16Flash_fwd_paramsE
        .type           _ZN5flash24flash_fwd_splitkv_kernelI23Flash_fwd_kernel_traitsILi192ELi64ELi64ELi4ELb0ELb0EN7cutlass10bfloat16_tE19Flash_kernel_traitsILi192ELi64ELi64ELi4ES3_EELb0ELb1ELb0ELb0ELb1ELb1ELb0ELb0EEEvNS_16Flash_fwd_paramsE,@function
        .size           _ZN5flash24flash_fwd_splitkv_kernelI23Flash_fwd_kernel_traitsILi192ELi64ELi64ELi4ELb0ELb0EN7cutlass10bfloat16_tE19Flash_kernel_traitsILi192ELi64ELi64ELi4ES3_EELb0ELb1ELb0ELb0ELb1ELb1ELb0ELb0EEEvNS_16Flash_fwd_paramsE,(.L_x_6906 - _ZN5flash24flash_fwd_splitkv_kernelI23Flash_fwd_kernel_traitsILi192ELi64ELi64ELi4ELb0ELb0EN7cutlass10bfloat16_tE19Flash_kernel_traitsILi192ELi64ELi64ELi4ES3_EELb0ELb1ELb0ELb0ELb1ELb1ELb0ELb0EEEvNS_16Flash_fwd_paramsE)
        .other          _ZN5flash24flash_fwd_splitkv_kernelI23Flash_fwd_kernel_traitsILi192ELi64ELi64ELi4ELb0ELb0EN7cutlass10bfloat16_tE19Flash_kernel_traitsILi192ELi64ELi64ELi4ES3_EELb0ELb1ELb0ELb0ELb1ELb1ELb0ELb0EEEvNS_16Flash_fwd_paramsE,@"STO_CUDA_ENTRY STV_DEFAULT"
_ZN5flash24flash_fwd_splitkv_kernelI23Flash_fwd_kernel_traitsILi192ELi64ELi64ELi4ELb0ELb0EN7cutlass10bfloat16_tE19Flash_kernel_traitsILi192ELi64ELi64ELi4ES3_EELb0ELb1ELb0ELb0ELb1ELb1ELb0ELb0EEEvNS_16Flash_fwd_paramsE:
.text._ZN5flash24flash_fwd_splitkv_kernelI23Flash_fwd_kernel_traitsILi192ELi64ELi64ELi4ELb0ELb0EN7cutlass10bfloat16_tE19Flash_kernel_traitsILi192ELi64ELi64ELi4ES3_EELb0ELb1ELb0ELb0ELb1ELb1ELb0ELb0EEEvNS_16Flash_fwd_paramsE:
        /* <DEDUP_REMOVED lines=51> */
.L_x_4930:
[----:B------:R-:W-:Y:S01]  /*0330*/  @!P2 ISETP.NE.U32.AND P0, PT, R4, RZ, PT ;  /* 0x000000ff0400a20c */ /* 0x000fe20003f05070 */
[----:B------:R-:W-:-:S12]  /*0340*/  @!P3 EXIT ;  /* 0x000000000000b94d */ /* 0x000fd80003800000 */
[----:B------:R-:W2:Y:S01]  /*0350*/  LDC R81, c[0x0][0x508] ;  /* 0x00014200ff517b82 */ /* 0x000ea20000000800 */
[----:B------:R-:W3:Y:S01]  /*0360*/  LDCU UR4, c[0x0][0x504] ;  /* 0x0000a080ff0477ac */ /* 0x000ee20008000800 */
[----:B------:R-:W-:Y:S01]  /*0370*/  @!P2 ISETP.NE.AND.EX P0, PT, R5, RZ, PT, P0 ;  /* 0x000000ff0500a20c */ /* 0x000fe20003f05300 */
[--C-:B-----5:R-:W-:Y:S01]  /*0380*/  @P2 IMAD.IADD R78, R9, 0x1, -R6.reuse ;  /* 0x00000001094e2824 */ /* 0x120fe200078e0a06 */
[----:B------:R-:W4:Y:S01]  /*0390*/  S2R R184, SR_TID.X ;  /* 0x0000000000b87919 */ /* 0x000f220000002100 */
[----:B------:R-:W1:Y:S01]  /*03a0*/  LDCU UR5, c[0x0][0x438] ;  /* 0x00008700ff0577ac */ /* 0x000e620008000800 */
[----:B------:R-:W-:Y:S01]  /*03b0*/  @!P2 SEL R0, R0, RZ, P0 ;  /* 0x000000ff0000a207 */ /* 0x000fe20000000000 */
[----:B------:R-:W2:Y:S03]  /*03c0*/  S2R R9, SR_CTAID.Z ;  /* 0x0000000000097919 */ /* 0x000ea60000002700 */
        /* <DEDUP_REMOVED lines=36> */
[----:B--2---:R-:W-:-:S02]  /*0610*/  IMAD R4, R4, UR7, R9 ;  /* 0x0000000704047c24 */ /* 0x004fc4000f8e0209 */
[----:B-1----:R-:W-:-:S04]  /*0620*/  @P0 IMAD.WIDE.U32 R12, R207, R2, RZ ;  /* 0x00000002cf0c0225 */ /* 0x002fc800078e00ff */
[----:B------:R-:W-:-:S04]  /*0630*/  IMAD.WIDE.U32 R14, R85, R2, R14 ;  /* 0x00000002550e7225 */ /* 0x000fc800078e000e */
[----:B-----5:R-:W-:Y:S01]  /*0640*/  @!P0 IMAD.WIDE.U32 R10, R8, R6, RZ ;  /* 0x00000006080a8225 */ /* 0x020fe200078e00ff */
[----:B------:R-:W-:-:S03]  /*0650*/  @P0 MOV R10, R12 ;  /* 0x0000000c000a0202 */ /* 0x000fc60000000f00 */
[----:B------:R-:W-:Y:S01]  /*0660*/  @!P0 IMAD R7, R8, R7, R11 ;  /* 0x0000000708078224 */ /* 0x000fe200078e020b */
[----:B------:R-:W-:Y:S01]  /*0670*/  IADD3 R8, PT, PT, R0, 0x10, RZ ;  /* 0x0000001000087810 */ /* 0x000fe20007ffe0ff */
[-C--:B------:R-:W-:Y:S01]  /*0680*/  @P0 IMAD R7, R207, R3.reuse, R13 ;  /* 0x00000003cf070224 */ /* 0x080fe200078e020d */
[----:B------:R-:W-:Y:S01]  /*0690*/  IADD3 R14, P0, PT, R10, R14, RZ ;  /* 0x0000000e0a0e7210 */ /* 0x000fe20007f1e0ff */
[----:B------:R-:W-:Y:S01]  /*06a0*/  IMAD R6, R85, R3, R15 ;  /* 0x0000000355067224 */ /* 0x000fe200078e020f */
[-C--:B------:R-:W-:Y:S01]  /*06b0*/  ISETP.GE.AND P3, PT, R8, R5.reuse, PT ;  /* 0x000000050800720c */ /* 0x080fe20003f66270 */
[C---:B------:R-:W-:Y:S01]  /*06c0*/  VIADD R10, R0.reuse, 0x20 ;  /* 0x00000020000a7836 */ /* 0x040fe20000000000 */
[----:B------:R-:W-:Y:S01]  /*06d0*/  IADD3 R8, PT, PT, R0, 0x30, RZ ;  /* 0x0000003000087810 */ /* 0x000fe20007ffe0ff */
[----:B----4-:R-:W-:Y:S01]  /*06e0*/  IMAD R85, R4, UR6, R85 ;  /* 0x0000000604557c24 */ /* 0x010fe2000f8e0255 */
[----:B------:R-:W-:Y:S02]  /*06f0*/  IADD3.X R15, PT, PT, R7, R6, RZ, P0, !PT ;  /* 0x00000006070f7210 */ /* 0x000fe400007fe4ff */
[----:B------:R-:W-:-:S02]  /*0700*/  ISETP.GE.AND P0, PT, R0, R5, PT ;  /* 0x000000050000720c */ /* 0x000fc40003f06270 */
[-C--:B------:R-:W-:Y:S01]  /*0710*/  ISETP.GE.AND P2, PT, R10, R5.reuse, PT ;  /* 0x000000050a00720c */ /* 0x080fe20003f46270 */
[----:B---3--:R-:W-:Y:S01]  /*0720*/  IMAD.WIDE.U32 R14, R9, UR4, R14 ;  /* 0x00000004090e7c25 */ /* 0x008fe2000f8e000e */
[----:B------:R-:W-:-:S03]  /*0730*/  ISETP.GE.AND P1, PT, R8, R5, PT ;  /* 0x000000050800720c */ /* 0x000fc60003f26270 */
        /* <DEDUP_REMOVED lines=11> */
.L_x_4933:
[----:B------:R-:W-:Y:S05]  /*07f0*/  BSYNC.RECONVERGENT B0 ;  /* 0x0000000000007941 */ /* 0x000fea0003800200 */
.L_x_4932:
        /* <DEDUP_REMOVED lines=16> */
.L_x_4935:
[----:B------:R-:W-:Y:S05]  /*0900*/  BSYNC.RECONVERGENT B0 ;  /* 0x0000000000007941 */ /* 0x000fea0003800200 */
.L_x_4934:
        /* <DEDUP_REMOVED lines=16> */
.L_x_4937:
[----:B------:R-:W-:Y:S05]  /*0a10*/  BSYNC.RECONVERGENT B0 ;  /* 0x0000000000007941 */ /* 0x000fea0003800200 */
.L_x_4936:
        /* <DEDUP_REMOVED lines=15> */
.L_x_4939:
[----:B------:R-:W-:Y:S05]  /*0b10*/  BSYNC.RECONVERGENT B0 ;  /* 0x0000000000007941 */ /* 0x000fea0003800200 */
.L_x_4938:
        /* <DEDUP_REMOVED lines=20> */
.L_x_4931:
        /* <DEDUP_REMOVED lines=10> */
.L_x_4940:
        /* <DEDUP_REMOVED lines=39> */
[----:B------:R-:W-:Y:S01]  /*0f70*/  IMAD.MOV.U32 R12, RZ, RZ, RZ ;  /* 0x000000ffff0c7224 */ /* 0x000fe200078e00ff */
[----:B---3--:R-:W-:Y:S01]  /*0f80*/  MOV R144, UR10 ;  /* 0x0000000a00907c02 */ /* 0x008fe20008000f00 */
[----:B------:R-:W-:Y:S01]  /*0f90*/  IMAD.MOV R3, RZ, RZ, -R3 ;  /* 0x000000ffff037224 */ /* 0x000fe200078e0a03 */
[----:B------:R-:W-:Y:S01]  /*0fa0*/  MOV R145, UR11 ;  /* 0x0000000b00917c02 */ /* 0x000fe20008000f00 */
[----:B----4-:R-:W-:Y:S02]  /*0fb0*/  IMAD.U32 R134, RZ, RZ, UR12 ;  /* 0x0000000cff867e24 */ /* 0x010fe4000f8e00ff */
        /* <DEDUP_REMOVED lines=54> */
.L_x_4941:
        /* <DEDUP_REMOVED lines=15> */
.L_x_4943:
[----:B------:R-:W2:Y:S01]  /*1410*/  LDC.64 R134, c[0x0][0x3b8] ;  /* 0x0000ee00ff867b82 */ /* 0x000ea20000000a00 */
[----:B------:R-:W-:-:S05]  /*1420*/  IADD3 R12, PT, PT, R6, R3, RZ ;  /* 0x00000003060c7210 */ /* 0x000fca0007ffe0ff */
[C---:B--2---:R-:W-:Y:S02]  /*1430*/  IMAD R11, R12.reuse, R135, RZ ;  /* 0x000000870c0b7224 */ /* 0x044fe400078e02ff */
[----:B------:R-:W-:-:S05]  /*1440*/  IMAD.WIDE.U32 R12, R12, R134, RZ ;  /* 0x000000860c0c7225 */ /* 0x000fca00078e00ff */
[----:B------:R-:W-:Y:S02]  /*1450*/  IADD3 R11, PT, PT, R13, R11, RZ ;  /* 0x0000000b0d0b7210 */ /* 0x000fe40007ffe0ff */
[----:B------:R-:W-:Y:S02]  /*1460*/  MOV R10, R12 ;  /* 0x0000000c000a7202 */ /* 0x000fe40000000f00 */
.L_x_4944:
        /* <DEDUP_REMOVED lines=14> */
.L_x_4945:
[----:B------:R-:W2:Y:S01]  /*1550*/  LDC.64 R144, c[0x0][0x3c0] ;  /* 0x0000f000ff907b82 */ /* 0x000ea20000000a00 */
[----:B------:R-:W-:-:S05]  /*1560*/  IADD3 R3, PT, PT, R6, R3, RZ ;  /* 0x0000000306037210 */ /* 0x000fca0007ffe0ff */
[C---:B--2---:R-:W-:Y:S02]  /*1570*/  IMAD R13, R3.reuse, R145, RZ ;  /* 0x00000091030d7224 */ /* 0x044fe400078e02ff */
[----:B------:R-:W-:-:S05]  /*1580*/  IMAD.WIDE.U32 R2, R3, R144, RZ ;  /* 0x0000009003027225 */ /* 0x000fca00078e00ff */
[----:B------:R-:W-:Y:S02]  /*1590*/  IADD3 R13, PT, PT, R3, R13, RZ ;  /* 0x0000000d030d7210 */ /* 0x000fe40007ffe0ff */
[----:B------:R-:W-:-:S07]  /*15a0*/  MOV R12, R2 ;  /* 0x00000002000c7202 */ /* 0x000fce0000000f00 */
.L_x_4946:
        /* <DEDUP_REMOVED lines=42> */
.L_x_4942:
        /* <DEDUP_REMOVED lines=10> */
[----:B------:R-:W-:Y:S01]  /*18f0*/  IADD3 R16, PT, PT, R18, 0x20, RZ ;  /* 0x0000002012107810 */ /* 0x000fe20007ffe0ff */
[----:B------:R-:W2:Y:S01]  /*1900*/  S2UR UR6, SR_CgaCtaId ;  /* 0x00000000000679c3 */ /* 0x000ea20000008800 */
[-C--:B------:R-:W-:Y:S01]  /*1910*/  ISETP.GE.AND P3, PT, R24, R197.reuse, PT ;  /* 0x000000c51800720c */ /* 0x080fe20003f66270 */
[----:B------:R-:W-:Y:S01]  /*1920*/  VIADD R14, R18, 0x30 ;  /* 0x00000030120e7836 */ /* 0x000fe20000000000 */
[----:B------:R-:W-:Y:S01]  /*1930*/  ISETP.GE.AND P1, PT, R16, R197, PT ;  /* 0x000000c51000720c */ /* 0x000fe20003f26270 */
[----:B------:R-:W-:Y:S01]  /*1940*/  VIADD R152, R0, 0xffffffff ;  /* 0xffffffff00987836 */ /* 0x000fe20000000000 */
[----:B------:R-:W3:Y:S01]  /*1950*/  LDCU.64 UR10, c[0x0][0x388] ;  /* 0x00007100ff0a77ac */ /* 0x000ee20008000a00 */
[----:B------:R-:W-:Y:S01]  /*1960*/  IMAD.SHL.U32 R77, R134, 0x10, RZ ;  /* 0x00000010864d7824 */ /* 0x000fe200078e00ff */
[----:B------:R-:W-:Y:S01]  /*1970*/  SHF.R.U32.HI R186, RZ, 0x1, R184 ;  /* 0x00000001ffba7819 */ /* 0x000fe200000116b8 */
[----:B------:R-:W4:Y:S01]  /*1980*/  @P0 LDC.64 R2, c[0x0][0x3b0] ;  /* 0x0000ec00ff020b82 */ /* 0x000f220000000a00 */
[----:B------:R-:W-:Y:S01]  /*1990*/  SHF.L.U32 R133, R152, 0x6, RZ ;  /* 0x0000000698857819 */ /* 0x000fe200000006ff */
[C---:B------:R-:W-:Y:S01]  /*19a0*/  IMAD.SHL.U32 R154, R184.reuse, 0x40, RZ ;  /* 0x00000040b89a7824 */ /* 0x040fe200078e00ff */
[----:B------:R-:W-:Y:S01]  /*19b0*/  MOV R181, 0x20 ;  /* 0x0000002000b57802 */ /* 0x000fe20000000f00 */
[----:B------:R-:W-:Y:S01]  /*19c0*/  IMAD.SHL.U32 R183, R184, 0x20, RZ ;  /* 0x00000020b8b77824 */ /* 0x000fe200078e00ff */
[----:B------:R-:W-:-:S02]  /*19d0*/  MOV R146, 0x40 ;  /* 0x0000004000927802 */ /* 0x000fc40000000f00 */
[C---:B------:R-:W-:Y:S01]  /*19e0*/  @!P3 IADD3 R25, P5, PT, R32.reuse, 0x10, RZ ;  /* 0x000000102019b810 */ /* 0x040fe20007fbe0ff */
[----:B------:R-:W5:Y:S01]  /*19f0*/  @!P0 LDC.64 R6, c[0x0][0x398] ;  /* 0x0000e600ff068b82 */ /* 0x000f620000000a00 */
[----:B------:R-:W-:Y:S02]  /*1a00*/  @!P1 IADD3 R21, P4, PT, R32, 0x20, RZ ;  /* 0x0000002020159810 */ /* 0x000fe40007f9e0ff */
[----:B------:R-:W-:Y:S02]  /*1a10*/  @!P3 IADD3.X R23, PT, PT, RZ, R33, RZ, P5, !PT ;  /* 0x00000021ff17b210 */ /* 0x000fe40002ffe4ff */
[----:B------:R-:W-:Y:S01]  /*1a20*/  LOP3.LUT R153, R182, 0x1c0, R154, 0xf8, !PT ;  /* 0x000001c0b6997812 */ /* 0x000fe200078ef89a */
[----:B------:R-:W-:Y:S01]  /*1a30*/  @!P1 IMAD.X R27, RZ, RZ, R33, P4 ;  /* 0x000000ffff1b9224 */ /* 0x000fe200020e0621 */
[----:B------:R-:W-:Y:S01]  /*1a40*/  LOP3.LUT R177, R154, 0x400, RZ, 0xc0, !PT ;  /* 0x000004009ab17812 */ /* 0x000fe200078ec0ff */
[----:B------:R-:W1:Y:S01]  /*1a50*/  @!P6 LDC.64 R4, c[0x0][0x3b0] ;  /* 0x0000ec00ff04eb82 */ /* 0x000e620000000a00 */
[----:B------:R-:W-:-:S02]  /*1a60*/  LOP3.LUT R183, R183, 0x7c00, RZ, 0xc0, !PT ;  /* 0x00007c00b7b77812 */ /* 0x000fc400078ec0ff */
[----:B------:R-:W-:Y:S01]  /*1a70*/  IADD3 R81, PT, PT, R78, R81, -R86 ;  /* 0x000000514e517210 */ /* 0x000fe20007ffe856 */
[----:B----4-:R-:W-:-:S04]  /*1a80*/  @P0 IMAD.WIDE.U32 R10, R207, R2, RZ ;  /* 0x00000002cf0a0225 */ /* 0x010fc800078e00ff */
[----:B------:R-:W4:Y:S01]  /*1a90*/  @!P3 LDC.64 R12, c[0x0][0x3b0] ;  /* 0x0000ec00ff0cbb82 */ /* 0x000f220000000a00 */
[----:B-----5:R-:W-:Y:S01]  /*1aa0*/  @!P0 IMAD.WIDE.U32 R30, R8, R6, RZ ;  /* 0x00000006081e8225 */ /* 0x020fe200078e00ff */
[----:B------:R-:W-:-:S03]  /*1ab0*/  @P0 MOV R30, R10 ;  /* 0x0000000a001e0202 */ /* 0x000fc60000000f00 */
[----:B------:R-:W-:Y:S02]  /*1ac0*/  @!P0 IMAD R7, R8, R7, R31 ;  /* 0x0000000708078224 */ /* 0x000fe400078e021f */
[----:B------:R-:W-:Y:S01]  /*1ad0*/  @P0 IMAD R7, R207, R3, R11 ;  /* 0x00000003cf070224 */ /* 0x000fe200078e020b */
[----:B------:R-:W-:Y:S01]  /*1ae0*/  IADD3 R30, P0, PT, R182, R30, RZ ;  /* 0x0000001eb61e7210 */ /* 0x000fe20007f1e0ff */
[----:B------:R-:W5:Y:S01]  /*1af0*/  @!P6 LDC.64 R2, c[0x0][0x380] ;  /* 0x0000e000ff02eb82 */ /* 0x000f620000000a00 */
[----:B-1----:R-:W-:-:S03]  /*1b00*/  @!P6 IMAD R6, R33, R4, RZ ;  /* 0x000000042106e224 */ /* 0x002fc600078e02ff */
[----:B------:R-:W-:Y:S01]  /*1b10*/  IMAD.X R31, RZ, RZ, R7, P0 ;  /* 0x000000ffff1f7224 */ /* 0x000fe200000e0607 */
[----:B------:R-:W-:Y:S01]  /*1b20*/  LOP3.LUT R7, R147, 0x1f8, RZ, 0xc0, !PT ;  /* 0x000001f893077812 */ /* 0x000fe200078ec0ff */
[----:B------:R-:W-:Y:S01]  /*1b30*/  @!P6 IMAD R5, R32, R5, R6 ;  /* 0x000000052005e224 */ /* 0x000fe200078e0206 */
[----:B------:R-:W-:Y:S01]  /*1b40*/  ISETP.GE.AND P0, PT, R14, R197, PT ;  /* 0x000000c50e00720c */ /* 0x000fe20003f06270 */
[----:B------:R-:W-:Y:S01]  /*1b50*/  IMAD.WIDE.U32 R30, R9, UR4, R30 ;  /* 0x00000004091e7c25 */ /* 0x000fe2000f8e001e */
[----:B------:R-:W-:Y:S01]  /*1b60*/  LOP3.LUT R6, R7, 0x38, R184, 0x78, !PT ;  /* 0x0000003807067812 */ /* 0x000fe200078e78b8 */
[----:B------:R-:W1:Y:S01]  /*1b70*/  @!P1 LDC.64 R10, c[0x0][0x3b0] ;  /* 0x0000ec00ff0a9b82 */ /* 0x000e620000000a00 */
[----:B------:R-:W3:Y:S01]  /*1b80*/  LDCU UR4, c[0x0][0x50c] ;  /* 0x0000a180ff0477ac */ /* 0x000ee20008000800 */
[----:B------:R-:W-:Y:S01]  /*1b90*/  IMAD R31, R9, UR5, R31 ;  /* 0x00000005091f7c24 */ /* 0x000fe2000f8e021f */
[----:B------:R-:W-:Y:S01]  /*1ba0*/  LOP3.LUT R217, R6, 0x1e00, R147, 0xf8, !PT ;  /* 0x00001e0006d97812 */ /* 0x000fe200078ef893 */
[----:B----4-:R-:W-:Y:S01]  /*1bb0*/  @!P3 IMAD R26, R23, R12, RZ ;  /* 0x0000000c171ab224 */ /* 0x010fe200078e02ff */
[----:B------:R-:W-:Y:S01]  /*1bc0*/  UMOV UR5, 0x400 ;  /* 0x0000040000057882 */ /* 0x000fe20000000000 */
[C---:B------:R-:W-:Y:S01]  /*1bd0*/  @!P6 IMAD.WIDE.U32 R28, R32.reuse, R4, R30 ;  /* 0x00000004201ce225 */ /* 0x040fe200078e001e */
[----:B--2---:R-:W-:Y:S01]  /*1be0*/  ULEA UR5, UR6, UR5, 0x18 ;  /* 0x0000000506057291 */ /* 0x004fe2000f8ec0ff */
[----:B------:R-:W2:Y:S01]  /*1bf0*/  @!P3 LDC.64 R6, c[0x0][0x380] ;  /* 0x0000e000ff06bb82 */ /* 0x000ea20000000a00 */
[----:B------:R-:W4:Y:S01]  /*1c00*/  LDCU.64 UR6, c[0x0][0x390] ;  /* 0x00007200ff0677ac */ /* 0x000f220008000a00 */
[----:B------:R-:W-:Y:S01]  /*1c10*/  @!P6 IMAD.IADD R4, R29, 0x1, R5 ;  /* 0x000000011d04e824 */ /* 0x000fe200078e0205 */
[----:B------:R-:W-:Y:S01]  /*1c20*/  @!P0 IADD3 R19, P2, PT, R32, 0x30, RZ ;  /* 0x0000003020138810 */ /* 0x000fe20007f5e0ff */
[----:B------:R-:W-:Y:S01]  /*1c30*/  @!P3 IMAD.MOV.U32 R34, RZ, RZ, R30 ;  /* 0x000000ffff22b224 */ /* 0x000fe200078e001e */
[----:B------:R-:W-:Y:S01]  /*1c40*/  @!P1 MOV R32, R30 ;  /* 0x0000001e00209202 */ /* 0x000fe20000000f00 */
[--C-:B------:R-:W-:Y:S01]  /*1c50*/  @!P3 IMAD.MOV.U32 R35, RZ, RZ, R31.reuse ;  /* 0x000000ffff23b224 */ /* 0x100fe200078e001f */
[C---:B-----5:R-:W-:Y:S01]  /*1c60*/  @!P6 LEA R36, P4, R28.reuse, R2, 0x1 ;  /* 0x000000021c24e211 */ /* 0x060fe200078808ff */
[----:B------:R-:W5:Y:S01]  /*1c70*/  @!P0 LDC.64 R8, c[0x0][0x3b0] ;  /* 0x0000ec00ff088b82 */ /* 0x000f620000000a00 */
[----:B------:R-:W-:Y:S01]  /*1c80*/  @!P0 IADD3.X R29, PT, PT, RZ, R33, RZ, P2, !PT ;  /* 0x00000021ff1d8210 */ /* 0x000fe200017fe4ff */
[----:B------:R-:W-:Y:S01]  /*1c90*/  @!P3 IMAD R13, R25, R13, R26 ;  /* 0x0000000d190db224 */ /* 0x000fe200078e021a */
[----:B------:R-:W-:Y:S01]  /*1ca0*/  @!P6 LEA.HI.X R37, R28, R3, R4, 0x1, P4 ;  /* 0x000000031c25e211 */ /* 0x000fe200020f0c04 */
[----:B------:R-:W-:Y:S01]  /*1cb0*/  @!P1 IMAD.MOV.U32 R33, RZ, RZ, R31 ;  /* 0x000000ffff219224 */ /* 0x000fe200078e001f */
[----:B------:R-:W-:Y:S01]  /*1cc0*/  LEA R217, R217, UR5, 0x1 ;  /* 0x00000005d9d97c11 */ /* 0x000fe2000f8e08ff */
[----:B------:R-:W-:-:S02]  /*1cd0*/  @!P3 IMAD.WIDE.U32 R34, R25, R12, R34 ;  /* 0x0000000c1922b225 */ /* 0x000fc400078e0022 */
[----:B------:R-:W3:Y:S02]  /*1ce0*/  @!P1 LDC.64 R4, c[0x0][0x380] ;  /* 0x0000e000ff049b82 */ /* 0x000ee40000000a00 */
[-C--:B-1----:R-:W-:Y:S01]  /*1cf0*/  @!P1 IMAD R26, R27, R10.reuse, RZ ;  /* 0x0000000a1b1a9224 */ /* 0x082fe200078e02ff */
[----:B------:R-:W-:Y:S01]  /*1d00*/  @!PT LDS RZ, [RZ] ;  /* 0x00000000fffff984 */ /* 0x000fe20000000800 */
[----:B------:R-:W-:Y:S01]  /*1d10*/  @!PT LDS RZ, [RZ] ;  /* 0x00000000fffff984 */ /* 0x000fe20000000800 */
[----:B------:R-:W-:Y:S01]  /*1d20*/  @!PT LDS RZ, [RZ] ;  /* 0x00000000fffff984 */ /* 0x000fe20000000800 */
[----:B------:R-:W-:Y:S01]  /*1d30*/  @!P6 LDGSTS.E.BYPASS.LTC128B.128 [R217], desc[UR14][R36.64] ;  /* 0x0000000024d9efae */ /* 0x000fe2000b981a0e */
[----:B------:R-:W-:-:S03]  /*1d40*/  @!P1 IMAD.WIDE.U32 R32, R21, R10, R32 ;  /* 0x0000000a15209225 */ /* 0x000fc600078e0020 */
[----:B------:R-:W-:Y:S01]  /*1d50*/  @!P6 LDGSTS.E.BYPASS.LTC128B.128 [R217+0x2000], desc[UR14][R36.64+0x80] ;  /* 0x0200008024d9efae */ /* 0x000fe2000b981a0e */
[----:B------:R-:W1:Y:S01]  /*1d60*/  @!P0 LDC.64 R2, c[0x0][0x380] ;  /* 0x0000e000ff028b82 */ /* 0x000e620000000a00 */
[----:B------:R-:W-:Y:S01]  /*1d70*/  @!P1 IMAD R11, R21, R11, R26 ;  /* 0x0000000b150b9224 */ /* 0x000fe200078e021a */
[C---:B--2---:R-:W-:Y:S01]  /*1d80*/  @!P3 LEA R6, P2, R34.reuse, R6, 0x1 ;  /* 0x000000062206b211 */ /* 0x044fe200078408ff */
[----:B------:R-:W-:Y:S01]  /*1d90*/  @!P3 IMAD.IADD R13, R35, 0x1, R13 ;  /* 0x00000001230db824 */ /* 0x000fe200078e020d */
[----:B------:R-:W-:Y:S02]  /*1da0*/  @!P6 LDGSTS.E.BYPASS.LTC128B.128 [R217+0x4000], desc[UR14][R36.64+0x100] ;  /* 0x0400010024d9efae */ /* 0x000fe4000b981a0e */
[----:B------:R-:W-:Y:S02]  /*1db0*/  @!P1 IADD3 R11, PT, PT, R33, R11, RZ ;  /* 0x0000000b210b9210 */ /* 0x000fe40007ffe0ff */
[----:B------:R-:W-:Y:S01]  /*1dc0*/  @!P3 LEA.HI.X R7, R34, R7, R13, 0x1, P2 ;  /* 0x000000072207b211 */ /* 0x000fe200010f0c0d */
[----:B-----5:R-:W-:-:S02]  /*1dd0*/  @!P0 IMAD R12, R29, R8, RZ ;  /* 0x000000081d0c8224 */ /* 0x020fc400078e02ff */
[C---:B------:R-:W-:Y:S01]  /*1de0*/  @!P0 IMAD.WIDE.U32 R30, R19.reuse, R8, R30 ;  /* 0x00000008131e8225 */ /* 0x040fe200078e001e */
[----:B------:R-:W-:Y:S01]  /*1df0*/  LOP3.LUT R8, R184, 0x8, RZ, 0xc0, !PT ;  /* 0x00000008b8087812 */ /* 0x000fe200078ec0ff */
[----:B------:R-:W-:Y:S02]  /*1e00*/  @!P3 LDGSTS.E.BYPASS.LTC128B.128 [R217+0x800], desc[UR14][R6.64] ;  /* 0x0080000006d9bfae */ /* 0x000fe4000b981a0e */
[----:B------:R-:W-:Y:S01]  /*1e10*/  @!P0 IMAD R12, R19, R9, R12 ;  /* 0x00000009130c8224 */ /* 0x000fe200078e020c */
[----:B---3--:R-:W-:Y:S01]  /*1e20*/  @!P1 LEA R4, P4, R32, R4, 0x1 ;  /* 0x0000000420049211 */ /* 0x008fe200078808ff */
[----:B------:R-:W-:Y:S01]  /*1e30*/  @!P3 LDGSTS.E.BYPASS.LTC128B.128 [R217+0x2800], desc[UR14][R6.64+0x80] ;  /* 0x0280008006d9bfae */ /* 0x000fe2000b981a0e */
[----:B------:R-:W-:Y:S01]  /*1e40*/  IMAD.IADD R9, R78, 0x1, -R133 ;  /* 0x000000014e097824 */ /* 0x000fe200078e0a85 */
[----:B------:R-:W-:Y:S01]  /*1e50*/  LOP3.LUT R8, R153, R8, RZ, 0x3c, !PT ;  /* 0x0000000899087212 */ /* 0x000fe200078e3cff */
[----:B------:R-:W-:Y:S01]  /*1e60*/  @!P0 IMAD.IADD R12, R31, 0x1, R12 ;  /* 0x000000011f0c8824 */ /* 0x000fe200078e020c */
[----:B------:R-:W-:Y:S01]  /*1e70*/  @!P1 LEA.HI.X R5, R32, R5, R11, 0x1, P4 ;  /* 0x0000000520059211 */ /* 0x000fe200020f0c0b */
[----:B------:R2:W-:Y:S01]  /*1e80*/  @!P3 LDGSTS.E.BYPASS.LTC128B.128 [R217+0x4800], desc[UR14][R6.64+0x100] ;  /* 0x0480010006d9bfae */ /* 0x0005e2000b981a0e */
[----:B------:R-:W-:-:S02]  /*1e90*/  IADD3 R10, P3, PT, R182, R20, RZ ;  /* 0x00000014b60a7210 */ /* 0x000fc40007f7e0ff */
[----:B-1----:R-:W-:Y:S01]  /*1ea0*/  @!P0 LEA R2, P4, R30, R2, 0x1 ;  /* 0x000000021e028211 */ /* 0x002fe200078808ff */
[----:B------:R-:W-:Y:S01]  /*1eb0*/  @!P1 LDGSTS.E.BYPASS.LTC128B.128 [R217+0x1000], desc[UR14][R4.64] ;  /* 0x0100000004d99fae */ /* 0x000fe2000b981a0e */
[----:B------:R-:W-:Y:S01]  /*1ec0*/  ISETP.GE.AND P5, PT, R24, R9, PT ;  /* 0x000000091800720c */ /* 0x000fe20003fa6270 */
[----:B------:R-:W-:Y:S01]  /*1ed0*/  IMAD.X R11, RZ, RZ, R15, P3 ;  /* 0x000000ffff0b7224 */ /* 0x000fe200018e060f */
[----:B------:R-:W-:Y:S01]  /*1ee0*/  @!P0 LEA.HI.X R3, R30, R3, R12, 0x1, P4 ;  /* 0x000000031e038211 */ /* 0x000fe200020f0c0c */
[----:B------:R-:W-:Y:S01]  /*1ef0*/  @!P1 LDGSTS.E.BYPASS.LTC128B.128 [R217+0x3000], desc[UR14][R4.64+0x80] ;  /* 0x0300008004d99fae */ /* 0x000fe2000b981a0e */
[CC--:B------:R-:W-:Y:S01]  /*1f00*/  ISETP.GE.AND P6, PT, R18.reuse, R9.reuse, PT ;  /* 0x000000091200720c */ /* 0x0c0fe20003fc6270 */
[----:B------:R-:W-:Y:S01]  /*1f10*/  IMAD.WIDE.U32 R10, R18, R134, R10 ;  /* 0x00000086120a7225 */ /* 0x000fe200078e000a */
[----:B------:R-:W-:Y:S01]  /*1f20*/  ISETP.GE.AND P4, PT, R16, R9, PT ;  /* 0x000000091000720c */ /* 0x000fe20003f86270 */
[----:B------:R1:W-:Y:S01]  /*1f30*/  @!P1 LDGSTS.E.BYPASS.LTC128B.128 [R217+0x5000], desc[UR14][R4.64+0x100] ;  /* 0x0500010004d99fae */ /* 0x0003e2000b981a0e */
[----:B------:R-:W-:Y:S01]  /*1f40*/  IADD3 R22, P1, PT, R182, R22, RZ ;  /* 0x00000016b6167210 */ /* 0x000fe20007f3e0ff */
[----:B------:R-:W-:Y:S01]  /*1f50*/  IMAD R203, R18, R135, R11 ;  /* 0x0000008712cb7224 */ /* 0x000fe200078e020b */
[----:B------:R-:W-:Y:S01]  /*1f60*/  ISETP.GE.AND P3, PT, R14, R9, PT ;  /* 0x000000090e00720c */ /* 0x000fe20003f66270 */
[----:B------:R-:W-:Y:S01]  /*1f70*/  @!P0 LDGSTS.E.BYPASS.LTC128B.128 [R217+0x1800], desc[UR14][R2.64] ;  /* 0x0180000002d98fae */ /* 0x000fe2000b981a0e */
[----:B------:R-:W-:-:S02]  /*1f80*/  IADD3.X R23, PT, PT, RZ, R17, RZ, P1, !PT ;  /* 0x00000011ff177210 */ /* 0x000fc40000ffe4ff */
[----:B------:R-:W-:Y:S01]  /*1f90*/  ISETP.GE.AND P2, PT, R24, R9, PT ;  /* 0x000000091800720c */ /* 0x000fe20003f46270 */
[----:B------:R-:W-:Y:S01]  /*1fa0*/  @!P0 LDGSTS.E.BYPASS.LTC128B.128 [R217+0x3800], desc[UR14][R2.64+0x80] ;  /* 0x0380008002d98fae */ /* 0x000fe2000b981a0e */
[----:B------:R-:W-:Y:S02]  /*1fb0*/  LEA R177, R8, R177, 0x1 ;  /* 0x000000b108b17211 */ /* 0x000fe400078e08ff */
[----:B------:R-:W-:Y:S01]  /*1fc0*/  LOP3.LUT R8, R183, 0x200, R154, 0xf8, !PT ;  /* 0x00000200b7087812 */ /* 0x000fe200078ef89a */
[----:B------:R3:W-:Y:S01]  /*1fd0*/  @!P0 LDGSTS.E.BYPASS.LTC128B.128 [R217+0x5800], desc[UR14][R2.64+0x100] ;  /* 0x0580010002d98fae */ /* 0x0007e2000b981a0e */
[----:B------:R-:W-:Y:S01]  /*1fe0*/  LEA R202, P0, R10, UR10, 0x1 ;  /* 0x0000000a0aca7c11 */ /* 0x000fe2000f8008ff */
[----:B------:R-:W-:Y:S02]  /*1ff0*/  VIADD R83, R177, UR5 ;  /* 0x00000005b1537c36 */ /* 0x000fe40008000000 */
[----:B--2---:R-:W-:Y:S01]  /*2000*/  IMAD.WIDE.U32 R6, R18, R144, R22 ;  /* 0x0000009012067225 */ /* 0x004fe200078e0016 */
[----:B------:R-:W-:-:S03]  /*2010*/  LEA.HI.X R203, R10, UR11, R203, 0x1, P0 ;  /* 0x0000000b0acb7c11 */ /* 0x000fc600080f0ccb */
[----:B------:R-:W-:Y:S01]  /*2020*/  IMAD R18, R18, R145, R7 ;  /* 0x0000009112127224 */ /* 0x000fe200078e0207 */
[----:B----4-:R-:W-:Y:S01]  /*2030*/  LEA R204, P1, R6, UR6, 0x1 ;  /* 0x0000000606cc7c11 */ /* 0x010fe2000f8208ff */
[--C-:B------:R-:W-:Y:S02]  /*2040*/  @!P6 IMAD.MOV.U32 R7, RZ, RZ, R203.reuse ;  /* 0x000000ffff07e224 */ /* 0x100fe400078e00cb */
[----:B------:R-:W-:Y:S01]  /*2050*/  @!P3 IMAD.WIDE.U32 R12, R134, 0x60, R202 ;  /* 0x00000060860cb825 */ /* 0x000fe200078e00ca */
[----:B------:R-:W-:Y:S02]  /*2060*/  LEA.HI.X R205, R6, UR7, R18, 0x1, P1 ;  /* 0x0000000706cd7c11 */ /* 0x000fe400088f0c12 */
[-C--:B-1----:R-:W-:Y:S02]  /*2070*/  @!P5 LEA R4, P0, R77, R202.reuse, 0x1 ;  /* 0x000000ca4d04d211 */ /* 0x082fe400078008ff */
[----:B------:R-:W-:Y:S02]  /*2080*/  @!P6 MOV R6, R202 ;  /* 0x000000ca0006e202 */ /* 0x000fe40000000f00 */
[----:B------:R-:W-:-:S03]  /*2090*/  ISETP.GE.AND P1, PT, R16, R9, PT ;  /* 0x000000091000720c */ /* 0x000fc60003f26270 */
[----:B------:R-:W-:Y:S04]  /*20a0*/  @!P6 LDGSTS.E.BYPASS.LTC128B.128 [R217+0x6000], desc[UR14][R6.64] ;  /* 0x0600000006d9efae */ /* 0x000fe8000b981a0e */
[----:B------:R-:W-:Y:S01]  /*20b0*/  @!P6 LDGSTS.E.BYPASS.LTC128B.128 [R217+0x8000], desc[UR14][R6.64+0x80] ;  /* 0x0800008006d9efae */ /* 0x000fe2000b981a0e */
[C---:B---3--:R-:W-:Y:S01]  /*20c0*/  SHF.L.U64.HI R2, R134.reuse, 0x4, R135 ;  /* 0x0000000486027819 */ /* 0x048fe20000010287 */
[----:B------:R-:W-:Y:S02]  /*20d0*/  @!P3 IMAD R3, R135, 0x60, RZ ;  /* 0x000000608703b824 */ /* 0x000fe400078e02ff */
[----:B------:R1:W-:Y:S01]  /*20e0*/  @!P6 LDGSTS.E.BYPASS.LTC128B.128 [R217+0xa000], desc[UR14][R6.64+0x100] ;  /* 0x0a00010006d9efae */ /* 0x0003e2000b981a0e */
[----:B------:R-:W-:Y:S02]  /*20f0*/  @!P5 LEA.HI.X R5, R77, R203, R2, 0x1, P0 ;  /* 0x000000cb4d05d211 */ /* 0x000fe400000f0c02 */
[----:B------:R-:W-:-:S02]  /*2100*/  @!P4 LEA R10, P0, R134, R202, 0x6 ;  /* 0x000000ca860ac211 */ /* 0x000fc400078030ff */
[----:B------:R-:W-:Y:S01]  /*2110*/  @!P3 IADD3 R13, PT, PT, R13, R3, RZ ;  /* 0x000000030d0db210 */ /* 0x000fe20007ffe0ff */
[----:B------:R-:W-:Y:S01]  /*2120*/  @!P5 LDGSTS.E.BYPASS.LTC128B.128 [R217+0x6800], desc[UR14][R4.64] ;  /* 0x0680000004d9dfae */ /* 0x000fe2000b981a0e */
[----:B------:R-:W-:Y:S02]  /*2130*/  @!P4 LEA.HI.X R11, R134, R203, R135, 0x6, P0 ;  /* 0x000000cb860bc211 */ /* 0x000fe400000f3487 */
[----:B------:R-:W-:Y:S01]  /*2140*/  ISETP.GE.AND P0, PT, R14, R9, PT ;  /* 0x000000090e00720c */ /* 0x000fe20003f06270 */
[----:B------:R-:W-:Y:S01]  /*2150*/  @!P5 LDGSTS.E.BYPASS.LTC128B.128 [R217+0x8800], desc[UR14][R4.64+0x80] ;  /* 0x0880008004d9dfae */ /* 0x000fe2000b981a0e */
[----:B------:R-:W-:-:S03]  /*2160*/  SHF.L.U32 R3, R144, 0x4, RZ ;  /* 0x0000000490037819 */ /* 0x000fc600000006ff */
[----:B------:R2:W-:Y:S01]  /*2170*/  @!P5 LDGSTS.E.BYPASS.LTC128B.128 [R217+0xa800], desc[UR14][R4.64+0x100] ;  /* 0x0a80010004d9dfae */ /* 0x0005e2000b981a0e */
[----:B------:R-:W-:-:S03]  /*2180*/  LOP3.LUT P5, RZ, R184, 0x2, RZ, 0xc0, !PT ;  /* 0x00000002b8ff7812 */ /* 0x000fc600078ac0ff */
[----:B------:R-:W-:Y:S01]  /*2190*/  @!P4 LDGSTS.E.BYPASS.LTC128B.128 [R217+0x7000], desc[UR14][R10.64] ;  /* 0x070000000ad9cfae */ /* 0x000fe2000b981a0e */
[----:B------:R-:W-:-:S03]  /*21a0*/  SEL R76, R181, 0xffffffe0, !P5 ;  /* 0xffffffe0b54c7807 */ /* 0x000fc60006800000 */
[----:B------:R-:W-:Y:S02]  /*21b0*/  @!P4 LDGSTS.E.BYPASS.LTC128B.128 [R217+0x9000], desc[UR14][R10.64+0x80] ;  /* 0x090000800ad9cfae */ /* 0x000fe4000b981a0e */
[----:B------:R-:W-:Y:S02]  /*21c0*/  IMAD.IADD R82, R83, 0x1, R76 ;  /* 0x0000000153527824 */ /* 0x000fe400078e024c */
[----:B------:R3:W-:Y:S04]  /*21d0*/  @!P4 LDGSTS.E.BYPASS.LTC128B.128 [R217+0xb000], desc[UR14][R10.64+0x100] ;  /* 0x0b0001000ad9cfae */ /* 0x0007e8000b981a0e */
[----:B------:R-:W-:Y:S04]  /*21e0*/  @!P3 LDGSTS.E.BYPASS.LTC128B.128 [R217+0x7800], desc[UR14][R12.64] ;  /* 0x078000000cd9bfae */ /* 0x000fe8000b981a0e */
[----:B------:R-:W-:Y:S04]  /*21f0*/  @!P3 LDGSTS.E.BYPASS.LTC128B.128 [R217+0x9800], desc[UR14][R12.64+0x80] ;  /* 0x098000800cd9bfae */ /* 0x000fe8000b981a0e */
[----:B------:R4:W-:Y:S01]  /*2200*/  @!P3 LDGSTS.E.BYPASS.LTC128B.128 [R217+0xb800], desc[UR14][R12.64+0x100] ;  /* 0x0b8001000cd9bfae */ /* 0x0009e2000b981a0e */
[----:B-1----:R-:W-:-:S02]  /*2210*/  @!P2 LEA R6, P3, R3, R204, 0x1 ;  /* 0x000000cc0306a211 */ /* 0x002fc400078608ff */
[C---:B--2---:R-:W-:Y:S01]  /*2220*/  SHF.L.U64.HI R4, R144.reuse, 0x4, R145 ;  /* 0x0000000490047819 */ /* 0x044fe20000010291 */
[----:B------:R-:W0:Y:S01]  /*2230*/  LDGDEPBAR ;  /* 0x00000000000079af */ /* 0x000e220000000000 */
[----:B------:R-:W-:Y:S02]  /*2240*/  @!P0 IMAD R5, R145, 0x60, RZ ;  /* 0x0000006091058824 */ /* 0x000fe400078e02ff */
[----:B------:R-:W-:Y:S02]  /*2250*/  @!P2 LEA.HI.X R7, R3, R205, R4, 0x1, P3 ;  /* 0x000000cd0307a211 */ /* 0x000fe400018f0c04 */
[----:B------:R-:W-:-:S04]  /*2260*/  @!P1 LEA R16, P3, R144, R204, 0x6 ;  /* 0x000000cc90109211 */ /* 0x000fc800078630ff */
[C---:B------:R-:W-:Y:S01]  /*2270*/  @!P1 LEA.HI.X R17, R144.reuse, R205, R145, 0x6, P3 ;  /* 0x000000cd90119211 */ /* 0x040fe200018f3491 */
[----:B---3--:R-:W-:-:S04]  /*2280*/  @!P0 IMAD.WIDE.U32 R10, R144, 0x60, R204 ;  /* 0x00000060900a8825 */ /* 0x008fc800078e00cc */
[----:B------:R-:W-:Y:S01]  /*2290*/  @!P0 IMAD.IADD R5, R11, 0x1, R5 ;  /* 0x000000010b058824 */ /* 0x000fe200078e0205 */
[----:B------:R-:W-:Y:S02]  /*22a0*/  @!P0 MOV R4, R10 ;  /* 0x0000000a00048202 */ /* 0x000fe40000000f00 */
[----:B------:R-:W-:-:S04]  /*22b0*/  LOP3.LUT R10, R186, 0x8, RZ, 0xc0, !PT ;  /* 0x00000008ba0a7812 */ /* 0x000fc800078ec0ff */
[----:B------:R-:W-:Y:S01]  /*22c0*/  LOP3.LUT R3, R153, R10, RZ, 0x3c, !PT ;  /* 0x0000000a99037212 */ /* 0x000fe200078e3cff */
[----:B------:R-:W-:-:S04]  /*22d0*/  DEPBAR.LE SB0, 0x0 ;  /* 0x000080000000791a */ /* 0x000fc80000000000 */
[----:B------:R-:W-:Y:S01]  /*22e0*/  BAR.SYNC.DEFER_BLOCKING 0x0 ;  /* 0x0000000000007b1d */ /* 0x000fe20000010000 */
[----:B------:R-:W-:-:S05]  /*22f0*/  IMAD.IADD R8, R3, 0x1, R8 ;  /* 0x0000000103087824 */ /* 0x000fca00078e0208 */
[----:B------:R-:W-:-:S04]  /*2300*/  LEA R89, R8, UR5, 0x1 ;  /* 0x0000000508597c11 */ /* 0x000fc8000f8e08ff */
[----:B------:R-:W-:Y:S01]  /*2310*/  IADD3 R88, PT, PT, R89, R76, RZ ;  /* 0x0000004c59587210 */ /* 0x000fe20007ffe0ff */
        /* <DEDUP_REMOVED lines=21> */
[----:B------:R-:W-:Y:S01]  /*2470*/  @P1 STS.128 [R217+0xf000], RZ ;  /* 0x00f000ffd9001388 */ /* 0x000fe20000000c00 */
[----:B------:R-:W-:Y:S01]  /*2480*/  IADD3 R87, PT, PT, R89, R146, RZ ;  /* 0x0000009259577210 */ /* 0x000fe20007ffe0ff */
[----:B------:R-:W-:Y:S02]  /*2490*/  IMAD.IADD R83, R83, 0x1, R146 ;  /* 0x0000000153537824 */ /* 0x000fe400078e0292 */
[----:B------:R-:W-:Y:S02]  /*24a0*/  @P1 STS.128 [R217+0x11000], RZ ;  /* 0x011000ffd9001388 */ /* 0x000fe40000000c00 */
[C---:B------:R-:W-:Y:S01]  /*24b0*/  IMAD.IADD R84, R76.reuse, 0x1, R87 ;  /* 0x000000014c547824 */ /* 0x040fe200078e0257 */
        /* <DEDUP_REMOVED lines=18> */
[----:B------:R-:W2:Y:S04]  /*25e0*/  LDSM.16.M88.4 R20, [R177+UR5+0x6000] ;  /* 0x00600005b114783b */ /* 0x000ea80008000200 */
[----:B----4-:R-:W3:Y:S04]  /*25f0*/  LDSM.16.M88.4 R12, [R177+UR5+0x6800] ;  /* 0x00680005b10c783b */ /* 0x010ee80008000200 */
[----:B------:R-:W4:Y:S04]  /*2600*/  LDSM.16.M88.4 R56, [R177+UR5+0x7000] ;  /* 0x00700005b138783b */ /* 0x000f280008000200 */
[----:B------:R-:W5:Y:S04]  /*2610*/  LDSM.16.M88.4 R28, [R177+UR5+0x7800] ;  /* 0x00780005b11c783b */ /* 0x000f680008000200 */
[----:B------:R-:W-:Y:S04]  /*2620*/  LDSM.16.M88.4 R64, [R88] ;  /* 0x000000005840783b */ /* 0x000fe80000000200 */
[----:B------:R-:W5:Y:S04]  /*2630*/  LDSM.16.M88.4 R32, [R82+0x6000] ;  /* 0x006000005220783b */ /* 0x000f680000000200 */
[----:B------:R-:W5:Y:S04]  /*2640*/  LDSM.16.M88.4 R8, [R82+0x6800] ;  /* 0x006800005208783b */ /* 0x000f680000000200 */
[----:B-1----:R-:W1:Y:S04]  /*2650*/  LDSM.16.M88.4 R4, [R82+0x7000] ;  /* 0x007000005204783b */ /* 0x002e680000000200 */
[----:B------:R-:W1:Y:S04]  /*2660*/  LDSM.16.M88.4 R68, [R82+0x7800] ;  /* 0x007800005244783b */ /* 0x000e680000000200 */
[----:B------:R-:W-:Y:S01]  /*2670*/  LDSM.16.M88.4 R44, [R83+0x6000] ;  /* 0x00600000532c783b */ /* 0x000fe20000000200 */
[C---:B--2---:R-:W-:Y:S03]  /*2680*/  HMMA.16816.F32.BF16 R24, R48.reuse, R20, RZ ;  /* 0x000000143018723c */ /* 0x044fe600000418ff */
[----:B------:R-:W-:Y:S04]  /*2690*/  LDSM.16.M88.4 R40, [R83+0x6800] ;  /* 0x006800005328783b */ /* 0x000fe80000000200 */
[----:B------:R-:W-:Y:S01]  /*26a0*/  LDSM.16.M88.4 R72, [R84] ;  /* 0x000000005448783b */ /* 0x000fe20000000200 */
[C---:B---3--:R-:W-:Y:S03]  /*26b0*/  HMMA.16816.F32.BF16 R16, R48.reuse, R12, RZ ;  /* 0x0000000c3010723c */ /* 0x048fe600000418ff */
[----:B------:R-:W-:Y:S04]  /*26c0*/  LDSM.16.M88.4 R36, [R83+0x7000] ;  /* 0x007000005324783b */ /* 0x000fe80000000200 */
[----:B------:R-:W0:Y:S01]  /*26d0*/  LDGDEPBAR ;  /* 0x00000000000079af */ /* 0x000e220000000000 */
        /* <DEDUP_REMOVED lines=29> */
[C---:B----4-:R-:W-:Y:S08]  /*28b0*/  HMMA.16816.F32.BF16 R24, R72.reuse, R8, R24 ;  /* 0x000000084818723c */ /* 0x050ff00000041818 */
[C---:B------:R-:W-:Y:S01]  /*28c0*/  HMMA.16816.F32.BF16 R20, R72.reuse, R10, R20 ;  /* 0x0000000a4814723c */ /* 0x040fe20000041814 */
[----:B------:R-:W-:Y:S07]  /*28d0*/  LDSM.16.M88.4 R8, [R88+0x2000] ;  /* 0x002000005808783b */ /* 0x000fee0000000200 */
[C---:B-1----:R-:W-:Y:S08]  /*28e0*/  HMMA.16816.F32.BF16 R16, R72.reuse, R4, R16 ;  /* 0x000000044810723c */ /* 0x042ff00000041810 */
        /* <DEDUP_REMOVED lines=129> */
[----:B------:R-:W-:Y:S01]  /*3100*/  HMMA.16816.F32.BF16 R64, R44, R6, R64 ;  /* 0x000000062c40723c */ /* 0x000fe20000041840 */
[----:B------:R-:W-:Y:S01]  /*3110*/  SHF.R.U32.HI R6, RZ, 0x2, R184 ;  /* 0x00000002ff067819 */ /* 0x000fe200000116b8 */
[----:B------:R-:W1:Y:S03]  /*3120*/  MUFU.TANH R12, R12 ;  /* 0x0000000c000c7308 */ /* 0x000e660000002400 */
[----:B------:R-:W-:-:S03]  /*3130*/  LOP3.LUT R6, R6, 0x7, RZ, 0xc0, !PT ;  /* 0x0000000706067812 */ /* 0x000fc600078ec0ff */
[C---:B------:R-:W-:Y:S01]  /*3140*/  HMMA.16816.F32.BF16 R68, R40.reuse, R8, R68 ;  /* 0x000000082844723c */ /* 0x040fe20000041844 */
[----:B------:R-:W-:Y:S01]  /*3150*/  FMUL.FTZ R8, R13, UR4 ;  /* 0x000000040d087c20 */ /* 0x000fe20008410000 */
[----:B------:R-:W-:Y:S01]  /*3160*/  FMUL.FTZ R9, R14, UR4 ;  /* 0x000000040e097c20 */ /* 0x000fe20008410000 */
[----:B------:R-:W2:Y:S05]  /*3170*/  MUFU.TANH R4, R4 ;  /* 0x0000000400047308 */ /* 0x000eaa0000002400 */
[----:B------:R-:W-:Y:S01]  /*3180*/  HMMA.16816.F32.BF16 R56, R40, R10, R56 ;  /* 0x0000000a2838723c */ /* 0x000fe20000041838 */
[----:B------:R-:W-:Y:S02]  /*3190*/  LOP3.LUT R10, R186, 0x1f0, RZ, 0xc0, !PT ;  /* 0x000001f0ba0a7812 */ /* 0x000fe400078ec0ff */
[----:B------:R-:W2:Y:S02]  /*31a0*/  MUFU.TANH R8, R8 ;  /* 0x0000000800087308 */ /* 0x000ea40000002400 */
[----:B------:R-:W-:-:S03]  /*31b0*/  IADD3 R6, PT, PT, R6, R10, R85 ;  /* 0x0000000a06067210 */ /* 0x000fc60007ffe055 */
[C---:B-1----:R-:W-:Y:S01]  /*31c0*/  HMMA.16816.F32.BF16 R52, R40.reuse, R16, R52 ;  /* 0x000000102834723c */ /* 0x042fe20000041834 */
[----:B------:R-:W-:Y:S02]  /*31d0*/  IADD3 R81, PT, PT, R6, 0x1, R81 ;  /* 0x0000000106517810 */ /* 0x000fe40007ffe051 */
[----:B------:R-:W-:Y:S01]  /*31e0*/  FMUL.FTZ R5, R68, UR4 ;  /* 0x0000000444057c20 */ /* 0x000fe20008410000 */
[----:B------:R-:W-:Y:S01]  /*31f0*/  FMUL.FTZ R11, R69, UR4 ;  /* 0x00000004450b7c20 */ /* 0x000fe20008410000 */
[----:B------:R-:W-:Y:S01]  /*3200*/  FMUL.FTZ R15, R70, UR4 ;  /* 0x00000004460f7c20 */ /* 0x000fe20008410000 */
[----:B------:R-:W-:Y:S01]  /*3210*/  FMUL.FTZ R13, R71, UR4 ;  /* 0x00000004470d7c20 */ /* 0x000fe20008410000 */
[----:B------:R-:W1:Y:S01]  /*3220*/  MUFU.TANH R9, R9 ;  /* 0x0000000900097308 */ /* 0x000e620000002400 */
[----:B------:R-:W-:Y:S01]  /*3230*/  HMMA.16816.F32.BF16 R64, R40, R18, R64 ;  /* 0x000000122840723c */ /* 0x000fe20000041840 */
[-C--:B------:R-:W-:Y:S02]  /*3240*/  IADD3 R200, PT, PT, R6, R78.reuse, -R79 ;  /* 0x0000004e06c87210 */ /* 0x080fe40007ffe84f */
[----:B------:R-:W-:Y:S01]  /*3250*/  FMUL.FTZ R17, R56, UR4 ;  /* 0x0000000438117c20 */ /* 0x000fe20008410000 */
[----:B------:R-:W-:Y:S01]  /*3260*/  FMUL.FTZ R7, R57, UR4 ;  /* 0x0000000439077c20 */ /* 0x000fe20008410000 */
[----:B------:R-:W-:Y:S01]  /*3270*/  FMUL.FTZ R32, R58, UR4 ;  /* 0x000000043a207c20 */ /* 0x000fe20008410000 */
[----:B------:R-:W-:Y:S01]  /*3280*/  FMUL.FTZ R27, R59, UR4 ;  /* 0x000000043b1b7c20 */ /* 0x000fe20008410000 */
[----:B------:R-:W1:Y:S01]  /*3290*/  MUFU.TANH R5, R5 ;  /* 0x0000000500057308 */ /* 0x000e620000002400 */
[----:B------:R-:W-:-:S02]  /*32a0*/  VIMNMX R199, PT, PT, R81, R78, PT ;  /* 0x0000004e51c77248 */ /* 0x000fc40003fe0100 */
        /* <DEDUP_REMOVED lines=37> */
.L_x_4948:
        /* <DEDUP_REMOVED lines=60> */
.L_x_4949:
        /* <DEDUP_REMOVED lines=24> */
.L_x_4947:
[----:B------:R-:W-:Y:S01]  /*3a40*/  IMAD.SHL.U32 R176, R184, 0x2, RZ ;  /* 0x00000002b8b07824 */ /* 0x000fe200078e00ff */
[----:B------:R-:W3:Y:S01]  /*3a50*/  LDCU UR4, c[0x0][0x45c] ;  /* 0x00008b80ff0477ac */ /* 0x000ee20008000800 */
[----:B------:R-:W-:-:S03]  /*3a60*/  VIADD R2, R200, 0x8 ;  /* 0x00000008c8027836 */ /* 0x000fc60000000000 */
[----:B------:R-:W-:-:S04]  /*3a70*/  LOP3.LUT R176, R176, 0x6, RZ, 0xc0, !PT ;  /* 0x00000006b0b07812 */ /* 0x000fc800078ec0ff */
[----:B--2---:R-:W-:-:S05]  /*3a80*/  LOP3.LUT R43, R133, R176, RZ, 0xfc, !PT ;  /* 0x000000b0852b7212 */ /* 0x004fca00078efcff */
[C---:B------:R-:W-:Y:S02]  /*3a90*/  VIADD R45, R43.reuse, 0x1 ;  /* 0x000000012b2d7836 */ /* 0x040fe40000000000 */
        /* <DEDUP_REMOVED lines=458> */
[C---:B------:R-:W-:Y:S01]  /*5740*/  IMAD R7, R6.reuse, R4, R7 ;  /* 0x0000000406077224 */ /* 0x040fe200078e0207 */
        /* <DEDUP_REMOVED lines=39> */
.L_x_4951:
[----:B------:R-:W-:Y:S01]  /*59c0*/  UMOV UR4, URZ ;  /* 0x000000ff00047c82 */ /* 0x000fe20008000000 */
[----:B------:R-:W-:Y:S01]  /*59d0*/  IMAD.SHL.U32 R4, R144, 0x40, RZ ;  /* 0x0000004090047824 */ /* 0x000fe200078e00ff */
[----:B------:R-:W-:-:S05]  /*59e0*/  IADD3 R5, P0, PT, RZ, -UR4, RZ ;  /* 0x80000004ff057c10 */ /* 0x000fca000ff1e0ff */
[----:B------:R-:W-:-:S05]  /*59f0*/  IMAD.X R4, RZ, RZ, ~R4, P0 ;  /* 0x000000ffff047224 */ /* 0x000fca00000e0e04 */
[----:B------:R-:W-:-:S04]  /*5a00*/  SHF.R.S64 R5, R5, 0x1f, R4 ;  /* 0x0000001f05057819 */ /* 0x000fc80000001004 */
[----:B------:R-:W-:-:S04]  /*5a10*/  IADD3 R204, P0, PT, R5, R204, RZ ;  /* 0x000000cc05cc7210 */ /* 0x000fc80007f1e0ff */
[----:B------:R-:W-:-:S09]  /*5a20*/  LEA.HI.X.SX32 R205, R4, R205, 0x1, P0 ;  /* 0x000000cd04cd7211 */ /* 0x000fd200000f0eff */
.L_x_4952:
[----:B------:R-:W1:Y:S01]  /*5a30*/  LDCU.64 UR6, c[0x0][0x3c0] ;  /* 0x00007800ff0677ac */ /* 0x000e620008000a00 */
[----:B------:R-:W-:Y:S02]  /*5a40*/  LOP3.LUT R5, R147, 0x1f8, RZ, 0xc0, !PT ;  /* 0x000001f893057812 */ /* 0x000fe400078ec0ff */
[----:B------:R-:W-:Y:S02]  /*5a50*/  SHF.L.U32 R183, R184, 0x5, RZ ;  /* 0x00000005b8b77819 */ /* 0x000fe400000006ff */
[--C-:B------:R-:W-:Y:S02]  /*5a60*/  LOP3.LUT R4, R5, 0x38, R184.reuse, 0x78, !PT ;  /* 0x0000003805047812 */ /* 0x100fe400078e78b8 */
[----:B------:R-:W-:Y:S02]  /*5a70*/  SHF.R.U32.HI R186, RZ, 0x1, R184 ;  /* 0x00000001ffba7819 */ /* 0x000fe400000116b8 */
[----:B------:R-:W-:Y:S02]  /*5a80*/  LOP3.LUT R147, R4, 0x1e00, R147, 0xf8, !PT ;  /* 0x00001e0004937812 */ /* 0x000fe400078ef893 */
[----:B------:R-:W-:-:S02]  /*5a90*/  LOP3.LUT R183, R183, 0x7c00, RZ, 0xc0, !PT ;  /* 0x00007c00b7b77812 */ /* 0x000fc400078ec0ff */
[----:B------:R-:W-:Y:S02]  /*5aa0*/  LEA R217, R147, UR5, 0x1 ;  /* 0x0000000593d97c11 */ /* 0x000fe4000f8e08ff */
[----:B------:R-:W-:Y:S02]  /*5ab0*/  LOP3.LUT R4, R186, 0x8, RZ, 0xc0, !PT ;  /* 0x00000008ba047812 */ /* 0x000fe400078ec0ff */
[----:B------:R-:W-:Y:S01]  /*5ac0*/  LOP3.LUT R154, R183, 0x200, R154, 0xf8, !PT ;  /* 0x00000200b79a7812 */ /* 0x000fe200078ef89a */
[----:B-1----:R-:W-:Y:S01]  /*5ad0*/  USHF.L.U32 UR4, UR6, 0x5, URZ ;  /* 0x0000000506047899 */ /* 0x002fe200080006ff */
[----:B------:R-:W-:Y:S01]  /*5ae0*/  @!PT LDS RZ, [RZ] ;  /* 0x00000000fffff984 */ /* 0x000fe20000000800 */
[----:B------:R-:W-:Y:S01]  /*5af0*/  @!PT LDS RZ, [RZ] ;  /* 0x00000000fffff984 */ /* 0x000fe20000000800 */
[----:B------:R-:W-:Y:S01]  /*5b00*/  @!PT LDS RZ, [RZ] ;  /* 0x00000000fffff984 */ /* 0x000fe20000000800 */
[----:B------:R-:W-:Y:S01]  /*5b10*/  LDGSTS.E.BYPASS.LTC128B.128 [R217+0xc000], desc[UR14][R204.64] ;  /* 0x0c000000ccd97fae */ /* 0x000fe2000b981a0e */
[----:B------:R-:W-:Y:S01]  /*5b20*/  USHF.L.U64.HI UR7, UR6, 0x5, UR7 ;  /* 0x0000000506077899 */ /* 0x000fe20008010207 */
[----:B------:R-:W-:Y:S02]  /*5b30*/  LOP3.LUT R4, R154, R153, R4, 0xf6, !PT ;  /* 0x000000999a047212 */ /* 0x000fe400078ef604 */
[----:B------:R-:W-:Y:S01]  /*5b40*/  LDGSTS.E.BYPASS.LTC128B.128 [R217+0xe000], desc[UR14][R204.64+0x80] ;  /* 0x0e000080ccd97fae */ /* 0x000fe2000b981a0e */
[----:B------:R-:W-:-:S02]  /*5b50*/  IADD3 R6, P0, PT, R204, UR4, RZ ;  /* 0x00000004cc067c10 */ /* 0x000fc4000ff1e0ff */
[----:B------:R-:W-:Y:S01]  /*5b60*/  LEA R189, R4, UR5, 0x1 ;  /* 0x0000000504bd7c11 */ /* 0x000fe2000f8e08ff */
[----:B------:R-:W-:Y:S01]  /*5b70*/  LDGSTS.E.BYPASS.LTC128B.128 [R217+0x10000], desc[UR14][R204.64+0x100] ;  /* 0x10000100ccd97fae */ /* 0x000fe2000b981a0e */
[----:B------:R-:W-:Y:S02]  /*5b80*/  IADD3.X R7, PT, PT, R205, UR7, RZ, P0, !PT ;  /* 0x00000007cd077c10 */ /* 0x000fe400087fe4ff */
[----:B------:R-:W-:Y:S02]  /*5b90*/  IADD3 R8, P0, PT, R6, UR4, RZ ;  /* 0x0000000406087c10 */ /* 0x000fe4000ff1e0ff */
[----:B------:R-:W-:Y:S01]  /*5ba0*/  MOV R180, 0x20 ;  /* 0x0000002000b47802 */ /* 0x000fe20000000f00 */
[----:B------:R-:W-:Y:S01]  /*5bb0*/  LDGSTS.E.BYPASS.LTC128B.128 [R217+0xc800], desc[UR14][R6.64] ;  /* 0x0c80000006d97fae */ /* 0x000fe2000b981a0e */
[----:B------:R-:W-:Y:S02]  /*5bc0*/  IADD3.X R9, PT, PT, R7, UR7, RZ, P0, !PT ;  /* 0x0000000707097c10 */ /* 0x000fe400087fe4ff */
[----:B------:R-:W-:Y:S01]  /*5bd0*/  IADD3 R10, P0, PT, R8, UR4, RZ ;  /* 0x00000004080a7c10 */ /* 0x000fe2000ff1e0ff */
[----:B------:R-:W-:Y:S01]  /*5be0*/  LDGSTS.E.BYPASS.LTC128B.128 [R217+0xe800], desc[UR14][R6.64+0x80] ;  /* 0x0e80008006d97fae */ /* 0x000fe2000b981a0e */
[----:B------:R-:W-:Y:S01]  /*5bf0*/  SEL R180, R180, 0xffffffe0, !P5 ;  /* 0xffffffe0b4b47807 */ /* 0x000fe20006800000 */
[----:B------:R-:W1:Y:S01]  /*5c00*/  LDCU UR4, c[0x0][0x50c] ;  /* 0x0000a180ff0477ac */ /* 0x000e620008000800 */
[----:B------:R-:W-:Y:S01]  /*5c10*/  IADD3.X R11, PT, PT, R9, UR7, RZ, P0, !PT ;  /* 0x00000007090b7c10 */ /* 0x000fe200087fe4ff */
[----:B------:R-:W-:Y:S01]  /*5c20*/  LDGSTS.E.BYPASS.LTC128B.128 [R217+0x10800], desc[UR14][R6.64+0x100] ;  /* 0x1080010006d97fae */ /* 0x000fe2000b981a0e */
[----:B------:R-:W-:-:S02]  /*5c30*/  IADD3 R137, PT, PT, R177, UR5, RZ ;  /* 0x00000005b1897c10 */ /* 0x000fc4000fffe0ff */
[-C--:B------:R-:W-:Y:S01]  /*5c40*/  IADD3 R188, PT, PT, R180, R189.reuse, RZ ;  /* 0x000000bdb4bc7210 */ /* 0x080fe20007ffe0ff */
[----:B------:R-:W-:Y:S01]  /*5c50*/  LDGSTS.E.BYPASS.LTC128B.128 [R217+0xd000], desc[UR14][R8.64] ;  /* 0x0d00000008d97fae */ /* 0x000fe2000b981a0e */
[C---:B------:R-:W-:Y:S02]  /*5c60*/  IADD3 R179, PT, PT, R137.reuse, R180, RZ ;  /* 0x000000b489b37210 */ /* 0x040fe40007ffe0ff */
[----:B------:R-:W-:Y:S01]  /*5c70*/  IADD3 R178, PT, PT, R137, R146, RZ ;  /* 0x0000009289b27210 */ /* 0x000fe20007ffe0ff */
[----:B------:R-:W-:Y:S01]  /*5c80*/  LDGSTS.E.BYPASS.LTC128B.128 [R217+0xf000], desc[UR14][R8.64+0x80] ;  /* 0x0f00008008d97fae */ /* 0x000fe2000b981a0e */
[----:B------:R-:W-:-:S03]  /*5c90*/  IADD3 R185, PT, PT, R146, R189, RZ ;  /* 0x000000bd92b97210 */ /* 0x000fc60007ffe0ff */
[----:B------:R-:W-:Y:S01]  /*5ca0*/  LDGSTS.E.BYPASS.LTC128B.128 [R217+0x11000], desc[UR14][R8.64+0x100] ;  /* 0x1100010008d97fae */ /* 0x000fe2000b981a0e */
[C---:B------:R-:W-:Y:S02]  /*5cb0*/  IADD3 R187, PT, PT, R180.reuse, R185, RZ ;  /* 0x000000b9b4bb7210 */ /* 0x040fe40007ffe0ff */
[----:B------:R-:W-:Y:S01]  /*5cc0*/  IADD3 R180, PT, PT, R180, R178, RZ ;  /* 0x000000b2b4b47210 */ /* 0x000fe20007ffe0ff */
[----:B------:R-:W-:Y:S04]  /*5cd0*/  LDGSTS.E.BYPASS.LTC128B.128 [R217+0xd800], desc[UR14][R10.64] ;  /* 0x0d8000000ad97fae */ /* 0x000fe8000b981a0e */
[----:B------:R-:W-:Y:S04]  /*5ce0*/  LDGSTS.E.BYPASS.LTC128B.128 [R217+0xf800], desc[UR14][R10.64+0x80] ;  /* 0x0f8000800ad97fae */ /* 0x000fe8000b981a0e */
[----:B------:R2:W-:Y:S04]  /*5cf0*/  LDGSTS.E.BYPASS.LTC128B.128 [R217+0x11800], desc[UR14][R10.64+0x100] ;  /* 0x118001000ad97fae */ /* 0x0005e8000b981a0e */
        /* <DEDUP_REMOVED lines=228> */
[C---:B------:R-:W-:Y:S01]  /*6b40*/  IADD3 R27, PT, PT, R133.reuse, -0x80, RZ ;  /* 0xffffff80851b7810 */ /* 0x040fe20007ffe0ff */
[----:B------:R-:W-:Y:S01]  /*6b50*/  VIADD R137, R133, 0xffffffc0 ;  /* 0xffffffc085897836 */ /* 0x000fe20000000000 */
[----:B------:R-:W3:Y:S02]  /*6b60*/  LDCU.64 UR4, c[0x0][0x3a0] ;  /* 0x00007400ff0477ac */ /* 0x000ee40008000a00 */
[----:B------:R-:W-:Y:S02]  /*6b70*/  IABS R136, R27 ;  /* 0x0000001b00887213 */ /* 0x000fe40000000000 */
[----:B------:R-:W-:Y:S02]  /*6b80*/  IABS R133, R137 ;  /* 0x0000008900857213 */ /* 0x000fe40000000000 */
[-C--:B--2---:R-:W-:Y:S02]  /*6b90*/  IABS R18, R26.reuse ;  /* 0x0000001a00127213 */ /* 0x084fe40000000000 */
[----:B------:R-:W-:-:S02]  /*6ba0*/  LOP3.LUT R27, R27, R26, RZ, 0x3c, !PT ;  /* 0x0000001a1b1b7212 */ /* 0x000fc400078e3cff */
[----:B------:R-:W2:Y:S01]  /*6bb0*/  I2F.RP R33, R18 ;  /* 0x0000001200217306 */ /* 0x000ea20000209400 */
[----:B------:R-:W-:-:S07]  /*6bc0*/  LOP3.LUT R137, R137, R26, RZ, 0x3c, !PT ;  /* 0x0000001a89897212 */ /* 0x000fce00078e3cff */
        /* <DEDUP_REMOVED lines=22> */
[----:B------:R-:W-:-:S02]  /*6d30*/  ISETP.GE.AND P0, PT, R137, RZ, PT ;  /* 0x000000ff8900720c */ /* 0x000fc40003f06270 */
[----:B------:R-:W-:-:S05]  /*6d40*/  LOP3.LUT R27, RZ, R26, RZ, 0x33, !PT ;  /* 0x0000001aff1b7212 */ /* 0x000fca00078e33ff */
[----:B------:R-:W-:-:S04]  /*6d50*/  @P6 IADD3 R138, PT, PT, R138, 0x1, RZ ;  /* 0x000000018a8a6810 */ /* 0x000fc80007ffe0ff */
[----:B------:R-:W-:Y:S01]  /*6d60*/  @P1 VIADD R35, R35, 0x1 ;  /* 0x0000000123231836 */ /* 0x000fe20000000000 */
[----:B------:R-:W-:Y:S01]  /*6d70*/  ISETP.NE.AND P1, PT, R26, RZ, PT ;  /* 0x000000ff1a00720c */ /* 0x000fe20003f25270 */
[----:B------:R-:W-:-:S03]  /*6d80*/  @!P3 IMAD.MOV R138, RZ, RZ, -R138 ;  /* 0x000000ffff8ab224 */ /* 0x000fc600078e0a8a */
[----:B------:R-:W-:Y:S02]  /*6d90*/  MOV R18, R35 ;  /* 0x0000002300127202 */ /* 0x000fe40000000f00 */
[----:B------:R-:W-:Y:S02]  /*6da0*/  SEL R35, R27, R138, !P1 ;  /* 0x0000008a1b237207 */ /* 0x000fe40004800000 */
[----:B------:R-:W-:-:S03]  /*6db0*/  @!P0 IADD3 R18, PT, PT, -R18, RZ, RZ ;  /* 0x000000ff12128210 */ /* 0x000fc60007ffe1ff */
[----:B------:R-:W-:Y:S01]  /*6dc0*/  IMAD.WIDE R142, R35, 0x4, R212 ;  /* 0x00000004238e7825 */ /* 0x000fe200078e02d4 */
[----:B------:R-:W-:-:S04]  /*6dd0*/  SEL R27, R27, R18, !P1 ;  /* 0x000000121b1b7207 */ /* 0x000fc80004800000 */
[----:B------:R-:W2:Y:S01]  /*6de0*/  LDG.E R33, desc[UR14][R142.64] ;  /* 0x0000000e8e217981 */ /* 0x000ea2000c1e1900 */
[----:B------:R-:W-:-:S05]  /*6df0*/  IMAD.WIDE R138, R27, 0x4, R212 ;  /* 0x000000041b8a7825 */ /* 0x000fca00078e02d4 */
[----:B------:R-:W2:Y:S01]  /*6e00*/  LDG.E R18, desc[UR14][R138.64] ;  /* 0x0000000e8a127981 */ /* 0x000ea2000c1e1900 */
[----:B------:R-:W-:-:S04]  /*6e10*/  IMAD.IADD R27, R27, 0x1, -R35 ;  /* 0x000000011b1b7824 */ /* 0x000fc800078e0a23 */
[----:B------:R-:W-:-:S05]  /*6e20*/  IMAD R27, R27, R26, -0x40 ;  /* 0xffffffc01b1b7424 */ /* 0x000fca00078e021a */
[----:B------:R-:W-:Y:S01]  /*6e30*/  SHF.R.S32.HI R35, RZ, 0x1f, R27 ;  /* 0x0000001fff237819 */ /* 0x000fe2000001141b */
[----:B------:R-:W-:-:S04]  /*6e40*/  IMAD.WIDE.U32 R136, R27, R134, RZ ;  /* 0x000000861b887225 */ /* 0x000fc800078e00ff */
[----:B------:R-:W-:-:S04]  /*6e50*/  IMAD R26, R35, R134, RZ ;  /* 0x00000086231a7224 */ /* 0x000fc800078e02ff */
        /* <DEDUP_REMOVED lines=11> */
.L_x_4954:
[----:B------:R-:W-:Y:S01]  /*6f10*/  UMOV UR4, URZ ;  /* 0x000000ff00047c82 */ /* 0x000fe20008000000 */
[----:B------:R-:W-:Y:S01]  /*6f20*/  IMAD.SHL.U32 R18, R134, 0x40, RZ ;  /* 0x0000004086127824 */ /* 0x000fe200078e00ff */
[----:B------:R-:W-:-:S05]  /*6f30*/  IADD3 R26, P0, PT, RZ, -UR4, RZ ;  /* 0x80000004ff1a7c10 */ /* 0x000fca000ff1e0ff */
[----:B------:R-:W-:-:S05]  /*6f40*/  IMAD.X R18, RZ, RZ, ~R18, P0 ;  /* 0x000000ffff127224 */ /* 0x000fca00000e0e12 */
[----:B------:R-:W-:-:S04]  /*6f50*/  SHF.R.S64 R27, R26, 0x1f, R18 ;  /* 0x0000001f1a1b7819 */ /* 0x000fc80000001012 */
[----:B------:R-:W-:-:S04]  /*6f60*/  IADD3 R202, P0, PT, R27, R202, RZ ;  /* 0x000000ca1bca7210 */ /* 0x000fc80007f1e0ff */
[----:B------:R-:W-:-:S09]  /*6f70*/  LEA.HI.X.SX32 R203, R18, R203, 0x1, P0 ;  /* 0x000000cb12cb7211 */ /* 0x000fd200000f0eff */
.L_x_4955:
[C---:B------:R-:W-:Y:S01]  /*6f80*/  IMAD.SHL.U32 R27, R134.reuse, 0x20, RZ ;  /* 0x00000020861b7824 */ /* 0x040fe200078e00ff */
[----:B------:R-:W-:Y:S01]  /*6f90*/  SHF.L.U64.HI R134, R134, 0x5, R135 ;  /* 0x0000000586867819 */ /* 0x000fe20000010287 */
[----:B------:R-:W-:Y:S01]  /*6fa0*/  @!PT LDS RZ, [RZ] ;  /* 0x00000000fffff984 */ /* 0x000fe20000000800 */
[----:B------:R-:W-:Y:S01]  /*6fb0*/  @!PT LDS RZ, [RZ] ;  /* 0x00000000fffff984 */ /* 0x000fe20000000800 */
[----:B------:R-:W-:Y:S01]  /*6fc0*/  @!PT LDS RZ, [RZ] ;  /* 0x00000000fffff984 */ /* 0x000fe20000000800 */
[----:B------:R2:W-:Y:S03]  /*6fd0*/  LDGSTS.E.BYPASS.LTC128B.128 [R217+0x6000], desc[UR14][R202.64] ;  /* 0x06000000cad97fae */ /* 0x0005e6000b981a0e */
[C---:B------:R-:W-:Y:S01]  /*6fe0*/  IADD3 R136, P0, PT, R27.reuse, R202, RZ ;  /* 0x000000ca1b887210 */ /* 0x040fe20007f1e0ff */
[----:B------:R2:W-:Y:S03]  /*6ff0*/  LDGSTS.E.BYPASS.LTC128B.128 [R217+0x8000], desc[UR14][R202.64+0x80] ;  /* 0x08000080cad97fae */ /* 0x0005e6000b981a0e */
[C---:B------:R-:W-:Y:S01]  /*7000*/  IADD3 R26, P1, PT, R27.reuse, R136, RZ ;  /* 0x000000881b1a7210 */ /* 0x040fe20007f3e0ff */
[C---:B------:R-:W-:Y:S01]  /*7010*/  IMAD.X R137, R134.reuse, 0x1, R203, P0 ;  /* 0x0000000186897824 */ /* 0x040fe200000e06cb */
[----:B------:R2:W-:Y:S02]  /*7020*/  LDGSTS.E.BYPASS.LTC128B.128 [R217+0xa000], desc[UR14][R202.64+0x100] ;  /* 0x0a000100cad97fae */ /* 0x0005e4000b981a0e */
        /* <DEDUP_REMOVED lines=13> */
.L_x_4953:
[----:B------:R-:W-:Y:S01]  /*7100*/  IMAD R143, R0, 0x40, R176 ;  /* 0x00000040008f7824 */ /* 0x000fe200078e02b0 */
[C---:B------:R-:W-:Y:S01]  /*7110*/  IADD3 R141, PT, PT, R200.reuse, 0x8, RZ ;  /* 0x00000008c88d7810 */ /* 0x040fe20007ffe0ff */
[----:B------:R-:W3:Y:S01]  /*7120*/  S2UR UR5, SR_CgaCtaId ;  /* 0x00000000000579c3 */ /* 0x000ee20000008800 */
[----:B------:R-:W-:Y:S01]  /*7130*/  UMOV UR6, 0x400 ;  /* 0x0000040000067882 */ /* 0x000fe20000000000 */
[C---:B--2---:R-:W-:Y:S01]  /*7140*/  VIADD R26, R143.reuse, 0xffffff80 ;  /* 0xffffff808f1a7836 */ /* 0x044fe20000000000 */
[C---:B------:R-:W-:Y:S01]  /*7150*/  IADD3 R133, PT, PT, R143.reuse, -0x77, RZ ;  /* 0xffffff898f857810 */ /* 0x040fe20007ffe0ff */
[C---:B------:R-:W-:Y:S01]  /*7160*/  VIADD R18, R143.reuse, 0xffffff81 ;  /* 0xffffff818f127836 */ /* 0x040fe20000000000 */
[----:B------:R-:W2:Y:S01]  /*7170*/  LDCU UR4, c[0x0][0x45c] ;  /* 0x00008b80ff0477ac */ /* 0x000ea20008000800 */
[C---:B------:R-:W-:Y:S01]  /*7180*/  VIADD R33, R143.reuse, 0xffffff88 ;  /* 0xffffff888f217836 */ /* 0x040fe20000000000 */
[-C--:B------:R-:W-:Y:S01]  /*7190*/  ISETP.GT.AND P3, PT, R200, R26.reuse, PT ;  /* 0x0000001ac800720c */ /* 0x080fe20003f64270 */
[----:B------:R-:W-:Y:S01]  /*71a0*/  VIADD R134, R143, 0xffffff90 ;  /* 0xffffff908f867836 */ /* 0x000fe20000000000 */
[----:B------:R-:W-:-:S02]  /*71b0*/  ISETP.GT.AND P0, PT, R141, R26, PT ;  /* 0x0000001a8d00720c */ /* 0x000fc40003f04270 */
[C---:B------:R-:W-:Y:S02]  /*71c0*/  ISETP.GE.AND P6, PT, R26.reuse, R199, PT ;  /* 0x000000c71a00720c */ /* 0x040fe40003fc6270 */
[----:B------:R-:W-:Y:S02]  /*71d0*/  ISETP.GE.AND P1, PT, R26, R198, PT ;  /* 0x000000c61a00720c */ /* 0x000fe40003f26270 */
[----:B------:R-:W-:Y:S02]  /*71e0*/  FSEL R27, R172, -INF , !P3 ;  /* 0xff800000ac1b7808 */ /* 0x000fe40005800000 */
[----:B------:R-:W-:Y:S02]  /*71f0*/  FSEL R26, R174, -INF , !P0 ;  /* 0xff800000ae1a7808 */ /* 0x000fe40004000000 */
[-C--:B------:R-:W-:Y:S02]  /*7200*/  ISETP.GT.AND P3, PT, R200, R18.reuse, PT ;  /* 0x00000012c800720c */ /* 0x080fe40003f64270 */
[----:B------:R-:W-:-:S02]  /*7210*/  ISETP.GT.AND P0, PT, R141, R18, PT ;  /* 0x000000128d00720c */ /* 0x000fc40003f04270 */
[----:B------:R-:W-:Y:S01]  /*7220*/  FSEL R27, R27, -INF , !P6 ;  /* 0xff8000001b1b7808 */ /* 0x000fe20007000000 */
[----:B---3--:R-:W-:Y:S01]  /*7230*/  ULEA UR5, UR5, UR6, 0x18 ;  /* 0x0000000605057291 */ /* 0x008fe2000f8ec0ff */
[----:B------:R-:W-:Y:S02]  /*7240*/  FSEL R26, R26, -INF , !P1 ;  /* 0xff8000001a1a7808 */ /* 0x000fe40004800000 */
[C---:B------:R-:W-:Y:S02]  /*7250*/  ISETP.GE.AND P6, PT, R18.reuse, R199, PT ;  /* 0x000000c71200720c */ /* 0x040fe40003fc6270 */
[----:B------:R-:W-:Y:S02]  /*7260*/  ISETP.GE.AND P1, PT, R18, R198, PT ;  /* 0x000000c61200720c */ /* 0x000fe40003f26270 */
[----:B------:R-:W-:Y:S02]  /*7270*/  FSEL R35, R173, -INF , !P3 ;  /* 0xff800000ad237808 */ /* 0x000fe40005800000 */
[----:B------:R-:W-:-:S02]  /*7280*/  FSEL R18, R175, -INF , !P0 ;  /* 0xff800000af127808 */ /* 0x000fc40004000000 */
[-C--:B------:R-:W-:Y:S02]  /*7290*/  ISETP.GT.AND P3, PT, R200, R33.reuse, PT ;  /* 0x00000021c800720c */ /* 0x080fe40003f64270 */
        /* <DEDUP_REMOVED lines=10> */
[----:B------:R-:W-:-:S02]  /*7340*/  FSEL R20, R20, -INF , !P1 ;  /* 0xff80000014147808 */ /* 0x000fc40004800000 */
[C---:B------:R-:W-:Y:S02]  /*7350*/  ISETP.GE.AND P6, PT, R133.reuse, R199, PT ;  /* 0x000000c78500720c */ /* 0x040fe40003fc6270 */
[----:B------:R-:W-:Y:S01]  /*7360*/  ISETP.GE.AND P1, PT, R133, R198, PT ;  /* 0x000000c68500720c */ /* 0x000fe20003f26270 */
[----:B------:R-:W-:Y:S01]  /*7370*/  VIADD R133, R143, 0xffffff91 ;  /* 0xffffff918f857836 */ /* 0x000fe20000000000 */
[----:B------:R-:W-:Y:S02]  /*7380*/  FSEL R21, R21, -INF , !P3 ;  /* 0xff80000015157808 */ /* 0x000fe40005800000 */
[-C--:B------:R-:W-:Y:S02]  /*7390*/  ISETP.GT.AND P3, PT, R200, R134.reuse, PT ;  /* 0x00000086c800720c */ /* 0x080fe40003f64270 */
[----:B------:R-:W-:Y:S01]  /*73a0*/  FSEL R22, R23, -INF , !P0 ;  /* 0xff80000017167808 */ /* 0x000fe20004000000 */
[----:B------:R-:W-:Y:S01]  /*73b0*/  VIADD R23, R143, 0xffffff99 ;  /* 0xffffff998f177836 */ /* 0x000fe20000000000 */
[----:B------:R-:W-:-:S02]  /*73c0*/  ISETP.GT.AND P0, PT, R141, R134, PT ;  /* 0x000000868d00720c */ /* 0x000fc40003f04270 */
[----:B------:R-:W-:Y:S02]  /*73d0*/  FSEL R21, R21, -INF , !P6 ;  /* 0xff80000015157808 */ /* 0x000fe40007000000 */
[----:B------:R-:W-:Y:S02]  /*73e0*/  ISETP.GE.AND P6, PT, R134, R199, PT ;  /* 0x000000c78600720c */ /* 0x000fe40003fc6270 */
[----:B------:R-:W-:Y:S02]  /*73f0*/  FSEL R22, R22, -INF , !P1 ;  /* 0xff80000016167808 */ /* 0x000fe40004800000 */
[----:B------:R-:W-:Y:S02]  /*7400*/  FSEL R139, R24, -INF , !P3 ;  /* 0xff800000188b7808 */ /* 0x000fe40005800000 */
[----:B------:R-:W-:Y:S02]  /*7410*/  ISETP.GE.AND P1, PT, R134, R198, PT ;  /* 0x000000c68600720c */ /* 0x000fe40003f26270 */
[----:B------:R-:W-:-:S02]  /*7420*/  ISETP.GT.AND P3, PT, R200, R133, PT ;  /* 0x00000085c800720c */ /* 0x000fc40003f64270 */
[----:B-1----:R-:W-:Y:S02]  /*7430*/  FSEL R28, R28, -INF , !P0 ;  /* 0xff8000001c1c7808 */ /* 0x002fe40004000000 */
[----:B------:R-:W-:Y:S02]  /*7440*/  IADD3 R24, PT, PT, R143, -0x68, RZ ;  /* 0xffffff988f187810 */ /* 0x000fe40007ffe0ff */
[----:B------:R-:W-:Y:S02]  /*7450*/  ISETP.GT.AND P0, PT, R141, R133, PT ;  /* 0x000000858d00720c */ /* 0x000fe40003f04270 */
[----:B------:R-:W-:Y:S02]  /*7460*/  FSEL R139, R139, -INF , !P6 ;  /* 0xff8000008b8b7808 */ /* 0x000fe40007000000 */
[----:B------:R-:W-:Y:S02]  /*7470*/  ISETP.GE.AND P6, PT, R133, R199, PT ;  /* 0x000000c78500720c */ /* 0x000fe40003fc6270 */
[----:B------:R-:W-:-:S02]  /*7480*/  FSEL R170, R28, -INF , !P1 ;  /* 0xff8000001caa7808 */ /* 0x000fc40004800000 */
[----:B------:R-:W-:Y:S02]  /*7490*/  FSEL R25, R25, -INF , !P3 ;  /* 0xff80000019197808 */ /* 0x000fe40005800000 */
[----:B------:R-:W-:Y:S02]  /*74a0*/  ISETP.GE.AND P1, PT, R133, R198, PT ;  /* 0x000000c68500720c */ /* 0x000fe40003f26270 */
[-C--:B------:R-:W-:Y:S02]  /*74b0*/  ISETP.GT.AND P3, PT, R200, R24.reuse, PT ;  /* 0x00000018c800720c */ /* 0x080fe40003f64270 */
[----:B------:R-:W-:Y:S02]  /*74c0*/  FSEL R29, R29, -INF , !P0 ;  /* 0xff8000001d1d7808 */ /* 0x000fe40004000000 */
[----:B------:R-:W-:Y:S02]  /*74d0*/  ISETP.GT.AND P0, PT, R141, R24, PT ;  /* 0x000000188d00720c */ /* 0x000fe40003f04270 */
[----:B------:R-:W-:-:S02]  /*74e0*/  FSEL R137, R25, -INF , !P6 ;  /* 0xff80000019897808 */ /* 0x000fc40007000000 */
[----:B------:R-:W-:Y:S02]  /*74f0*/  ISETP.GE.AND P6, PT, R24, R199, PT ;  /* 0x000000c71800720c */ /* 0x000fe40003fc6270 */
[----:B------:R-:W-:Y:S02]  /*7500*/  FSEL R138, R29, -INF , !P1 ;  /* 0xff8000001d8a7808 */ /* 0x000fe40004800000 */
[----:B------:R-:W-:Y:S02]  /*7510*/  FSEL R135, R12, -INF , !P3 ;  /* 0xff8000000c877808 */ /* 0x000fe40005800000 */
[----:B------:R-:W-:Y:S02]  /*7520*/  ISETP.GE.AND P1, PT, R24, R198, PT ;  /* 0x000000c61800720c */ /* 0x000fe40003f26270 */
[----:B------:R-:W-:Y:S02]  /*7530*/  ISETP.GT.AND P3, PT, R200, R23, PT ;  /* 0x00000017c800720c */ /* 0x000fe40003f64270 */
[----:B------:R-:W-:-:S02]  /*7540*/  FSEL R9, R9, -INF , !P0 ;  /* 0xff80000009097808 */ /* 0x000fc40004000000 */
[----:B------:R-:W-:Y:S02]  /*7550*/  IADD3 R12, PT, PT, R143, -0x60, RZ ;  /* 0xffffffa08f0c7810 */ /* 0x000fe40007ffe0ff */
[----:B------:R-:W-:Y:S02]  /*7560*/  ISETP.GT.AND P0, PT, R141, R23, PT ;  /* 0x000000178d00720c */ /* 0x000fe40003f04270 */
[----:B------:R-:W-:Y:S02]  /*7570*/  FSEL R135, R135, -INF , !P6 ;  /* 0xff80000087877808 */ /* 0x000fe40007000000 */
[----:B------:R-:W-:Y:S02]  /*7580*/  ISETP.GE.AND P6, PT, R23, R199, PT ;  /* 0x000000c71700720c */ /* 0x000fe40003fc6270 */
[----:B------:R-:W-:Y:S02]  /*7590*/  FSEL R136, R9, -INF , !P1 ;  /* 0xff80000009887808 */ /* 0x000fe40004800000 */
[----:B------:R-:W-:Y:S01]  /*75a0*/  FSEL R133, R8, -INF , !P3 ;  /* 0xff80000008857808 */ /* 0x000fe20005800000 */
[----:B------:R-:W-:Y:S01]  /*75b0*/  VIADD R8, R143, 0xffffffa1 ;  /* 0xffffffa18f087836 */ /* 0x000fe20000000000 */
[----:B------:R-:W-:-:S02]  /*75c0*/  ISETP.GE.AND P1, PT, R23, R198, PT ;  /* 0x000000c61700720c */ /* 0x000fc40003f26270 */
[-C--:B------:R-:W-:Y:S02]  /*75d0*/  ISETP.GT.AND P3, PT, R200, R12.reuse, PT ;  /* 0x0000000cc800720c */ /* 0x080fe40003f64270 */
[----:B------:R-:W-:Y:S02]  /*75e0*/  FSEL R4, R4, -INF , !P0 ;  /* 0xff80000004047808 */ /* 0x000fe40004000000 */
        /* <DEDUP_REMOVED lines=8> */
[----:B------:R-:W-:Y:S02]  /*7670*/  IADD3 R4, PT, PT, R143, -0x58, RZ ;  /* 0xffffffa88f047810 */ /* 0x000fe40007ffe0ff */
[----:B------:R-:W-:-:S02]  /*7680*/  ISETP.GT.AND P0, PT, R141, R8, PT ;  /* 0x000000088d00720c */ /* 0x000fc40003f04270 */
[----:B------:R-:W-:Y:S01]  /*7690*/  FSEL R179, R5, -INF , !P6 ;  /* 0xff80000005b37808 */ /* 0x000fe20007000000 */
[----:B------:R-:W-:Y:S01]  /*76a0*/  VIADD R5, R143, 0xffffffa9 ;  /* 0xffffffa98f057836 */ /* 0x000fe20000000000 */
[----:B------:R-:W-:Y:S02]  /*76b0*/  ISETP.GE.AND P6, PT, R8, R199, PT ;  /* 0x000000c70800720c */ /* 0x000fe40003fc6270 */
[----:B------:R-:W-:Y:S02]  /*76c0*/  FSEL R180, R13, -INF , !P1 ;  /* 0xff8000000db47808 */ /* 0x000fe40004800000 */
[----:B------:R-:W-:Y:S02]  /*76d0*/  FSEL R10, R10, -INF , !P3 ;  /* 0xff8000000a0a7808 */ /* 0x000fe40005800000 */
[----:B------:R-:W-:Y:S02]  /*76e0*/  ISETP.GE.AND P1, PT, R8, R198, PT ;  /* 0x000000c60800720c */ /* 0x000fe40003f26270 */
[----:B------:R-:W-:-:S02]  /*76f0*/  ISETP.GT.AND P3, PT, R200, R4, PT ;  /* 0x00000004c800720c */ /* 0x000fc40003f64270 */
[----:B------:R-:W-:Y:S02]  /*7700*/  FSEL R11, R11, -INF , !P0 ;  /* 0xff8000000b0b7808 */ /* 0x000fe40004000000 */
[----:B------:R-:W-:Y:S02]  /*7710*/  FSEL R177, R10, -INF , !P6 ;  /* 0xff8000000ab17808 */ /* 0x000fe40007000000 */
[----:B------:R-:W-:Y:S02]  /*7720*/  ISETP.GT.AND P0, PT, R141, R4, PT ;  /* 0x000000048d00720c */ /* 0x000fe40003f04270 */
[----:B------:R-:W-:Y:S02]  /*7730*/  ISETP.GE.AND P6, PT, R4, R199, PT ;  /* 0x000000c70400720c */ /* 0x000fe40003fc6270 */
[----:B------:R-:W-:Y:S02]  /*7740*/  FSEL R178, R11, -INF , !P1 ;  /* 0xff8000000bb27808 */ /* 0x000fe40004800000 */
[----:B------:R-:W-:-:S02]  /*7750*/  FSEL R14, R14, -INF , !P3 ;  /* 0xff8000000e0e7808 */ /* 0x000fc40005800000 */
[----:B------:R-:W-:Y:S02]  /*7760*/  ISETP.GE.AND P1, PT, R4, R198, PT ;  /* 0x000000c60400720c */ /* 0x000fe40003f26270 */
        /* <DEDUP_REMOVED lines=9> */
[----:B------:R-:W-:Y:S01]  /*7800*/  ISETP.GE.AND P1, PT, R5, R198, PT ;  /* 0x000000c60500720c */ /* 0x000fe20003f26270 */
[----:B------:R-:W-:Y:S01]  /*7810*/  VIADD R5, R143, 0xffffffb1 ;  /* 0xffffffb18f057836 */ /* 0x000fe20000000000 */
[----:B------:R-:W-:-:S02]  /*7820*/  FSEL R173, R6, -INF , !P6 ;  /* 0xff80000006ad7808 */ /* 0x000fc40007000000 */
[----:B------:R-:W-:Y:S02]  /*7830*/  ISETP.GE.AND P6, PT, R4, R199, PT ;  /* 0x000000c70400720c */ /* 0x000fe40003fc6270 */
[----:B------:R-:W-:Y:S02]  /*7840*/  FSEL R7, R7, -INF , !P3 ;  /* 0xff80000007077808 */ /* 0x000fe40005800000 */
[----:B------:R-:W-:Y:S02]  /*7850*/  FSEL R15, R15, -INF , !P0 ;  /* 0xff8000000f0f7808 */ /* 0x000fe40004000000 */
[----:B------:R-:W-:Y:S02]  /*7860*/  ISETP.GT.AND P0, PT, R141, R4, PT ;  /* 0x000000048d00720c */ /* 0x000fe40003f04270 */
[----:B------:R-:W-:Y:S02]  /*7870*/  ISETP.GT.AND P3, PT, R200, R5, PT ;  /* 0x00000005c800720c */ /* 0x000fe40003f64270 */
[----:B------:R-:W-:-:S02]  /*7880*/  FSEL R163, R7, -INF , !P6 ;  /* 0xff80000007a37808 */ /* 0x000fc40007000000 */
[----:B------:R-:W-:Y:S02]  /*7890*/  FMNMX3.FTZ R6, R132, R27, R35, !PT ;  /* 0x0000001b84067276 */ /* 0x000fe40007810023 */
[----:B------:R-:W-:Y:S02]  /*78a0*/  FMNMX3.FTZ R7, R3, R26, R18, !PT ;  /* 0x0000001a03077276 */ /* 0x000fe40007810012 */
[----:B------:R-:W-:Y:S02]  /*78b0*/  FSEL R142, R15, -INF , !P1 ;  /* 0xff8000000f8e7808 */ /* 0x000fe40004800000 */
[----:B------:R-:W-:Y:S02]  /*78c0*/  FSEL R32, R32, -INF , !P0 ;  /* 0xff80000020207808 */ /* 0x000fe40004000000 */
[----:B------:R-:W-:Y:S02]  /*78d0*/  FSEL R19, R19, -INF , !P3 ;  /* 0xff80000013137808 */ /* 0x000fe40005800000 */
[----:B------:R-:W-:-:S02]  /*78e0*/  ISETP.GE.AND P1, PT, R4, R198, PT ;  /* 0x000000c60400720c */ /* 0x000fc40003f26270 */
[----:B------:R-:W-:Y:S02]  /*78f0*/  ISETP.GE.AND P0, PT, R5, R199, PT ;  /* 0x000000c70500720c */ /* 0x000fe40003f06270 */
[----:B------:R-:W-:Y:S02]  /*7900*/  ISETP.GT.AND P6, PT, R141, R5, PT ;  /* 0x000000058d00720c */ /* 0x000fe40003fc4270 */
[----:B------:R-:W-:Y:S01]  /*7910*/  ISETP.GE.AND P3, PT, R5, R198, PT ;  /* 0x000000c60500720c */ /* 0x000fe20003f66270 */
[----:B------:R-:W-:Y:S01]  /*7920*/  VIADD R5, R143, 0xffffffb9 ;  /* 0xffffffb98f057836 */ /* 0x000fe20000000000 */
[----:B------:R-:W-:Y:S02]  /*7930*/  FMNMX3.FTZ R6, R6, R33, R21, !PT ;  /* 0x0000002106067276 */ /* 0x000fe40007810015 */
[----:B------:R-:W-:Y:S02]  /*7940*/  FMNMX3.FTZ R7, R7, R20, R22, !PT ;  /* 0x0000001407077276 */ /* 0x000fe40007810016 */
[----:B------:R-:W-:-:S02]  /*7950*/  IADD3 R4, PT, PT, R143, -0x48, RZ ;  /* 0xffffffb88f047810 */ /* 0x000fc40007ffe0ff */
[----:B------:R-:W-:Y:S02]  /*7960*/  FSEL R164, R32, -INF , !P1 ;  /* 0xff80000020a47808 */ /* 0x000fe40004800000 */
[----:B------:R-:W-:Y:S02]  /*7970*/  FMNMX3.FTZ R6, R6, R139, R137, !PT ;  /* 0x0000008b06067276 */ /* 0x000fe40007810089 */
[----:B------:R-:W-:Y:S02]  /*7980*/  FMNMX3.FTZ R7, R7, R170, R138, !PT ;  /* 0x000000aa07077276 */ /* 0x000fe4000781008a */
[----:B------:R-:W-:Y:S02]  /*7990*/  ISETP.GT.AND P1, PT, R141, R4, PT ;  /* 0x000000048d00720c */ /* 0x000fe40003f24270 */
[----:B------:R-:W-:Y:S02]  /*79a0*/  FSEL R161, R19, -INF , !P0 ;  /* 0xff80000013a17808 */ /* 0x000fe40004000000 */
[----:B------:R-:W-:-:S02]  /*79b0*/  FSEL R17, R17, -INF , !P6 ;  /* 0xff80000011117808 */ /* 0x000fc40007000000 */
[----:B------:R-:W-:Y:S02]  /*79c0*/  ISETP.GT.AND P0, PT, R141, R5, PT ;  /* 0x000000058d00720c */ /* 0x000fe40003f04270 */
[----:B------:R-:W-:Y:S02]  /*79d0*/  ISETP.GT.AND P6, PT, R200, R4, PT ;  /* 0x00000004c800720c */ /* 0x000fe40003fc4270 */
[----:B------:R-:W-:Y:S02]  /*79e0*/  FMNMX3.FTZ R6, R6, R135, R133, !PT ;  /* 0x0000008706067276 */ /* 0x000fe40007810085 */
[----:B------:R-:W-:Y:S02]  /*79f0*/  FMNMX3.FTZ R7, R7, R136, R134, !PT ;  /* 0x0000008807077276 */ /* 0x000fe40007810086 */
[----:B------:R-:W-:Y:S02]  /*7a00*/  FSEL R34, R34, -INF , !P1 ;  /* 0xff80000022227808 */ /* 0x000fe40004800000 */
[----:B------:R-:W-:-:S02]  /*7a10*/  ISETP.GE.AND P1, PT, R4, R199, PT ;  /* 0x000000c70400720c */ /* 0x000fc40003f26270 */
[----:B------:R-:W-:Y:S02]  /*7a20*/  FSEL R140, R140, -INF , !P0 ;  /* 0xff8000008c8c7808 */ /* 0x000fe40004000000 */
[----:B------:R-:W-:Y:S02]  /*7a30*/  FSEL R30, R30, -INF , !P6 ;  /* 0xff8000001e1e7808 */ /* 0x000fe40007000000 */
[----:B------:R-:W-:Y:S02]  /*7a40*/  ISETP.GT.AND P0, PT, R200, R5, PT ;  /* 0x00000005c800720c */ /* 0x000fe40003f04270 */
[----:B------:R-:W-:Y:S02]  /*7a50*/  FMNMX3.FTZ R6, R6, R179, R177, !PT ;  /* 0x000000b306067276 */ /* 0x000fe400078100b1 */
[----:B------:R-:W-:Y:S02]  /*7a60*/  FMNMX3.FTZ R7, R7, R180, R178, !PT ;  /* 0x000000b407077276 */ /* 0x000fe400078100b2 */
[----:B------:R-:W-:-:S02]  /*7a70*/  FSEL R143, R30, -INF , !P1 ;  /* 0xff8000001e8f7808 */ /* 0x000fc40004800000 */
[----:B------:R-:W-:Y:S02]  /*7a80*/  ISETP.GE.AND P6, PT, R5, R199, PT ;  /* 0x000000c70500720c */ /* 0x000fe40003fc6270 */
[----:B------:R-:W-:Y:S02]  /*7a90*/  FSEL R31, R31, -INF , !P0 ;  /* 0xff8000001f1f7808 */ /* 0x000fe40004000000 */
[-C--:B------:R-:W-:Y:S02]  /*7aa0*/  ISETP.GE.AND P1, PT, R5, R198.reuse, PT ;  /* 0x000000c60500720c */ /* 0x080fe40003f26270 */
[----:B------:R-:W-:Y:S02]  /*7ab0*/  FMNMX3.FTZ R6, R6, R175, R173, !PT ;  /* 0x000000af06067276 */ /* 0x000fe400078100ad */
[----:B------:R-:W-:Y:S02]  /*7ac0*/  ISETP.GE.AND P0, PT, R4, R198, PT ;  /* 0x000000c60400720c */ /* 0x000fe40003f06270 */
        /* <DEDUP_REMOVED lines=13> */
[----:B------:R-:W3:Y:S01]  /*7ba0*/  SHFL.BFLY PT, R4, R7, 0x2, 0x1f ;  /* 0x0c401f0007047f89 */ /* 0x000ee200000e0000 */
[----:B------:R-:W-:Y:S01]  /*7bb0*/  VIADD R16, R185, 0xc000 ;  /* 0x0000c000b9107836 */ /* 0x000fe20000000000 */
[----:B------:R-:W-:-:S02]  /*7bc0*/  IADD3 R159, PT, PT, R155, R185, RZ ;  /* 0x000000b99b9f7210 */ /* 0x000fc40007ffe0ff */
[----:B------:R-:W-:Y:S01]  /*7bd0*/  LDSM.16.MT88.4 R12, [R185+0xc000] ;  /* 0x00c00000b90c783b */ /* 0x000fe20000004200 */
[----:B------:R-:W-:Y:S01]  /*7be0*/  @P2 VIADD R156, R16, 0xffffffc0 ;  /* 0xffffffc0109c2836 */ /* 0x000fe20000000000 */
[----:B------:R-:W-:-:S04]  /*7bf0*/  @P4 IADD3 R210, PT, PT, R0, -0x3, RZ ;  /* 0xfffffffd00d24810 */ /* 0x000fc80007ffe0ff */
[----:B------:R-:W-:Y:S01]  /*7c00*/  LDSM.16.MT88.4 R28, [R156] ;  /* 0x000000009c1c783b */ /* 0x000fe20000004200 */
[----:B------:R-:W-:Y:S02]  /*7c10*/  IADD3 R155, PT, PT, R155, R156, RZ ;  /* 0x0000009c9b9b7210 */ /* 0x000fe40007ffe0ff */
[----:B-1----:R-:W-:Y:S02]  /*7c20*/  FMNMX.FTZ R5, R6, R5, !PT ;  /* 0x0000000506057209 */ /* 0x002fe40007810000 */
[----:B---3--:R-:W-:-:S03]  /*7c30*/  FMNMX.FTZ R4, R7, R4, !PT ;  /* 0x0000000407047209 */ /* 0x008fc60007810000 */
[----:B------:R-:W1:Y:S04]  /*7c40*/  SHFL.BFLY PT, R146, R5, 0x1, 0x1f ;  /* 0x0c201f0005927f89 */ /* 0x000e6800000e0000 */
[----:B------:R-:W3:Y:S01]  /*7c50*/  SHFL.BFLY PT, R145, R4, 0x1, 0x1f ;  /* 0x0c201f0004917f89 */ /* 0x000ee200000e0000 */
[----:B-1----:R-:W-:Y:S02]  /*7c60*/  FMNMX.FTZ R146, R5, R146, !PT ;  /* 0x0000009205927209 */ /* 0x002fe40007810000 */
[----:B---3--:R-:W-:-:S03]  /*7c70*/  FMNMX.FTZ R145, R4, R145, !PT ;  /* 0x0000009104917209 */ /* 0x008fc60007810000 */
[C---:B--2---:R-:W-:Y:S01]  /*7c80*/  FMUL.FTZ R140, R146.reuse, UR4 ;  /* 0x00000004928c7c20 */ /* 0x044fe20008410000 */
        /* <DEDUP_REMOVED lines=8> */
[----:B------:R-:W-:-:S02]  /*7d10*/  FADD.FTZ R4, R3, -R4 ;  /* 0x8000000403047221 */ /* 0x000fc40000010000 */
        /* <DEDUP_REMOVED lines=170> */
[----:B------:R-:W-:Y:S01]  /*87c0*/  HMMA.16816.F32.BF16 R100, R4, R122, R100 ;  /* 0x0000007a0464723c */ /* 0x000fe20000041864 */
[----:B------:R-:W-:Y:S01]  /*87d0*/  LDSM.16.MT88.4 R120, [R185+0xe800] ;  /* 0x00e80000b978783b */ /* 0x000fe20000004200 */
[----:B------:R-:W-:Y:S01]  /*87e0*/  FFMA.FTZ R160, R160, UR4, -R157 ;  /* 0x00000004a0a07c23 */ /* 0x000fe2000801089d */
[----:B------:R-:W-:Y:S01]  /*87f0*/  MUFU.EX2 R190, R190 ;  /* 0x000000be00be7308 */ /* 0x000fe20000000800 */
[----:B------:R-:W-:Y:S01]  /*8800*/  FFMA.FTZ R152, R215, R153, R152 ;  /* 0x00000099d7987223 */ /* 0x000fe20000010098 */
[----:B------:R-:W-:-:S02]  /*8810*/  FFMA.FTZ R151, R211, R151, R154 ;  /* 0x00000097d3977223 */ /* 0x000fc4000001009a */
        /* <DEDUP_REMOVED lines=16> */
[----:B------:R-:W-:Y:S02]  /*8920*/  @P4 IMAD.MOV.U32 R3, RZ, RZ, R145 ;  /* 0x000000ffff034224 */ /* 0x000fe400078e0091 */
[----:B------:R-:W-:-:S05]  /*8930*/  IMAD.MOV.U32 R152, RZ, RZ, R144 ;  /* 0x000000ffff987224 */ /* 0x000fca00078e0090 */
        /* <DEDUP_REMOVED lines=167> */
.L_x_4950:
[----:B------:R-:W-:-:S07]  /*93b0*/  IADD3 R210, PT, PT, R152, -0x1, RZ ;  /* 0xffffffff98d27810 */ /* 0x000fce0007ffe0ff */
.L_x_4956:
        /* <DEDUP_REMOVED lines=24> */
.L_x_4961:
        /* <DEDUP_REMOVED lines=29> */
[----:B------:R-:W-:Y:S01]  /*9710*/  VIADD R9, R209, 0xffffffc0 ;  /* 0xffffffc0d1097836 */ /* 0x000fe20000000000 */
[----:B------:R-:W1:Y:S01]  /*9720*/  LDC R4, c[0x0][0x4f0] ;  /* 0x00013c00ff047b82 */ /* 0x000e620000000800 */
[----:B------:R-:W-:Y:S03]  /*9730*/  IABS R11, R209 ;  /* 0x000000d1000b7213 */ /* 0x000fe60000000000 */
[----:B------:R-:W-:Y:S04]  /*9740*/  IABS R10, R9 ;  /* 0x00000009000a7213 */ /* 0x000fe80000000000 */
[----:B------:R-:W2:Y:S01]  /*9750*/  LDC.64 R176, c[0x0][0x3c0] ;  /* 0x0000f000ffb07b82 */ /* 0x000ea20000000a00 */
[-C--:B-1----:R-:W-:Y:S02]  /*9760*/  IABS R5, R4.reuse ;  /* 0x0000000400057213 */ /* 0x082fe40000000000 */
[-C--:B------:R-:W-:Y:S02]  /*9770*/  LOP3.LUT R9, R9, R4.reuse, RZ, 0x3c, !PT ;  /* 0x0000000409097212 */ /* 0x080fe400078e3cff */
[----:B------:R-:W1:Y:S02]  /*9780*/  I2F.RP R8, R5 ;  /* 0x0000000500087306 */ /* 0x000e640000209400 */
[----:B------:R-:W-:Y:S02]  /*9790*/  ISETP.GE.AND P0, PT, R9, RZ, PT ;  /* 0x000000ff0900720c */ /* 0x000fe40003f06270 */
[----:B------:R-:W-:Y:S06]  /*97a0*/  LOP3.LUT R9, RZ, R4, RZ, 0x33, !PT ;  /* 0x00000004ff097212 */ /* 0x000fec00078e33ff */
        /* <DEDUP_REMOVED lines=32> */
[-C--:B------:R-:W-:Y:S02]  /*99b0*/  LEA.HI.X.SX32 R19, R13, R213.reuse, 0x2, P1 ;  /* 0x000000d50d137211 */ /* 0x080fe400008f16ff */
[C---:B------:R-:W-:Y:S01]  /*99c0*/  LEA.HI.X.SX32 R17, R9.reuse, R213, 0x2, P0 ;  /* 0x000000d509117211 */ /* 0x040fe200000f16ff */
[----:B------:R-:W-:Y:S02]  /*99d0*/  IMAD.IADD R9, R9, 0x1, -R13 ;  /* 0x0000000109097824 */ /* 0x000fe400078e0a0d */
[----:B------:R-:W5:Y:S02]  /*99e0*/  LDG.E R8, desc[UR14][R18.64] ;  /* 0x0000000e12087981 */ /* 0x000f64000c1e1900 */
[----:B------:R-:W-:Y:S02]  /*99f0*/  IMAD R9, R9, R4, -0x40 ;  /* 0xffffffc009097424 */ /* 0x000fe400078e0204 */
[----:B------:R-:W5:Y:S03]  /*9a00*/  LDG.E R5, desc[UR14][R16.64] ;  /* 0x0000000e10057981 */ /* 0x000f66000c1e1900 */
        /* <DEDUP_REMOVED lines=13> */
.L_x_4958:
        /* <DEDUP_REMOVED lines=10> */
[C---:B------:R-:W-:Y:S02]  /*9b80*/  IADD3.X R179, PT, PT, R176.reuse, R205, RZ, P0, !PT ;  /* 0x000000cdb0b37210 */ /* 0x040fe400007fe4ff */
[----:B------:R-:W-:Y:S03]  /*9b90*/  IADD3 R220, P1, PT, R177, R178, RZ ;  /* 0x000000b2b1dc7210 */ /* 0x000fe60007f3e0ff */
        /* <DEDUP_REMOVED lines=18> */
[----:B------:R-:W-:Y:S01]  /*9cc0*/  LDGSTS.E.BYPASS.LTC128B.128 [R217+0x11000], desc[UR14][R220.64+0x100] ;  /* 0x11000100dcd97fae */ /* 0x000fe2000b981a0e */
[----:B------:R-:W-:Y:S02]  /*9cd0*/  IADD3 R210, PT, PT, R210, -0x1, RZ ;  /* 0xffffffffd2d27810 */ /* 0x000fe40007ffe0ff */
[----:B------:R-:W-:Y:S03]  /*9ce0*/  SEL R3, R3, 0xffffffc0, !P2 ;  /* 0xffffffc003037807 */ /* 0x000fe60005000000 */
[----:B------:R-:W-:Y:S01]  /*9cf0*/  LDGSTS.E.BYPASS.LTC128B.128 [R217+0xd800], desc[UR14][R218.64] ;  /* 0x0d800000dad97fae */ /* 0x000fe2000b981a0e */
[----:B------:R-:W-:Y:S02]  /*9d00*/  ISETP.GT.AND P0, PT, R210, R201, PT ;  /* 0x000000c9d200720c */ /* 0x000fe40003f04270 */
        /* <DEDUP_REMOVED lines=11> */
[----:B------:R-:W2:Y:S06]  /*9dc0*/  LDSM.16.M88.4 R148, [R193+UR5+0x7800] ;  /* 0x00780005c194783b */ /* 0x000eac0008000200 */
        /* <DEDUP_REMOVED lines=13> */
[----:B-1----:R-:W-:Y:S03]  /*9ea0*/  LDSM.16.M88.4 R176, [R191+0x8000] ;  /* 0x00800000bfb0783b */ /* 0x002fe60000000200 */
[C---:B------:R-:W-:Y:S03]  /*9eb0*/  HMMA.16816.F32.BF16 R24, R132.reuse, R146, RZ ;  /* 0x000000928418723c */ /* 0x040fe600000418ff */
[----:B------:R-:W-:Y:S05]  /*9ec0*/  LDSM.16.M88.4 R144, [R188+0x7800] ;  /* 0x00780000bc90783b */ /* 0x000fea0000000200 */
[C---:B--2---:R-:W-:Y:S08]  /*9ed0*/  HMMA.16816.F32.BF16 R28, R132.reuse, R148, RZ ;  /* 0x00000094841c723c */ /* 0x044ff000000418ff */
[----:B------:R-:W-:Y:S01]  /*9ee0*/  HMMA.16816.F32.BF16 R32, R132, R150, RZ ;  /* 0x000000968420723c */ /* 0x000fe200000418ff */
[----:B------:R-:W1:Y:S06]  /*9ef0*/  LDSM.16.M88.4 R132, [R188+0x6800] ;  /* 0x00680000bc84783b */ /* 0x000e6c0000000200 */
[----:B------:R-:W-:Y:S01]  /*9f00*/  LDSM.16.M88.4 R148, [R189] ;  /* 0x00000000bd94783b */ /* 0x000fe20000000200 */
[C---:B------:R-:W-:Y:S08]  /*9f10*/  HMMA.16816.F32.BF16 R4, R152.reuse, R156, R4 ;  /* 0x0000009c9804723c */ /* 0x040ff00000041804 */
[C---:B------:R-:W-:Y:S01]  /*9f20*/  HMMA.16816.F32.BF16 R8, R152.reuse, R158, R8 ;  /* 0x0000009e9808723c */ /* 0x040fe20000041808 */
[----:B------:R-:W2:Y:S07]  /*9f30*/  LDSM.16.M88.4 R156, [R3+0x6000] ;  /* 0x00600000039c783b */ /* 0x000eae0000000200 */
[C---:B-----5:R-:W-:Y:S08]  /*9f40*/  HMMA.16816.F32.BF16 R12, R152.reuse, R160, R12 ;  /* 0x000000a0980c723c */ /* 0x060ff0000004180c */
[C---:B------:R-:W-:Y:S01]  /*9f50*/  HMMA.16816.F32.BF16 R16, R152.reuse, R162, R16 ;  /* 0x000000a29810723c */ /* 0x040fe20000041810 */
[----:B------:R-:W-:Y:S07]  /*9f60*/  LDSM.16.M88.4 R160, [R3+0x7800] ;  /* 0x0078000003a0783b */ /* 0x000fee0000000200 */
[C---:B------:R-:W-:Y:S08]  /*9f70*/  HMMA.16816.F32.BF16 R20, R152.reuse, R164, R20 ;  /* 0x000000a49814723c */ /* 0x040ff00000041814 */
[C---:B------:R-:W-:Y:S01]  /*9f80*/  HMMA.16816.F32.BF16 R24, R152.reuse, R166, R24 ;  /* 0x000000a69818723c */ /* 0x040fe20000041818 */
[----:B------:R-:W-:Y:S07]  /*9f90*/  LDSM.16.M88.4 R164, [R194+0x2000] ;  /* 0x00200000c2a4783b */ /* 0x000fee0000000200 */
[C---:B------:R-:W-:Y:S08]  /*9fa0*/  HMMA.16816.F32.BF16 R28, R152.reuse, R136, R28 ;  /* 0x00000088981c723c */ /* 0x040ff0000004181c */
[----:B------:R-:W-:Y:S01]  /*9fb0*/  HMMA.16816.F32.BF16 R32, R152, R138, R32 ;  /* 0x0000008a9820723c */ /* 0x000fe20000041820 */
[----:B------:R-:W4:Y:S06]  /*9fc0*/  LDSM.16.M88.4 R136, [R3+0x6800] ;  /* 0x006800000388783b */ /* 0x000f2c0000000200 */
[----:B------:R-:W5:Y:S01]  /*9fd0*/  LDSM.16.M88.4 R152, [R3+0x7000] ;  /* 0x007000000398783b */ /* 0x000f620000000200 */
[C---:B---3--:R-:W-:Y:S08]  /*9fe0*/  HMMA.16816.F32.BF16 R4, R168.reuse, R172, R4 ;  /* 0x000000aca804723c */ /* 0x048ff00000041804 */
[C---:B------:R-:W-:Y:S01]  /*9ff0*/  HMMA.16816.F32.BF16 R8, R168.reuse, R174, R8 ;  /* 0x000000aea808723c */ /* 0x040fe20000041808 */
[----:B------:R-:W3:Y:S07]  /*a000*/  LDSM.16.M88.4 R172, [R193+UR5+0x8000] ;  /* 0x00800005c1ac783b */ /* 0x000eee0008000200 */
        /* <DEDUP_REMOVED lines=8> */
[----:B------:R-:W1:Y:S06]  /*a090*/  LDSM.16.M88.4 R144, [R193+UR5+0x9800] ;  /* 0x00980005c190783b */ /* 0x000e6c0008000200 */
[----:B------:R-:W1:Y:S01]  /*a0a0*/  LDSM.16.M88.4 R168, [R192+0x2000] ;  /* 0x00200000c0a8783b */ /* 0x000e620000000200 */
[C---:B--2---:R-:W-:Y:S08]  /*a0b0*/  HMMA.16816.F32.BF16 R4, R148.reuse, R156, R4 ;  /* 0x0000009c9404723c */ /* 0x044ff00000041804 */
[C---:B------:R-:W-:Y:S01]  /*a0c0*/  HMMA.16816.F32.BF16 R8, R148.reuse, R158, R8 ;  /* 0x0000009e9408723c */ /* 0x040fe20000041808 */
[----:B------:R-:W-:Y:S07]  /*a0d0*/  LDSM.16.M88.4 R156, [R190+0x2000] ;  /* 0x00200000be9c783b */ /* 0x000fee0000000200 */
[C---:B----4-:R-:W-:Y:S08]  /*a0e0*/  HMMA.16816.F32.BF16 R12, R148.reuse, R136, R12 ;  /* 0x00000088940c723c */ /* 0x050ff0000004180c */
[C---:B------:R-:W-:Y:S01]  /*a0f0*/  HMMA.16816.F32.BF16 R16, R148.reuse, R138, R16 ;  /* 0x0000008a9410723c */ /* 0x040fe20000041810 */
[----:B------:R-:W2:Y:S07]  /*a100*/  LDSM.16.M88.4 R136, [R191+0x8800] ;  /* 0x00880000bf88783b */ /* 0x000eae0000000200 */
[C---:B-----5:R-:W-:Y:S08]  /*a110*/  HMMA.16816.F32.BF16 R20, R148.reuse, R152, R20 ;  /* 0x000000989414723c */ /* 0x060ff00000041814 */
        /* <DEDUP_REMOVED lines=8> */
[----:B------:R-:W-:Y:S07]  /*a1a0*/  LDSM.16.M88.4 R172, [R3+0x8000] ;  /* 0x0080000003ac783b */ /* 0x000fee0000000200 */
[C---:B-1----:R-:W-:Y:S08]  /*a1b0*/  HMMA.16816.F32.BF16 R12, R164.reuse, R132, R12 ;  /* 0x00000084a40c723c */ /* 0x042ff0000004180c */
[C---:B------:R-:W-:Y:S01]  /*a1c0*/  HMMA.16816.F32.BF16 R16, R164.reuse, R134, R16 ;  /* 0x00000086a410723c */ /* 0x040fe20000041810 */
[----:B------:R-:W1:Y:S07]  /*a1d0*/  LDSM.16.M88.4 R132, [R188+0x8800] ;  /* 0x00880000bc84783b */ /* 0x000e6e0000000200 */
[C---:B------:R-:W-:Y:S08]  /*a1e0*/  HMMA.16816.F32.BF16 R20, R164.reuse, R140, R20 ;  /* 0x0000008ca414723c */ /* 0x040ff00000041814 */
        /* <DEDUP_REMOVED lines=9> */
[C---:B--2---:R-:W-:Y:S08]  /*a280*/  HMMA.16816.F32.BF16 R12, R168.reuse, R136, R12 ;  /* 0x00000088a80c723c */ /* 0x044ff0000004180c */
[C---:B------:R-:W-:Y:S01]  /*a290*/  HMMA.16816.F32.BF16 R16, R168.reuse, R138, R16 ;  /* 0x0000008aa810723c */ /* 0x040fe20000041810 */
[----:B------:R-:W2:Y:S07]  /*a2a0*/  LDSM.16.M88.4 R136, [R3+0x8800] ;  /* 0x008800000388783b */ /* 0x000eae0000000200 */
[C---:B----4-:R-:W-:Y:S08]  /*a2b0*/  HMMA.16816.F32.BF16 R20, R168.reuse, R148, R20 ;  /* 0x00000094a814723c */ /* 0x050ff00000041814 */
[C---:B------:R-:W-:Y:S01]  /*a2c0*/  HMMA.16816.F32.BF16 R24, R168.reuse, R150, R24 ;  /* 0x00000096a818723c */ /* 0x040fe20000041818 */
[----:B------:R-:W4:Y:S07]  /*a2d0*/  LDSM.16.M88.4 R148, [R3+0x9000] ;  /* 0x009000000394783b */ /* 0x000f2e0000000200 */
[C---:B------:R-:W-:Y:S08]  /*a2e0*/  HMMA.16816.F32.BF16 R28, R168.reuse, R152, R28 ;  /* 0x00000098a81c723c */ /* 0x040ff0000004181c */
[----:B------:R-:W-:Y:S01]  /*a2f0*/  HMMA.16816.F32.BF16 R32, R168, R154, R32 ;  /* 0x0000009aa820723c */ /* 0x000fe20000041820 */
[----:B------:R-:W4:Y:S06]  /*a300*/  LDSM.16.M88.4 R152, [R3+0x9800] ;  /* 0x009800000398783b */ /* 0x000f2c0000000200 */
[----:B------:R-:W-:Y:S01]  /*a310*/  LDSM.16.M88.4 R168, [R193+UR5+0xa000] ;  /* 0x00a00005c1a8783b */ /* 0x000fe20008000200 */
[C---:B-----5:R-:W-:Y:S08]  /*a320*/  HMMA.16816.F32.BF16 R4, R156.reuse, R160, R4 ;  /* 0x000000a09c04723c */ /* 0x060ff00000041804 */
        /* <DEDUP_REMOVED lines=24> */
[----:B------:R-:W-:Y:S01]  /*a4b0*/  LDSM.16.M88.4 R164, [R190+0x4000] ;  /* 0x00400000bea4783b */ /* 0x000fe20000000200 */
[C---:B-----5:R-:W-:Y:S08]  /*a4c0*/  HMMA.16816.F32.BF16 R4, R160.reuse, R168, R4 ;  /* 0x000000a8a004723c */ /* 0x060ff00000041804 */
        /* <DEDUP_REMOVED lines=14> */
[C---:B--2---:R-:W-:Y:S08]  /*a5b0*/  HMMA.16816.F32.BF16 R12, R156.reuse, R136, R12 ;  /* 0x000000889c0c723c */ /* 0x044ff0000004180c */
[C---:B------:R-:W-:Y:S01]  /*a5c0*/  HMMA.16816.F32.BF16 R16, R156.reuse, R138, R16 ;  /* 0x0000008a9c10723c */ /* 0x040fe20000041810 */
[----:B------:R-:W-:Y:S07]  /*a5d0*/  LDSM.16.M88.4 R136, [R3+0xb000] ;  /* 0x00b000000388783b */ /* 0x000fee0000000200 */
[C---:B----4-:R-:W-:Y:S08]  /*a5e0*/  HMMA.16816.F32.BF16 R20, R156.reuse, R148, R20 ;  /* 0x000000949c14723c */ /* 0x050ff00000041814 */
[C---:B------:R-:W-:Y:S08]  /*a5f0*/  HMMA.16816.F32.BF16 R24, R156.reuse, R150, R24 ;  /* 0x000000969c18723c */ /* 0x040ff00000041818 */
[C---:B------:R-:W-:Y:S08]  /*a600*/  HMMA.16816.F32.BF16 R28, R156.reuse, R152, R28 ;  /* 0x000000989c1c723c */ /* 0x040ff0000004181c */
[----:B------:R-:W-:Y:S08]  /*a610*/  HMMA.16816.F32.BF16 R32, R156, R154, R32 ;  /* 0x0000009a9c20723c */ /* 0x000ff00000041820 */
[C---:B-----5:R-:W-:Y:S08]  /*a620*/  HMMA.16816.F32.BF16 R4, R164.reuse, R168, R4 ;  /* 0x000000a8a404723c */ /* 0x060ff00000041804 */
        /* <DEDUP_REMOVED lines=160> */
.L_x_4960:
        /* <DEDUP_REMOVED lines=9> */
[----:B------:R-:W-:Y:S01]  /*b0c0*/  IADD3 R4, P1, PT, R5, R6, RZ ;  /* 0x0000000605047210 */ /* 0x000fe20007f3e0ff */
[----:B------:R-:W-:Y:S03]  /*b0d0*/  IMAD.X R7, R3, 0x1, R203, P0 ;  /* 0x0000000103077824 */ /* 0x000fe600000e06cb */
        /* <DEDUP_REMOVED lines=13> */
.L_x_4959:
[-C--:B------:R-:W-:Y:S01]  /*b1b0*/  ISETP.GT.AND P5, PT, R200, R208.reuse, PT ;  /* 0x000000d0c800720c */ /* 0x080fe20003fa4270 */
[C---:B------:R-:W-:Y:S01]  /*b1c0*/  VIADD R10, R208.reuse, 0xffffffe1 ;  /* 0xffffffe1d00a7836 */ /* 0x040fe20000000000 */
[C---:B--2---:R-:W-:Y:S01]  /*b1d0*/  IADD3 R7, PT, PT, R208.reuse, -0x18, RZ ;  /* 0xffffffe8d0077810 */ /* 0x044fe20007ffe0ff */
        /* <DEDUP_REMOVED lines=540> */
.L_x_4957:
        /* <DEDUP_REMOVED lines=259> */
[----:B-----5:R-:W-:Y:S02]  /*e3d0*/  @!P4 IMAD R22, R6, R11, R0 ;  /* 0x0000000b0616c224 */ /* 0x020fe400078e0200 */
[----:B------:R-:W-:Y:S01]  /*e3e0*/  @P1 FMUL.FTZ R11, R10, 0.69314718246459960938 ;  /* 0x3f3172180a0b1820 */ /* 0x000fe20000410000 */
[-C--:B------:R-:W-:Y:S01]  /*e3f0*/  @!P2 IMAD R207, R6, R17.reuse, RZ ;  /* 0x0000001106cfa224 */ /* 0x080fe200078e02ff */
[----:B------:R-:W-:Y:S01]  /*e400*/  LOP3.LUT R18, R21, 0x7, R18, 0xf8, !PT ;  /* 0x0000000715127812 */ /* 0x000fe200078ef812 */
[----:B------:R-:W-:Y:S02]  /*e410*/  @!P4 IMAD R22, R22, R17, RZ ;  /* 0x000000111616c224 */ /* 0x000fe400078e02ff */
[----:B-1----:R-:W-:Y:S01]  /*e420*/  @P1 FFMA.FTZ R8, R132, R19, R11 ;  /* 0x0000001384081223 */ /* 0x002fe2000001000b */
[----:B------:R-:W-:Y:S01]  /*e430*/  @P0 FFMA.FTZ R9, R3, R16, R2 ;  /* 0x0000001003090223 */ /* 0x000fe20000010002 */
        /* <DEDUP_REMOVED lines=13> */
.L_x_4963:
[----:B------:R-:W-:Y:S05]  /*e510*/  BSYNC.RECONVERGENT B0 ;  /* 0x0000000000007941 */ /* 0x000fea0003800200 */
.L_x_4962:
[----:B------:R-:W-:Y:S01]  /*e520*/  IMAD.MOV.U32 R183, RZ, RZ, RZ ;  /* 0x000000ffffb77224 */ /* 0x000fe200078e00ff */
[----:B------:R-:W-:Y:S01]  /*e530*/  SHF.R.U32.HI R2, RZ, 0x3, R184 ;  /* 0x00000003ff027819 */ /* 0x000fe200000116b8 */
[----:B------:R-:W-:Y:S01]  /*e540*/  @P3 IMAD.MOV.U32 R20, RZ, RZ, R32 ;  /* 0x000000ffff143224 */ /* 0x000fe200078e0020 */
[----:B------:R2:W4:Y:S01]  /*e550*/  LDS.128 R16, [R217+0x2000] ;  /* 0x00200000d9107984 */ /* 0x0005220000000c00 */
[----:B-1-3--:R-:W-:Y:S01]  /*e560*/  IMAD.WIDE.U32 R8, R4, UR6, R182 ;  /* 0x0000000604087c25 */ /* 0x00afe2000f8e00b6 */
[C---:B------:R-:W-:Y:S01]  /*e570*/  IADD3 R10, PT, PT, R2.reuse, 0x10, RZ ;  /* 0x00000010020a7810 */ /* 0x040fe20007ffe0ff */
[----:B------:R-:W1:Y:S01]  /*e580*/  LDCU.64 UR4, c[0x0][0x410] ;  /* 0x00008200ff0477ac */ /* 0x000e620008000a00 */
        /* <DEDUP_REMOVED lines=9> */
[----:B------:R2:W3:Y:S03]  /*e620*/  LDS.128 R20, [R217] ;  /* 0x00000000d9147984 */ /* 0x0004e60000000c00 */
[----:B------:R-:W-:Y:S01]  /*e630*/  ISETP.GE.AND P0, PT, R6, R197, PT ;  /* 0x000000c50600720c */ /* 0x000fe20003f06270 */
        /* <DEDUP_REMOVED lines=13> */
.L_x_4965:
[----:B------:R-:W-:Y:S05]  /*e710*/  BSYNC.RECONVERGENT B0 ;  /* 0x0000000000007941 */ /* 0x000fea0003800200 */
.L_x_4964:
        /* <DEDUP_REMOVED lines=19> */
.L_x_4967:
[----:B------:R-:W-:Y:S05]  /*e850*/  BSYNC.RECONVERGENT B0 ;  /* 0x0000000000007941 */ /* 0x000fea0003800200 */
.L_x_4966:
        /* <DEDUP_REMOVED lines=19> */
.L_x_4969:
[----:B------:R-:W-:Y:S05]  /*e990*/  BSYNC.RECONVERGENT B0 ;  /* 0x0000000000007941 */ /* 0x000fea0003800200 */
.L_x_4968:
        /* <DEDUP_REMOVED lines=16> */
.L_x_4970:
        /* <DEDUP_REMOVED lines=14> */
.L_x_6906:


//--------------------- .text._ZN5flash24flash_fwd_splitkv_kernelI23Flash_fwd_kernel_traitsILi192ELi64ELi64ELi4ELb0ELb0EN7cutlass10bfloat16_tE19Flash_kernel_traitsILi192ELi64ELi64ELi4ES3_EELb0ELb1ELb1ELb0ELb0ELb0ELb0ELb0EEEvNS_16Flash_fwd_paramsE --------------------------
	.section	.text._ZN5flash24flash_fwd_splitkv_kernelI23Flash_fwd_kernel_traitsILi192ELi64ELi64ELi4ELb0ELb0EN7cutlass10bfloat16_tE19Flash_kernel_traitsILi192ELi64ELi64ELi4ES3_EELb0ELb1ELb1ELb0ELb0ELb0ELb0ELb0EEEvNS_16Flash_fwd_paramsE,"ax",@progbits
	.align	128
        .global         _ZN5flash24flash_fwd_splitkv_kernelI23Flash_fwd_kernel_traitsILi192ELi64ELi64ELi4ELb0ELb0EN7cutlass10bfloat16_tE19Flash_kernel_traitsILi192ELi64ELi64ELi4ES3_EELb0ELb1ELb1ELb0ELb0ELb0ELb0ELb0EEEvNS_16Flash_fwd_paramsE
        .type           _ZN5flash24flash_fwd_splitkv_kernelI23Flash_fwd_kernel_traitsILi192ELi64ELi64ELi4ELb0ELb0EN7cutlass10bfloat16_tE19Flash_kernel_traitsILi192ELi64ELi64ELi4ES3_EELb0ELb1ELb1ELb0ELb0ELb0ELb0ELb0EEEvNS_16Flash_fwd_paramsE,@function
        .size           _ZN5flash24flash_fwd_splitkv_kernelI23Flash_fwd_kernel_traitsILi192ELi64ELi64ELi4ELb0ELb0EN7cutlass10bfloat16_tE19Flash_kernel_traitsILi192ELi64ELi64ELi4ES3_EELb0ELb1ELb1ELb0ELb0ELb0ELb0ELb0EEEvNS_16Flash_fwd_paramsE,(.L_x_6907 - _ZN5flash24flash_fwd_splitkv_kernelI23Flash_fwd_kernel_traitsILi192ELi64ELi64ELi4ELb0ELb0EN7cutlass10bfloat16_tE19Flash_kernel_traitsILi192ELi64ELi64ELi4ES3_EELb0ELb1ELb1ELb0ELb0ELb0ELb0ELb0EEEvNS_16Flash_fwd_paramsE)
        .other          _ZN5flash24flash_fwd_splitkv_kernelI23Flash_fwd_kernel_traitsILi192ELi64ELi64ELi4ELb0ELb0EN7cutlass10bfloat16_tE19Flash_kernel_traitsILi192ELi64ELi64ELi4ES3_EELb0ELb1ELb1ELb0ELb0ELb0ELb0ELb0EEEvNS_16Flash_fwd_paramsE,@"STO_CUDA_ENTRY STV_DEFAULT"
_ZN5flash24flash_fwd_splitkv_kernelI23Flash_fwd_kernel_traitsILi192ELi64ELi64ELi4ELb0ELb0EN7cutlass10bfloat16_tE19Flash_kernel_traitsILi192ELi64ELi64ELi4ES3_EELb0ELb1ELb1ELb0ELb0ELb0ELb0ELb0EEEvNS_16Flash_fwd_paramsE:
.text._ZN5flash24flash_fwd_splitkv_kernelI23Flash_fwd_kernel_traitsILi192ELi64ELi64ELi4ELb0ELb0EN7cutlass10bfloat16_tE19Flash_kernel_traitsILi192ELi64ELi64ELi4ES3_EELb0ELb1ELb1ELb0ELb0ELb0ELb0ELb0EEEvNS_16Flash_fwd_paramsE:
[----:B------:R-:W-:Y:S01]  /*0000*/  LDC R1, c[0x0][0x37c] ;  /* 0x0000df00ff017b82 */ /* 0x000fe20000000800 */
[----:B------:R-:W1:Y:S07]  /*0010*/  LDCU.64 UR10, c[0x0][0x460] ;  /* 0x00008c00ff0a77ac */ /* 0x000e6e0008000a00 */
[----:B------:R-:W2:Y:S01]  /*0020*/  S2UR UR23, SR_CTAID.Y ;  /* 0x00000000001779c3 */ /* 0x000ea20000002600 */
[----:B------:R-:W-:Y:S01]  /*0030*/  IMAD.MOV.U32 R203, RZ, RZ, -0x1 ;  /* 0xffffffffffcb7424 */ /* 0x000fe200078e00ff */
[----:B------:R-:W3:Y:S01]  /*0040*/  LDCU.64 UR4, c[0x0][0x478] ;  /* 0x00008f00ff0477ac */ /* 0x000ee20008000a00 */
[----:B------:R-:W4:Y:S01]  /*0050*/  LDCU.64 UR8, c[0x0][0x470] ;  /* 0x00008e00ff0877ac */ /* 0x000f220008000a00 */
[----:B------:R-:W2:Y:S01]  /*0060*/  LDCU.64 UR14, c[0x0][0x460] ;  /* 0x00008c00ff0e77ac */ /* 0x000ea20008000a00 */
[----:B------:R-:W5:Y:S01]  /*0070*/  LDCU.U8 UR12, c[0x0][0x532] ;  /* 0x0000a640ff0c77ac */ /* 0x000f620008000000 */
[----:B-1----:R-:W-:Y:S01]  /*0080*/  ISETP.NE.U32.AND P1, PT, RZ, UR10, PT ;  /* 0x0000000aff007c0c */ /* 0x002fe2000bf25070 */
[----:B------:R-:W1:Y:S01]  /*0090*/  LDCU.64 UR6, c[0x0][0x468] ;  /* 0x00008d00ff0677ac */ /* 0x000e620008000a00 */
[----:B------:R-:W-:-:S02]  /*00a0*/  ISETP.NE.U32.AND P0, PT, RZ, UR10, PT ;  /* 0x0000000aff007c0c */ /* 0x000fc4000bf05070 */
[----:B------:R-:W-:Y:S01]  /*00b0*/  ISETP.NE.AND.EX P1, PT, RZ, UR11, PT, P1 ;  /* 0x0000000bff007c0c */ /* 0x000fe2000bf25310 */
[----:B------:R-:W1:Y:S01]  /*00c0*/  LDCU.64 UR26, c[0x0][0x358] ;  /* 0x00006b00ff1a77ac */ /* 0x000e620008000a00 */
[----:B------:R-:W-:Y:S02]  /*00d0*/  ISETP.NE.AND.EX P0, PT, RZ, UR11, PT, P0 ;  /* 0x0000000bff007c0c */ /* 0x000fe4000bf05300 */
[----:B----4-:R-:W-:Y:S01]  /*00e0*/  ISETP.NE.U32.AND P3, PT, RZ, UR8, PT ;  /* 0x00000008ff007c0c */ /* 0x010fe2000bf65070 */
[----:B---3--:R-:W-:Y:S02]  /*00f0*/  UISETP.NE.U32.AND UP2, UPT, UR4, URZ, UPT ;  /* 0x000000ff0400728c */ /* 0x008fe4000bf45070 */
[----:B--2---:R-:W-:Y:S01]  /*0100*/  UIMAD.WIDE.U32 UR14, UR23, 0x4, UR14 ;  /* 0x00000004170e78a5 */ /* 0x004fe2000f8e000e */
[----:B------:R-:W-:Y:S01]  /*0110*/  ISETP.NE.AND.EX P3, PT, RZ, UR9, PT, P3 ;  /* 0x00000009ff007c0c */ /* 0x000fe2000bf65330 */
[----:B------:R-:W-:Y:S01]  /*0120*/  UISETP.NE.AND.EX UP2, UPT, UR5, URZ, UPT, UP2 ;  /* 0x000000ff0500728c */ /* 0x000fe2000bf45320 */
[----:B------:R-:W-:Y:S01]  /*0130*/  IMAD.U32 R10, RZ, RZ, UR8 ;  /* 0x00000008ff0a7e24 */ /* 0x000fe2000f8e00ff */
[----:B------:R-:W-:-:S02]  /*0140*/  USHF.L.U32 UR11, UR23, 0x2, URZ ;  /* 0x00000002170b7899 */ /* 0x000fc400080006ff */
[----:B------:R-:W-:Y:S01]  /*0150*/  VOTEU.ANY UP3, P1 ;  /* 0x0000000000ff7886 */ /* 0x000fe20000860100 */
[----:B------:R-:W-:Y:S01]  /*0160*/  PLOP3.LUT P1, PT, PT, PT, UP3, 0x80, 0x8 ;  /* 0x000000000008781c */ /* 0x000fe20003f2f038 */
[----:B-----5:R-:W-:Y:S01]  /*0170*/  UISETP.NE.AND UP4, UPT, UR12, URZ, UPT ;  /* 0x000000ff0c00728c */ /* 0x020fe2000bf85270 */
[----:B------:R-:W-:Y:S01]  /*0180*/  IMAD.U32 R4, RZ, RZ, UR14 ;  /* 0x0000000eff047e24 */ /* 0x000fe2000f8e00ff */
[----:B-1----:R-:W-:Y:S01]  /*0190*/  UISETP.EQ.U32.AND UP1, UPT, UR6, URZ, UPT ;  /* 0x000000ff0600728c */ /* 0x002fe2000bf22070 */
[----:B------:R-:W-:Y:S01]  /*01a0*/  IMAD.U32 R5, RZ, RZ, UR15 ;  /* 0x0000000fff057e24 */ /* 0x000fe2000f8e00ff */
[----:B------:R-:W-:Y:S01]  /*01b0*/  USHF.R.U32.HI UR10, URZ, 0x1e, UR23 ;  /* 0x0000001eff0a7899 */ /* 0x000fe20008011617 */
[----:B------:R-:W-:Y:S01]  /*01c0*/  IMAD.U32 R0, RZ, RZ, UR9 ;  /* 0x00000009ff007e24 */ /* 0x000fe2000f8e00ff */
[----:B------:R-:W-:Y:S01]  /*01d0*/  @UP2 UIADD3 UR4, UP0, UPT, UR11, UR4, URZ ;  /* 0x000000040b042290 */ /* 0x000fe2000ff1e0ff */
[----:B------:R-:W-:Y:S01]  /*01e0*/  @P3 IADD3 R10, P2, PT, R10, UR11, RZ ;  /* 0x0000000b0a0a3c10 */ /* 0x000fe2000ff5e0ff */
[----:B------:R-:W-:Y:S01]  /*01f0*/  UISETP.EQ.OR.EX UP1, UPT, UR7, URZ, !UP4, UP1 ;  /* 0x000000ff0700728c */ /* 0x000fe2000e722710 */
[----:B------:R-:W2:Y:S01]  /*0200*/  @P0 LDG.E R203, desc[UR26][R4.64] ;  /* 0x0000001a04cb0981 */ /* 0x000ea2000c1e1900 */
[----:B------:R-:W-:-:S03]  /*0210*/  @UP2 UIADD3.X UR5, UPT, UPT, UR10, UR5, URZ, UP0, !UPT ;  /* 0x000000050a052290 */ /* 0x000fc600087fe4ff */
[----:B------:R-:W2:Y:S01]  /*0220*/  @P1 LDG.E R2, desc[UR26][R4.64+0x4] ;  /* 0x0000041a04021981 */ /* 0x000ea2000c1e1900 */
[----:B------:R-:W-:Y:S01]  /*0230*/  UIADD3 UR8, UP0, UPT, UR11, UR6, URZ ;  /* 0x000000060b087290 */ /* 0x000fe2000ff1e0ff */
[----:B------:R-:W-:Y:S01]  /*0240*/  @P3 IADD3.X R11, PT, PT, R0, UR10, RZ, P2, !PT ;  /* 0x0000000a000b3c10 */ /* 0x000fe200097fe4ff */
[----:B------:R-:W-:Y:S01]  /*0250*/  IMAD.U32 R8, RZ, RZ, UR4 ;  /* 0x00000004ff087e24 */ /* 0x000fe2000f8e00ff */
[----:B------:R-:W-:Y:S01]  /*0260*/  PLOP3.LUT P2, PT, PT, PT, UP1, 0x80, 0x8 ;  /* 0x000000000008781c */ /* 0x000fe20003f4f018 */
[----:B------:R-:W-:Y:S01]  /*0270*/  UIADD3.X UR4, UPT, UPT, UR10, UR7, URZ, UP0, !UPT ;  /* 0x000000070a047290 */ /* 0x000fe200087fe4ff */
[----:B------:R-:W-:Y:S01]  /*0280*/  PLOP3.LUT P0, PT, PT, PT, UP2, 0x80, 0x8 ;  /* 0x000000000008781c */ /* 0x000fe20003f0f028 */
[----:B------:R-:W-:Y:S01]  /*0290*/  IMAD.U32 R6, RZ, RZ, UR8 ;  /* 0x00000008ff067e24 */ /* 0x000fe2000f8e00ff */
[----:B------:R-:W3:Y:S01]  /*02a0*/  @P3 LDG.E R3, desc[UR26][R10.64] ;  /* 0x0000001a0a033981 */ /* 0x000ee2000c1e1900 */
[----:B------:R-:W-:Y:S02]  /*02b0*/  IMAD.U32 R9, RZ, RZ, UR5 ;  /* 0x00000005ff097e24 */ /* 0x000fe4000f8e00ff */
[----:B------:R-:W-:Y:S01]  /*02c0*/  IMAD.U32 R7, RZ, RZ, UR4 ;  /* 0x00000004ff077e24 */ /* 0x000fe2000f8e00ff */
[----:B------:R-:W1:Y:S01]  /*02d0*/  S2UR UR24, SR_CTAID.X ;  /* 0x00000000001879c3 */ /* 0x000e620000002500 */
[----:B------:R-:W4:Y:S03]  /*02e0*/  @!UP3 LDCU UR17, c[0x0][0x434] ;  /* 0x00008680ff11b7ac */ /* 0x000f260008000800 */
[----:B------:R-:W5:Y:S03]  /*02f0*/  @!UP2 LDCU.64 UR4, c[0x0][0x488] ;  /* 0x00009100ff04a7ac */ /* 0x000f660008000a00 */
[----:B------:R-:W4:Y:S01]  /*0300*/  @P0 LDG.E R0, desc[UR26][R8.64] ;  /* 0x0000001a08000981 */ /* 0x000f22000c1e1900 */
[----:B------:R-:W5:Y:S03]  /*0310*/  @!UP2 LDCU UR8, c[0x0][0x43c] ;  /* 0x00008780ff08a7ac */ /* 0x000f660008000800 */
[----:B------:R-:W4:Y:S01]  /*0320*/  @!P2 LDG.E R4, desc[UR26][R6.64] ;  /* 0x0000001a0604a981 */ /* 0x000f22000c1e1900 */
[----:B------:R-:W-:Y:S01]  /*0330*/  UISETP.NE.U32.AND UP1, UPT, UR6, URZ, UPT ;  /* 0x000000ff0600728c */ /* 0x000fe2000bf25070 */
[----:B------:R-:W-:-:S02]  /*0340*/  UMOV UR14, 0xffffffff ;  /* 0xffffffff000e7882 */ /* 0x000fc40000000000 */
[----:B------:R-:W-:Y:S01]  /*0350*/  UMOV UR6, URZ ;  /* 0x000000ff00067c82 */ /* 0x000fe20008000000 */
[----:B------:R-:W-:Y:S02]  /*0360*/  UISETP.NE.AND.EX UP1, UPT, UR7, URZ, UPT, UP1 ;  /* 0x000000ff0700728c */ /* 0x000fe4000bf25310 */
[----:B-1----:R-:W-:Y:S02]  /*0370*/  USHF.L.U32 UR24, UR24, 0x6, URZ ;  /* 0x0000000618187899 */ /* 0x002fe400080006ff */
[----:B-----5:R-:W-:-:S04]  /*0380*/  @!UP2 UISETP.NE.U32.AND UP0, UPT, UR4, URZ, UPT ;  /* 0x000000ff0400a28c */ /* 0x020fc8000bf05070 */
[----:B------:R-:W-:-:S03]  /*0390*/  @!UP2 UISETP.NE.AND.EX UP0, UPT, UR5, URZ, UPT, UP0 ;  /* 0x000000ff0500a28c */ /* 0x000fc6000bf05300 */
[----:B------:R-:W1:Y:S01]  /*03a0*/  @!UP1 LDCU UR5, c[0x0][0x438] ;  /* 0x00008700ff0597ac */ /* 0x000e620008000800 */
[----:B------:R-:W-:Y:S01]  /*03b0*/  @!UP2 USEL UR4, UR8, URZ, UP0 ;  /* 0x000000ff0804a287 */ /* 0x000fe20008000000 */
[----:B--2---:R-:W-:-:S05]  /*03c0*/  @P1 IMAD.IADD R2, R2, 0x1, -R203 ;  /* 0x0000000102021824 */ /* 0x004fca00078e0acb */
[----:B------:R-:W-:Y:S02]  /*03d0*/  @P1 R2UR UR9, R2 ;  /* 0x00000000020912ca */ /* 0x000fe400000e0000 */
[----:B---3--:R-:W-:-:S11]  /*03e0*/  @P3 R2UR UR6, R3 ;  /* 0x00000000030632ca */ /* 0x008fd600000e0000 */
[----:B----4-:R-:W-:Y:S02]  /*03f0*/  @UP3 UMOV UR17, UR9 ;  /* 0x0000000900113c82 */ /* 0x010fe40008000000 */
[----:B------:R-:W-:Y:S01]  /*0400*/  UISETP.GT.AND UP3, UPT, UR17, UR24, UPT ;  /* 0x000000181100728c */ /* 0x000fe2000bf64270 */
[----:B------:R-:W-:Y:S02]  /*0410*/  @!P2 R2UR UR14, R4 ;  /* 0x00000000040ea2ca */ /* 0x000fe400000e0000 */
[----:B------:R-:W-:-:S03]  /*0420*/  @P0 R2UR UR25, R0 ;  /* 0x00000000001902ca */ /* 0x000fc600000e0000 */
[----:B------:R-:W-:Y:S01]  /*0430*/  PLOP3.LUT P0, PT, PT, PT, UP3, 0x80, 0x8 ;  /* 0x000000000008781c */ /* 0x000fe20003f0f038 */
[----:B-1----:R-:W-:-:S12]  /*0440*/  BRA.U !UP1, `(.L_x_4971) ;  /* 0x0000000109187547 */ /* 0x002fd8000b800000 */
[----:B------:R-:W-:-:S13]  /*0450*/  PLOP3.LUT P1, PT, PT, PT, UP4, 0x80, 0x8 ;  /* 0x000000000008781c */ /* 0x000fda0003f2f048 */
[----:B------:R-:W2:Y:S04]  /*0460*/  @P1 LDG.E R0, desc[UR26][R6.64+0x4] ;  /* 0x0000041a06001981 */ /* 0x000ea8000c1e1900 */
[----:B------:R-:W3:Y:S01]  /*0470*/  @!P1 LDG.E R2, desc[UR26][R6.64] ;  /* 0x0000001a06029981 */ /* 0x000ee2000c1e1900 */
[----:B--2---:R-:W-:-:S13]  /*0480*/  @P1 R2UR UR5, R0 ;  /* 0x00000000000512ca */ /* 0x004fda00000e0000 */
[----:B------:R-:W-:-:S07]  /*0490*/  @UP4 UIADD3 UR5, UPT, UPT, UR5, -UR14, URZ ;  /* 0x8000000e05054290 */ /* 0x000fce000fffe0ff */
[----:B---3--:R-:W-:-:S15]  /*04a0*/  @!P1 R2UR UR5, R2 ;  /* 0x00000000020592ca */ /* 0x008fde00000e0000 */
.L_x_4971:
[----:B------:R-:W-:Y:S01]  /*04b0*/  @UP2 UIADD3 UR25, UPT, UPT, UR25, -UR6, URZ ;  /* 0x8000000619192290 */ /* 0x000fe2000fffe0ff */
[----:B------:R-:W-:Y:S11]  /*04c0*/  @!P0 EXIT ;  /* 0x000000000000894d */ /* 0x000ff60003800000 */
[----:B------:R-:W1:Y:S01]  /*04d0*/  LDCU UR21, c[0x0][0x508] ;  /* 0x0000a100ff1577ac */ /* 0x000e620008000800 */
[----:B------:R-:W2:Y:S01]  /*04e0*/  S2UR UR22, SR_CTAID.Z ;  /* 0x00000000001679c3 */ /* 0x000ea20000002700 */
[----:B------:R-:W3:Y:S01]  /*04f0*/  S2R R185, SR_TID.X ;  /* 0x0000000000b97919 */ /* 0x000ee20000002100 */
[----:B------:R-:W4:Y:S01]  /*0500*/  LDCU UR9, c[0x0][0x438] ;  /* 0x00008700ff0977ac */ /* 0x000f220008000800 */
[----:B------:R-:W-:Y:S01]  /*0510*/  @!UP2 UIADD3 UR25, UPT, UPT, UR4, UR5, -UR6 ;  /* 0x000000050419a290 */ /* 0x000fe2000fffe806 */
[----:B------:R-:W5:Y:S03]  /*0520*/  LDCU UR19, c[0x0][0x504] ;  /* 0x0000a080ff1377ac */ /* 0x000f660008000800 */
[----:B------:R-:W-:Y:S02]  /*0530*/  UIADD3 UR5, UPT, UPT, UR25, 0x3f, URZ ;  /* 0x0000003f19057890 */ /* 0x000fe4000fffe0ff */
[----:B------:R-:W-:-:S02]  /*0540*/  UIADD3 UR20, UPT, UPT, UR24, UR25, URZ ;  /* 0x0000001918147290 */ /* 0x000fc4000fffe0ff */
[----:B------:R-:W-:Y:S02]  /*0550*/  UIADD3 UR4, UPT, UPT, UR5, UR24, -UR17 ;  /* 0x0000001805047290 */ /* 0x000fe4000fffe811 */
[----:B------:R-:W-:Y:S02]  /*0560*/  IMAD.U32 R3, RZ, RZ, UR5 ;  /* 0x00000005ff037e24 */ /* 0x000fe4000f8e00ff */
[----:B-1----:R-:W-:Y:S02]  /*0570*/  UIADD3 UR4, UPT, UPT, UR4, 0x40, UR21 ;  /* 0x0000004004047890 */ /* 0x002fe4000fffe015 */
[----:B----4-:R-:W-:Y:S01]  /*0580*/  UIADD3 UR9, UPT, UPT, UR9, 0x3f, URZ ;  /* 0x0000003f09097890 */ /* 0x010fe2000fffe0ff */
[----:B------:R-:W-:-:S03]  /*0590*/  SHF.R.S32.HI R3, RZ, 0x1f, R3 ;  /* 0x0000001fff037819 */ /* 0x000fc60000011403 */
[----:B------:R-:W-:Y:S01]  /*05a0*/  IMAD.U32 R0, RZ, RZ, UR4 ;  /* 0x00000004ff007e24 */ /* 0x000fe2000f8e00ff */
[----:B------:R-:W-:Y:S01]  /*05b0*/  USHF.R.S32.HI UR8, URZ, 0x1f, UR9 ;  /* 0x0000001fff087899 */ /* 0x000fe20008011409 */
[----:B------:R-:W-:Y:S01]  /*05c0*/  LEA.HI R3, R3, UR5, RZ, 0x6 ;  /* 0x0000000503037c11 */ /* 0x000fe2000f8f30ff */
[----:B-----5:R-:W-:Y:S02]  /*05d0*/  UIADD3 UR19, UPT, UPT, UR17, UR19, URZ ;  /* 0x0000001311137290 */ /* 0x020fe4000fffe0ff */
[----:B------:R-:W-:Y:S01]  /*05e0*/  SHF.R.S32.HI R0, RZ, 0x1f, R0 ;  /* 0x0000001fff007819 */ /* 0x000fe20000011400 */
[----:B------:R-:W-:Y:S01]  /*05f0*/  ULEA.HI UR8, UR8, UR9, URZ, 0x6 ;  /* 0x0000000908087291 */ /* 0x000fe2000f8f30ff */
[----:B------:R-:W-:Y:S01]  /*0600*/  SHF.R.S32.HI R3, RZ, 0x6, R3 ;  /* 0x00000006ff037819 */ /* 0x000fe20000011403 */
[----:B------:R-:W-:Y:S01]  /*0610*/  UIADD3 UR7, UPT, UPT, UR20, -UR19, URZ ;  /* 0x8000001314077290 */ /* 0x000fe2000fffe0ff */
[----:B------:R-:W-:Y:S01]  /*0620*/  LEA.HI R0, R0, UR4, RZ, 0x6 ;  /* 0x0000000400007c11 */ /* 0x000fe2000f8f30ff */
[----:B------:R-:W-:-:S02]  /*0630*/  USHF.R.S32.HI UR8, URZ, 0x6, UR8 ;  /* 0x00000006ff087899 */ /* 0x000fc40008011408 */
[----:B------:R-:W-:Y:S01]  /*0640*/  USHF.R.S32.HI UR4, URZ, 0x1f, UR7 ;  /* 0x0000001fff047899 */ /* 0x000fe20008011407 */
[----:B------:R-:W-:-:S03]  /*0650*/  SHF.R.S32.HI R0, RZ, 0x6, R0 ;  /* 0x00000006ff007819 */ /* 0x000fc60000011400 */
[----:B------:R-:W-:Y:S01]  /*0660*/  ULEA.HI UR4, UR4, UR7, URZ, 0x6 ;  /* 0x0000000704047291 */ /* 0x000fe2000f8f30ff */
[----:B------:R-:W-:Y:S02]  /*0670*/  VIMNMX3 R0, R3, UR8, R0, PT ;  /* 0x0000000803007c0f */ /* 0x000fe4000b800100 */
[----:B------:R-:W-:Y:S01]  /*0680*/  UMOV UR7, UR23 ;  /* 0x0000001700077c82 */ /* 0x000fe20008000000 */
[----:B------:R-:W-:Y:S01]  /*0690*/  USHF.R.S32.HI UR16, URZ, 0x6, UR4 ;  /* 0x00000006ff107899 */ /* 0x000fe20008011404 */
[----:B------:R-:W-:-:S03]  /*06a0*/  R2UR UR18, R0 ;  /* 0x00000000001272ca */ /* 0x000fc600000e0000 */
[----:B------:R-:W-:-:S04]  /*06b0*/  UISETP.LT.AND UP0, UPT, URZ, UR16, UPT ;  /* 0x00000010ff00728c */ /* 0x000fc8000bf01270 */
[----:B------:R-:W-:-:S06]  /*06c0*/  USEL UR16, URZ, UR16, !UP0 ;  /* 0x00000010ff107287 */ /* 0x000fcc000c000000 */
[----:B------:R-:W-:-:S09]  /*06d0*/  UISETP.GE.AND UP0, UPT, UR16, UR18, UPT ;  /* 0x000000121000728c */ /* 0x000fd2000bf06270 */
[----:B--23--:R-:W-:Y:S05]  /*06e0*/  BRA.U !UP0, `(.L_x_4972) ;  /* 0x0000000908187547 */ /* 0x00cfea000b800000 */
[----:B------:R-:W-:Y:S01]  /*06f0*/  ISETP.NE.AND P0, PT, R203, -0x1, PT ;  /* 0xffffffffcb00780c */ /* 0x000fe20003f05270 */
[----:B------:R-:W1:Y:S01]  /*0700*/  LDC.64 R2, c[0x0][0x408] ;  /* 0x00010200ff027b82 */ /* 0x000e620000000a00 */
[----:B------:R-:W-:Y:S01]  /*0710*/  IMAD.SHL.U32 R0, R185, 0x8, RZ ;  /* 0x00000008b9007824 */ /* 0x000fe200078e00ff */
[----:B------:R-:W2:Y:S01]  /*0720*/  LDCU.64 UR4, c[0x0][0x410] ;  /* 0x00008200ff0477ac */ /* 0x000ea20008000a00 */
[----:B------:R-:W-:Y:S01]  /*0730*/  SHF.R.U32.HI R185, RZ, 0x3, R185 ;  /* 0x00000003ffb97819 */ /* 0x000fe200000116b9 */
[----:B------:R-:W-:Y:S01]  /*0740*/  BSSY.RECONVERGENT B0, `(.L_x_4973) ;  /* 0x000002d000007945 */ /* 0x000fe20003800200 */
[----:B------:R-:W3:Y:S01]  /*0750*/  LDCU UR6, c[0x0][0x3e0] ;  /* 0x00007c00ff0677ac */ /* 0x000ee20008000800 */
[----:B------:R-:W4:Y:S06]  /*0760*/  LDCU UR8, c[0x0][0x434] ;  /* 0x00008680ff0877ac */ /* 0x000f2c0008000800 */
[----:B------:R-:W5:Y:S01]  /*0770*/  @!P0 LDC.64 R4, c[0x0][0x400] ;  /* 0x00010000ff048b82 */ /* 0x000f620000000a00 */
[----:B------:R-:W-:Y:S01]  /*0780*/  UIADD3 UR17, UPT, UPT, -UR24, UR17, URZ ;  /* 0x0000001118117290 */ /* 0x000fe2000fffe1ff */
[----:B--2---:R-:W-:Y:S01]  /*0790*/  MOV R12, UR4 ;  /* 0x00000004000c7c02 */ /* 0x004fe20008000f00 */
[----:B------:R-:W-:-:S02]  /*07a0*/  IMAD.U32 R17, RZ, RZ, UR5 ;  /* 0x00000005ff117e24 */ /* 0x000fc4000f8e00ff */
[----:B-1----:R-:W-:Y:S01]  /*07b0*/  @P0 IMAD.WIDE.U32 R8, R203, R2, RZ ;  /* 0x00000002cb080225 */ /* 0x002fe200078e00ff */
[----:B---3--:R-:W-:-:S03]  /*07c0*/  UIMAD UR6, UR7, UR6, UR22 ;  /* 0x00000006070672a4 */ /* 0x008fc6000f8e0216 */
[----:B-----5:R-:W-:Y:S01]  /*07d0*/  @!P0 IMAD.WIDE.U32 R10, R4, UR23, RZ ;  /* 0x00000017040a8c25 */ /* 0x020fe2000f8e00ff */
[----:B------:R-:W-:-:S03]  /*07e0*/  LOP3.LUT R4, R0, 0x38, RZ, 0xc0, !PT ;  /* 0x0000003800047812 */ /* 0x000fc600078ec0ff */
[----:B------:R-:W-:Y:S01]  /*07f0*/  @!P0 IMAD R0, R5, UR23, R11 ;  /* 0x0000001705008c24 */ /* 0x000fe2000f8e020b */
[----:B------:R-:W-:Y:S01]  /*0800*/  MOV R5, RZ ;  /* 0x000000ff00057202 */ /* 0x000fe20000000f00 */
[----:B------:R-:W-:Y:S01]  /*0810*/  @P0 IMAD.MOV.U32 R10, RZ, RZ, R8 ;  /* 0x000000ffff0a0224 */ /* 0x000fe200078e0008 */
[----:B------:R-:W-:Y:S01]  /*0820*/  IADD3 R8, PT, PT, R185, 0x20, RZ ;  /* 0x00000020b9087810 */ /* 0x000fe20007ffe0ff */
[----:B------:R-:W-:Y:S02]  /*0830*/  @P0 IMAD R0, R203, R3, R9 ;  /* 0x00000003cb000224 */ /* 0x000fe400078e0209 */
[----:B------:R-:W-:Y:S01]  /*0840*/  IMAD.WIDE.U32 R6, R2, UR24, R4 ;  /* 0x0000001802067c25 */ /* 0x000fe2000f8e0004 */
[----:B------:R-:W-:-:S03]  /*0850*/  ISETP.GE.AND P2, PT, R8, UR17, PT ;  /* 0x0000001108007c0c */ /* 0x000fc6000bf46270 */
[----:B------:R-:W-:Y:S01]  /*0860*/  IMAD R7, R3, UR24, R7 ;  /* 0x0000001803077c24 */ /* 0x000fe2000f8e0207 */
[----:B------:R-:W-:Y:S01]  /*0870*/  IADD3 R10, P0, PT, R10, R6, RZ ;  /* 0x000000060a0a7210 */ /* 0x000fe20007f1e0ff */
[C---:B------:R-:W-:Y:S01]  /*0880*/  VIADD R9, R185.reuse, 0x10 ;  /* 0x00000010b9097836 */ /* 0x040fe20000000000 */
[----:B----4-:R-:W-:Y:S01]  /*0890*/  UIMAD UR24, UR6, UR8, UR24 ;  /* 0x00000008061872a4 */ /* 0x010fe2000f8e0218 */
[C---:B------:R-:W-:Y:S01]  /*08a0*/  VIADD R6, R185.reuse, 0x30 ;  /* 0x00000030b9067836 */ /* 0x040fe20000000000 */
[----:B------:R-:W-:Y:S02]  /*08b0*/  IADD3.X R11, PT, PT, R0, R7, RZ, P0, !PT ;  /* 0x00000007000b7210 */ /* 0x000fe400007fe4ff */
[----:B------:R-:W-:Y:S02]  /*08c0*/  ISETP.GE.AND P0, PT, R185, UR17, PT ;  /* 0x00000011b9007c0c */ /* 0x000fe4000bf06270 */
[----:B------:R-:W-:Y:S01]  /*08d0*/  ISETP.GE.AND P3, PT, R9, UR17, PT ;  /* 0x0000001109007c0c */ /* 0x000fe2000bf66270 */
[----:B------:R-:W-:Y:S01]  /*08e0*/  IMAD.WIDE.U32 R12, R12, UR22, R10 ;  /* 0x000000160c0c7c25 */ /* 0x000fe2000f8e000a */
[----:B------:R-:W-:-:S02]  /*08f0*/  ISETP.GE.AND P1, PT, R6, UR17, PT ;  /* 0x0000001106007c0c */ /* 0x000fc4000bf26270 */
[C---:B------:R-:W-:Y:S01]  /*0900*/  LOP3.LUT R11, R4.reuse, 0x40, RZ, 0xfc, !PT ;  /* 0x00000040040b7812 */ /* 0x040fe200078efcff */
[----:B------:R-:W-:Y:S01]  /*0910*/  IMAD R17, R17, UR22, R13 ;  /* 0x0000001611117c24 */ /* 0x000fe2000f8e020d */
[----:B------:R-:W-:-:S05]  /*0920*/  LOP3.LUT R10, R4, 0x80, RZ, 0xfc, !PT ;  /* 0x00000080040a7812 */ /* 0x000fca00078efcff */
        /* <DEDUP_REMOVED lines=14> */
.L_x_4974:
[----:B------:R-:W-:Y:S05]  /*0a10*/  BSYNC.RECONVERGENT B0 ;  /* 0x0000000000007941 */ /* 0x000fea0003800200 */
.L_x_4973:
        /* <DEDUP_REMOVED lines=20> */
.L_x_4976:
[----:B------:R-:W-:Y:S05]  /*0b60*/  BSYNC.RECONVERGENT B0 ;  /* 0x0000000000007941 */ /* 0x000fea0003800200 */
.L_x_4975:
        /* <DEDUP_REMOVED lines=20> */
.L_x_4978:
[----:B------:R-:W-:Y:S05]  /*0cb0*/  BSYNC.RECONVERGENT B0 ;  /* 0x0000000000007941 */ /* 0x000fea0003800200 */
.L_x_4977:
        /* <DEDUP_REMOVED lines=19> */
.L_x_4980:
[----:B------:R-:W-:Y:S05]  /*0df0*/  BSYNC.RECONVERGENT B0 ;  /* 0x0000000000007941 */ /* 0x000fea0003800200 */
.L_x_4979:
        /* <DEDUP_REMOVED lines=21> */
.L_x_4972:
        /* <DEDUP_REMOVED lines=13> */
.L_x_4981:
        /* <DEDUP_REMOVED lines=8> */
[----:B------:R-:W4:Y:S01]  /*10a0*/  LDCU.64 UR10, c[0x0][0x3c0] ;  /* 0x00007800ff0a77ac */ /* 0x000f220008000a00 */
        /* <DEDUP_REMOVED lines=9> */
[----:B------:R-:W5:Y:S01]  /*1140*/  LDCU.64 UR4, c[0x0][0x3a8] ;  /* 0x00007500ff0477ac */ /* 0x000f620008000a00 */
[----:B-1----:R-:W1:Y:S02]  /*1150*/  MUFU.RCP R6, R5 ;  /* 0x0000000500067308 */ /* 0x002e640000001000 */
[----:B-1----:R-:W-:-:S06]  /*1160*/  IADD3 R6, PT, PT, R6, 0xffffffe, RZ ;  /* 0x0ffffffe06067810 */ /* 0x002fcc0007ffe0ff */
[----:B------:R-:W1:Y:S02]  /*1170*/  F2I.FTZ.U32.TRUNC.NTZ R7, R6 ;  /* 0x0000000600077305 */ /* 0x000e64000021f000 */
[----:B-1----:R-:W-:Y:S02]  /*1180*/  IADD3 R3, PT, PT, RZ, -R7, RZ ;  /* 0x80000007ff037210 */ /* 0x002fe40007ffe0ff */
[----:B------:R-:W-:-:S03]  /*1190*/  MOV R6, RZ ;  /* 0x000000ff00067202 */ /* 0x000fc60000000f00 */
[----:B------:R-:W-:-:S04]  /*11a0*/  IMAD R3, R3, R4, RZ ;  /* 0x0000000403037224 */ /* 0x000fc800078e02ff */
[----:B------:R-:W-:-:S06]  /*11b0*/  IMAD.HI.U32 R3, R7, R3, R6 ;  /* 0x0000000307037227 */ /* 0x000fcc00078e0006 */
[----:B------:R-:W-:-:S04]  /*11c0*/  IMAD.HI.U32 R5, R3, R0, RZ ;  /* 0x0000000003057227 */ /* 0x000fc800078e00ff */
[----:B------:R-:W-:-:S04]  /*11d0*/  IMAD.MOV R3, RZ, RZ, -R5 ;  /* 0x000000ffff037224 */ /* 0x000fc800078e0a05 */
[----:B------:R-:W-:Y:S01]  /*11e0*/  IMAD R3, R4, R3, R0 ;  /* 0x0000000304037224 */ /* 0x000fe200078e0200 */
[----:B------:R-:W-:-:S04]  /*11f0*/  LOP3.LUT R0, R2, UR14, RZ, 0x3c, !PT ;  /* 0x0000000e02007c12 */ /* 0x000fc8000f8e3cff */
[----:B------:R-:W-:Y:S02]  /*1200*/  ISETP.GT.U32.AND P1, PT, R4, R3, PT ;  /* 0x000000030400720c */ /* 0x000fe40003f24070 */
[----:B------:R-:W-:Y:S02]  /*1210*/  ISETP.GE.AND P0, PT, R0, RZ, PT ;  /* 0x000000ff0000720c */ /* 0x000fe40003f06270 */
[----:B------:R-:W1:Y:S09]  /*1220*/  LDC R0, c[0x0][0x3e8] ;  /* 0x0000fa00ff007b82 */ /* 0x000e720000000800 */
[----:B------:R-:W-:Y:S01]  /*1230*/  @!P1 IADD3 R3, PT, PT, R3, -R4, RZ ;  /* 0x8000000403039210 */ /* 0x000fe20007ffe0ff */
[----:B------:R-:W-:Y:S01]  /*1240*/  @!P1 VIADD R5, R5, 0x1 ;  /* 0x0000000105059836 */ /* 0x000fe20000000000 */
[----:B------:R-:W-:-:S02]  /*1250*/  ISETP.NE.AND P1, PT, R2, RZ, PT ;  /* 0x000000ff0200720c */ /* 0x000fc40003f25270 */
[----:B------:R-:W-:-:S13]  /*1260*/  ISETP.GE.U32.AND P2, PT, R3, R4, PT ;  /* 0x000000040300720c */ /* 0x000fda0003f46070 */
[----:B------:R-:W-:-:S04]  /*1270*/  @P2 IADD3 R5, PT, PT, R5, 0x1, RZ ;  /* 0x0000000105052810 */ /* 0x000fc80007ffe0ff */
[----:B------:R-:W-:-:S05]  /*1280*/  MOV R3, R5 ;  /* 0x0000000500037202 */ /* 0x000fca0000000f00 */
[----:B------:R-:W-:Y:S01]  /*1290*/  @!P0 IMAD.MOV R3, RZ, RZ, -R3 ;  /* 0x000000ffff038224 */ /* 0x000fe200078e0a03 */
[----:B------:R-:W-:-:S05]  /*12a0*/  @!P1 LOP3.LUT R3, RZ, R2, RZ, 0x33, !PT ;  /* 0x00000002ff039212 */ /* 0x000fca00078e33ff */
[----:B------:R-:W-:-:S05]  /*12b0*/  IMAD.WIDE R12, R3, 0x4, R206 ;  /* 0x00000004030c7825 */ /* 0x000fca00078e02ce */
[----:B------:R-:W2:Y:S01]  /*12c0*/  LDG.E R6, desc[UR26][R12.64] ;  /* 0x0000001a0c067981 */ /* 0x000ea2000c1e1900 */
[----:B-1----:R-:W-:Y:S01]  /*12d0*/  IABS R5, R0 ;  /* 0x0000000000057213 */ /* 0x002fe20000000000 */
[----:B---3--:R-:W-:Y:S01]  /*12e0*/  IMAD.U32 R134, RZ, RZ, UR13 ;  /* 0x0000000dff867e24 */ /* 0x008fe2000f8e00ff */
[----:B------:R-:W-:Y:S01]  /*12f0*/  IADD3 R3, PT, PT, -R3, RZ, RZ ;  /* 0x000000ff03037210 */ /* 0x000fe20007ffe1ff */
[----:B------:R-:W1:Y:S01]  /*1300*/  S2R R4, SR_CTAID.Z ;  /* 0x0000000000047919 */ /* 0x000e620000002700 */
[----:B------:R-:W3:Y:S01]  /*1310*/  I2F.RP R10, R5 ;  /* 0x00000005000a7306 */ /* 0x000ee20000209400 */
[----:B----4-:R-:W-:Y:S02]  /*1320*/  MOV R150, UR11 ;  /* 0x0000000b00967c02 */ /* 0x010fe40008000f00 */
[----:B------:R-:W-:-:S05]  /*1330*/  IMAD R3, R2, R3, UR14 ;  /* 0x0000000e02037e24 */ /* 0x000fca000f8e0203 */
        /* <DEDUP_REMOVED lines=20> */
[----:B------:R-:W-:Y:S02]  /*1480*/  @!P1 LOP3.LUT R4, RZ, R0, RZ, 0x33, !PT ;  /* 0x00000000ff049212 */ /* 0x000fe400078e33ff */
[----:B------:R-:W-:-:S05]  /*1490*/  SHF.R.S32.HI R0, RZ, 0x1f, R3 ;  /* 0x0000001fff007819 */ /* 0x000fca0000011403 */
[C---:B------:R-:W-:Y:S02]  /*14a0*/  IMAD R2, R0.reuse, UR12, RZ ;  /* 0x0000000c00027c24 */ /* 0x040fe4000f8e02ff */
[----:B------:R-:W-:Y:S02]  /*14b0*/  IMAD R0, R0, UR10, RZ ;  /* 0x0000000a00007c24 */ /* 0x000fe4000f8e02ff */
[C---:B------:R-:W-:Y:S02]  /*14c0*/  IMAD R2, R3.reuse, R134, R2 ;  /* 0x0000008603027224 */ /* 0x040fe400078e0202 */
[----:B------:R-:W-:Y:S01]  /*14d0*/  IMAD R0, R3, R150, R0 ;  /* 0x0000009603007224 */ /* 0x000fe200078e0200 */
[----:B--2---:R-:W-:Y:S01]  /*14e0*/  SHF.R.S32.HI R5, RZ, 0x1f, R6 ;  /* 0x0000001fff057819 */ /* 0x004fe20000011406 */
[----:B------:R-:W-:-:S04]  /*14f0*/  IMAD.WIDE.U32 R8, R6, UR6, RZ ;  /* 0x0000000606087c25 */ /* 0x000fc8000f8e00ff */
[C---:B------:R-:W-:Y:S02]  /*1500*/  IMAD R7, R5.reuse, UR6, RZ ;  /* 0x0000000605077c24 */ /* 0x040fe4000f8e02ff */
[----:B-----5:R-:W-:Y:S02]  /*1510*/  IMAD R5, R5, UR4, RZ ;  /* 0x0000000405057c24 */ /* 0x020fe4000f8e02ff */
[C---:B------:R-:W-:Y:S02]  /*1520*/  IMAD R7, R6.reuse, UR7, R7 ;  /* 0x0000000706077c24 */ /* 0x040fe4000f8e0207 */
[----:B------:R-:W-:-:S03]  /*1530*/  IMAD R5, R6, UR5, R5 ;  /* 0x0000000506057c24 */ /* 0x000fc6000f8e0205 */
[----:B------:R-:W-:Y:S01]  /*1540*/  IADD3 R9, PT, PT, R9, R7, RZ ;  /* 0x0000000709097210 */ /* 0x000fe20007ffe0ff */
[----:B------:R-:W-:Y:S01]  /*1550*/  IMAD.WIDE.U32 R6, R6, UR4, RZ ;  /* 0x0000000406067c25 */ /* 0x000fe2000f8e00ff */
[----:B------:R-:W1:Y:S03]  /*1560*/  LDCU.128 UR4, c[0x0][0x3d0] ;  /* 0x00007a00ff0477ac */ /* 0x000e660008000c00 */
[----:B------:R-:W-:Y:S01]  /*1570*/  IMAD.WIDE.U32 R8, R3, UR12, R8 ;  /* 0x0000000c03087c25 */ /* 0x000fe2000f8e0008 */
[----:B------:R-:W-:-:S04]  /*1580*/  IADD3 R7, PT, PT, R7, R5, RZ ;  /* 0x0000000507077210 */ /* 0x000fc80007ffe0ff */
[----:B------:R-:W-:Y:S01]  /*1590*/  IADD3 R9, PT, PT, R9, R2, RZ ;  /* 0x0000000209097210 */ /* 0x000fe20007ffe0ff */
[----:B------:R-:W-:Y:S01]  /*15a0*/  IMAD.WIDE.U32 R6, R3, UR10, R6 ;  /* 0x0000000a03067c25 */ /* 0x000fe2000f8e0006 */
[----:B------:R-:W-:-:S03]  /*15b0*/  SHF.R.S32.HI R3, RZ, 0x1f, R4 ;  /* 0x0000001fff037819 */ /* 0x000fc60000011404 */
[----:B------:R-:W-:Y:S02]  /*15c0*/  IMAD.IADD R7, R7, 0x1, R0 ;  /* 0x0000000107077824 */ /* 0x000fe400078e0200 */
[C---:B-1----:R-:W-:Y:S02]  /*15d0*/  IMAD R5, R3.reuse, UR4, RZ ;  /* 0x0000000403057c24 */ /* 0x042fe4000f8e02ff */
[----:B------:R-:W-:Y:S02]  /*15e0*/  IMAD R3, R3, UR6, RZ ;  /* 0x0000000603037c24 */ /* 0x000fe4000f8e02ff */
[C---:B------:R-:W-:Y:S02]  /*15f0*/  IMAD R5, R4.reuse, UR5, R5 ;  /* 0x0000000504057c24 */ /* 0x040fe4000f8e0205 */
[----:B------:R-:W-:-:S04]  /*1600*/  IMAD.WIDE.U32 R8, R4, UR4, R8 ;  /* 0x0000000404087c25 */ /* 0x000fc8000f8e0008 */
[C---:B------:R-:W-:Y:S02]  /*1610*/  IMAD R3, R4.reuse, UR7, R3 ;  /* 0x0000000704037c24 */ /* 0x040fe4000f8e0203 */
[----:B------:R-:W-:Y:S01]  /*1620*/  IMAD.WIDE.U32 R10, R4, UR6, R6 ;  /* 0x00000006040a7c25 */ /* 0x000fe2000f8e0006 */
[----:B------:R-:W-:-:S04]  /*1630*/  IADD3 R6, PT, PT, R9, R5, RZ ;  /* 0x0000000509067210 */ /* 0x000fc80007ffe0ff */
[----:B------:R-:W-:Y:S01]  /*1640*/  IADD3 R0, PT, PT, R11, R3, RZ ;  /* 0x000000030b007210 */ /* 0x000fe20007ffe0ff */
[----:B------:R-:W-:Y:S06]  /*1650*/  BRA `(.L_x_4983) ;  /* 0x0000000400987947 */ /* 0x000fec0003800000 */
.L_x_4982:
[----:B------:R-:W-:-:S09]  /*1660*/  UISETP.NE.AND UP0, UPT, UR14, -0x1, UPT ;  /* 0xffffffff0e00788c */ /* 0x000fd2000bf05270 */
[----:B------:R-:W-:Y:S05]  /*1670*/  BRA.U UP0, `(.L_x_4984) ;  /* 0x00000001003c7547 */ /* 0x000fea000b800000 */
[----:B------:R-:W1:Y:S01]  /*1680*/  LDCU.64 UR12, c[0x0][0x3b8] ;  /* 0x00007700ff0c77ac */ /* 0x000e620008000a00 */
[----:B------:R-:W2:Y:S01]  /*1690*/  LDCU.64 UR4, c[0x0][0x3a0] ;  /* 0x00007400ff0477ac */ /* 0x000ea20008000a00 */
[----:B------:R-:W-:Y:S01]  /*16a0*/  USHF.R.S32.HI UR11, URZ, 0x1f, UR6 ;  /* 0x0000001fff0b7899 */ /* 0x000fe20008011406 */
[----:B-1----:R-:W-:-:S03]  /*16b0*/  MOV R134, UR13 ;  /* 0x0000000d00867c02 */ /* 0x002fc60008000f00 */
[----:B------:R-:W-:Y:S02]  /*16c0*/  UIMAD UR11, UR11, UR12, URZ ;  /* 0x0000000c0b0b72a4 */ /* 0x000fe4000f8e02ff */
[----:B------:R-:W-:Y:S01]  /*16d0*/  UIMAD.WIDE.U32 UR28, UR6, UR12, URZ ;  /* 0x0000000c061c72a5 */ /* 0x000fe2000f8e00ff */
[----:B------:R-:W-:-:S13]  /*16e0*/  R2UR UR10, R134 ;  /* 0x00000000860a72ca */ /* 0x000fda00000e0000 */
[----:B------:R-:W-:Y:S02]  /*16f0*/  UIMAD UR10, UR6, UR10, UR11 ;  /* 0x0000000a060a72a4 */ /* 0x000fe4000f8e020b */
[----:B------:R-:W-:Y:S02]  /*1700*/  USHF.R.S32.HI UR11, URZ, 0x1f, UR7 ;  /* 0x0000001fff0b7899 */ /* 0x000fe40008011407 */
[----:B------:R-:W-:Y:S02]  /*1710*/  UIADD3 UR29, UPT, UPT, UR29, UR10, URZ ;  /* 0x0000000a1d1d7290 */ /* 0x000fe4000fffe0ff */
[----:B--2---:R-:W-:Y:S02]  /*1720*/  UIMAD UR11, UR11, UR4, URZ ;  /* 0x000000040b0b72a4 */ /* 0x004fe4000f8e02ff */
[----:B------:R-:W-:Y:S02]  /*1730*/  UIMAD.WIDE.U32 UR28, UR7, UR4, UR28 ;  /* 0x00000004071c72a5 */ /* 0x000fe4000f8e001c */
[----:B------:R-:W-:-:S04]  /*1740*/  UIMAD UR5, UR7, UR5, UR11 ;  /* 0x00000005070572a4 */ /* 0x000fc8000f8e020b */
[----:B------:R-:W-:Y:S01]  /*1750*/  UIADD3 UR13, UPT, UPT, UR29, UR5, URZ ;  /* 0x000000051d0d7290 */ /* 0x000fe2000fffe0ff */
[----:B------:R-:W-:Y:S11]  /*1760*/  BRA `(.L_x_4985) ;  /* 0x00000000001c7947 */ /* 0x000ff60003800000 */
.L_x_4984:
[----:B------:R-:W1:Y:S01]  /*1770*/  LDCU.64 UR12, c[0x0][0x3b8] ;  /* 0x00007700ff0c77ac */ /* 0x000e620008000a00 */
[----:B------:R-:W-:Y:S01]  /*1780*/  UIADD3 UR5, UPT, UPT, UR6, UR14, URZ ;  /* 0x0000000e06057290 */ /* 0x000fe2000fffe0ff */
[----:B-1----:R-:W-:-:S03]  /*1790*/  MOV R134, UR13 ;  /* 0x0000000d00867c02 */ /* 0x002fc60008000f00 */
[----:B------:R-:W-:Y:S01]  /*17a0*/  UIMAD.WIDE.U32 UR28, UR5, UR12, URZ ;  /* 0x0000000c051c72a5 */ /* 0x000fe2000f8e00ff */
[----:B------:R-:W-:-:S13]  /*17b0*/  R2UR UR4, R134 ;  /* 0x00000000860472ca */ /* 0x000fda00000e0000 */
[----:B------:R-:W-:-:S04]  /*17c0*/  UIMAD UR4, UR5, UR4, URZ ;  /* 0x00000004050472a4 */ /* 0x000fc8000f8e02ff */
[----:B------:R-:W-:-:S12]  /*17d0*/  UIADD3 UR13, UPT, UPT, UR29, UR4, URZ ;  /* 0x000000041d0d7290 */ /* 0x000fd8000fffe0ff */
.L_x_4985:
        /* <DEDUP_REMOVED lines=16> */
.L_x_4986:
[----:B------:R-:W1:Y:S01]  /*18e0*/  LDCU.64 UR10, c[0x0][0x3c0] ;  /* 0x00007800ff0a77ac */ /* 0x000e620008000a00 */
[----:B------:R-:W-:Y:S01]  /*18f0*/  UIADD3 UR6, UPT, UPT, UR6, UR14, URZ ;  /* 0x0000000e06067290 */ /* 0x000fe2000fffe0ff */
[----:B-1----:R-:W-:-:S03]  /*1900*/  MOV R150, UR11 ;  /* 0x0000000b00967c02 */ /* 0x002fc60008000f00 */
[----:B------:R-:W-:Y:S01]  /*1910*/  UIMAD.WIDE.U32 UR14, UR6, UR10, URZ ;  /* 0x0000000a060e72a5 */ /* 0x000fe2000f8e00ff */
[----:B------:R-:W-:-:S13]  /*1920*/  R2UR UR4, R150 ;  /* 0x00000000960472ca */ /* 0x000fda00000e0000 */
[----:B------:R-:W-:-:S04]  /*1930*/  UIMAD UR4, UR6, UR4, URZ ;  /* 0x00000004060472a4 */ /* 0x000fc8000f8e02ff */
[----:B------:R-:W-:-:S12]  /*1940*/  UIADD3 UR5, UPT, UPT, UR15, UR4, URZ ;  /* 0x000000040f057290 */ /* 0x000fd8000fffe0ff */
.L_x_4987:
[----:B------:R-:W1:Y:S01]  /*1950*/  LDC R0, c[0x0][0x3e8] ;  /* 0x0000fa00ff007b82 */ /* 0x000e620000000800 */
[----:B------:R-:W2:Y:S01]  /*1960*/  S2R R3, SR_CTAID.Z ;  /* 0x0000000000037919 */ /* 0x000ea20000002700 */
[----:B------:R-:W-:Y:S01]  /*1970*/  ULEA UR4, UR18, 0xffffffc0, 0x6 ;  /* 0xffffffc012047891 */ /* 0x000fe2000f8e30ff */
[----:B------:R-:W-:Y:S01]  /*1980*/  CS2R R206, SRZ ;  /* 0x0000000000ce7805 */ /* 0x000fe2000001ff00 */
[----:B------:R-:W-:Y:S01]  /*1990*/  UMOV UR15, UR5 ;  /* 0x00000005000f7c82 */ /* 0x000fe20008000000 */
[----:B------:R-:W-:Y:S01]  /*19a0*/  UMOV UR29, UR13 ;  /* 0x0000000d001d7c82 */ /* 0x000fe20008000000 */
[----:B------:R-:W-:Y:S02]  /*19b0*/  UIMAD.WIDE.U32 UR14, UR4, UR10, UR14 ;  /* 0x0000000a040e72a5 */ /* 0x000fe4000f8e000e */
[----:B------:R-:W-:-:S04]  /*19c0*/  UIMAD.WIDE.U32 UR28, UR4, UR12, UR28 ;  /* 0x0000000c041c72a5 */ /* 0x000fc8000f8e001c */
[----:B------:R-:W-:Y:S01]  /*19d0*/  IMAD.U32 R10, RZ, RZ, UR14 ;  /* 0x0000000eff0a7e24 */ /* 0x000fe2000f8e00ff */
[----:B------:R-:W-:Y:S01]  /*19e0*/  MOV R11, UR15 ;  /* 0x0000000f000b7c02 */ /* 0x000fe20008000f00 */
[----:B------:R-:W-:Y:S01]  /*19f0*/  IMAD.U32 R13, RZ, RZ, UR15 ;  /* 0x0000000fff0d7e24 */ /* 0x000fe2000f8e00ff */
[----:B------:R-:W-:Y:S01]  /*1a00*/  MOV R9, UR29 ;  /* 0x0000001d00097c02 */ /* 0x000fe20008000f00 */
[----:B------:R-:W-:Y:S01]  /*1a10*/  IMAD.U32 R14, RZ, RZ, UR28 ;  /* 0x0000001cff0e7e24 */ /* 0x000fe2000f8e00ff */
[----:B------:R-:W-:Y:S01]  /*1a20*/  MOV R12, UR14 ;  /* 0x0000000e000c7c02 */ /* 0x000fe20008000f00 */
[----:B------:R-:W-:Y:S01]  /*1a30*/  IMAD.U32 R8, RZ, RZ, UR28 ;  /* 0x0000001cff087e24 */ /* 0x000fe2000f8e00ff */
[----:B------:R-:W-:Y:S01]  /*1a40*/  MOV R12, R10 ;  /* 0x0000000a000c7202 */ /* 0x000fe20000000f00 */
[----:B------:R-:W-:Y:S01]  /*1a50*/  IMAD R13, R150, UR4, R13 ;  /* 0x00000004960d7c24 */ /* 0x000fe2000f8e020d */
[----:B------:R-:W-:Y:S01]  /*1a60*/  MOV R15, UR29 ;  /* 0x0000001d000f7c02 */ /* 0x000fe20008000f00 */
[----:B------:R-:W-:Y:S01]  /*1a70*/  IMAD R9, R134, UR4, R9 ;  /* 0x0000000486097c24 */ /* 0x000fe2000f8e0209 */
[----:B-1----:R-:W-:Y:S01]  /*1a80*/  IABS R2, R0 ;  /* 0x0000000000027213 */ /* 0x002fe20000000000 */
[----:B------:R-:W-:-:S03]  /*1a90*/  IMAD.MOV.U32 R8, RZ, RZ, R14 ;  /* 0x000000ffff087224 */ /* 0x000fc600078e000e */
[----:B------:R-:W1:Y:S01]  /*1aa0*/  I2F.RP R5, R2 ;  /* 0x0000000200057306 */ /* 0x000e620000209400 */
[----:B--2---:R-:W-:-:S07]  /*1ab0*/  IABS R3, R3 ;  /* 0x0000000300037213 */ /* 0x004fce0000000000 */
        /* <DEDUP_REMOVED lines=15> */
[C---:B------:R-:W-:Y:S02]  /*1bb0*/  ISETP.NE.AND P0, PT, R0.reuse, RZ, PT ;  /* 0x000000ff0000720c */ /* 0x040fe40003f05270 */
[----:B------:R-:W-:Y:S02]  /*1bc0*/  ISETP.GE.U32.AND P2, PT, R3, R2, PT ;  /* 0x000000020300720c */ /* 0x000fe40003f46070 */
[----:B------:R-:W-:-:S04]  /*1bd0*/  LOP3.LUT R2, R0, UR22, RZ, 0x3c, !PT ;  /* 0x0000001600027c12 */ /* 0x000fc8000f8e3cff */
[----:B------:R-:W-:Y:S02]  /*1be0*/  ISETP.GE.AND P1, PT, R2, RZ, PT ;  /* 0x000000ff0200720c */ /* 0x000fe40003f26270 */
[----:B------:R-:W2:Y:S05]  /*1bf0*/  LDC.64 R2, c[0x0][0x3d0] ;  /* 0x0000f400ff027b82 */ /* 0x000eaa0000000a00 */
[----:B------:R-:W-:-:S06]  /*1c00*/  @P2 VIADD R7, R7, 0x1 ;  /* 0x0000000107072836 */ /* 0x000fcc0000000000 */
[----:B------:R-:W-:Y:S02]  /*1c10*/  @!P1 IADD3 R7, PT, PT, -R7, RZ, RZ ;  /* 0x000000ff07079210 */ /* 0x000fe40007ffe1ff */
[----:B------:R-:W-:-:S04]  /*1c20*/  @!P0 LOP3.LUT R7, RZ, R0, RZ, 0x33, !PT ;  /* 0x00000000ff078212 */ /* 0x000fc800078e33ff */
[----:B------:R-:W-:-:S05]  /*1c30*/  SHF.R.S32.HI R11, RZ, 0x1f, R7 ;  /* 0x0000001fff0b7819 */ /* 0x000fca0000011407 */
[C---:B-1----:R-:W-:Y:S02]  /*1c40*/  IMAD R6, R11.reuse, R4, RZ ;  /* 0x000000040b067224 */ /* 0x042fe400078e02ff */
[----:B--2---:R-:W-:Y:S02]  /*1c50*/  IMAD R0, R11, R2, RZ ;  /* 0x000000020b007224 */ /* 0x004fe400078e02ff */
[----:B------:R-:W-:-:S04]  /*1c60*/  IMAD.WIDE.U32 R10, R7, R4, R12 ;  /* 0x00000004070a7225 */ /* 0x000fc800078e000c */
[C---:B------:R-:W-:Y:S02]  /*1c70*/  IMAD R5, R7.reuse, R5, R6 ;  /* 0x0000000507057224 */ /* 0x040fe400078e0206 */
[----:B------:R-:W-:-:S04]  /*1c80*/  IMAD.WIDE.U32 R8, R7, R2, R8 ;  /* 0x0000000207087225 */ /* 0x000fc800078e0008 */
[----:B------:R-:W-:Y:S01]  /*1c90*/  IMAD R3, R7, R3, R0 ;  /* 0x0000000307037224 */ /* 0x000fe200078e0200 */
[----:B------:R-:W-:-:S04]  /*1ca0*/  IADD3 R0, PT, PT, R11, R5, RZ ;  /* 0x000000050b007210 */ /* 0x000fc80007ffe0ff */
[----:B------:R-:W-:-:S07]  /*1cb0*/  IADD3 R6, PT, PT, R9, R3, RZ ;  /* 0x0000000309067210 */ /* 0x000fce0007ffe0ff */
.L_x_4983:
[----:B------:R-:W-:Y:S01]  /*1cc0*/  ISETP.NE.AND P0, PT, R203, -0x1, PT ;  /* 0xffffffffcb00780c */ /* 0x000fe20003f05270 */
[C---:B------:R-:W-:Y:S01]  /*1cd0*/  IMAD.SHL.U32 R215, R185.reuse, 0x8, RZ ;  /* 0x00000008b9d77824 */ /* 0x040fe200078e00ff */
[----:B------:R-:W1:Y:S01]  /*1ce0*/  S2R R15, SR_CTAID.X ;  /* 0x00000000000f7919 */ /* 0x000e620000002500 */
[----:B------:R-:W2:Y:S01]  /*1cf0*/  LDCU.64 UR4, c[0x0][0x390] ;  /* 0x00007200ff0477ac */ /* 0x000ea20008000a00 */
[----:B------:R-:W3:Y:S01]  /*1d00*/  S2UR UR13, SR_CgaCtaId ;  /* 0x00000000000d79c3 */ /* 0x000ee20000008800 */
[--C-:B------:R-:W-:Y:S01]  /*1d10*/  SHF.R.U32.HI R12, RZ, 0x3, R185.reuse ;  /* 0x00000003ff0c7819 */ /* 0x100fe200000116b9 */
[----:B------:R-:W-:Y:S01]  /*1d20*/  IMAD.SHL.U32 R182, R185, 0x40, RZ ;  /* 0x00000040b9b67824 */ /* 0x000fe200078e00ff */
[----:B------:R-:W-:Y:S01]  /*1d30*/  LOP3.LUT R184, R215, 0x38, RZ, 0xc0, !PT ;  /* 0x00000038d7b87812 */ /* 0x000fe200078ec0ff */
[----:B------:R-:W4:Y:S01]  /*1d40*/  LDCU.64 UR14, c[0x0][0x388] ;  /* 0x00007100ff0e77ac */ /* 0x000f220008000a00 */
[----:B------:R-:W-:Y:S01]  /*1d50*/  SHF.R.U32.HI R186, RZ, 0x1, R185 ;  /* 0x00000001ffba7819 */ /* 0x000fe200000116b9 */
[----:B------:R-:W-:Y:S01]  /*1d60*/  IMAD.MOV.U32 R13, RZ, RZ, RZ ;  /* 0x000000ffff0d7224 */ /* 0x000fe200078e00ff */
[C---:B------:R-:W-:Y:S01]  /*1d70*/  IADD3 R10, P1, PT, R184.reuse, R10, RZ ;  /* 0x0000000ab80a7210 */ /* 0x040fe20007f3e0ff */
[----:B------:R-:W5:Y:S01]  /*1d80*/  LDCU.64 UR6, c[0x0][0x3c8] ;  /* 0x00007900ff0677ac */ /* 0x000f620008000a00 */
[----:B------:R-:W4:Y:S01]  /*1d90*/  @!P0 LDC.64 R4, c[0x0][0x398] ;  /* 0x0000e600ff048b82 */ /* 0x000f220000000a00 */
[----:B------:R-:W-:Y:S01]  /*1da0*/  IADD3 R8, P2, PT, R184, R8, RZ ;  /* 0x00000008b8087210 */ /* 0x000fe20007f5e0ff */
[----:B------:R-:W-:Y:S01]  /*1db0*/  BSSY.RECONVERGENT B0, `(.L_x_4988) ;  /* 0x0000045000007945 */ /* 0x000fe20003800200 */
[----:B------:R-:W-:Y:S01]  /*1dc0*/  IMAD.X R11, RZ, RZ, R0, P1 ;  /* 0x000000ffff0b7224 */ /* 0x000fe200008e0600 */
[----:B------:R-:W-:Y:S01]  /*1dd0*/  UIADD3 UR11, UPT, UPT, -UR24, UR17, URZ ;  /* 0x00000011180b7290 */ /* 0x000fe2000fffe1ff */
[----:B------:R-:W-:Y:S01]  /*1de0*/  LOP3.LUT R187, R186, 0x8, RZ, 0xc0, !PT ;  /* 0x00000008babb7812 */ /* 0x000fe200078ec0ff */
[----:B------:R-:W-:Y:S01]  /*1df0*/  IMAD.X R9, RZ, RZ, R6, P2 ;  /* 0x000000ffff097224 */ /* 0x000fe200010e0606 */
[----:B------:R-:W-:Y:S01]  /*1e00*/  LOP3.LUT R212, R184, 0x40, RZ, 0xfc, !PT ;  /* 0x00000040b8d47812 */ /* 0x000fe200078efcff */
[----:B------:R-:W4:Y:S01]  /*1e10*/  @P0 LDC.64 R2, c[0x0][0x3b0] ;  /* 0x0000ec00ff020b82 */ /* 0x000f220000000a00 */
[----:B------:R-:W-:Y:S01]  /*1e20*/  IMAD.WIDE.U32 R10, R12, UR10, R10 ;  /* 0x0000000a0c0a7c25 */ /* 0x000fe2000f8e000a */
[----:B------:R-:W-:-:S03]  /*1e30*/  LOP3.LUT R210, R184, 0x80, RZ, 0xfc, !PT ;  /* 0x00000080b8d27812 */ /* 0x000fc600078efcff */
[----:B------:R-:W-:Y:S01]  /*1e40*/  IMAD R201, R12, R150, R11 ;  /* 0x000000960cc97224 */ /* 0x000fe200078e020b */
[----:B--2---:R-:W-:Y:S01]  /*1e50*/  LEA R200, P1, R10, UR4, 0x1 ;  /* 0x000000040ac87c11 */ /* 0x004fe2000f8208ff */
[----:B-----5:R-:W-:-:S03]  /*1e60*/  IMAD.U32 R11, RZ, RZ, UR7 ;  /* 0x00000007ff0b7e24 */ /* 0x020fc6000f8e00ff */
[----:B------:R-:W-:Y:S01]  /*1e70*/  LEA.HI.X R201, R10, UR5, R201, 0x1, P1 ;  /* 0x000000050ac97c11 */ /* 0x000fe200088f0cc9 */
[----:B------:R-:W-:Y:S02]  /*1e80*/  UMOV UR5, 0x400 ;  /* 0x0000040000057882 */ /* 0x000fe40000000000 */
[----:B---3--:R-:W-:Y:S01]  /*1e90*/  ULEA UR5, UR13, UR5, 0x18 ;  /* 0x000000050d057291 */ /* 0x008fe2000f8ec0ff */
[----:B-1----:R-:W-:-:S04]  /*1ea0*/  IMAD.WIDE.U32 R14, R15, 0x40, R12 ;  /* 0x000000400f0e7825 */ /* 0x002fc800078e000c */
[----:B----4-:R-:W-:-:S04]  /*1eb0*/  @!P0 IMAD.WIDE.U32 R16, R4, UR23, RZ ;  /* 0x0000001704108c25 */ /* 0x010fc8000f8e00ff */
[----:B------:R-:W-:Y:S01]  /*1ec0*/  @!P0 IMAD.MOV.U32 R4, RZ, RZ, R16 ;  /* 0x000000ffff048224 */ /* 0x000fe200078e0010 */
[----:B------:R-:W-:Y:S01]  /*1ed0*/  LOP3.LUT R16, R215, 0x1f8, RZ, 0xc0, !PT ;  /* 0x000001f8d7107812 */ /* 0x000fe200078ec0ff */
[----:B------:R-:W-:-:S03]  /*1ee0*/  @P0 IMAD.WIDE.U32 R18, R203, R2, RZ ;  /* 0x00000002cb120225 */ /* 0x000fc600078e00ff */
[----:B------:R-:W-:Y:S01]  /*1ef0*/  LOP3.LUT R16, R16, 0x38, R185, 0x78, !PT ;  /* 0x0000003810107812 */ /* 0x000fe200078e78b9 */
[----:B------:R-:W-:Y:S02]  /*1f00*/  @P0 IMAD.MOV.U32 R4, RZ, RZ, R18 ;  /* 0x000000ffff040224 */ /* 0x000fe400078e0012 */
[----:B------:R-:W-:Y:S01]  /*1f10*/  @!P0 IMAD R5, R5, UR23, R17 ;  /* 0x0000001705058c24 */ /* 0x000fe2000f8e0211 */
[----:B------:R-:W-:Y:S01]  /*1f20*/  LOP3.LUT R215, R16, 0x1e00, R215, 0xf8, !PT ;  /* 0x00001e0010d77812 */ /* 0x000fe200078ef8d7 */
[----:B------:R-:W-:Y:S01]  /*1f30*/  @P0 IMAD R5, R203, R3, R19 ;  /* 0x00000003cb050224 */ /* 0x000fe200078e0213 */
[----:B------:R-:W-:Y:S01]  /*1f40*/  IADD3 R4, P0, PT, R184, R4, RZ ;  /* 0x00000004b8047210 */ /* 0x000fe20007f1e0ff */
[----:B------:R-:W-:Y:S01]  /*1f50*/  IMAD.WIDE.U32 R2, R12, UR12, R8 ;  /* 0x0000000c0c027c25 */ /* 0x000fe2000f8e0008 */
[----:B------:R-:W-:-:S03]  /*1f60*/  LEA R215, R215, UR5, 0x1 ;  /* 0x00000005d7d77c11 */ /* 0x000fc6000f8e08ff */
[----:B------:R-:W-:Y:S01]  /*1f70*/  IMAD.X R5, RZ, RZ, R5, P0 ;  /* 0x000000ffff057224 */ /* 0x000fe200000e0605 */
[C---:B------:R-:W-:Y:S01]  /*1f80*/  ISETP.GE.AND P0, PT, R12.reuse, UR11, PT ;  /* 0x0000000b0c007c0c */ /* 0x040fe2000bf06270 */
[----:B------:R-:W-:Y:S01]  /*1f90*/  IMAD R199, R12, R134, R3 ;  /* 0x000000860cc77224 */ /* 0x000fe200078e0203 */
[----:B------:R-:W-:Y:S01]  /*1fa0*/  LEA R198, P2, R2, UR14, 0x1 ;  /* 0x0000000e02c67c11 */ /* 0x000fe2000f8408ff */
[----:B------:R-:W-:-:S03]  /*1fb0*/  IMAD.U32 R8, RZ, RZ, UR6 ;  /* 0x00000006ff087e24 */ /* 0x000fc6000f8e00ff */
[----:B------:R-:W-:Y:S01]  /*1fc0*/  LEA.HI.X R199, R2, UR15, R199, 0x1, P2 ;  /* 0x0000000f02c77c11 */ /* 0x000fe200090f0cc7 */
[----:B------:R-:W-:Y:S01]  /*1fd0*/  IMAD.WIDE.U32 R8, R8, UR22, R4 ;  /* 0x0000001608087c25 */ /* 0x000fe2000f8e0004 */
[----:B------:R-:W-:-:S03]  /*1fe0*/  LOP3.LUT R2, R184, 0x1c0, R182, 0xf8, !PT ;  /* 0x000001c0b8027812 */ /* 0x000fc600078ef8b6 */
[----:B------:R-:W-:Y:S01]  /*1ff0*/  IMAD R11, R11, UR22, R9 ;  /* 0x000000160b0b7c24 */ /* 0x000fe2000f8e0209 */
[----:B------:R-:W-:Y:S01]  /*2000*/  LOP3.LUT R3, R2, R187, RZ, 0x3c, !PT ;  /* 0x000000bb02037212 */ /* 0x000fe200078e3cff */
        /* <DEDUP_REMOVED lines=30> */
.L_x_4990:
[----:B------:R2:W-:Y:S02]  /*21f0*/  STS.128 [R215+0x4000], RZ ;  /* 0x004000ffd7007388 */ /* 0x0005e40000000c00 */
.L_x_4989:
[----:B------:R-:W-:Y:S05]  /*2200*/  BSYNC.RECONVERGENT B0 ;  /* 0x0000000000007941 */ /* 0x000fea0003800200 */
.L_x_4988:
[----:B------:R-:W-:Y:S01]  /*2210*/  IADD3 R7, PT, PT, R12, 0x10, RZ ;  /* 0x000000100c077810 */ /* 0x000fe20007ffe0ff */
[----:B------:R-:W-:Y:S03]  /*2220*/  BSSY.RECONVERGENT B0, `(.L_x_4991) ;  /* 0x0000024000007945 */ /* 0x000fe60003800200 */
[----:B------:R-:W-:-:S13]  /*2230*/  ISETP.GE.AND P0, PT, R7, UR11, PT ;  /* 0x0000000b07007c0c */ /* 0x000fda000bf06270 */
        /* <DEDUP_REMOVED lines=33> */
.L_x_4993:
[----:B------:R3:W-:Y:S02]  /*2450*/  STS.128 [R215+0x4800], RZ ;  /* 0x004800ffd7007388 */ /* 0x0007e40000000c00 */
.L_x_4992:
[----:B------:R-:W-:Y:S05]  /*2460*/  BSYNC.RECONVERGENT B0 ;  /* 0x0000000000007941 */ /* 0x000fea0003800200 */
.L_x_4991:
[----:B------:R-:W-:Y:S01]  /*2470*/  IADD3 R6, PT, PT, R12, 0x20, RZ ;  /* 0x000000200c067810 */ /* 0x000fe20007ffe0ff */
[----:B------:R-:W-:Y:S03]  /*2480*/  BSSY.RECONVERGENT B0, `(.L_x_4994) ;  /* 0x0000024000007945 */ /* 0x000fe60003800200 */
[----:B------:R-:W-:-:S13]  /*2490*/  ISETP.GE.AND P0, PT, R6, UR11, PT ;  /* 0x0000000b06007c0c */ /* 0x000fda000bf06270 */
        /* <DEDUP_REMOVED lines=33> */
.L_x_4996:
[----:B------:R3:W-:Y:S02]  /*26b0*/  STS.128 [R215+0x5000], RZ ;  /* 0x005000ffd7007388 */ /* 0x0007e40000000c00 */
.L_x_4995:
[----:B------:R-:W-:Y:S05]  /*26c0*/  BSYNC.RECONVERGENT B0 ;  /* 0x0000000000007941 */ /* 0x000fea0003800200 */
.L_x_4994:
[----:B------:R-:W-:Y:S01]  /*26d0*/  IADD3 R0, PT, PT, R12, 0x30, RZ ;  /* 0x000000300c007810 */ /* 0x000fe20007ffe0ff */
[----:B------:R-:W-:Y:S03]  /*26e0*/  BSSY.RECONVERGENT B0, `(.L_x_4997) ;  /* 0x0000023000007945 */ /* 0x000fe60003800200 */
[----:B------:R-:W-:-:S13]  /*26f0*/  ISETP.GE.AND P0, PT, R0, UR11, PT ;  /* 0x0000000b00007c0c */ /* 0x000fda000bf06270 */
[----:B------:R-:W-:Y:S05]  /*2700*/  @P0 BRA `(.L_x_4998) ;  /* 0x0000000000800947 */ /* 0x000fea0003800000 */
[----:B------:R-:W5:Y:S01]  /*2710*/  LDCU.64 UR14, c[0x0][0x3b0] ;  /* 0x00007600ff0e77ac */ /* 0x000f620008000a00 */
[----:B-1-34-:R-:W-:Y:S01]  /*2720*/  IADD3 R5, P0, PT, R14, 0x30, RZ ;  /* 0x000000300e057810 */ /* 0x01afe20007f1e0ff */
[----:B------:R-:W-:Y:S01]  /*2730*/  IMAD.MOV.U32 R9, RZ, RZ, R11 ;  /* 0x000000ffff097224 */ /* 0x000fe200078e000b */
[----:B------:R-:W1:Y:S03]  /*2740*/  LDCU UR4, c[0x0][0x440] ;  /* 0x00008800ff0477ac */ /* 0x000e660008000800 */
        /* <DEDUP_REMOVED lines=27> */
.L_x_4999:
[----:B------:R3:W-:Y:S02]  /*2900*/  STS.128 [R215+0x5800], RZ ;  /* 0x005800ffd7007388 */ /* 0x0007e40000000c00 */
.L_x_4998:
[----:B------:R-:W-:Y:S05]  /*2910*/  BSYNC.RECONVERGENT B0 ;  /* 0x0000000000007941 */ /* 0x000fea0003800200 */
.L_x_4997:
[----:B------:R-:W-:Y:S01]  /*2920*/  UIADD3 UR14, UPT, UPT, UR18, -0x1, URZ ;  /* 0xffffffff120e7890 */ /* 0x000fe2000fffe0ff */
[----:B------:R-:W-:Y:S03]  /*2930*/  BSSY.RECONVERGENT B0, `(.L_x_5000) ;  /* 0x000001c000007945 */ /* 0x000fe60003800200 */
[----:B------:R-:W-:-:S04]  /*2940*/  USHF.L.U32 UR28, UR14, 0x6, URZ ;  /* 0x000000060e1c7899 */ /* 0x000fc800080006ff */
[----:B------:R-:W-:-:S06]  /*2950*/  UIADD3 UR15, UPT, UPT, -UR28, UR25, URZ ;  /* 0x000000191c0f7290 */ /* 0x000fcc000fffe1ff */
[----:B------:R-:W-:-:S13]  /*2960*/  ISETP.GE.AND P3, PT, R12, UR15, PT ;  /* 0x0000000f0c007c0c */ /* 0x000fda000bf66270 */
[----:B------:R-:W-:Y:S05]  /*2970*/  @P3 BRA `(.L_x_5001) ;  /* 0x00000000005c3947 */ /* 0x000fea0003800000 */
[----:B------:R-:W5:Y:S02]  /*2980*/  LDCU UR4, c[0x0][0x440] ;  /* 0x00008800ff0477ac */ /* 0x000f640008000800 */
[----:B-----5:R-:W-:Y:S02]  /*2990*/  ISETP.GE.AND P1, PT, R184, UR4, PT ;  /* 0x00000004b8007c0c */ /* 0x020fe4000bf26270 */
[----:B------:R-:W-:-:S11]  /*29a0*/  ISETP.GE.AND P0, PT, R212, UR4, PT ;  /* 0x00000004d4007c0c */ /* 0x000fd6000bf06270 */
[----:B-1-34-:R-:W-:Y:S02]  /*29b0*/  @!P1 IMAD.MOV.U32 R4, RZ, RZ, R198 ;  /* 0x000000ffff049224 */ /* 0x01afe400078e00c6 */
        /* <DEDUP_REMOVED lines=18> */
.L_x_5002:
[----:B------:R3:W-:Y:S02]  /*2ae0*/  STS.128 [R215+0xa000], RZ ;  /* 0x00a000ffd7007388 */ /* 0x0007e40000000c00 */
.L_x_5001:
[----:B------:R-:W-:Y:S05]  /*2af0*/  BSYNC.RECONVERGENT B0 ;  /* 0x0000000000007941 */ /* 0x000fea0003800200 */
.L_x_5000:
[----:B------:R-:W-:Y:S01]  /*2b00*/  ISETP.GE.AND P0, PT, R7, UR15, PT ;  /* 0x0000000f07007c0c */ /* 0x000fe2000bf06270 */
[----:B-1-34-:R-:W-:Y:S01]  /*2b10*/  IMAD.U32 R5, RZ, RZ, UR12 ;  /* 0x0000000cff057e24 */ /* 0x01afe2000f8e00ff */
[----:B------:R-:W-:Y:S01]  /*2b20*/  USHF.L.U32 UR4, UR12, 0x4, URZ ;  /* 0x000000040c047899 */ /* 0x000fe200080006ff */
[----:B------:R-:W-:Y:S03]  /*2b30*/  BSSY.RECONVERGENT B0, `(.L_x_5003) ;  /* 0x000001b000007945 */ /* 0x000fe60003800200 */
[----:B------:R-:W-:-:S07]  /*2b40*/  SHF.L.U64.HI R94, R5, 0x4, R134 ;  /* 0x00000004055e7819 */ /* 0x000fce0000010286 */
[----:B------:R-:W-:Y:S05]  /*2b50*/  @P0 BRA `(.L_x_5004) ;  /* 0x0000000000600947 */ /* 0x000fea0003800000 */
[----:B------:R-:W1:Y:S01]  /*2b60*/  LDCU UR6, c[0x0][0x440] ;  /* 0x00008800ff0677ac */ /* 0x000e620008000800 */
[----:B------:R-:W-:-:S05]  /*2b70*/  IMAD.U32 R5, RZ, RZ, UR4 ;  /* 0x00000004ff057e24 */ /* 0x000fca000f8e00ff */
        /* <DEDUP_REMOVED lines=21> */
.L_x_5005:
[----:B------:R4:W-:Y:S02]  /*2cd0*/  STS.128 [R215+0xa800], RZ ;  /* 0x00a800ffd7007388 */ /* 0x0009e40000000c00 */
.L_x_5004:
[----:B------:R-:W-:Y:S05]  /*2ce0*/  BSYNC.RECONVERGENT B0 ;  /* 0x0000000000007941 */ /* 0x000fea0003800200 */
.L_x_5003:
[----:B------:R-:W-:Y:S01]  /*2cf0*/  ISETP.GE.AND P0, PT, R6, UR15, PT ;  /* 0x0000000f06007c0c */ /* 0x000fe2000bf06270 */
[----:B------:R-:W-:-:S12]  /*2d00*/  BSSY.RECONVERGENT B0, `(.L_x_5006) ;  /* 0x000001b000007945 */ /* 0x000fd80003800200 */
[----:B------:R-:W-:Y:S05]  /*2d10*/  @P0 BRA `(.L_x_5007) ;  /* 0x0000000000640947 */ /* 0x000fea0003800000 */
[----:B------:R-:W5:Y:S01]  /*2d20*/  LDCU UR6, c[0x0][0x440] ;  /* 0x00008800ff0677ac */ /* 0x000f620008000800 */
[----:B-1-3--:R-:W-:Y:S02]  /*2d30*/  IMAD.U32 R5, RZ, RZ, UR12 ;  /* 0x0000000cff057e24 */ /* 0x00afe4000f8e00ff */
[----:B------:R-:W-:-:S03]  /*2d40*/  IMAD.U32 R4, RZ, RZ, UR12 ;  /* 0x0000000cff047e24 */ /* 0x000fc6000f8e00ff */
        /* <DEDUP_REMOVED lines=21> */
.L_x_5008:
[----:B------:R3:W-:Y:S02]  /*2ea0*/  STS.128 [R215+0xb000], RZ ;  /* 0x00b000ffd7007388 */ /* 0x0007e40000000c00 */
.L_x_5007:
[----:B------:R-:W-:Y:S05]  /*2eb0*/  BSYNC.RECONVERGENT B0 ;  /* 0x0000000000007941 */ /* 0x000fea0003800200 */
.L_x_5006:
[----:B-1-3--:R-:W1:Y:S01]  /*2ec0*/  LDC.64 R4, c[0x0][0x538] ;  /* 0x00014e00ff047b82 */ /* 0x00ae620000000a00 */
[----:B------:R-:W-:Y:S01]  /*2ed0*/  ISETP.GE.AND P0, PT, R0, UR15, PT ;  /* 0x0000000f00007c0c */ /* 0x000fe2000bf06270 */
[----:B------:R-:W-:-:S12]  /*2ee0*/  BSSY.RECONVERGENT B0, `(.L_x_5009) ;  /* 0x0000019000007945 */ /* 0x000fd80003800200 */
[----:B------:R-:W-:Y:S05]  /*2ef0*/  @P0 BRA `(.L_x_5010) ;  /* 0x00000000005c0947 */ /* 0x000fea0003800000 */
[----:B------:R-:W3:Y:S01]  /*2f00*/  LDCU UR6, c[0x0][0x440] ;  /* 0x00008800ff0677ac */ /* 0x000ee20008000800 */
[----:B------:R-:W-:Y:S02]  /*2f10*/  IMAD.U32 R8, RZ, RZ, UR12 ;  /* 0x0000000cff087e24 */ /* 0x000fe4000f8e00ff */
[----:B------:R-:W-:Y:S02]  /*2f20*/  IMAD R9, R134, 0x60, RZ ;  /* 0x0000006086097824 */ /* 0x000fe400078e02ff */
[----:B------:R-:W-:-:S05]  /*2f30*/  IMAD.WIDE.U32 R10, R8, 0x60, R198 ;  /* 0x00000060080a7825 */ /* 0x000fca00078e00c6 */
[----:B------:R-:W-:Y:S02]  /*2f40*/  IADD3 R11, PT, PT, R11, R9, RZ ;  /* 0x000000090b0b7210 */ /* 0x000fe40007ffe0ff */
[----:B---3--:R-:W-:Y:S02]  /*2f50*/  ISETP.GE.AND P2, PT, R184, UR6, PT ;  /* 0x00000006b8007c0c */ /* 0x008fe4000bf46270 */
        /* <DEDUP_REMOVED lines=17> */
.L_x_5010:
[----:B------:R-:W-:Y:S05]  /*3070*/  BSYNC.RECONVERGENT B0 ;  /* 0x0000000000007941 */ /* 0x000fea0003800200 */
.L_x_5009:
[----:B------:R-:W5:Y:S01]  /*3080*/  LDCU.64 UR6, c[0x0][0x540] ;  /* 0x0000a800ff0677ac */ /* 0x000f620008000a00 */
[----:B-1----:R-:W-:Y:S01]  /*3090*/  R2UR UR13, R4 ;  /* 0x00000000040d72ca */ /* 0x002fe200000e0000 */
[----:B------:R-:W0:Y:S01]  /*30a0*/  LDGDEPBAR ;  /* 0x00000000000079af */ /* 0x000e220000000000 */
[----:B------:R-:W-:Y:S01]  /*30b0*/  UMOV UR30, UR22 ;  /* 0x00000016001e7c82 */ /* 0x000fe20008000000 */
[----:B------:R-:W-:Y:S02]  /*30c0*/  UMOV UR31, URZ ;  /* 0x000000ff001f7c82 */ /* 0x000fe40008000000 */
[----:B-----5:R-:W-:Y:S01]  /*30d0*/  UIMAD.WIDE.U32 UR30, UR23, UR6, UR30 ;  /* 0x00000006171e72a5 */ /* 0x020fe2000f8e001e */
[----:B------:R-:W1:Y:S03]  /*30e0*/  LDCU UR6, c[0x0][0x458] ;  /* 0x00008b00ff0677ac */ /* 0x000e660008000800 */
[----:B------:R-:W-:-:S02]  /*30f0*/  UIMAD UR7, UR23, UR7, UR31 ;  /* 0x00000007170772a4 */ /* 0x000fc4000f8e021f */
[----:B------:R-:W-:Y:S02]  /*3100*/  IMAD.U32 R8, RZ, RZ, UR30 ;  /* 0x0000001eff087e24 */ /* 0x000fe4000f8e00ff */
[----:B------:R-:W-:Y:S01]  /*3110*/  ULEA UR13, UP0, UR30, UR13, 0x2 ;  /* 0x0000000d1e0d7291 */ /* 0x000fe2000f8010ff */
[----:B------:R-:W-:Y:S01]  /*3120*/  IMAD.SHL.U32 R183, R185, 0x20, RZ ;  /* 0x00000020b9b77824 */ /* 0x000fe200078e00ff */
[----:B------:R-:W-:-:S04]  /*3130*/  DEPBAR.LE SB0, 0x0 ;  /* 0x000080000000791a */ /* 0x000fc80000000000 */
[----:B------:R-:W-:Y:S01]  /*3140*/  IMAD.U32 R4, RZ, RZ, UR7 ;  /* 0x00000007ff047e24 */ /* 0x000fe2000f8e00ff */
[----:B------:R-:W-:Y:S01]  /*3150*/  PLOP3.LUT P0, PT, PT, PT, UP0, 0x80, 0x8 ;  /* 0x000000000008781c */ /* 0x000fe20003f0f008 */
[----:B------:R-:W-:Y:S01]  /*3160*/  IMAD.U32 R9, RZ, RZ, UR31 ;  /* 0x0000001fff097e24 */ /* 0x000fe2000f8e00ff */
[----:B---3--:R-:W-:Y:S02]  /*3170*/  MOV R10, UR13 ;  /* 0x0000000d000a7c02 */ /* 0x008fe40008000f00 */
[----:B------:R-:W-:-:S06]  /*3180*/  LEA.HI.X R11, R8, R5, R4, 0x2, P0 ;  /* 0x00000005080b7211 */ /* 0x000fcc00000f1404 */
[----:B------:R-:W3:Y:S01]  /*3190*/  LDG.E R11, desc[UR26][R10.64] ;  /* 0x0000001a0a0b7981 */ /* 0x000ee2000c1e1900 */
[----:B-1----:R-:W3:Y:S01]  /*31a0*/  MUFU.RCP R4, UR6 ;  /* 0x0000000600047d08 */ /* 0x002ee20008001000 */
[----:B------:R-:W-:Y:S01]  /*31b0*/  LOP3.LUT R183, R183, 0x7c00, RZ, 0xc0, !PT ;  /* 0x00007c00b7b77812 */ /* 0x000fe200078ec0ff */
[----:B------:R-:W-:Y:S01]  /*31c0*/  BSSY.RECONVERGENT B0, `(.L_x_5011) ;  /* 0x0000022000007945 */ /* 0x000fe20003800200 */
[----:B------:R-:W-:Y:S01]  /*31d0*/  SHF.L.U32 R96, R185, 0x1, RZ ;  /* 0x00000001b9607819 */ /* 0x000fe200000006ff */
[----:B------:R-:W-:Y:S01]  /*31e0*/  BAR.SYNC.DEFER_BLOCKING 0x0 ;  /* 0x0000000000007b1d */ /* 0x000fe20000010000 */
[----:B---3--:R-:W-:-:S05]  /*31f0*/  FMUL.FTZ R4, R11, R4 ;  /* 0x000000040b047220 */ /* 0x008fca0000410000 */
[----:B------:R-:W-:Y:S02]  /*3200*/  R2UR UR13, R4 ;  /* 0x00000000040d72ca */ /* 0x000fe400000e0000 */
[----:B------:R-:W-:Y:S01]  /*3210*/  LOP3.LUT R4, R183, 0x200, R182, 0xf8, !PT ;  /* 0x00000200b7047812 */ /* 0x000fe200078ef8b6 */
[----:B------:R-:W-:-:S12]  /*3220*/  @P3 BRA `(.L_x_5012) ;  /* 0x0000000000603947 */ /* 0x000fd80003800000 */
        /* <DEDUP_REMOVED lines=22> */
.L_x_5013:
[----:B------:R3:W-:Y:S01]  /*3390*/  STS.128 [R215+0x10000], RZ ;  /* 0x010000ffd7007388 */ /* 0x0007e20000000c00 */
[----:B------:R-:W-:Y:S05]  /*33a0*/  BRA `(.L_x_5014) ;  /* 0x00000000000c7947 */ /* 0x000fea0003800000 */
.L_x_5012:
[----:B------:R1:W-:Y:S04]  /*33b0*/  STS.128 [R215+0xc000], RZ ;  /* 0x00c000ffd7007388 */ /* 0x0003e80000000c00 */
[----:B------:R1:W-:Y:S04]  /*33c0*/  STS.128 [R215+0xe000], RZ ;  /* 0x00e000ffd7007388 */ /* 0x0003e80000000c00 */
[----:B------:R1:W-:Y:S02]  /*33d0*/  STS.128 [R215+0x10000], RZ ;  /* 0x010000ffd7007388 */ /* 0x0003e40000000c00 */
.L_x_5014:
[----:B------:R-:W-:Y:S05]  /*33e0*/  BSYNC.RECONVERGENT B0 ;  /* 0x0000000000007941 */ /* 0x000fea0003800200 */
.L_x_5011:
[----:B------:R-:W-:Y:S01]  /*33f0*/  ISETP.GE.AND P0, PT, R7, UR15, PT ;  /* 0x0000000f07007c0c */ /* 0x000fe2000bf06270 */
[----:B------:R-:W-:-:S12]  /*3400*/  BSSY.RECONVERGENT B0, `(.L_x_5015) ;  /* 0x0000020000007945 */ /* 0x000fd80003800200 */
[----:B------:R1:W-:Y:S04]  /*3410*/  @P0 STS.128 [R215+0xc800], RZ ;  /* 0x00c800ffd7000388 */ /* 0x0003e80000000c00 */
[----:B------:R1:W-:Y:S04]  /*3420*/  @P0 STS.128 [R215+0xe800], RZ ;  /* 0x00e800ffd7000388 */ /* 0x0003e80000000c00 */
[----:B------:R1:W-:Y:S01]  /*3430*/  @P0 STS.128 [R215+0x10800], RZ ;  /* 0x010800ffd7000388 */ /* 0x0003e20000000c00 */
[----:B------:R-:W-:Y:S05]  /*3440*/  @P0 BRA `(.L_x_5016) ;  /* 0x00000000006c0947 */ /* 0x000fea0003800000 */
[----:B------:R-:W5:Y:S01]  /*3450*/  LDCU UR6, c[0x0][0x440] ;  /* 0x00008800ff0677ac */ /* 0x000f620008000800 */
[----:B------:R-:W-:Y:S01]  /*3460*/  IMAD.U32 R5, RZ, RZ, UR10 ;  /* 0x0000000aff057e24 */ /* 0x000fe2000f8e00ff */
[----:B------:R-:W-:-:S04]  /*3470*/  USHF.L.U32 UR7, UR10, 0x4, URZ ;  /* 0x000000040a077899 */ /* 0x000fc800080006ff */
[----:B-1----:R-:W-:Y:S02]  /*3480*/  SHF.L.U64.HI R8, R5, 0x4, R150 ;  /* 0x0000000405087819 */ /* 0x002fe40000010296 */
[----:B------:R-:W-:-:S05]  /*3490*/  IMAD.U32 R7, RZ, RZ, UR7 ;  /* 0x00000007ff077e24 */ /* 0x000fca000f8e00ff */
[C---:B------:R-:W-:Y:S02]  /*34a0*/  LEA R10, P2, R7.reuse, R200, 0x1 ;  /* 0x000000c8070a7211 */ /* 0x040fe400078408ff */
        /* <DEDUP_REMOVED lines=20> */
.L_x_5017:
[----:B------:R1:W-:Y:S02]  /*35f0*/  STS.128 [R215+0x10800], RZ ;  /* 0x010800ffd7007388 */ /* 0x0003e40000000c00 */
.L_x_5016:
[----:B------:R-:W-:Y:S05]  /*3600*/  BSYNC.RECONVERGENT B0 ;  /* 0x0000000000007941 */ /* 0x000fea0003800200 */
.L_x_5015:
        /* <DEDUP_REMOVED lines=30> */
.L_x_5020:
[----:B------:R1:W-:Y:S02]  /*37f0*/  STS.128 [R215+0x11000], RZ ;  /* 0x011000ffd7007388 */ /* 0x0003e40000000c00 */
.L_x_5019:
[----:B------:R-:W-:Y:S05]  /*3800*/  BSYNC.RECONVERGENT B0 ;  /* 0x0000000000007941 */ /* 0x000fea0003800200 */
.L_x_5018:
[----:B------:R-:W-:Y:S01]  /*3810*/  ISETP.GE.AND P0, PT, R0, UR15, PT ;  /* 0x0000000f00007c0c */ /* 0x000fe2000bf06270 */
[----:B------:R-:W-:Y:S01]  /*3820*/  BSSY.RECONVERGENT B0, `(.L_x_5021) ;  /* 0x0000023000007945 */ /* 0x000fe20003800200 */
[----:B------:R-:W-:Y:S01]  /*3830*/  SHF.R.U32.HI R0, RZ, 0x2, R185 ;  /* 0x00000002ff007819 */ /* 0x000fe200000116b9 */
[----:B------:R-:W-:Y:S01]  /*3840*/  IMAD.IADD R101, R3, 0x1, R4 ;  /* 0x0000000103657824 */ /* 0x000fe200078e0204 */
[----:B------:R-:W-:Y:S02]  /*3850*/  LOP3.LUT R181, R186, 0x1f0, RZ, 0xc0, !PT ;  /* 0x000001f0bab57812 */ /* 0x000fe400078ec0ff */
[----:B-1----:R-:W-:Y:S02]  /*3860*/  LOP3.LUT R7, R185, 0x8, RZ, 0xc0, !PT ;  /* 0x00000008b9077812 */ /* 0x002fe400078ec0ff */
[----:B------:R-:W-:-:S05]  /*3870*/  LOP3.LUT R0, R0, 0x7, RZ, 0xc0, !PT ;  /* 0x0000000700007812 */ /* 0x000fca00078ec0ff */
[----:B------:R1:W-:Y:S04]  /*3880*/  @P0 STS.128 [R215+0xd800], RZ ;  /* 0x00d800ffd7000388 */ /* 0x0003e80000000c00 */
[----:B------:R1:W-:Y:S04]  /*3890*/  @P0 STS.128 [R215+0xf800], RZ ;  /* 0x00f800ffd7000388 */ /* 0x0003e80000000c00 */
[----:B------:R1:W-:Y:S01]  /*38a0*/  @P0 STS.128 [R215+0x11800], RZ ;  /* 0x011800ffd7000388 */ /* 0x0003e20000000c00 */
[----:B------:R-:W-:Y:S05]  /*38b0*/  @P0 BRA `(.L_x_5022) ;  /* 0x0000000000640947 */ /* 0x000fea0003800000 */
[----:B------:R-:W5:Y:S01]  /*38c0*/  LDCU UR6, c[0x0][0x440] ;  /* 0x00008800ff0677ac */ /* 0x000f620008000800 */
[----:B------:R-:W-:Y:S02]  /*38d0*/  IMAD.U32 R4, RZ, RZ, UR10 ;  /* 0x0000000aff047e24 */ /* 0x000fe4000f8e00ff */
        /* <DEDUP_REMOVED lines=22> */
.L_x_5023:
[----:B------:R1:W-:Y:S02]  /*3a40*/  STS.128 [R215+0x11800], RZ ;  /* 0x011800ffd7007388 */ /* 0x0003e40000000c00 */
.L_x_5022:
[----:B------:R-:W-:Y:S05]  /*3a50*/  BSYNC.RECONVERGENT B0 ;  /* 0x0000000000007941 */ /* 0x000fea0003800200 */
.L_x_5021:
[----:B------:R-:W-:Y:S01]  /*3a60*/  LOP3.LUT R4, R2, R7, RZ, 0x3c, !PT ;  /* 0x0000000702047212 */ /* 0x000fe200078e3cff */
[----:B------:R-:W-:Y:S01]  /*3a70*/  IMAD.MOV.U32 R92, RZ, RZ, 0x20 ;  /* 0x00000020ff5c7424 */ /* 0x000fe200078e00ff */
[----:B------:R-:W-:Y:S01]  /*3a80*/  LOP3.LUT R193, R182, 0x400, RZ, 0xc0, !PT ;  /* 0x00000400b6c17812 */ /* 0x000fe200078ec0ff */
[----:B------:R-:W-:Y:S01]  /*3a90*/  IMAD.MOV.U32 R156, RZ, RZ, 0x40 ;  /* 0x00000040ff9c7424 */ /* 0x000fe200078e00ff */
[----:B------:R-:W-:Y:S01]  /*3aa0*/  LEA R101, R101, UR5, 0x1 ;  /* 0x0000000565657c11 */ /* 0x000fe2000f8e08ff */
[----:B------:R-:W-:Y:S01]  /*3ab0*/  UIADD3 UR21, UPT, UPT, UR25, UR21, -UR17 ;  /* 0x0000001519157290 */ /* 0x000fe2000fffe811 */
        /* <DEDUP_REMOVED lines=8> */
[----:B------:R-:W-:Y:S01]  /*3b40*/  IADD3 R192, PT, PT, R0, UR24, R181 ;  /* 0x0000001800c07c10 */ /* 0x000fe2000fffe0b5 */
[--C-:B------:R-:W-:Y:S01]  /*3b50*/  IMAD.IADD R100, R101, 0x1, R92.reuse ;  /* 0x0000000165647824 */ /* 0x100fe200078e025c */
[----:B------:R-:W-:Y:S01]  /*3b60*/  LOP3.LUT R148, R96, 0x6, RZ, 0xc0, !PT ;  /* 0x0000000660947812 */ /* 0x000fe200078ec0ff */
[----:B------:R-:W2:Y:S01]  /*3b70*/  LDSM.16.M88.4 R56, [R193+UR5+0x6000] ;  /* 0x00600005c138783b */ /* 0x000ea20008000200 */
[----:B------:R-:W-:Y:S01]  /*3b80*/  IMAD.IADD R98, R95, 0x1, R92 ;  /* 0x000000015f627824 */ /* 0x000fe200078e025c */
[----:B------:R-:W-:Y:S01]  /*3b90*/  UISETP.GT.U32.AND UP0, UPT, UR14, UR16, UPT ;  /* 0x000000100e00728c */ /* 0x000fe2000bf04070 */
[--C-:B------:R-:W-:Y:S01]  /*3ba0*/  IMAD.IADD R99, R101, 0x1, R156.reuse ;  /* 0x0000000165637824 */ /* 0x100fe200078e029c */
[----:B------:R-:W3:Y:S01]  /*3bb0*/  LDSM.16.M88.4 R40, [R193+UR5+0x7000] ;  /* 0x00700005c128783b */ /* 0x000ee20008000200 */
[----:B------:R-:W-:-:S02]  /*3bc0*/  IMAD.IADD R95, R95, 0x1, R156 ;  /* 0x000000015f5f7824 */ /* 0x000fc400078e029c */
[C---:B------:R-:W-:Y:S01]  /*3bd0*/  IMAD.IADD R97, R92.reuse, 0x1, R99 ;  /* 0x000000015c617824 */ /* 0x040fe200078e0263 */
[----:B------:R-:W4:Y:S01]  /*3be0*/  LDSM.16.M88.4 R60, [R193+UR5+0x7800] ;  /* 0x00780005c13c783b */ /* 0x000f220008000200 */
[----:B------:R-:W-:Y:S02]  /*3bf0*/  IMAD.IADD R93, R92, 0x1, R95 ;  /* 0x000000015c5d7824 */ /* 0x000fe400078e025f */
[----:B------:R-:W-:Y:S01]  /*3c00*/  IMAD.U32 R194, RZ, RZ, UR25 ;  /* 0x00000019ffc27e24 */ /* 0x000fe2000f8e00ff */
[----:B-1----:R-:W-:Y:S04]  /*3c10*/  LDSM.16.M88.4 R8, [R100] ;  /* 0x000000006408783b */ /* 0x002fe80000000200 */
[----:B------:R-:W1:Y:S04]  /*3c20*/  LDSM.16.M88.4 R24, [R98+0x6800] ;  /* 0x006800006218783b */ /* 0x000e680000000200 */
[----:B------:R-:W1:Y:S04]  /*3c30*/  LDSM.16.M88.4 R28, [R98+0x6000] ;  /* 0x00600000621c783b */ /* 0x000e680000000200 */
[----:B------:R-:W1:Y:S04]  /*3c40*/  LDSM.16.M88.4 R16, [R98+0x7000] ;  /* 0x007000006210783b */ /* 0x000e680000000200 */
[----:B------:R-:W1:Y:S04]  /*3c50*/  LDSM.16.M88.4 R64, [R98+0x7800] ;  /* 0x007800006240783b */ /* 0x000e680000000200 */
[----:B------:R-:W-:Y:S01]  /*3c60*/  LDSM.16.M88.4 R20, [R99] ;  /* 0x000000006314783b */ /* 0x000fe20000000200 */
[C---:B-----5:R-:W-:Y:S03]  /*3c70*/  HMMA.16816.F32.BF16 R52, R76.reuse, R48, RZ ;  /* 0x000000304c34723c */ /* 0x060fe600000418ff */
[----:B------:R-:W5:Y:S04]  /*3c80*/  LDSM.16.M88.4 R4, [R95+0x6000] ;  /* 0x006000005f04783b */ /* 0x000f680000000200 */
[----:B------:R-:W5:Y:S01]  /*3c90*/  LDSM.16.M88.4 R32, [R95+0x6800] ;  /* 0x006800005f20783b */ /* 0x000f620000000200 */
[C---:B--2---:R-:W-:Y:S03]  /*3ca0*/  HMMA.16816.F32.BF16 R12, R76.reuse, R56, RZ ;  /* 0x000000384c0c723c */ /* 0x044fe600000418ff */
[----:B------:R-:W-:Y:S04]  /*3cb0*/  LDSM.16.M88.4 R72, [R101+0x2000] ;  /* 0x002000006548783b */ /* 0x000fe80000000200 */
[----:B------:R-:W-:Y:S01]  /*3cc0*/  LDSM.16.M88.4 R80, [R93+0x7800] ;  /* 0x007800005d50783b */ /* 0x000fe20000000200 */
[C---:B------:R-:W-:Y:S03]  /*3cd0*/  HMMA.16816.F32.BF16 R48, R76.reuse, R50, RZ ;  /* 0x000000324c30723c */ /* 0x040fe600000418ff */
[----:B------:R-:W-:Y:S04]  /*3ce0*/  LDSM.16.M88.4 R84, [R98+0x8000] ;  /* 0x008000006254783b */ /* 0x000fe80000000200 */
[----:B------:R-:W-:Y:S01]  /*3cf0*/  LDSM.16.M88.4 R88, [R193+UR5+0x9800] ;  /* 0x00980005c158783b */ /* 0x000fe20008000200 */
[C---:B------:R-:W-:Y:S03]  /*3d00*/  HMMA.16816.F32.BF16 R56, R76.reuse, R58, RZ ;  /* 0x0000003a4c38723c */ /* 0x040fe600000418ff */
[----:B------:R-:W-:Y:S04]  /*3d10*/  LDSM.16.M88.4 R68, [R98+0x9800] ;  /* 0x009800006244783b */ /* 0x000fe80000000200 */
[----:B------:R-:W0:Y:S01]  /*3d20*/  LDGDEPBAR ;  /* 0x00000000000079af */ /* 0x000e220000000000 */
[C---:B---3--:R-:W-:Y:S08]  /*3d30*/  HMMA.16816.F32.BF16 R44, R76.reuse, R40, RZ ;  /* 0x000000284c2c723c */ /* 0x048ff000000418ff */
[C---:B------:R-:W-:Y:S08]  /*3d40*/  HMMA.16816.F32.BF16 R40, R76.reuse, R42, RZ ;  /* 0x0000002a4c28723c */ /* 0x040ff000000418ff */
[C---:B----4-:R-:W-:Y:S08]  /*3d50*/  HMMA.16816.F32.BF16 R36, R76.reuse, R60, RZ ;  /* 0x0000003c4c24723c */ /* 0x050ff000000418ff */
[----:B------:R-:W-:Y:S01]  /*3d60*/  HMMA.16816.F32.BF16 R76, R76, R62, RZ ;  /* 0x0000003e4c4c723c */ /* 0x000fe200000418ff */
[----:B------:R-:W-:Y:S07]  /*3d70*/  LDSM.16.M88.4 R60, [R95+0x7000] ;  /* 0x007000005f3c783b */ /* 0x000fee0000000200 */
[C---:B-1----:R-:W-:Y:S08]  /*3d80*/  HMMA.16816.F32.BF16 R52, R8.reuse, R24, R52 ;  /* 0x000000180834723c */ /* 0x042ff00000041834 */
[C---:B------:R-:W-:Y:S01]  /*3d90*/  HMMA.16816.F32.BF16 R48, R8.reuse, R26, R48 ;  /* 0x0000001a0830723c */ /* 0x040fe20000041830 */
[----:B------:R-:W1:Y:S07]  /*3da0*/  LDSM.16.M88.4 R24, [R95+0x7800] ;  /* 0x007800005f18783b */ /* 0x000e6e0000000200 */
[C---:B------:R-:W-:Y:S08]  /*3db0*/  HMMA.16816.F32.BF16 R12, R8.reuse, R28, R12 ;  /* 0x0000001c080c723c */ /* 0x040ff0000004180c */
[C---:B------:R-:W-:Y:S01]  /*3dc0*/  HMMA.16816.F32.BF16 R56, R8.reuse, R30, R56 ;  /* 0x0000001e0838723c */ /* 0x040fe20000041838 */
[----:B------:R-:W-:Y:S07]  /*3dd0*/  LDSM.16.M88.4 R28, [R97] ;  /* 0x00000000611c783b */ /* 0x000fee0000000200 */
[C---:B------:R-:W-:Y:S08]  /*3de0*/  HMMA.16816.F32.BF16 R44, R8.reuse, R16, R44 ;  /* 0x00000010082c723c */ /* 0x040ff0000004182c */
[C---:B------:R-:W-:Y:S01]  /*3df0*/  HMMA.16816.F32.BF16 R40, R8.reuse, R18, R40 ;  /* 0x000000120828723c */ /* 0x040fe20000041828 */
[----:B------:R-:W2:Y:S07]  /*3e00*/  LDSM.16.M88.4 R16, [R93+0x6000] ;  /* 0x006000005d10783b */ /* 0x000eae0000000200 */
[C---:B------:R-:W-:Y:S08]  /*3e10*/  HMMA.16816.F32.BF16 R36, R8.reuse, R64, R36 ;  /* 0x000000400824723c */ /* 0x040ff00000041824 */
[----:B------:R-:W-:Y:S01]  /*3e20*/  HMMA.16816.F32.BF16 R76, R8, R66, R76 ;  /* 0x00000042084c723c */ /* 0x000fe2000004184c */
[----:B------:R-:W3:Y:S04]  /*3e30*/  LDSM.16.M88.4 R8, [R93+0x6800] ;  /* 0x006800005d08783b */ /* 0x000ee80000000200 */
[----:B------:R-:W-:Y:S03]  /*3e40*/  LDSM.16.M88.4 R64, [R95+0x8000] ;  /* 0x008000005f40783b */ /* 0x000fe60000000200 */
[C---:B-----5:R-:W-:Y:S08]  /*3e50*/  HMMA.16816.F32.BF16 R12, R20.reuse, R4, R12 ;  /* 0x00000004140c723c */ /* 0x060ff0000004180c */
[C---:B------:R-:W-:Y:S01]  /*3e60*/  HMMA.16816.F32.BF16 R56, R20.reuse, R6, R56 ;  /* 0x000000061438723c */ /* 0x040fe20000041838 */
[----:B------:R-:W4:Y:S07]  /*3e70*/  LDSM.16.M88.4 R4, [R93+0x7000] ;  /* 0x007000005d04783b */ /* 0x000f2e0000000200 */
[C---:B------:R-:W-:Y:S08]  /*3e80*/  HMMA.16816.F32.BF16 R52, R20.reuse, R32, R52 ;  /* 0x000000201434723c */ /* 0x040ff00000041834 */
[C---:B------:R-:W-:Y:S01]  /*3e90*/  HMMA.16816.F32.BF16 R48, R20.reuse, R34, R48 ;  /* 0x000000221430723c */ /* 0x040fe20000041830 */
[----:B------:R-:W5:Y:S07]  /*3ea0*/  LDSM.16.M88.4 R32, [R193+UR5+0x8000] ;  /* 0x00800005c120783b */ /* 0x000f6e0008000200 */
[C---:B-1----:R-:W-:Y:S08]  /*3eb0*/  HMMA.16816.F32.BF16 R36, R20.reuse, R24, R36 ;  /* 0x000000181424723c */ /* 0x042ff00000041824 */
[C---:B------:R-:W-:Y:S01]  /*3ec0*/  HMMA.16816.F32.BF16 R76, R20.reuse, R26, R76 ;  /* 0x0000001a144c723c */ /* 0x040fe2000004184c */
[----:B------:R-:W1:Y:S07]  /*3ed0*/  LDSM.16.M88.4 R24, [R193+UR5+0x8800] ;  /* 0x00880005c118783b */ /* 0x000e6e0008000200 */
[C---:B------:R-:W-:Y:S08]  /*3ee0*/  HMMA.16816.F32.BF16 R44, R20.reuse, R60, R44 ;  /* 0x0000003c142c723c */ /* 0x040ff0000004182c */
[----:B------:R-:W-:Y:S01]  /*3ef0*/  HMMA.16816.F32.BF16 R40, R20, R62, R40 ;  /* 0x0000003e1428723c */ /* 0x000fe20000041828 */
[----:B------:R-:W1:Y:S04]  /*3f00*/  LDSM.16.M88.4 R20, [R193+UR5+0x9000] ;  /* 0x00900005c114783b */ /* 0x000e680008000200 */
[----:B------:R-:W1:Y:S03]  /*3f10*/  LDSM.16.M88.4 R60, [R100+0x2000] ;  /* 0x00200000643c783b */ /* 0x000e660000000200 */
[C---:B--2---:R-:W-:Y:S08]  /*3f20*/  HMMA.16816.F32.BF16 R12, R28.reuse, R16, R12 ;  /* 0x000000101c0c723c */ /* 0x044ff0000004180c */
[C---:B---3--:R-:W-:Y:S08]  /*3f30*/  HMMA.16816.F32.BF16 R52, R28.reuse, R8, R52 ;  /* 0x000000081c34723c */ /* 0x048ff00000041834 */
[C---:B------:R-:W-:Y:S01]  /*3f40*/  HMMA.16816.F32.BF16 R48, R28.reuse, R10, R48 ;  /* 0x0000000a1c30723c */ /* 0x040fe20000041830 */
[----:B------:R-:W2:Y:S07]  /*3f50*/  LDSM.16.M88.4 R8, [R98+0x8800] ;  /* 0x008800006208783b */ /* 0x000eae0000000200 */
[C---:B------:R-:W-:Y:S01]  /*3f60*/  HMMA.16816.F32.BF16 R56, R28.reuse, R18, R56 ;  /* 0x000000121c38723c */ /* 0x040fe20000041838 */
[----:B------:R-:W-:Y:S07]  /*3f70*/  LDSM.16.M88.4 R16, [R99+0x2000] ;  /* 0x002000006310783b */ /* 0x000fee0000000200 */
[C---:B----4-:R-:W-:Y:S08]  /*3f80*/  HMMA.16816.F32.BF16 R44, R28.reuse, R4, R44 ;  /* 0x000000041c2c723c */ /* 0x050ff0000004182c */
[----:B------:R-:W-:Y:S01]  /*3f90*/  HMMA.16816.F32.BF16 R40, R28, R6, R40 ;  /* 0x000000061c28723c */ /* 0x000fe20000041828 */
[----:B------:R-:W3:Y:S07]  /*3fa0*/  LDSM.16.M88.4 R4, [R98+0x9000] ;  /* 0x009000006204783b */ /* 0x000eee0000000200 */
[----:B-----5:R-:W-:Y:S08]  /*3fb0*/  HMMA.16816.F32.BF16 R12, R72, R32, R12 ;  /* 0x00000020480c723c */ /* 0x020ff0000004180c */
[C---:B------:R-:W-:Y:S08]  /*3fc0*/  HMMA.16816.F32.BF16 R36, R28.reuse, R80, R36 ;  /* 0x000000501c24723c */ /* 0x040ff00000041824 */
[----:B------:R-:W-:Y:S01]  /*3fd0*/  HMMA.16816.F32.BF16 R76, R28, R82, R76 ;  /* 0x000000521c4c723c */ /* 0x000fe2000004184c */
[----:B------:R-:W-:Y:S04]  /*3fe0*/  LDSM.16.M88.4 R28, [R95+0x9000] ;  /* 0x009000005f1c783b */ /* 0x000fe80000000200 */
[----:B------:R-:W-:Y:S03]  /*3ff0*/  LDSM.16.M88.4 R80, [R97+0x2000] ;  /* 0x002000006150783b */ /* 0x000fe60000000200 */
[C---:B------:R-:W-:Y:S01]  /*4000*/  HMMA.16816.F32.BF16 R56, R72.reuse, R34, R56 ;  /* 0x000000224838723c */ /* 0x040fe20000041838 */
[----:B------:R-:W4:Y:S07]  /*4010*/  LDSM.16.M88.4 R32, [R95+0x8800] ;  /* 0x008800005f20783b */ /* 0x000f2e0000000200 */
[C---:B-1----:R-:W-:Y:S08]  /*4020*/  HMMA.16816.F32.BF16 R52, R72.reuse, R24, R52 ;  /* 0x000000184834723c */ /* 0x042ff00000041834 */
[C---:B------:R-:W-:Y:S01]  /*4030*/  HMMA.16816.F32.BF16 R48, R72.reuse, R26, R48 ;  /* 0x0000001a4830723c */ /* 0x040fe20000041830 */
[----:B------:R-:W-:Y:S07]  /*4040*/  LDSM.16.M88.4 R24, [R95+0x9800] ;  /* 0x009800005f18783b */ /* 0x000fee0000000200 */
[C---:B------:R-:W-:Y:S08]  /*4050*/  HMMA.16816.F32.BF16 R44, R72.reuse, R20, R44 ;  /* 0x00000014482c723c */ /* 0x040ff0000004182c */
[----:B------:R-:W-:Y:S01]  /*4060*/  HMMA.16816.F32.BF16 R40, R72, R22, R40 ;  /* 0x000000164828723c */ /* 0x000fe20000041828 */
[----:B------:R-:W1:Y:S07]  /*4070*/  LDSM.16.M88.4 R20, [R93+0x8000] ;  /* 0x008000005d14783b */ /* 0x000e6e0000000200 */
[----:B------:R-:W-:Y:S08]  /*4080*/  HMMA.16816.F32.BF16 R12, R60, R84, R12 ;  /* 0x000000543c0c723c */ /* 0x000ff0000004180c */
[C---:B------:R-:W-:Y:S08]  /*4090*/  HMMA.16816.F32.BF16 R36, R72.reuse, R88, R36 ;  /* 0x000000584824723c */ /* 0x040ff00000041824 */
[----:B------:R-:W-:Y:S01]  /*40a0*/  HMMA.16816.F32.BF16 R76, R72, R90, R76 ;  /* 0x0000005a484c723c */ /* 0x000fe2000004184c */
[----:B------:R-:W-:Y:S04]  /*40b0*/  LDSM.16.M88.4 R72, [R101+0x4000] ;  /* 0x004000006548783b */ /* 0x000fe80000000200 */
[----:B------:R-:W-:Y:S03]  /*40c0*/  LDSM.16.M88.4 R88, [R93+0x9800] ;  /* 0x009800005d58783b */ /* 0x000fe60000000200 */
[C---:B--2---:R-:W-:Y:S08]  /*40d0*/  HMMA.16816.F32.BF16 R52, R60.reuse, R8, R52 ;  /* 0x000000083c34723c */ /* 0x044ff00000041834 */
[C---:B------:R-:W-:Y:S01]  /*40e0*/  HMMA.16816.F32.BF16 R48, R60.reuse, R10, R48 ;  /* 0x0000000a3c30723c */ /* 0x040fe20000041830 */
[----:B------:R-:W2:Y:S07]  /*40f0*/  LDSM.16.M88.4 R8, [R93+0x8800] ;  /* 0x008800005d08783b */ /* 0x000eae0000000200 */
[C---:B------:R-:W-:Y:S01]  /*4100*/  HMMA.16816.F32.BF16 R56, R60.reuse, R86, R56 ;  /* 0x000000563c38723c */ /* 0x040fe20000041838 */
[----:B------:R-:W-:Y:S07]  /*4110*/  LDSM.16.M88.4 R84, [R193+UR5+0xa000] ;  /* 0x00a00005c154783b */ /* 0x000fee0008000200 */
[C---:B---3--:R-:W-:Y:S08]  /*4120*/  HMMA.16816.F32.BF16 R44, R60.reuse, R4, R44 ;  /* 0x000000043c2c723c */ /* 0x048ff0000004182c */
[----:B------:R-:W-:Y:S01]  /*4130*/  HMMA.16816.F32.BF16 R40, R60, R6, R40 ;  /* 0x000000063c28723c */ /* 0x000fe20000041828 */
[----:B------:R-:W3:Y:S07]  /*4140*/  LDSM.16.M88.4 R4, [R93+0x9000] ;  /* 0x009000005d04783b */ /* 0x000eee0000000200 */
[----:B------:R-:W-:Y:S08]  /*4150*/  HMMA.16816.F32.BF16 R12, R16, R64, R12 ;  /* 0x00000040100c723c */ /* 0x000ff0000004180c */
[C---:B------:R-:W-:Y:S08]  /*4160*/  HMMA.16816.F32.BF16 R36, R60.reuse, R68, R36 ;  /* 0x000000443c24723c */ /* 0x040ff00000041824 */
[----:B------:R-:W-:Y:S01]  /*4170*/  HMMA.16816.F32.BF16 R76, R60, R70, R76 ;  /* 0x000000463c4c723c */ /* 0x000fe2000004184c */
[----:B------:R-:W5:Y:S04]  /*4180*/  LDSM.16.M88.4 R68, [R193+UR5+0xa800] ;  /* 0x00a80005c144783b */ /* 0x000f680008000200 */
[----:B------:R-:W-:Y:S03]  /*4190*/  LDSM.16.M88.4 R60, [R193+UR5+0xb800] ;  /* 0x00b80005c13c783b */ /* 0x000fe60008000200 */
[C---:B------:R-:W-:Y:S01]  /*41a0*/  HMMA.16816.F32.BF16 R56, R16.reuse, R66, R56 ;  /* 0x000000421038723c */ /* 0x040fe20000041838 */
[----:B------:R-:W5:Y:S07]  /*41b0*/  LDSM.16.M88.4 R64, [R193+UR5+0xb000] ;  /* 0x00b00005c140783b */ /* 0x000f6e0008000200 */
[C---:B----4-:R-:W-:Y:S08]  /*41c0*/  HMMA.16816.F32.BF16 R52, R16.reuse, R32, R52 ;  /* 0x000000201034723c */ /* 0x050ff00000041834 */
[C---:B------:R-:W-:Y:S01]  /*41d0*/  HMMA.16816.F32.BF16 R48, R16.reuse, R34, R48 ;  /* 0x000000221030723c */ /* 0x040fe20000041830 */
[----:B------:R-:W-:Y:S07]  /*41e0*/  LDSM.16.M88.4 R32, [R100+0x4000] ;  /* 0x004000006420783b */ /* 0x000fee0000000200 */
[C---:B------:R-:W-:Y:S08]  /*41f0*/  HMMA.16816.F32.BF16 R44, R16.reuse, R28, R44 ;  /* 0x0000001c102c723c */ /* 0x040ff0000004182c */
[----:B------:R-:W-:Y:S01]  /*4200*/  HMMA.16816.F32.BF16 R40, R16, R30, R40 ;  /* 0x0000001e1028723c */ /* 0x000fe20000041828 */
[----:B------:R-:W4:Y:S07]  /*4210*/  LDSM.16.M88.4 R28, [R98+0xa000] ;  /* 0x00a00000621c783b */ /* 0x000f2e0000000200 */
[----:B-1----:R-:W-:Y:S08]  /*4220*/  HMMA.16816.F32.BF16 R12, R80, R20, R12 ;  /* 0x00000014500c723c */ /* 0x002ff0000004180c */
[C---:B------:R-:W-:Y:S08]  /*4230*/  HMMA.16816.F32.BF16 R36, R16.reuse, R24, R36 ;  /* 0x000000181024723c */ /* 0x040ff00000041824 */
[----:B------:R-:W-:Y:S01]  /*4240*/  HMMA.16816.F32.BF16 R76, R16, R26, R76 ;  /* 0x0000001a104c723c */ /* 0x000fe2000004184c */
[----:B------:R-:W-:Y:S04]  /*4250*/  LDSM.16.M88.4 R24, [R98+0xa800] ;  /* 0x00a800006218783b */ /* 0x000fe80000000200 */
[----:B------:R-:W-:Y:S03]  /*4260*/  LDSM.16.M88.4 R16, [R98+0xb800] ;  /* 0x00b800006210783b */ /* 0x000fe60000000200 */
[C---:B--2---:R-:W-:Y:S08]  /*4270*/  HMMA.16816.F32.BF16 R52, R80.reuse, R8, R52 ;  /* 0x000000085034723c */ /* 0x044ff00000041834 */
[C---:B------:R-:W-:Y:S01]  /*4280*/  HMMA.16816.F32.BF16 R48, R80.reuse, R10, R48 ;  /* 0x0000000a5030723c */ /* 0x040fe20000041830 */
[----:B------:R-:W-:Y:S07]  /*4290*/  LDSM.16.M88.4 R8, [R95+0xa000] ;  /* 0x00a000005f08783b */ /* 0x000fee0000000200 */
[C---:B------:R-:W-:Y:S01]  /*42a0*/  HMMA.16816.F32.BF16 R56, R80.reuse, R22, R56 ;  /* 0x000000165038723c */ /* 0x040fe20000041838 */
[----:B------:R-:W-:Y:S07]  /*42b0*/  LDSM.16.M88.4 R20, [R98+0xb000] ;  /* 0x00b000006214783b */ /* 0x000fee0000000200 */
[C---:B---3--:R-:W-:Y:S08]  /*42c0*/  HMMA.16816.F32.BF16 R44, R80.reuse, R4, R44 ;  /* 0x00000004502c723c */ /* 0x048ff0000004182c */
[----:B------:R-:W-:Y:S01]  /*42d0*/  HMMA.16816.F32.BF16 R40, R80, R6, R40 ;  /* 0x000000065028723c */ /* 0x000fe20000041828 */
[----:B------:R-:W1:Y:S07]  /*42e0*/  LDSM.16.M88.4 R4, [R99+0x4000] ;  /* 0x004000006304783b */ /* 0x000e6e0000000200 */
[----:B------:R-:W-:Y:S08]  /*42f0*/  HMMA.16816.F32.BF16 R12, R72, R84, R12 ;  /* 0x00000054480c723c */ /* 0x000ff0000004180c */
[C---:B------:R-:W-:Y:S08]  /*4300*/  HMMA.16816.F32.BF16 R36, R80.reuse, R88, R36 ;  /* 0x000000585024723c */ /* 0x040ff00000041824 */
[----:B------:R-:W-:Y:S08]  /*4310*/  HMMA.16816.F32.BF16 R76, R80, R90, R76 ;  /* 0x0000005a504c723c */ /* 0x000ff0000004184c */
[C---:B-----5:R-:W-:Y:S08]  /*4320*/  HMMA.16816.F32.BF16 R52, R72.reuse, R68, R52 ;  /* 0x000000444834723c */ /* 0x060ff00000041834 */
[C---:B------:R-:W-:Y:S08]  /*4330*/  HMMA.16816.F32.BF16 R48, R72.reuse, R70, R48 ;  /* 0x000000464830723c */ /* 0x040ff00000041830 */
[C---:B------:R-:W-:Y:S08]  /*4340*/  HMMA.16816.F32.BF16 R56, R72.reuse, R86, R56 ;  /* 0x000000564838723c */ /* 0x040ff00000041838 */
[C---:B------:R-:W-:Y:S08]  /*4350*/  HMMA.16816.F32.BF16 R44, R72.reuse, R64, R44 ;  /* 0x00000040482c723c */ /* 0x040ff0000004182c */
[----:B------:R-:W-:Y:S01]  /*4360*/  HMMA.16816.F32.BF16 R40, R72, R66, R40 ;  /* 0x000000424828723c */ /* 0x000fe20000041828 */
[----:B------:R-:W-:Y:S07]  /*4370*/  LDSM.16.M88.4 R64, [R93+0xa000] ;  /* 0x00a000005d40783b */ /* 0x000fee0000000200 */
[----:B----4-:R-:W-:Y:S01]  /*4380*/  HMMA.16816.F32.BF16 R68, R32, R28, R12 ;  /* 0x0000001c2044723c */ /* 0x010fe2000004180c */
[----:B------:R-:W2:Y:S07]  /*4390*/  LDSM.16.M88.4 R12, [R97+0x4000] ;  /* 0x00400000610c783b */ /* 0x000eae0000000200 */
[C---:B------:R-:W-:Y:S08]  /*43a0*/  HMMA.16816.F32.BF16 R36, R72.reuse, R60, R36 ;  /* 0x0000003c4824723c */ /* 0x040ff00000041824 */
[----:B------:R-:W-:Y:S08]  /*43b0*/  HMMA.16816.F32.BF16 R76, R72, R62, R76 ;  /* 0x0000003e484c723c */ /* 0x000ff0000004184c */
[----:B------:R-:W-:Y:S08]  /*43c0*/  HMMA.16816.F32.BF16 R56, R32, R30, R56 ;  /* 0x0000001e2038723c */ /* 0x000ff00000041838 */
[----:B-1----:R-:W-:Y:S01]  /*43d0*/  HMMA.16816.F32.BF16 R68, R4, R8, R68 ;  /* 0x000000080444723c */ /* 0x002fe20000041844 */
[----:B------:R-:W-:-:S02]  /*43e0*/  VIADD R9, R192, UR21 ;  /* 0x00000015c0097c36 */ /* 0x000fc40008000000 */
[----:B------:R-:W-:-:S03]  /*43f0*/  VIADD R192, R192, UR25 ;  /* 0x00000019c0c07c36 */ /* 0x000fc60008000000 */
[C-C-:B------:R-:W-:Y:S01]  /*4400*/  VIADDMNMX R196, R9.reuse, 0x1, R194.reuse, PT ;  /* 0x0000000109c47846 */ /* 0x140fe200038001c2 */
[C---:B------:R-:W-:Y:S01]  /*4410*/  VIADD R62, R192.reuse, 0x8 ;  /* 0x00000008c03e7836 */ /* 0x040fe20000000000 */
[----:B------:R-:W-:Y:S01]  /*4420*/  HMMA.16816.F32.BF16 R52, R32, R24, R52 ;  /* 0x000000182034723c */ /* 0x000fe20000041834 */
[----:B------:R-:W-:Y:S01]  /*4430*/  VIADD R197, R192, -UR19 ;  /* 0x80000013c0c57c36 */ /* 0x000fe20008000000 */
[----:B------:R-:W-:Y:S01]  /*4440*/  VIADDMNMX R194, R9, 0x9, R194, PT ;  /* 0x0000000909c27846 */ /* 0x000fe200038001c2 */
[----:B------:R-:W-:-:S05]  /*4450*/  VIADD R195, R62, -UR19 ;  /* 0x800000133ec37c36 */ /* 0x000fca0008000000 */
[C---:B------:R-:W-:Y:S08]  /*4460*/  HMMA.16816.F32.BF16 R48, R32.reuse, R26, R48 ;  /* 0x0000001a2030723c */ /* 0x040ff00000041830 */
[C---:B------:R-:W-:Y:S08]  /*4470*/  HMMA.16816.F32.BF16 R44, R32.reuse, R20, R44 ;  /* 0x00000014202c723c */ /* 0x040ff0000004182c */
[C---:B------:R-:W-:Y:S08]  /*4480*/  HMMA.16816.F32.BF16 R40, R32.reuse, R22, R40 ;  /* 0x000000162028723c */ /* 0x040ff00000041828 */
[C---:B------:R-:W-:Y:S08]  /*4490*/  HMMA.16816.F32.BF16 R36, R32.reuse, R16, R36 ;  /* 0x000000102024723c */ /* 0x040ff00000041824 */
[----:B------:R-:W-:Y:S01]  /*44a0*/  HMMA.16816.F32.BF16 R76, R32, R18, R76 ;  /* 0x00000012204c723c */ /* 0x000fe2000004184c */
[----:B------:R-:W-:-:S04]  /*44b0*/  VIADD R32, R148, UR28 ;  /* 0x0000001c94207c36 */ /* 0x000fc80008000000 */
[C---:B------:R-:W-:Y:S01]  /*44c0*/  VIADD R8, R32.reuse, 0x1 ;  /* 0x0000000120087836 */ /* 0x040fe20000000000 */
[C---:B------:R-:W-:Y:S01]  /*44d0*/  ISETP.GT.AND P4, PT, R197.reuse, R32, PT ;  /* 0x00000020c500720c */ /* 0x040fe20003f84270 */
[C---:B------:R-:W-:Y:S01]  /*44e0*/  VIADD R61, R32.reuse, 0x38 ;  /* 0x00000038203d7836 */ /* 0x040fe20000000000 */
[----:B------:R-:W-:Y:S01]  /*44f0*/  HMMA.16816.F32.BF16 R56, R4, R10, R56 ;  /* 0x0000000a0438723c */ /* 0x000fe20000041838 */
[----:B------:R-:W-:Y:S01]  /*4500*/  VIADD R33, R32, UR17 ;  /* 0x0000001120217c36 */ /* 0x000fe20008000000 */
[----:B------:R-:W-:Y:S01]  /*4510*/  ISETP.GT.AND P5, PT, R197, R8, PT ;  /* 0x00000008c500720c */ /* 0x000fe20003fa4270 */
[----:B------:R-:W-:Y:S01]  /*4520*/  VIADD R63, R61, UR17 ;  /* 0x000000113d3f7c36 */ /* 0x000fe20008000000 */
[----:B------:R-:W-:Y:S01]  /*4530*/  ISETP.GE.AND P3, PT, R8, R196, PT ;  /* 0x000000c40800720c */ /* 0x000fe20003f66270 */
[--C-:B------:R-:W-:Y:S01]  /*4540*/  IMAD.IADD R17, R192, 0x1, -R33.reuse ;  /* 0x00000001c0117824 */ /* 0x100fe200078e0a21 */
[----:B------:R-:W-:Y:S01]  /*4550*/  ISETP.GE.AND P1, PT, R8, R194, PT ;  /* 0x000000c20800720c */ /* 0x000fe20003f26270 */
[C---:B------:R-:W-:Y:S01]  /*4560*/  IMAD.IADD R33, R62.reuse, 0x1, -R33 ;  /* 0x000000013e217824 */ /* 0x040fe200078e0a21 */
[----:B------:R-:W-:Y:S01]  /*4570*/  ISETP.GT.AND P0, PT, R195, R8, PT ;  /* 0x00000008c300720c */ /* 0x000fe20003f04270 */
[----:B--2---:R-:W-:Y:S01]  /*4580*/  HMMA.16816.F32.BF16 R68, R12, R64, R68 ;  /* 0x000000400c44723c */ /* 0x004fe20000041844 */
[----:B------:R-:W1:Y:S01]  /*4590*/  LDSM.16.M88.4 R8, [R95+0xa800] ;  /* 0x00a800005f08783b */ /* 0x000e620000000200 */
[----:B------:R-:W-:Y:S01]  /*45a0*/  IADD3 R16, PT, PT, R62, 0x37, -R63 ;  /* 0x000000373e107810 */ /* 0x000fe20007ffe83f */
[----:B------:R-:W-:Y:S01]  /*45b0*/  VIADD R20, R32, 0x8 ;  /* 0x0000000820147836 */ /* 0x000fe20000000000 */
[----:B------:R-:W-:-:S02]  /*45c0*/  IABS R17, R17 ;  /* 0x0000001100117213 */ /* 0x000fc40000000000 */
[----:B------:R-:W-:Y:S02]  /*45d0*/  IABS R16, R16 ;  /* 0x0000001000107213 */ /* 0x000fe40000000000 */
[----:B------:R-:W-:Y:S02]  /*45e0*/  I2FP.F32.S32 R17, R17 ;  /* 0x0000001100117245 */ /* 0x000fe40000201400 */
[----:B------:R-:W-:Y:S01]  /*45f0*/  I2FP.F32.S32 R16, R16 ;  /* 0x0000001000107245 */ /* 0x000fe20000201400 */
[----:B------:R-:W-:Y:S01]  /*4600*/  HMMA.16816.F32.BF16 R56, R12, R66, R56 ;  /* 0x000000420c38723c */ /* 0x000fe20000041838 */
[----:B------:R-:W-:Y:S02]  /*4610*/  IADD3 R34, PT, PT, R192, 0x37, -R63 ;  /* 0x00000037c0227810 */ /* 0x000fe40007ffe83f */
[----:B------:R-:W-:Y:S02]  /*4620*/  IABS R33, R33 ;  /* 0x0000002100217213 */ /* 0x000fe40000000000 */
[----:B------:R-:W-:-:S02]  /*4630*/  IABS R34, R34 ;  /* 0x0000002200227213 */ /* 0x000fc40000000000 */
[----:B------:R-:W-:Y:S01]  /*4640*/  I2FP.F32.S32 R33, R33 ;  /* 0x0000002100217245 */ /* 0x000fe20000201400 */
[----:B------:R-:W-:Y:S01]  /*4650*/  FFMA.FTZ R60, R17, -UR13, R68 ;  /* 0x8000000d113c7c23 */ /* 0x000fe20008010044 */
[----:B------:R-:W-:Y:S01]  /*4660*/  FFMA.FTZ R35, R16, -UR13, R71 ;  /* 0x8000000d10237c23 */ /* 0x000fe20008010047 */
[----:B------:R-:W-:Y:S01]  /*4670*/  I2FP.F32.S32 R34, R34 ;  /* 0x0000002200227245 */ /* 0x000fe20000201400 */
[----:B------:R-:W2:Y:S01]  /*4680*/  LDSM.16.M88.4 R16, [R93+0xa800] ;  /* 0x00a800005d10783b */ /* 0x000ea20000000200 */
[----:B------:R-:W-:Y:S01]  /*4690*/  FFMA.FTZ R33, R33, -UR13, R70 ;  /* 0x8000000d21217c23 */ /* 0x000fe20008010046 */
[----:B------:R-:W-:Y:S02]  /*46a0*/  FSEL R60, R60, -INF , !P4 ;  /* 0xff8000003c3c7808 */ /* 0x000fe40006000000 */
[----:B------:R-:W-:Y:S01]  /*46b0*/  ISETP.GE.AND P4, PT, R32, R196, PT ;  /* 0x000000c42000720c */ /* 0x000fe20003f86270 */
[----:B------:R-:W-:Y:S01]  /*46c0*/  FFMA.FTZ R34, R34, -UR13, R69 ;  /* 0x8000000d22227c23 */ /* 0x000fe20008010045 */
[----:B------:R-:W-:-:S02]  /*46d0*/  IADD3 R21, PT, PT, R62, 0x30, -R63 ;  /* 0x000000303e157810 */ /* 0x000fc40007ffe83f */
[----:B------:R-:W-:Y:S02]  /*46e0*/  FSEL R60, R60, -INF , !P4 ;  /* 0xff8000003c3c7808 */ /* 0x000fe40006000000 */
[----:B------:R-:W-:Y:S02]  /*46f0*/  ISETP.GT.AND P4, PT, R195, R32, PT ;  /* 0x00000020c300720c */ /* 0x000fe40003f84270 */
[----:B------:R-:W-:Y:S02]  /*4700*/  FSEL R34, R34, -INF , !P5 ;  /* 0xff80000022227808 */ /* 0x000fe40006800000 */
[----:B------:R-:W-:Y:S02]  /*4710*/  FSEL R33, R33, -INF , !P4 ;  /* 0xff80000021217808 */ /* 0x000fe40006000000 */
[----:B------:R-:W-:Y:S02]  /*4720*/  ISETP.GE.AND P4, PT, R32, R194, PT ;  /* 0x000000c22000720c */ /* 0x000fe40003f86270 */
[----:B------:R-:W-:Y:S01]  /*4730*/  IABS R21, R21 ;  /* 0x0000001500157213 */ /* 0x000fe20000000000 */
[----:B-1----:R-:W-:Y:S01]  /*4740*/  HMMA.16816.F32.BF16 R52, R4, R8, R52 ;  /* 0x000000080434723c */ /* 0x002fe20000041834 */
[----:B------:R-:W-:-:S02]  /*4750*/  FSEL R33, R33, -INF , !P4 ;  /* 0xff80000021217808 */ /* 0x000fc40006000000 */
[----:B------:R-:W-:Y:S02]  /*4760*/  FSEL R34, R34, -INF , !P3 ;  /* 0xff80000022227808 */ /* 0x000fe40005800000 */
[----:B------:R-:W-:Y:S02]  /*4770*/  FSEL R35, R35, -INF , !P0 ;  /* 0xff80000023237808 */ /* 0x000fe40004000000 */
[----:B------:R-:W-:Y:S02]  /*4780*/  ISETP.GT.AND P4, PT, R197, R20, PT ;  /* 0x00000014c500720c */ /* 0x000fe40003f84270 */
[C---:B------:R-:W-:Y:S02]  /*4790*/  ISETP.GE.AND P5, PT, R20.reuse, R196, PT ;  /* 0x000000c41400720c */ /* 0x040fe40003fa6270 */
[----:B------:R-:W-:Y:S02]  /*47a0*/  ISETP.GE.AND P3, PT, R20, R194, PT ;  /* 0x000000c21400720c */ /* 0x000fe40003f66270 */
[----:B------:R-:W-:-:S02]  /*47b0*/  ISETP.GT.AND P0, PT, R195, R20, PT ;  /* 0x00000014c300720c */ /* 0x000fc40003f04270 */
[C-C-:B------:R-:W-:Y:S02]  /*47c0*/  IADD3 R23, PT, PT, R192.reuse, 0x30, -R63.reuse ;  /* 0x00000030c0177810 */ /* 0x140fe40007ffe83f */
[----:B------:R-:W-:Y:S02]  /*47d0*/  I2FP.F32.S32 R21, R21 ;  /* 0x0000001500157245 */ /* 0x000fe40000201400 */
[--C-:B------:R-:W-:Y:S02]  /*47e0*/  IADD3 R20, PT, PT, R192, 0x2f, -R63.reuse ;  /* 0x0000002fc0147810 */ /* 0x100fe40007ffe83f */
[----:B------:R-:W-:Y:S01]  /*47f0*/  IABS R23, R23 ;  /* 0x0000001700177213 */ /* 0x000fe20000000000 */
[----:B------:R-:W-:Y:S01]  /*4800*/  FFMA.FTZ R9, R21, -UR13, R58 ;  /* 0x8000000d15097c23 */ /* 0x000fe2000801003a */
[----:B------:R-:W-:Y:S01]  /*4810*/  IABS R20, R20 ;  /* 0x0000001400147213 */ /* 0x000fe20000000000 */
[----:B--2---:R-:W-:Y:S01]  /*4820*/  HMMA.16816.F32.BF16 R52, R12, R16, R52 ;  /* 0x000000100c34723c */ /* 0x004fe20000041834 */
[----:B------:R-:W-:Y:S01]  /*4830*/  IADD3 R8, PT, PT, R62, 0x2f, -R63 ;  /* 0x0000002f3e087810 */ /* 0x000fe20007ffe83f */
[----:B------:R-:W-:Y:S01]  /*4840*/  VIADD R21, R32, 0x9 ;  /* 0x0000000920157836 */ /* 0x000fe20000000000 */
[----:B------:R-:W-:-:S02]  /*4850*/  I2FP.F32.S32 R23, R23 ;  /* 0x0000001700177245 */ /* 0x000fc40000201400 */
[----:B------:R-:W-:Y:S02]  /*4860*/  I2FP.F32.S32 R20, R20 ;  /* 0x0000001400147245 */ /* 0x000fe40000201400 */
[----:B------:R-:W-:Y:S01]  /*4870*/  IABS R8, R8 ;  /* 0x0000000800087213 */ /* 0x000fe20000000000 */
[----:B------:R-:W-:Y:S01]  /*4880*/  FFMA.FTZ R23, R23, -UR13, R56 ;  /* 0x8000000d17177c23 */ /* 0x000fe20008010038 */
[----:B------:R-:W-:Y:S01]  /*4890*/  FSEL R9, R9, -INF , !P0 ;  /* 0xff80000009097808 */ /* 0x000fe20004000000 */
[----:B------:R-:W-:Y:S01]  /*48a0*/  FFMA.FTZ R20, R20, -UR13, R57 ;  /* 0x8000000d14147c23 */ /* 0x000fe20008010039 */
[----:B------:R-:W-:Y:S02]  /*48b0*/  IADD3 R16, PT, PT, R192, 0x28, -R63 ;  /* 0x00000028c0107810 */ /* 0x000fe40007ffe83f */
[----:B------:R-:W-:Y:S02]  /*48c0*/  I2FP.F32.S32 R8, R8 ;  /* 0x0000000800087245 */ /* 0x000fe40000201400 */
[----:B------:R-:W-:-:S02]  /*48d0*/  FSEL R35, R35, -INF , !P1 ;  /* 0xff80000023237808 */ /* 0x000fc40004800000 */
[----:B------:R-:W-:Y:S01]  /*48e0*/  FSEL R57, R9, -INF , !P3 ;  /* 0xff80000009397808 */ /* 0x000fe20005800000 */
[----:B------:R-:W-:Y:S01]  /*48f0*/  FFMA.FTZ R59, R8, -UR13, R59 ;  /* 0x8000000d083b7c23 */ /* 0x000fe2000801003b */
[-C--:B------:R-:W-:Y:S01]  /*4900*/  ISETP.GT.AND P1, PT, R197, R21.reuse, PT ;  /* 0x00000015c500720c */ /* 0x080fe20003f24270 */
[C---:B------:R-:W-:Y:S01]  /*4910*/  VIADD R8, R32.reuse, 0x10 ;  /* 0x0000001020087836 */ /* 0x040fe20000000000 */
[----:B------:R-:W-:Y:S01]  /*4920*/  IABS R9, R16 ;  /* 0x0000001000097213 */ /* 0x000fe20000000000 */
[----:B------:R-:W-:Y:S01]  /*4930*/  VIADD R16, R32, 0x11 ;  /* 0x0000001120107836 */ /* 0x000fe20000000000 */
[----:B------:R-:W-:Y:S02]  /*4940*/  FSEL R23, R23, -INF , !P4 ;  /* 0xff80000017177808 */ /* 0x000fe40006000000 */
[----:B------:R-:W-:Y:S02]  /*4950*/  ISETP.GE.AND P4, PT, R21, R196, PT ;  /* 0x000000c41500720c */ /* 0x000fe40003f86270 */
[----:B------:R-:W-:-:S02]  /*4960*/  ISETP.GT.AND P0, PT, R195, R21, PT ;  /* 0x00000015c300720c */ /* 0x000fc40003f04270 */
[----:B------:R-:W-:Y:S02]  /*4970*/  FSEL R20, R20, -INF , !P1 ;  /* 0xff80000014147808 */ /* 0x000fe40004800000 */
[----:B------:R-:W-:Y:S02]  /*4980*/  I2FP.F32.S32 R9, R9 ;  /* 0x0000000900097245 */ /* 0x000fe40000201400 */
[----:B------:R-:W-:Y:S02]  /*4990*/  FSEL R56, R23, -INF , !P5 ;  /* 0xff80000017387808 */ /* 0x000fe40006800000 */
[----:B------:R-:W-:Y:S01]  /*49a0*/  ISETP.GE.AND P5, PT, R21, R194, PT ;  /* 0x000000c21500720c */ /* 0x000fe20003fa6270 */
[----:B------:R-:W-:Y:S01]  /*49b0*/  FFMA.FTZ R52, R9, -UR13, R52 ;  /* 0x8000000d09347c23 */ /* 0x000fe20008010034 */
[----:B------:R-:W-:Y:S02]  /*49c0*/  FSEL R58, R20, -INF , !P4 ;  /* 0xff800000143a7808 */ /* 0x000fe40006000000 */
[----:B------:R-:W-:Y:S01]  /*49d0*/  FSEL R59, R59, -INF , !P0 ;  /* 0xff8000003b3b7808 */ /* 0x000fe20004000000 */
[----:B------:R-:W-:Y:S01]  /*49e0*/  HMMA.16816.F32.BF16 R20, R4, R10, R48 ;  /* 0x0000000a0414723c */ /* 0x000fe20000041830 */
[----:B------:R-:W-:-:S02]  /*49f0*/  ISETP.GT.AND P3, PT, R197, R8, PT ;  /* 0x00000008c500720c */ /* 0x000fc40003f64270 */
[C---:B------:R-:W-:Y:S02]  /*4a00*/  ISETP.GE.AND P1, PT, R8.reuse, R196, PT ;  /* 0x000000c40800720c */ /* 0x040fe40003f26270 */
[----:B------:R-:W-:Y:S02]  /*4a10*/  ISETP.GE.AND P4, PT, R8, R194, PT ;  /* 0x000000c20800720c */ /* 0x000fe40003f86270 */
[----:B------:R-:W-:Y:S02]  /*4a20*/  ISETP.GT.AND P0, PT, R195, R8, PT ;  /* 0x00000008c300720c */ /* 0x000fe40003f04270 */
[----:B------:R-:W-:Y:S01]  /*4a30*/  IADD3 R17, PT, PT, R62, 0x28, -R63 ;  /* 0x000000283e117810 */ /* 0x000fe20007ffe83f */
[----:B------:R-:W1:Y:S01]  /*4a40*/  LDSM.16.M88.4 R8, [R95+0xb000] ;  /* 0x00b000005f08783b */ /* 0x000e620000000200 */
[----:B------:R-:W-:Y:S02]  /*4a50*/  FSEL R24, R52, -INF , !P3 ;  /* 0xff80000034187808 */ /* 0x000fe40005800000 */
[----:B------:R-:W-:-:S02]  /*4a60*/  IABS R17, R17 ;  /* 0x0000001100117213 */ /* 0x000fc40000000000 */
[----:B------:R-:W-:Y:S02]  /*4a70*/  FSEL R59, R59, -INF , !P5 ;  /* 0xff8000003b3b7808 */ /* 0x000fe40006800000 */
[----:B------:R-:W-:Y:S02]  /*4a80*/  I2FP.F32.S32 R17, R17 ;  /* 0x0000001100117245 */ /* 0x000fe40000201400 */
[----:B------:R-:W-:Y:S01]  /*4a90*/  FSEL R24, R24, -INF , !P1 ;  /* 0xff80000018187808 */ /* 0x000fe20004800000 */
[----:B------:R-:W-:Y:S01]  /*4aa0*/  HMMA.16816.F32.BF16 R20, R12, R18, R20 ;  /* 0x000000120c14723c */ /* 0x000fe20000041814 */
[----:B------:R-:W-:Y:S01]  /*4ab0*/  ISETP.GT.AND P5, PT, R197, R16, PT ;  /* 0x00000010c500720c */ /* 0x000fe20003fa4270 */
[----:B------:R-:W-:Y:S01]  /*4ac0*/  FFMA.FTZ R17, R17, -UR13, R54 ;  /* 0x8000000d11117c23 */ /* 0x000fe20008010036 */
[C---:B------:R-:W-:Y:S02]  /*4ad0*/  ISETP.GE.AND P3, PT, R16.reuse, R196, PT ;  /* 0x000000c41000720c */ /* 0x040fe40003f66270 */
[----:B------:R-:W-:-:S02]  /*4ae0*/  ISETP.GE.AND P1, PT, R16, R194, PT ;  /* 0x000000c21000720c */ /* 0x000fc40003f26270 */
[----:B------:R-:W-:Y:S02]  /*4af0*/  FSEL R25, R17, -INF , !P0 ;  /* 0xff80000011197808 */ /* 0x000fe40004000000 */
[----:B------:R-:W-:Y:S02]  /*4b00*/  ISETP.GT.AND P0, PT, R195, R16, PT ;  /* 0x00000010c300720c */ /* 0x000fe40003f04270 */
[----:B------:R-:W2:Y:S01]  /*4b10*/  LDSM.16.M88.4 R16, [R93+0xb000] ;  /* 0x00b000005d10783b */ /* 0x000ea20000000200 */
[--C-:B------:R-:W-:Y:S02]  /*4b20*/  IADD3 R28, PT, PT, R192, 0x27, -R63.reuse ;  /* 0x00000027c01c7810 */ /* 0x100fe40007ffe83f */
[--C-:B------:R-:W-:Y:S02]  /*4b30*/  IADD3 R27, PT, PT, R62, 0x20, -R63.reuse ;  /* 0x000000203e1b7810 */ /* 0x100fe40007ffe83f */
[----:B------:R-:W-:Y:S02]  /*4b40*/  IABS R28, R28 ;  /* 0x0000001c001c7213 */ /* 0x000fe40000000000 */
[----:B------:R-:W-:-:S02]  /*4b50*/  IADD3 R29, PT, PT, R192, 0x20, -R63 ;  /* 0x00000020c01d7810 */ /* 0x000fc40007ffe83f */
[----:B------:R-:W-:Y:S02]  /*4b60*/  IABS R27, R27 ;  /* 0x0000001b001b7213 */ /* 0x000fe40000000000 */
[----:B------:R-:W-:Y:S02]  /*4b70*/  IADD3 R26, PT, PT, R62, 0x27, -R63 ;  /* 0x000000273e1a7810 */ /* 0x000fe40007ffe83f */
[----:B------:R-:W-:Y:S02]  /*4b80*/  I2FP.F32.S32 R28, R28 ;  /* 0x0000001c001c7245 */ /* 0x000fe40000201400 */
[----:B------:R-:W-:Y:S02]  /*4b90*/  IABS R29, R29 ;  /* 0x0000001d001d7213 */ /* 0x000fe40000000000 */
[----:B------:R-:W-:Y:S01]  /*4ba0*/  I2FP.F32.S32 R27, R27 ;  /* 0x0000001b001b7245 */ /* 0x000fe20000201400 */
[----:B------:R-:W-:Y:S01]  /*4bb0*/  FFMA.FTZ R53, R28, -UR13, R53 ;  /* 0x8000000d1c357c23 */ /* 0x000fe20008010035 */
[----:B-1----:R-:W-:Y:S01]  /*4bc0*/  HMMA.16816.F32.BF16 R44, R4, R8, R44 ;  /* 0x00000008042c723c */ /* 0x002fe2000004182c */
[----:B------:R-:W-:Y:S01]  /*4bd0*/  IABS R26, R26 ;  /* 0x0000001a001a7213 */ /* 0x000fe20000000000 */
[C---:B------:R-:W-:Y:S01]  /*4be0*/  VIADD R28, R32.reuse, 0x18 ;  /* 0x00000018201c7836 */ /* 0x040fe20000000000 */
[----:B------:R-:W-:Y:S01]  /*4bf0*/  I2FP.F32.S32 R29, R29 ;  /* 0x0000001d001d7245 */ /* 0x000fe20000201400 */
[----:B------:R-:W-:Y:S01]  /*4c00*/  FFMA.FTZ R22, R27, -UR13, R22 ;  /* 0x8000000d1b167c23 */ /* 0x000fe20008010016 */
[----:B------:R-:W-:Y:S01]  /*4c10*/  I2FP.F32.S32 R26, R26 ;  /* 0x0000001a001a7245 */ /* 0x000fe20000201400 */
[----:B------:R-:W-:Y:S01]  /*4c20*/  VIADD R9, R32, 0x19 ;  /* 0x0000001920097836 */ /* 0x000fe20000000000 */
[----:B------:R-:W-:Y:S01]  /*4c30*/  IADD3 R27, PT, PT, R192, 0x1f, -R63 ;  /* 0x0000001fc01b7810 */ /* 0x000fe20007ffe83f */
[----:B------:R-:W-:Y:S01]  /*4c40*/  FFMA.FTZ R20, R29, -UR13, R20 ;  /* 0x8000000d1d147c23 */ /* 0x000fe20008010014 */
[----:B------:R-:W-:Y:S01]  /*4c50*/  FSEL R25, R25, -INF , !P4 ;  /* 0xff80000019197808 */ /* 0x000fe20006000000 */
[----:B------:R-:W-:Y:S01]  /*4c60*/  FFMA.FTZ R31, R26, -UR13, R55 ;  /* 0x8000000d1a1f7c23 */ /* 0x000fe20008010037 */
[----:B------:R-:W-:-:S02]  /*4c70*/  ISETP.GT.AND P4, PT, R197, R28, PT ;  /* 0x0000001cc500720c */ /* 0x000fc40003f84270 */
[----:B------:R-:W-:Y:S02]  /*4c80*/  IABS R27, R27 ;  /* 0x0000001b001b7213 */ /* 0x000fe40000000000 */
[----:B------:R-:W-:Y:S02]  /*4c90*/  FSEL R30, R20, -INF , !P4 ;  /* 0xff800000141e7808 */ /* 0x000fe40006000000 */
[----:B------:R-:W-:Y:S01]  /*4ca0*/  FSEL R26, R53, -INF , !P5 ;  /* 0xff800000351a7808 */ /* 0x000fe20006800000 */
[----:B------:R-:W-:Y:S01]  /*4cb0*/  IMAD.MOV.U32 R20, RZ, RZ, R27 ;  /* 0x000000ffff147224 */ /* 0x000fe200078e001b */
[----:B------:R-:W-:Y:S02]  /*4cc0*/  FSEL R31, R31, -INF , !P0 ;  /* 0xff8000001f1f7808 */ /* 0x000fe40004000000 */
[----:B------:R-:W-:Y:S01]  /*4cd0*/  ISETP.GE.AND P5, PT, R28, R196, PT ;  /* 0x000000c41c00720c */ /* 0x000fe20003fa6270 */
[----:B--2---:R-:W-:Y:S01]  /*4ce0*/  HMMA.16816.F32.BF16 R44, R12, R16, R44 ;  /* 0x000000100c2c723c */ /* 0x004fe2000004182c */
[----:B------:R-:W-:Y:S01]  /*4cf0*/  ISETP.GT.AND P0, PT, R195, R28, PT ;  /* 0x0000001cc300720c */ /* 0x000fe20003f04270 */
[----:B------:R-:W-:Y:S01]  /*4d00*/  VIADD R16, R32, 0x21 ;  /* 0x0000002120107836 */ /* 0x000fe20000000000 */
[----:B------:R-:W-:-:S02]  /*4d10*/  IADD3 R8, PT, PT, R62, 0x1f, -R63 ;  /* 0x0000001f3e087810 */ /* 0x000fc40007ffe83f */
[----:B------:R-:W-:Y:S02]  /*4d20*/  FSEL R31, R31, -INF , !P1 ;  /* 0xff8000001f1f7808 */ /* 0x000fe40004800000 */
[----:B------:R-:W-:Y:S02]  /*4d30*/  IABS R8, R8 ;  /* 0x0000000800087213 */ /* 0x000fe40000000000 */
[----:B------:R-:W-:Y:S02]  /*4d40*/  FSEL R30, R30, -INF , !P5 ;  /* 0xff8000001e1e7808 */ /* 0x000fe40006800000 */
[----:B------:R-:W-:Y:S02]  /*4d50*/  I2FP.F32.S32 R20, R20 ;  /* 0x0000001400147245 */ /* 0x000fe40000201400 */
[----:B------:R-:W-:Y:S02]  /*4d60*/  FSEL R29, R22, -INF , !P0 ;  /* 0xff800000161d7808 */ /* 0x000fe40004000000 */
[----:B------:R-:W-:Y:S01]  /*4d70*/  ISETP.GT.AND P1, PT, R197, R9, PT ;  /* 0x00000009c500720c */ /* 0x000fe20003f24270 */
[----:B------:R-:W-:Y:S01]  /*4d80*/  FFMA.FTZ R20, R20, -UR13, R21 ;  /* 0x8000000d14147c23 */ /* 0x000fe20008010015 */
[----:B------:R-:W-:-:S02]  /*4d90*/  ISETP.GE.AND P4, PT, R9, R196, PT ;  /* 0x000000c40900720c */ /* 0x000fc40003f86270 */
[----:B------:R-:W-:Y:S02]  /*4da0*/  ISETP.GE.AND P5, PT, R9, R194, PT ;  /* 0x000000c20900720c */ /* 0x000fe40003fa6270 */
[----:B------:R-:W-:Y:S02]  /*4db0*/  ISETP.GT.AND P0, PT, R195, R9, PT ;  /* 0x00000009c300720c */ /* 0x000fe40003f04270 */
[----:B------:R-:W-:Y:S02]  /*4dc0*/  IADD3 R9, PT, PT, R192, 0x18, -R63 ;  /* 0x00000018c0097810 */ /* 0x000fe40007ffe83f */
[----:B------:R-:W-:Y:S02]  /*4dd0*/  I2FP.F32.S32 R8, R8 ;  /* 0x0000000800087245 */ /* 0x000fe40000201400 */
[----:B------:R-:W-:Y:S02]  /*4de0*/  IABS R9, R9 ;  /* 0x0000000900097213 */ /* 0x000fe40000000000 */
[----:B------:R-:W-:Y:S01]  /*4df0*/  FSEL R26, R26, -INF , !P3 ;  /* 0xff8000001a1a7808 */ /* 0x000fe20005800000 */
[----:B------:R-:W-:Y:S01]  /*4e00*/  FFMA.FTZ R23, R8, -UR13, R23 ;  /* 0x8000000d08177c23 */ /* 0x000fe20008010017 */
[----:B------:R-:W-:Y:S01]  /*4e10*/  ISETP.GE.AND P3, PT, R28, R194, PT ;  /* 0x000000c21c00720c */ /* 0x000fe20003f66270 */
[----:B------:R-:W-:Y:S01]  /*4e20*/  VIADD R8, R32, 0x20 ;  /* 0x0000002020087836 */ /* 0x000fe20000000000 */
[----:B------:R-:W-:-:S02]  /*4e30*/  FSEL R20, R20, -INF , !P1 ;  /* 0xff80000014147808 */ /* 0x000fc40004800000 */
[----:B------:R-:W-:Y:S02]  /*4e40*/  I2FP.F32.S32 R9, R9 ;  /* 0x0000000900097245 */ /* 0x000fe40000201400 */
[----:B------:R-:W-:Y:S02]  /*4e50*/  FSEL R29, R29, -INF , !P3 ;  /* 0xff8000001d1d7808 */ /* 0x000fe40005800000 */
[----:B------:R-:W-:Y:S01]  /*4e60*/  FSEL R28, R20, -INF , !P4 ;  /* 0xff800000141c7808 */ /* 0x000fe20006000000 */
[----:B------:R-:W-:Y:S01]  /*4e70*/  FFMA.FTZ R44, R9, -UR13, R44 ;  /* 0x8000000d092c7c23 */ /* 0x000fe2000801002c */
[----:B------:R-:W-:Y:S02]  /*4e80*/  FSEL R27, R23, -INF , !P0 ;  /* 0xff800000171b7808 */ /* 0x000fe40004000000 */
[----:B------:R-:W-:Y:S01]  /*4e90*/  ISETP.GT.AND P3, PT, R197, R8, PT ;  /* 0x00000008c500720c */ /* 0x000fe20003f64270 */
[----:B------:R-:W-:Y:S01]  /*4ea0*/  HMMA.16816.F32.BF16 R20, R4, R10, R40 ;  /* 0x0000000a0414723c */ /* 0x000fe20000041828 */
[----:B------:R-:W-:-:S02]  /*4eb0*/  ISETP.GE.AND P1, PT, R8, R196, PT ;  /* 0x000000c40800720c */ /* 0x000fc40003f26270 */
[----:B------:R-:W-:Y:S02]  /*4ec0*/  ISETP.GE.AND P4, PT, R8, R194, PT ;  /* 0x000000c20800720c */ /* 0x000fe40003f86270 */
[----:B------:R-:W-:Y:S02]  /*4ed0*/  ISETP.GT.AND P0, PT, R195, R8, PT ;  /* 0x00000008c300720c */ /* 0x000fe40003f04270 */
[----:B------:R-:W-:Y:S01]  /*4ee0*/  IADD3 R17, PT, PT, R62, 0x18, -R63 ;  /* 0x000000183e117810 */ /* 0x000fe20007ffe83f */
[----:B------:R-:W1:Y:S01]  /*4ef0*/  LDSM.16.M88.4 R8, [R95+0xb800] ;  /* 0x00b800005f08783b */ /* 0x000e620000000200 */
[----:B------:R-:W-:Y:S02]  /*4f00*/  FSEL R44, R44, -INF , !P3 ;  /* 0xff8000002c2c7808 */ /* 0x000fe40005800000 */
[----:B------:R-:W-:Y:S02]  /*4f10*/  IABS R17, R17 ;  /* 0x0000001100117213 */ /* 0x000fe40000000000 */
[----:B------:R-:W-:-:S02]  /*4f20*/  FSEL R27, R27, -INF , !P5 ;  /* 0xff8000001b1b7808 */ /* 0x000fc40006800000 */
[----:B------:R-:W-:Y:S02]  /*4f30*/  I2FP.F32.S32 R17, R17 ;  /* 0x0000001100117245 */ /* 0x000fe40000201400 */
[----:B------:R-:W-:Y:S02]  /*4f40*/  FSEL R214, R44, -INF , !P1 ;  /* 0xff8000002cd67808 */ /* 0x000fe40004800000 */
[----:B------:R-:W-:Y:S01]  /*4f50*/  ISETP.GT.AND P5, PT, R197, R16, PT ;  /* 0x00000010c500720c */ /* 0x000fe20003fa4270 */
[----:B------:R-:W-:Y:S01]  /*4f60*/  FFMA.FTZ R17, R17, -UR13, R46 ;  /* 0x8000000d11117c23 */ /* 0x000fe2000801002e */
[C---:B------:R-:W-:Y:S01]  /*4f70*/  ISETP.GE.AND P3, PT, R16.reuse, R196, PT ;  /* 0x000000c41000720c */ /* 0x040fe20003f66270 */
[----:B------:R-:W-:Y:S01]  /*4f80*/  HMMA.16816.F32.BF16 R20, R12, R18, R20 ;  /* 0x000000120c14723c */ /* 0x000fe20000041814 */
[----:B------:R-:W-:Y:S02]  /*4f90*/  ISETP.GE.AND P1, PT, R16, R194, PT ;  /* 0x000000c21000720c */ /* 0x000fe40003f26270 */
[----:B------:R-:W-:-:S02]  /*4fa0*/  FSEL R205, R17, -INF , !P0 ;  /* 0xff80000011cd7808 */ /* 0x000fc40004000000 */
[----:B------:R-:W-:Y:S02]  /*4fb0*/  ISETP.GT.AND P0, PT, R195, R16, PT ;  /* 0x00000010c300720c */ /* 0x000fe40003f04270 */
[----:B------:R-:W2:Y:S01]  /*4fc0*/  LDSM.16.M88.4 R16, [R93+0xb800] ;  /* 0x00b800005d10783b */ /* 0x000ea20000000200 */
[----:B------:R-:W-:Y:S01]  /*4fd0*/  IADD3 R42, PT, PT, R192, 0x17, -R63 ;  /* 0x00000017c02a7810 */ /* 0x000fe20007ffe83f */
[----:B------:R-:W-:-:S04]  /*4fe0*/  DEPBAR.LE SB0, 0x0 ;  /* 0x000080000000791a */ /* 0x000fc80000000000 */
[--C-:B------:R-:W-:Y:S02]  /*4ff0*/  IADD3 R40, PT, PT, R62, 0x17, -R63.reuse ;  /* 0x000000173e287810 */ /* 0x100fe40007ffe83f */
[----:B------:R-:W-:Y:S02]  /*5000*/  IABS R42, R42 ;  /* 0x0000002a002a7213 */ /* 0x000fe40000000000 */
[----:B------:R-:W-:Y:S02]  /*5010*/  IABS R40, R40 ;  /* 0x0000002800287213 */ /* 0x000fe40000000000 */
[----:B------:R-:W-:Y:S02]  /*5020*/  I2FP.F32.S32 R42, R42 ;  /* 0x0000002a002a7245 */ /* 0x000fe40000201400 */
[----:B------:R-:W-:Y:S02]  /*5030*/  IADD3 R43, PT, PT, R192, 0x10, -R63 ;  /* 0x00000010c02b7810 */ /* 0x000fe40007ffe83f */
[----:B------:R-:W-:Y:S01]  /*5040*/  I2FP.F32.S32 R40, R40 ;  /* 0x0000002800287245 */ /* 0x000fe20000201400 */
[----:B------:R-:W-:Y:S01]  /*5050*/  FFMA.FTZ R42, R42, -UR13, R45 ;  /* 0x8000000d2a2a7c23 */ /* 0x000fe2000801002d */
[----:B------:R-:W-:Y:S01]  /*5060*/  IADD3 R41, PT, PT, R62, 0x10, -R63 ;  /* 0x000000103e297810 */ /* 0x000fe20007ffe83f */
[----:B-1----:R-:W-:Y:S01]  /*5070*/  HMMA.16816.F32.BF16 R36, R4, R8, R36 ;  /* 0x000000080424723c */ /* 0x002fe20000041824 */
[----:B------:R-:W-:Y:S01]  /*5080*/  IABS R43, R43 ;  /* 0x0000002b002b7213 */ /* 0x000fe20000000000 */
[----:B------:R-:W-:Y:S01]  /*5090*/  FFMA.FTZ R47, R40, -UR13, R47 ;  /* 0x8000000d282f7c23 */ /* 0x000fe2000801002f */
[----:B------:R-:W-:Y:S01]  /*50a0*/  VIADD R40, R32, 0x28 ;  /* 0x0000002820287836 */ /* 0x000fe20000000000 */
[----:B------:R-:W-:Y:S01]  /*50b0*/  FSEL R42, R42, -INF , !P5 ;  /* 0xff8000002a2a7808 */ /* 0x000fe20006800000 */
[----:B------:R-:W-:Y:S01]  /*50c0*/  VIADD R9, R32, 0x29 ;  /* 0x0000002920097836 */ /* 0x000fe20000000000 */
[----:B------:R-:W-:-:S02]  /*50d0*/  IABS R41, R41 ;  /* 0x0000002900297213 */ /* 0x000fc40000000000 */
[----:B------:R-:W-:Y:S01]  /*50e0*/  I2FP.F32.S32 R43, R43 ;  /* 0x0000002b002b7245 */ /* 0x000fe20000201400 */
[----:B------:R-:W-:Y:S01]  /*50f0*/  HMMA.16816.F32.BF16 R76, R4, R10, R76 ;  /* 0x0000000a044c723c */ /* 0x000fe2000004184c */
[----:B------:R-:W-:Y:S01]  /*5100*/  FSEL R205, R205, -INF , !P4 ;  /* 0xff800000cdcd7808 */ /* 0x000fe20006000000 */
[----:B------:R-:W-:Y:S01]  /*5110*/  VIADD R5, R32, 0x31 ;  /* 0x0000003120057836 */ /* 0x000fe20000000000 */
[----:B------:R-:W-:Y:S01]  /*5120*/  FSEL R216, R42, -INF , !P3 ;  /* 0xff8000002ad87808 */ /* 0x000fe20005800000 */
[----:B------:R-:W-:Y:S01]  /*5130*/  FFMA.FTZ R20, R43, -UR13, R20 ;  /* 0x8000000d2b147c23 */ /* 0x000fe20008010014 */
[----:B------:R-:W-:Y:S01]  /*5140*/  FSEL R191, R47, -INF , !P0 ;  /* 0xff8000002fbf7808 */ /* 0x000fe20004000000 */
[----:B------:R-:W-:Y:S01]  /*5150*/  IMAD.IADD R7, R192, 0x1, -R63 ;  /* 0x00000001c0077824 */ /* 0x000fe200078e0a3f */
[----:B------:R-:W-:Y:S02]  /*5160*/  ISETP.GT.AND P4, PT, R197, R40, PT ;  /* 0x00000028c500720c */ /* 0x000fe40003f84270 */
[----:B------:R-:W-:-:S02]  /*5170*/  ISETP.GE.AND P5, PT, R40, R196, PT ;  /* 0x000000c42800720c */ /* 0x000fc40003fa6270 */
[----:B------:R-:W-:Y:S01]  /*5180*/  ISETP.GE.AND P3, PT, R40, R194, PT ;  /* 0x000000c22800720c */ /* 0x000fe20003f66270 */
[C---:B--2---:R-:W-:Y:S01]  /*5190*/  HMMA.16816.F32.BF16 R36, R12.reuse, R16, R36 ;  /* 0x000000100c24723c */ /* 0x044fe20000041824 */
[----:B------:R-:W-:Y:S02]  /*51a0*/  I2FP.F32.S32 R41, R41 ;  /* 0x0000002900297245 */ /* 0x000fe40000201400 */
[----:B------:R-:W-:Y:S02]  /*51b0*/  ISETP.GT.AND P0, PT, R195, R40, PT ;  /* 0x00000028c300720c */ /* 0x000fe40003f04270 */
[--C-:B------:R-:W-:Y:S01]  /*51c0*/  IADD3 R40, PT, PT, R192, 0xf, -R63.reuse ;  /* 0x0000000fc0287810 */ /* 0x100fe20007ffe83f */
[----:B------:R-:W-:Y:S01]  /*51d0*/  FFMA.FTZ R22, R41, -UR13, R22 ;  /* 0x8000000d29167c23 */ /* 0x000fe20008010016 */
[----:B------:R-:W-:Y:S01]  /*51e0*/  IADD3 R8, PT, PT, R62, 0xf, -R63 ;  /* 0x0000000f3e087810 */ /* 0x000fe20007ffe83f */
[----:B------:R-:W-:Y:S01]  /*51f0*/  HMMA.16816.F32.BF16 R76, R12, R18, R76 ;  /* 0x000000120c4c723c */ /* 0x000fe2000004184c */
[----:B------:R-:W-:-:S02]  /*5200*/  IABS R40, R40 ;  /* 0x0000002800287213 */ /* 0x000fc40000000000 */
[----:B------:R-:W-:Y:S02]  /*5210*/  FSEL R204, R20, -INF , !P4 ;  /* 0xff80000014cc7808 */ /* 0x000fe40006000000 */
[----:B------:R-:W-:Y:S01]  /*5220*/  IABS R8, R8 ;  /* 0x0000000800087213 */ /* 0x000fe20000000000 */
[----:B------:R-:W-:Y:S01]  /*5230*/  IMAD.MOV.U32 R20, RZ, RZ, R40 ;  /* 0x000000ffff147224 */ /* 0x000fe200078e0028 */
[----:B------:R-:W-:Y:S02]  /*5240*/  IADD3 R17, PT, PT, R192, 0x8, -R63 ;  /* 0x00000008c0117810 */ /* 0x000fe40007ffe83f */
[----:B------:R-:W-:Y:S02]  /*5250*/  FSEL R191, R191, -INF , !P1 ;  /* 0xff800000bfbf7808 */ /* 0x000fe40004800000 */
[----:B------:R-:W-:Y:S02]  /*5260*/  FSEL R204, R204, -INF , !P5 ;  /* 0xff800000cccc7808 */ /* 0x000fe40006800000 */
[----:B------:R-:W-:-:S02]  /*5270*/  FSEL R133, R22, -INF , !P0 ;  /* 0xff80000016857808 */ /* 0x000fc40004000000 */
[-C--:B------:R-:W-:Y:S02]  /*5280*/  ISETP.GT.AND P1, PT, R197, R9.reuse, PT ;  /* 0x00000009c500720c */ /* 0x080fe40003f24270 */
[C---:B------:R-:W-:Y:S02]  /*5290*/  ISETP.GE.AND P4, PT, R9.reuse, R196, PT ;  /* 0x000000c40900720c */ /* 0x040fe40003f86270 */
[----:B------:R-:W-:Y:S02]  /*52a0*/  ISETP.GE.AND P5, PT, R9, R194, PT ;  /* 0x000000c20900720c */ /* 0x000fe40003fa6270 */
[----:B------:R-:W-:Y:S02]  /*52b0*/  I2FP.F32.S32 R8, R8 ;  /* 0x0000000800087245 */ /* 0x000fe40000201400 */
[----:B------:R-:W-:Y:S02]  /*52c0*/  ISETP.GT.AND P0, PT, R195, R9, PT ;  /* 0x00000009c300720c */ /* 0x000fe40003f04270 */
[----:B------:R-:W-:Y:S01]  /*52d0*/  IADD3 R9, PT, PT, R62, 0x8, -R63 ;  /* 0x000000083e097810 */ /* 0x000fe20007ffe83f */
[----:B------:R-:W-:Y:S01]  /*52e0*/  FFMA.FTZ R23, R8, -UR13, R23 ;  /* 0x8000000d08177c23 */ /* 0x000fe20008010017 */
[----:B------:R-:W-:Y:S01]  /*52f0*/  IABS R17, R17 ;  /* 0x0000001100117213 */ /* 0x000fe20000000000 */
[C---:B------:R-:W-:Y:S01]  /*5300*/  VIADD R8, R32.reuse, 0x30 ;  /* 0x0000003020087836 */ /* 0x040fe20000000000 */
[----:B------:R-:W-:Y:S01]  /*5310*/  I2FP.F32.S32 R20, R20 ;  /* 0x0000001400147245 */ /* 0x000fe20000201400 */
[----:B------:R-:W-:Y:S01]  /*5320*/  VIADD R32, R32, 0x39 ;  /* 0x0000003920207836 */ /* 0x000fe20000000000 */
[----:B------:R-:W-:-:S02]  /*5330*/  IABS R9, R9 ;  /* 0x0000000900097213 */ /* 0x000fc40000000000 */
[----:B------:R-:W-:Y:S01]  /*5340*/  I2FP.F32.S32 R17, R17 ;  /* 0x0000001100117245 */ /* 0x000fe20000201400 */
[----:B------:R-:W-:Y:S01]  /*5350*/  FFMA.FTZ R20, R20, -UR13, R21 ;  /* 0x8000000d14147c23 */ /* 0x000fe20008010015 */
[----:B------:R-:W-:Y:S02]  /*5360*/  I2FP.F32.S32 R9, R9 ;  /* 0x0000000900097245 */ /* 0x000fe40000201400 */
[----:B------:R-:W-:Y:S01]  /*5370*/  FSEL R133, R133, -INF , !P3 ;  /* 0xff80000085857808 */ /* 0x000fe20005800000 */
[----:B------:R-:W-:Y:S01]  /*5380*/  FFMA.FTZ R17, R17, -UR13, R36 ;  /* 0x8000000d11117c23 */ /* 0x000fe20008010024 */
[----:B------:R-:W-:Y:S01]  /*5390*/  BAR.SYNC.DEFER_BLOCKING 0x0 ;  /* 0x0000000000007b1d */ /* 0x000fe20000010000 */
[----:B------:R-:W-:Y:S01]  /*53a0*/  ISETP.GT.AND P3, PT, R197, R8, PT ;  /* 0x00000008c500720c */ /* 0x000fe20003f64270 */
[----:B------:R-:W-:Y:S01]  /*53b0*/  FFMA.FTZ R9, R9, -UR13, R38 ;  /* 0x8000000d09097c23 */ /* 0x000fe20008010026 */
[----:B------:R-:W-:Y:S02]  /*53c0*/  IADD3 R6, PT, PT, R192, 0x7, -R63 ;  /* 0x00000007c0067810 */ /* 0x000fe40007ffe83f */
[----:B------:R-:W-:-:S02]  /*53d0*/  FSEL R20, R20, -INF , !P1 ;  /* 0xff80000014147808 */ /* 0x000fc40004800000 */
[----:B------:R-:W-:Y:S02]  /*53e0*/  FSEL R189, R23, -INF , !P0 ;  /* 0xff80000017bd7808 */ /* 0x000fe40004000000 */
[----:B------:R-:W-:Y:S02]  /*53f0*/  ISETP.GE.AND P1, PT, R8, R196, PT ;  /* 0x000000c40800720c */ /* 0x000fe40003f26270 */
[----:B------:R-:W-:Y:S02]  /*5400*/  ISETP.GT.AND P0, PT, R195, R8, PT ;  /* 0x00000008c300720c */ /* 0x000fe40003f04270 */
[----:B------:R-:W-:Y:S02]  /*5410*/  IABS R6, R6 ;  /* 0x0000000600067213 */ /* 0x000fe40000000000 */
[----:B------:R-:W-:Y:S02]  /*5420*/  FSEL R17, R17, -INF , !P3 ;  /* 0xff80000011117808 */ /* 0x000fe40005800000 */
[----:B------:R-:W-:-:S02]  /*5430*/  IADD3 R4, PT, PT, R62, 0x7, -R63 ;  /* 0x000000073e047810 */ /* 0x000fc40007ffe83f */
[----:B------:R-:W-:Y:S02]  /*5440*/  FSEL R189, R189, -INF , !P5 ;  /* 0xff800000bdbd7808 */ /* 0x000fe40006800000 */
[----:B------:R-:W-:Y:S02]  /*5450*/  FSEL R188, R17, -INF , !P1 ;  /* 0xff80000011bc7808 */ /* 0x000fe40004800000 */
[----:B------:R-:W-:Y:S02]  /*5460*/  I2FP.F32.S32 R6, R6 ;  /* 0x0000000600067245 */ /* 0x000fe40000201400 */
[----:B------:R-:W-:Y:S02]  /*5470*/  FSEL R177, R9, -INF , !P0 ;  /* 0xff80000009b17808 */ /* 0x000fe40004000000 */
[----:B------:R-:W-:Y:S01]  /*5480*/  ISETP.GT.AND P5, PT, R197, R5, PT ;  /* 0x00000005c500720c */ /* 0x000fe20003fa4270 */
[----:B------:R-:W-:Y:S01]  /*5490*/  FFMA.FTZ R6, R6, -UR13, R37 ;  /* 0x8000000d06067c23 */ /* 0x000fe20008010025 */
[----:B------:R-:W-:-:S02]  /*54a0*/  ISETP.GE.AND P3, PT, R5, R196, PT ;  /* 0x000000c40500720c */ /* 0x000fc40003f66270 */
[----:B------:R-:W-:Y:S02]  /*54b0*/  ISETP.GE.AND P1, PT, R5, R194, PT ;  /* 0x000000c20500720c */ /* 0x000fe40003f26270 */
[----:B------:R-:W-:Y:S01]  /*54c0*/  ISETP.GT.AND P0, PT, R195, R5, PT ;  /* 0x00000005c300720c */ /* 0x000fe20003f04270 */
[C-C-:B------:R-:W-:Y:S01]  /*54d0*/  IMAD.IADD R5, R62.reuse, 0x1, -R63.reuse ;  /* 0x000000013e057824 */ /* 0x140fe200078e0a3f */
[----:B------:R-:W-:Y:S02]  /*54e0*/  IABS R4, R4 ;  /* 0x0000000400047213 */ /* 0x000fe40000000000 */
[--C-:B------:R-:W-:Y:S02]  /*54f0*/  IADD3 R62, PT, PT, R62, -0x1, -R63.reuse ;  /* 0xffffffff3e3e7810 */ /* 0x100fe40007ffe83f */
[----:B------:R-:W-:Y:S02]  /*5500*/  I2FP.F32.S32 R4, R4 ;  /* 0x0000000400047245 */ /* 0x000fe40000201400 */
[----:B------:R-:W-:-:S02]  /*5510*/  IADD3 R63, PT, PT, R192, -0x1, -R63 ;  /* 0xffffffffc03f7810 */ /* 0x000fc40007ffe83f */
[----:B------:R-:W-:Y:S01]  /*5520*/  IABS R5, R5 ;  /* 0x0000000500057213 */ /* 0x000fe20000000000 */
[----:B------:R-:W-:Y:S01]  /*5530*/  FFMA.FTZ R4, R4, -UR13, R39 ;  /* 0x8000000d04047c23 */ /* 0x000fe20008010027 */
[----:B------:R-:W-:Y:S02]  /*5540*/  FSEL R6, R6, -INF , !P5 ;  /* 0xff80000006067808 */ /* 0x000fe40006800000 */
[----:B------:R-:W-:Y:S02]  /*5550*/  IABS R7, R7 ;  /* 0x0000000700077213 */ /* 0x000fe40000000000 */
[----:B------:R-:W-:Y:S02]  /*5560*/  IABS R63, R63 ;  /* 0x0000003f003f7213 */ /* 0x000fe40000000000 */
[----:B------:R-:W-:Y:S02]  /*5570*/  I2FP.F32.S32 R5, R5 ;  /* 0x0000000500057245 */ /* 0x000fe40000201400 */
[----:B------:R-:W-:-:S02]  /*5580*/  IABS R62, R62 ;  /* 0x0000003e003e7213 */ /* 0x000fc40000000000 */
[----:B------:R-:W-:Y:S01]  /*5590*/  FSEL R180, R6, -INF , !P3 ;  /* 0xff80000006b47808 */ /* 0x000fe20005800000 */
[----:B------:R-:W-:Y:S01]  /*55a0*/  FFMA.FTZ R5, R5, -UR13, R78 ;  /* 0x8000000d05057c23 */ /* 0x000fe2000801004e */
[----:B------:R-:W-:Y:S02]  /*55b0*/  FSEL R202, R20, -INF , !P4 ;  /* 0xff80000014ca7808 */ /* 0x000fe40006000000 */
[----:B------:R-:W-:Y:S02]  /*55c0*/  I2FP.F32.S32 R7, R7 ;  /* 0x0000000700077245 */ /* 0x000fe40000201400 */
[----:B------:R-:W-:Y:S02]  /*55d0*/  I2FP.F32.S32 R6, R63 ;  /* 0x0000003f00067245 */ /* 0x000fe40000201400 */
[----:B------:R-:W-:Y:S01]  /*55e0*/  ISETP.GE.AND P4, PT, R8, R194, PT ;  /* 0x000000c20800720c */ /* 0x000fe20003f86270 */
[----:B------:R-:W-:Y:S01]  /*55f0*/  FFMA.FTZ R7, R7, -UR13, R76 ;  /* 0x8000000d07077c23 */ /* 0x000fe2000801004c */
[----:B------:R-:W-:Y:S01]  /*5600*/  FSEL R4, R4, -INF , !P0 ;  /* 0xff80000004047808 */ /* 0x000fe20004000000 */
[----:B------:R-:W-:Y:S01]  /*5610*/  FFMA.FTZ R6, R6, -UR13, R77 ;  /* 0x8000000d06067c23 */ /* 0x000fe2000801004d */
[----:B------:R-:W-:-:S02]  /*5620*/  I2FP.F32.S32 R62, R62 ;  /* 0x0000003e003e7245 */ /* 0x000fc40000201400 */
[-C--:B------:R-:W-:Y:S02]  /*5630*/  ISETP.GT.AND P0, PT, R195, R61.reuse, PT ;  /* 0x0000003dc300720c */ /* 0x080fe40003f04270 */
[----:B------:R-:W-:Y:S01]  /*5640*/  FSEL R177, R177, -INF , !P4 ;  /* 0xff800000b1b17808 */ /* 0x000fe20006000000 */
[----:B------:R-:W-:Y:S01]  /*5650*/  FFMA.FTZ R62, R62, -UR13, R79 ;  /* 0x8000000d3e3e7c23 */ /* 0x000fe2000801004f */
        /* <DEDUP_REMOVED lines=8> */
[----:B------:R-:W-:Y:S02]  /*56e0*/  ISETP.GE.AND P3, PT, R61, R194, PT ;  /* 0x000000c23d00720c */ /* 0x000fe40003f66270 */
[----:B------:R-:W-:-:S02]  /*56f0*/  ISETP.GE.AND P4, PT, R32, R196, PT ;  /* 0x000000c42000720c */ /* 0x000fc40003f86270 */
[----:B------:R-:W-:Y:S02]  /*5700*/  ISETP.GE.AND P1, PT, R32, R194, PT ;  /* 0x000000c22000720c */ /* 0x000fe40003f26270 */
[----:B------:R-:W-:Y:S02]  /*5710*/  FSEL R62, R62, -INF , !P0 ;  /* 0xff8000003e3e7808 */ /* 0x000fe40004000000 */
[----:B------:R-:W-:Y:S02]  /*5720*/  FSEL R178, R7, -INF , !P5 ;  /* 0xff80000007b27808 */ /* 0x000fe40006800000 */
[----:B------:R-:W-:Y:S02]  /*5730*/  FSEL R173, R5, -INF , !P3 ;  /* 0xff80000005ad7808 */ /* 0x000fe40005800000 */
[----:B------:R-:W-:Y:S02]  /*5740*/  FSEL R176, R6, -INF , !P4 ;  /* 0xff80000006b07808 */ /* 0x000fe40006000000 */
[----:B------:R-:W-:Y:S01]  /*5750*/  FSEL R171, R62, -INF , !P1 ;  /* 0xff8000003eab7808 */ /* 0x000fe20004800000 */
[----:B------:R-:W-:Y:S06]  /*5760*/  BRA.U !UP0, `(.L_x_5024) ;  /* 0x0000000908547547 */ /* 0x000fec000b800000 */
        /* <DEDUP_REMOVED lines=11> */
.L_x_5025:
[----:B------:R-:W1:Y:S01]  /*5820*/  LDC R5, c[0x0][0x4f0] ;  /* 0x00013c00ff057b82 */ /* 0x000e620000000800 */
[----:B------:R-:W-:Y:S01]  /*5830*/  UIADD3 UR6, UPT, UPT, UR28, -0x40, URZ ;  /* 0xffffffc01c067890 */ /* 0x000fe2000fffe0ff */
[----:B------:R-:W-:-:S05]  /*5840*/  IMAD.U32 R8, RZ, RZ, UR28 ;  /* 0x0000001cff087e24 */ /* 0x000fca000f8e00ff */
[----:B------:R-:W-:Y:S02]  /*5850*/  MOV R6, UR6 ;  /* 0x0000000600067c02 */ /* 0x000fe40008000f00 */
[----:B------:R-:W-:Y:S02]  /*5860*/  IABS R8, R8 ;  /* 0x0000000800087213 */ /* 0x000fe40000000000 */
[----:B------:R-:W-:Y:S02]  /*5870*/  IABS R6, R6 ;  /* 0x0000000600067213 */ /* 0x000fe40000000000 */
        /* <DEDUP_REMOVED lines=13> */
[C---:B------:R-:W-:Y:S01]  /*5950*/  IMAD R7, R4.reuse, R7, R6 ;  /* 0x0000000704077224 */ /* 0x040fe200078e0206 */
        /* <DEDUP_REMOVED lines=11> */
[C---:B------:R-:W-:Y:S01]  /*5a10*/  LOP3.LUT R4, R5.reuse, UR6, RZ, 0x3c, !PT ;  /* 0x0000000605047c12 */ /* 0x040fe2000f8e3cff */
[----:B------:R-:W1:Y:S01]  /*5a20*/  LDCU.64 UR6, c[0x0][0x3a0] ;  /* 0x00007400ff0677ac */ /* 0x000e620008000a00 */
        /* <DEDUP_REMOVED lines=17> */
[C---:B------:R-:W-:Y:S01]  /*5b40*/  IMAD R5, R6.reuse, R134, R5 ;  /* 0x0000008606057224 */ /* 0x040fe200078e0205 */
[----:B--2---:R-:W-:Y:S01]  /*5b50*/  IADD3 R4, PT, PT, R9, -R4, RZ ;  /* 0x8000000409047210 */ /* 0x004fe20007ffe0ff */
[----:B------:R-:W-:-:S03]  /*5b60*/  IMAD.WIDE.U32 R8, R6, UR12, RZ ;  /* 0x0000000c06087c25 */ /* 0x000fc6000f8e00ff */
[----:B------:R-:W-:Y:S01]  /*5b70*/  SHF.R.S32.HI R6, RZ, 0x1f, R4 ;  /* 0x0000001fff067819 */ /* 0x000fe20000011404 */
[----:B------:R-:W-:-:S04]  /*5b80*/  IMAD.IADD R9, R9, 0x1, R5 ;  /* 0x0000000109097824 */ /* 0x000fc800078e0205 */
[----:B-1----:R-:W-:Y:S02]  /*5b90*/  IMAD R5, R6, UR6, RZ ;  /* 0x0000000606057c24 */ /* 0x002fe4000f8e02ff */
[----:B------:R-:W-:-:S04]  /*5ba0*/  IMAD.WIDE.U32 R8, R4, UR6, R8 ;  /* 0x0000000604087c25 */ /* 0x000fc8000f8e0008 */
[----:B------:R-:W-:Y:S01]  /*5bb0*/  IMAD R5, R4, UR7, R5 ;  /* 0x0000000704057c24 */ /* 0x000fe2000f8e0205 */
[----:B------:R-:W-:-:S04]  /*5bc0*/  LEA R198, P0, R8, R198, 0x1 ;  /* 0x000000c608c67211 */ /* 0x000fc800078008ff */
[----:B------:R-:W-:-:S04]  /*5bd0*/  IADD3 R5, PT, PT, R9, R5, RZ ;  /* 0x0000000509057210 */ /* 0x000fc80007ffe0ff */
[----:B------:R-:W-:-:S07]  /*5be0*/  LEA.HI.X R199, R8, R199, R5, 0x1, P0 ;  /* 0x000000c708c77211 */ /* 0x000fce00000f0c05 */
.L_x_5026:
[----:B------:R-:W1:Y:S01]  /*5bf0*/  LDCU UR6, c[0x0][0x440] ;  /* 0x00008800ff0677ac */ /* 0x000e620008000800 */
[----:B------:R-:W-:Y:S02]  /*5c00*/  IMAD.U32 R7, RZ, RZ, UR4 ;  /* 0x00000004ff077e24 */ /* 0x000fe4000f8e00ff */
[----:B------:R-:W-:Y:S01]  /*5c10*/  IMAD.U32 R5, RZ, RZ, UR12 ;  /* 0x0000000cff057e24 */ /* 0x000fe2000f8e00ff */
[----:B------:R-:W-:Y:S02]  /*5c20*/  USHF.L.U32 UR4, UR12, 0x5, URZ ;  /* 0x000000050c047899 */ /* 0x000fe400080006ff */
[----:B------:R-:W-:Y:S02]  /*5c30*/  LEA R6, P0, R7, R198, 0x1 ;  /* 0x000000c607067211 */ /* 0x000fe400078008ff */
[----:B------:R-:W-:Y:S02]  /*5c40*/  SHF.L.U64.HI R5, R5, 0x5, R134 ;  /* 0x0000000505057819 */ /* 0x000fe40000010286 */
[----:B------:R-:W-:-:S02]  /*5c50*/  LEA.HI.X R7, R7, R199, R94, 0x1, P0 ;  /* 0x000000c707077211 */ /* 0x000fc400000f0c5e */
[----:B------:R-:W-:-:S05]  /*5c60*/  IADD3 R10, P0, PT, R6, UR4, RZ ;  /* 0x00000004060a7c10 */ /* 0x000fca000ff1e0ff */
[----:B------:R-:W-:Y:S01]  /*5c70*/  IMAD.X R11, R5, 0x1, R7, P0 ;  /* 0x00000001050b7824 */ /* 0x000fe200000e0607 */
[----:B-1----:R-:W-:Y:S02]  /*5c80*/  ISETP.GE.AND P3, PT, R212, UR6, PT ;  /* 0x00000006d4007c0c */ /* 0x002fe4000bf66270 */
[----:B------:R-:W-:Y:S02]  /*5c90*/  ISETP.GE.AND P4, PT, R184, UR6, PT ;  /* 0x00000006b8007c0c */ /* 0x000fe4000bf86270 */
[----:B------:R-:W-:Y:S02]  /*5ca0*/  ISETP.GE.AND P1, PT, R210, UR6, PT ;  /* 0x00000006d2007c0c */ /* 0x000fe4000bf26270 */
[----:B------:R-:W-:-:S05]  /*5cb0*/  IADD3 R4, P0, PT, R10, UR4, RZ ;  /* 0x000000040a047c10 */ /* 0x000fca000ff1e0ff */
[----:B------:R-:W-:Y:S02]  /*5cc0*/  IMAD.X R5, R5, 0x1, R11, P0 ;  /* 0x0000000105057824 */ /* 0x000fe400000e060b */
        /* <DEDUP_REMOVED lines=63> */
.L_x_5024:
[----:B-1----:R-:W-:Y:S01]  /*60c0*/  FMNMX3.FTZ R5, R60, R34, R56, !PT ;  /* 0x000000223c057276 */ /* 0x002fe20007810038 */
[----:B------:R-:W1:Y:S01]  /*60d0*/  LDCU UR4, c[0x0][0x45c] ;  /* 0x00008b80ff0477ac */ /* 0x000e620008000800 */
[----:B------:R-:W-:Y:S02]  /*60e0*/  FMNMX3.FTZ R6, R33, R35, R57, !PT ;  /* 0x0000002321067276 */ /* 0x000fe40007810039 */
[----:B------:R-:W-:Y:S01]  /*60f0*/  FMNMX3.FTZ R5, R5, R58, R24, !PT ;  /* 0x0000003a05057276 */ /* 0x000fe20007810018 */
[----:B------:R-:W-:Y:S01]  /*6100*/  UISETP.GT.U32.AND UP0, UPT, UR14, UR16, UPT ;  /* 0x000000100e00728c */ /* 0x000fe2000bf04070 */
        /* <DEDUP_REMOVED lines=54> */
[----:B------:R-:W-:Y:S01]  /*6470*/  MUFU.EX2 R172, R172 ;  /* 0x000000ac00ac7308 */ /* 0x000fe20000000800 */
[--C-:B------:R-:W-:Y:S01]  /*6480*/  FFMA.FTZ R159, R26, UR4, -R179.reuse ;  /* 0x000000041a9f7c23 */ /* 0x100fe200080108b3 */
[--C-:B------:R-:W-:Y:S01]  /*6490*/  FFMA.FTZ R160, R30, UR4, -R179.reuse ;  /* 0x000000041ea07c23 */ /* 0x100fe200080108b3 */
[--C-:B------:R-:W-:Y:S01]  /*64a0*/  FFMA.FTZ R151, R28, UR4, -R179.reuse ;  /* 0x000000041c977c23 */ /* 0x100fe200080108b3 */
[----:B------:R-:W2:Y:S01]  /*64b0*/  MUFU.EX2 R167, R167 ;  /* 0x000000a700a77308 */ /* 0x000ea20000000800 */
[--C-:B------:R-:W-:Y:S01]  /*64c0*/  FFMA.FTZ R162, R25, UR4, -R174.reuse ;  /* 0x0000000419a27c23 */ /* 0x100fe200080108ae */
[--C-:B------:R-:W-:Y:S01]  /*64d0*/  FFMA.FTZ R157, R31, UR4, -R174.reuse ;  /* 0x000000041f9d7c23 */ /* 0x100fe200080108ae */
[--C-:B------:R-:W-:Y:S01]  /*64e0*/  FFMA.FTZ R158, R29, UR4, -R174.reuse ;  /* 0x000000041d9e7c23 */ /* 0x100fe200080108ae */
[----:B------:R-:W-:Y:S01]  /*64f0*/  MUFU.EX2 R168, R168 ;  /* 0x000000a800a87308 */ /* 0x000fe20000000800 */
[--C-:B------:R-:W-:Y:S01]  /*6500*/  FFMA.FTZ R149, R27, UR4, -R174.reuse ;  /* 0x000000041b957c23 */ /* 0x100fe200080108ae */
[----:B------:R-:W3:Y:S01]  /*6510*/  LDSM.16.MT88.4 R8, [R169+0x10800] ;  /* 0x01080000a908783b */ /* 0x000ee20000004200 */
[----:B------:R-:W-:Y:S01]  /*6520*/  FFMA.FTZ R173, R173, UR4, -R174 ;  /* 0x00000004adad7c23 */ /* 0x000fe200080108ae */
[----:B------:R-:W4:Y:S01]  /*6530*/  MUFU.EX2 R163, R163 ;  /* 0x000000a300a37308 */ /* 0x000f220000000800 */
[--C-:B------:R-:W-:Y:S01]  /*6540*/  FFMA.FTZ R213, R176, UR4, -R179.reuse ;  /* 0x00000004b0d57c23 */ /* 0x100fe200080108b3 */
[----:B------:R-:W5:Y:S01]  /*6550*/  LDSM.16.MT88.4 R20, [R169+0xe800] ;  /* 0x00e80000a914783b */ /* 0x000f620000004200 */
[----:B------:R-:W-:Y:S01]  /*6560*/  FFMA.FTZ R188, R188, UR4, -R179 ;  /* 0x00000004bcbc7c23 */ /* 0x000fe200080108b3 */
[----:B------:R-:W-:Y:S01]  /*6570*/  MUFU.EX2 R170, R170 ;  /* 0x000000aa00aa7308 */ /* 0x000fe20000000800 */
[----:B--2---:R-:W-:Y:S01]  /*6580*/  F2FP.BF16.F32.PACK_AB R96, R167, R172 ;  /* 0x000000aca760723e */ /* 0x004fe200000010ff */
[----:B------:R-:W2:Y:S02]  /*6590*/  LDSM.16.MT88.4 R152, [R208+0xc800] ;  /* 0x00c80000d098783b */ /* 0x000ea40000004200 */
[----:B------:R-:W1:Y:S01]  /*65a0*/  MUFU.EX2 R165, R165 ;  /* 0x000000a500a57308 */ /* 0x000e620000000800 */
[----:B------:R-:W-:Y:S01]  /*65b0*/  FADD.FTZ R167, R172, R167 ;  /* 0x000000a7aca77221 */ /* 0x000fe20000010000 */
[----:B------:R-:W2:Y:S02]  /*65c0*/  LDSM.16.MT88.4 R144, [R208+0xe800] ;  /* 0x00e80000d090783b */ /* 0x000ea40000004200 */
[----:B------:R-:W-:Y:S01]  /*65d0*/  MUFU.EX2 R166, R166 ;  /* 0x000000a600a67308 */ /* 0x000fe20000000800 */
[C---:B----4-:R-:W-:Y:S01]  /*65e0*/  F2FP.BF16.F32.PACK_AB R98, R163.reuse, R168 ;  /* 0x000000a8a362723e */ /* 0x050fe200000010ff */
[----:B------:R-:W-:Y:S02]  /*65f0*/  LDSM.16.MT88.4 R28, [R190+0xc800] ;  /* 0x00c80000be1c783b */ /* 0x000fe40000004200 */
[----:B------:R-:W4:Y:S01]  /*6600*/  MUFU.EX2 R161, R161 ;  /* 0x000000a100a17308 */ /* 0x000f220000000800 */
[----:B------:R-:W-:Y:S01]  /*6610*/  FADD.FTZ R168, R168, R167 ;  /* 0x000000a7a8a87221 */ /* 0x000fe20000010000 */
[----:B------:R-:W-:Y:S02]  /*6620*/  LDSM.16.MT88.4 R32, [R209+0xc800] ;  /* 0x00c80000d120783b */ /* 0x000fe40000004200 */
[----:B------:R-:W-:Y:S01]  /*6630*/  MUFU.EX2 R164, R164 ;  /* 0x000000a400a47308 */ /* 0x000fe20000000800 */
[----:B------:R-:W-:Y:S01]  /*6640*/  FADD.FTZ R163, R163, R168 ;  /* 0x000000a8a3a37221 */ /* 0x000fe20000010000 */
[----:B-1----:R-:W-:Y:S01]  /*6650*/  F2FP.BF16.F32.PACK_AB R97, R165, R170 ;  /* 0x000000aaa561723e */ /* 0x002fe200000010ff */
[----:B------:R-:W-:Y:S01]  /*6660*/  LDSM.16.MT88.4 R12, [R190+0xe800] ;  /* 0x00e80000be0c783b */ /* 0x000fe20000004200 */
[----:B------:R-:W1:Y:S01]  /*6670*/  MUFU.EX2 R159, R159 ;  /* 0x0000009f009f7308 */ /* 0x000e620000000800 */
[----:B------:R-:W-:-:S02]  /*6680*/  FADD.FTZ R165, R170, R165 ;  /* 0x000000a5aaa57221 */ /* 0x000fc40000010000 */
[----:B------:R-:W-:Y:S01]  /*6690*/  LDSM.16.MT88.4 R136, [R169+0xc800] ;  /* 0x00c80000a988783b */ /* 0x000fe20000004200 */
[----:B------:R-:W-:Y:S01]  /*66a0*/  MUFU.EX2 R160, R160 ;  /* 0x000000a000a07308 */ /* 0x000fe20000000800 */
[C---:B----4-:R-:W-:Y:S02]  /*66b0*/  F2FP.BF16.F32.PACK_AB R99, R161.reuse, R166 ;  /* 0x000000a6a163723e */ /* 0x050fe400000010ff */
[----:B------:R-:W-:Y:S01]  /*66c0*/  LDSM.16.MT88.4 R140, [R208+0x10800] ;  /* 0x01080000d08c783b */ /* 0x000fe20000004200 */
[----:B------:R-:W-:Y:S01]  /*66d0*/  MUFU.EX2 R151, R151 ;  /* 0x0000009700977308 */ /* 0x000fe20000000800 */
[----:B------:R-:W-:Y:S02]  /*66e0*/  FADD.FTZ R166, R166, R165 ;  /* 0x000000a5a6a67221 */ /* 0x000fe40000010000 */
[----:B------:R-:W-:Y:S01]  /*66f0*/  LDSM.16.MT88.4 R24, [R209+0x10800] ;  /* 0x01080000d118783b */ /* 0x000fe20000004200 */
[----:B------:R-:W-:Y:S01]  /*6700*/  MUFU.EX2 R162, R162 ;  /* 0x000000a200a27308 */ /* 0x000fe20000000800 */
[----:B------:R-:W-:Y:S01]  /*6710*/  HMMA.16816.F32.BF16 R52, R96, R56, RZ ;  /* 0x000000386034723c */ /* 0x000fe200000418ff */
[----:B------:R-:W-:-:S02]  /*6720*/  FADD.FTZ R161, R161, R166 ;  /* 0x000000a6a1a17221 */ /* 0x000fc40000010000 */
[----:B------:R-:W4:Y:S04]  /*6730*/  MUFU.EX2 R157, R157 ;  /* 0x0000009d009d7308 */ /* 0x000f280000000800 */
[----:B------:R-:W-:Y:S01]  /*6740*/  MUFU.EX2 R158, R158 ;  /* 0x0000009e009e7308 */ /* 0x000fe20000000800 */
[C---:B------:R-:W-:Y:S03]  /*6750*/  HMMA.16816.F32.BF16 R56, R96.reuse, R58, RZ ;  /* 0x0000003a6038723c */ /* 0x040fe600000418ff */
[----:B------:R-:W3:Y:S04]  /*6760*/  MUFU.EX2 R149, R149 ;  /* 0x0000009500957308 */ /* 0x000ee80000000800 */
[----:B------:R-:W-:Y:S01]  /*6770*/  MUFU.EX2 R213, R213 ;  /* 0x000000d500d57308 */ /* 0x000fe20000000800 */
        /* <DEDUP_REMOVED lines=38> */
[C---:B-----5:R-:W-:Y:S08]  /*69e0*/  HMMA.16816.F32.BF16 R36, R4.reuse, R20, R36 ;  /* 0x000000140424723c */ /* 0x060ff00000041824 */
[C---:B------:R-:W-:Y:S01]  /*69f0*/  HMMA.16816.F32.BF16 R40, R4.reuse, R22, R40 ;  /* 0x000000160428723c */ /* 0x040fe20000041828 */
[----:B------:R-:W4:Y:S07]  /*6a00*/  LDSM.16.MT88.4 R20, [R209+0xd000] ;  /* 0x00d00000d114783b */ /* 0x000f2e0000004200 */
[----:B--2---:R-:W-:Y:S01]  /*6a10*/  HMMA.16816.F32.BF16 R120, R4, R152, R120 ;  /* 0x000000980478723c */ /* 0x004fe20000041878 */
[----:B------:R-:W-:Y:S01]  /*6a20*/  FFMA.FTZ R153, R216, UR4, -R179 ;  /* 0x00000004d8997c23 */ /* 0x000fe200080108b3 */
[----:B------:R-:W-:Y:S01]  /*6a30*/  FFMA.FTZ R152, R189, UR4, -R174 ;  /* 0x00000004bd987c23 */ /* 0x000fe200080108ae */
[----:B------:R-:W-:-:S04]  /*6a40*/  IADD3 R189, PT, PT, R156, R169, RZ ;  /* 0x000000a99cbd7210 */ /* 0x000fc80007ffe0ff */
[----:B------:R-:W-:Y:S01]  /*6a50*/  MUFU.EX2 R153, R153 ;  /* 0x0000009900997308 */ /* 0x000fe20000000800 */
[C---:B------:R-:W-:Y:S01]  /*6a60*/  HMMA.16816.F32.BF16 R116, R4.reuse, R154, R116 ;  /* 0x0000009a0474723c */ /* 0x040fe20000041874 */
[--C-:B------:R-:W-:Y:S01]  /*6a70*/  FFMA.FTZ R154, R191, UR4, -R174.reuse ;  /* 0x00000004bf9a7c23 */ /* 0x100fe200080108ae */
[--C-:B------:R-:W-:Y:S01]  /*6a80*/  FFMA.FTZ R155, R133, UR4, -R174.reuse ;  /* 0x00000004859b7c23 */ /* 0x100fe200080108ae */
[----:B------:R-:W-:Y:S01]  /*6a90*/  MUFU.EX2 R152, R152 ;  /* 0x0000009800987308 */ /* 0x000fe20000000800 */
[----:B------:R-:W-:Y:S01]  /*6aa0*/  MOV R133, 0x20 ;  /* 0x0000002000857802 */ /* 0x000fe20000000f00 */
[--C-:B------:R-:W-:Y:S02]  /*6ab0*/  FFMA.FTZ R191, R180, UR4, -R179.reuse ;  /* 0x00000004b4bf7c23 */ /* 0x100fe400080108b3 */
[----:B------:R-:W-:Y:S01]  /*6ac0*/  MUFU.EX2 R154, R154 ;  /* 0x0000009a009a7308 */ /* 0x000fe20000000800 */
[C---:B------:R-:W-:Y:S01]  /*6ad0*/  HMMA.16816.F32.BF16 R44, R4.reuse, R144, R44 ;  /* 0x00000090042c723c */ /* 0x040fe2000004182c */
[--C-:B------:R-:W-:Y:S01]  /*6ae0*/  FFMA.FTZ R144, R214, UR4, -R179.reuse ;  /* 0x00000004d6907c23 */ /* 0x100fe200080108b3 */
[--C-:B------:R-:W-:Y:S01]  /*6af0*/  FFMA.FTZ R145, R202, UR4, -R179.reuse ;  /* 0x00000004ca917c23 */ /* 0x100fe200080108b3 */
[----:B------:R-:W-:Y:S01]  /*6b00*/  IADD3 R202, PT, PT, R156, R169, RZ ;  /* 0x000000a99cca7210 */ /* 0x000fe20007ffe0ff */
[----:B------:R-:W-:Y:S04]  /*6b10*/  MUFU.EX2 R155, R155 ;  /* 0x0000009b009b7308 */ /* 0x000fe80000000800 */
[C---:B------:R-:W-:Y:S01]  /*6b20*/  HMMA.16816.F32.BF16 R48, R4.reuse, R146, R48 ;  /* 0x000000920430723c */ /* 0x040fe20000041830 */
[----:B------:R-:W-:Y:S01]  /*6b30*/  FFMA.FTZ R146, R204, UR4, -R179 ;  /* 0x00000004cc927c23 */ /* 0x000fe200080108b3 */
[----:B------:R-:W-:Y:S01]  /*6b40*/  FFMA.FTZ R147, R205, UR4, -R174 ;  /* 0x00000004cd937c23 */ /* 0x000fe200080108ae */
[----:B------:R-:W2:Y:S04]  /*6b50*/  MUFU.EX2 R144, R144 ;  /* 0x0000009000907308 */ /* 0x000ea80000000800 */
[----:B------:R-:W-:Y:S01]  /*6b60*/  MUFU.EX2 R146, R146 ;  /* 0x0000009200927308 */ /* 0x000fe20000000800 */
[C---:B-1----:R-:W-:Y:S03]  /*6b70*/  HMMA.16816.F32.BF16 R92, R4.reuse, R16, R92 ;  /* 0x00000010045c723c */ /* 0x042fe6000004185c */
[----:B------:R-:W-:Y:S04]  /*6b80*/  MUFU.EX2 R145, R145 ;  /* 0x0000009100917308 */ /* 0x000fe80000000800 */
[----:B------:R-:W1:Y:S01]  /*6b90*/  MUFU.EX2 R147, R147 ;  /* 0x0000009300937308 */ /* 0x000e620000000800 */
[C---:B------:R-:W-:Y:S01]  /*6ba0*/  HMMA.16816.F32.BF16 R96, R4.reuse, R18, R96 ;  /* 0x000000120460723c */ /* 0x040fe20000041860 */
[----:B------:R-:W5:Y:S02]  /*6bb0*/  LDSM.16.MT88.4 R16, [R202+0x11000] ;  /* 0x01100000ca10783b */ /* 0x000f640000004200 */
[----:B------:R-:W-:Y:S04]  /*6bc0*/  MUFU.EX2 R180, R188 ;  /* 0x000000bc00b47308 */ /* 0x000fe80000000800 */
[----:B------:R-:W5:Y:S01]  /*6bd0*/  MUFU.EX2 R191, R191 ;  /* 0x000000bf00bf7308 */ /* 0x000f620000000800 */
        /* <DEDUP_REMOVED lines=17> */
[----:B--2---:R-:W-:Y:S01]  /*6cf0*/  F2FP.BF16.F32.PACK_AB R4, R153, R144 ;  /* 0x000000909904723e */ /* 0x004fe200000010ff */
[----:B------:R-:W-:Y:S01]  /*6d00*/  LDSM.16.MT88.4 R24, [R190+0xf000] ;  /* 0x00f00000be18783b */ /* 0x000fe20000004200 */
[----:B-1----:R-:W-:Y:S01]  /*6d10*/  F2FP.BF16.F32.PACK_AB R5, R154, R147 ;  /* 0x000000939a05723e */ /* 0x002fe200000010ff */
[----:B------:R-:W-:Y:S01]  /*6d20*/  FADD.FTZ R144, R144, R151 ;  /* 0x0000009790907221 */ /* 0x000fe20000010000 */
[----:B------:R-:W-:-:S02]  /*6d30*/  F2FP.BF16.F32.PACK_AB R6, R145, R146 ;  /* 0x000000929106723e */ /* 0x000fc400000010ff */
[----:B------:R-:W-:Y:S01]  /*6d40*/  F2FP.BF16.F32.PACK_AB R7, R152, R155 ;  /* 0x0000009b9807723e */ /* 0x000fe200000010ff */
[----:B------:R-:W-:-:S04]  /*6d50*/  FADD.FTZ R153, R153, R144 ;  /* 0x0000009099997221 */ /* 0x000fc80000010000 */
[----:B------:R-:W-:Y:S02]  /*6d60*/  FADD.FTZ R146, R146, R153 ;  /* 0x0000009992927221 */ /* 0x000fe40000010000 */
[----:B---3--:R-:W-:Y:S02]  /*6d70*/  HMMA.16816.F32.BF16 R104, R4, R8, R104 ;  /* 0x000000080468723c */ /* 0x008fe40000041868 */
[----:B------:R-:W-:-:S06]  /*6d80*/  FADD.FTZ R145, R145, R146 ;  /* 0x0000009291917221 */ /* 0x000fcc0000010000 */
[C---:B------:R-:W-:Y:S01]  /*6d90*/  HMMA.16816.F32.BF16 R100, R4.reuse, R10, R100 ;  /* 0x0000000a0464723c */ /* 0x040fe20000041864 */
[----:B------:R-:W1:Y:S07]  /*6da0*/  LDSM.16.MT88.4 R8, [R169+0x11000] ;  /* 0x01100000a908783b */ /* 0x000e6e0000004200 */
[C---:B----4-:R-:W-:Y:S08]  /*6db0*/  HMMA.16816.F32.BF16 R112, R4.reuse, R20, R112 ;  /* 0x000000140470723c */ /* 0x050ff00000041870 */
[C---:B------:R-:W-:Y:S01]  /*6dc0*/  HMMA.16816.F32.BF16 R108, R4.reuse, R22, R108 ;  /* 0x00000016046c723c */ /* 0x040fe2000004186c */
[----:B------:R-:W2:Y:S07]  /*6dd0*/  LDSM.16.MT88.4 R20, [R169+0xd000] ;  /* 0x00d00000a914783b */ /* 0x000eae0000004200 */
[----:B-----5:R-:W-:Y:S01]  /*6de0*/  HMMA.16816.F32.BF16 R84, R4, R16, R84 ;  /* 0x000000100454723c */ /* 0x020fe20000041854 */
[----:B------:R-:W-:-:S04]  /*6df0*/  SEL R16, R133, 0xffffffe0, !P6 ;  /* 0xffffffe085107807 */ /* 0x000fc80007000000 */
[----:B------:R-:W-:-:S03]  /*6e00*/  IADD3 R189, PT, PT, R16, R189, RZ ;  /* 0x000000bd10bd7210 */ /* 0x000fc60007ffe0ff */
[C---:B------:R-:W-:Y:S08]  /*6e10*/  HMMA.16816.F32.BF16 R52, R4.reuse, R12, R52 ;  /* 0x0000000c0434723c */ /* 0x040ff00000041834 */
[C---:B------:R-:W-:Y:S01]  /*6e20*/  HMMA.16816.F32.BF16 R56, R4.reuse, R14, R56 ;  /* 0x0000000e0438723c */ /* 0x040fe20000041838 */
[----:B------:R-:W3:Y:S07]  /*6e30*/  LDSM.16.MT88.4 R12, [R169+0xf000] ;  /* 0x00f00000a90c783b */ /* 0x000eee0000004200 */
[C---:B------:R-:W-:Y:S01]  /*6e40*/  HMMA.16816.F32.BF16 R88, R4.reuse, R18, R88 ;  /* 0x000000120458723c */ /* 0x040fe20000041858 */
[----:B------:R-:W4:Y:S07]  /*6e50*/  LDSM.16.MT88.4 R16, [R189+0x11000] ;  /* 0x01100000bd10783b */ /* 0x000f2e0000004200 */
[----:B-1----:R-:W-:Y:S01]  /*6e60*/  HMMA.16816.F32.BF16 R68, R4, R8, R68 ;  /* 0x000000080444723c */ /* 0x002fe20000041844 */
[----:B------:R-:W-:-:S07]  /*6e70*/  SEL R8, R133, 0xffffffe0, !P6 ;  /* 0xffffffe085087807 */ /* 0x000fce0007000000 */
[C---:B--2---:R-:W-:Y:S01]  /*6e80*/  HMMA.16816.F32.BF16 R128, R4.reuse, R20, R128 ;  /* 0x000000140480723c */ /* 0x044fe20000041880 */
[--C-:B------:R-:W-:Y:S01]  /*6e90*/  FFMA.FTZ R20, R177, UR4, -R174.reuse ;  /* 0x00000004b1147c23 */ /* 0x100fe200080108ae */
[----:B------:R-:W-:Y:S01]  /*6ea0*/  IADD3 R177, PT, PT, R8, R169, RZ ;  /* 0x000000a908b17210 */ /* 0x000fe20007ffe0ff */
[----:B------:R-:W-:Y:S01]  /*6eb0*/  FFMA.FTZ R21, R178, UR4, -R179 ;  /* 0x00000004b2157c23 */ /* 0x000fe200080108b3 */
[--C-:B------:R-:W-:Y:S01]  /*6ec0*/  FFMA.FTZ R178, R175, UR4, -R174.reuse ;  /* 0x00000004afb27c23 */ /* 0x100fe200080108ae */
[----:B------:R-:W-:Y:S01]  /*6ed0*/  FFMA.FTZ R174, R171, UR4, -R174 ;  /* 0x00000004abae7c23 */ /* 0x000fe200080108ae */
[----:B------:R-:W-:Y:S02]  /*6ee0*/  MUFU.EX2 R175, R20 ;  /* 0x0000001400af7308 */ /* 0x000fe40000000800 */
[C---:B------:R-:W-:Y:S01]  /*6ef0*/  HMMA.16816.F32.BF16 R72, R4.reuse, R10, R72 ;  /* 0x0000000a0448723c */ /* 0x040fe20000041848 */
[----:B------:R-:W1:Y:S01]  /*6f00*/  LDSM.16.MT88.4 R8, [R177+0xf800] ;  /* 0x00f80000b108783b */ /* 0x000e620000004200 */
[----:B------:R2:W-:Y:S04]  /*6f10*/  MUFU.EX2 R176, R21 ;  /* 0x0000001500b07308 */ /* 0x0005e80000000800 */
[----:B------:R-:W5:Y:S02]  /*6f20*/  MUFU.EX2 R178, R178 ;  /* 0x000000b200b27308 */ /* 0x000f640000000800 */
[C---:B------:R-:W-:Y:S02]  /*6f30*/  HMMA.16816.F32.BF16 R44, R4.reuse, R32, R44 ;  /* 0x00000020042c723c */ /* 0x040fe4000004182c */
[----:B------:R-:W-:Y:S04]  /*6f40*/  MUFU.EX2 R171, R173 ;  /* 0x000000ad00ab7308 */ /* 0x000fe80000000800 */
[----:B------:R-:W5:Y:S02]  /*6f50*/  MUFU.EX2 R174, R174 ;  /* 0x000000ae00ae7308 */ /* 0x000f640000000800 */
[C---:B---3--:R-:W-:Y:S08]  /*6f60*/  HMMA.16816.F32.BF16 R36, R4.reuse, R12, R36 ;  /* 0x0000000c0424723c */ /* 0x048ff00000041824 */
[C---:B------:R-:W-:Y:S01]  /*6f70*/  HMMA.16816.F32.BF16 R40, R4.reuse, R14, R40 ;  /* 0x0000000e0428723c */ /* 0x040fe20000041828 */
[----:B------:R-:W3:Y:S07]  /*6f80*/  LDSM.16.MT88.4 R12, [R202+0xd800] ;  /* 0x00d80000ca0c783b */ /* 0x000eee0000004200 */
[C---:B----4-:R-:W-:Y:S08]  /*6f90*/  HMMA.16816.F32.BF16 R92, R4.reuse, R16, R92 ;  /* 0x00000010045c723c */ /* 0x050ff0000004185c */
[C---:B------:R-:W-:Y:S01]  /*6fa0*/  HMMA.16816.F32.BF16 R96, R4.reuse, R18, R96 ;  /* 0x000000120460723c */ /* 0x040fe20000041860 */
[----:B------:R-:W4:Y:S07]  /*6fb0*/  LDSM.16.MT88.4 R16, [R169+0x11800] ;  /* 0x01180000a910783b */ /* 0x000f2e0000004200 */
        /* <DEDUP_REMOVED lines=13> */
[----:B--2---:R-:W-:Y:S01]  /*7090*/  LDSM.16.MT88.4 R20, [R169+0xf800] ;  /* 0x00f80000a914783b */ /* 0x004fe20000004200 */
[----:B-----5:R-:W-:Y:S01]  /*70a0*/  F2FP.BF16.F32.PACK_AB R5, R178, R175 ;  /* 0x000000afb205723e */ /* 0x020fe200000010ff */
[----:B------:R-:W-:Y:S01]  /*70b0*/  FADD.FTZ R180, R180, R145 ;  /* 0x00000091b4b47221 */ /* 0x000fe20000010000 */
[----:B------:R-:W-:-:S02]  /*70c0*/  F2FP.BF16.F32.PACK_AB R6, R213, R176 ;  /* 0x000000b0d506723e */ /* 0x000fc400000010ff */
[----:B------:R-:W-:Y:S01]  /*70d0*/  F2FP.BF16.F32.PACK_AB R7, R174, R171 ;  /* 0x000000abae07723e */ /* 0x000fe200000010ff */
[----:B------:R-:W-:-:S04]  /*70e0*/  FADD.FTZ R191, R191, R180 ;  /* 0x000000b4bfbf7221 */ /* 0x000fc80000010000 */
[----:B------:R-:W-:Y:S02]  /*70f0*/  FADD.FTZ R176, R176, R191 ;  /* 0x000000bfb0b07221 */ /* 0x000fe40000010000 */
[----:B-1----:R-:W-:Y:S02]  /*7100*/  HMMA.16816.F32.BF16 R44, R4, R8, R44 ;  /* 0x00000008042c723c */ /* 0x002fe4000004182c */
        /* <DEDUP_REMOVED lines=35> */
[C---:B---3--:R-:W-:Y:S08]  /*7340*/  HMMA.16816.F32.BF16 R92, R4.reuse, R16, R92 ;  /* 0x00000010045c723c */ /* 0x048ff0000004185c */
[----:B------:R-:W-:Y:S01]  /*7350*/  HMMA.16816.F32.BF16 R96, R4, R18, R96 ;  /* 0x000000120460723c */ /* 0x000fe20000041860 */
[----:B------:R-:W-:-:S04]  /*7360*/  NOP ;  /* 0x0000000000007918 */ /* 0x000fc80000000000 */
[----:B------:R-:W-:-:S15]  /*7370*/  BRA.U !UP0, `(.L_x_5027) ;  /* 0x0000004908347547 */ /* 0x000fde000b800000 */
[----:B------:R-:W-:-:S04]  /*7380*/  DEPBAR.LE SB0, 0x0 ;  /* 0x000080000000791a */ /* 0x000fc80000000000 */
[----:B------:R-:W-:Y:S01]  /*7390*/  UIADD3 UR4, UPT, UPT, UR18, -0x1, URZ ;  /* 0xffffffff12047890 */ /* 0x000fe2000fffe0ff */
[----:B------:R-:W1:Y:S03]  /*73a0*/  LDCU.64 UR14, c[0x0][0x358] ;  /* 0x00006b00ff0e77ac */ /* 0x000e660008000a00 */
[----:B------:R-:W-:Y:S01]  /*73b0*/  USHF.L.U32 UR4, UR4, 0x6, URZ ;  /* 0x0000000604047899 */ /* 0x000fe200080006ff */
[----:B------:R-:W-:Y:S06]  /*73c0*/  BAR.SYNC.DEFER_BLOCKING 0x0 ;  /* 0x0000000000007b1d */ /* 0x000fec0000010000 */
[----:B------:R-:W-:Y:S05]  /*73d0*/  BRA.U !UP1, `(.L_x_5028) ;  /* 0x0000000109f87547 */ /* 0x000fea000b800000 */
[----:B------:R-:W2:Y:S01]  /*73e0*/  LDC R8, c[0x0][0x4f0] ;  /* 0x00013c00ff087b82 */ /* 0x000ea20000000800 */
[----:B------:R-:W-:Y:S01]  /*73f0*/  UIADD3 UR6, UPT, UPT, UR4, -0x40, URZ ;  /* 0xffffffc004067890 */ /* 0x000fe2000fffe0ff */
[----:B------:R-:W-:-:S05]  /*7400*/  IABS R7, UR4 ;  /* 0x0000000400077c13 */ /* 0x000fca0008000000 */
        /* <DEDUP_REMOVED lines=25> */
[----:B------:R-:W-:-:S04]  /*75a0*/  ISETP.GE.U32.AND P5, PT, R9, R6, PT ;  /* 0x000000060900720c */ /* 0x000fc80003fa6070 */
[----:B------:R-:W-:Y:S02]  /*75b0*/  ISETP.GE.U32.AND P1, PT, R7, R6, PT ;  /* 0x000000060700720c */ /* 0x000fe40003f26070 */
[----:B------:R-:W-:Y:S01]  /*75c0*/  LOP3.LUT R6, R8, UR6, RZ, 0x3c, !PT ;  /* 0x0000000608067c12 */ /* 0x000fe2000f8e3cff */
[----:B------:R-:W2:Y:S03]  /*75d0*/  LDCU.64 UR6, c[0x0][0x3a8] ;  /* 0x00007500ff0677ac */ /* 0x000ea60008000a00 */
[----:B------:R-:W-:-:S03]  /*75e0*/  ISETP.GE.AND P3, PT, R6, RZ, PT ;  /* 0x000000ff0600720c */ /* 0x000fc60003f66270 */
[----:B------:R-:W-:-:S04]  /*75f0*/  @P5 IADD3 R11, PT, PT, R11, 0x1, RZ ;  /* 0x000000010b0b5810 */ /* 0x000fc80007ffe0ff */
[----:B------:R-:W-:Y:S01]  /*7600*/  @P1 VIADD R5, R5, 0x1 ;  /* 0x0000000105051836 */ /* 0x000fe20000000000 */
[----:B------:R-:W-:-:S04]  /*7610*/  ISETP.NE.AND P1, PT, R8, RZ, PT ;  /* 0x000000ff0800720c */ /* 0x000fc80003f25270 */
[----:B------:R-:W-:Y:S01]  /*7620*/  MOV R4, R5 ;  /* 0x0000000500047202 */ /* 0x000fe20000000f00 */
[----:B------:R-:W-:Y:S01]  /*7630*/  @!P3 IMAD.MOV R11, RZ, RZ, -R11 ;  /* 0x000000ffff0bb224 */ /* 0x000fe200078e0a0b */
[----:B------:R-:W-:Y:S02]  /*7640*/  LOP3.LUT R5, RZ, R8, RZ, 0x33, !PT ;  /* 0x00000008ff057212 */ /* 0x000fe400078e33ff */
[----:B------:R-:W-:Y:S02]  /*7650*/  @!P0 IADD3 R4, PT, PT, -R4, RZ, RZ ;  /* 0x000000ff04048210 */ /* 0x000fe40007ffe1ff */
[C---:B------:R-:W-:Y:S02]  /*7660*/  SEL R6, R5.reuse, R11, !P1 ;  /* 0x0000000b05067207 */ /* 0x040fe40004800000 */
[----:B------:R-:W-:-:S03]  /*7670*/  SEL R5, R5, R4, !P1 ;  /* 0x0000000405057207 */ /* 0x000fc60004800000 */
[----:B------:R-:W-:-:S04]  /*7680*/  IMAD.WIDE R12, R6, 0x4, R206 ;  /* 0x00000004060c7825 */ /* 0x000fc800078e02ce */
[C---:B------:R-:W-:Y:S01]  /*7690*/  IMAD.WIDE R10, R5.reuse, 0x4, R206 ;  /* 0x00000004050a7825 */ /* 0x040fe200078e02ce */
[----:B-1----:R-:W3:Y:S04]  /*76a0*/  LDG.E R7, desc[UR14][R12.64] ;  /* 0x0000000e0c077981 */ /* 0x002ee8000c1e1900 */
[----:B------:R-:W3:Y:S01]  /*76b0*/  LDG.E R4, desc[UR14][R10.64] ;  /* 0x0000000e0a047981 */ /* 0x000ee2000c1e1900 */
[----:B------:R-:W-:-:S04]  /*76c0*/  IMAD.IADD R5, R5, 0x1, -R6 ;  /* 0x0000000105057824 */ /* 0x000fc800078e0a06 */
[----:B------:R-:W-:-:S05]  /*76d0*/  IMAD R8, R5, R8, -0x40 ;  /* 0xffffffc005087424 */ /* 0x000fca00078e0208 */
[----:B------:R-:W-:-:S05]  /*76e0*/  SHF.R.S32.HI R5, RZ, 0x1f, R8 ;  /* 0x0000001fff057819 */ /* 0x000fca0000011408 */
[----:B------:R-:W-:-:S04]  /*76f0*/  IMAD R5, R5, UR10, RZ ;  /* 0x0000000a05057c24 */ /* 0x000fc8000f8e02ff */
[C---:B------:R-:W-:Y:S02]  /*7700*/  IMAD R5, R8.reuse, R150, R5 ;  /* 0x0000009608057224 */ /* 0x040fe400078e0205 */
[----:B------:R-:W-:-:S04]  /*7710*/  IMAD.WIDE.U32 R8, R8, UR10, RZ ;  /* 0x0000000a08087c25 */ /* 0x000fc8000f8e00ff */
        /* <DEDUP_REMOVED lines=10> */
.L_x_5028:
[----:B------:R-:W-:Y:S01]  /*77c0*/  UMOV UR7, URZ ;  /* 0x000000ff00077c82 */ /* 0x000fe20008000000 */
[----:B------:R-:W-:Y:S01]  /*77d0*/  USHF.L.U32 UR6, UR10, 0x6, URZ ;  /* 0x000000060a067899 */ /* 0x000fe200080006ff */
[----:B------:R-:W-:-:S05]  /*77e0*/  IADD3 R5, P0, PT, RZ, -UR7, RZ ;  /* 0x80000007ff057c10 */ /* 0x000fca000ff1e0ff */
[----:B------:R-:W-:-:S05]  /*77f0*/  IMAD.X R4, RZ, RZ, ~UR6, P0 ;  /* 0x80000006ff047e24 */ /* 0x000fca00080e06ff */
[----:B------:R-:W-:-:S04]  /*7800*/  SHF.R.S64 R5, R5, 0x1f, R4 ;  /* 0x0000001f05057819 */ /* 0x000fc80000001004 */
[----:B------:R-:W-:-:S04]  /*7810*/  IADD3 R200, P0, PT, R5, R200, RZ ;  /* 0x000000c805c87210 */ /* 0x000fc80007f1e0ff */
[----:B------:R-:W-:-:S09]  /*7820*/  LEA.HI.X.SX32 R201, R4, R201, 0x1, P0 ;  /* 0x000000c904c97211 */ /* 0x000fd200000f0eff */
.L_x_5029:
[----:B------:R-:W2:Y:S01]  /*7830*/  LDCU UR6, c[0x0][0x440] ;  /* 0x00008800ff0677ac */ /* 0x000ea20008000800 */
[----:B------:R-:W-:Y:S01]  /*7840*/  IMAD.U32 R9, RZ, RZ, UR10 ;  /* 0x0000000aff097e24 */ /* 0x000fe2000f8e00ff */
[----:B------:R-:W-:Y:S01]  /*7850*/  SHF.R.U32.HI R186, RZ, 0x1, R185 ;  /* 0x00000001ffba7819 */ /* 0x000fe200000116b9 */
[----:B------:R-:W-:Y:S01]  /*7860*/  IMAD.SHL.U32 R183, R185, 0x20, RZ ;  /* 0x00000020b9b77824 */ /* 0x000fe200078e00ff */
[----:B------:R-:W-:Y:S01]  /*7870*/  USHF.L.U32 UR7, UR10, 0x5, URZ ;  /* 0x000000050a077899 */ /* 0x000fe200080006ff */
[----:B------:R-:W-:Y:S01]  /*7880*/  IMAD.U32 R4, RZ, RZ, UR10 ;  /* 0x0000000aff047e24 */ /* 0x000fe2000f8e00ff */
[----:B------:R-:W-:Y:S01]  /*7890*/  LEA R8, P0, R9, R200, 0x5 ;  /* 0x000000c809087211 */ /* 0x000fe200078028ff */
[----:B------:R-:W-:Y:S01]  /*78a0*/  IMAD.U32 R7, RZ, RZ, UR10 ;  /* 0x0000000aff077e24 */ /* 0x000fe2000f8e00ff */
[----:B------:R-:W-:Y:S01]  /*78b0*/  LOP3.LUT R183, R183, 0x7c00, RZ, 0xc0, !PT ;  /* 0x00007c00b7b77812 */ /* 0x000fe200078ec0ff */
[----:B------:R-:W-:Y:S01]  /*78c0*/  IMAD.MOV.U32 R202, RZ, RZ, 0x20 ;  /* 0x00000020ffca7424 */ /* 0x000fe200078e00ff */
[----:B------:R-:W-:Y:S01]  /*78d0*/  LOP3.LUT R187, R186, 0x8, RZ, 0xc0, !PT ;  /* 0x00000008babb7812 */ /* 0x000fe200078ec0ff */
[----:B------:R-:W-:Y:S01]  /*78e0*/  UIADD3 UR10, UPT, UPT, UR18, -0x2, URZ ;  /* 0xfffffffe120a7890 */ /* 0x000fe2000fffe0ff */
[----:B------:R-:W-:-:S02]  /*78f0*/  LEA.HI.X R9, R4, R201, R150, 0x5, P0 ;  /* 0x000000c904097211 */ /* 0x000fc400000f2c96 */
[----:B------:R-:W-:Y:S01]  /*7900*/  SHF.L.U64.HI R7, R7, 0x5, R150 ;  /* 0x0000000507077819 */ /* 0x000fe20000010296 */
[----:B------:R-:W-:Y:S01]  /*7910*/  UISETP.GT.U32.AND UP0, UPT, UR10, UR16, UPT ;  /* 0x000000100a00728c */ /* 0x000fe2000bf04070 */
[----:B------:R-:W-:Y:S02]  /*7920*/  IADD3 R10, P0, PT, R8, UR7, RZ ;  /* 0x00000007080a7c10 */ /* 0x000fe4000ff1e0ff */
[----:B--2---:R-:W-:Y:S02]  /*7930*/  ISETP.GE.AND P4, PT, R184, UR6, PT ;  /* 0x00000006b8007c0c */ /* 0x004fe4000bf86270 */
[----:B------:R-:W-:Y:S01]  /*7940*/  ISETP.GE.AND P3, PT, R212, UR6, PT ;  /* 0x00000006d4007c0c */ /* 0x000fe2000bf66270 */
[----:B------:R-:W-:Y:S01]  /*7950*/  IMAD.X R11, R7, 0x1, R9, P0 ;  /* 0x00000001070b7824 */ /* 0x000fe200000e0609 */
[----:B------:R-:W-:Y:S02]  /*7960*/  ISETP.GE.AND P1, PT, R210, UR6, PT ;  /* 0x00000006d2007c0c */ /* 0x000fe4000bf26270 */
[----:B------:R-:W-:-:S02]  /*7970*/  LOP3.LUT R6, R183, 0x200, R182, 0xf8, !PT ;  /* 0x00000200b7067812 */ /* 0x000fc400078ef8b6 */
[----:B------:R-:W-:Y:S02]  /*7980*/  LOP3.LUT R5, R2, R187, RZ, 0x3c, !PT ;  /* 0x000000bb02057212 */ /* 0x000fe400078e3cff */
[----:B------:R-:W-:Y:S02]  /*7990*/  SEL R202, R202, 0xffffffe0, !P6 ;  /* 0xffffffe0caca7807 */ /* 0x000fe40007000000 */
[----:B------:R-:W-:Y:S01]  /*79a0*/  LOP3.LUT R5, R6, R5, RZ, 0xfc, !PT ;  /* 0x0000000506057212 */ /* 0x000fe200078efcff */
[----:B------:R-:W-:Y:S01]  /*79b0*/  @!PT LDS RZ, [RZ] ;  /* 0x00000000fffff984 */ /* 0x000fe20000000800 */
[----:B------:R-:W-:Y:S01]  /*79c0*/  @!PT LDS RZ, [RZ] ;  /* 0x00000000fffff984 */ /* 0x000fe20000000800 */
[----:B------:R-:W-:Y:S01]  /*79d0*/  @!PT LDS RZ, [RZ] ;  /* 0x00000000fffff984 */ /* 0x000fe20000000800 */
[----:B-1----:R-:W-:Y:S01]  /*79e0*/  @!P4 LDGSTS.E.BYPASS.LTC128B.128 [R215+0xc000], desc[UR14][R200.64] ;  /* 0x0c000000c8d7cfae */ /* 0x002fe2000b981a0e */
[----:B------:R-:W-:Y:S02]  /*79f0*/  IADD3 R6, P0, PT, R10, UR7, RZ ;  /* 0x000000070a067c10 */ /* 0x000fe4000ff1e0ff */
[----:B------:R-:W-:Y:S01]  /*7a00*/  LEA R217, R5, UR5, 0x1 ;  /* 0x0000000505d97c11 */ /* 0x000fe2000f8e08ff */
[----:B------:R-:W-:Y:S01]  /*7a10*/  @P4 STS.128 [R215+0xc000], RZ ;  /* 0x00c000ffd7004388 */ /* 0x000fe20000000c00 */
[----:B------:R-:W-:-:S02]  /*7a20*/  VIADD R5, R193, UR5 ;  /* 0x00000005c1057c36 */ /* 0x000fc40008000000 */
[----:B------:R-:W-:Y:S01]  /*7a30*/  IMAD.X R7, R7, 0x1, R11, P0 ;  /* 0x0000000107077824 */ /* 0x000fe200000e060b */
        /* <DEDUP_REMOVED lines=13> */
[----:B------:R-:W-:-:S02]  /*7b10*/  IMAD.IADD R208, R202, 0x1, R205 ;  /* 0x00000001cad07824 */ /* 0x000fc400078e02cd */
        /* <DEDUP_REMOVED lines=57> */
[----:B--2---:R-:W-:Y:S01]  /*7eb0*/  LDSM.16.M88.4 R4, [R205] ;  /* 0x00000000cd04783b */ /* 0x004fe20000000200 */
[C---:B---3--:R-:W-:Y:S03]  /*7ec0*/  HMMA.16816.F32.BF16 R28, R152.reuse, R24, RZ ;  /* 0x00000018981c723c */ /* 0x048fe600000418ff */
[----:B------:R-:W2:Y:S04]  /*7ed0*/  LDSM.16.M88.4 R32, [R180+0x6000] ;  /* 0x00600000b420783b */ /* 0x000ea80000000200 */
[----:B------:R-:W3:Y:S01]  /*7ee0*/  LDSM.16.M88.4 R12, [R180+0x6800] ;  /* 0x00680000b40c783b */ /* 0x000ee20000000200 */
[C---:B------:R-:W-:Y:S03]  /*7ef0*/  HMMA.16816.F32.BF16 R24, R152.reuse, R26, RZ ;  /* 0x0000001a9818723c */ /* 0x040fe600000418ff */
[----:B------:R-:W3:Y:S04]  /*7f00*/  LDSM.16.M88.4 R172, [R180+0x7000] ;  /* 0x00700000b4ac783b */ /* 0x000ee80000000200 */
        /* <DEDUP_REMOVED lines=9> */
[----:B------:R-:W4:Y:S07]  /*7fa0*/  LDSM.16.M88.4 R168, [R180+0x7800] ;  /* 0x00780000b4a8783b */ /* 0x000f2e0000000200 */
[C---:B------:R-:W-:Y:S08]  /*7fb0*/  HMMA.16816.F32.BF16 R28, R136.reuse, R148, R28 ;  /* 0x00000094881c723c */ /* 0x040ff0000004181c */
[C---:B------:R-:W-:Y:S01]  /*7fc0*/  HMMA.16816.F32.BF16 R24, R136.reuse, R150, R24 ;  /* 0x000000968818723c */ /* 0x040fe20000041818 */
        /* <DEDUP_REMOVED lines=17> */
[C---:B------:R-:W-:Y:S08]  /*80e0*/  HMMA.16816.F32.BF16 R164, R4.reuse, R172, R164 ;  /* 0x000000ac04a4723c */ /* 0x040ff000000418a4 */
[C---:B------:R-:W-:Y:S01]  /*80f0*/  HMMA.16816.F32.BF16 R160, R4.reuse, R174, R160 ;  /* 0x000000ae04a0723c */ /* 0x040fe200000418a0 */
[----:B------:R-:W-:Y:S07]  /*8100*/  LDSM.16.M88.4 R172, [R180+0x9000] ;  /* 0x00900000b4ac783b */ /* 0x000fee0000000200 */
[C---:B----4-:R-:W-:Y:S08]  /*8110*/  HMMA.16816.F32.BF16 R156, R4.reuse, R168, R156 ;  /* 0x000000a8049c723c */ /* 0x050ff0000004189c */
[----:B------:R-:W-:Y:S01]  /*8120*/  HMMA.16816.F32.BF16 R152, R4, R170, R152 ;  /* 0x000000aa0498723c */ /* 0x000fe20000041898 */
[----:B------:R-:W4:Y:S04]  /*8130*/  LDSM.16.M88.4 R4, [R193+UR5+0x8800] ;  /* 0x00880005c104783b */ /* 0x000f280008000200 */
[----:B------:R-:W4:Y:S03]  /*8140*/  LDSM.16.M88.4 R168, [R193+UR5+0x9000] ;  /* 0x00900005c1a8783b */ /* 0x000f260008000200 */
[C---:B-1----:R-:W-:Y:S08]  /*8150*/  HMMA.16816.F32.BF16 R28, R8.reuse, R148, R28 ;  /* 0x00000094081c723c */ /* 0x042ff0000004181c */
[C---:B------:R-:W-:Y:S01]  /*8160*/  HMMA.16816.F32.BF16 R24, R8.reuse, R150, R24 ;  /* 0x000000960818723c */ /* 0x040fe20000041818 */
[----:B------:R-:W1:Y:S07]  /*8170*/  LDSM.16.M88.4 R148, [R193+UR5+0x9800] ;  /* 0x00980005c194783b */ /* 0x000e6e0008000200 */
[C---:B-----5:R-:W-:Y:S08]  /*8180*/  HMMA.16816.F32.BF16 R20, R8.reuse, R140, R20 ;  /* 0x0000008c0814723c */ /* 0x060ff00000041814 */
        /* <DEDUP_REMOVED lines=8> */
[----:B------:R-:W5:Y:S03]  /*8210*/  LDSM.16.M88.4 R32, [R204+0x9000] ;  /* 0x00900000cc20783b */ /* 0x000f660000000200 */
[C---:B---3--:R-:W-:Y:S08]  /*8220*/  HMMA.16816.F32.BF16 R28, R144.reuse, R12, R28 ;  /* 0x0000000c901c723c */ /* 0x048ff0000004181c */
[C---:B------:R-:W-:Y:S01]  /*8230*/  HMMA.16816.F32.BF16 R24, R144.reuse, R14, R24 ;  /* 0x0000000e9018723c */ /* 0x040fe20000041818 */
[----:B------:R-:W3:Y:S07]  /*8240*/  LDSM.16.M88.4 R12, [R204+0x9800] ;  /* 0x00980000cc0c783b */ /* 0x000eee0000000200 */
[C---:B----4-:R-:W-:Y:S08]  /*8250*/  HMMA.16816.F32.BF16 R20, R144.reuse, R4, R20 ;  /* 0x000000049014723c */ /* 0x050ff00000041814 */
        /* <DEDUP_REMOVED lines=9> */
[C---:B--2---:R-:W-:Y:S08]  /*82f0*/  HMMA.16816.F32.BF16 R28, R8.reuse, R140, R28 ;  /* 0x0000008c081c723c */ /* 0x044ff0000004181c */
[C---:B------:R-:W-:Y:S01]  /*8300*/  HMMA.16816.F32.BF16 R24, R8.reuse, R142, R24 ;  /* 0x0000008e0818723c */ /* 0x040fe20000041818 */
[----:B------:R-:W2:Y:S07]  /*8310*/  LDSM.16.M88.4 R140, [R202+0x8800] ;  /* 0x00880000ca8c783b */ /* 0x000eae0000000200 */
[C---:B------:R-:W-:Y:S08]  /*8320*/  HMMA.16816.F32.BF16 R20, R8.reuse, R136, R20 ;  /* 0x000000880814723c */ /* 0x040ff00000041814 */
[C---:B------:R-:W-:Y:S01]  /*8330*/  HMMA.16816.F32.BF16 R16, R8.reuse, R138, R16 ;  /* 0x0000008a0810723c */ /* 0x040fe20000041810 */
[----:B------:R-:W2:Y:S07]  /*8340*/  LDSM.16.M88.4 R136, [R202+0x9000] ;  /* 0x00900000ca88783b */ /* 0x000eae0000000200 */
[C---:B-----5:R-:W-:Y:S08]  /*8350*/  HMMA.16816.F32.BF16 R164, R8.reuse, R32, R164 ;  /* 0x0000002008a4723c */ /* 0x060ff000000418a4 */
[C---:B------:R-:W-:Y:S01]  /*8360*/  HMMA.16816.F32.BF16 R160, R8.reuse, R34, R160 ;  /* 0x0000002208a0723c */ /* 0x040fe200000418a0 */
[----:B------:R-:W5:Y:S07]  /*8370*/  LDSM.16.M88.4 R32, [R202+0x9800] ;  /* 0x00980000ca20783b */ /* 0x000f6e0000000200 */
[C---:B---3--:R-:W-:Y:S08]  /*8380*/  HMMA.16816.F32.BF16 R156, R8.reuse, R12, R156 ;  /* 0x0000000c089c723c */ /* 0x048ff0000004189c */
[----:B------:R-:W-:Y:S01]  /*8390*/  HMMA.16816.F32.BF16 R152, R8, R14, R152 ;  /* 0x0000000e0898723c */ /* 0x000fe20000041898 */
[----:B------:R-:W-:Y:S04]  /*83a0*/  LDSM.16.M88.4 R12, [R217+0x4000] ;  /* 0x00400000d90c783b */ /* 0x000fe80000000200 */
[----:B------:R-:W-:Y:S03]  /*83b0*/  LDSM.16.M88.4 R8, [R193+UR5+0xa000] ;  /* 0x00a00005c108783b */ /* 0x000fe60008000200 */
[C---:B----4-:R-:W-:Y:S08]  /*83c0*/  HMMA.16816.F32.BF16 R28, R176.reuse, R4, R28 ;  /* 0x00000004b01c723c */ /* 0x050ff0000004181c */
[C---:B------:R-:W-:Y:S01]  /*83d0*/  HMMA.16816.F32.BF16 R24, R176.reuse, R6, R24 ;  /* 0x00000006b018723c */ /* 0x040fe20000041818 */
[----:B------:R-:W3:Y:S07]  /*83e0*/  LDSM.16.M88.4 R4, [R193+UR5+0xa800] ;  /* 0x00a80005c104783b */ /* 0x000eee0008000200 */
[C---:B------:R-:W-:Y:S08]  /*83f0*/  HMMA.16816.F32.BF16 R20, R176.reuse, R188, R20 ;  /* 0x000000bcb014723c */ /* 0x040ff00000041814 */
[C---:B------:R-:W-:Y:S08]  /*8400*/  HMMA.16816.F32.BF16 R16, R176.reuse, R190, R16 ;  /* 0x000000beb010723c */ /* 0x040ff00000041810 */
        /* <DEDUP_REMOVED lines=9> */
[C---:B--2---:R-:W-:Y:S01]  /*84a0*/  HMMA.16816.F32.BF16 R172, R148.reuse, R140, R20 ;  /* 0x0000008c94ac723c */ /* 0x044fe20000041814 */
[----:B------:R-:W2:Y:S07]  /*84b0*/  LDSM.16.M88.4 R20, [R204+0xa000] ;  /* 0x00a00000cc14783b */ /* 0x000eae0000000200 */
[C---:B------:R-:W-:Y:S08]  /*84c0*/  HMMA.16816.F32.BF16 R16, R148.reuse, R142, R16 ;  /* 0x0000008e9410723c */ /* 0x040ff00000041810 */
[C---:B------:R-:W-:Y:S08]  /*84d0*/  HMMA.16816.F32.BF16 R164, R148.reuse, R136, R164 ;  /* 0x0000008894a4723c */ /* 0x040ff000000418a4 */
[C---:B------:R-:W-:Y:S01]  /*84e0*/  HMMA.16816.F32.BF16 R160, R148.reuse, R138, R160 ;  /* 0x0000008a94a0723c */ /* 0x040fe200000418a0 */
[----:B------:R-:W-:Y:S07]  /*84f0*/  LDSM.16.M88.4 R136, [R204+0xb000] ;  /* 0x00b00000cc88783b */ /* 0x000fee0000000200 */
[C---:B-----5:R-:W-:Y:S08]  /*8500*/  HMMA.16816.F32.BF16 R156, R148.reuse, R32, R156 ;  /* 0x00000020949c723c */ /* 0x060ff0000004189c */
[----:B------:R-:W-:Y:S01]  /*8510*/  HMMA.16816.F32.BF16 R152, R148, R34, R152 ;  /* 0x000000229498723c */ /* 0x000fe20000041898 */
[----:B------:R-:W4:Y:S01]  /*8520*/  LDSM.16.M88.4 R32, [R204+0xb800] ;  /* 0x00b80000cc20783b */ /* 0x000f220000000200 */
[----:B------:R-:W-:-:S02]  /*8530*/  IMAD.SHL.U32 R148, R185, 0x2, RZ ;  /* 0x00000002b9947824 */ /* 0x000fc400078e00ff */
[----:B------:R-:W-:-:S03]  /*8540*/  VIADD R150, R192, 0x8 ;  /* 0x00000008c0967836 */ /* 0x000fc60000000000 */
[----:B------:R-:W-:Y:S01]  /*8550*/  LOP3.LUT R148, R148, 0x6, RZ, 0xc0, !PT ;  /* 0x0000000694947812 */ /* 0x000fe200078ec0ff */
[C---:B---3--:R-:W-:Y:S08]  /*8560*/  HMMA.16816.F32.BF16 R172, R12.reuse, R4, R172 ;  /* 0x000000040cac723c */ /* 0x048ff000000418ac */
[C---:B------:R-:W-:Y:S01]  /*8570*/  HMMA.16816.F32.BF16 R140, R12.reuse, R6, R16 ;  /* 0x000000060c8c723c */ /* 0x040fe20000041810 */
[----:B------:R-:W-:Y:S04]  /*8580*/  LDSM.16.M88.4 R16, [R205+0x4000] ;  /* 0x00400000cd10783b */ /* 0x000fe80000000200 */
[----:B------:R-:W3:Y:S03]  /*8590*/  LDSM.16.M88.4 R4, [R180+0xa000] ;  /* 0x00a00000b404783b */ /* 0x000ee60000000200 */
[C---:B------:R-:W-:Y:S08]  /*85a0*/  HMMA.16816.F32.BF16 R28, R12.reuse, R8, R28 ;  /* 0x000000080c1c723c */ /* 0x040ff0000004181c */
[C---:B------:R-:W-:Y:S01]  /*85b0*/  HMMA.16816.F32.BF16 R24, R12.reuse, R10, R24 ;  /* 0x0000000a0c18723c */ /* 0x040fe20000041818 */
[----:B------:R-:W-:Y:S07]  /*85c0*/  LDSM.16.M88.4 R8, [R204+0xa800] ;  /* 0x00a80000cc08783b */ /* 0x000fee0000000200 */
[C---:B-1----:R-:W-:Y:S08]  /*85d0*/  HMMA.16816.F32.BF16 R164, R12.reuse, R144, R164 ;  /* 0x000000900ca4723c */ /* 0x042ff000000418a4 */
[C---:B------:R-:W-:Y:S08]  /*85e0*/  HMMA.16816.F32.BF16 R160, R12.reuse, R146, R160 ;  /* 0x000000920ca0723c */ /* 0x040ff000000418a0 */
[C---:B------:R-:W-:Y:S08]  /*85f0*/  HMMA.16816.F32.BF16 R156, R12.reuse, R176, R156 ;  /* 0x000000b00c9c723c */ /* 0x040ff0000004189c */
[----:B------:R-:W-:Y:S01]  /*8600*/  HMMA.16816.F32.BF16 R152, R12, R178, R152 ;  /* 0x000000b20c98723c */ /* 0x000fe20000041898 */
[----:B------:R-:W1:Y:S07]  /*8610*/  LDSM.16.M88.4 R12, [R180+0xb800] ;  /* 0x00b80000b40c783b */ /* 0x000e6e0000000200 */
[C---:B--2---:R-:W-:Y:S08]  /*8620*/  HMMA.16816.F32.BF16 R28, R168.reuse, R20, R28 ;  /* 0x00000014a81c723c */ /* 0x044ff0000004181c */
[C---:B------:R-:W-:Y:S01]  /*8630*/  HMMA.16816.F32.BF16 R144, R168.reuse, R22, R24 ;  /* 0x00000016a890723c */ /* 0x040fe20000041818 */
[----:B------:R-:W-:Y:S04]  /*8640*/  LDSM.16.M88.4 R24, [R208+0x4000] ;  /* 0x00400000d018783b */ /* 0x000fe80000000200 */
[----:B------:R-:W2:Y:S03]  /*8650*/  LDSM.16.M88.4 R20, [R202+0xa000] ;  /* 0x00a00000ca14783b */ /* 0x000ea60000000200 */
[----:B----4-:R-:W-:Y:S08]  /*8660*/  HMMA.16816.F32.BF16 R152, R168, R34, R152 ;  /* 0x00000022a898723c */ /* 0x010ff00000041898 */
[----:B---3--:R-:W-:Y:S01]  /*8670*/  HMMA.16816.F32.BF16 R28, R16, R4, R28 ;  /* 0x00000004101c723c */ /* 0x008fe2000004181c */
[----:B------:R-:W-:-:S07]  /*8680*/  IMAD.U32 R5, RZ, RZ, UR18 ;  /* 0x00000012ff057e24 */ /* 0x000fce000f8e00ff */
[C---:B------:R-:W-:Y:S08]  /*8690*/  HMMA.16816.F32.BF16 R144, R16.reuse, R6, R144 ;  /* 0x000000061090723c */ /* 0x040ff00000041890 */
[----:B-1----:R-:W-:Y:S01]  /*86a0*/  HMMA.16816.F32.BF16 R152, R16, R14, R152 ;  /* 0x0000000e1098723c */ /* 0x002fe20000041898 */
[----:B------:R-:W-:Y:S02]  /*86b0*/  IMAD R14, R5, 0x40, R148 ;  /* 0x00000040050e7824 */ /* 0x000fe400078e0294 */
[----:B------:R-:W1:Y:S02]  /*86c0*/  LDSM.16.M88.4 R4, [R202+0xb800] ;  /* 0x00b80000ca04783b */ /* 0x000e640000000200 */
[----:B------:R-:W-:-:S03]  /*86d0*/  VIADD R15, R14, UR17 ;  /* 0x000000110e0f7c36 */ /* 0x000fc60008000000 */
[C---:B------:R-:W-:Y:S02]  /*86e0*/  HMMA.16816.F32.BF16 R172, R168.reuse, R8, R172 ;  /* 0x00000008a8ac723c */ /* 0x040fe400000418ac */
[--C-:B------:R-:W-:Y:S02]  /*86f0*/  IADD3 R217, PT, PT, R192, 0x80, -R15.reuse ;  /* 0x00000080c0d97810 */ /* 0x100fe40007ffe80f */
[----:B------:R-:W-:Y:S02]  /*8700*/  IADD3 R149, PT, PT, R150, 0x80, -R15 ;  /* 0x0000008096957810 */ /* 0x000fe40007ffe80f */
[----:B------:R-:W-:Y:S02]  /*8710*/  IABS R217, R217 ;  /* 0x000000d900d97213 */ /* 0x000fe40000000000 */
[----:B------:R-:W-:Y:S01]  /*8720*/  HMMA.16816.F32.BF16 R140, R168, R10, R140 ;  /* 0x0000000aa88c723c */ /* 0x000fe2000004188c */
[----:B------:R-:W3:Y:S01]  /*8730*/  LDSM.16.M88.4 R8, [R180+0xa800] ;  /* 0x00a80000b408783b */ /* 0x000ee20000000200 */
[----:B------:R-:W-:-:S02]  /*8740*/  I2FP.F32.S32 R217, R217 ;  /* 0x000000d900d97245 */ /* 0x000fc40000201400 */
[--C-:B------:R-:W-:Y:S02]  /*8750*/  IADD3 R35, PT, PT, R150, 0x48, -R15.reuse ;  /* 0x0000004896237810 */ /* 0x100fe40007ffe80f */
[----:B------:R-:W-:Y:S02]  /*8760*/  IABS R149, R149 ;  /* 0x0000009500957213 */ /* 0x000fe40000000000 */
[----:B--2---:R-:W-:Y:S01]  /*8770*/  HMMA.16816.F32.BF16 R28, R24, R20, R28 ;  /* 0x00000014181c723c */ /* 0x004fe2000004181c */
[C-C-:B------:R-:W-:Y:S02]  /*8780*/  IADD3 R34, PT, PT, R192.reuse, 0x48, -R15.reuse ;  /* 0x00000048c0227810 */ /* 0x140fe40007ffe80f */
[C-C-:B------:R-:W-:Y:S02]  /*8790*/  IADD3 R20, PT, PT, R192.reuse, 0x78, -R15.reuse ;  /* 0x00000078c0147810 */ /* 0x140fe40007ffe80f */
[----:B------:R-:W-:Y:S02]  /*87a0*/  IABS R34, R34 ;  /* 0x0000002200227213 */ /* 0x000fe40000000000 */
[--C-:B------:R-:W-:Y:S01]  /*87b0*/  IADD3 R209, PT, PT, R192, 0x77, -R15.reuse ;  /* 0x00000077c0d17810 */ /* 0x100fe20007ffe80f */
[----:B------:R-:W-:Y:S01]  /*87c0*/  HMMA.16816.F32.BF16 R156, R168, R32, R156 ;  /* 0x00000020a89c723c */ /* 0x000fe2000004189c */
[----:B------:R-:W-:Y:S01]  /*87d0*/  VIADD R33, R14, 0xffffff80 ;  /* 0xffffff800e217836 */ /* 0x000fe20000000000 */
[----:B------:R-:W-:-:S02]  /*87e0*/  IADD3 R32, PT, PT, R192, 0x7f, -R15 ;  /* 0x0000007fc0207810 */ /* 0x000fc40007ffe80f */
[C-C-:B------:R-:W-:Y:S02]  /*87f0*/  IADD3 R205, PT, PT, R192.reuse, 0x70, -R15.reuse ;  /* 0x00000070c0cd7810 */ /* 0x140fe40007ffe80f */
[----:B------:R-:W-:Y:S02]  /*8800*/  ISETP.GT.AND P0, PT, R197, R33, PT ;  /* 0x00000021c500720c */ /* 0x000fe40003f04270 */
[----:B------:R-:W-:Y:S01]  /*8810*/  ISETP.GE.AND P5, PT, R33, R196, PT ;  /* 0x000000c42100720c */ /* 0x000fe20003fa6270 */
[----:B------:R-:W-:Y:S01]  /*8820*/  HMMA.16816.F32.BF16 R164, R168, R136, R164 ;  /* 0x00000088a8a4723c */ /* 0x000fe200000418a4 */
[----:B------:R-:W-:Y:S01]  /*8830*/  IABS R32, R32 ;  /* 0x0000002000207213 */ /* 0x000fe20000000000 */
[----:B------:R-:W-:Y:S01]  /*8840*/  FFMA.FTZ R28, R217, -UR13, R28 ;  /* 0x8000000dd91c7c23 */ /* 0x000fe2000801001c */
[C-C-:B------:R-:W-:Y:S02]  /*8850*/  IADD3 R137, PT, PT, R192.reuse, 0x6f, -R15.reuse ;  /* 0x0000006fc0897810 */ /* 0x140fe40007ffe80f */
[----:B------:R-:W-:-:S02]  /*8860*/  IADD3 R136, PT, PT, R192, 0x67, -R15 ;  /* 0x00000067c0887810 */ /* 0x000fc40007ffe80f */
[----:B------:R-:W-:Y:S01]  /*8870*/  IADD3 R190, PT, PT, R192, 0x5f, -R15 ;  /* 0x0000005fc0be7810 */ /* 0x000fe20007ffe80f */
[----:B-1----:R-:W-:Y:S01]  /*8880*/  HMMA.16816.F32.BF16 R152, R24, R6, R152 ;  /* 0x000000061898723c */ /* 0x002fe20000041898 */
[----:B------:R-:W-:Y:S02]  /*8890*/  IABS R6, R35 ;  /* 0x0000002300067213 */ /* 0x000fe40000000000 */
[----:B------:R-:W-:Y:S02]  /*88a0*/  I2FP.F32.S32 R35, R149 ;  /* 0x0000009500237245 */ /* 0x000fe40000201400 */
[----:B------:R-:W-:Y:S02]  /*88b0*/  FSEL R7, R28, -INF , !P0 ;  /* 0xff8000001c077808 */ /* 0x000fe40004000000 */
[----:B------:R-:W-:Y:S01]  /*88c0*/  I2FP.F32.S32 R149, R34 ;  /* 0x0000002200957245 */ /* 0x000fe20000201400 */
[----:B---3--:R-:W-:Y:S01]  /*88d0*/  HMMA.16816.F32.BF16 R172, R16, R8, R172 ;  /* 0x0000000810ac723c */ /* 0x008fe200000418ac */
[----:B------:R-:W-:Y:S01]  /*88e0*/  FSEL R7, R7, -INF , !P5 ;  /* 0xff80000007077808 */ /* 0x000fe20006800000 */
[----:B------:R-:W-:Y:S01]  /*88f0*/  FFMA.FTZ R30, R35, -UR13, R30 ;  /* 0x8000000d231e7c23 */ /* 0x000fe2000801001e */
[----:B------:R-:W-:Y:S01]  /*8900*/  ISETP.GT.AND P5, PT, R195, R33, PT ;  /* 0x00000021c300720c */ /* 0x000fe20003fa4270 */
[----:B------:R-:W-:Y:S01]  /*8910*/  VIADD R8, R14, 0xffffffb8 ;  /* 0xffffffb80e087836 */ /* 0x000fe20000000000 */
[----:B------:R-:W-:-:S02]  /*8920*/  I2FP.F32.S32 R9, R6 ;  /* 0x0000000600097245 */ /* 0x000fc40000201400 */
[----:B------:R-:W-:Y:S01]  /*8930*/  ISETP.GE.AND P0, PT, R33, R194, PT ;  /* 0x000000c22100720c */ /* 0x000fe20003f06270 */
[----:B------:R-:W-:Y:S01]  /*8940*/  HMMA.16816.F32.BF16 R160, R168, R138, R160 ;  /* 0x0000008aa8a0723c */ /* 0x000fe200000418a0 */
[----:B------:R-:W-:Y:S02]  /*8950*/  FSEL R6, R30, -INF , !P5 ;  /* 0xff8000001e067808 */ /* 0x000fe40006800000 */
[----:B------:R-:W-:Y:S01]  /*8960*/  FFMA.FTZ R149, R149, -UR13, R152 ;  /* 0x8000000d95957c23 */ /* 0x000fe20008010098 */
[----:B------:R-:W-:Y:S01]  /*8970*/  I2FP.F32.S32 R28, R32 ;  /* 0x00000020001c7245 */ /* 0x000fe20000201400 */
[----:B------:R-:W-:Y:S01]  /*8980*/  FFMA.FTZ R154, R9, -UR13, R154 ;  /* 0x8000000d099a7c23 */ /* 0x000fe2000801009a */
[----:B------:R-:W-:Y:S01]  /*8990*/  ISETP.GT.AND P5, PT, R197, R8, PT ;  /* 0x00000008c500720c */ /* 0x000fe20003fa4270 */
[----:B------:R-:W1:Y:S01]  /*89a0*/  LDSM.16.M88.4 R32, [R202+0xa800] ;  /* 0x00a80000ca20783b */ /* 0x000e620000000200 */
[C-C-:B------:R-:W-:Y:S01]  /*89b0*/  IADD3 R138, PT, PT, R192.reuse, 0x68, -R15.reuse ;  /* 0x00000068c08a7810 */ /* 0x140fe20007ffe80f */
[----:B------:R-:W-:Y:S01]  /*89c0*/  HMMA.16816.F32.BF16 R144, R24, R22, R144 ;  /* 0x000000161890723c */ /* 0x000fe20000041890 */
[----:B------:R-:W-:Y:S01]  /*89d0*/  IADD3 R171, PT, PT, R192, 0x60, -R15 ;  /* 0x00000060c0ab7810 */ /* 0x000fe20007ffe80f */
[----:B------:R-:W-:Y:S01]  /*89e0*/  FFMA.FTZ R29, R28, -UR13, R29 ;  /* 0x8000000d1c1d7c23 */ /* 0x000fe2000801001d */
[----:B------:R-:W-:-:S02]  /*89f0*/  IADD3 R177, PT, PT, R192, 0x58, -R15 ;  /* 0x00000058c0b17810 */ /* 0x000fc40007ffe80f */
[C-C-:B------:R-:W-:Y:S02]  /*8a00*/  IADD3 R176, PT, PT, R192.reuse, 0x57, -R15.reuse ;  /* 0x00000057c0b07810 */ /* 0x140fe40007ffe80f */
[C-C-:B------:R-:W-:Y:S01]  /*8a10*/  IADD3 R178, PT, PT, R192.reuse, 0x50, -R15.reuse ;  /* 0x00000050c0b27810 */ /* 0x140fe20007ffe80f */
[C---:B------:R-:W-:Y:S01]  /*8a20*/  HMMA.16816.F32.BF16 R140, R16.reuse, R10, R140 ;  /* 0x0000000a108c723c */ /* 0x040fe2000004188c */
[C-C-:B------:R-:W-:Y:S02]  /*8a30*/  IADD3 R168, PT, PT, R192.reuse, 0x4f, -R15.reuse ;  /* 0x0000004fc0a87810 */ /* 0x140fe40007ffe80f */
[--C-:B------:R-:W-:Y:S02]  /*8a40*/  IADD3 R192, PT, PT, R192, 0x47, -R15.reuse ;  /* 0x00000047c0c07810 */ /* 0x100fe40007ffe80f */
[C-C-:B------:R-:W-:Y:S02]  /*8a50*/  IADD3 R21, PT, PT, R150.reuse, 0x7f, -R15.reuse ;  /* 0x0000007f96157810 */ /* 0x140fe40007ffe80f */
[C-C-:B------:R-:W-:Y:S01]  /*8a60*/  IADD3 R214, PT, PT, R150.reuse, 0x78, -R15.reuse ;  /* 0x0000007896d67810 */ /* 0x140fe20007ffe80f */
[----:B------:R-:W-:Y:S01]  /*8a70*/  HMMA.16816.F32.BF16 R156, R16, R12, R156 ;  /* 0x0000000c109c723c */ /* 0x000fe2000004189c */
[----:B------:R-:W-:-:S02]  /*8a80*/  IADD3 R208, PT, PT, R150, 0x77, -R15 ;  /* 0x0000007796d07810 */ /* 0x000fc40007ffe80f */
[C-C-:B------:R-:W-:Y:S02]  /*8a90*/  IADD3 R204, PT, PT, R150.reuse, 0x70, -R15.reuse ;  /* 0x0000007096cc7810 */ /* 0x140fe40007ffe80f */
[C-C-:B------:R-:W-:Y:S02]  /*8aa0*/  IADD3 R139, PT, PT, R150.reuse, 0x6f, -R15.reuse ;  /* 0x0000006f968b7810 */ /* 0x140fe40007ffe80f */
[C-C-:B------:R-:W-:Y:S02]  /*8ab0*/  IADD3 R169, PT, PT, R150.reuse, 0x68, -R15.reuse ;  /* 0x0000006896a97810 */ /* 0x140fe40007ffe80f */
[C-C-:B------:R-:W-:Y:S02]  /*8ac0*/  IADD3 R193, PT, PT, R150.reuse, 0x67, -R15.reuse ;  /* 0x0000006796c17810 */ /* 0x140fe40007ffe80f */
[C-C-:B------:R-:W-:Y:S02]  /*8ad0*/  IADD3 R191, PT, PT, R150.reuse, 0x60, -R15.reuse ;  /* 0x0000006096bf7810 */ /* 0x140fe40007ffe80f */
[----:B------:R-:W-:-:S02]  /*8ae0*/  IADD3 R189, PT, PT, R150, 0x5f, -R15 ;  /* 0x0000005f96bd7810 */ /* 0x000fc40007ffe80f */
[C-C-:B------:R-:W-:Y:S02]  /*8af0*/  IADD3 R188, PT, PT, R150.reuse, 0x58, -R15.reuse ;  /* 0x0000005896bc7810 */ /* 0x140fe40007ffe80f */
[C-C-:B------:R-:W-:Y:S02]  /*8b00*/  IADD3 R179, PT, PT, R150.reuse, 0x57, -R15.reuse ;  /* 0x0000005796b37810 */ /* 0x140fe40007ffe80f */
[C-C-:B------:R-:W-:Y:S01]  /*8b10*/  IADD3 R170, PT, PT, R150.reuse, 0x50, -R15.reuse ;  /* 0x0000005096aa7810 */ /* 0x140fe20007ffe80f */
[----:B------:R-:W-:Y:S01]  /*8b20*/  HMMA.16816.F32.BF16 R156, R24, R4, R156 ;  /* 0x00000004189c723c */ /* 0x000fe2000004189c */
[--C-:B------:R-:W-:Y:S01]  /*8b30*/  IADD3 R151, PT, PT, R150, 0x4f, -R15.reuse ;  /* 0x0000004f96977810 */ /* 0x100fe20007ffe80f */
[----:B------:R-:W-:Y:S01]  /*8b40*/  VIADD R4, R14, 0xffffffa9 ;  /* 0xffffffa90e047836 */ /* 0x000fe20000000000 */
[----:B------:R-:W-:Y:S02]  /*8b50*/  IADD3 R15, PT, PT, R150, 0x47, -R15 ;  /* 0x00000047960f7810 */ /* 0x000fe40007ffe80f */
[----:B------:R-:W-:-:S02]  /*8b60*/  FSEL R6, R6, -INF , !P0 ;  /* 0xff80000006067808 */ /* 0x000fc40004000000 */
[----:B------:R-:W-:Y:S01]  /*8b70*/  ISETP.GE.AND P0, PT, R8, R196, PT ;  /* 0x000000c40800720c */ /* 0x000fe20003f06270 */
[C---:B-1----:R-:W-:Y:S01]  /*8b80*/  HMMA.16816.F32.BF16 R172, R24.reuse, R32, R172 ;  /* 0x0000002018ac723c */ /* 0x042fe200000418ac */
[----:B------:R-:W-:Y:S01]  /*8b90*/  FSEL R150, R149, -INF , !P5 ;  /* 0xff80000095967808 */ /* 0x000fe20006800000 */
[----:B------:R-:W-:Y:S01]  /*8ba0*/  VIADD R32, R14, 0xffffff90 ;  /* 0xffffff900e207836 */ /* 0x000fe20000000000 */
[----:B------:R-:W-:Y:S02]  /*8bb0*/  ISETP.GE.AND P5, PT, R8, R194, PT ;  /* 0x000000c20800720c */ /* 0x000fe40003fa6270 */
[----:B------:R-:W-:Y:S02]  /*8bc0*/  FSEL R150, R150, -INF , !P0 ;  /* 0xff80000096967808 */ /* 0x000fe40004000000 */
[----:B------:R-:W-:Y:S01]  /*8bd0*/  ISETP.GT.AND P0, PT, R195, R8, PT ;  /* 0x00000008c300720c */ /* 0x000fe20003f04270 */
[----:B------:R-:W-:Y:S01]  /*8be0*/  VIADD R8, R14, 0xffffff81 ;  /* 0xffffff810e087836 */ /* 0x000fe20000000000 */
[----:B------:R-:W-:Y:S01]  /*8bf0*/  IABS R28, R21 ;  /* 0x00000015001c7213 */ /* 0x000fe20000000000 */
[----:B------:R-:W-:Y:S01]  /*8c00*/  HMMA.16816.F32.BF16 R140, R24, R34, R140 ;  /* 0x00000022188c723c */ /* 0x000fe2000004188c */
[----:B------:R-:W-:-:S02]  /*8c10*/  FSEL R149, R154, -INF , !P0 ;  /* 0xff8000009a957808 */ /* 0x000fc40004000000 */
[----:B------:R-:W-:Y:S02]  /*8c20*/  ISETP.GT.AND P0, PT, R197, R8, PT ;  /* 0x00000008c500720c */ /* 0x000fe40003f04270 */
[----:B------:R-:W-:Y:S02]  /*8c30*/  IABS R9, R20 ;  /* 0x0000001400097213 */ /* 0x000fe40000000000 */
[----:B------:R-:W-:Y:S01]  /*8c40*/  FSEL R149, R149, -INF , !P5 ;  /* 0xff80000095957808 */ /* 0x000fe20006800000 */
[----:B------:R-:W1:Y:S01]  /*8c50*/  LDSM.16.M88.4 R20, [R180+0xb000] ;  /* 0x00b00000b414783b */ /* 0x000e620000000200 */
[----:B------:R-:W-:Y:S02]  /*8c60*/  ISETP.GE.AND P5, PT, R8, R196, PT ;  /* 0x000000c40800720c */ /* 0x000fe40003fa6270 */
[----:B------:R-:W-:Y:S02]  /*8c70*/  FSEL R29, R29, -INF , !P0 ;  /* 0xff8000001d1d7808 */ /* 0x000fe40004000000 */
[----:B------:R-:W-:-:S02]  /*8c80*/  I2FP.F32.S32 R28, R28 ;  /* 0x0000001c001c7245 */ /* 0x000fc40000201400 */
[----:B------:R-:W-:Y:S02]  /*8c90*/  FSEL R29, R29, -INF , !P5 ;  /* 0xff8000001d1d7808 */ /* 0x000fe40006800000 */
[----:B------:R-:W-:Y:S01]  /*8ca0*/  ISETP.GE.AND P0, PT, R8, R194, PT ;  /* 0x000000c20800720c */ /* 0x000fe20003f06270 */
[----:B------:R-:W-:Y:S01]  /*8cb0*/  FFMA.FTZ R31, R28, -UR13, R31 ;  /* 0x8000000d1c1f7c23 */ /* 0x000fe2000801001f */
[----:B------:R-:W-:Y:S02]  /*8cc0*/  I2FP.F32.S32 R9, R9 ;  /* 0x0000000900097245 */ /* 0x000fe40000201400 */
[----:B------:R-:W-:Y:S01]  /*8cd0*/  ISETP.GT.AND P5, PT, R195, R8, PT ;  /* 0x00000008c300720c */ /* 0x000fe20003fa4270 */
[----:B------:R-:W-:Y:S01]  /*8ce0*/  VIADD R8, R14, 0xffffff88 ;  /* 0xffffff880e087836 */ /* 0x000fe20000000000 */
[----:B------:R-:W-:Y:S01]  /*8cf0*/  IABS R214, R214 ;  /* 0x000000d600d67213 */ /* 0x000fe20000000000 */
[----:B------:R-:W-:Y:S01]  /*8d00*/  FFMA.FTZ R9, R9, -UR13, R144 ;  /* 0x8000000d09097c23 */ /* 0x000fe20008010090 */
[----:B------:R-:W-:-:S02]  /*8d10*/  FSEL R28, R31, -INF , !P5 ;  /* 0xff8000001f1c7808 */ /* 0x000fc40006800000 */
[----:B------:R-:W-:Y:S02]  /*8d20*/  ISETP.GT.AND P5, PT, R197, R8, PT ;  /* 0x00000008c500720c */ /* 0x000fe40003fa4270 */
[----:B------:R-:W-:Y:S02]  /*8d30*/  FSEL R28, R28, -INF , !P0 ;  /* 0xff8000001c1c7808 */ /* 0x000fe40004000000 */
[----:B------:R-:W-:Y:S02]  /*8d40*/  ISETP.GE.AND P0, PT, R8, R196, PT ;  /* 0x000000c40800720c */ /* 0x000fe40003f06270 */
[----:B------:R-:W-:Y:S02]  /*8d50*/  FSEL R31, R9, -INF , !P5 ;  /* 0xff800000091f7808 */ /* 0x000fe40006800000 */
[----:B------:R-:W-:Y:S02]  /*8d60*/  I2FP.F32.S32 R9, R214 ;  /* 0x000000d600097245 */ /* 0x000fe40000201400 */
[----:B------:R-:W-:-:S02]  /*8d70*/  IABS R209, R209 ;  /* 0x000000d100d17213 */ /* 0x000fc40000000000 */
[----:B------:R-:W-:Y:S01]  /*8d80*/  FSEL R31, R31, -INF , !P0 ;  /* 0xff8000001f1f7808 */ /* 0x000fe20004000000 */
[----:B------:R-:W-:Y:S01]  /*8d90*/  FFMA.FTZ R146, R9, -UR13, R146 ;  /* 0x8000000d09927c23 */ /* 0x000fe20008010092 */
[----:B------:R-:W-:Y:S01]  /*8da0*/  ISETP.GE.AND P5, PT, R8, R194, PT ;  /* 0x000000c20800720c */ /* 0x000fe20003fa6270 */
[----:B------:R-:W-:Y:S01]  /*8db0*/  VIADD R9, R14, 0xffffff89 ;  /* 0xffffff890e097836 */ /* 0x000fe20000000000 */
[----:B------:R-:W-:Y:S02]  /*8dc0*/  ISETP.GT.AND P0, PT, R195, R8, PT ;  /* 0x00000008c300720c */ /* 0x000fe40003f04270 */
[----:B------:R-:W-:Y:S02]  /*8dd0*/  I2FP.F32.S32 R8, R209 ;  /* 0x000000d100087245 */ /* 0x000fe40000201400 */
[----:B------:R-:W-:Y:S01]  /*8de0*/  IABS R208, R208 ;  /* 0x000000d000d07213 */ /* 0x000fe20000000000 */
[----:B-1----:R-:W-:Y:S01]  /*8df0*/  HMMA.16816.F32.BF16 R164, R16, R20, R164 ;  /* 0x0000001410a4723c */ /* 0x002fe200000418a4 */
[----:B------:R-:W-:Y:S01]  /*8e00*/  FSEL R30, R146, -INF , !P0 ;  /* 0xff800000921e7808 */ /* 0x000fe20004000000 */
[----:B------:R-:W-:Y:S01]  /*8e10*/  FFMA.FTZ R8, R8, -UR13, R145 ;  /* 0x8000000d08087c23 */ /* 0x000fe20008010091 */
[----:B------:R-:W-:-:S02]  /*8e20*/  ISETP.GT.AND P0, PT, R197, R9, PT ;  /* 0x00000009c500720c */ /* 0x000fc40003f04270 */
[----:B------:R-:W-:Y:S02]  /*8e30*/  I2FP.F32.S32 R208, R208 ;  /* 0x000000d000d07245 */ /* 0x000fe40000201400 */
[----:B------:R-:W-:Y:S01]  /*8e40*/  FSEL R30, R30, -INF , !P5 ;  /* 0xff8000001e1e7808 */ /* 0x000fe20006800000 */
[----:B------:R-:W-:Y:S01]  /*8e50*/  HMMA.16816.F32.BF16 R160, R16, R22, R160 ;  /* 0x0000001610a0723c */ /* 0x000fe200000418a0 */
[----:B------:R-:W-:Y:S01]  /*8e60*/  IABS R205, R205 ;  /* 0x000000cd00cd7213 */ /* 0x000fe20000000000 */
[----:B------:R-:W-:Y:S01]  /*8e70*/  FFMA.FTZ R147, R208, -UR13, R147 ;  /* 0x8000000dd0937c23 */ /* 0x000fe20008010093 */
[----:B------:R-:W-:Y:S02]  /*8e80*/  ISETP.GE.AND P5, PT, R9, R196, PT ;  /* 0x000000c40900720c */ /* 0x000fe40003fa6270 */
[----:B------:R-:W-:Y:S02]  /*8e90*/  FSEL R8, R8, -INF , !P0 ;  /* 0xff80000008087808 */ /* 0x000fe40004000000 */
[----:B------:R-:W-:-:S02]  /*8ea0*/  I2FP.F32.S32 R11, R205 ;  /* 0x000000cd000b7245 */ /* 0x000fc40000201400 */
[----:B------:R-:W-:Y:S02]  /*8eb0*/  FSEL R33, R8, -INF , !P5 ;  /* 0xff80000008217808 */ /* 0x000fe40006800000 */
[----:B------:R-:W-:Y:S01]  /*8ec0*/  ISETP.GT.AND P5, PT, R195, R9, PT ;  /* 0x00000009c300720c */ /* 0x000fe20003fa4270 */
[----:B------:R-:W-:Y:S01]  /*8ed0*/  FFMA.FTZ R11, R11, -UR13, R172 ;  /* 0x8000000d0b0b7c23 */ /* 0x000fe200080100ac */
[----:B------:R-:W-:Y:S02]  /*8ee0*/  IABS R144, R137 ;  /* 0x0000008900907213 */ /* 0x000fe40000000000 */
[----:B------:R-:W-:Y:S02]  /*8ef0*/  FSEL R20, R147, -INF , !P5 ;  /* 0xff80000093147808 */ /* 0x000fe40006800000 */
[----:B------:R-:W-:Y:S02]  /*8f00*/  ISETP.GT.AND P5, PT, R197, R32, PT ;  /* 0x00000020c500720c */ /* 0x000fe40003fa4270 */
[----:B------:R-:W-:-:S02]  /*8f10*/  ISETP.GE.AND P0, PT, R9, R194, PT ;  /* 0x000000c20900720c */ /* 0x000fc40003f06270 */
[----:B------:R-:W-:Y:S02]  /*8f20*/  FSEL R137, R11, -INF , !P5 ;  /* 0xff8000000b897808 */ /* 0x000fe40006800000 */
[----:B------:R-:W1:Y:S01]  /*8f30*/  LDSM.16.M88.4 R8, [R202+0xb000] ;  /* 0x00b00000ca08783b */ /* 0x000e620000000200 */
[----:B------:R-:W-:Y:S01]  /*8f40*/  IABS R21, R204 ;  /* 0x000000cc00157213 */ /* 0x000fe20000000000 */
[----:B------:R-:W-:-:S04]  /*8f50*/  DEPBAR.LE SB0, 0x0 ;  /* 0x000080000000791a */ /* 0x000fc80000000000 */
[----:B------:R-:W-:Y:S02]  /*8f60*/  FSEL R20, R20, -INF , !P0 ;  /* 0xff80000014147808 */ /* 0x000fe40004000000 */
[----:B------:R-:W-:Y:S02]  /*8f70*/  I2FP.F32.S32 R21, R21 ;  /* 0x0000001500157245 */ /* 0x000fe40000201400 */
[----:B------:R-:W-:Y:S02]  /*8f80*/  ISETP.GE.AND P0, PT, R32, R196, PT ;  /* 0x000000c42000720c */ /* 0x000fe40003f06270 */
[----:B------:R-:W-:Y:S01]  /*8f90*/  I2FP.F32.S32 R144, R144 ;  /* 0x0000009000907245 */ /* 0x000fe20000201400 */
[----:B------:R-:W-:Y:S01]  /*8fa0*/  FFMA.FTZ R174, R21, -UR13, R174 ;  /* 0x8000000d15ae7c23 */ /* 0x000fe200080100ae */
[----:B------:R-:W-:Y:S01]  /*8fb0*/  FSEL R137, R137, -INF , !P0 ;  /* 0xff80000089897808 */ /* 0x000fe20004000000 */
[----:B------:R-:W-:Y:S01]  /*8fc0*/  VIADD R21, R14, 0xffffff91 ;  /* 0xffffff910e157836 */ /* 0x000fe20000000000 */
[----:B------:R-:W-:Y:S01]  /*8fd0*/  ISETP.GT.AND P0, PT, R195, R32, PT ;  /* 0x00000020c300720c */ /* 0x000fe20003f04270 */
[----:B------:R-:W-:Y:S01]  /*8fe0*/  FFMA.FTZ R144, R144, -UR13, R173 ;  /* 0x8000000d90907c23 */ /* 0x000fe200080100ad */
[----:B------:R-:W-:-:S02]  /*8ff0*/  ISETP.GE.AND P5, PT, R32, R194, PT ;  /* 0x000000c22000720c */ /* 0x000fc40003fa6270 */
[----:B------:R-:W-:Y:S02]  /*9000*/  FSEL R174, R174, -INF , !P0 ;  /* 0xff800000aeae7808 */ /* 0x000fe40004000000 */
[----:B------:R-:W-:Y:S02]  /*9010*/  IABS R139, R139 ;  /* 0x0000008b008b7213 */ /* 0x000fe40000000000 */
[----:B------:R-:W-:Y:S02]  /*9020*/  ISETP.GT.AND P0, PT, R197, R21, PT ;  /* 0x00000015c500720c */ /* 0x000fe40003f04270 */
[----:B------:R-:W-:Y:S02]  /*9030*/  IABS R32, R138 ;  /* 0x0000008a00207213 */ /* 0x000fe40000000000 */
[----:B------:R-:W-:Y:S02]  /*9040*/  FSEL R138, R174, -INF , !P5 ;  /* 0xff800000ae8a7808 */ /* 0x000fe40006800000 */
[----:B------:R-:W-:-:S02]  /*9050*/  ISETP.GE.AND P5, PT, R21, R196, PT ;  /* 0x000000c41500720c */ /* 0x000fc40003fa6270 */
[----:B------:R-:W-:Y:S02]  /*9060*/  FSEL R144, R144, -INF , !P0 ;  /* 0xff80000090907808 */ /* 0x000fe40004000000 */
[----:B------:R-:W-:Y:S02]  /*9070*/  I2FP.F32.S32 R34, R139 ;  /* 0x0000008b00227245 */ /* 0x000fe40000201400 */
[----:B------:R-:W-:Y:S02]  /*9080*/  FSEL R139, R144, -INF , !P5 ;  /* 0xff800000908b7808 */ /* 0x000fe40006800000 */
[----:B------:R-:W-:Y:S01]  /*9090*/  ISETP.GE.AND P0, PT, R21, R194, PT ;  /* 0x000000c21500720c */ /* 0x000fe20003f06270 */
[----:B------:R-:W-:Y:S01]  /*90a0*/  FFMA.FTZ R175, R34, -UR13, R175 ;  /* 0x8000000d22af7c23 */ /* 0x000fe200080100af */
[----:B------:R-:W-:Y:S01]  /*90b0*/  I2FP.F32.S32 R35, R32 ;  /* 0x0000002000237245 */ /* 0x000fe20000201400 */
[C---:B-1----:R-:W-:Y:S01]  /*90c0*/  HMMA.16816.F32.BF16 R164, R24.reuse, R8, R164 ;  /* 0x0000000818a4723c */ /* 0x042fe200000418a4 */
[----:B------:R-:W-:Y:S01]  /*90d0*/  ISETP.GT.AND P5, PT, R195, R21, PT ;  /* 0x00000015c300720c */ /* 0x000fe20003fa4270 */
[C---:B------:R-:W-:Y:S01]  /*90e0*/  VIADD R21, R14.reuse, 0xffffff98 ;  /* 0xffffff980e157836 */ /* 0x040fe20000000000 */
[----:B------:R-:W-:Y:S01]  /*90f0*/  IABS R169, R169 ;  /* 0x000000a900a97213 */ /* 0x000fe20000000000 */
[----:B------:R-:W-:Y:S01]  /*9100*/  FFMA.FTZ R35, R35, -UR13, R140 ;  /* 0x8000000d23237c23 */ /* 0x000fe2000801008c */
[----:B------:R-:W-:Y:S01]  /*9110*/  FSEL R175, R175, -INF , !P5 ;  /* 0xff800000afaf7808 */ /* 0x000fe20006800000 */
[----:B------:R-:W-:Y:S01]  /*9120*/  VIADD R8, R14, 0xffffff99 ;  /* 0xffffff990e087836 */ /* 0x000fe20000000000 */
[----:B------:R-:W-:Y:S01]  /*9130*/  ISETP.GT.AND P5, PT, R197, R21, PT ;  /* 0x00000015c500720c */ /* 0x000fe20003fa4270 */
[----:B------:R-:W-:Y:S01]  /*9140*/  HMMA.16816.F32.BF16 R160, R24, R10, R160 ;  /* 0x0000000a18a0723c */ /* 0x000fe200000418a0 */
[----:B------:R-:W-:-:S02]  /*9150*/  IABS R22, R136 ;  /* 0x0000008800167213 */ /* 0x000fc40000000000 */
[----:B------:R-:W-:Y:S02]  /*9160*/  FSEL R136, R175, -INF , !P0 ;  /* 0xff800000af887808 */ /* 0x000fe40004000000 */
[----:B------:R-:W-:Y:S02]  /*9170*/  I2FP.F32.S32 R23, R169 ;  /* 0x000000a900177245 */ /* 0x000fe40000201400 */
[----:B------:R-:W-:Y:S02]  /*9180*/  ISETP.GE.AND P0, PT, R21, R196, PT ;  /* 0x000000c41500720c */ /* 0x000fe40003f06270 */
[----:B------:R-:W-:Y:S01]  /*9190*/  FSEL R35, R35, -INF , !P5 ;  /* 0xff80000023237808 */ /* 0x000fe20006800000 */
[----:B------:R-:W-:Y:S01]  /*91a0*/  FFMA.FTZ R142, R23, -UR13, R142 ;  /* 0x8000000d178e7c23 */ /* 0x000fe2000801008e */
[----:B------:R-:W-:Y:S02]  /*91b0*/  I2FP.F32.S32 R22, R22 ;  /* 0x0000001600167245 */ /* 0x000fe40000201400 */
[----:B------:R-:W-:-:S02]  /*91c0*/  FSEL R169, R35, -INF , !P0 ;  /* 0xff80000023a97808 */ /* 0x000fc40004000000 */
[----:B------:R-:W-:Y:S01]  /*91d0*/  ISETP.GT.AND P0, PT, R195, R21, PT ;  /* 0x00000015c300720c */ /* 0x000fe20003f04270 */
[----:B------:R-:W-:Y:S01]  /*91e0*/  FFMA.FTZ R22, R22, -UR13, R141 ;  /* 0x8000000d16167c23 */ /* 0x000fe2000801008d */
[----:B------:R-:W-:Y:S02]  /*91f0*/  ISETP.GE.AND P5, PT, R21, R194, PT ;  /* 0x000000c21500720c */ /* 0x000fe40003fa6270 */
[----:B------:R-:W-:Y:S02]  /*9200*/  FSEL R142, R142, -INF , !P0 ;  /* 0xff8000008e8e7808 */ /* 0x000fe40004000000 */
[----:B------:R-:W-:Y:S02]  /*9210*/  IABS R193, R193 ;  /* 0x000000c100c17213 */ /* 0x000fe40000000000 */
[----:B------:R-:W-:Y:S02]  /*9220*/  ISETP.GT.AND P0, PT, R197, R8, PT ;  /* 0x00000008c500720c */ /* 0x000fe40003f04270 */
        /* <DEDUP_REMOVED lines=8> */
[----:B------:R-:W-:Y:S01]  /*92b0*/  ISETP.GE.AND P0, PT, R8, R194, PT ;  /* 0x000000c20800720c */ /* 0x000fe20003f06270 */
[----:B------:R-:W-:Y:S01]  /*92c0*/  FFMA.FTZ R9, R9, -UR13, R164 ;  /* 0x8000000d09097c23 */ /* 0x000fe200080100a4 */
[----:B------:R-:W-:Y:S01]  /*92d0*/  ISETP.GT.AND P5, PT, R195, R8, PT ;  /* 0x00000008c300720c */ /* 0x000fe20003fa4270 */
[----:B------:R-:W-:Y:S01]  /*92e0*/  VIADD R8, R14, 0xffffffa0 ;  /* 0xffffffa00e087836 */ /* 0x000fe20000000000 */
[----:B------:R-:W-:Y:S02]  /*92f0*/  IABS R191, R191 ;  /* 0x000000bf00bf7213 */ /* 0x000fe40000000000 */
[----:B------:R-:W-:Y:S02]  /*9300*/  FSEL R143, R143, -INF , !P5 ;  /* 0xff8000008f8f7808 */ /* 0x000fe40006800000 */
[----:B------:R-:W-:Y:S02]  /*9310*/  ISETP.GT.AND P5, PT, R197, R8, PT ;  /* 0x00000008c500720c */ /* 0x000fe40003fa4270 */
[----:B------:R-:W-:-:S02]  /*9320*/  IABS R10, R190 ;  /* 0x000000be000a7213 */ /* 0x000fc40000000000 */
[----:B------:R-:W-:Y:S02]  /*9330*/  FSEL R190, R143, -INF , !P0 ;  /* 0xff8000008fbe7808 */ /* 0x000fe40004000000 */
[----:B------:R-:W-:Y:S02]  /*9340*/  ISETP.GE.AND P0, PT, R8, R196, PT ;  /* 0x000000c40800720c */ /* 0x000fe40003f06270 */
[----:B------:R-:W-:Y:S02]  /*9350*/  IABS R189, R189 ;  /* 0x000000bd00bd7213 */ /* 0x000fe40000000000 */
[----:B------:R-:W-:Y:S02]  /*9360*/  FSEL R147, R9, -INF , !P5 ;  /* 0xff80000009937808 */ /* 0x000fe40006800000 */
[----:B------:R-:W-:Y:S01]  /*9370*/  I2FP.F32.S32 R11, R191 ;  /* 0x000000bf000b7245 */ /* 0x000fe20000201400 */
[----:B------:R-:W-:Y:S01]  /*9380*/  IMAD.MOV.U32 R9, RZ, RZ, R189 ;  /* 0x000000ffff097224 */ /* 0x000fe200078e00bd */
[----:B------:R-:W-:-:S02]  /*9390*/  FSEL R147, R147, -INF , !P0 ;  /* 0xff80000093937808 */ /* 0x000fc40004000000 */
[----:B------:R-:W-:Y:S01]  /*93a0*/  ISETP.GE.AND P5, PT, R8, R194, PT ;  /* 0x000000c20800720c */ /* 0x000fe20003fa6270 */
[----:B------:R-:W-:Y:S01]  /*93b0*/  FFMA.FTZ R11, R11, -UR13, R166 ;  /* 0x8000000d0b0b7c23 */ /* 0x000fe200080100a6 */
[----:B------:R-:W-:Y:S02]  /*93c0*/  I2FP.F32.S32 R10, R10 ;  /* 0x0000000a000a7245 */ /* 0x000fe40000201400 */
[----:B------:R-:W-:Y:S01]  /*93d0*/  ISETP.GT.AND P0, PT, R195, R8, PT ;  /* 0x00000008c300720c */ /* 0x000fe20003f04270 */
[----:B------:R-:W-:Y:S01]  /*93e0*/  VIADD R8, R14, 0xffffffa1 ;  /* 0xffffffa10e087836 */ /* 0x000fe20000000000 */
[----:B------:R-:W-:Y:S01]  /*93f0*/  I2FP.F32.S32 R12, R9 ;  /* 0x00000009000c7245 */ /* 0x000fe20000201400 */
[----:B------:R-:W-:Y:S01]  /*9400*/  FFMA.FTZ R10, R10, -UR13, R165 ;  /* 0x8000000d0a0a7c23 */ /* 0x000fe200080100a5 */
[----:B------:R-:W-:Y:S02]  /*9410*/  FSEL R11, R11, -INF , !P0 ;  /* 0xff8000000b0b7808 */ /* 0x000fe40004000000 */
[----:B------:R-:W-:Y:S01]  /*9420*/  IABS R177, R177 ;  /* 0x000000b100b17213 */ /* 0x000fe20000000000 */
[----:B------:R-:W-:Y:S01]  /*9430*/  FFMA.FTZ R12, R12, -UR13, R167 ;  /* 0x8000000d0c0c7c23 */ /* 0x000fe200080100a7 */
[----:B------:R-:W-:-:S02]  /*9440*/  ISETP.GT.AND P0, PT, R197, R8, PT ;  /* 0x00000008c500720c */ /* 0x000fc40003f04270 */
[----:B------:R-:W-:Y:S01]  /*9450*/  FSEL R146, R11, -INF , !P5 ;  /* 0xff8000000b927808 */ /* 0x000fe20006800000 */
[----:B------:R-:W-:Y:S01]  /*9460*/  VIADD R11, R14, 0xffffffa8 ;  /* 0xffffffa80e0b7836 */ /* 0x000fe20000000000 */
[----:B------:R-:W-:Y:S02]  /*9470*/  ISETP.GE.AND P5, PT, R8, R196, PT ;  /* 0x000000c40800720c */ /* 0x000fe40003fa6270 */
[----:B------:R-:W-:Y:S02]  /*9480*/  FSEL R10, R10, -INF , !P0 ;  /* 0xff8000000a0a7808 */ /* 0x000fe40004000000 */
[----:B------:R-:W-:Y:S02]  /*9490*/  I2FP.F32.S32 R9, R177 ;  /* 0x000000b100097245 */ /* 0x000fe40000201400 */
[----:B------:R-:W-:Y:S02]  /*94a0*/  ISETP.GT.AND P0, PT, R195, R8, PT ;  /* 0x00000008c300720c */ /* 0x000fe40003f04270 */
[----:B------:R-:W-:Y:S01]  /*94b0*/  FSEL R177, R10, -INF , !P5 ;  /* 0xff8000000ab17808 */ /* 0x000fe20006800000 */
[----:B------:R-:W-:Y:S01]  /*94c0*/  FFMA.FTZ R9, R9, -UR13, R160 ;  /* 0x8000000d09097c23 */ /* 0x000fe200080100a0 */
[----:B------:R-:W-:-:S02]  /*94d0*/  ISETP.GE.AND P5, PT, R8, R194, PT ;  /* 0x000000c20800720c */ /* 0x000fc40003fa6270 */
[----:B------:R-:W-:Y:S02]  /*94e0*/  FSEL R12, R12, -INF , !P0 ;  /* 0xff8000000c0c7808 */ /* 0x000fe40004000000 */
[----:B------:R-:W-:Y:S02]  /*94f0*/  ISETP.GT.AND P0, PT, R197, R11, PT ;  /* 0x0000000bc500720c */ /* 0x000fe40003f04270 */
[----:B------:R-:W-:Y:S02]  /*9500*/  IABS R8, R176 ;  /* 0x000000b000087213 */ /* 0x000fe40000000000 */
[----:B------:R-:W-:Y:S02]  /*9510*/  IABS R188, R188 ;  /* 0x000000bc00bc7213 */ /* 0x000fe40000000000 */
[----:B------:R-:W-:Y:S01]  /*9520*/  FSEL R175, R9, -INF , !P0 ;  /* 0xff80000009af7808 */ /* 0x000fe20004000000 */
[----:B------:R-:W-:Y:S01]  /*9530*/  IMAD.MOV.U32 R10, RZ, RZ, R8 ;  /* 0x000000ffff0a7224 */ /* 0x000fe200078e0008 */
[----:B------:R-:W-:-:S02]  /*9540*/  FSEL R176, R12, -INF , !P5 ;  /* 0xff8000000cb07808 */ /* 0x000fc40006800000 */
[----:B------:R-:W-:Y:S02]  /*9550*/  I2FP.F32.S32 R9, R188 ;  /* 0x000000bc00097245 */ /* 0x000fe40000201400 */
[----:B------:R-:W-:Y:S02]  /*9560*/  ISETP.GE.AND P5, PT, R11, R196, PT ;  /* 0x000000c40b00720c */ /* 0x000fe40003fa6270 */
[----:B------:R-:W-:Y:S01]  /*9570*/  IABS R179, R179 ;  /* 0x000000b300b37213 */ /* 0x000fe20000000000 */
[----:B------:R-:W-:Y:S01]  /*9580*/  FFMA.FTZ R9, R9, -UR13, R162 ;  /* 0x8000000d09097c23 */ /* 0x000fe200080100a2 */
[----:B------:R-:W-:Y:S02]  /*9590*/  I2FP.F32.S32 R10, R10 ;  /* 0x0000000a000a7245 */ /* 0x000fe40000201400 */
[----:B------:R-:W-:Y:S01]  /*95a0*/  FSEL R175, R175, -INF , !P5 ;  /* 0xff800000afaf7808 */ /* 0x000fe20006800000 */
[----:B------:R-:W-:Y:S01]  /*95b0*/  IMAD.MOV.U32 R8, RZ, RZ, R179 ;  /* 0x000000ffff087224 */ /* 0x000fe200078e00b3 */
[----:B------:R-:W-:Y:S01]  /*95c0*/  ISETP.GT.AND P5, PT, R195, R11, PT ;  /* 0x0000000bc300720c */ /* 0x000fe20003fa4270 */
[----:B------:R-:W-:Y:S01]  /*95d0*/  FFMA.FTZ R10, R10, -UR13, R161 ;  /* 0x8000000d0a0a7c23 */ /* 0x000fe200080100a1 */
[----:B------:R-:W-:-:S02]  /*95e0*/  ISETP.GE.AND P0, PT, R11, R194, PT ;  /* 0x000000c20b00720c */ /* 0x000fc40003f06270 */
[----:B------:R-:W-:Y:S02]  /*95f0*/  FSEL R9, R9, -INF , !P5 ;  /* 0xff80000009097808 */ /* 0x000fe40006800000 */
[----:B------:R-:W-:Y:S02]  /*9600*/  ISETP.GT.AND P5, PT, R197, R4, PT ;  /* 0x00000004c500720c */ /* 0x000fe40003fa4270 */
[----:B------:R-:W-:Y:S02]  /*9610*/  FSEL R180, R9, -INF , !P0 ;  /* 0xff80000009b47808 */ /* 0x000fe40004000000 */
[----:B------:R-:W-:Y:S02]  /*9620*/  I2FP.F32.S32 R8, R8 ;  /* 0x0000000800087245 */ /* 0x000fe40000201400 */
[----:B------:R-:W-:Y:S02]  /*9630*/  ISETP.GE.AND P0, PT, R4, R196, PT ;  /* 0x000000c40400720c */ /* 0x000fe40003f06270 */
[----:B------:R-:W-:Y:S01]  /*9640*/  FSEL R10, R10, -INF , !P5 ;  /* 0xff8000000a0a7808 */ /* 0x000fe20006800000 */
[----:B------:R-:W-:Y:S01]  /*9650*/  FFMA.FTZ R8, R8, -UR13, R163 ;  /* 0x8000000d08087c23 */ /* 0x000fe200080100a3 */
[----:B------:R-:W-:-:S02]  /*9660*/  IABS R178, R178 ;  /* 0x000000b200b27213 */ /* 0x000fc40000000000 */
[----:B------:R-:W-:Y:S02]  /*9670*/  FSEL R179, R10, -INF , !P0 ;  /* 0xff8000000ab37808 */ /* 0x000fe40004000000 */
[----:B------:R-:W-:Y:S02]  /*9680*/  ISETP.GE.AND P5, PT, R4, R194, PT ;  /* 0x000000c20400720c */ /* 0x000fe40003fa6270 */
[----:B------:R-:W-:Y:S01]  /*9690*/  I2FP.F32.S32 R5, R178 ;  /* 0x000000b200057245 */ /* 0x000fe20000201400 */
[----:B------:R-:W-:Y:S01]  /*96a0*/  BAR.SYNC.DEFER_BLOCKING 0x0 ;  /* 0x0000000000007b1d */ /* 0x000fe20000010000 */
[----:B------:R-:W-:Y:S01]  /*96b0*/  ISETP.GT.AND P0, PT, R195, R4, PT ;  /* 0x00000004c300720c */ /* 0x000fe20003f04270 */
[----:B------:R-:W-:Y:S01]  /*96c0*/  VIADD R4, R14, 0xffffffb0 ;  /* 0xffffffb00e047836 */ /* 0x000fe20000000000 */
[----:B------:R-:W-:Y:S01]  /*96d0*/  IABS R170, R170 ;  /* 0x000000aa00aa7213 */ /* 0x000fe20000000000 */
[----:B------:R-:W-:Y:S01]  /*96e0*/  FFMA.FTZ R5, R5, -UR13, R156 ;  /* 0x8000000d05057c23 */ /* 0x000fe2000801009c */
[----:B------:R-:W-:-:S02]  /*96f0*/  FSEL R8, R8, -INF , !P0 ;  /* 0xff80000008087808 */ /* 0x000fc40004000000 */
        /* <DEDUP_REMOVED lines=9> */
[----:B------:R-:W-:Y:S02]  /*9790*/  I2FP.F32.S32 R168, R168 ;  /* 0x000000a800a87245 */ /* 0x000fe40000201400 */
[----:B------:R-:W-:Y:S01]  /*97a0*/  ISETP.GT.AND P5, PT, R195, R4, PT ;  /* 0x00000004c300720c */ /* 0x000fe20003fa4270 */
[----:B------:R-:W-:Y:S01]  /*97b0*/  VIADD R4, R14, 0xffffffb1 ;  /* 0xffffffb10e047836 */ /* 0x000fe20000000000 */
[----:B------:R-:W-:Y:S01]  /*97c0*/  IABS R151, R151 ;  /* 0x0000009700977213 */ /* 0x000fe20000000000 */
[----:B------:R-:W-:Y:S01]  /*97d0*/  FFMA.FTZ R157, R168, -UR13, R157 ;  /* 0x8000000da89d7c23 */ /* 0x000fe2000801009d */
[----:B------:R-:W-:Y:S01]  /*97e0*/  FSEL R9, R9, -INF , !P5 ;  /* 0xff80000009097808 */ /* 0x000fe20006800000 */
[----:B------:R-:W-:Y:S01]  /*97f0*/  VIADD R14, R14, 0xffffffb9 ;  /* 0xffffffb90e0e7836 */ /* 0x000fe20000000000 */
[----:B------:R-:W-:-:S02]  /*9800*/  ISETP.GT.AND P5, PT, R197, R4, PT ;  /* 0x00000004c500720c */ /* 0x000fc40003fa4270 */
[----:B------:R-:W-:Y:S02]  /*9810*/  FSEL R140, R9, -INF , !P0 ;  /* 0xff800000098c7808 */ /* 0x000fe40004000000 */
[----:B------:R-:W-:Y:S02]  /*9820*/  I2FP.F32.S32 R8, R151 ;  /* 0x0000009700087245 */ /* 0x000fe40000201400 */
[----:B------:R-:W-:Y:S02]  /*9830*/  IABS R192, R192 ;  /* 0x000000c000c07213 */ /* 0x000fe40000000000 */
[----:B------:R-:W-:Y:S01]  /*9840*/  ISETP.GE.AND P0, PT, R4, R196, PT ;  /* 0x000000c40400720c */ /* 0x000fe20003f06270 */
[----:B------:R-:W-:Y:S01]  /*9850*/  FFMA.FTZ R8, R8, -UR13, R159 ;  /* 0x8000000d08087c23 */ /* 0x000fe2000801009f */
[----:B------:R-:W-:Y:S02]  /*9860*/  FSEL R141, R157, -INF , !P5 ;  /* 0xff8000009d8d7808 */ /* 0x000fe40006800000 */
[----:B------:R-:W-:-:S02]  /*9870*/  I2FP.F32.S32 R192, R192 ;  /* 0x000000c000c07245 */ /* 0x000fc40000201400 */
[----:B------:R-:W-:Y:S02]  /*9880*/  FSEL R141, R141, -INF , !P0 ;  /* 0xff8000008d8d7808 */ /* 0x000fe40004000000 */
[----:B------:R-:W-:Y:S01]  /*9890*/  ISETP.GT.AND P0, PT, R195, R4, PT ;  /* 0x00000004c300720c */ /* 0x000fe20003f04270 */
[----:B------:R-:W-:Y:S01]  /*98a0*/  FFMA.FTZ R153, R192, -UR13, R153 ;  /* 0x8000000dc0997c23 */ /* 0x000fe20008010099 */
[----:B------:R-:W-:Y:S02]  /*98b0*/  IABS R15, R15 ;  /* 0x0000000f000f7213 */ /* 0x000fe40000000000 */
[----:B------:R-:W-:Y:S02]  /*98c0*/  ISETP.GE.AND P5, PT, R4, R194, PT ;  /* 0x000000c20400720c */ /* 0x000fe40003fa6270 */
[----:B------:R-:W-:Y:S02]  /*98d0*/  FSEL R8, R8, -INF , !P0 ;  /* 0xff80000008087808 */ /* 0x000fe40004000000 */
[----:B------:R-:W-:-:S02]  /*98e0*/  I2FP.F32.S32 R4, R15 ;  /* 0x0000000f00047245 */ /* 0x000fc40000201400 */
[----:B------:R-:W-:Y:S02]  /*98f0*/  ISETP.GT.AND P0, PT, R197, R14, PT ;  /* 0x0000000ec500720c */ /* 0x000fe40003f04270 */
[----:B------:R-:W-:Y:S01]  /*9900*/  FSEL R142, R8, -INF , !P5 ;  /* 0xff800000088e7808 */ /* 0x000fe20006800000 */
[----:B------:R-:W-:Y:S01]  /*9910*/  FFMA.FTZ R4, R4, -UR13, R155 ;  /* 0x8000000d04047c23 */ /* 0x000fe2000801009b */
[----:B------:R-:W-:Y:S02]  /*9920*/  ISETP.GE.AND P5, PT, R14, R196, PT ;  /* 0x000000c40e00720c */ /* 0x000fe40003fa6270 */
[----:B------:R-:W-:Y:S02]  /*9930*/  FSEL R143, R153, -INF , !P0 ;  /* 0xff800000998f7808 */ /* 0x000fe40004000000 */
[----:B------:R-:W-:Y:S02]  /*9940*/  ISETP.GT.AND P0, PT, R195, R14, PT ;  /* 0x0000000ec300720c */ /* 0x000fe40003f04270 */
[----:B------:R-:W-:-:S02]  /*9950*/  FSEL R143, R143, -INF , !P5 ;  /* 0xff8000008f8f7808 */ /* 0x000fc40006800000 */
[----:B------:R-:W-:Y:S02]  /*9960*/  ISETP.GE.AND P5, PT, R14, R194, PT ;  /* 0x000000c20e00720c */ /* 0x000fe40003fa6270 */
[----:B------:R-:W-:-:S04]  /*9970*/  FSEL R4, R4, -INF , !P0 ;  /* 0xff80000004047808 */ /* 0x000fc80004000000 */
[----:B------:R-:W-:Y:S01]  /*9980*/  FSEL R164, R4, -INF , !P5 ;  /* 0xff80000004a47808 */ /* 0x000fe20006800000 */
[----:B------:R-:W-:Y:S06]  /*9990*/  BRA.U !UP0, `(.L_x_5030) ;  /* 0x0000000908407547 */ /* 0x000fec000b800000 */
[----:B------:R-:W-:Y:S05]  /*99a0*/  BRA.U !UP1, `(.L_x_5031) ;  /* 0x0000000509007547 */ /* 0x000fea000b800000 */
[----:B------:R-:W1:Y:S01]  /*99b0*/  LDC R12, c[0x0][0x4f0] ;  /* 0x00013c00ff0c7b82 */ /* 0x000e620000000800 */
[----:B------:R-:W-:Y:S02]  /*99c0*/  UIADD3 UR6, UPT, UPT, UR4, -0x40, URZ ;  /* 0xffffffc004067890 */ /* 0x000fe4000fffe0ff */
[----:B------:R-:W-:-:S04]  /*99d0*/  UIADD3 UR4, UPT, UPT, UR4, -0x80, URZ ;  /* 0xffffff8004047890 */ /* 0x000fc8000fffe0ff */
[----:B------:R-:W-:-:S04]  /*99e0*/  MOV R10, UR6 ;  /* 0x00000006000a7c02 */ /* 0x000fc80008000f00 */
[----:B------:R-:W-:Y:S02]  /*99f0*/  IABS R10, R10 ;  /* 0x0000000a000a7213 */ /* 0x000fe40000000000 */
[----:B-1----:R-:W-:-:S04]  /*9a00*/  IABS R11, R12 ;  /* 0x0000000c000b7213 */ /* 0x002fc80000000000 */
[----:B------:R-:W1:Y:S08]  /*9a10*/  I2F.RP R8, R11 ;  /* 0x0000000b00087306 */ /* 0x000e700000209400 */
[----:B-1----:R-:W1:Y:S02]  /*9a20*/  MUFU.RCP R5, R8 ;  /* 0x0000000800057308 */ /* 0x002e640000001000 */
[----:B-1----:R-:W-:-:S06]  /*9a30*/  VIADD R5, R5, 0xffffffe ;  /* 0x0ffffffe05057836 */ /* 0x002fcc0000000000 */
[----:B------:R-:W1:Y:S02]  /*9a40*/  F2I.FTZ.U32.TRUNC.NTZ R5, R5 ;  /* 0x0000000500057305 */ /* 0x000e64000021f000 */
[----:B-1----:R-:W-:-:S04]  /*9a50*/  IMAD.MOV R4, RZ, RZ, -R5 ;  /* 0x000000ffff047224 */ /* 0x002fc800078e0a05 */
[----:B------:R-:W-:Y:S02]  /*9a60*/  IMAD R9, R4, R11, RZ ;  /* 0x0000000b04097224 */ /* 0x000fe400078e02ff */
[----:B------:R-:W-:-:S04]  /*9a70*/  IMAD.MOV.U32 R4, RZ, RZ, RZ ;  /* 0x000000ffff047224 */ /* 0x000fc800078e00ff */
[----:B------:R-:W-:-:S04]  /*9a80*/  IMAD.HI.U32 R9, R5, R9, R4 ;  /* 0x0000000905097227 */ /* 0x000fc800078e0004 */
[----:B------:R-:W-:Y:S02]  /*9a90*/  IMAD.U32 R4, RZ, RZ, UR4 ;  /* 0x00000004ff047e24 */ /* 0x000fe4000f8e00ff */
[----:B------:R-:W-:-:S03]  /*9aa0*/  IMAD.HI.U32 R8, R9, R10, RZ ;  /* 0x0000000a09087227 */ /* 0x000fc600078e00ff */
[----:B------:R-:W-:Y:S02]  /*9ab0*/  IABS R4, R4 ;  /* 0x0000000400047213 */ /* 0x000fe40000000000 */
[----:B------:R-:W-:-:S03]  /*9ac0*/  IADD3 R5, PT, PT, -R8, RZ, RZ ;  /* 0x000000ff08057210 */ /* 0x000fc60007ffe1ff */
[----:B------:R-:W-:-:S04]  /*9ad0*/  IMAD.HI.U32 R9, R9, R4, RZ ;  /* 0x0000000409097227 */ /* 0x000fc800078e00ff */
[----:B------:R-:W-:Y:S02]  /*9ae0*/  IMAD R10, R11, R5, R10 ;  /* 0x000000050b0a7224 */ /* 0x000fe400078e020a */
[----:B------:R-:W-:-:S03]  /*9af0*/  IMAD.MOV R5, RZ, RZ, -R9 ;  /* 0x000000ffff057224 */ /* 0x000fc600078e0a09 */
[C---:B------:R-:W-:Y:S01]  /*9b00*/  ISETP.GT.U32.AND P0, PT, R11.reuse, R10, PT ;  /* 0x0000000a0b00720c */ /* 0x040fe20003f04070 */
[----:B------:R-:W-:Y:S01]  /*9b10*/  IMAD R4, R11, R5, R4 ;  /* 0x000000050b047224 */ /* 0x000fe200078e0204 */
[----:B------:R-:W-:-:S11]  /*9b20*/  LOP3.LUT R5, R12, UR4, RZ, 0x3c, !PT ;  /* 0x000000040c057c12 */ /* 0x000fd6000f8e3cff */
        /* <DEDUP_REMOVED lines=8> */
[----:B------:R-:W-:Y:S01]  /*9bb0*/  LOP3.LUT R4, R12, UR6, RZ, 0x3c, !PT ;  /* 0x000000060c047c12 */ /* 0x000fe2000f8e3cff */
[----:B------:R-:W1:Y:S03]  /*9bc0*/  LDCU.64 UR6, c[0x0][0x3a0] ;  /* 0x00007400ff0677ac */ /* 0x000e660008000a00 */
[----:B------:R-:W-:-:S02]  /*9bd0*/  ISETP.GE.AND P0, PT, R4, RZ, PT ;  /* 0x000000ff0400720c */ /* 0x000fc40003f06270 */
[----:B------:R-:W-:-:S05]  /*9be0*/  LOP3.LUT R4, RZ, R12, RZ, 0x33, !PT ;  /* 0x0000000cff047212 */ /* 0x000fca00078e33ff */
[----:B------:R-:W-:Y:S01]  /*9bf0*/  @P5 VIADD R9, R9, 0x1 ;  /* 0x0000000109095836 */ /* 0x000fe20000000000 */
[----:B------:R-:W-:Y:S02]  /*9c00*/  ISETP.GE.AND P5, PT, R5, RZ, PT ;  /* 0x000000ff0500720c */ /* 0x000fe40003fa6270 */
[----:B------:R-:W-:-:S05]  /*9c10*/  MOV R5, R8 ;  /* 0x0000000800057202 */ /* 0x000fca0000000f00 */
[----:B------:R-:W-:Y:S01]  /*9c20*/  @!P0 IMAD.MOV R5, RZ, RZ, -R5 ;  /* 0x000000ffff058224 */ /* 0x000fe200078e0a05 */
[----:B------:R-:W-:-:S04]  /*9c30*/  ISETP.NE.AND P0, PT, R12, RZ, PT ;  /* 0x000000ff0c00720c */ /* 0x000fc80003f05270 */
        /* <DEDUP_REMOVED lines=9> */
[----:B------:R-:W-:-:S05]  /*9cd0*/  SHF.R.S32.HI R5, RZ, 0x1f, R12 ;  /* 0x0000001fff057819 */ /* 0x000fca000001140c */
[----:B------:R-:W-:-:S04]  /*9ce0*/  IMAD R5, R5, UR12, RZ ;  /* 0x0000000c05057c24 */ /* 0x000fc8000f8e02ff */
[C---:B------:R-:W-:Y:S02]  /*9cf0*/  IMAD R5, R12.reuse, R134, R5 ;  /* 0x000000860c057224 */ /* 0x040fe400078e0205 */
[----:B------:R-:W-:-:S04]  /*9d00*/  IMAD.WIDE.U32 R12, R12, UR12, RZ ;  /* 0x0000000c0c0c7c25 */ /* 0x000fc8000f8e00ff */
[----:B------:R-:W-:Y:S01]  /*9d10*/  IMAD.IADD R13, R13, 0x1, R5 ;  /* 0x000000010d0d7824 */ /* 0x000fe200078e0205 */
[----:B--2---:R-:W-:-:S04]  /*9d20*/  IADD3 R4, PT, PT, R9, -R4, RZ ;  /* 0x8000000409047210 */ /* 0x004fc80007ffe0ff */
[----:B------:R-:W-:Y:S01]  /*9d30*/  SHF.R.S32.HI R8, RZ, 0x1f, R4 ;  /* 0x0000001fff087819 */ /* 0x000fe20000011404 */
[----:B-1----:R-:W-:-:S04]  /*9d40*/  IMAD.WIDE.U32 R12, R4, UR6, R12 ;  /* 0x00000006040c7c25 */ /* 0x002fc8000f8e000c */
[----:B------:R-:W-:-:S04]  /*9d50*/  IMAD R5, R8, UR6, RZ ;  /* 0x0000000608057c24 */ /* 0x000fc8000f8e02ff */
[----:B------:R-:W-:Y:S01]  /*9d60*/  IMAD R5, R4, UR7, R5 ;  /* 0x0000000704057c24 */ /* 0x000fe2000f8e0205 */
[----:B------:R-:W-:-:S04]  /*9d70*/  LEA R198, P0, R12, R198, 0x1 ;  /* 0x000000c60cc67211 */ /* 0x000fc800078008ff */
[----:B------:R-:W-:-:S04]  /*9d80*/  IADD3 R5, PT, PT, R13, R5, RZ ;  /* 0x000000050d057210 */ /* 0x000fc80007ffe0ff */
[----:B------:R-:W-:Y:S01]  /*9d90*/  LEA.HI.X R199, R12, R199, R5, 0x1, P0 ;  /* 0x000000c70cc77211 */ /* 0x000fe200000f0c05 */
[----:B------:R-:W-:Y:S06]  /*9da0*/  BRA `(.L_x_5032) ;  /* 0x00000000001c7947 */ /* 0x000fec0003800000 */
.L_x_5031:
[----:B------:R-:W-:Y:S01]  /*9db0*/  UMOV UR6, URZ ;  /* 0x000000ff00067c82 */ /* 0x000fe20008000000 */
[----:B------:R-:W-:Y:S01]  /*9dc0*/  USHF.L.U32 UR4, UR12, 0x6, URZ ;  /* 0x000000060c047899 */ /* 0x000fe200080006ff */
[----:B------:R-:W-:-:S05]  /*9dd0*/  IADD3 R5, P0, PT, RZ, -UR6, RZ ;  /* 0x80000006ff057c10 */ /* 0x000fca000ff1e0ff */
[----:B------:R-:W-:-:S05]  /*9de0*/  IMAD.X R4, RZ, RZ, ~UR4, P0 ;  /* 0x80000004ff047e24 */ /* 0x000fca00080e06ff */
[----:B------:R-:W-:-:S04]  /*9df0*/  SHF.R.S64 R5, R5, 0x1f, R4 ;  /* 0x0000001f05057819 */ /* 0x000fc80000001004 */
[----:B------:R-:W-:-:S04]  /*9e00*/  IADD3 R198, P0, PT, R5, R198, RZ ;  /* 0x000000c605c67210 */ /* 0x000fc80007f1e0ff */
[----:B------:R-:W-:-:S09]  /*9e10*/  LEA.HI.X.SX32 R199, R4, R199, 0x1, P0 ;  /* 0x000000c704c77211 */ /* 0x000fd200000f0eff */
.L_x_5032:
[----:B------:R-:W-:Y:S01]  /*9e20*/  IMAD.U32 R9, RZ, RZ, UR12 ;  /* 0x0000000cff097e24 */ /* 0x000fe2000f8e00ff */
[----:B------:R-:W-:Y:S01]  /*9e30*/  USHF.L.U32 UR4, UR12, 0x5, URZ ;  /* 0x000000050c047899 */ /* 0x000fe200080006ff */
[----:B------:R-:W-:Y:S01]  /*9e40*/  IMAD.U32 R4, RZ, RZ, UR12 ;  /* 0x0000000cff047e24 */ /* 0x000fe2000f8e00ff */
[----:B------:R-:W-:Y:S01]  /*9e50*/  @!PT LDS RZ, [RZ] ;  /* 0x00000000fffff984 */ /* 0x000fe20000000800 */
[----:B------:R-:W-:Y:S01]  /*9e60*/  @!PT LDS RZ, [RZ] ;  /* 0x00000000fffff984 */ /* 0x000fe20000000800 */
[----:B------:R-:W-:Y:S01]  /*9e70*/  @!PT LDS RZ, [RZ] ;  /* 0x00000000fffff984 */ /* 0x000fe20000000800 */
[----:B------:R1:W-:Y:S01]  /*9e80*/  @!P4 LDGSTS.E.BYPASS.LTC128B.128 [R215+0x6000], desc[UR14][R198.64] ;  /* 0x06000000c6d7cfae */ /* 0x0003e2000b981a0e */
[----:B------:R-:W-:Y:S01]  /*9e90*/  IMAD.U32 R5, RZ, RZ, UR12 ;  /* 0x0000000cff057e24 */ /* 0x000fe2000f8e00ff */
[----:B------:R-:W-:Y:S02]  /*9ea0*/  LEA R8, P0, R9, R198, 0x5 ;  /* 0x000000c609087211 */ /* 0x000fe400078028ff */
[----:B------:R1:W-:Y:S02]  /*9eb0*/  @P4 STS.128 [R215+0x6000], RZ ;  /* 0x006000ffd7004388 */ /* 0x0003e40000000c00 */
[--C-:B------:R-:W-:Y:S02]  /*9ec0*/  LEA.HI.X R9, R4, R199, R134.reuse, 0x5, P0 ;  /* 0x000000c704097211 */ /* 0x100fe400000f2c86 */
[----:B------:R-:W-:Y:S01]  /*9ed0*/  SHF.L.U64.HI R5, R5, 0x5, R134 ;  /* 0x0000000505057819 */ /* 0x000fe20000010286 */
[----:B------:R-:W-:Y:S01]  /*9ee0*/  @!PT LDS RZ, [RZ] ;  /* 0x00000000fffff984 */ /* 0x000fe20000000800 */
[----:B------:R-:W-:Y:S01]  /*9ef0*/  @!PT LDS RZ, [RZ] ;  /* 0x00000000fffff984 */ /* 0x000fe20000000800 */
[----:B------:R-:W-:Y:S01]  /*9f00*/  @!PT LDS RZ, [RZ] ;  /* 0x00000000fffff984 */ /* 0x000fe20000000800 */
[----:B------:R1:W-:Y:S01]  /*9f10*/  @!P3 LDGSTS.E.BYPASS.LTC128B.128 [R215+0x8000], desc[UR14][R198.64+0x80] ;  /* 0x08000080c6d7bfae */ /* 0x0003e2000b981a0e */
[----:B------:R-:W-:-:S03]  /*9f20*/  IADD3 R10, P0, PT, R8, UR4, RZ ;  /* 0x00000004080a7c10 */ /* 0x000fc6000ff1e0ff */
[----:B------:R1:W-:Y:S02]  /*9f30*/  @P3 STS.128 [R215+0x8000], RZ ;  /* 0x008000ffd7003388 */ /* 0x0003e40000000c00 */
[C---:B------:R-:W-:Y:S01]  /*9f40*/  IMAD.X R11, R5.reuse, 0x1, R9, P0 ;  /* 0x00000001050b7824 */ /* 0x040fe200000e0609 */
[----:B------:R-:W-:Y:S01]  /*9f50*/  IADD3 R4, P0, PT, R10, UR4, RZ ;  /* 0x000000040a047c10 */ /* 0x000fe2000ff1e0ff */
[----:B------:R-:W-:Y:S01]  /*9f60*/  @!PT LDS RZ, [RZ] ;  /* 0x00000000fffff984 */ /* 0x000fe20000000800 */
[----:B------:R-:W-:Y:S01]  /*9f70*/  @!PT LDS RZ, [RZ] ;  /* 0x00000000fffff984 */ /* 0x000fe20000000800 */
[----:B------:R-:W-:Y:S01]  /*9f80*/  @!PT LDS RZ, [RZ] ;  /* 0x00000000fffff984 */ /* 0x000fe20000000800 */
[----:B------:R1:W-:Y:S04]  /*9f90*/  @!P1 LDGSTS.E.BYPASS.LTC128B.128 [R215+0xa000], desc[UR14][R198.64+0x100] ;  /* 0x0a000100c6d79fae */ /* 0x0003e8000b981a0e */
[----:B------:R1:W-:Y:S01]  /*9fa0*/  @P1 STS.128 [R215+0xa000], RZ ;  /* 0x00a000ffd7001388 */ /* 0x0003e20000000c00 */
[----:B------:R-:W-:-:S03]  /*9fb0*/  IMAD.X R5, R5, 0x1, R11, P0 ;  /* 0x0000000105057824 */ /* 0x000fc600000e060b */
        /* <DEDUP_REMOVED lines=46> */
.L_x_5030:
[----:B-1----:R-:W-:Y:S01]  /*a2a0*/  FMNMX3.FTZ R8, R132, R7, R29, !PT ;  /* 0x0000000784087276 */ /* 0x002fe2000781001d */
[----:B------:R-:W1:Y:S01]  /*a2b0*/  LDCU UR4, c[0x0][0x45c] ;  /* 0x00008b80ff0477ac */ /* 0x000e620008000800 */
[----:B------:R-:W-:Y:S02]  /*a2c0*/  FMNMX3.FTZ R9, R3, R6, R28, !PT ;  /* 0x0000000603097276 */ /* 0x000fe4000781001c */
[----:B------:R-:W-:Y:S01]  /*a2d0*/  FMNMX3.FTZ R8, R8, R31, R33, !PT ;  /* 0x0000001f08087276 */ /* 0x000fe20007810021 */
[----:B------:R-:W-:Y:S01]  /*a2e0*/  @UP0 UIADD3 UR12, UPT, UPT, UR18, -0x3, URZ ;  /* 0xfffffffd120c0890 */ /* 0x000fe2000fffe0ff */
[----:B------:R-:W-:Y:S01]  /*a2f0*/  FMNMX3.FTZ R9, R9, R30, R20, !PT ;  /* 0x0000001e09097276 */ /* 0x000fe20007810014 */
[----:B------:R-:W-:Y:S01]  /*a300*/  UMOV UR14, UR10 ;  /* 0x0000000a000e7c82 */ /* 0x000fe20008000000 */
        /* <DEDUP_REMOVED lines=12> */
[----:B------:R-:W-:Y:S01]  /*a3d0*/  LEA R166, R135, UR5, 0x1 ;  /* 0x0000000587a67c11 */ /* 0x000fe2000f8e08ff */
[----:B------:R-:W2:Y:S01]  /*a3e0*/  SHFL.BFLY PT, R5, R8, 0x2, 0x1f ;  /* 0x0c401f0008057f89 */ /* 0x000ea200000e0000 */
[----:B------:R-:W-:-:S02]  /*a3f0*/  SEL R133, R133, 0xffffffe0, !P6 ;  /* 0xffffffe085857807 */ /* 0x000fc40007000000 */
[C---:B------:R-:W-:Y:S01]  /*a400*/  IADD3 R16, PT, PT, R166.reuse, 0xc000, RZ ;  /* 0x0000c000a6107810 */ /* 0x040fe20007ffe0ff */
[----:B------:R-:W3:Y:S01]  /*a410*/  SHFL.BFLY PT, R4, R9, 0x2, 0x1f ;  /* 0x0c401f0009047f89 */ /* 0x000ee200000e0000 */
[----:B------:R-:W-:Y:S02]  /*a420*/  IADD3 R161, PT, PT, R166, 0xc040, RZ ;  /* 0x0000c040a6a17810 */ /* 0x000fe40007ffe0ff */
[----:B------:R-:W-:Y:S01]  /*a430*/  @P2 IADD3 R161, PT, PT, R16, -0x40, RZ ;  /* 0xffffffc010a12810 */ /* 0x000fe20007ffe0ff */
[----:B------:R-:W-:Y:S01]  /*a440*/  LDSM.16.MT88.4 R12, [R166+0xc000] ;  /* 0x00c00000a60c783b */ /* 0x000fe20000004200 */
[C---:B------:R-:W-:Y:S02]  /*a450*/  IADD3 R163, PT, PT, R133.reuse, R166, RZ ;  /* 0x000000a685a37210 */ /* 0x040fe40007ffe0ff */
[----:B------:R-:W-:Y:S02]  /*a460*/  IADD3 R188, PT, PT, R133, R161, RZ ;  /* 0x000000a185bc7210 */ /* 0x000fe40007ffe0ff */
[----:B--2---:R-:W-:-:S02]  /*a470*/  FMNMX.FTZ R5, R8, R5, !PT ;  /* 0x0000000508057209 */ /* 0x004fc40007810000 */
[----:B---3--:R-:W-:-:S03]  /*a480*/  FMNMX.FTZ R4, R9, R4, !PT ;  /* 0x0000000409047209 */ /* 0x008fc60007810000 */
[----:B------:R-:W2:Y:S04]  /*a490*/  SHFL.BFLY PT, R152, R5, 0x1, 0x1f ;  /* 0x0c201f0005987f89 */ /* 0x000ea800000e0000 */
[----:B------:R-:W3:Y:S01]  /*a4a0*/  SHFL.BFLY PT, R151, R4, 0x1, 0x1f ;  /* 0x0c201f0004977f89 */ /* 0x000ee200000e0000 */
[----:B--2---:R-:W-:Y:S02]  /*a4b0*/  FMNMX.FTZ R152, R5, R152, !PT ;  /* 0x0000009805987209 */ /* 0x004fe40007810000 */
[----:B---3--:R-:W-:-:S03]  /*a4c0*/  FMNMX.FTZ R151, R4, R151, !PT ;  /* 0x0000009704977209 */ /* 0x008fc60007810000 */
[C---:B-1----:R-:W-:Y:S01]  /*a4d0*/  FMUL.FTZ R144, R152.reuse, UR4 ;  /* 0x0000000498907c20 */ /* 0x042fe20008410000 */
        /* <DEDUP_REMOVED lines=8> */
[----:B------:R-:W-:Y:S01]  /*a560*/  FSEL R4, R151, RZ, P0 ;  /* 0x000000ff97047208 */ /* 0x000fe20000000000 */
[----:B------:R-:W-:Y:S01]  /*a570*/  FADD.FTZ R5, R132, -R5 ;  /* 0x8000000584057221 */ /* 0x000fe20000010000 */
[--C-:B------:R-:W-:Y:S01]  /*a580*/  FFMA.FTZ R154, R28, UR4, -R165.reuse ;  /* 0x000000041c9a7c23 */ /* 0x100fe200080108a5 */
[--C-:B------:R-:W-:Y:S01]  /*a590*/  FFMA.FTZ R157, R30, UR4, -R165.reuse ;  /* 0x000000041e9d7c23 */ /* 0x100fe200080108a5 */
[----:B------:R-:W-:Y:S01]  /*a5a0*/  FFMA.FTZ R162, R7, UR4, -R144 ;  /* 0x0000000407a27c23 */ /* 0x000fe20008010890 */
[----:B------:R-:W1:Y:S01]  /*a5b0*/  LDSM.16.MT88.4 R28, [R161] ;  /* 0x00000000a11c783b */ /* 0x000e620000004200 */
[----:B------:R-:W-:Y:S01]  /*a5c0*/  FADD.FTZ R4, R3, -R4 ;  /* 0x8000000403047221 */ /* 0x000fe20000010000 */
[----:B------:R-:W-:Y:S01]  /*a5d0*/  FMUL.FTZ R159, R5, UR4 ;  /* 0x00000004059f7c20 */ /* 0x000fe20008410000 */
[--C-:B------:R-:W-:Y:S01]  /*a5e0*/  FFMA.FTZ R155, R33, UR4, -R144.reuse ;  /* 0x00000004219b7c23 */ /* 0x100fe20008010890 */
[--C-:B------:R-:W-:Y:S01]  /*a5f0*/  FFMA.FTZ R156, R6, UR4, -R165.reuse ;  /* 0x00000004069c7c23 */ /* 0x100fe200080108a5 */
[----:B------:R-:W-:Y:S01]  /*a600*/  FMUL.FTZ R3, R4, UR4 ;  /* 0x0000000404037c20 */ /* 0x000fe20008410000 */
[--C-:B------:R-:W-:Y:S01]  /*a610*/  FFMA.FTZ R160, R20, UR4, -R165.reuse ;  /* 0x0000000414a07c23 */ /* 0x100fe200080108a5 */
[----:B------:R-:W-:Y:S01]  /*a620*/  MUFU.EX2 R162, R162 ;  /* 0x000000a200a27308 */ /* 0x000fe20000000800 */
[----:B------:R-:W-:Y:S01]  /*a630*/  LDSM.16.MT88.4 R20, [R163+0xc000] ;  /* 0x00c00000a314783b */ /* 0x000fe20000004200 */
[--C-:B------:R-:W-:Y:S01]  /*a640*/  FFMA.FTZ R167, R171, UR4, -R144.reuse ;  /* 0x00000004aba77c23 */ /* 0x100fe20008010890 */
[--C-:B------:R-:W-:Y:S01]  /*a650*/  FFMA.FTZ R171, R174, UR4, -R165.reuse ;  /* 0x00000004aeab7c23 */ /* 0x100fe200080108a5 */
[----:B------:R-:W2:Y:S01]  /*a660*/  MUFU.EX2 R159, R159 ;  /* 0x0000009f009f7308 */ /* 0x000ea20000000800 */
[--C-:B------:R-:W-:Y:S01]  /*a670*/  FFMA.FTZ R168, R137, UR4, -R144.reuse ;  /* 0x0000000489a87c23 */ /* 0x100fe20008010890 */
[--C-:B------:R-:W-:Y:S01]  /*a680*/  FFMA.FTZ R170, R169, UR4, -R144.reuse ;  /* 0x00000004a9aa7c23 */ /* 0x100fe20008010890 */
[--C-:B------:R-:W-:Y:S01]  /*a690*/  FFMA.FTZ R172, R138, UR4, -R165.reuse ;  /* 0x000000048aac7c23 */ /* 0x100fe200080108a5 */
[----:B------:R-:W3:Y:S01]  /*a6a0*/  MUFU.EX2 R3, R3 ;  /* 0x0000000300037308 */ /* 0x000ee20000000800 */
[--C-:B------:R-:W-:Y:S01]  /*a6b0*/  FFMA.FTZ R173, R136, UR4, -R165.reuse ;  /* 0x0000000488ad7c23 */ /* 0x100fe200080108a5 */
[--C-:B------:R-:W-:Y:S01]  /*a6c0*/  FFMA.FTZ R174, R190, UR4, -R165.reuse ;  /* 0x00000004beae7c23 */ /* 0x100fe200080108a5 */
[--C-:B------:R-:W-:Y:S01]  /*a6d0*/  FFMA.FTZ R139, R139, UR4, -R144.reuse ;  /* 0x000000048b8b7c23 */ /* 0x100fe20008010890 */
[----:B------:R-:W4:Y:S01]  /*a6e0*/  MUFU.EX2 R153, R153 ;  /* 0x0000009900997308 */ /* 0x000f220000000800 */
[----:B------:R-:W-:Y:S01]  /*a6f0*/  LDSM.16.MT88.4 R132, [R188+0x800] ;  /* 0x00080000bc84783b */ /* 0x000fe20000004200 */
[--C-:B------:R-:W-:Y:S01]  /*a700*/  FFMA.FTZ R190, R175, UR4, -R144.reuse ;  /* 0x00000004afbe7c23 */ /* 0x100fe20008010890 */
[--C-:B------:R-:W-:Y:S01]  /*a710*/  FFMA.FTZ R189, R178, UR4, -R165.reuse ;  /* 0x00000004b2bd7c23 */ /* 0x100fe200080108a5 */
[----:B------:R-:W-:Y:S01]  /*a720*/  MUFU.EX2 R158, R158 ;  /* 0x0000009e009e7308 */ /* 0x000fe20000000800 */
[--C-:B------:R-:W-:Y:S01]  /*a730*/  FFMA.FTZ R147, R147, UR4, -R144.reuse ;  /* 0x0000000493937c23 */ /* 0x100fe20008010890 */
[-C--:B--2---:R-:W-:Y:S01]  /*a740*/  FMUL.FTZ R32, R104, R159.reuse ;  /* 0x0000009f68207220 */ /* 0x084fe20000410000 */
[-C--:B------:R-:W-:Y:S01]  /*a750*/  FMUL.FTZ R33, R105, R159.reuse ;  /* 0x0000009f69217220 */ /* 0x080fe20000410000 */
[----:B------:R-:W2:Y:S01]  /*a760*/  MUFU.EX2 R155, R155 ;  /* 0x0000009b009b7308 */ /* 0x000ea20000000800 */
[----:B------:R-:W-:Y:S01]  /*a770*/  FMUL.FTZ R24, R112, R159 ;  /* 0x0000009f70187220 */ /* 0x000fe20000410000 */
[-C--:B---3--:R-:W-:Y:S01]  /*a780*/  FMUL.FTZ R34, R106, R3.reuse ;  /* 0x000000036a227220 */ /* 0x088fe20000410000 */
[----:B------:R-:W-:Y:S01]  /*a790*/  FMUL.FTZ R35, R107, R3 ;  /* 0x000000036b237220 */ /* 0x000fe20000410000 */
[----:B------:R-:W-:Y:S01]  /*a7a0*/  MUFU.EX2 R156, R156 ;  /* 0x0000009c009c7308 */ /* 0x000fe20000000800 */
[----:B------:R-:W-:Y:S01]  /*a7b0*/  FMUL.FTZ R25, R113, R159 ;  /* 0x0000009f71197220 */ /* 0x000fe20000410000 */
[----:B----4-:R-:W-:Y:S01]  /*a7c0*/  F2FP.BF16.F32.PACK_AB R4, R153, R162 ;  /* 0x000000a29904723e */ /* 0x010fe200000010ff */
[-C--:B------:R-:W-:Y:S01]  /*a7d0*/  FMUL.FTZ R26, R114, R3.reuse ;  /* 0x00000003721a7220 */ /* 0x080fe20000410000 */
[----:B------:R-:W3:Y:S01]  /*a7e0*/  MUFU.EX2 R154, R154 ;  /* 0x0000009a009a7308 */ /* 0x000ee20000000800 */
[----:B------:R-:W-:Y:S01]  /*a7f0*/  FMUL.FTZ R27, R115, R3 ;  /* 0x00000003731b7220 */ /* 0x000fe20000410000 */
[----:B------:R-:W4:Y:S01]  /*a800*/  LDSM.16.MT88.4 R104, [R163+0xe000] ;  /* 0x00e00000a368783b */ /* 0x000f220000004200 */
[-C--:B------:R-:W-:Y:S01]  /*a810*/  FMUL.FTZ R108, R108, R159.reuse ;  /* 0x0000009f6c6c7220 */ /* 0x080fe20000410000 */
[----:B------:R-:W-:Y:S01]  /*a820*/  MUFU.EX2 R157, R157 ;  /* 0x0000009d009d7308 */ /* 0x000fe20000000800 */
[----:B------:R-:W-:Y:S01]  /*a830*/  FMUL.FTZ R109, R109, R159 ;  /* 0x0000009f6d6d7220 */ /* 0x000fe20000410000 */
[----:B--2---:R-:W-:Y:S01]  /*a840*/  F2FP.BF16.F32.PACK_AB R6, R155, R158 ;  /* 0x0000009e9b06723e */ /* 0x004fe200000010ff */
[-C--:B------:R-:W-:Y:S01]  /*a850*/  FMUL.FTZ R110, R110, R3.reuse ;  /* 0x000000036e6e7220 */ /* 0x080fe20000410000 */
[----:B------:R-:W2:Y:S01]  /*a860*/  MUFU.EX2 R160, R160 ;  /* 0x000000a000a07308 */ /* 0x000ea20000000800 */
[----:B------:R-:W-:Y:S01]  /*a870*/  FMUL.FTZ R111, R111, R3 ;  /* 0x000000036f6f7220 */ /* 0x000fe20000410000 */
[----:B------:R-:W5:Y:S01]  /*a880*/  LDSM.16.MT88.4 R112, [R161+0x2000] ;  /* 0x00200000a170783b */ /* 0x000f620000004200 */
        /* <DEDUP_REMOVED lines=11> */
[----:B--2---:R-:W-:Y:S01]  /*a940*/  F2FP.BF16.F32.PACK_AB R7, R160, R157 ;  /* 0x0000009da007723e */ /* 0x004fe200000010ff */
        /* <DEDUP_REMOVED lines=38> */
[C---:B-----5:R-:W-:Y:S01]  /*abb0*/  HMMA.16816.F32.BF16 R52, R4.reuse, R112, R52 ;  /* 0x000000700434723c */ /* 0x060fe20000041834 */
        /* <DEDUP_REMOVED lines=48> */
[----:B------:R2:W5:Y:S01]  /*aec0*/  MUFU.EX2 R169, R139 ;  /* 0x0000008b00a97308 */ /* 0x0005620000000800 */
[----:B------:R-:W-:Y:S01]  /*aed0*/  FMUL.FTZ R95, R95, R3 ;  /* 0x000000035f5f7220 */ /* 0x000fe20000410000 */
[-C--:B------:R-:W-:Y:S01]  /*aee0*/  FMUL.FTZ R96, R96, R159.reuse ;  /* 0x0000009f60607220 */ /* 0x080fe20000410000 */
[----:B------:R-:W-:Y:S01]  /*aef0*/  FMUL.FTZ R97, R97, R159 ;  /* 0x0000009f61617220 */ /* 0x000fe20000410000 */
[----:B------:R-:W-:Y:S01]  /*af00*/  MUFU.EX2 R170, R170 ;  /* 0x000000aa00aa7308 */ /* 0x000fe20000000800 */
[-C--:B------:R-:W-:Y:S01]  /*af10*/  FMUL.FTZ R98, R98, R3.reuse ;  /* 0x0000000362627220 */ /* 0x080fe20000410000 */
[----:B------:R-:W-:Y:S01]  /*af20*/  FMUL.FTZ R99, R99, R3 ;  /* 0x0000000363637220 */ /* 0x000fe20000410000 */
[C---:B------:R-:W-:Y:S01]  /*af30*/  HMMA.16816.F32.BF16 R72, R4.reuse, R106, R72 ;  /* 0x0000006a0448723c */ /* 0x040fe20000041848 */
[----:B------:R-:W5:Y:S01]  /*af40*/  LDSM.16.MT88.4 R104, [R188+0x4000] ;  /* 0x00400000bc68783b */ /* 0x000f620000004200 */
[----:B------:R-:W-:Y:S01]  /*af50*/  MUFU.EX2 R167, R167 ;  /* 0x000000a700a77308 */ /* 0x000fe20000000800 */
[--C-:B------:R-:W-:Y:S01]  /*af60*/  FFMA.FTZ R146, R146, UR4, -R165.reuse ;  /* 0x0000000492927c23 */ /* 0x100fe200080108a5 */
[----:B------:R-:W-:Y:S01]  /*af70*/  FFMA.FTZ R202, R140, UR4, -R165 ;  /* 0x000000048cca7c23 */ /* 0x000fe200080108a5 */
[----:B------:R-:W-:Y:S01]  /*af80*/  LDSM.16.MT88.4 R128, [R163+0xe800] ;  /* 0x00e80000a380783b */ /* 0x000fe20000004200 */
[----:B------:R-:W-:Y:S01]  /*af90*/  MUFU.EX2 R172, R172 ;  /* 0x000000ac00ac7308 */ /* 0x000fe20000000800 */
[--C-:B------:R-:W-:Y:S01]  /*afa0*/  FFMA.FTZ R191, R145, UR4, -R144.reuse ;  /* 0x0000000491bf7c23 */ /* 0x100fe20008010890 */
[C---:B------:R-:W-:Y:S01]  /*afb0*/  HMMA.16816.F32.BF16 R32, R4.reuse, R120, R32 ;  /* 0x000000780420723c */ /* 0x040fe20000041820 */
[----:B--2---:R-:W-:Y:S01]  /*afc0*/  LDSM.16.MT88.4 R136, [R161+0x800] ;  /* 0x00080000a188783b */ /* 0x004fe20000004200 */
[----:B------:R-:W2:Y:S01]  /*afd0*/  MUFU.EX2 R173, R173 ;  /* 0x000000ad00ad7308 */ /* 0x000ea20000000800 */
[--C-:B------:R-:W-:Y:S01]  /*afe0*/  FFMA.FTZ R193, R150, UR4, -R144.reuse ;  /* 0x0000000496c17c23 */ /* 0x100fe20008010890 */
[--C-:B------:R-:W-:Y:S01]  /*aff0*/  FFMA.FTZ R192, R143, UR4, -R144.reuse ;  /* 0x000000048fc07c23 */ /* 0x100fe20008010890 */
[----:B------:R-:W-:Y:S01]  /*b000*/  FFMA.FTZ R141, R141, UR4, -R144 ;  /* 0x000000048d8d7c23 */ /* 0x000fe20008010890 */
[----:B------:R-:W-:Y:S01]  /*b010*/  MUFU.EX2 R171, R171 ;  /* 0x000000ab00ab7308 */ /* 0x000fe20000000800 */
[----:B------:R-:W-:Y:S01]  /*b020*/  FFMA.FTZ R162, R213, R159, R162 ;  /* 0x0000009fd5a27223 */ /* 0x000fe200000100a2 */
[C---:B------:R-:W-:Y:S01]  /*b030*/  HMMA.16816.F32.BF16 R100, R4.reuse, R122, R100 ;  /* 0x0000007a0464723c */ /* 0x040fe20000041864 */
[----:B------:R-:W-:Y:S01]  /*b040*/  LDSM.16.MT88.4 R120, [R166+0xe800] ;  /* 0x00e80000a678783b */ /* 0x000fe20000004200 */
[----:B------:R-:W2:Y:S01]  /*b050*/  MUFU.EX2 R174, R174 ;  /* 0x000000ae00ae7308 */ /* 0x000ea20000000800 */
[----:B------:R-:W-:Y:S01]  /*b060*/  FFMA.FTZ R3, R211, R3, R156 ;  /* 0x00000003d3037223 */ /* 0x000fe2000001009c */
[----:B------:R-:W-:Y:S01]  /*b070*/  FADD.FTZ R153, R153, R162 ;  /* 0x000000a299997221 */ /* 0x000fe20000010000 */
[----:B------:R-:W-:Y:S01]  /*b080*/  PLOP3.LUT P1, PT, PT, PT, UP0, 0x80, 0x8 ;  /* 0x000000000008781c */ /* 0x000fe20003f2f008 */
[----:B------:R-:W-:Y:S01]  /*b090*/  MUFU.EX2 R190, R190 ;  /* 0x000000be00be7308 */ /* 0x000fe20000000800 */
[----:B------:R-:W-:Y:S01]  /*b0a0*/  FADD.FTZ R154, R154, R3 ;  /* 0x000000039a9a7221 */ /* 0x000fe20000010000 */
[C---:B---3--:R-:W-:Y:S01]  /*b0b0*/  HMMA.16816.F32.BF16 R76, R4.reuse, R112, R76 ;  /* 0x00000070044c723c */ /* 0x048fe2000004184c */
[----:B------:R-:W-:Y:S01]  /*b0c0*/  FADD.FTZ R158, R158, R153 ;  /* 0x000000999e9e7221 */ /* 0x000fe20000010000 */
[----:B------:R-:W-:Y:S01]  /*b0d0*/  MUFU.EX2 R189, R189 ;  /* 0x000000bd00bd7308 */ /* 0x000fe20000000800 */
[----:B------:R-:W-:Y:S01]  /*b0e0*/  FADD.FTZ R3, R157, R154 ;  /* 0x0000009a9d037221 */ /* 0x000fe20000010000 */
[----:B------:R-:W-:Y:S01]  /*b0f0*/  PLOP3.LUT P0, PT, PT, PT, UP0, 0x80, 0x8 ;  /* 0x000000000008781c */ /* 0x000fe20003f0f008 */
[----:B------:R-:W-:Y:S01]  /*b100*/  FADD.FTZ R155, R155, R158 ;  /* 0x0000009e9b9b7221 */ /* 0x000fe20000010000 */
[----:B------:R-:W-:Y:S01]  /*b110*/  MUFU.EX2 R191, R191 ;  /* 0x000000bf00bf7308 */ /* 0x000fe20000000800 */
[----:B------:R-:W-:Y:S01]  /*b120*/  FADD.FTZ R3, R160, R3 ;  /* 0x00000003a0037221 */ /* 0x000fe20000010000 */
[C---:B------:R-:W-:Y:S01]  /*b130*/  HMMA.16816.F32.BF16 R80, R4.reuse, R114, R80 ;  /* 0x000000720450723c */ /* 0x040fe20000041850 */
[----:B------:R-:W-:Y:S01]  /*b140*/  LDSM.16.MT88.4 R112, [R163+0xc800] ;  /* 0x00c80000a370783b */ /* 0x000fe20000004200 */
[----:B------:R-:W-:Y:S04]  /*b150*/  MUFU.EX2 R150, R141 ;  /* 0x0000008d00967308 */ /* 0x000fe80000000800 */
[----:B------:R-:W-:Y:S02]  /*b160*/  MUFU.EX2 R193, R193 ;  /* 0x000000c100c17308 */ /* 0x000fe40000000800 */
[C---:B-1----:R-:W-:Y:S02]  /*b170*/  HMMA.16816.F32.BF16 R84, R4.reuse, R108, R84 ;  /* 0x0000006c0454723c */ /* 0x042fe40000041854 */
[----:B------:R-:W-:Y:S04]  /*b180*/  MUFU.EX2 R192, R192 ;  /* 0x000000c000c07308 */ /* 0x000fe80000000800 */
[----:B------:R-:W-:Y:S02]  /*b190*/  MUFU.EX2 R202, R202 ;  /* 0x000000ca00ca7308 */ /* 0x000fe40000000800 */
[C---:B------:R-:W-:Y:S01]  /*b1a0*/  HMMA.16816.F32.BF16 R88, R4.reuse, R110, R88 ;  /* 0x0000006e0458723c */ /* 0x040fe20000041858 */
[----:B------:R-:W1:Y:S07]  /*b1b0*/  LDSM.16.MT88.4 R108, [R166+0xc800] ;  /* 0x00c80000a66c783b */ /* 0x000e6e0000004200 */
[C---:B------:R-:W-:Y:S08]  /*b1c0*/  HMMA.16816.F32.BF16 R8, R4.reuse, R12, R8 ;  /* 0x0000000c0408723c */ /* 0x040ff00000041808 */
[C---:B------:R-:W-:Y:S01]  /*b1d0*/  HMMA.16816.F32.BF16 R12, R4.reuse, R14, R124 ;  /* 0x0000000e040c723c */ /* 0x040fe2000004187c */
[----:B------:R-:W3:Y:S07]  /*b1e0*/  LDSM.16.MT88.4 R124, [R161+0x2800] ;  /* 0x00280000a17c783b */ /* 0x000eee0000004200 */
[C---:B----4-:R-:W-:Y:S08]  /*b1f0*/  HMMA.16816.F32.BF16 R36, R4.reuse, R116, R36 ;  /* 0x000000740424723c */ /* 0x050ff00000041824 */
[C---:B------:R-:W-:Y:S01]  /*b200*/  HMMA.16816.F32.BF16 R40, R4.reuse, R118, R40 ;  /* 0x000000760428723c */ /* 0x040fe20000041828 */
[----:B------:R-:W4:Y:S07]  /*b210*/  LDSM.16.MT88.4 R116, [R188+0x2800] ;  /* 0x00280000bc74783b */ /* 0x000f2e0000004200 */
[C---:B-----5:R-:W-:Y:S08]  /*b220*/  HMMA.16816.F32.BF16 R92, R4.reuse, R104, R92 ;  /* 0x00000068045c723c */ /* 0x060ff0000004185c */
[----:B------:R-:W-:Y:S01]  /*b230*/  HMMA.16816.F32.BF16 R4, R4, R106, R96 ;  /* 0x0000006a0404723c */ /* 0x000fe20000041860 */
[----:B------:R-:W-:Y:S01]  /*b240*/  F2FP.BF16.F32.PACK_AB R96, R169, R168 ;  /* 0x000000a8a960723e */ /* 0x000fe200000010ff */
[----:B------:R-:W5:Y:S01]  /*b250*/  LDSM.16.MT88.4 R104, [R166+0x10800] ;  /* 0x01080000a668783b */ /* 0x000f620000004200 */
[----:B--2---:R-:W-:Y:S01]  /*b260*/  F2FP.BF16.F32.PACK_AB R97, R173, R172 ;  /* 0x000000acad61723e */ /* 0x004fe200000010ff */
        /* <DEDUP_REMOVED lines=14> */
[----:B------:R3:W2:Y:S07]  /*b350*/  LDSM.16.MT88.4 R120, [R188+0x4800] ;  /* 0x00480000bc78783b */ /* 0x0006ae0000004200 */
[C---:B------:R-:W-:Y:S08]  /*b360*/  HMMA.16816.F32.BF16 R24, R96.reuse, R136, R24 ;  /* 0x000000886018723c */ /* 0x040ff00000041818 */
[C---:B------:R-:W-:Y:S08]  /*b370*/  HMMA.16816.F32.BF16 R28, R96.reuse, R138, R28 ;  /* 0x0000008a601c723c */ /* 0x040ff0000004181c */
[C---:B------:R-:W-:Y:S01]  /*b380*/  HMMA.16816.F32.BF16 R32, R96.reuse, R132, R32 ;  /* 0x000000846020723c */ /* 0x040fe20000041820 */
[----:B---3--:R-:W-:Y:S07]  /*b390*/  MUFU.EX2 R188, R147 ;  /* 0x0000009300bc7308 */ /* 0x008fee0000000800 */
        /* <DEDUP_REMOVED lines=9> */
[C---:B------:R-:W-:Y:S08]  /*b430*/  HMMA.16816.F32.BF16 R64, R96.reuse, R118, R64 ;  /* 0x000000766040723c */ /* 0x040ff00000041840 */
[C---:B-----5:R-:W-:Y:S01]  /*b440*/  HMMA.16816.F32.BF16 R68, R96.reuse, R104, R68 ;  /* 0x000000686044723c */ /* 0x060fe20000041844 */
[--C-:B------:R-:W-:Y:S01]  /*b450*/  FFMA.FTZ R104, R177, UR4, -R144.reuse ;  /* 0x00000004b1687c23 */ /* 0x100fe20008010890 */
[----:B------:R-:W-:Y:S01]  /*b460*/  FFMA.FTZ R177, R179, UR4, -R144 ;  /* 0x00000004b3b17c23 */ /* 0x000fe20008010890 */
[--C-:B------:R-:W-:Y:S01]  /*b470*/  FFMA.FTZ R179, R176, UR4, -R165.reuse ;  /* 0x00000004b0b37c23 */ /* 0x100fe200080108a5 */
[----:B------:R-:W-:Y:S01]  /*b480*/  FFMA.FTZ R105, R180, UR4, -R165 ;  /* 0x00000004b4697c23 */ /* 0x000fe200080108a5 */
[----:B------:R3:W4:Y:S03]  /*b490*/  MUFU.EX2 R175, R104 ;  /* 0x0000006800af7308 */ /* 0x0007260000000800 */
[C---:B------:R-:W-:Y:S01]  /*b4a0*/  HMMA.16816.F32.BF16 R72, R96.reuse, R106, R72 ;  /* 0x0000006a6048723c */ /* 0x040fe20000041848 */
[----:B------:R-:W-:Y:S04]  /*b4b0*/  MUFU.EX2 R177, R177 ;  /* 0x000000b100b17308 */ /* 0x000fe80000000800 */
[----:B------:R5:W-:Y:S03]  /*b4c0*/  MUFU.EX2 R176, R146 ;  /* 0x0000009200b07308 */ /* 0x000be60000000800 */
[----:B-1----:R-:W-:Y:S01]  /*b4d0*/  HMMA.16816.F32.BF16 R76, R96, R108, R76 ;  /* 0x0000006c604c723c */ /* 0x002fe2000004184c */
[----:B------:R-:W1:Y:S01]  /*b4e0*/  MUFU.EX2 R179, R179 ;  /* 0x000000b300b37308 */ /* 0x000e620000000800 */
[----:B---3--:R-:W-:-:S03]  /*b4f0*/  MOV R104, 0x20 ;  /* 0x0000002000687802 */ /* 0x008fc60000000f00 */
[----:B------:R3:W1:Y:S01]  /*b500*/  MUFU.EX2 R178, R105 ;  /* 0x0000006900b27308 */ /* 0x0006620000000800 */
[----:B------:R-:W-:Y:S02]  /*b510*/  SEL R104, R104, 0xffffffe0, !P6 ;  /* 0xffffffe068687807 */ /* 0x000fe40007000000 */
[----:B------:R-:W-:Y:S01]  /*b520*/  HMMA.16816.F32.BF16 R80, R96, R110, R80 ;  /* 0x0000006e6050723c */ /* 0x000fe20000041850 */
[----:B------:R-:W1:Y:S01]  /*b530*/  LDSM.16.MT88.4 R108, [R166+0xd000] ;  /* 0x00d00000a66c783b */ /* 0x000e620000004200 */
[----:B------:R-:W-:-:S03]  /*b540*/  IADD3 R180, PT, PT, R104, R161, RZ ;  /* 0x000000a168b47210 */ /* 0x000fc60007ffe0ff */
[----:B-----5:R-:W-:Y:S03]  /*b550*/  LDSM.16.MT88.4 R144, [R166+0xf800] ;  /* 0x00f80000a690783b */ /* 0x020fe60000004200 */
[C---:B--2---:R-:W-:Y:S01]  /*b560*/  HMMA.16816.F32.BF16 R84, R96.reuse, R112, R84 ;  /* 0x000000706054723c */ /* 0x044fe20000041854 */
[----:B------:R-:W-:Y:S04]  /*b570*/  LDSM.16.MT88.4 R116, [R180+0x3000] ;  /* 0x00300000b474783b */ /* 0x000fe80000004200 */
[----:B---3--:R-:W-:Y:S03]  /*b580*/  LDSM.16.MT88.4 R104, [R166+0x11000] ;  /* 0x01100000a668783b */ /* 0x008fe60000004200 */
[C---:B------:R-:W-:Y:S01]  /*b590*/  HMMA.16816.F32.BF16 R88, R96.reuse, R114, R88 ;  /* 0x000000726058723c */ /* 0x040fe20000041858 */
[----:B------:R-:W2:Y:S04]  /*b5a0*/  LDSM.16.MT88.4 R112, [R163+0xd000] ;  /* 0x00d00000a370783b */ /* 0x000ea80000004200 */
[----:B------:R-:W-:Y:S03]  /*b5b0*/  LDSM.16.MT88.4 R136, [R180+0x1000] ;  /* 0x00100000b488783b */ /* 0x000fe60000004200 */
[C---:B------:R-:W-:Y:S08]  /*b5c0*/  HMMA.16816.F32.BF16 R92, R96.reuse, R120, R92 ;  /* 0x00000078605c723c */ /* 0x040ff0000004185c */
[----:B------:R-:W-:Y:S01]  /*b5d0*/  HMMA.16816.F32.BF16 R96, R96, R122, R4 ;  /* 0x0000007a6060723c */ /* 0x000fe20000041804 */
[----:B------:R-:W3:Y:S01]  /*b5e0*/  LDSM.16.MT88.4 R120, [R163+0xf000] ;  /* 0x00f00000a378783b */ /* 0x000ee20000004200 */
[----:B----4-:R-:W-:Y:S01]  /*b5f0*/  F2FP.BF16.F32.PACK_AB R4, R175, R188 ;  /* 0x000000bcaf04723e */ /* 0x010fe200000010ff */
[----:B------:R-:W-:Y:S01]  /*b600*/  FADD.FTZ R188, R188, R167 ;  /* 0x000000a7bcbc7221 */ /* 0x000fe20000010000 */
[----:B-1----:R-:W-:-:S02]  /*b610*/  F2FP.BF16.F32.PACK_AB R5, R179, R176 ;  /* 0x000000b0b305723e */ /* 0x002fc400000010ff */
        /* <DEDUP_REMOVED lines=16> */
[----:B------:R-:W4:Y:S07]  /*b720*/  LDSM.16.MT88.4 R124, [R166+0xd800] ;  /* 0x00d80000a67c783b */ /* 0x000f2e0000004200 */
[----:B------:R-:W-:Y:S01]  /*b730*/  HMMA.16816.F32.BF16 R36, R4, R128, R36 ;  /* 0x000000800424723c */ /* 0x000fe20000041824 */
[----:B------:R-:W-:-:S07]  /*b740*/  FFMA.FTZ R128, R149, UR4, -R165 ;  /* 0x0000000495807c23 */ /* 0x000fce00080108a5 */
[C---:B------:R-:W-:Y:S01]  /*b750*/  HMMA.16816.F32.BF16 R68, R4.reuse, R104, R68 ;  /* 0x000000680444723c */ /* 0x040fe20000041844 */
[--C-:B------:R-:W-:Y:S01]  /*b760*/  FFMA.FTZ R104, R142, UR4, -R165.reuse ;  /* 0x000000048e687c23 */ /* 0x100fe200080108a5 */
[----:B------:R-:W-:Y:S01]  /*b770*/  FFMA.FTZ R165, R164, UR4, -R165 ;  /* 0x00000004a4a57c23 */ /* 0x000fe200080108a5 */
[----:B------:R-:W-:Y:S01]  /*b780*/  LDSM.16.MT88.4 R140, [R166+0x11800] ;  /* 0x01180000a68c783b */ /* 0x000fe20000004200 */
[----:B------:R-:W-:Y:S04]  /*b790*/  MUFU.EX2 R164, R128 ;  /* 0x0000008000a47308 */ /* 0x000fe80000000800 */
[----:B------:R5:W4:Y:S01]  /*b7a0*/  MUFU.EX2 R149, R104 ;  /* 0x0000006800957308 */ /* 0x000b220000000800 */
[C---:B------:R-:W-:Y:S03]  /*b7b0*/  HMMA.16816.F32.BF16 R60, R4.reuse, R116, R60 ;  /* 0x00000074043c723c */ /* 0x040fe6000004183c */
[----:B------:R-:W4:Y:S05]  /*b7c0*/  MUFU.EX2 R165, R165 ;  /* 0x000000a500a57308 */ /* 0x000f2a0000000800 */
        /* <DEDUP_REMOVED lines=10> */
[----:B-----5:R-:W5:Y:S07]  /*b870*/  LDSM.16.MT88.4 R104, [R161+0x5800] ;  /* 0x00580000a168783b */ /* 0x020f6e0000004200 */
        /* <DEDUP_REMOVED lines=10> */
[----:B----4-:R-:W-:-:S02]  /*b920*/  F2FP.BF16.F32.PACK_AB R5, R149, R202 ;  /* 0x000000ca9505723e */ /* 0x010fc400000010ff */
[----:B------:R-:W-:Y:S01]  /*b930*/  F2FP.BF16.F32.PACK_AB R6, R192, R193 ;  /* 0x000000c1c006723e */ /* 0x000fe200000010ff */
[----:B------:R-:W-:Y:S01]  /*b940*/  FADD.FTZ R150, R150, R191 ;  /* 0x000000bf96967221 */ /* 0x000fe20000010000 */
[----:B------:R-:W-:-:S03]  /*b950*/  F2FP.BF16.F32.PACK_AB R7, R165, R164 ;  /* 0x000000a4a507723e */ /* 0x000fc600000010ff */
[----:B------:R-:W-:-:S04]  /*b960*/  FADD.FTZ R193, R193, R150 ;  /* 0x00000096c1c17221 */ /* 0x000fc80000010000 */
[----:B------:R-:W-:Y:S01]  /*b970*/  HMMA.16816.F32.BF16 R128, R4, R124, R8 ;  /* 0x0000007c0480723c */ /* 0x000fe20000041808 */
[----:B------:R-:W2:Y:S01]  /*b980*/  LDSM.16.MT88.4 R8, [R180+0x1800] ;  /* 0x00180000b408783b */ /* 0x000ea20000004200 */
[----:B------:R-:W-:-:S06]  /*b990*/  FADD.FTZ R213, R192, R193 ;  /* 0x000000c1c0d57221 */ /* 0x000fcc0000010000 */
[C---:B------:R-:W-:Y:S01]  /*b9a0*/  HMMA.16816.F32.BF16 R124, R4.reuse, R126, R12 ;  /* 0x0000007e047c723c */ /* 0x040fe2000004180c */
[----:B------:R-:W3:Y:S07]  /*b9b0*/  LDSM.16.MT88.4 R12, [R180+0x3800] ;  /* 0x00380000b40c783b */ /* 0x000eee0000004200 */
[C---:B------:R-:W-:Y:S01]  /*b9c0*/  HMMA.16816.F32.BF16 R120, R4.reuse, R116, R16 ;  /* 0x000000740478723c */ /* 0x040fe20000041810 */
[----:B------:R-:W4:Y:S07]  /*b9d0*/  LDSM.16.MT88.4 R16, [R180+0x5800] ;  /* 0x00580000b410783b */ /* 0x000f2e0000004200 */
[C---:B-----5:R-:W-:Y:S08]  /*b9e0*/  HMMA.16816.F32.BF16 R84, R4.reuse, R104, R84 ;  /* 0x000000680454723c */ /* 0x060ff00000041854 */
[C---:B------:R-:W-:Y:S08]  /*b9f0*/  HMMA.16816.F32.BF16 R88, R4.reuse, R106, R88 ;  /* 0x0000006a0458723c */ /* 0x040ff00000041858 */
[C---:B-1----:R-:W-:Y:S08]  /*ba00*/  HMMA.16816.F32.BF16 R44, R4.reuse, R112, R44 ;  /* 0x00000070042c723c */ /* 0x042ff0000004182c */
[----:B--2---:R-:W-:Y:S01]  /*ba10*/  HMMA.16816.F32.BF16 R104, R4, R8, R32 ;  /* 0x000000080468723c */ /* 0x004fe20000041820 */
[----:B------:R-:W-:-:S04]  /*ba20*/  FADD.FTZ R8, R172, R3 ;  /* 0x00000003ac087221 */ /* 0x000fc80000010000 */
[----:B------:R-:W-:-:S03]  /*ba30*/  FADD.FTZ R8, R173, R8 ;  /* 0x00000008ad087221 */ /* 0x000fc60000010000 */
[----:B------:R-:W-:Y:S01]  /*ba40*/  HMMA.16816.F32.BF16 R48, R4, R114, R48 ;  /* 0x000000720430723c */ /* 0x000fe20000041830 */
[----:B------:R-:W-:-:S04]  /*ba50*/  FADD.FTZ R3, R171, R8 ;  /* 0x00000008ab037221 */ /* 0x000fc80000010000 */
[----:B------:R-:W-:-:S03]  /*ba60*/  FADD.FTZ R3, R174, R3 ;  /* 0x00000003ae037221 */ /* 0x000fc60000010000 */
[----:B------:R-:W-:Y:S01]  /*ba70*/  HMMA.16816.F32.BF16 R76, R4, R108, R76 ;  /* 0x0000006c044c723c */ /* 0x000fe2000004184c */
[----:B------:R-:W-:Y:S01]  /*ba80*/  FADD.FTZ R176, R176, R3 ;  /* 0x00000003b0b07221 */ /* 0x000fe20000010000 */
[-C--:B------:R-:W-:Y:S02]  /*ba90*/  MOV R3, R151.reuse ;  /* 0x0000009700037202 */ /* 0x080fe40000000f00 */
[----:B------:R-:W-:Y:S01]  /*baa0*/  @P1 MOV R3, R151 ;  /* 0x0000009700031202 */ /* 0x000fe20000000f00 */
        /* <DEDUP_REMOVED lines=19> */
[C---:B----4-:R-:W-:Y:S08]  /*bbe0*/  HMMA.16816.F32.BF16 R92, R4.reuse, R16, R92 ;  /* 0x00000010045c723c */ /* 0x050ff0000004185c */
[C---:B------:R-:W-:Y:S08]  /*bbf0*/  HMMA.16816.F32.BF16 R96, R4.reuse, R18, R96 ;  /* 0x000000120460723c */ /* 0x040ff00000041860 */
[----:B------:R-:W-:Y:S01]  /*bc00*/  HMMA.16816.F32.BF16 R52, R4, R132, R52 ;  /* 0x000000840434723c */ /* 0x000fe20000041834 */
[----:B------:R-:W-:-:S02]  /*bc10*/  MOV R132, R152 ;  /* 0x0000009800847202 */ /* 0x000fc40000000f00 */
[----:B------:R-:W-:Y:S01]  /*bc20*/  @P0 MOV R132, R152 ;  /* 0x0000009800840202 */ /* 0x000fe20000000f00 */
[----:B------:R-:W-:-:S01]  /*bc30*/  NOP ;  /* 0x0000000000007918 */ /* 0x000fc20000000000 */
[----:B------:R-:W-:-:S15]  /*bc40*/  BRA.U UP0, `(.L_x_5033) ;  /* 0x0000000100047547 */ /* 0x000fde000b800000 */
.L_x_5027:
[----:B------:R-:W-:-:S12]  /*bc50*/  UIADD3 UR12, UPT, UPT, UR14, -0x1, URZ ;  /* 0xffffffff0e0c7890 */ /* 0x000fd8000fffe0ff */
.L_x_5033:
[----:B------:R-:W-:Y:S01]  /*bc60*/  UISETP.GE.AND UP0, UPT, UR12, UR16, UPT ;  /* 0x000000100c00728c */ /* 0x000fe2000bf06270 */
[----:B------:R-:W-:Y:S01]  /*bc70*/  MOV R180, 0x20 ;  /* 0x0000002000b47802 */ /* 0x000fe20000000f00 */
[----:B------:R-:W1:Y:S07]  /*bc80*/  LDCU.64 UR14, c[0x0][0x358] ;  /* 0x00006b00ff0e77ac */ /* 0x000e6e0008000a00 */
[----:B------:R-:W-:Y:S05]  /*bc90*/  BRA.U !UP0, `(.L_x_5034) ;  /* 0x0000004508fc7547 */ /* 0x000fea000b800000 */
[----:B------:R-:W2:Y:S01]  /*bca0*/  S2UR UR5, SR_CgaCtaId ;  /* 0x00000000000579c3 */ /* 0x000ea20000008800 */
[----:B------:R-:W-:Y:S01]  /*bcb0*/  USHF.L.U32 UR18, UR12, 0x6, URZ ;  /* 0x000000060c127899 */ /* 0x000fe200080006ff */
[----:B------:R-:W-:Y:S01]  /*bcc0*/  LOP3.LUT R187, R2, R187, RZ, 0x3c, !PT ;  /* 0x000000bb02bb7212 */ /* 0x000fe200078e3cff */
[----:B------:R-:W-:Y:S01]  /*bcd0*/  UISETP.NE.U32.AND UP0, UPT, UR8, URZ, UPT ;  /* 0x000000ff0800728c */ /* 0x000fe2000bf05070 */
[----:B------:R-:W-:Y:S01]  /*bce0*/  IADD3 R205, PT, PT, R0, UR20, R181 ;  /* 0x0000001400cd7c10 */ /* 0x000fe2000fffe0b5 */
[----:B------:R-:W-:Y:S01]  /*bcf0*/  IMAD.MOV.U32 R181, RZ, RZ, 0x20 ;  /* 0x00000020ffb57424 */ /* 0x000fe200078e00ff */
[----:B------:R-:W-:Y:S01]  /*bd00*/  UMOV UR8, 0x400 ;  /* 0x0000040000087882 */ /* 0x000fe20000000000 */
[----:B------:R-:W-:Y:S01]  /*bd10*/  LOP3.LUT R0, R148, UR18, RZ, 0xfc, !PT ;  /* 0x0000001294007c12 */ /* 0x000fe2000f8efcff */
[----:B------:R-:W3:Y:S01]  /*bd20*/  S2UR UR19, SR_CgaCtaId ;  /* 0x00000000001379c3 */ /* 0x000ee20000008800 */
[----:B------:R-:W-:Y:S01]  /*bd30*/  LOP3.LUT R182, R187, 0x200, R182, 0xf8, !PT ;  /* 0x00000200bbb67812 */ /* 0x000fe200078ef8b6 */
[----:B------:R-:W-:Y:S01]  /*bd40*/  UISETP.NE.AND.EX UP0, UPT, UR9, URZ, UPT, UP0 ;  /* 0x000000ff0900728c */ /* 0x000fe2000bf05300 */
[----:B------:R-:W-:Y:S01]  /*bd50*/  IMAD.U32 R5, RZ, RZ, UR18 ;  /* 0x00000012ff057e24 */ /* 0x000fe2000f8e00ff */
[----:B------:R-:W-:Y:S01]  /*bd60*/  IADD3 R205, PT, PT, R205, -UR17, -R0 ;  /* 0x80000011cdcd7c10 */ /* 0x000fe2000fffe800 */
[----:B------:R-:W-:Y:S01]  /*bd70*/  IMAD.MOV.U32 R2, RZ, RZ, R3 ;  /* 0x000000ffff027224 */ /* 0x000fe200078e0003 */
[----:B------:R-:W-:Y:S01]  /*bd80*/  SEL R181, R181, 0xffffffe0, !P6 ;  /* 0xffffffe0b5b57807 */ /* 0x000fe20007000000 */
[----:B------:R-:W-:Y:S01]  /*bd90*/  IMAD.MOV.U32 R0, RZ, RZ, R132 ;  /* 0x000000ffff007224 */ /* 0x000fe200078e0084 */
[----:B------:R-:W-:Y:S01]  /*bda0*/  LOP3.LUT R204, R5, 0x20, R148, 0xfe, !PT ;  /* 0x0000002005cc7812 */ /* 0x000fe200078efe94 */
[----:B------:R-:W-:Y:S01]  /*bdb0*/  IMAD.MOV.U32 R202, RZ, RZ, RZ ;  /* 0x000000ffffca7224 */ /* 0x000fe200078e00ff */
[----:B------:R-:W-:Y:S01]  /*bdc0*/  PLOP3.LUT P3, PT, PT, PT, UP0, 0x80, 0x8 ;  /* 0x000000000008781c */ /* 0x000fe20003f6f008 */
[----:B------:R-:W-:Y:S01]  /*bdd0*/  VIADD R205, R205, 0x8 ;  /* 0x00000008cdcd7836 */ /* 0x000fe20000000000 */
[----:B------:R-:W-:Y:S01]  /*bde0*/  UMOV UR20, 0x400 ;  /* 0x0000040000147882 */ /* 0x000fe20000000000 */
[----:B------:R-:W-:Y:S01]  /*bdf0*/  UIADD3 UR12, UPT, UPT, UR12, 0x1, URZ ;  /* 0x000000010c0c7890 */ /* 0x000fe2000fffe0ff */
[----:B------:R-:W4:Y:S01]  /*be00*/  LDCU UR10, c[0x0][0x440] ;  /* 0x00008800ff0a77ac */ /* 0x000f220008000800 */
[----:B--2---:R-:W-:Y:S01]  /*be10*/  ULEA UR5, UR5, UR8, 0x18 ;  /* 0x0000000805057291 */ /* 0x004fe2000f8ec0ff */
[----:B------:R-:W2:Y:S05]  /*be20*/  LDCU UR4, c[0x0][0x45c] ;  /* 0x00008b80ff0477ac */ /* 0x000eaa0008000800 */
[----:B------:R-:W-:Y:S01]  /*be30*/  LEA R182, R182, UR5, 0x1 ;  /* 0x00000005b6b67c11 */ /* 0x000fe2000f8e08ff */
[----:B------:R-:W1:Y:S04]  /*be40*/  LDCU.64 UR6, c[0x0][0x3a0] ;  /* 0x00007400ff0677ac */ /* 0x000e680008000a00 */
[----:B------:R-:W-:Y:S01]  /*be50*/  IMAD.IADD R181, R181, 0x1, R182 ;  /* 0x00000001b5b57824 */ /* 0x000fe200078e02b6 */
[----:B------:R-:W1:Y:S01]  /*be60*/  LDCU.64 UR8, c[0x0][0x3a8] ;  /* 0x00007500ff0877ac */ /* 0x000e620008000a00 */
[----:B------:R-:W-:-:S02]  /*be70*/  VIADD R209, R182, 0xc000 ;  /* 0x0000c000b6d17836 */ /* 0x000fc40000000000 */
[----:B------:R-:W-:Y:S01]  /*be80*/  VIADD R208, R182, 0xc040 ;  /* 0x0000c040b6d07836 */ /* 0x000fe20000000000 */
[----:B------:R-:W-:Y:S02]  /*be90*/  UIADD3 UR18, UPT, UPT, UR18, 0x40, URZ ;  /* 0x0000004012127890 */ /* 0x000fe4000fffe0ff */
[----:B---34-:R-:W-:-:S12]  /*bea0*/  ULEA UR5, UR19, UR20, 0x18 ;  /* 0x0000001413057291 */ /* 0x018fd8000f8ec0ff */
.L_x_5038:
[----:B------:R-:W-:Y:S01]  /*beb0*/  @!P3 IADD3 R5, P0, PT, RZ, -R202, RZ ;  /* 0x800000caff05b210 */ /* 0x000fe20007f1e0ff */
[----:B------:R-:W3:Y:S01]  /*bec0*/  S2R R185, SR_TID.X ;  /* 0x0000000000b97919 */ /* 0x000ee20000002100 */
[----:B------:R-:W4:Y:S01]  /*bed0*/  @!P3 LDC R168, c[0x0][0x3c0] ;  /* 0x0000f000ffa8bb82 */ /* 0x000f220000000800 */
[----:B------:R-:W-:Y:S07]  /*bee0*/  DEPBAR.LE SB0, 0x0 ;  /* 0x000080000000791a */ /* 0x000fee0000000000 */
[----:B------:R-:W1:Y:S08]  /*bef0*/  LDC R171, c[0x0][0x3c4] ;  /* 0x0000f100ffab7b82 */ /* 0x000e700000000800 */
[----:B------:R-:W-:Y:S01]  /*bf00*/  BAR.SYNC.DEFER_BLOCKING 0x0 ;  /* 0x0000000000007b1d */ /* 0x000fe20000010000 */
[C---:B---3--:R-:W-:Y:S01]  /*bf10*/  LOP3.LUT R10, R185.reuse, 0x38, RZ, 0xc0, !PT ;  /* 0x00000038b90a7812 */ /* 0x048fe200078ec0ff */
[C---:B------:R-:W-:Y:S01]  /*bf20*/  IMAD.SHL.U32 R9, R185.reuse, 0x8, RZ ;  /* 0x00000008b9097824 */ /* 0x040fe200078e00ff */
[----:B------:R-:W-:Y:S01]  /*bf30*/  SHF.R.U32.HI R186, RZ, 0x1, R185 ;  /* 0x00000001ffba7819 */ /* 0x000fe200000116b9 */
[C---:B------:R-:W-:Y:S02]  /*bf40*/  IMAD.SHL.U32 R4, R185.reuse, 0x40, RZ ;  /* 0x00000040b9047824 */ /* 0x040fe400078e00ff */
[----:B------:R-:W-:Y:S01]  /*bf50*/  IMAD.SHL.U32 R7, R185, 0x20, RZ ;  /* 0x00000020b9077824 */ /* 0x000fe200078e00ff */
[--C-:B------:R-:W-:Y:S02]  /*bf60*/  LOP3.LUT R10, R10, 0x1f8, R9.reuse, 0x78, !PT ;  /* 0x000001f80a0a7812 */ /* 0x100fe400078e7809 */
[----:B------:R-:W-:Y:S02]  /*bf70*/  LOP3.LUT R184, R9, 0x38, RZ, 0xc0, !PT ;  /* 0x0000003809b87812 */ /* 0x000fe400078ec0ff */
[----:B------:R-:W-:Y:S01]  /*bf80*/  LOP3.LUT R215, R10, 0x1e00, R9, 0xf8, !PT ;  /* 0x00001e000ad77812 */ /* 0x000fe200078ef809 */
[----:B----4-:R-:W-:Y:S01]  /*bf90*/  @!P3 IMAD.SHL.U32 R10, R168, 0x40, RZ ;  /* 0x00000040a80ab824 */ /* 0x010fe200078e00ff */
        /* <DEDUP_REMOVED lines=16> */
[----:B------:R-:W-:Y:S02]  /*c0a0*/  ISETP.GE.AND P5, PT, R184, UR10, PT ;  /* 0x0000000ab8007c0c */ /* 0x000fe4000bfa6270 */
[----:B------:R-:W-:Y:S02]  /*c0b0*/  ISETP.GE.AND P4, PT, R212, UR10, PT ;  /* 0x0000000ad4007c0c */ /* 0x000fe4000bf86270 */
[----:B------:R-:W-:Y:S02]  /*c0c0*/  ISETP.GE.AND P1, PT, R210, UR10, PT ;  /* 0x0000000ad2007c0c */ /* 0x000fe4000bf26270 */
[----:B------:R-:W-:Y:S01]  /*c0d0*/  LEA R215, R215, UR5, 0x1 ;  /* 0x00000005d7d77c11 */ /* 0x000fe2000f8e08ff */
[----:B-1----:R-:W-:Y:S10]  /*c0e0*/  @!P3 BRA `(.L_x_5035) ;  /* 0x0000000000f8b947 */ /* 0x002ff40003800000 */
[----:B------:R-:W1:Y:S01]  /*c0f0*/  LDC R9, c[0x0][0x4f0] ;  /* 0x00013c00ff097b82 */ /* 0x000e620000000800 */
[----:B------:R-:W-:Y:S07]  /*c100*/  UIADD3 UR17, UPT, UPT, UR18, -0x40, URZ ;  /* 0xffffffc012117890 */ /* 0x000fee000fffe0ff */
[----:B------:R-:W3:Y:S01]  /*c110*/  LDC.64 R168, c[0x0][0x3c0] ;  /* 0x0000f000ffa87b82 */ /* 0x000ee20000000a00 */
        /* <DEDUP_REMOVED lines=28> */
[C---:B------:R-:W-:Y:S04]  /*c2e0*/  LOP3.LUT R6, R9.reuse, UR17, RZ, 0x3c, !PT ;  /* 0x0000001109067c12 */ /* 0x040fe8000f8e3cff */
        /* <DEDUP_REMOVED lines=15> */
[----:B------:R-:W4:Y:S03]  /*c3e0*/  LDG.E R11, desc[UR14][R18.64] ;  /* 0x0000000e120b7981 */ /* 0x000f26000c1e1900 */
[----:B------:R-:W-:Y:S01]  /*c3f0*/  SHF.R.S32.HI R13, RZ, 0x1f, R9 ;  /* 0x0000001fff0d7819 */ /* 0x000fe20000011409 */
[----:B------:R-:W4:Y:S04]  /*c400*/  LDG.E R6, desc[UR14][R16.64] ;  /* 0x0000000e10067981 */ /* 0x000f28000c1e1900 */
[-C--:B---3--:R-:W-:Y:S02]  /*c410*/  IMAD R4, R13, R168.reuse, RZ ;  /* 0x000000a80d047224 */ /* 0x088fe400078e02ff */
[C---:B------:R-:W-:Y:S04]  /*c420*/  IMAD.WIDE.U32 R12, R9.reuse, R168, RZ ;  /* 0x000000a8090c7225 */ /* 0x040fe800078e00ff */
[----:B------:R-:W-:Y:S05]  /*c430*/  IMAD R4, R9, R169, R4 ;  /* 0x000000a909047224 */ /* 0x000fea00078e0204 */
[----:B------:R-:W-:Y:S01]  /*c440*/  IADD3 R13, PT, PT, R13, R4, RZ ;  /* 0x000000040d0d7210 */ /* 0x000fe20007ffe0ff */
[----:B----4-:R-:W-:Y:S04]  /*c450*/  IMAD.IADD R11, R11, 0x1, -R6 ;  /* 0x000000010b0b7824 */ /* 0x010fe800078e0a06 */
[C---:B------:R-:W-:Y:S01]  /*c460*/  IMAD.WIDE.U32 R12, R11.reuse, UR8, R12 ;  /* 0x000000080b0c7c25 */ /* 0x040fe2000f8e000c */
[----:B------:R-:W-:Y:S02]  /*c470*/  SHF.R.S32.HI R6, RZ, 0x1f, R11 ;  /* 0x0000001fff067819 */ /* 0x000fe4000001140b */
[----:B------:R-:W-:Y:S03]  /*c480*/  LEA R200, P0, R12, R7, 0x1 ;  /* 0x000000070cc87211 */ /* 0x000fe600078008ff */
[----:B------:R-:W-:Y:S04]  /*c490*/  IMAD R6, R6, UR8, RZ ;  /* 0x0000000806067c24 */ /* 0x000fe8000f8e02ff */
[----:B------:R-:W-:Y:S04]  /*c4a0*/  IMAD R6, R11, UR9, R6 ;  /* 0x000000090b067c24 */ /* 0x000fe8000f8e0206 */
[----:B------:R-:W-:Y:S05]  /*c4b0*/  IMAD.IADD R6, R13, 0x1, R6 ;  /* 0x000000010d067824 */ /* 0x000fea00078e0206 */
[----:B------:R-:W-:Y:S07]  /*c4c0*/  LEA.HI.X R201, R12, R5, R6, 0x1, P0 ;  /* 0x000000050cc97211 */ /* 0x000fee00000f0c06 */
.L_x_5035:
        /* <DEDUP_REMOVED lines=20> */
[C---:B------:R-:W-:Y:S01]  /*c610*/  LOP3.LUT P2, RZ, R185.reuse, 0x4, RZ, 0xc0, !PT ;  /* 0x00000004b9ff7812 */ /* 0x040fe2000784c0ff */
[----:B------:R-:W-:Y:S01]  /*c620*/  UIADD3 UR12, UPT, UPT, UR12, -0x1, URZ ;  /* 0xffffffff0c0c7890 */ /* 0x000fe2000fffe0ff */
[----:B------:R-:W-:Y:S01]  /*c630*/  @!PT LDS RZ, [RZ] ;  /* 0x00000000fffff984 */ /* 0x000fe20000000800 */
[----:B------:R-:W-:Y:S01]  /*c640*/  @!PT LDS RZ, [RZ] ;  /* 0x00000000fffff984 */ /* 0x000fe20000000800 */
[----:B------:R-:W-:Y:S01]  /*c650*/  @!PT LDS RZ, [RZ] ;  /* 0x00000000fffff984 */ /* 0x000fe20000000800 */
[----:B------:R-:W-:Y:S01]  /*c660*/  @!P1 LDGSTS.E.BYPASS.LTC128B.128 [R215+0x10000], desc[UR14][R200.64+0x100] ;  /* 0x10000100c8d79fae */ /* 0x000fe2000b981a0e */
[----:B------:R-:W-:Y:S01]  /*c670*/  IMAD.X R177, R170, 0x1, R169, P0 ;  /* 0x00000001aab17824 */ /* 0x000fe200000e06a9 */
[----:B------:R-:W-:Y:S01]  /*c680*/  LOP3.LUT P0, RZ, R185, 0x2, RZ, 0xc0, !PT ;  /* 0x00000002b9ff7812 */ /* 0x000fe2000780c0ff */
[----:B------:R-:W-:Y:S01]  /*c690*/  UISETP.GT.AND UP0, UPT, UR12, UR16, UPT ;  /* 0x000000100c00728c */ /* 0x000fe2000bf04270 */
[----:B------:R-:W-:Y:S01]  /*c6a0*/  @P1 STS.128 [R215+0x10000], RZ ;  /* 0x010000ffd7001388 */ /* 0x000fe20000000c00 */
[----:B------:R-:W-:Y:S02]  /*c6b0*/  SEL R3, R3, 0xffffffc0, !P2 ;  /* 0xffffffc003037807 */ /* 0x000fe40005000000 */
[----:B------:R-:W-:Y:S01]  /*c6c0*/  SEL R187, R180, 0xffffffe0, !P0 ;  /* 0xffffffe0b4bb7807 */ /* 0x000fe20004000000 */
[----:B------:R-:W-:Y:S01]  /*c6d0*/  @!PT LDS RZ, [RZ] ;  /* 0x00000000fffff984 */ /* 0x000fe20000000800 */
[----:B------:R-:W-:Y:S01]  /*c6e0*/  @!PT LDS RZ, [RZ] ;  /* 0x00000000fffff984 */ /* 0x000fe20000000800 */
[----:B------:R-:W-:Y:S01]  /*c6f0*/  @!PT LDS RZ, [RZ] ;  /* 0x00000000fffff984 */ /* 0x000fe20000000800 */
[----:B------:R-:W-:Y:S02]  /*c700*/  @!P5 LDGSTS.E.BYPASS.LTC128B.128 [R215+0xc800], desc[UR14][R174.64] ;  /* 0x0c800000aed7dfae */ /* 0x000fe4000b981a0e */
[--C-:B------:R-:W-:Y:S01]  /*c710*/  IMAD.IADD R192, R3, 0x1, R172.reuse ;  /* 0x0000000103c07824 */ /* 0x100fe200078e02ac */
[C---:B------:R-:W-:Y:S01]  /*c720*/  IADD3 R189, PT, PT, R190.reuse, R187, RZ ;  /* 0x000000bbbebd7210 */ /* 0x040fe20007ffe0ff */
[----:B------:R-:W-:Y:S01]  /*c730*/  @P5 STS.128 [R215+0xc800], RZ ;  /* 0x00c800ffd7005388 */ /* 0x000fe20000000c00 */
[C---:B------:R-:W-:Y:S02]  /*c740*/  IMAD.IADD R191, R187.reuse, 0x1, R172 ;  /* 0x00000001bbbf7824 */ /* 0x040fe400078e02ac */
[----:B------:R-:W-:Y:S01]  /*c750*/  IMAD.IADD R190, R190, 0x1, R3 ;  /* 0x00000001bebe7824 */ /* 0x000fe200078e0203 */
[----:B------:R-:W-:Y:S01]  /*c760*/  @!PT LDS RZ, [RZ] ;  /* 0x00000000fffff984 */ /* 0x000fe20000000800 */
[----:B------:R-:W-:Y:S01]  /*c770*/  @!PT LDS RZ, [RZ] ;  /* 0x00000000fffff984 */ /* 0x000fe20000000800 */
[----:B------:R-:W-:Y:S01]  /*c780*/  @!PT LDS RZ, [RZ] ;  /* 0x00000000fffff984 */ /* 0x000fe20000000800 */
[----:B------:R-:W-:Y:S01]  /*c790*/  @!P4 LDGSTS.E.BYPASS.LTC128B.128 [R215+0xe800], desc[UR14][R174.64+0x80] ;  /* 0x0e800080aed7cfae */ /* 0x000fe2000b981a0e */
[C---:B------:R-:W-:Y:S02]  /*c7a0*/  IADD3 R188, PT, PT, R187.reuse, R192, RZ ;  /* 0x000000c0bbbc7210 */ /* 0x040fe40007ffe0ff */
        /* <DEDUP_REMOVED lines=39> */
[----:B------:R-:W5:Y:S04]  /*ca20*/  LDSM.16.M88.4 R140, [R193+UR5+0x6800] ;  /* 0x00680005c18c783b */ /* 0x000f680008000200 */
[----:B------:R-:W2:Y:S04]  /*ca30*/  LDSM.16.M88.4 R144, [R193+UR5+0x7000] ;  /* 0x00700005c190783b */ /* 0x000ea80008000200 */
[----:B------:R-:W0:Y:S04]  /*ca40*/  LDGDEPBAR ;  /* 0x00000000000079af */ /* 0x000e280000000000 */
[----:B------:R-:W2:Y:S04]  /*ca50*/  LDSM.16.M88.4 R148, [R193+UR5+0x7800] ;  /* 0x00780005c194783b */ /* 0x000ea80008000200 */
[----:B------:R-:W-:Y:S04]  /*ca60*/  LDSM.16.M88.4 R152, [R191] ;  /* 0x00000000bf98783b */ /* 0x000fe80000000200 */
[----:B------:R-:W2:Y:S04]  /*ca70*/  LDSM.16.M88.4 R156, [R189+0x6000] ;  /* 0x00600000bd9c783b */ /* 0x000ea80000000200 */
[----:B------:R-:W2:Y:S04]  /*ca80*/  LDSM.16.M88.4 R160, [R189+0x6800] ;  /* 0x00680000bda0783b */ /* 0x000ea80000000200 */
[----:B------:R-:W-:Y:S04]  /*ca90*/  LDSM.16.M88.4 R164, [R3+0x6000] ;  /* 0x0060000003a4783b */ /* 0x000fe80000000200 */
[----:B-1----:R-:W-:Y:S01]  /*caa0*/  LDSM.16.M88.4 R168, [R189+0x8000] ;  /* 0x00800000bda8783b */ /* 0x002fe20000000200 */
[C---:B----4-:R-:W-:Y:S03]  /*cab0*/  HMMA.16816.F32.BF16 R4, R132.reuse, R136, RZ ;  /* 0x000000888404723c */ /* 0x050fe600000418ff */
[----:B---3--:R-:W-:Y:S05]  /*cac0*/  LDSM.16.M88.4 R176, [R193+UR5+0xa000] ;  /* 0x00a00005c1b0783b */ /* 0x008fea0008000200 */
[C---:B------:R-:W-:Y:S01]  /*cad0*/  HMMA.16816.F32.BF16 R8, R132.reuse, R138, RZ ;  /* 0x0000008a8408723c */ /* 0x040fe200000418ff */
[----:B------:R-:W1:Y:S07]  /*cae0*/  LDSM.16.M88.4 R136, [R189+0x7000] ;  /* 0x00700000bd88783b */ /* 0x000e6e0000000200 */
[C---:B-----5:R-:W-:Y:S08]  /*caf0*/  HMMA.16816.F32.BF16 R12, R132.reuse, R140, RZ ;  /* 0x0000008c840c723c */ /* 0x060ff000000418ff */
[C---:B------:R-:W-:Y:S01]  /*cb00*/  HMMA.16816.F32.BF16 R16, R132.reuse, R142, RZ ;  /* 0x0000008e8410723c */ /* 0x040fe200000418ff */
[----:B------:R-:W-:Y:S07]  /*cb10*/  LDSM.16.M88.4 R140, [R192] ;  /* 0x00000000c08c783b */ /* 0x000fee0000000200 */
[C---:B--2---:R-:W-:Y:S08]  /*cb20*/  HMMA.16816.F32.BF16 R20, R132.reuse, R144, RZ ;  /* 0x000000908414723c */ /* 0x044ff000000418ff */
        /* <DEDUP_REMOVED lines=175> */
[----:B------:R-:W-:Y:S03]  /*d620*/  IADD3 R137, PT, PT, -R139, RZ, RZ ;  /* 0x000000ff8b897210 */ /* 0x000fe60007ffe1ff */
        /* <DEDUP_REMOVED lines=44> */
.L_x_5037:
        /* <DEDUP_REMOVED lines=69> */
.L_x_5036:
[C---:B------:R-:W-:Y:S01]  /*dd40*/  VIADD R134, R205.reuse, 0xfffffff7 ;  /* 0xfffffff7cd867836 */ /* 0x040fe20000000000 */
[C---:B-1----:R-:W-:Y:S01]  /*dd50*/  IADD3 R133, PT, PT, R205.reuse, -0x8, RZ ;  /* 0xfffffff8cd857810 */ /* 0x042fe20007ffe0ff */
[C---:B------:R-:W-:Y:S01]  /*dd60*/  VIADD R132, R204.reuse, 0xffffffe0 ;  /* 0xffffffe0cc847836 */ /* 0x040fe20000000000 */
[----:B------:R-:W-:Y:S01]  /*dd70*/  IABS R3, R205 ;  /* 0x000000cd00037213 */ /* 0x000fe20000000000 */
[C---:B------:R-:W-:Y:S01]  /*dd80*/  VIADD R136, R205.reuse, 0xffffffff ;  /* 0xffffffffcd887836 */ /* 0x040fe20000000000 */
[----:B------:R-:W-:Y:S01]  /*dd90*/  IABS R134, R134 ;  /* 0x0000008600867213 */ /* 0x000fe20000000000 */
[----:B------:R-:W-:Y:S01]  /*dda0*/  VIADD R141, R204, 0xffffffe8 ;  /* 0xffffffe8cc8d7836 */ /* 0x000fe20000000000 */
[----:B------:R-:W-:Y:S01]  /*ddb0*/  IABS R133, R133 ;  /* 0x0000008500857213 */ /* 0x000fe20000000000 */
[----:B------:R-:W-:Y:S01]  /*ddc0*/  UISETP.GT.AND UP0, UPT, UR12, UR16, UPT ;  /* 0x000000100c00728c */ /* 0x000fe2000bf04270 */
[----:B------:R-:W-:Y:S01]  /*ddd0*/  I2FP.F32.S32 R134, R134 ;  /* 0x0000008600867245 */ /* 0x000fe20000201400 */
[----:B------:R-:W-:Y:S01]  /*dde0*/  UIADD3 UR18, UPT, UPT, UR18, -0x40, URZ ;  /* 0xffffffc012127890 */ /* 0x000fe2000fffe0ff */
[----:B------:R-:W-:Y:S02]  /*ddf0*/  I2FP.F32.S32 R3, R3 ;  /* 0x0000000300037245 */ /* 0x000fe40000201400 */
[----:B------:R-:W-:Y:S01]  /*de00*/  I2FP.F32.S32 R133, R133 ;  /* 0x0000008500857245 */ /* 0x000fe20000201400 */
[C---:B------:R-:W-:Y:S01]  /*de10*/  FFMA.FTZ R5, R134.reuse, -UR13, R5 ;  /* 0x8000000d86057c23 */ /* 0x040fe20008010005 */
[----:B------:R-:W-:Y:S01]  /*de20*/  FFMA.FTZ R11, R134, -UR13, R11 ;  /* 0x8000000d860b7c23 */ /* 0x000fe2000801000b */
[----:B------:R-:W-:Y:S02]  /*de30*/  VIADD R134, R205, 0xffffffe7 ;  /* 0xffffffe7cd867836 */ /* 0x000fe40000000000 */
[----:B------:R-:W-:Y:S01]  /*de40*/  FFMA.FTZ R6, R3, -UR13, R6 ;  /* 0x8000000d03067c23 */ /* 0x000fe20008010006 */
[----:B------:R-:W-:Y:S02]  /*de50*/  VIADD R3, R205, 0xfffffff0 ;  /* 0xfffffff0cd037836 */ /* 0x000fe40000000000 */
[C---:B------:R-:W-:Y:S01]  /*de60*/  FFMA.FTZ R4, R133.reuse, -UR13, R4 ;  /* 0x8000000d85047c23 */ /* 0x040fe20008010004 */
[----:B------:R-:W-:Y:S01]  /*de70*/  FFMA.FTZ R10, R133, -UR13, R10 ;  /* 0x8000000d850a7c23 */ /* 0x000fe2000801000a */
[----:B------:R-:W-:Y:S01]  /*de80*/  VIADD R133, R205, 0xffffffe8 ;  /* 0xffffffe8cd857836 */ /* 0x000fe20000000000 */
[----:B------:R-:W-:Y:S02]  /*de90*/  IABS R134, R134 ;  /* 0x0000008600867213 */ /* 0x000fe40000000000 */
[C---:B------:R-:W-:Y:S02]  /*dea0*/  ISETP.GE.AND P6, PT, R132.reuse, R196, PT ;  /* 0x000000c48400720c */ /* 0x040fe40003fc6270 */
[-C--:B------:R-:W-:Y:S02]  /*deb0*/  ISETP.GT.AND P4, PT, R195, R132.reuse, PT ;  /* 0x00000084c300720c */ /* 0x080fe40003f84270 */
[----:B------:R-:W-:Y:S02]  /*dec0*/  ISETP.GT.AND P1, PT, R197, R132, PT ;  /* 0x00000084c500720c */ /* 0x000fe40003f24270 */
[----:B------:R-:W-:Y:S02]  /*ded0*/  ISETP.GE.AND P0, PT, R132, R194, PT ;  /* 0x000000c28400720c */ /* 0x000fe40003f06270 */
[----:B------:R-:W-:Y:S02]  /*dee0*/  IABS R3, R3 ;  /* 0x0000000300037213 */ /* 0x000fe40000000000 */
[C---:B------:R-:W-:Y:S02]  /*def0*/  IADD3 R132, PT, PT, R205.reuse, -0x11, RZ ;  /* 0xffffffefcd847810 */ /* 0x040fe40007ffe0ff */
[----:B------:R-:W-:Y:S02]  /*df00*/  IABS R133, R133 ;  /* 0x0000008500857213 */ /* 0x000fe40000000000 */
[----:B------:R-:W-:Y:S02]  /*df10*/  I2FP.F32.S32 R134, R134 ;  /* 0x0000008600867245 */ /* 0x000fe40000201400 */
[----:B------:R-:W-:Y:S02]  /*df20*/  I2FP.F32.S32 R3, R3 ;  /* 0x0000000300037245 */ /* 0x000fe40000201400 */
[----:B------:R-:W-:Y:S01]  /*df30*/  IABS R132, R132 ;  /* 0x0000008400847213 */ /* 0x000fe20000000000 */
[C---:B------:R-:W-:Y:S01]  /*df40*/  FFMA.FTZ R13, R134.reuse, -UR13, R13 ;  /* 0x8000000d860d7c23 */ /* 0x040fe2000801000d */
[----:B------:R-:W-:Y:S01]  /*df50*/  I2FP.F32.S32 R133, R133 ;  /* 0x0000008500857245 */ /* 0x000fe20000201400 */
[----:B------:R-:W-:Y:S01]  /*df60*/  FFMA.FTZ R19, R134, -UR13, R19 ;  /* 0x8000000d86137c23 */ /* 0x000fe20008010013 */
[----:B------:R-:W-:Y:S01]  /*df70*/  IADD3 R135, PT, PT, R205, -0x21, RZ ;  /* 0xffffffdfcd877810 */ /* 0x000fe20007ffe0ff */
[C---:B------:R-:W-:Y:S01]  /*df80*/  FFMA.FTZ R14, R3.reuse, -UR13, R14 ;  /* 0x8000000d030e7c23 */ /* 0x040fe2000801000e */
[----:B------:R-:W-:Y:S01]  /*df90*/  I2FP.F32.S32 R132, R132 ;  /* 0x0000008400847245 */ /* 0x000fe20000201400 */
[----:B------:R-:W-:Y:S01]  /*dfa0*/  FFMA.FTZ R8, R3, -UR13, R8 ;  /* 0x8000000d03087c23 */ /* 0x000fe20008010008 */
[C---:B------:R-:W-:Y:S01]  /*dfb0*/  IADD3 R134, PT, PT, R205.reuse, -0x29, RZ ;  /* 0xffffffd7cd867810 */ /* 0x040fe20007ffe0ff */
[----:B------:R-:W-:Y:S01]  /*dfc0*/  VIADD R3, R205, 0xffffffe0 ;  /* 0xffffffe0cd037836 */ /* 0x000fe20000000000 */
[----:B------:R-:W-:Y:S01]  /*dfd0*/  IABS R135, R135 ;  /* 0x0000008700877213 */ /* 0x000fe20000000000 */
[C---:B------:R-:W-:Y:S01]  /*dfe0*/  FFMA.FTZ R12, R133.reuse, -UR13, R12 ;  /* 0x8000000d850c7c23 */ /* 0x040fe2000801000c */
[----:B------:R-:W-:Y:S01]  /*dff0*/  FFMA.FTZ R18, R133, -UR13, R18 ;  /* 0x8000000d85127c23 */ /* 0x000fe20008010012 */
[----:B------:R-:W-:Y:S01]  /*e000*/  IABS R134, R134 ;  /* 0x0000008600867213 */ /* 0x000fe20000000000 */
[C---:B------:R-:W-:Y:S02]  /*e010*/  VIADD R133, R205.reuse, 0xffffffd8 ;  /* 0xffffffd8cd857836 */ /* 0x040fe40000000000 */
[C---:B------:R-:W-:Y:S01]  /*e020*/  FFMA.FTZ R15, R132.reuse, -UR13, R15 ;  /* 0x8000000d840f7c23 */ /* 0x040fe2000801000f */
[----:B------:R-:W-:Y:S01]  /*e030*/  FFMA.FTZ R9, R132, -UR13, R9 ;  /* 0x8000000d84097c23 */ /* 0x000fe20008010009 */
[----:B------:R-:W-:Y:S01]  /*e040*/  I2FP.F32.S32 R132, R135 ;  /* 0x0000008700847245 */ /* 0x000fe20000201400 */
[C---:B------:R-:W-:Y:S01]  /*e050*/  VIADD R135, R205.reuse, 0xffffffd0 ;  /* 0xffffffd0cd877836 */ /* 0x040fe20000000000 */
[----:B------:R-:W-:Y:S02]  /*e060*/  IABS R3, R3 ;  /* 0x0000000300037213 */ /* 0x000fe40000000000 */
[----:B------:R-:W-:Y:S01]  /*e070*/  I2FP.F32.S32 R134, R134 ;  /* 0x0000008600867245 */ /* 0x000fe20000201400 */
[C---:B------:R-:W-:Y:S01]  /*e080*/  FFMA.FTZ R23, R132.reuse, -UR13, R23 ;  /* 0x8000000d84177c23 */ /* 0x040fe20008010017 */
[----:B------:R-:W-:Y:S01]  /*e090*/  IABS R133, R133 ;  /* 0x0000008500857213 */ /* 0x000fe20000000000 */
[----:B------:R-:W-:Y:S01]  /*e0a0*/  FFMA.FTZ R17, R132, -UR13, R17 ;  /* 0x8000000d84117c23 */ /* 0x000fe20008010011 */
[----:B------:R-:W-:Y:S01]  /*e0b0*/  I2FP.F32.S32 R3, R3 ;  /* 0x0000000300037245 */ /* 0x000fe20000201400 */
[C---:B------:R-:W-:Y:S02]  /*e0c0*/  VIADD R132, R205.reuse, 0xffffffcf ;  /* 0xffffffcfcd847836 */ /* 0x040fe40000000000 */
[C---:B------:R-:W-:Y:S01]  /*e0d0*/  FFMA.FTZ R21, R134.reuse, -UR13, R21 ;  /* 0x8000000d86157c23 */ /* 0x040fe20008010015 */
[----:B------:R-:W-:Y:S01]  /*e0e0*/  I2FP.F32.S32 R133, R133 ;  /* 0x0000008500857245 */ /* 0x000fe20000201400 */
[----:B------:R-:W-:Y:S01]  /*e0f0*/  FFMA.FTZ R27, R134, -UR13, R27 ;  /* 0x8000000d861b7c23 */ /* 0x000fe2000801001b */
[----:B------:R-:W-:Y:S01]  /*e100*/  IABS R136, R136 ;  /* 0x0000008800887213 */ /* 0x000fe20000000000 */
[----:B------:R-:W-:Y:S01]  /*e110*/  VIADD R134, R205, 0xffffffbf ;  /* 0xffffffbfcd867836 */ /* 0x000fe20000000000 */
[----:B------:R-:W-:Y:S01]  /*e120*/  IABS R135, R135 ;  /* 0x0000008700877213 */ /* 0x000fe20000000000 */
[C---:B------:R-:W-:Y:S01]  /*e130*/  FFMA.FTZ R22, R3.reuse, -UR13, R22 ;  /* 0x8000000d03167c23 */ /* 0x040fe20008010016 */
[----:B------:R-:W-:Y:S01]  /*e140*/  IADD3 R148, PT, PT, R204, -0x1f, RZ ;  /* 0xffffffe1cc947810 */ /* 0x000fe20007ffe0ff */
[----:B------:R-:W-:Y:S01]  /*e150*/  FFMA.FTZ R16, R3, -UR13, R16 ;  /* 0x8000000d03107c23 */ /* 0x000fe20008010010 */
[----:B------:R-:W-:Y:S01]  /*e160*/  I2FP.F32.S32 R136, R136 ;  /* 0x0000008800887245 */ /* 0x000fe20000201400 */
[C---:B------:R-:W-:Y:S01]  /*e170*/  FFMA.FTZ R20, R133.reuse, -UR13, R20 ;  /* 0x8000000d85147c23 */ /* 0x040fe20008010014 */
[----:B------:R-:W-:Y:S01]  /*e180*/  I2FP.F32.S32 R3, R135 ;  /* 0x0000008700037245 */ /* 0x000fe20000201400 */
[----:B------:R-:W-:Y:S01]  /*e190*/  FFMA.FTZ R26, R133, -UR13, R26 ;  /* 0x8000000d851a7c23 */ /* 0x000fe2000801001a */
[----:B------:R-:W-:Y:S01]  /*e1a0*/  IABS R132, R132 ;  /* 0x0000008400847213 */ /* 0x000fe20000000000 */
[C---:B------:R-:W-:Y:S01]  /*e1b0*/  VIADD R135, R205.reuse, 0xffffffc7 ;  /* 0xffffffc7cd877836 */ /* 0x040fe20000000000 */
[----:B------:R-:W-:Y:S01]  /*e1c0*/  IABS R134, R134 ;  /* 0x0000008600867213 */ /* 0x000fe20000000000 */
[----:B------:R-:W-:Y:S01]  /*e1d0*/  FFMA.FTZ R7, R136, -UR13, R7 ;  /* 0x8000000d88077c23 */ /* 0x000fe20008010007 */
[----:B------:R-:W-:Y:S01]  /*e1e0*/  IADD3 R133, PT, PT, R205, -0x40, RZ ;  /* 0xffffffc0cd857810 */ /* 0x000fe20007ffe0ff */
[C---:B------:R-:W-:Y:S01]  /*e1f0*/  VIADD R136, R204.reuse, 0xfffffff0 ;  /* 0xfffffff0cc887836 */ /* 0x040fe20000000000 */
[----:B------:R-:W-:Y:S01]  /*e200*/  ISETP.GT.AND P5, PT, R197, R148, PT ;  /* 0x00000094c500720c */ /* 0x000fe20003fa4270 */
[C---:B------:R-:W-:Y:S01]  /*e210*/  FFMA.FTZ R30, R3.reuse, -UR13, R30 ;  /* 0x8000000d031e7c23 */ /* 0x040fe2000801001e */
[----:B------:R-:W-:Y:S01]  /*e220*/  IADD3 R138, PT, PT, R204, -0x17, RZ ;  /* 0xffffffe9cc8a7810 */ /* 0x000fe20007ffe0ff */
[----:B------:R-:W-:Y:S01]  /*e230*/  FFMA.FTZ R24, R3, -UR13, R24 ;  /* 0x8000000d03187c23 */ /* 0x000fe20008010018 */
[----:B------:R-:W-:Y:S02]  /*e240*/  FSEL R143, R4, -INF , !P1 ;  /* 0xff800000048f7808 */ /* 0x000fe40004800000 */
[----:B------:R-:W-:Y:S02]  /*e250*/  I2FP.F32.S32 R132, R132 ;  /* 0x0000008400847245 */ /* 0x000fe40000201400 */
[----:B------:R-:W-:Y:S01]  /*e260*/  FSEL R149, R6, -INF , !P4 ;  /* 0xff80000006957808 */ /* 0x000fe20006000000 */
[----:B------:R-:W-:Y:S01]  /*e270*/  VIADD R6, R204, 0x11 ;  /* 0x00000011cc067836 */ /* 0x000fe20000000000 */
[----:B------:R-:W-:Y:S01]  /*e280*/  ISETP.GT.AND P1, PT, R197, R141, PT ;  /* 0x0000008dc500720c */ /* 0x000fe20003f24270 */
[C---:B------:R-:W-:Y:S01]  /*e290*/  FFMA.FTZ R31, R132.reuse, -UR13, R31 ;  /* 0x8000000d841f7c23 */ /* 0x040fe2000801001f */
[----:B------:R-:W-:Y:S01]  /*e2a0*/  ISETP.GT.AND P4, PT, R195, R148, PT ;  /* 0x00000094c300720c */ /* 0x000fe20003f84270 */
[----:B------:R-:W-:Y:S01]  /*e2b0*/  FFMA.FTZ R25, R132, -UR13, R25 ;  /* 0x8000000d84197c23 */ /* 0x000fe20008010019 */
[----:B------:R-:W-:Y:S02]  /*e2c0*/  IABS R135, R135 ;  /* 0x0000008700877213 */ /* 0x000fe40000000000 */
[----:B------:R-:W-:Y:S02]  /*e2d0*/  I2FP.F32.S32 R134, R134 ;  /* 0x0000008600867245 */ /* 0x000fe40000201400 */
[----:B------:R-:W-:Y:S02]  /*e2e0*/  IABS R133, R133 ;  /* 0x0000008500857213 */ /* 0x000fe40000000000 */
[----:B------:R-:W-:Y:S01]  /*e2f0*/  FSEL R139, R5, -INF , !P5 ;  /* 0xff800000058b7808 */ /* 0x000fe20006800000 */
[----:B------:R-:W-:Y:S01]  /*e300*/  FFMA.FTZ R33, R134, -UR13, R33 ;  /* 0x8000000d86217c23 */ /* 0x000fe20008010021 */
[-C--:B------:R-:W-:Y:S02]  /*e310*/  ISETP.GT.AND P5, PT, R197, R138.reuse, PT ;  /* 0x0000008ac500720c */ /* 0x080fe40003fa4270 */
[----:B------:R-:W-:Y:S02]  /*e320*/  FSEL R137, R8, -INF , !P1 ;  /* 0xff80000008897808 */ /* 0x000fe40004800000 */
[----:B------:R-:W-:Y:S02]  /*e330*/  ISETP.GT.AND P1, PT, R195, R138, PT ;  /* 0x0000008ac300720c */ /* 0x000fe40003f24270 */
[----:B------:R-:W-:Y:S02]  /*e340*/  I2FP.F32.S32 R132, R135 ;  /* 0x0000008700847245 */ /* 0x000fe40000201400 */
[----:B------:R-:W-:Y:S02]  /*e350*/  FSEL R5, R7, -INF , !P4 ;  /* 0xff80000007057808 */ /* 0x000fe40006000000 */
[----:B------:R-:W-:Y:S01]  /*e360*/  I2FP.F32.S32 R133, R133 ;  /* 0x0000008500857245 */ /* 0x000fe20000201400 */
[C---:B------:R-:W-:Y:S01]  /*e370*/  FFMA.FTZ R29, R132.reuse, -UR13, R29 ;  /* 0x8000000d841d7c23 */ /* 0x040fe2000801001d */
[----:B------:R-:W-:Y:S01]  /*e380*/  ISETP.GT.AND P4, PT, R195, R141, PT ;  /* 0x0000008dc300720c */ /* 0x000fe20003f84270 */
[----:B------:R-:W-:Y:S01]  /*e390*/  FFMA.FTZ R35, R132, -UR13, R35 ;  /* 0x8000000d84237c23 */ /* 0x000fe20008010023 */
[C---:B------:R-:W-:Y:S01]  /*e3a0*/  IADD3 R134, PT, PT, R204.reuse, -0xf, RZ ;  /* 0xfffffff1cc867810 */ /* 0x040fe20007ffe0ff */
[----:B------:R-:W-:Y:S01]  /*e3b0*/  FFMA.FTZ R32, R133, -UR13, R32 ;  /* 0x8000000d85207c23 */ /* 0x000fe20008010020 */
[----:B------:R-:W-:Y:S01]  /*e3c0*/  FSEL R8, R9, -INF , !P5 ;  /* 0xff80000009087808 */ /* 0x000fe20006800000 */
[----:B------:R-:W-:Y:S01]  /*e3d0*/  VIADD R133, R204, 0xfffffff8 ;  /* 0xfffffff8cc857836 */ /* 0x000fe20000000000 */
[-C--:B------:R-:W-:Y:S02]  /*e3e0*/  ISETP.GT.AND P5, PT, R197, R136.reuse, PT ;  /* 0x00000088c500720c */ /* 0x080fe40003fa4270 */
[----:B------:R-:W-:Y:S02]  /*e3f0*/  FSEL R9, R11, -INF , !P1 ;  /* 0xff8000000b097808 */ /* 0x000fe40004800000 */
[----:B------:R-:W-:Y:S02]  /*e400*/  ISETP.GT.AND P1, PT, R195, R136, PT ;  /* 0x00000088c300720c */ /* 0x000fe40003f24270 */
[----:B------:R-:W-:Y:S02]  /*e410*/  FSEL R135, R10, -INF , !P4 ;  /* 0xff8000000a877808 */ /* 0x000fe40006000000 */
[----:B------:R-:W-:Y:S02]  /*e420*/  IADD3 R132, PT, PT, R204, -0x7, RZ ;  /* 0xfffffff9cc847810 */ /* 0x000fe40007ffe0ff */
[-C--:B------:R-:W-:Y:S02]  /*e430*/  ISETP.GT.AND P4, PT, R197, R134.reuse, PT ;  /* 0x00000086c500720c */ /* 0x080fe40003f84270 */
[----:B------:R-:W-:Y:S02]  /*e440*/  FSEL R146, R12, -INF , !P5 ;  /* 0xff8000000c927808 */ /* 0x000fe40006800000 */
[----:B------:R-:W-:Y:S02]  /*e450*/  ISETP.GT.AND P5, PT, R195, R134, PT ;  /* 0x00000086c300720c */ /* 0x000fe40003fa4270 */
[----:B------:R-:W-:Y:S02]  /*e460*/  FSEL R147, R14, -INF , !P1 ;  /* 0xff8000000e937808 */ /* 0x000fe40004800000 */
[----:B------:R-:W-:Y:S02]  /*e470*/  FSEL R144, R13, -INF , !P4 ;  /* 0xff8000000d907808 */ /* 0x000fe40006000000 */
[C---:B------:R-:W-:Y:S02]  /*e480*/  ISETP.GT.AND P1, PT, R197.reuse, R132, PT ;  /* 0x00000084c500720c */ /* 0x040fe40003f24270 */
[-C--:B------:R-:W-:Y:S02]  /*e490*/  ISETP.GT.AND P4, PT, R197, R133.reuse, PT ;  /* 0x00000085c500720c */ /* 0x080fe40003f84270 */
[----:B------:R-:W-:Y:S02]  /*e4a0*/  IADD3 R3, PT, PT, R205, -0x38, RZ ;  /* 0xffffffc8cd037810 */ /* 0x000fe40007ffe0ff */
[----:B------:R-:W-:Y:S01]  /*e4b0*/  FSEL R145, R15, -INF , !P5 ;  /* 0xff8000000f917808 */ /* 0x000fe20006800000 */
[C---:B------:R-:W-:Y:S01]  /*e4c0*/  VIADD R15, R204.reuse, 0x9 ;  /* 0x00000009cc0f7836 */ /* 0x040fe20000000000 */
[----:B------:R-:W-:Y:S02]  /*e4d0*/  ISETP.GT.AND P5, PT, R195, R133, PT ;  /* 0x00000085c300720c */ /* 0x000fe40003fa4270 */
[----:B------:R-:W-:Y:S01]  /*e4e0*/  FSEL R140, R17, -INF , !P1 ;  /* 0xff800000118c7808 */ /* 0x000fe20004800000 */
[----:B------:R-:W-:Y:S01]  /*e4f0*/  VIADD R17, R204, 0x1 ;  /* 0x00000001cc117836 */ /* 0x000fe20000000000 */
[----:B------:R-:W-:Y:S02]  /*e500*/  FSEL R142, R16, -INF , !P4 ;  /* 0xff800000108e7808 */ /* 0x000fe40006000000 */
[-C--:B------:R-:W-:Y:S02]  /*e510*/  ISETP.GT.AND P1, PT, R195, R204.reuse, PT ;  /* 0x000000ccc300720c */ /* 0x080fe40003f24270 */
[----:B------:R-:W-:Y:S02]  /*e520*/  IABS R3, R3 ;  /* 0x0000000300037213 */ /* 0x000fe40000000000 */
[----:B------:R-:W-:Y:S02]  /*e530*/  IADD3 R16, PT, PT, R204, 0x8, RZ ;  /* 0x00000008cc107810 */ /* 0x000fe40007ffe0ff */
[----:B------:R-:W-:Y:S02]  /*e540*/  ISETP.GT.AND P4, PT, R197, R204, PT ;  /* 0x000000ccc500720c */ /* 0x000fe40003f84270 */
[----:B------:R-:W-:Y:S02]  /*e550*/  FSEL R18, R18, -INF , !P5 ;  /* 0xff80000012127808 */ /* 0x000fe40006800000 */
[C---:B------:R-:W-:Y:S02]  /*e560*/  ISETP.GT.AND P5, PT, R195.reuse, R132, PT ;  /* 0x00000084c300720c */ /* 0x040fe40003fa4270 */
[----:B------:R-:W-:Y:S02]  /*e570*/  FSEL R22, R22, -INF , !P1 ;  /* 0xff80000016167808 */ /* 0x000fe40004800000 */
[----:B------:R-:W-:Y:S02]  /*e580*/  I2FP.F32.S32 R3, R3 ;  /* 0x0000000300037245 */ /* 0x000fe40000201400 */
[-C--:B------:R-:W-:Y:S02]  /*e590*/  ISETP.GT.AND P1, PT, R195, R16.reuse, PT ;  /* 0x00000010c300720c */ /* 0x080fe40003f24270 */
[----:B------:R-:W-:Y:S01]  /*e5a0*/  FSEL R20, R20, -INF , !P4 ;  /* 0xff80000014147808 */ /* 0x000fe20006000000 */
[----:B------:R-:W-:Y:S01]  /*e5b0*/  FFMA.FTZ R28, R3, -UR13, R28 ;  /* 0x8000000d031c7c23 */ /* 0x000fe2000801001c */
[----:B------:R-:W-:Y:S01]  /*e5c0*/  FSEL R19, R19, -INF , !P5 ;  /* 0xff80000013137808 */ /* 0x000fe20006800000 */
[----:B------:R-:W-:Y:S01]  /*e5d0*/  FFMA.FTZ R34, R3, -UR13, R34 ;  /* 0x8000000d03227c23 */ /* 0x000fe20008010022 */
[C---:B------:R-:W-:Y:S01]  /*e5e0*/  ISETP.GT.AND P4, PT, R197.reuse, R16, PT ;  /* 0x00000010c500720c */ /* 0x040fe20003f84270 */
[----:B------:R-:W-:Y:S01]  /*e5f0*/  VIADD R3, R204, 0x19 ;  /* 0x00000019cc037836 */ /* 0x000fe20000000000 */
[----:B------:R-:W-:Y:S02]  /*e600*/  ISETP.GT.AND P5, PT, R197, R17, PT ;  /* 0x00000011c500720c */ /* 0x000fe40003fa4270 */
[----:B------:R-:W-:Y:S02]  /*e610*/  FSEL R26, R26, -INF , !P1 ;  /* 0xff8000001a1a7808 */ /* 0x000fe40004800000 */
[----:B------:R-:W-:Y:S02]  /*e620*/  FSEL R7, R149, -INF , !P0 ;  /* 0xff80000095077808 */ /* 0x000fe40004000000 */
[-C--:B------:R-:W-:Y:S02]  /*e630*/  ISETP.GT.AND P1, PT, R197, R6.reuse, PT ;  /* 0x00000006c500720c */ /* 0x080fe40003f24270 */
[----:B------:R-:W-:Y:S02]  /*e640*/  ISETP.GT.AND P0, PT, R195, R6, PT ;  /* 0x00000006c300720c */ /* 0x000fe40003f04270 */
[----:B------:R-:W-:Y:S02]  /*e650*/  FSEL R24, R24, -INF , !P4 ;  /* 0xff80000018187808 */ /* 0x000fe40006000000 */
[----:B------:R-:W-:Y:S02]  /*e660*/  FSEL R21, R21, -INF , !P5 ;  /* 0xff80000015157808 */ /* 0x000fe40006800000 */
[C---:B------:R-:W-:Y:S02]  /*e670*/  ISETP.GT.AND P4, PT, R195.reuse, R15, PT ;  /* 0x0000000fc300720c */ /* 0x040fe40003f84270 */
[C---:B------:R-:W-:Y:S02]  /*e680*/  IADD3 R13, PT, PT, R204.reuse, 0x10, RZ ;  /* 0x00000010cc0d7810 */ /* 0x040fe40007ffe0ff */
[----:B------:R-:W-:Y:S02]  /*e690*/  ISETP.GT.AND P5, PT, R195, R17, PT ;  /* 0x00000011c300720c */ /* 0x000fe40003fa4270 */
[----:B------:R-:W-:Y:S02]  /*e6a0*/  FSEL R29, R29, -INF , !P1 ;  /* 0xff8000001d1d7808 */ /* 0x000fe40004800000 */
[----:B------:R-:W-:Y:S02]  /*e6b0*/  FSEL R31, R31, -INF , !P0 ;  /* 0xff8000001f1f7808 */ /* 0x000fe40004000000 */
[-C--:B------:R-:W-:Y:S02]  /*e6c0*/  ISETP.GT.AND P1, PT, R197, R3.reuse, PT ;  /* 0x00000003c500720c */ /* 0x080fe40003f24270 */
[----:B------:R-:W-:Y:S02]  /*e6d0*/  ISETP.GT.AND P0, PT, R195, R3, PT ;  /* 0x00000003c300720c */ /* 0x000fe40003f04270 */
[----:B------:R-:W-:Y:S02]  /*e6e0*/  FSEL R27, R27, -INF , !P4 ;  /* 0xff8000001b1b7808 */ /* 0x000fe40006000000 */
[----:B------:R-:W-:Y:S02]  /*e6f0*/  FSEL R23, R23, -INF , !P5 ;  /* 0xff80000017177808 */ /* 0x000fe40006800000 */
[----:B------:R-:W-:Y:S02]  /*e700*/  ISETP.GT.AND P4, PT, R195, R13, PT ;  /* 0x0000000dc300720c */ /* 0x000fe40003f84270 */
[----:B------:R-:W-:Y:S02]  /*e710*/  IADD3 R4, PT, PT, R204, 0x18, RZ ;  /* 0x00000018cc047810 */ /* 0x000fe40007ffe0ff */
[----:B------:R-:W-:Y:S02]  /*e720*/  ISETP.GT.AND P5, PT, R197, R15, PT ;  /* 0x0000000fc500720c */ /* 0x000fe40003fa4270 */
[----:B------:R-:W-:Y:S02]  /*e730*/  FSEL R33, R33, -INF , !P1 ;  /* 0xff80000021217808 */ /* 0x000fe40004800000 */
[----:B------:R-:W-:Y:S02]  /*e740*/  FSEL R35, R35, -INF , !P0 ;  /* 0xff80000023237808 */ /* 0x000fe40004000000 */
[-C--:B------:R-:W-:Y:S02]  /*e750*/  ISETP.GE.AND P1, PT, R148, R194.reuse, PT ;  /* 0x000000c29400720c */ /* 0x080fe40003f26270 */
[----:B------:R-:W-:Y:S02]  /*e760*/  ISETP.GE.AND P0, PT, R141, R194, PT ;  /* 0x000000c28d00720c */ /* 0x000fe40003f06270 */
[----:B------:R-:W-:Y:S02]  /*e770*/  FSEL R30, R30, -INF , !P4 ;  /* 0xff8000001e1e7808 */ /* 0x000fe40006000000 */
[----:B------:R-:W-:Y:S02]  /*e780*/  FSEL R14, R143, -INF , !P6 ;  /* 0xff8000008f0e7808 */ /* 0x000fe40007000000 */
[----:B------:R-:W-:Y:S02]  /*e790*/  FSEL R25, R25, -INF , !P5 ;  /* 0xff80000019197808 */ /* 0x000fe40006800000 */
[----:B------:R-:W-:Y:S02]  /*e7a0*/  ISETP.GT.AND P4, PT, R195, R4, PT ;  /* 0x00000004c300720c */ /* 0x000fe40003f84270 */
[-C--:B------:R-:W-:Y:S02]  /*e7b0*/  ISETP.GE.AND P6, PT, R138, R196.reuse, PT ;  /* 0x000000c48a00720c */ /* 0x080fe40003fc6270 */
[----:B------:R-:W-:Y:S02]  /*e7c0*/  ISETP.GT.AND P5, PT, R197, R13, PT ;  /* 0x0000000dc500720c */ /* 0x000fe40003fa4270 */
[----:B------:R-:W-:Y:S02]  /*e7d0*/  FSEL R11, R135, -INF , !P0 ;  /* 0xff800000870b7808 */ /* 0x000fe40004000000 */
[----:B------:R-:W-:Y:S02]  /*e7e0*/  FSEL R5, R5, -INF , !P1 ;  /* 0xff80000005057808 */ /* 0x000fe40004800000 */
[----:B------:R-:W-:Y:S02]  /*e7f0*/  ISETP.GE.AND P1, PT, R136, R196, PT ;  /* 0x000000c48800720c */ /* 0x000fe40003f26270 */
[----:B------:R-:W-:Y:S02]  /*e800*/  ISETP.GE.AND P0, PT, R134, R194, PT ;  /* 0x000000c28600720c */ /* 0x000fe40003f06270 */
[----:B------:R-:W-:Y:S02]  /*e810*/  FSEL R34, R34, -INF , !P4 ;  /* 0xff80000022227808 */ /* 0x000fe40006000000 */
[----:B------:R-:W-:Y:S02]  /*e820*/  FSEL R8, R8, -INF , !P6 ;  /* 0xff80000008087808 */ /* 0x000fe40007000000 */
[----:B------:R-:W-:Y:S02]  /*e830*/  FSEL R28, R28, -INF , !P5 ;  /* 0xff8000001c1c7808 */ /* 0x000fe40006800000 */
[-C--:B------:R-:W-:Y:S02]  /*e840*/  ISETP.GE.AND P4, PT, R141, R196.reuse, PT ;  /* 0x000000c48d00720c */ /* 0x080fe40003f86270 */
[----:B------:R-:W-:Y:S02]  /*e850*/  ISETP.GE.AND P6, PT, R134, R196, PT ;  /* 0x000000c48600720c */ /* 0x000fe40003fc6270 */
        /* <DEDUP_REMOVED lines=8> */
[----:B------:R-:W-:Y:S02]  /*e8e0*/  ISETP.GE.AND P4, PT, R136, R194, PT ;  /* 0x000000c28800720c */ /* 0x000fe40003f86270 */
[-C--:B------:R-:W-:Y:S02]  /*e8f0*/  ISETP.GE.AND P6, PT, R132, R196.reuse, PT ;  /* 0x000000c48400720c */ /* 0x080fe40003fc6270 */
[-C--:B------:R-:W-:Y:S02]  /*e900*/  ISETP.GE.AND P5, PT, R148, R196.reuse, PT ;  /* 0x000000c49400720c */ /* 0x080fe40003fa6270 */
[----:B------:R-:W-:Y:S02]  /*e910*/  FSEL R143, R18, -INF , !P1 ;  /* 0xff800000128f7808 */ /* 0x000fe40004800000 */
[----:B------:R-:W-:Y:S02]  /*e920*/  FSEL R160, R21, -INF , !P0 ;  /* 0xff80000015a07808 */ /* 0x000fe40004000000 */
[----:B------:R-:W-:Y:S02]  /*e930*/  ISETP.GE.AND P1, PT, R16, R196, PT ;  /* 0x000000c41000720c */ /* 0x000fe40003f26270 */
[-C--:B------:R-:W-:Y:S02]  /*e940*/  ISETP.GE.AND P0, PT, R204, R194.reuse, PT ;  /* 0x000000c2cc00720c */ /* 0x080fe40003f06270 */
[----:B------:R-:W-:Y:S02]  /*e950*/  FSEL R147, R147, -INF , !P4 ;  /* 0xff80000093937808 */ /* 0x000fe40006000000 */
[----:B------:R-:W-:Y:S02]  /*e960*/  FSEL R140, R140, -INF , !P6 ;  /* 0xff8000008c8c7808 */ /* 0x000fe40007000000 */
[----:B------:R-:W-:Y:S02]  /*e970*/  FSEL R12, R139, -INF , !P5 ;  /* 0xff8000008b0c7808 */ /* 0x000fe40006800000 */
[----:B------:R-:W-:Y:S02]  /*e980*/  ISETP.GE.AND P4, PT, R132, R194, PT ;  /* 0x000000c28400720c */ /* 0x000fe40003f86270 */
[C---:B------:R-:W-:Y:S01]  /*e990*/  ISETP.GE.AND P6, PT, R204.reuse, R196, PT ;  /* 0x000000c4cc00720c */ /* 0x040fe20003fc6270 */
[----:B------:R-:W-:Y:S01]  /*e9a0*/  VIADD R204, R204, 0xffffffc0 ;  /* 0xffffffc0cccc7836 */ /* 0x000fe20000000000 */
[----:B------:R-:W-:Y:S02]  /*e9b0*/  FSEL R163, R22, -INF , !P0 ;  /* 0xff80000016a37808 */ /* 0x000fe40004000000 */
[----:B------:R-:W-:Y:S02]  /*e9c0*/  FSEL R150, R24, -INF , !P1 ;  /* 0xff80000018967808 */ /* 0x000fe40004800000 */
[----:B------:R-:W-:Y:S02]  /*e9d0*/  ISETP.GE.AND P5, PT, R138, R194, PT ;  /* 0x000000c28a00720c */ /* 0x000fe40003fa6270 */
[C---:B------:R-:W-:Y:S02]  /*e9e0*/  ISETP.GE.AND P0, PT, R13.reuse, R196, PT ;  /* 0x000000c40d00720c */ /* 0x040fe40003f06270 */
[----:B------:R-:W-:Y:S02]  /*e9f0*/  ISETP.GE.AND P1, PT, R13, R194, PT ;  /* 0x000000c20d00720c */ /* 0x000fe40003f26270 */
[----:B------:R-:W-:Y:S02]  /*ea00*/  FSEL R141, R19, -INF , !P4 ;  /* 0xff800000138d7808 */ /* 0x000fe40006000000 */
[----:B------:R-:W-:Y:S02]  /*ea10*/  FSEL R162, R20, -INF , !P6 ;  /* 0xff80000014a27808 */ /* 0x000fe40007000000 */
[----:B------:R-:W-:Y:S02]  /*ea20*/  FMNMX3.FTZ R13, R0, R14, R12, !PT ;  /* 0x0000000e000d7276 */ /* 0x000fe4000781000c */
[----:B------:R-:W-:Y:S02]  /*ea30*/  ISETP.GE.AND P4, PT, R16, R194, PT ;  /* 0x000000c21000720c */ /* 0x000fe40003f86270 */
[-C--:B------:R-:W-:Y:S02]  /*ea40*/  ISETP.GE.AND P6, PT, R15, R196.reuse, PT ;  /* 0x000000c40f00720c */ /* 0x080fe40003fc6270 */
[----:B------:R-:W-:Y:S02]  /*ea50*/  FSEL R9, R9, -INF , !P5 ;  /* 0xff80000009097808 */ /* 0x000fe40006800000 */
[----:B------:R-:W-:Y:S02]  /*ea60*/  ISETP.GE.AND P5, PT, R133, R196, PT ;  /* 0x000000c48500720c */ /* 0x000fe40003fa6270 */
        /* <DEDUP_REMOVED lines=8> */
[----:B------:R-:W-:Y:S02]  /*eaf0*/  ISETP.GE.AND P5, PT, R17, R194, PT ;  /* 0x000000c21100720c */ /* 0x000fe40003fa6270 */
[----:B------:R-:W-:Y:S02]  /*eb00*/  FMNMX3.FTZ R6, R6, R11, R9, !PT ;  /* 0x0000000b06067276 */ /* 0x000fe40007810009 */
[----:B------:R-:W-:Y:S02]  /*eb10*/  FMNMX3.FTZ R13, R13, R142, R140, !PT ;  /* 0x0000008e0d0d7276 */ /* 0x000fe4000781008c */
[----:B------:R-:W-:Y:S02]  /*eb20*/  FSEL R161, R23, -INF , !P5 ;  /* 0xff80000017a17808 */ /* 0x000fe40006800000 */
[----:B------:R-:W-:Y:S01]  /*eb30*/  FMNMX3.FTZ R6, R6, R147, R145, !PT ;  /* 0x0000009306067276 */ /* 0x000fe20007810091 */
[----:B------:R-:W-:Y:S01]  /*eb40*/  LDSM.16.MT88.4 R20, [R181+0xc000] ;  /* 0x00c00000b514783b */ /* 0x000fe20000004200 */
[----:B------:R-:W-:Y:S02]  /*eb50*/  ISETP.GE.AND P5, PT, R15, R194, PT ;  /* 0x000000c20f00720c */ /* 0x000fe40003fa6270 */
[----:B------:R-:W-:Y:S02]  /*eb60*/  FMNMX3.FTZ R13, R13, R162, R160, !PT ;  /* 0x000000a20d0d7276 */ /* 0x000fe400078100a0 */
[----:B------:R-:W-:Y:S02]  /*eb70*/  FSEL R156, R29, -INF , !P6 ;  /* 0xff8000001d9c7808 */ /* 0x000fe40007000000 */
[----:B------:R-:W-:Y:S02]  /*eb80*/  FSEL R159, R30, -INF , !P1 ;  /* 0xff8000001e9f7808 */ /* 0x000fe40004800000 */
[----:B------:R-:W-:Y:S02]  /*eb90*/  FSEL R149, R27, -INF , !P5 ;  /* 0xff8000001b957808 */ /* 0x000fe40006800000 */
[----:B------:R-:W-:Y:S02]  /*eba0*/  FMNMX3.FTZ R16, R6, R143, R141, !PT ;  /* 0x0000008f06107276 */ /* 0x000fe4000781008d */
[C---:B------:R-:W-:Y:S02]  /*ebb0*/  ISETP.GE.AND P6, PT, R3.reuse, R196, PT ;  /* 0x000000c40300720c */ /* 0x040fe40003fc6270 */
[----:B------:R-:W-:Y:S02]  /*ebc0*/  ISETP.GE.AND P1, PT, R3, R194, PT ;  /* 0x000000c20300720c */ /* 0x000fe40003f26270 */
[----:B------:R-:W-:Y:S02]  /*ebd0*/  FSEL R158, R28, -INF , !P0 ;  /* 0xff8000001c9e7808 */ /* 0x000fe40004000000 */
[----:B------:R-:W-:Y:S02]  /*ebe0*/  FMNMX3.FTZ R3, R13, R150, R148, !PT ;  /* 0x000000960d037276 */ /* 0x000fe40007810094 */
[----:B------:R-:W-:Y:S02]  /*ebf0*/  ISETP.GE.AND P5, PT, R4, R196, PT ;  /* 0x000000c40400720c */ /* 0x000fe40003fa6270 */
[----:B------:R-:W-:Y:S02]  /*ec00*/  FMNMX3.FTZ R16, R16, R163, R161, !PT ;  /* 0x000000a310107276 */ /* 0x000fe400078100a1 */
        /* <DEDUP_REMOVED lines=11> */
[----:B------:R-:W-:Y:S01]  /*ecc0*/  MOV R164, R208 ;  /* 0x000000d000a47202 */ /* 0x000fe20000000f00 */
[----:B------:R-:W-:Y:S01]  /*ecd0*/  @P2 VIADD R164, R209, 0xffffffc0 ;  /* 0xffffffc0d1a42836 */ /* 0x000fe20000000000 */
[----:B------:R-:W-:Y:S02]  /*ece0*/  FMNMX3.FTZ R6, R3, R134, R133, !PT ;  /* 0x0000008603067276 */ /* 0x000fe40007810085 */
[----:B------:R-:W-:Y:S02]  /*ecf0*/  IADD3 R205, PT, PT, R205, 0x40, RZ ;  /* 0x00000040cdcd7810 */ /* 0x000fe40007ffe0ff */
        /* <DEDUP_REMOVED lines=376> */
[----:B------:R-:W-:Y:S11]  /*10480*/  BRA.U UP0, `(.L_x_5038) ;  /* 0xffffffb900887547 */ /* 0x000ff6000b83ffff */
.L_x_5034:
[----:B------:R-:W2:Y:S01]  /*10490*/  SHFL.BFLY PT, R8, R213, 0x2, 0x1f ;  /* 0x0c401f00d5087f89 */ /* 0x000ea200000e0000 */
[C---:B------:R-:W-:Y:S01]  /*104a0*/  LOP3.LUT P3, RZ, R185.reuse, 0x10, RZ, 0xc0, !PT ;  /* 0x00000010b9ff7812 */ /* 0x040fe2000786c0ff */
[----:B------:R-:W3:Y:S01]  /*104b0*/  S2UR UR6, SR_CTAID.X ;  /* 0x00000000000679c3 */ /* 0x000ee20000002500 */
[C---:B------:R-:W-:Y:S01]  /*104c0*/  LOP3.LUT P4, RZ, R185.reuse, 0x8, RZ, 0xc0, !PT ;  /* 0x00000008b9ff7812 */ /* 0x040fe2000788c0ff */
[----:B------:R-:W4:Y:S01]  /*104d0*/  SHFL.BFLY PT, R0, R211, 0x2, 0x1f ;  /* 0x0c401f00d3007f89 */ /* 0x000f2200000e0000 */
[----:B------:R-:W-:Y:S01]  /*104e0*/  LOP3.LUT P5, RZ, R185, 0x3, RZ, 0xc0, !PT ;  /* 0x00000003b9ff7812 */ /* 0x000fe200078ac0ff */
[----:B------:R-:W-:Y:S01]  /*104f0*/  BSSY.RECONVERGENT B0, `(.L_x_5039) ;  /* 0x000010f000007945 */ /* 0x000fe20003800200 */
[----:B------:R-:W-:Y:S02]  /*10500*/  SEL R180, R180, 0xffffffe0, !P4 ;  /* 0xffffffe0b4b47807 */ /* 0x000fe40006000000 */
[----:B------:R-:W-:Y:S01]  /*10510*/  LOP3.LUT R186, R186, 0x30, RZ, 0xc0, !PT ;  /* 0x00000030baba7812 */ /* 0x000fe200078ec0ff */
[----:B--2---:R-:W-:Y:S01]  /*10520*/  FADD.FTZ R8, R8, R213 ;  /* 0x000000d508087221 */ /* 0x004fe20000010000 */
[----:B---3--:R-:W-:Y:S01]  /*10530*/  USHF.L.U32 UR6, UR6, 0x6, URZ ;  /* 0x0000000606067899 */ /* 0x008fe200080006ff */
[----:B----4-:R-:W-:-:S03]  /*10540*/  FADD.FTZ R9, R0, R211 ;  /* 0x000000d300097221 */ /* 0x010fc60000010000 */
[----:B------:R-:W2:Y:S01]  /*10550*/  SHFL.BFLY PT, R5, R8, 0x1, 0x1f ;  /* 0x0c201f0008057f89 */ /* 0x000ea200000e0000 */
[----:B------:R-:W-:-:S03]  /*10560*/  SHF.L.U32 R0, R185, 0x1, RZ ;  /* 0x00000001b9007819 */ /* 0x000fc600000006ff */
[----:B------:R-:W3:Y:S01]  /*10570*/  SHFL.BFLY PT, R2, R9, 0x1, 0x1f ;  /* 0x0c201f0009027f89 */ /* 0x000ee200000e0000 */
[----:B------:R-:W-:Y:S01]  /*10580*/  LOP3.LUT R183, R183, 0x6, R0, 0xf8, !PT ;  /* 0x00000006b7b77812 */ /* 0x000fe200078ef800 */
[----:B--2---:R-:W-:Y:S01]  /*10590*/  FADD.FTZ R4, R8, R5 ;  /* 0x0000000508047221 */ /* 0x004fe20000010000 */
[----:B------:R-:W-:Y:S01]  /*105a0*/  SHF.L.U32 R5, R185, 0x4, RZ ;  /* 0x00000004b9057819 */ /* 0x000fe200000006ff */
[----:B---3--:R-:W-:Y:S02]  /*105b0*/  FADD.FTZ R2, R9, R2 ;  /* 0x0000000209027221 */ /* 0x008fe40000010000 */
[----:B------:R-:W2:Y:S01]  /*105c0*/  MUFU.RCP R7, R4 ;  /* 0x0000000400077308 */ /* 0x000ea20000001000 */
[----:B------:R-:W-:Y:S02]  /*105d0*/  LOP3.LUT R5, R5, 0x1c0, RZ, 0xc0, !PT ;  /* 0x000001c005057812 */ /* 0x000fe400078ec0ff */
[----:B------:R-:W-:Y:S02]  /*105e0*/  FSETP.NE.FTZ.AND P1, PT, R4, RZ, PT ;  /* 0x000000ff0400720b */ /* 0x000fe40003f35000 */
[----:B------:R-:W-:-:S02]  /*105f0*/  LOP3.LUT R0, R5, 0x38, R0, 0xf8, !PT ;  /* 0x0000003805007812 */ /* 0x000fc400078ef800 */
[----:B------:R-:W-:Y:S01]  /*10600*/  FSETP.NE.FTZ.AND P0, PT, R2, RZ, PT ;  /* 0x000000ff0200720b */ /* 0x000fe20003f15000 */
[----:B------:R-:W3:Y:S01]  /*10610*/  MUFU.RCP R6, R2 ;  /* 0x0000000200067308 */ /* 0x000ee20000001000 */
[----:B------:R-:W-:Y:S02]  /*10620*/  LOP3.LUT R0, R183, R0, RZ, 0xfc, !PT ;  /* 0x00000000b7007212 */ /* 0x000fe400078efcff */
[----:B------:R-:W-:Y:S02]  /*10630*/  MOV R5, 0x10 ;  /* 0x0000001000057802 */ /* 0x000fe40000000f00 */
[----:B------:R-:W-:Y:S02]  /*10640*/  LEA R9, R0, UR5, 0x1 ;  /* 0x0000000500097c11 */ /* 0x000fe4000f8e08ff */
[----:B------:R-:W-:Y:S01]  /*10650*/  SEL R5, R5, 0xfffffff0, !P2 ;  /* 0xfffffff005057807 */ /* 0x000fe20005000000 */
[----:B------:R-:W4:Y:S01]  /*10660*/  LDC.U8 R0, c[0x0][0x548] ;  /* 0x00015200ff007b82 */ /* 0x000f220000000000 */
[----:B------:R-:W-:Y:S01]  /*10670*/  IADD3 R15, PT, PT, R9, 0x40, RZ ;  /* 0x00000040090f7810 */ /* 0x000fe20007ffe0ff */
[----:B------:R-:W-:Y:S01]  /*10680*/  @P1 MUFU.LG2 R10, R4 ;  /* 0x00000004000a1308 */ /* 0x000fe20000000c00 */
[----:B--2---:R-:W-:-:S02]  /*10690*/  FSEL R7, R7, 1, P1 ;  /* 0x3f80000007077808 */ /* 0x004fc40000800000 */
[C---:B------:R-:W-:Y:S02]  /*106a0*/  IADD3 R13, PT, PT, R9.reuse, R180, RZ ;  /* 0x000000b4090d7210 */ /* 0x040fe40007ffe0ff */
        /* <DEDUP_REMOVED lines=166> */
[----:B------:R-:W2:Y:S01]  /*11110*/  @P0 LDC R16, c[0x0][0x458] ;  /* 0x00011600ff100b82 */ /* 0x000ea20000000800 */
        /* <DEDUP_REMOVED lines=20> */
[----:B----4-:R-:W-:Y:S01]  /*11260*/  ISETP.NE.AND P4, PT, R0, RZ, PT ;  /* 0x000000ff0000720c */ /* 0x010fe20003f85270 */
[----:B------:R-:W-:Y:S03]  /*11270*/  STS [R9+0x4000], R68 ;  /* 0x0040004409007388 */ /* 0x000fe60000000800 */
[C---:B------:R-:W-:Y:S01]  /*11280*/  ISETP.NE.OR P2, PT, R203.reuse, -0x1, !P4 ;  /* 0xffffffffcb00780c */ /* 0x040fe20006745670 */
[----:B------:R3:W-:Y:S04]  /*11290*/  STS [R9+0x4400], R70 ;  /* 0x0044004609007388 */ /* 0x0007e80000000800 */
[----:B------:R-:W-:Y:S02]  /*112a0*/  STS [R11+0x4000], R72 ;  /* 0x004000480b007388 */ /* 0x000fe40000000800 */
[----:B------:R-:W4:Y:S02]  /*112b0*/  @!P3 LDC.64 R18, c[0x0][0x400] ;  /* 0x00010000ff12bb82 */ /* 0x000f240000000a00 */
[----:B------:R5:W-:Y:S04]  /*112c0*/  STS [R11+0x4400], R74 ;  /* 0x0044004a0b007388 */ /* 0x000be80000000800 */
[----:B------:R-:W-:Y:S04]  /*112d0*/  STS [R13+0x4000], R76 ;  /* 0x0040004c0d007388 */ /* 0x000fe80000000800 */
[----:B------:R-:W-:Y:S04]  /*112e0*/  STS [R13+0x4400], R78 ;  /* 0x0044004e0d007388 */ /* 0x000fe80000000800 */
[----:B------:R-:W-:Y:S04]  /*112f0*/  STS [R17+0x4000], R80 ;  /* 0x0040005011007388 */ /* 0x000fe80000000800 */
[----:B------:R1:W-:Y:S01]  /*11300*/  STS [R17+0x4400], R82 ;  /* 0x0044005211007388 */ /* 0x0003e20000000800 */
[----:B---3--:R-:W3:Y:S03]  /*11310*/  @P3 LDC.64 R8, c[0x0][0x408] ;  /* 0x00010200ff083b82 */ /* 0x008ee60000000a00 */
[----:B------:R-:W-:Y:S04]  /*11320*/  STS [R15+0x4000], R84 ;  /* 0x004000540f007388 */ /* 0x000fe80000000800 */
[----:B------:R-:W-:Y:S01]  /*11330*/  STS [R15+0x4400], R86 ;  /* 0x004400560f007388 */ /* 0x000fe20000000800 */
[----:B-----5:R-:W5:Y:S03]  /*11340*/  @!P4 LDC R11, c[0x0][0x3e0] ;  /* 0x0000f800ff0bcb82 */ /* 0x020f660000000800 */
[----:B------:R-:W-:Y:S04]  /*11350*/  STS [R23+0x4000], R88 ;  /* 0x0040005817007388 */ /* 0x000fe80000000800 */
[----:B------:R2:W-:Y:S04]  /*11360*/  STS [R23+0x4400], R90 ;  /* 0x0044005a17007388 */ /* 0x0005e80000000800 */
[----:B------:R-:W-:Y:S04]  /*11370*/  STS [R21+0x4000], R92 ;  /* 0x0040005c15007388 */ /* 0x000fe80000000800 */
[----:B------:R3:W-:Y:S01]  /*11380*/  STS [R21+0x4400], R94 ;  /* 0x0044005e15007388 */ /* 0x0007e20000000800 */
[----:B-1----:R-:W1:Y:S03]  /*11390*/  LDC R17, c[0x0][0x434] ;  /* 0x00010d00ff117b82 */ /* 0x002e660000000800 */
[----:B------:R4:W-:Y:S04]  /*113a0*/  STS [R5+0x4000], R7 ;  /* 0x0040000705007388 */ /* 0x0009e80000000800 */
[----:B------:R5:W-:Y:S01]  /*113b0*/  STS [R5+0x4400], R98 ;  /* 0x0044006205007388 */ /* 0x000be20000000800 */
[----:B------:R-:W-:Y:S08]  /*113c0*/  BAR.SYNC.DEFER_BLOCKING 0x0 ;  /* 0x0000000000007b1d */ /* 0x000ff00000010000 */
[----:B--2---:R-:W2:Y:S01]  /*113d0*/  @P1 LDC R23, c[0x0][0x458] ;  /* 0x00011600ff171b82 */ /* 0x004ea20000000800 */
[----:B------:R-:W1:Y:S01]  /*113e0*/  S2R R6, SR_CTAID.Y ;  /* 0x0000000000067919 */ /* 0x000e620000002600 */
[----:B------:R-:W1:Y:S01]  /*113f0*/  S2R R0, SR_CTAID.Z ;  /* 0x0000000000007919 */ /* 0x000e620000002700 */
[----:B---3--:R-:W-:Y:S01]  /*11400*/  @P3 IMAD.WIDE.U32 R20, R203, R8, RZ ;  /* 0x00000008cb143225 */ /* 0x008fe200078e00ff */
[----:B------:R-:W-:-:S02]  /*11410*/  MOV R8, 0x7f800000 ;  /* 0x7f80000000087802 */ /* 0x000fc40000000f00 */
[----:B----4-:R-:W-:Y:S02]  /*11420*/  SHF.R.U32.HI R7, RZ, 0x2, R185 ;  /* 0x00000002ff077819 */ /* 0x010fe400000116b9 */
[----:B-----5:R-:W3:Y:S02]  /*11430*/  LDC.64 R4, c[0x0][0x408] ;  /* 0x00010200ff047b82 */ /* 0x020ee40000000a00 */
[----:B------:R-:W-:Y:S01]  /*11440*/  LOP3.LUT R7, R186, 0x7, R7, 0xf8, !PT ;  /* 0x00000007ba077812 */ /* 0x000fe200078ef807 */
[----:B------:R4:W3:Y:S01]  /*11450*/  LDS.128 R12, [R215+0x1800] ;  /* 0x00180000d70c7984 */ /* 0x0008e20000000c00 */
[----:B-1----:R-:W-:-:S04]  /*11460*/  @!P3 IMAD.WIDE.U32 R24, R6, R18, RZ ;  /* 0x000000120618b225 */ /* 0x002fc800078e00ff */
[----:B------:R-:W1:Y:S01]  /*11470*/  @P4 LDC R18, c[0x0][0x454] ;  /* 0x00011500ff124b82 */ /* 0x000e620000000800 */
        /* <DEDUP_REMOVED lines=8> */
[----:B--2---:R-:W-:Y:S01]  /*11500*/  @P1 FFMA.FTZ R8, R132, R23, R11 ;  /* 0x0000001784081223 */ /* 0x004fe2000001000b */
[----:B-1----:R-:W-:Y:S01]  /*11510*/  @P4 IMAD R22, R0, R18, R203 ;  /* 0x0000001200164224 */ /* 0x002fe200078e02cb */
[----:B---34-:R-:W-:Y:S06]  /*11520*/  @P5 BRA `(.L_x_5040) ;  /* 0x00000000002c5947 */ /* 0x018fec0003800000 */
[----:B------:R-:W1:Y:S01]  /*11530*/  LDCU.64 UR4, c[0x0][0x420] ;  /* 0x00008400ff0477ac */ /* 0x000e620008000a00 */
[----:B------:R-:W-:Y:S01]  /*11540*/  VIADD R22, R22, UR6 ;  /* 0x0000000616167c36 */ /* 0x000fe20008000000 */
[C---:B------:R-:W-:Y:S01]  /*11550*/  ISETP.GE.AND P2, PT, R7.reuse, UR11, PT ;  /* 0x0000000b07007c0c */ /* 0x040fe2000bf46270 */
[----:B------:R-:W-:-:S03]  /*11560*/  VIADD R3, R7, 0x8 ;  /* 0x0000000807037836 */ /* 0x000fc60000000000 */
[C---:B------:R-:W-:Y:S02]  /*11570*/  IADD3 R2, P0, PT, R22.reuse, R7, RZ ;  /* 0x0000000716027210 */ /* 0x040fe40007f1e0ff */
[----:B------:R-:W-:Y:S02]  /*11580*/  ISETP.GE.AND P1, PT, R3, UR11, PT ;  /* 0x0000000b03007c0c */ /* 0x000fe4000bf26270 */
[----:B------:R-:W-:Y:S02]  /*11590*/  LEA.HI.X.SX32 R3, R22, RZ, 0x1, P0 ;  /* 0x000000ff16037211 */ /* 0x000fe400000f0eff */
[----:B-1----:R-:W-:-:S04]  /*115a0*/  LEA R6, P0, R2, UR4, 0x2 ;  /* 0x0000000402067c11 */ /* 0x002fc8000f8010ff */
[----:B------:R-:W-:-:S05]  /*115b0*/  LEA.HI.X R7, R2, UR5, R3, 0x2, P0 ;  /* 0x0000000502077c11 */ /* 0x000fca00080f1403 */
[----:B------:R1:W-:Y:S04]  /*115c0*/  @!P2 STG.E desc[UR14][R6.64], R8 ;  /* 0x000000080600a986 */ /* 0x0003e8000c10190e */
[----:B------:R1:W-:Y:S02]  /*115d0*/  @!P1 STG.E desc[UR14][R6.64+0x20], R9 ;  /* 0x0000200906009986 */ /* 0x0003e4000c10190e */
.L_x_5040:
[----:B------:R-:W-:Y:S05]  /*115e0*/  BSYNC.RECONVERGENT B0 ;  /* 0x0000000000007941 */ /* 0x000fea0003800200 */
.L_x_5039:
[----:B------:R-:W-:Y:S01]  /*115f0*/  MOV R3, RZ ;  /* 0x000000ff00037202 */ /* 0x000fe20000000f00 */
[----:B------:R-:W-:Y:S01]  /*11600*/  IMAD.MOV.U32 R2, RZ, RZ, R184 ;  /* 0x000000ffff027224 */ /* 0x000fe200078e00b8 */
[----:B------:R-:W2:Y:S01]  /*11610*/  LDCU.64 UR4, c[0x0][0x410] ;  /* 0x00008200ff0477ac */ /* 0x000ea20008000a00 */
[----:B------:R-:W-:Y:S01]  /*11620*/  @P3 IMAD.MOV.U32 R24, RZ, RZ, R20 ;  /* 0x000000ffff183224 */ /* 0x000fe200078e0014 */
[----:B------:R-:W-:Y:S01]  /*11630*/  BSSY.RECONVERGENT B0, `(.L_x_5041) ;  /* 0x0000020000007945 */ /* 0x000fe20003800200 */
[----:B-1----:R-:W-:Y:S01]  /*11640*/  IMAD.WIDE.U32 R8, R4, UR6, R2 ;  /* 0x0000000604087c25 */ /* 0x002fe2000f8e0002 */
[----:B------:R-:W-:Y:S01]  /*11650*/  SHF.R.U32.HI R2, RZ, 0x3, R185 ;  /* 0x00000003ff027819 */ /* 0x000fe200000116b9 */
[----:B------:R1:W3:Y:S02]  /*11660*/  LDS.128 R20, [R215] ;  /* 0x00000000d7147984 */ /* 0x0002e40000000c00 */
[----:B------:R-:W-:Y:S01]  /*11670*/  IMAD R6, R5, UR6, R9 ;  /* 0x0000000605067c24 */ /* 0x000fe2000f8e0209 */
[----:B------:R-:W-:Y:S01]  /*11680*/  IADD3 R24, P0, PT, R24, R8, RZ ;  /* 0x0000000818187210 */ /* 0x000fe20007f1e0ff */
[C---:B------:R-:W-:Y:S01]  /*11690*/  VIADD R7, R2.reuse, 0x20 ;  /* 0x0000002002077836 */ /* 0x040fe20000000000 */
[----:B------:R-:W-:-:S02]  /*116a0*/  IADD3 R8, PT, PT, R2, 0x10, RZ ;  /* 0x0000001002087810 */ /* 0x000fc40007ffe0ff */
[----:B------:R-:W-:Y:S01]  /*116b0*/  ISETP.GE.AND P3, PT, R2, UR11, PT ;  /* 0x0000000b02007c0c */ /* 0x000fe2000bf66270 */
[----:B------:R-:W-:Y:S01]  /*116c0*/  IMAD.X R25, R19, 0x1, R6, P0 ;  /* 0x0000000113197824 */ /* 0x000fe200000e0606 */
[----:B------:R-:W-:Y:S01]  /*116d0*/  ISETP.GE.AND P2, PT, R8, UR11, PT ;  /* 0x0000000b08007c0c */ /* 0x000fe2000bf46270 */
[----:B------:R1:W4:Y:S01]  /*116e0*/  LDS.128 R16, [R215+0x2000] ;  /* 0x00200000d7107984 */ /* 0x0003220000000c00 */
[----:B------:R-:W-:Y:S01]  /*116f0*/  ISETP.GE.AND P1, PT, R7, UR11, PT ;  /* 0x0000000b07007c0c */ /* 0x000fe2000bf26270 */
[----:B--2---:R-:W-:Y:S02]  /*11700*/  IMAD.WIDE.U32 R6, R0, UR4, R24 ;  /* 0x0000000400067c25 */ /* 0x004fe4000f8e0018 */
[----:B------:R1:W2:Y:S01]  /*11710*/  LDS.128 R8, [R215+0x4000] ;  /* 0x00400000d7087984 */ /* 0x0002a20000000c00 */
[----:B------:R-:W-:Y:S01]  /*11720*/  IADD3 R3, PT, PT, R2, 0x30, RZ ;  /* 0x0000003002037810 */ /* 0x000fe20007ffe0ff */
[----:B------:R-:W-:-:S03]  /*11730*/  IMAD R25, R0, UR5, R7 ;  /* 0x0000000500197c24 */ /* 0x000fc6000f8e0207 */
[----:B------:R-:W-:Y:S01]  /*11740*/  ISETP.GE.AND P0, PT, R3, UR11, PT ;  /* 0x0000000b03007c0c */ /* 0x000fe2000bf06270 */
[----:B------:R-:W-:-:S12]  /*11750*/  @P3 BRA `(.L_x_5042) ;  /* 0x0000000000343947 */ /* 0x000fd80003800000 */
        /* <DEDUP_REMOVED lines=10> */
[----:B---3--:R1:W-:Y:S04]  /*11800*/  @!P5 STG.E.128 desc[UR14][R26.64], R20 ;  /* 0x000000141a00d986 */ /* 0x0083e8000c101d0e */
[----:B----4-:R1:W-:Y:S04]  /*11810*/  @!P4 STG.E.128 desc[UR14][R26.64+0x80], R16 ;  /* 0x000080101a00c986 */ /* 0x0103e8000c101d0e */
[----:B--2---:R1:W-:Y:S02]  /*11820*/  @!P3 STG.E.128 desc[UR14][R26.64+0x100], R8 ;  /* 0x000100081a00b986 */ /* 0x0043e4000c101d0e */
.L_x_5042:
[----:B------:R-:W-:Y:S05]  /*11830*/  BSYNC.RECONVERGENT B0 ;  /* 0x0000000000007941 */ /* 0x000fea0003800200 */
.L_x_5041:
[----:B-1-3--:R1:W3:Y:S01]  /*11840*/  LDS.128 R20, [R215+0x800] ;  /* 0x00080000d7147984 */ /* 0x00a2e20000000c00 */
[----:B------:R-:W-:Y:S03]  /*11850*/  BSSY.RECONVERGENT B0, `(.L_x_5043) ;  /* 0x0000016000007945 */ /* 0x000fe60003800200 */
[----:B----4-:R1:W4:Y:S04]  /*11860*/  LDS.128 R16, [R215+0x2800] ;  /* 0x00280000d7107984 */ /* 0x0103280000000c00 */
[----:B--2---:R1:W2:Y:S01]  /*11870*/  LDS.128 R8, [R215+0x4800] ;  /* 0x00480000d7087984 */ /* 0x0042a20000000c00 */
[----:B------:R-:W-:Y:S05]  /*11880*/  @P2 BRA `(.L_x_5044) ;  /* 0x0000000000482947 */ /* 0x000fea0003800000 */
[----:B------:R-:W5:Y:S01]  /*11890*/  LDCU UR6, c[0x0][0x440] ;  /* 0x00008800ff0677ac */ /* 0x000f620008000800 */
[----:B------:R-:W-:Y:S01]  /*118a0*/  IADD3 R3, P2, PT, R2, 0x10, RZ ;  /* 0x0000001002037810 */ /* 0x000fe20007f5e0ff */
[----:B------:R-:W-:Y:S01]  /*118b0*/  IMAD.MOV.U32 R26, RZ, RZ, R6 ;  /* 0x000000ffff1a7224 */ /* 0x000fe200078e0006 */
[----:B------:R-:W1:Y:S03]  /*118c0*/  LDCU.64 UR4, c[0x0][0x3f0] ;  /* 0x00007e00ff0477ac */ /* 0x000e660008000a00 */
        /* <DEDUP_REMOVED lines=9> */
[----:B-1----:R-:W-:-:S04]  /*11960*/  LEA R28, P5, R26, UR4, 0x1 ;  /* 0x000000041a1c7c11 */ /* 0x002fc8000f8a08ff */
[----:B------:R-:W-:-:S05]  /*11970*/  LEA.HI.X R29, R26, UR5, R0, 0x1, P5 ;  /* 0x000000051a1d7c11 */ /* 0x000fca000a8f0c00 */
[----:B---3--:R1:W-:Y:S04]  /*11980*/  @!P4 STG.E.128 desc[UR14][R28.64], R20 ;  /* 0x000000141c00c986 */ /* 0x0083e8000c101d0e */
[----:B----4-:R1:W-:Y:S04]  /*11990*/  @!P3 STG.E.128 desc[UR14][R28.64+0x80], R16 ;  /* 0x000080101c00b986 */ /* 0x0103e8000c101d0e */
[----:B--2---:R1:W-:Y:S02]  /*119a0*/  @!P2 STG.E.128 desc[UR14][R28.64+0x100], R8 ;  /* 0x000100081c00a986 */ /* 0x0043e4000c101d0e */
.L_x_5044:
[----:B------:R-:W-:Y:S05]  /*119b0*/  BSYNC.RECONVERGENT B0 ;  /* 0x0000000000007941 */ /* 0x000fea0003800200 */
.L_x_5043:
        /* <DEDUP_REMOVED lines=23> */
.L_x_5046:
[----:B------:R-:W-:Y:S05]  /*11b30*/  BSYNC.RECONVERGENT B0 ;  /* 0x0000000000007941 */ /* 0x000fea0003800200 */
.L_x_5045:
        /* <DEDUP_REMOVED lines=22> */
.L_x_5047:
        /* <DEDUP_REMOVED lines=14> */
.L_x_6907:


//--------------------- .text._ZN5flash24flash_fwd_splitkv_kernelI23Flash_fwd_kernel_traitsILi192ELi64ELi64ELi4ELb0ELb0EN7cutlass10bfloat16_tE19Flash_kernel_traitsILi192ELi64ELi64ELi4ES3_EELb0ELb1ELb1ELb0ELb0ELb1ELb0ELb0EEEvNS_16Flash_fwd_paramsE --------------------------
	.section	.text._ZN5flash24flash_fwd_splitkv_kernelI23Flash_fwd_kernel_traitsILi192ELi64ELi64ELi4ELb0ELb0EN7cutlass10bfloat16_tE19Flash_kernel_traitsILi192ELi64ELi64ELi4ES3_EELb0ELb1ELb1ELb0ELb0ELb1ELb0ELb0EEEvNS_16Flash_fwd_paramsE,"ax",@progbits
	.align	128
        .global         _ZN5flash24flash_fwd_splitkv_kernelI23Flash_fwd_kernel_traitsILi192ELi64ELi64ELi4ELb0ELb0EN7cutlass10bfloat16_tE19Flash_kernel_traitsILi192ELi64ELi64ELi4ES3_EELb0ELb1ELb1ELb0ELb0ELb1ELb0ELb0EEEvNS_16Flash_fwd_paramsE
        .type           _ZN5flash24flash_fwd_splitkv_kernelI23Flash_fwd_kernel_traitsILi192ELi64ELi64ELi4ELb0ELb0EN7cutlass10bfloat16_tE19Flash_kernel_traitsILi192ELi64ELi64ELi4ES3_EELb0ELb1ELb1ELb0ELb0ELb1ELb0ELb0EEEvNS_16Flash_fwd_paramsE,@function
        .size           _ZN5flash24flash_fwd_splitkv_kernelI23Flash_fwd_kernel_traitsILi192ELi64ELi64ELi4ELb0ELb0EN7cutlass10bfloat16_tE19Flash_kernel_traitsILi192ELi64ELi64ELi4ES3_EELb0ELb1ELb1ELb0ELb0ELb1ELb0ELb0EEEvNS_16Flash_fwd_paramsE,(.L_x_6908 - _ZN5flash24flash_fwd_splitkv_kernelI23Flash_fwd_kernel_traitsILi192ELi64ELi64ELi4ELb0ELb0EN7cutlass10bfloat16_tE19Flash_kernel_traitsILi192ELi64ELi64ELi4ES3_EELb0ELb1ELb1ELb0ELb0ELb1ELb0ELb0EEEvNS_16Flash_fwd_paramsE)
        .other          _ZN5flash24flash_fwd_splitkv_kernelI23Flash_fwd_kernel_traitsILi192ELi64ELi64ELi4ELb0ELb0EN7cutlass10bfloat16_tE19Flash_kernel_traitsILi192ELi64ELi64ELi4ES3_EELb0ELb1ELb1ELb0ELb0ELb1ELb0ELb0EEEvNS_16Flash_fwd_paramsE,@"STO_CUDA_ENTRY STV_DEFAULT"
_ZN5flash24flash_fwd_splitkv_kernelI23Flash_fwd_kernel_traitsILi192ELi64ELi64ELi4ELb0ELb0EN7cutlass10bfloat16_tE19Flash_kernel_traitsILi192ELi64ELi64ELi4ES3_EELb0ELb1ELb1ELb0ELb0ELb1ELb0ELb0EEEvNS_16Flash_fwd_paramsE:
.text._ZN5flash24flash_fwd_splitkv_kernelI23Flash_fwd_kernel_traitsILi192ELi64ELi64ELi4ELb0ELb0EN7cutlass10bfloat16_tE19Flash_kernel_traitsILi192ELi64ELi64ELi4ES3_EELb0ELb1ELb1ELb0ELb0ELb1ELb0ELb0EEEvNS_16Flash_fwd_paramsE:
        /* <DEDUP_REMOVED lines=75> */
.L_x_5048:
        /* <DEDUP_REMOVED lines=86> */
.L_x_5051:
[----:B------:R-:W-:Y:S05]  /*0a10*/  BSYNC.RECONVERGENT B0 ;  /* 0x0000000000007941 */ /* 0x000fea0003800200 */
.L_x_5050:
        /* <DEDUP_REMOVED lines=20> */
.L_x_5053:
[----:B------:R-:W-:Y:S05]  /*0b60*/  BSYNC.RECONVERGENT B0 ;  /* 0x0000000000007941 */ /* 0x000fea0003800200 */
.L_x_5052:
        /* <DEDUP_REMOVED lines=20> */
.L_x_5055:
[----:B------:R-:W-:Y:S05]  /*0cb0*/  BSYNC.RECONVERGENT B0 ;  /* 0x0000000000007941 */ /* 0x000fea0003800200 */
.L_x_5054:
        /* <DEDUP_REMOVED lines=19> */
.L_x_5057:
[----:B------:R-:W-:Y:S05]  /*0df0*/  BSYNC.RECONVERGENT B0 ;  /* 0x0000000000007941 */ /* 0x000fea0003800200 */
.L_x_5056:
        /* <DEDUP_REMOVED lines=21> */
.L_x_5049:
        /* <DEDUP_REMOVED lines=13> */
.L_x_5058:
        /* <DEDUP_REMOVED lines=100> */
.L_x_5059:
        /* <DEDUP_REMOVED lines=17> */
.L_x_5061:
[----:B------:R-:W1:Y:S01]  /*1770*/  LDCU.64 UR12, c[0x0][0x3b8] ;  /* 0x00007700ff0c77ac */ /* 0x000e620008000a00 */
[----:B------:R-:W-:Y:S01]  /*1780*/  UIADD3 UR5, UPT, UPT, UR6, UR14, URZ ;  /* 0x0000000e06057290 */ /* 0x000fe2000fffe0ff */
[----:B-1----:R-:W-:-:S03]  /*1790*/  MOV R134, UR13 ;  /* 0x0000000d00867c02 */ /* 0x002fc60008000f00 */
[----:B------:R-:W-:Y:S01]  /*17a0*/  UIMAD.WIDE.U32 UR28, UR5, UR12, URZ ;  /* 0x0000000c051c72a5 */ /* 0x000fe2000f8e00ff */
[----:B------:R-:W-:-:S13]  /*17b0*/  R2UR UR4, R134 ;  /* 0x00000000860472ca */ /* 0x000fda00000e0000 */
[----:B------:R-:W-:-:S04]  /*17c0*/  UIMAD UR4, UR5, UR4, URZ ;  /* 0x00000004050472a4 */ /* 0x000fc8000f8e02ff */
[----:B------:R-:W-:-:S12]  /*17d0*/  UIADD3 UR13, UPT, UPT, UR29, UR4, URZ ;  /* 0x000000041d0d7290 */ /* 0x000fd8000fffe0ff */
.L_x_5062:
        /* <DEDUP_REMOVED lines=16> */
.L_x_5063:
[----:B------:R-:W1:Y:S01]  /*18e0*/  LDCU.64 UR10, c[0x0][0x3c0] ;  /* 0x00007800ff0a77ac */ /* 0x000e620008000a00 */
[----:B------:R-:W-:Y:S01]  /*18f0*/  UIADD3 UR6, UPT, UPT, UR6, UR14, URZ ;  /* 0x0000000e06067290 */ /* 0x000fe2000fffe0ff */
[----:B-1----:R-:W-:-:S03]  /*1900*/  MOV R150, UR11 ;  /* 0x0000000b00967c02 */ /* 0x002fc60008000f00 */
[----:B------:R-:W-:Y:S01]  /*1910*/  UIMAD.WIDE.U32 UR14, UR6, UR10, URZ ;  /* 0x0000000a060e72a5 */ /* 0x000fe2000f8e00ff */
[----:B------:R-:W-:-:S13]  /*1920*/  R2UR UR4, R150 ;  /* 0x00000000960472ca */ /* 0x000fda00000e0000 */
[----:B------:R-:W-:-:S04]  /*1930*/  UIMAD UR4, UR6, UR4, URZ ;  /* 0x00000004060472a4 */ /* 0x000fc8000f8e02ff */
[----:B------:R-:W-:-:S12]  /*1940*/  UIADD3 UR5, UPT, UPT, UR15, UR4, URZ ;  /* 0x000000040f057290 */ /* 0x000fd8000fffe0ff */
.L_x_5064:
        /* <DEDUP_REMOVED lines=55> */
.L_x_5060:
        /* <DEDUP_REMOVED lines=83> */
.L_x_5067:
[----:B------:R2:W-:Y:S02]  /*21f0*/  STS.128 [R217+0x4000], RZ ;  /* 0x004000ffd9007388 */ /* 0x0005e40000000c00 */
.L_x_5066:
[----:B------:R-:W-:Y:S05]  /*2200*/  BSYNC.RECONVERGENT B0 ;  /* 0x0000000000007941 */ /* 0x000fea0003800200 */
.L_x_5065:
        /* <DEDUP_REMOVED lines=36> */
.L_x_5070:
[----:B------:R3:W-:Y:S02]  /*2450*/  STS.128 [R217+0x4800], RZ ;  /* 0x004800ffd9007388 */ /* 0x0007e40000000c00 */
.L_x_5069:
[----:B------:R-:W-:Y:S05]  /*2460*/  BSYNC.RECONVERGENT B0 ;  /* 0x0000000000007941 */ /* 0x000fea0003800200 */
.L_x_5068:
        /* <DEDUP_REMOVED lines=36> */
.L_x_5073:
[----:B------:R3:W-:Y:S02]  /*26b0*/  STS.128 [R217+0x5000], RZ ;  /* 0x005000ffd9007388 */ /* 0x0007e40000000c00 */
.L_x_5072:
[----:B------:R-:W-:Y:S05]  /*26c0*/  BSYNC.RECONVERGENT B0 ;  /* 0x0000000000007941 */ /* 0x000fea0003800200 */
.L_x_5071:
        /* <DEDUP_REMOVED lines=35> */
.L_x_5076:
[----:B------:R3:W-:Y:S02]  /*2900*/  STS.128 [R217+0x5800], RZ ;  /* 0x005800ffd9007388 */ /* 0x0007e40000000c00 */
.L_x_5075:
[----:B------:R-:W-:Y:S05]  /*2910*/  BSYNC.RECONVERGENT B0 ;  /* 0x0000000000007941 */ /* 0x000fea0003800200 */
.L_x_5074:
        /* <DEDUP_REMOVED lines=29> */
.L_x_5079:
[----:B------:R1:W-:Y:S02]  /*2af0*/  STS.128 [R217+0xa000], RZ ;  /* 0x00a000ffd9007388 */ /* 0x0003e40000000c00 */
.L_x_5078:
[----:B------:R-:W-:Y:S05]  /*2b00*/  BSYNC.RECONVERGENT B0 ;  /* 0x0000000000007941 */ /* 0x000fea0003800200 */
.L_x_5077:
        /* <DEDUP_REMOVED lines=29> */
.L_x_5082:
[----:B------:R4:W-:Y:S02]  /*2ce0*/  STS.128 [R217+0xa800], RZ ;  /* 0x00a800ffd9007388 */ /* 0x0009e40000000c00 */
.L_x_5081:
[----:B------:R-:W-:Y:S05]  /*2cf0*/  BSYNC.RECONVERGENT B0 ;  /* 0x0000000000007941 */ /* 0x000fea0003800200 */
.L_x_5080:
        /* <DEDUP_REMOVED lines=27> */
.L_x_5085:
[----:B------:R3:W-:Y:S02]  /*2eb0*/  STS.128 [R217+0xb000], RZ ;  /* 0x00b000ffd9007388 */ /* 0x0007e40000000c00 */
.L_x_5084:
[----:B------:R-:W-:Y:S05]  /*2ec0*/  BSYNC.RECONVERGENT B0 ;  /* 0x0000000000007941 */ /* 0x000fea0003800200 */
.L_x_5083:
[----:B-1-3--:R-:W1:Y:S01]  /*2ed0*/  LDC.64 R4, c[0x0][0x538] ;  /* 0x00014e00ff047b82 */ /* 0x00ae620000000a00 */
[----:B------:R-:W-:Y:S01]  /*2ee0*/  ISETP.GE.AND P0, PT, R0, UR15, PT ;  /* 0x0000000f00007c0c */ /* 0x000fe2000bf06270 */
[----:B------:R-:W-:-:S12]  /*2ef0*/  BSSY.RECONVERGENT B0, `(.L_x_5086) ;  /* 0x000001a000007945 */ /* 0x000fd80003800200 */
[----:B------:R-:W-:Y:S05]  /*2f00*/  @P0 BRA `(.L_x_5087) ;  /* 0x0000000000600947 */ /* 0x000fea0003800000 */
[----:B------:R-:W3:Y:S01]  /*2f10*/  LDCU UR6, c[0x0][0x440] ;  /* 0x00008800ff0677ac */ /* 0x000ee20008000800 */
[----:B------:R-:W-:Y:S01]  /*2f20*/  MOV R198, R200 ;  /* 0x000000c800c67202 */ /* 0x000fe20000000f00 */
[----:B------:R-:W-:Y:S02]  /*2f30*/  IMAD.U32 R8, RZ, RZ, UR12 ;  /* 0x0000000cff087e24 */ /* 0x000fe4000f8e00ff */
[----:B------:R-:W-:Y:S02]  /*2f40*/  IMAD R9, R134, 0x60, RZ ;  /* 0x0000006086097824 */ /* 0x000fe400078e02ff */
[----:B------:R-:W-:-:S04]  /*2f50*/  IMAD.WIDE.U32 R10, R8, 0x60, R198 ;  /* 0x00000060080a7825 */ /* 0x000fc800078e00c6 */
[----:B------:R-:W-:Y:S01]  /*2f60*/  IMAD.IADD R11, R11, 0x1, R9 ;  /* 0x000000010b0b7824 */ /* 0x000fe200078e0209 */
        /* <DEDUP_REMOVED lines=18> */
.L_x_5087:
[----:B------:R-:W-:Y:S05]  /*3090*/  BSYNC.RECONVERGENT B0 ;  /* 0x0000000000007941 */ /* 0x000fea0003800200 */
.L_x_5086:
        /* <DEDUP_REMOVED lines=49> */
.L_x_5090:
[----:B------:R3:W-:Y:S01]  /*33b0*/  STS.128 [R217+0x10000], RZ ;  /* 0x010000ffd9007388 */ /* 0x0007e20000000c00 */
[----:B------:R-:W-:Y:S05]  /*33c0*/  BRA `(.L_x_5091) ;  /* 0x00000000000c7947 */ /* 0x000fea0003800000 */
.L_x_5089:
[----:B------:R1:W-:Y:S04]  /*33d0*/  STS.128 [R217+0xc000], RZ ;  /* 0x00c000ffd9007388 */ /* 0x0003e80000000c00 */
[----:B------:R1:W-:Y:S04]  /*33e0*/  STS.128 [R217+0xe000], RZ ;  /* 0x00e000ffd9007388 */ /* 0x0003e80000000c00 */
[----:B------:R1:W-:Y:S02]  /*33f0*/  STS.128 [R217+0x10000], RZ ;  /* 0x010000ffd9007388 */ /* 0x0003e40000000c00 */
.L_x_5091:
[----:B------:R-:W-:Y:S05]  /*3400*/  BSYNC.RECONVERGENT B0 ;  /* 0x0000000000007941 */ /* 0x000fea0003800200 */
.L_x_5088:
        /* <DEDUP_REMOVED lines=32> */
.L_x_5094:
[----:B------:R1:W-:Y:S02]  /*3610*/  STS.128 [R217+0x10800], RZ ;  /* 0x010800ffd9007388 */ /* 0x0003e40000000c00 */
.L_x_5093:
[----:B------:R-:W-:Y:S05]  /*3620*/  BSYNC.RECONVERGENT B0 ;  /* 0x0000000000007941 */ /* 0x000fea0003800200 */
.L_x_5092:
        /* <DEDUP_REMOVED lines=30> */
.L_x_5097:
[----:B------:R1:W-:Y:S02]  /*3810*/  STS.128 [R217+0x11000], RZ ;  /* 0x011000ffd9007388 */ /* 0x0003e40000000c00 */
.L_x_5096:
[----:B------:R-:W-:Y:S05]  /*3820*/  BSYNC.RECONVERGENT B0 ;  /* 0x0000000000007941 */ /* 0x000fea0003800200 */
.L_x_5095:
        /* <DEDUP_REMOVED lines=35> */
.L_x_5100:
[----:B------:R1:W-:Y:S02]  /*3a60*/  STS.128 [R217+0x11800], RZ ;  /* 0x011800ffd9007388 */ /* 0x0003e40000000c00 */
.L_x_5099:
[----:B------:R-:W-:Y:S05]  /*3a70*/  BSYNC.RECONVERGENT B0 ;  /* 0x0000000000007941 */ /* 0x000fea0003800200 */
.L_x_5098:
[----:B------:R-:W-:Y:S01]  /*3a80*/  LOP3.LUT R4, R2, R7, RZ, 0x3c, !PT ;  /* 0x0000000702047212 */ /* 0x000fe200078e3cff */
[----:B------:R-:W-:Y:S01]  /*3a90*/  IMAD.MOV.U32 R92, RZ, RZ, 0x20 ;  /* 0x00000020ff5c7424 */ /* 0x000fe200078e00ff */
[----:B------:R-:W-:Y:S01]  /*3aa0*/  LOP3.LUT R193, R182, 0x400, RZ, 0xc0, !PT ;  /* 0x00000400b6c17812 */ /* 0x000fe200078ec0ff */
[----:B------:R-:W-:Y:S01]  /*3ab0*/  IMAD.MOV.U32 R156, RZ, RZ, 0x40 ;  /* 0x00000040ff9c7424 */ /* 0x000fe200078e00ff */
[----:B------:R-:W-:Y:S01]  /*3ac0*/  LEA R101, R101, UR5, 0x1 ;  /* 0x0000000565657c11 */ /* 0x000fe2000f8e08ff */
[----:B------:R-:W5:Y:S01]  /*3ad0*/  LDCU UR6, c[0x0][0x50c] ;  /* 0x0000a180ff0677ac */ /* 0x000f620008000800 */
[C---:B------:R-:W-:Y:S01]  /*3ae0*/  LOP3.LUT P6, RZ, R185.reuse, 0x2, RZ, 0xc0, !PT ;  /* 0x00000002b9ff7812 */ /* 0x040fe200078cc0ff */
[----:B------:R-:W-:Y:S01]  /*3af0*/  IMAD R193, R4, 0x2, R193 ;  /* 0x0000000204c17824 */ /* 0x000fe200078e02c1 */
[----:B------:R-:W-:Y:S01]  /*3b00*/  LOP3.LUT P2, RZ, R185, 0x4, RZ, 0xc0, !PT ;  /* 0x00000004b9ff7812 */ /* 0x000fe2000784c0ff */
[----:B------:R-:W-:Y:S01]  /*3b10*/  LDSM.16.M88.4 R40, [R101] ;  /* 0x000000006528783b */ /* 0x000fe20000000200 */
[----:B------:R-:W-:Y:S01]  /*3b20*/  SEL R92, R92, 0xffffffe0, !P6 ;  /* 0xffffffe05c5c7807 */ /* 0x000fe20007000000 */
[----:B------:R-:W-:Y:S01]  /*3b30*/  VIADD R95, R193, UR5 ;  /* 0x00000005c15f7c36 */ /* 0x000fe20008000000 */
[----:B------:R-:W-:Y:S01]  /*3b40*/  SEL R156, R156, 0xffffffc0, !P2 ;  /* 0xffffffc09c9c7807 */ /* 0x000fe20005000000 */
[----:B------:R-:W2:Y:S01]  /*3b50*/  LDSM.16.M88.4 R64, [R193+UR5+0x6000] ;  /* 0x00600005c140783b */ /* 0x000ea20008000200 */
[----:B------:R-:W-:Y:S01]  /*3b60*/  UIADD3 UR21, UPT, UPT, UR25, UR21, -UR17 ;  /* 0x0000001519157290 */ /* 0x000fe2000fffe811 */
[--C-:B------:R-:W-:Y:S01]  /*3b70*/  IMAD.IADD R100, R101, 0x1, R92.reuse ;  /* 0x0000000165647824 */ /* 0x100fe200078e025c */
[----:B------:R-:W-:Y:S01]  /*3b80*/  IADD3 R192, PT, PT, R0, UR24, R181 ;  /* 0x0000001800c07c10 */ /* 0x000fe2000fffe0b5 */
[----:B------:R-:W3:Y:S01]  /*3b90*/  LDSM.16.M88.4 R56, [R193+UR5+0x6800] ;  /* 0x00680005c138783b */ /* 0x000ee20008000200 */
[----:B------:R-:W-:Y:S01]  /*3ba0*/  IMAD.IADD R98, R95, 0x1, R92 ;  /* 0x000000015f627824 */ /* 0x000fe200078e025c */
[----:B------:R-:W-:Y:S01]  /*3bb0*/  LOP3.LUT R148, R96, 0x6, RZ, 0xc0, !PT ;  /* 0x0000000660947812 */ /* 0x000fe200078ec0ff */
[--C-:B------:R-:W-:Y:S01]  /*3bc0*/  IMAD.IADD R99, R101, 0x1, R156.reuse ;  /* 0x0000000165637824 */ /* 0x100fe200078e029c */
[----:B------:R-:W4:Y:S01]  /*3bd0*/  LDSM.16.M88.4 R48, [R193+UR5+0x7000] ;  /* 0x00700005c130783b */ /* 0x000f220008000200 */
[----:B------:R-:W-:Y:S01]  /*3be0*/  IMAD.IADD R95, R95, 0x1, R156 ;  /* 0x000000015f5f7824 */ /* 0x000fe200078e029c */
[----:B------:R-:W-:Y:S01]  /*3bf0*/  UISETP.GT.U32.AND UP0, UPT, UR14, UR16, UPT ;  /* 0x000000100e00728c */ /* 0x000fe2000bf04070 */
[C---:B------:R-:W-:Y:S01]  /*3c00*/  IMAD.IADD R97, R92.reuse, 0x1, R99 ;  /* 0x000000015c617824 */ /* 0x040fe200078e0263 */
[----:B------:R-:W5:Y:S01]  /*3c10*/  LDSM.16.M88.4 R24, [R193+UR5+0x7800] ;  /* 0x00780005c118783b */ /* 0x000f620008000200 */
[----:B------:R-:W-:-:S02]  /*3c20*/  IMAD.IADD R93, R92, 0x1, R95 ;  /* 0x000000015c5d7824 */ /* 0x000fc400078e025f */
[----:B------:R-:W-:Y:S01]  /*3c30*/  IMAD.U32 R195, RZ, RZ, UR25 ;  /* 0x00000019ffc37e24 */ /* 0x000fe2000f8e00ff */
[----:B------:R-:W-:Y:S04]  /*3c40*/  LDSM.16.M88.4 R12, [R100] ;  /* 0x00000000640c783b */ /* 0x000fe80000000200 */
[----:B------:R-:W5:Y:S04]  /*3c50*/  LDSM.16.M88.4 R4, [R98+0x6000] ;  /* 0x006000006204783b */ /* 0x000f680000000200 */
[----:B------:R-:W5:Y:S04]  /*3c60*/  LDSM.16.M88.4 R32, [R98+0x6800] ;  /* 0x006800006220783b */ /* 0x000f680000000200 */
[----:B------:R-:W5:Y:S04]  /*3c70*/  LDSM.16.M88.4 R20, [R98+0x7000] ;  /* 0x007000006214783b */ /* 0x000f680000000200 */
[----:B-1----:R-:W-:Y:S04]  /*3c80*/  LDSM.16.M88.4 R8, [R99] ;  /* 0x000000006308783b */ /* 0x002fe80000000200 */
[----:B------:R-:W1:Y:S01]  /*3c90*/  LDSM.16.M88.4 R28, [R95+0x6000] ;  /* 0x006000005f1c783b */ /* 0x000e620000000200 */
        /* <DEDUP_REMOVED lines=8> */
[----:B------:R-:W-:Y:S01]  /*3d20*/  LDSM.16.M88.4 R88, [R193+UR5+0x8800] ;  /* 0x00880005c158783b */ /* 0x000fe20008000200 */
[C---:B----4-:R-:W-:Y:S03]  /*3d30*/  HMMA.16816.F32.BF16 R52, R40.reuse, R48, RZ ;  /* 0x000000302834723c */ /* 0x050fe600000418ff */
[----:B------:R-:W-:Y:S04]  /*3d40*/  LDSM.16.M88.4 R84, [R98+0x8000] ;  /* 0x008000006254783b */ /* 0x000fe80000000200 */
[----:B------:R-:W0:Y:S01]  /*3d50*/  LDGDEPBAR ;  /* 0x00000000000079af */ /* 0x000e220000000000 */
[C---:B------:R-:W-:Y:S08]  /*3d60*/  HMMA.16816.F32.BF16 R56, R40.reuse, R58, RZ ;  /* 0x0000003a2838723c */ /* 0x040ff000000418ff */
[C---:B------:R-:W-:Y:S08]  /*3d70*/  HMMA.16816.F32.BF16 R48, R40.reuse, R50, RZ ;  /* 0x000000322830723c */ /* 0x040ff000000418ff */
[C---:B-----5:R-:W-:Y:S08]  /*3d80*/  HMMA.16816.F32.BF16 R44, R40.reuse, R24, RZ ;  /* 0x00000018282c723c */ /* 0x060ff000000418ff */
[----:B------:R-:W-:Y:S01]  /*3d90*/  HMMA.16816.F32.BF16 R40, R40, R26, RZ ;  /* 0x0000001a2828723c */ /* 0x000fe200000418ff */
[----:B------:R-:W2:Y:S07]  /*3da0*/  LDSM.16.M88.4 R24, [R98+0x7800] ;  /* 0x007800006218783b */ /* 0x000eae0000000200 */
[C---:B------:R-:W-:Y:S08]  /*3db0*/  HMMA.16816.F32.BF16 R16, R12.reuse, R4, R16 ;  /* 0x000000040c10723c */ /* 0x040ff00000041810 */
[C---:B------:R-:W-:Y:S01]  /*3dc0*/  HMMA.16816.F32.BF16 R64, R12.reuse, R6, R64 ;  /* 0x000000060c40723c */ /* 0x040fe20000041840 */
[----:B------:R-:W3:Y:S07]  /*3dd0*/  LDSM.16.M88.4 R4, [R97] ;  /* 0x000000006104783b */ /* 0x000eee0000000200 */
[C---:B------:R-:W-:Y:S08]  /*3de0*/  HMMA.16816.F32.BF16 R60, R12.reuse, R32, R60 ;  /* 0x000000200c3c723c */ /* 0x040ff0000004183c */
[C---:B------:R-:W-:Y:S01]  /*3df0*/  HMMA.16816.F32.BF16 R56, R12.reuse, R34, R56 ;  /* 0x000000220c38723c */ /* 0x040fe20000041838 */
[----:B------:R-:W-:Y:S07]  /*3e00*/  LDSM.16.M88.4 R32, [R193+UR5+0x8000] ;  /* 0x00800005c120783b */ /* 0x000fee0008000200 */
[C---:B------:R-:W-:Y:S08]  /*3e10*/  HMMA.16816.F32.BF16 R52, R12.reuse, R20, R52 ;  /* 0x000000140c34723c */ /* 0x040ff00000041834 */
[----:B------:R-:W-:Y:S01]  /*3e20*/  HMMA.16816.F32.BF16 R48, R12, R22, R48 ;  /* 0x000000160c30723c */ /* 0x000fe20000041830 */
[----:B------:R-:W4:Y:S07]  /*3e30*/  LDSM.16.M88.4 R20, [R101+0x2000] ;  /* 0x002000006514783b */ /* 0x000f2e0000000200 */
[----:B-1----:R-:W-:Y:S08]  /*3e40*/  HMMA.16816.F32.BF16 R16, R8, R28, R16 ;  /* 0x0000001c0810723c */ /* 0x002ff00000041810 */
[C---:B--2---:R-:W-:Y:S08]  /*3e50*/  HMMA.16816.F32.BF16 R44, R12.reuse, R24, R44 ;  /* 0x000000180c2c723c */ /* 0x044ff0000004182c */
[----:B------:R-:W-:Y:S01]  /*3e60*/  HMMA.16816.F32.BF16 R40, R12, R26, R40 ;  /* 0x0000001a0c28723c */ /* 0x000fe20000041828 */
[----:B------:R-:W-:Y:S04]  /*3e70*/  LDSM.16.M88.4 R24, [R93+0x7800] ;  /* 0x007800005d18783b */ /* 0x000fe80000000200 */
[----:B------:R-:W-:Y:S03]  /*3e80*/  LDSM.16.M88.4 R12, [R100+0x2000] ;  /* 0x00200000640c783b */ /* 0x000fe60000000200 */
[C---:B------:R-:W-:Y:S01]  /*3e90*/  HMMA.16816.F32.BF16 R64, R8.reuse, R30, R64 ;  /* 0x0000001e0840723c */ /* 0x040fe20000041840 */
[----:B------:R-:W1:Y:S07]  /*3ea0*/  LDSM.16.M88.4 R28, [R93+0x7000] ;  /* 0x007000005d1c783b */ /* 0x000e6e0000000200 */
[C---:B------:R-:W-:Y:S08]  /*3eb0*/  HMMA.16816.F32.BF16 R60, R8.reuse, R80, R60 ;  /* 0x00000050083c723c */ /* 0x040ff0000004183c */
[----:B------:R-:W-:Y:S01]  /*3ec0*/  HMMA.16816.F32.BF16 R56, R8, R82, R56 ;  /* 0x000000520838723c */ /* 0x000fe20000041838 */
[----:B------:R-:W2:Y:S07]  /*3ed0*/  LDSM.16.M88.4 R80, [R193+UR5+0x9000] ;  /* 0x00900005c150783b */ /* 0x000eae0008000200 */
[----:B---3--:R-:W-:Y:S08]  /*3ee0*/  HMMA.16816.F32.BF16 R16, R4, R76, R16 ;  /* 0x0000004c0410723c */ /* 0x008ff00000041810 */
[C---:B------:R-:W-:Y:S08]  /*3ef0*/  HMMA.16816.F32.BF16 R52, R8.reuse, R72, R52 ;  /* 0x000000480834723c */ /* 0x040ff00000041834 */
[C---:B------:R-:W-:Y:S01]  /*3f00*/  HMMA.16816.F32.BF16 R48, R8.reuse, R74, R48 ;  /* 0x0000004a0830723c */ /* 0x040fe20000041830 */
[----:B------:R-:W-:Y:S07]  /*3f10*/  LDSM.16.M88.4 R72, [R95+0x8000] ;  /* 0x008000005f48783b */ /* 0x000fee0000000200 */
[C---:B------:R-:W-:Y:S08]  /*3f20*/  HMMA.16816.F32.BF16 R44, R8.reuse, R68, R44 ;  /* 0x00000044082c723c */ /* 0x040ff0000004182c */
[----:B------:R-:W-:Y:S01]  /*3f30*/  HMMA.16816.F32.BF16 R40, R8, R70, R40 ;  /* 0x000000460828723c */ /* 0x000fe20000041828 */
[----:B------:R-:W3:Y:S04]  /*3f40*/  LDSM.16.M88.4 R68, [R193+UR5+0x9800] ;  /* 0x00980005c144783b */ /* 0x000ee80008000200 */
[----:B------:R-:W-:Y:S03]  /*3f50*/  LDSM.16.M88.4 R8, [R99+0x2000] ;  /* 0x002000006308783b */ /* 0x000fe60000000200 */
[C---:B------:R-:W-:Y:S01]  /*3f60*/  HMMA.16816.F32.BF16 R64, R4.reuse, R78, R64 ;  /* 0x0000004e0440723c */ /* 0x040fe20000041840 */
[----:B------:R-:W5:Y:S07]  /*3f70*/  LDSM.16.M88.4 R76, [R98+0x8800] ;  /* 0x00880000624c783b */ /* 0x000f6e0000000200 */
[C---:B------:R-:W-:Y:S08]  /*3f80*/  HMMA.16816.F32.BF16 R60, R4.reuse, R36, R60 ;  /* 0x00000024043c723c */ /* 0x040ff0000004183c */
[----:B------:R-:W-:Y:S01]  /*3f90*/  HMMA.16816.F32.BF16 R56, R4, R38, R56 ;  /* 0x000000260438723c */ /* 0x000fe20000041838 */
[----:B------:R-:W-:Y:S07]  /*3fa0*/  LDSM.16.M88.4 R36, [R95+0x8800] ;  /* 0x008800005f24783b */ /* 0x000fee0000000200 */
[----:B----4-:R-:W-:Y:S08]  /*3fb0*/  HMMA.16816.F32.BF16 R16, R20, R32, R16 ;  /* 0x000000201410723c */ /* 0x010ff00000041810 */
[C---:B-1----:R-:W-:Y:S08]  /*3fc0*/  HMMA.16816.F32.BF16 R52, R4.reuse, R28, R52 ;  /* 0x0000001c0434723c */ /* 0x042ff00000041834 */
[C---:B------:R-:W-:Y:S01]  /*3fd0*/  HMMA.16816.F32.BF16 R48, R4.reuse, R30, R48 ;  /* 0x0000001e0430723c */ /* 0x040fe20000041830 */
[----:B------:R-:W1:Y:S07]  /*3fe0*/  LDSM.16.M88.4 R28, [R98+0x9000] ;  /* 0x00900000621c783b */ /* 0x000e6e0000000200 */
[C---:B------:R-:W-:Y:S08]  /*3ff0*/  HMMA.16816.F32.BF16 R44, R4.reuse, R24, R44 ;  /* 0x00000018042c723c */ /* 0x040ff0000004182c */
[----:B------:R-:W-:Y:S01]  /*4000*/  HMMA.16816.F32.BF16 R40, R4, R26, R40 ;  /* 0x0000001a0428723c */ /* 0x000fe20000041828 */
[----:B------:R-:W4:Y:S04]  /*4010*/  LDSM.16.M88.4 R24, [R98+0x9800] ;  /* 0x009800006218783b */ /* 0x000f280000000200 */
[----:B------:R-:W-:Y:S03]  /*4020*/  LDSM.16.M88.4 R4, [R97+0x2000] ;  /* 0x002000006104783b */ /* 0x000fe60000000200 */
[C---:B------:R-:W-:Y:S01]  /*4030*/  HMMA.16816.F32.BF16 R64, R20.reuse, R34, R64 ;  /* 0x000000221440723c */ /* 0x040fe20000041840 */
[----:B------:R-:W4:Y:S07]  /*4040*/  LDSM.16.M88.4 R32, [R93+0x8000] ;  /* 0x008000005d20783b */ /* 0x000f2e0000000200 */
[C---:B------:R-:W-:Y:S08]  /*4050*/  HMMA.16816.F32.BF16 R60, R20.reuse, R88, R60 ;  /* 0x00000058143c723c */ /* 0x040ff0000004183c */
[----:B------:R-:W-:Y:S01]  /*4060*/  HMMA.16816.F32.BF16 R56, R20, R90, R56 ;  /* 0x0000005a1438723c */ /* 0x000fe20000041838 */
[----:B------:R-:W-:Y:S07]  /*4070*/  LDSM.16.M88.4 R88, [R193+UR5+0xa000] ;  /* 0x00a00005c158783b */ /* 0x000fee0008000200 */
[----:B------:R-:W-:Y:S08]  /*4080*/  HMMA.16816.F32.BF16 R16, R12, R84, R16 ;  /* 0x000000540c10723c */ /* 0x000ff00000041810 */
[C---:B--2---:R-:W-:Y:S08]  /*4090*/  HMMA.16816.F32.BF16 R52, R20.reuse, R80, R52 ;  /* 0x000000501434723c */ /* 0x044ff00000041834 */
[C---:B------:R-:W-:Y:S01]  /*40a0*/  HMMA.16816.F32.BF16 R48, R20.reuse, R82, R48 ;  /* 0x000000521430723c */ /* 0x040fe20000041830 */
[----:B------:R-:W-:Y:S07]  /*40b0*/  LDSM.16.M88.4 R80, [R101+0x4000] ;  /* 0x004000006550783b */ /* 0x000fee0000000200 */
[C---:B---3--:R-:W-:Y:S08]  /*40c0*/  HMMA.16816.F32.BF16 R44, R20.reuse, R68, R44 ;  /* 0x00000044142c723c */ /* 0x048ff0000004182c */
[----:B------:R-:W-:Y:S01]  /*40d0*/  HMMA.16816.F32.BF16 R40, R20, R70, R40 ;  /* 0x000000461428723c */ /* 0x000fe20000041828 */
[----:B------:R-:W2:Y:S04]  /*40e0*/  LDSM.16.M88.4 R68, [R95+0x9000] ;  /* 0x009000005f44783b */ /* 0x000ea80000000200 */
[----:B------:R-:W3:Y:S03]  /*40f0*/  LDSM.16.M88.4 R20, [R95+0x9800] ;  /* 0x009800005f14783b */ /* 0x000ee60000000200 */
[C---:B-----5:R-:W-:Y:S08]  /*4100*/  HMMA.16816.F32.BF16 R60, R12.reuse, R76, R60 ;  /* 0x0000004c0c3c723c */ /* 0x060ff0000004183c */
[----:B------:R-:W-:Y:S01]  /*4110*/  HMMA.16816.F32.BF16 R56, R12, R78, R56 ;  /* 0x0000004e0c38723c */ /* 0x000fe20000041838 */
[----:B------:R-:W-:Y:S07]  /*4120*/  LDSM.16.M88.4 R76, [R193+UR5+0xa800] ;  /* 0x00a80005c14c783b */ /* 0x000fee0008000200 */
[----:B------:R-:W-:Y:S08]  /*4130*/  HMMA.16816.F32.BF16 R16, R8, R72, R16 ;  /* 0x000000480810723c */ /* 0x000ff00000041810 */
[C---:B------:R-:W-:Y:S01]  /*4140*/  HMMA.16816.F32.BF16 R64, R12.reuse, R86, R64 ;  /* 0x000000560c40723c */ /* 0x040fe20000041840 */
[----:B------:R-:W-:Y:S07]  /*4150*/  LDSM.16.M88.4 R84, [R98+0xa000] ;  /* 0x00a000006254783b */ /* 0x000fee0000000200 */
[C---:B-1----:R-:W-:Y:S08]  /*4160*/  HMMA.16816.F32.BF16 R52, R12.reuse, R28, R52 ;  /* 0x0000001c0c34723c */ /* 0x042ff00000041834 */
[C---:B------:R-:W-:Y:S01]  /*4170*/  HMMA.16816.F32.BF16 R48, R12.reuse, R30, R48 ;  /* 0x0000001e0c30723c */ /* 0x040fe20000041830 */
[----:B------:R-:W1:Y:S07]  /*4180*/  LDSM.16.M88.4 R28, [R93+0x8800] ;  /* 0x008800005d1c783b */ /* 0x000e6e0000000200 */
[C---:B----4-:R-:W-:Y:S08]  /*4190*/  HMMA.16816.F32.BF16 R44, R12.reuse, R24, R44 ;  /* 0x000000180c2c723c */ /* 0x050ff0000004182c */
[----:B------:R-:W-:Y:S01]  /*41a0*/  HMMA.16816.F32.BF16 R40, R12, R26, R40 ;  /* 0x0000001a0c28723c */ /* 0x000fe20000041828 */
[----:B------:R-:W4:Y:S04]  /*41b0*/  LDSM.16.M88.4 R24, [R93+0x9000] ;  /* 0x009000005d18783b */ /* 0x000f280000000200 */
[----:B------:R-:W5:Y:S03]  /*41c0*/  LDSM.16.M88.4 R12, [R93+0x9800] ;  /* 0x009800005d0c783b */ /* 0x000f660000000200 */
[C---:B------:R-:W-:Y:S08]  /*41d0*/  HMMA.16816.F32.BF16 R60, R8.reuse, R36, R60 ;  /* 0x00000024083c723c */ /* 0x040ff0000004183c */
[----:B------:R-:W-:Y:S01]  /*41e0*/  HMMA.16816.F32.BF16 R56, R8, R38, R56 ;  /* 0x000000260838723c */ /* 0x000fe20000041838 */
[----:B------:R-:W5:Y:S07]  /*41f0*/  LDSM.16.M88.4 R36, [R100+0x4000] ;  /* 0x004000006424783b */ /* 0x000f6e0000000200 */
[----:B------:R-:W-:Y:S08]  /*4200*/  HMMA.16816.F32.BF16 R16, R4, R32, R16 ;  /* 0x000000200410723c */ /* 0x000ff00000041810 */
[C---:B------:R-:W-:Y:S01]  /*4210*/  HMMA.16816.F32.BF16 R64, R8.reuse, R74, R64 ;  /* 0x0000004a0840723c */ /* 0x040fe20000041840 */
[----:B------:R-:W-:Y:S07]  /*4220*/  LDSM.16.M88.4 R72, [R193+UR5+0xb000] ;  /* 0x00b00005c148783b */ /* 0x000fee0008000200 */
[C---:B--2---:R-:W-:Y:S08]  /*4230*/  HMMA.16816.F32.BF16 R52, R8.reuse, R68, R52 ;  /* 0x000000440834723c */ /* 0x044ff00000041834 */
[C---:B------:R-:W-:Y:S01]  /*4240*/  HMMA.16816.F32.BF16 R48, R8.reuse, R70, R48 ;  /* 0x000000460830723c */ /* 0x040fe20000041830 */
[----:B------:R-:W-:Y:S07]  /*4250*/  LDSM.16.M88.4 R68, [R193+UR5+0xb800] ;  /* 0x00b80005c144783b */ /* 0x000fee0008000200 */
[C---:B---3--:R-:W-:Y:S08]  /*4260*/  HMMA.16816.F32.BF16 R44, R8.reuse, R20, R44 ;  /* 0x00000014082c723c */ /* 0x048ff0000004182c */
[----:B------:R-:W-:Y:S01]  /*4270*/  HMMA.16816.F32.BF16 R40, R8, R22, R40 ;  /* 0x000000160828723c */ /* 0x000fe20000041828 */
[----:B------:R-:W-:Y:S04]  /*4280*/  LDSM.16.M88.4 R8, [R99+0x4000] ;  /* 0x004000006308783b */ /* 0x000fe80000000200 */
[----:B------:R-:W2:Y:S03]  /*4290*/  LDSM.16.M88.4 R20, [R95+0xa000] ;  /* 0x00a000005f14783b */ /* 0x000ea60000000200 */
[----:B------:R-:W-:Y:S08]  /*42a0*/  HMMA.16816.F32.BF16 R16, R80, R88, R16 ;  /* 0x000000585010723c */ /* 0x000ff00000041810 */
[C---:B------:R-:W-:Y:S01]  /*42b0*/  HMMA.16816.F32.BF16 R64, R4.reuse, R34, R64 ;  /* 0x000000220440723c */ /* 0x040fe20000041840 */
[----:B------:R-:W-:Y:S07]  /*42c0*/  LDSM.16.M88.4 R32, [R98+0xa800] ;  /* 0x00a800006220783b */ /* 0x000fee0000000200 */
[C---:B-1----:R-:W-:Y:S08]  /*42d0*/  HMMA.16816.F32.BF16 R60, R4.reuse, R28, R60 ;  /* 0x0000001c043c723c */ /* 0x042ff0000004183c */
        /* <DEDUP_REMOVED lines=8> */
[----:B------:R-:W1:Y:S03]  /*4360*/  LDSM.16.M88.4 R12, [R93+0xa000] ;  /* 0x00a000005d0c783b */ /* 0x000e660000000200 */
[----:B------:R-:W-:Y:S08]  /*4370*/  HMMA.16816.F32.BF16 R16, R36, R84, R16 ;  /* 0x000000542410723c */ /* 0x000ff00000041810 */
[C---:B------:R-:W-:Y:S08]  /*4380*/  HMMA.16816.F32.BF16 R64, R80.reuse, R90, R64 ;  /* 0x0000005a5040723c */ /* 0x040ff00000041840 */
[----:B------:R-:W-:Y:S08]  /*4390*/  HMMA.16816.F32.BF16 R60, R80, R76, R60 ;  /* 0x0000004c503c723c */ /* 0x000ff0000004183c */
[----:B--2---:R-:W-:Y:S08]  /*43a0*/  HMMA.16816.F32.BF16 R16, R8, R20, R16 ;  /* 0x000000140810723c */ /* 0x004ff00000041810 */
[----:B------:R-:W-:Y:S08]  /*43b0*/  HMMA.16816.F32.BF16 R64, R36, R86, R64 ;  /* 0x000000562440723c */ /* 0x000ff00000041840 */
[C---:B------:R-:W-:Y:S08]  /*43c0*/  HMMA.16816.F32.BF16 R44, R80.reuse, R68, R44 ;  /* 0x00000044502c723c */ /* 0x040ff0000004182c */
[----:B------:R-:W-:Y:S01]  /*43d0*/  HMMA.16816.F32.BF16 R68, R80, R70, R40 ;  /* 0x000000465044723c */ /* 0x000fe20000041828 */
[----:B------:R-:W2:Y:S07]  /*43e0*/  LDSM.16.M88.4 R40, [R95+0xa800] ;  /* 0x00a800005f28783b */ /* 0x000eae0000000200 */
[----:B-1----:R-:W-:Y:S01]  /*43f0*/  HMMA.16816.F32.BF16 R16, R4, R12, R16 ;  /* 0x0000000c0410723c */ /* 0x002fe20000041810 */
[----:B------:R-:W-:-:S02]  /*4400*/  VIADD R12, R192, UR21 ;  /* 0x00000015c00c7c36 */ /* 0x000fc40008000000 */
[----:B------:R-:W-:-:S03]  /*4410*/  VIADD R192, R192, UR25 ;  /* 0x00000019c0c07c36 */ /* 0x000fc60008000000 */
[--C-:B------:R-:W-:Y:S01]  /*4420*/  VIADDMNMX R197, R12, 0x1, R195.reuse, PT ;  /* 0x000000010cc57846 */ /* 0x100fe200038001c3 */
[----:B------:R-:W-:Y:S01]  /*4430*/  VIADD R198, R192, -UR19 ;  /* 0x80000013c0c67c36 */ /* 0x000fe20008000000 */
[----:B------:R-:W-:Y:S01]  /*4440*/  HMMA.16816.F32.BF16 R56, R80, R78, R56 ;  /* 0x0000004e5038723c */ /* 0x000fe20000041838 */
[----:B------:R-:W-:-:S07]  /*4450*/  VIADDMNMX R195, R12, 0x9, R195, PT ;  /* 0x000000090cc37846 */ /* 0x000fce00038001c3 */
[C---:B------:R-:W-:Y:S03]  /*4460*/  HMMA.16816.F32.BF16 R52, R80.reuse, R72, R52 ;  /* 0x000000485034723c */ /* 0x040fe60000041834 */
[----:B------:R-:W-:Y:S01]  /*4470*/  FMUL.FTZ R12, R16, UR6 ;  /* 0x00000006100c7c20 */ /* 0x000fe20008410000 */
[----:B------:R-:W-:Y:S01]  /*4480*/  FMUL.FTZ R21, R18, UR6 ;  /* 0x0000000612157c20 */ /* 0x000fe20008410000 */
[----:B------:R-:W-:Y:S01]  /*4490*/  FMUL.FTZ R17, R17, UR6 ;  /* 0x0000000611117c20 */ /* 0x000fe20008410000 */
[----:B------:R-:W-:Y:S02]  /*44a0*/  FMUL.FTZ R19, R19, UR6 ;  /* 0x0000000613137c20 */ /* 0x000fe40008410000 */
[----:B------:R-:W-:Y:S01]  /*44b0*/  HMMA.16816.F32.BF16 R48, R80, R74, R48 ;  /* 0x0000004a5030723c */ /* 0x000fe20000041830 */
[----:B------:R-:W1:Y:S07]  /*44c0*/  MUFU.TANH R12, R12 ;  /* 0x0000000c000c7308 */ /* 0x000e6e0000002400 */
[----:B------:R-:W-:Y:S01]  /*44d0*/  HMMA.16816.F32.BF16 R60, R36, R32, R60 ;  /* 0x00000020243c723c */ /* 0x000fe2000004183c */
[----:B------:R-:W-:Y:S01]  /*44e0*/  VIADD R32, R148, UR28 ;  /* 0x0000001c94207c36 */ /* 0x000fe20008000000 */
[----:B------:R-:W-:Y:S03]  /*44f0*/  MUFU.TANH R17, R17 ;  /* 0x0000001100117308 */ /* 0x000fe60000002400 */
[----:B------:R-:W-:Y:S01]  /*4500*/  VIADD R13, R32, UR17 ;  /* 0x00000011200d7c36 */ /* 0x000fe20008000000 */
[----:B------:R-:W-:Y:S01]  /*4510*/  ISETP.GT.AND P4, PT, R198, R32, PT ;  /* 0x00000020c600720c */ /* 0x000fe20003f84270 */
[----:B------:R-:W-:Y:S01]  /*4520*/  VIADD R20, R32, 0x1 ;  /* 0x0000000120147836 */ /* 0x000fe20000000000 */
[----:B------:R-:W-:Y:S01]  /*4530*/  HMMA.16816.F32.BF16 R64, R8, R22, R64 ;  /* 0x000000160840723c */ /* 0x000fe20000041840 */
[----:B------:R-:W-:-:S03]  /*4540*/  IMAD.IADD R16, R192, 0x1, -R13 ;  /* 0x00000001c0107824 */ /* 0x000fc600078e0a0d */
[----:B------:R-:W-:Y:S02]  /*4550*/  ISETP.GT.AND P5, PT, R198, R20, PT ;  /* 0x00000014c600720c */ /* 0x000fe40003fa4270 */
[----:B------:R-:W-:Y:S02]  /*4560*/  IABS R16, R16 ;  /* 0x0000001000107213 */ /* 0x000fe40000000000 */
[----:B------:R-:W-:Y:S01]  /*4570*/  HMMA.16816.F32.BF16 R56, R36, R34, R56 ;  /* 0x000000222438723c */ /* 0x000fe20000041838 */
[C---:B------:R-:W-:Y:S01]  /*4580*/  ISETP.GE.AND P3, PT, R20.reuse, R197, PT ;  /* 0x000000c51400720c */ /* 0x040fe20003f66270 */
[----:B------:R-:W-:Y:S01]  /*4590*/  MUFU.TANH R35, R19 ;  /* 0x0000001300237308 */ /* 0x000fe20000002400 */
[----:B------:R-:W-:Y:S01]  /*45a0*/  IMAD.MOV.U32 R18, RZ, RZ, R16 ;  /* 0x000000ffff127224 */ /* 0x000fe200078e0010 */
[----:B------:R-:W-:-:S04]  /*45b0*/  ISETP.GE.AND P1, PT, R20, R195, PT ;  /* 0x000000c31400720c */ /* 0x000fc80003f26270 */
[C---:B------:R-:W-:Y:S02]  /*45c0*/  HMMA.16816.F32.BF16 R52, R36.reuse, R28, R52 ;  /* 0x0000001c2434723c */ /* 0x040fe40000041834 */
[----:B------:R3:W4:Y:S06]  /*45d0*/  MUFU.TANH R16, R21 ;  /* 0x0000001500107308 */ /* 0x00072c0000002400 */
[C---:B------:R-:W-:Y:S08]  /*45e0*/  HMMA.16816.F32.BF16 R48, R36.reuse, R30, R48 ;  /* 0x0000001e2430723c */ /* 0x040ff00000041830 */
[C---:B------:R-:W-:Y:S08]  /*45f0*/  HMMA.16816.F32.BF16 R44, R36.reuse, R24, R44 ;  /* 0x00000018242c723c */ /* 0x040ff0000004182c */
[----:B------:R-:W-:Y:S01]  /*4600*/  HMMA.16816.F32.BF16 R68, R36, R26, R68 ;  /* 0x0000001a2444723c */ /* 0x000fe20000041844 */
[----:B------:R-:W-:-:S04]  /*4610*/  VIADD R38, R192, 0x8 ;  /* 0x00000008c0267836 */ /* 0x000fc80000000000 */
[----:B------:R-:W-:-:S03]  /*4620*/  VIADD R196, R38, -UR19 ;  /* 0x8000001326c47c36 */ /* 0x000fc60008000000 */
[----:B------:R-:W-:Y:S01]  /*4630*/  HMMA.16816.F32.BF16 R64, R4, R14, R64 ;  /* 0x0000000e0440723c */ /* 0x000fe20000041840 */
[----:B------:R-:W-:Y:S02]  /*4640*/  I2FP.F32.S32 R15, R18 ;  /* 0x00000012000f7245 */ /* 0x000fe40000201400 */
[----:B------:R-:W-:Y:S01]  /*4650*/  ISETP.GT.AND P0, PT, R196, R20, PT ;  /* 0x00000014c400720c */ /* 0x000fe20003f04270 */
[----:B------:R-:W-:Y:S02]  /*4660*/  IMAD.IADD R20, R38, 0x1, -R13 ;  /* 0x0000000126147824 */ /* 0x000fe400078e0a0d */
[----:B-1----:R-:W-:Y:S02]  /*4670*/  FFMA.FTZ R22, R15, -UR13, R12 ;  /* 0x8000000d0f167c23 */ /* 0x002fe4000801000c */
[----:B--2---:R-:W-:Y:S01]  /*4680*/  HMMA.16816.F32.BF16 R60, R8, R40, R60 ;  /* 0x00000028083c723c */ /* 0x004fe2000004183c */
[----:B------:R-:W-:Y:S01]  /*4690*/  VIADD R40, R32, 0x38 ;  /* 0x0000003820287836 */ /* 0x000fe20000000000 */
[----:B------:R-:W1:Y:S01]  /*46a0*/  LDSM.16.M88.4 R12, [R93+0xa800] ;  /* 0x00a800005d0c783b */ /* 0x000e620000000200 */
[----:B------:R-:W-:-:S02]  /*46b0*/  IABS R20, R20 ;  /* 0x0000001400147213 */ /* 0x000fc40000000000 */
[----:B------:R-:W-:Y:S01]  /*46c0*/  VIADD R41, R40, UR17 ;  /* 0x0000001128297c36 */ /* 0x000fe20008000000 */
[----:B------:R-:W-:Y:S02]  /*46d0*/  FSEL R22, R22, -INF , !P4 ;  /* 0xff80000016167808 */ /* 0x000fe40006000000 */
[----:B------:R-:W-:Y:S01]  /*46e0*/  I2FP.F32.S32 R23, R20 ;  /* 0x0000001400177245 */ /* 0x000fe20000201400 */
[----:B------:R-:W-:Y:S01]  /*46f0*/  HMMA.16816.F32.BF16 R56, R8, R42, R56 ;  /* 0x0000002a0838723c */ /* 0x000fe20000041838 */
[--C-:B------:R-:W-:Y:S01]  /*4700*/  IADD3 R18, PT, PT, R192, 0x37, -R41.reuse ;  /* 0x00000037c0127810 */ /* 0x100fe20007ffe829 */
[----:B------:R-:W-:Y:S01]  /*4710*/  FMUL.FTZ R66, R66, UR6 ;  /* 0x0000000642427c20 */ /* 0x000fe20008410000 */
[----:B---3--:R-:W-:Y:S01]  /*4720*/  IADD3 R21, PT, PT, R38, 0x37, -R41 ;  /* 0x0000003726157810 */ /* 0x008fe20007ffe829 */
[----:B----4-:R-:W-:Y:S01]  /*4730*/  FFMA.FTZ R16, R23, -UR13, R16 ;  /* 0x8000000d17107c23 */ /* 0x010fe20008010010 */
[----:B------:R-:W-:Y:S01]  /*4740*/  IABS R18, R18 ;  /* 0x0000001200127213 */ /* 0x000fe20000000000 */
[----:B------:R-:W-:Y:S01]  /*4750*/  FMUL.FTZ R64, R64, UR6 ;  /* 0x0000000640407c20 */ /* 0x000fe20008410000 */
[----:B------:R-:W-:Y:S01]  /*4760*/  IABS R21, R21 ;  /* 0x0000001500157213 */ /* 0x000fe20000000000 */
[----:B------:R-:W-:Y:S01]  /*4770*/  FMUL.FTZ R65, R65, UR6 ;  /* 0x0000000641417c20 */ /* 0x000fe20008410000 */
[----:B------:R-:W-:Y:S01]  /*4780*/  I2FP.F32.S32 R18, R18 ;  /* 0x0000001200127245 */ /* 0x000fe20000201400 */
[C---:B------:R-:W-:Y:S01]  /*4790*/  VIADD R43, R32.reuse, 0x20 ;  /* 0x00000020202b7836 */ /* 0x040fe20000000000 */
[----:B------:R-:W-:-:S02]  /*47a0*/  ISETP.GE.AND P4, PT, R32, R197, PT ;  /* 0x000000c52000720c */ /* 0x000fc40003f86270 */
[----:B------:R-:W-:Y:S01]  /*47b0*/  I2FP.F32.S32 R20, R21 ;  /* 0x0000001500147245 */ /* 0x000fe20000201400 */
[----:B------:R-:W-:Y:S01]  /*47c0*/  FFMA.FTZ R18, R18, -UR13, R17 ;  /* 0x8000000d12127c23 */ /* 0x000fe20008010011 */
[----:B------:R-:W-:Y:S01]  /*47d0*/  FSEL R36, R22, -INF , !P4 ;  /* 0xff80000016247808 */ /* 0x000fe20006000000 */
[----:B------:R-:W-:Y:S01]  /*47e0*/  VIADD R17, R32, 0x8 ;  /* 0x0000000820117836 */ /* 0x000fe20000000000 */
[----:B------:R-:W-:Y:S01]  /*47f0*/  ISETP.GT.AND P4, PT, R196, R32, PT ;  /* 0x00000020c400720c */ /* 0x000fe20003f84270 */
[----:B------:R-:W-:Y:S01]  /*4800*/  FFMA.FTZ R35, R20, -UR13, R35 ;  /* 0x8000000d14237c23 */ /* 0x000fe20008010023 */
[----:B------:R-:W-:Y:S01]  /*4810*/  FSEL R34, R18, -INF , !P5 ;  /* 0xff80000012227808 */ /* 0x000fe20006800000 */
[----:B------:R-:W-:Y:S01]  /*4820*/  MUFU.TANH R65, R65 ;  /* 0x0000004100417308 */ /* 0x000fe20000002400 */
[----:B------:R-:W-:Y:S01]  /*4830*/  IADD3 R20, PT, PT, R38, 0x30, -R41 ;  /* 0x0000003026147810 */ /* 0x000fe20007ffe829 */
[----:B------:R-:W-:Y:S01]  /*4840*/  VIADD R21, R32, 0x10 ;  /* 0x0000001020157836 */ /* 0x000fe20000000000 */
[----:B------:R-:W-:-:S02]  /*4850*/  FSEL R33, R16, -INF , !P4 ;  /* 0xff80000010217808 */ /* 0x000fc40006000000 */
[----:B------:R-:W-:Y:S02]  /*4860*/  ISETP.GE.AND P4, PT, R32, R195, PT ;  /* 0x000000c32000720c */ /* 0x000fe40003f86270 */
[----:B------:R-:W-:Y:S01]  /*4870*/  IABS R20, R20 ;  /* 0x0000001400147213 */ /* 0x000fe20000000000 */
[----:B------:R-:W2:Y:S01]  /*4880*/  MUFU.TANH R18, R66 ;  /* 0x0000004200127308 */ /* 0x000ea20000002400 */
[----:B------:R-:W-:Y:S02]  /*4890*/  FSEL R33, R33, -INF , !P4 ;  /* 0xff80000021217808 */ /* 0x000fe40006000000 */
[----:B------:R-:W-:Y:S02]  /*48a0*/  IADD3 R19, PT, PT, R192, 0x30, -R41 ;  /* 0x00000030c0137810 */ /* 0x000fe40007ffe829 */
[----:B------:R-:W-:Y:S01]  /*48b0*/  FSEL R34, R34, -INF , !P3 ;  /* 0xff80000022227808 */ /* 0x000fe20005800000 */
[C---:B-1----:R-:W-:Y:S01]  /*48c0*/  HMMA.16816.F32.BF16 R60, R4.reuse, R12, R60 ;  /* 0x0000000c043c723c */ /* 0x042fe2000004183c */
[----:B------:R-:W-:Y:S01]  /*48d0*/  FSEL R35, R35, -INF , !P0 ;  /* 0xff80000023237808 */ /* 0x000fe20004000000 */
[----:B------:R-:W1:Y:S01]  /*48e0*/  MUFU.TANH R16, R64 ;  /* 0x0000004000107308 */ /* 0x000e620000002400 */
[----:B------:R-:W-:Y:S01]  /*48f0*/  ISETP.GT.AND P4, PT, R198, R17, PT ;  /* 0x00000011c600720c */ /* 0x000fe20003f84270 */
[----:B------:R-:W-:Y:S01]  /*4900*/  FMUL.FTZ R13, R67, UR6 ;  /* 0x00000006430d7c20 */ /* 0x000fe20008410000 */
[C---:B------:R-:W-:Y:S01]  /*4910*/  ISETP.GE.AND P5, PT, R17.reuse, R197, PT ;  /* 0x000000c51100720c */ /* 0x040fe20003fa6270 */
[----:B------:R-:W-:Y:S01]  /*4920*/  VIADD R12, R32, 0x9 ;  /* 0x00000009200c7836 */ /* 0x000fe20000000000 */
[----:B------:R-:W-:Y:S01]  /*4930*/  ISETP.GE.AND P3, PT, R17, R195, PT ;  /* 0x000000c31100720c */ /* 0x000fe20003f66270 */
[----:B------:R-:W-:Y:S01]  /*4940*/  HMMA.16816.F32.BF16 R56, R4, R14, R56 ;  /* 0x0000000e0438723c */ /* 0x000fe20000041838 */
[----:B------:R-:W-:Y:S01]  /*4950*/  ISETP.GT.AND P0, PT, R196, R17, PT ;  /* 0x00000011c400720c */ /* 0x000fe20003f04270 */
[----:B------:R-:W-:Y:S01]  /*4960*/  IMAD.MOV.U32 R17, RZ, RZ, R20 ;  /* 0x000000ffff117224 */ /* 0x000fe200078e0014 */
[----:B------:R-:W-:Y:S01]  /*4970*/  IABS R19, R19 ;  /* 0x0000001300137213 */ /* 0x000fe20000000000 */
[----:B------:R-:W3:Y:S01]  /*4980*/  MUFU.TANH R13, R13 ;  /* 0x0000000d000d7308 */ /* 0x000ee20000002400 */
[----:B------:R-:W-:-:S02]  /*4990*/  FSEL R35, R35, -INF , !P1 ;  /* 0xff80000023237808 */ /* 0x000fc40004800000 */
[----:B------:R-:W-:Y:S02]  /*49a0*/  I2FP.F32.S32 R17, R17 ;  /* 0x0000001100117245 */ /* 0x000fe40000201400 */
[----:B------:R-:W-:Y:S02]  /*49b0*/  I2FP.F32.S32 R19, R19 ;  /* 0x0000001300137245 */ /* 0x000fe40000201400 */
[----:B------:R-:W-:Y:S01]  /*49c0*/  ISETP.GT.AND P1, PT, R198, R12, PT ;  /* 0x0000000cc600720c */ /* 0x000fe20003f24270 */
[----:B--2---:R-:W-:Y:S01]  /*49d0*/  FFMA.FTZ R17, R17, -UR13, R18 ;  /* 0x8000000d11117c23 */ /* 0x004fe20008010012 */
[--C-:B------:R-:W-:Y:S01]  /*49e0*/  IADD3 R18, PT, PT, R192, 0x2f, -R41.reuse ;  /* 0x0000002fc0127810 */ /* 0x100fe20007ffe829 */
[----:B-1----:R-:W-:Y:S01]  /*49f0*/  FFMA.FTZ R16, R19, -UR13, R16 ;  /* 0x8000000d13107c23 */ /* 0x002fe20008010010 */
[----:B------:R-:W-:Y:S01]  /*4a00*/  IADD3 R19, PT, PT, R38, 0x2f, -R41 ;  /* 0x0000002f26137810 */ /* 0x000fe20007ffe829 */
[----:B------:R-:W-:Y:S01]  /*4a10*/  FMUL.FTZ R20, R60, UR6 ;  /* 0x000000063c147c20 */ /* 0x000fe20008410000 */
[----:B------:R-:W-:-:S02]  /*4a20*/  IABS R18, R18 ;  /* 0x0000001200127213 */ /* 0x000fc40000000000 */
[----:B------:R-:W-:Y:S01]  /*4a30*/  IABS R19, R19 ;  /* 0x0000001300137213 */ /* 0x000fe20000000000 */
[----:B------:R-:W-:Y:S01]  /*4a40*/  FMUL.FTZ R56, R56, UR6 ;  /* 0x0000000638387c20 */ /* 0x000fe20008410000 */
[----:B------:R-:W-:Y:S01]  /*4a50*/  FSEL R64, R16, -INF , !P4 ;  /* 0xff80000010407808 */ /* 0x000fe20006000000 */
[----:B------:R-:W-:Y:S01]  /*4a60*/  IMAD.MOV.U32 R16, RZ, RZ, R18 ;  /* 0x000000ffff107224 */ /* 0x000fe200078e0012 */
[----:B------:R-:W-:Y:S01]  /*4a70*/  FSEL R37, R17, -INF , !P0 ;  /* 0xff80000011257808 */ /* 0x000fe20004000000 */
[----:B------:R-:W-:Y:S01]  /*4a80*/  IMAD.MOV.U32 R18, RZ, RZ, R19 ;  /* 0x000000ffff127224 */ /* 0x000fe200078e0013 */
[----:B------:R-:W-:Y:S01]  /*4a90*/  FSEL R64, R64, -INF , !P5 ;  /* 0xff80000040407808 */ /* 0x000fe20006800000 */
[----:B------:R-:W-:Y:S01]  /*4aa0*/  MUFU.TANH R20, R20 ;  /* 0x0000001400147308 */ /* 0x000fe20000002400 */
[C---:B------:R-:W-:Y:S01]  /*4ab0*/  ISETP.GE.AND P4, PT, R12.reuse, R197, PT ;  /* 0x000000c50c00720c */ /* 0x040fe20003f86270 */
[----:B------:R-:W-:Y:S01]  /*4ac0*/  FMUL.FTZ R57, R57, UR6 ;  /* 0x0000000639397c20 */ /* 0x000fe20008410000 */
[----:B------:R-:W-:-:S02]  /*4ad0*/  ISETP.GE.AND P5, PT, R12, R195, PT ;  /* 0x000000c30c00720c */ /* 0x000fc40003fa6270 */
[----:B------:R-:W-:Y:S02]  /*4ae0*/  ISETP.GT.AND P0, PT, R196, R12, PT ;  /* 0x0000000cc400720c */ /* 0x000fe40003f04270 */
[----:B------:R-:W-:Y:S01]  /*4af0*/  I2FP.F32.S32 R12, R18 ;  /* 0x00000012000c7245 */ /* 0x000fe20000201400 */
[----:B------:R-:W-:Y:S01]  /*4b00*/  MUFU.TANH R56, R56 ;  /* 0x0000003800387308 */ /* 0x000fe20000002400 */
[----:B------:R-:W-:Y:S02]  /*4b10*/  I2FP.F32.S32 R16, R16 ;  /* 0x0000001000107245 */ /* 0x000fe40000201400 */
[----:B------:R-:W-:Y:S01]  /*4b20*/  IADD3 R22, PT, PT, R38, 0x28, -R41 ;  /* 0x0000002826167810 */ /* 0x000fe20007ffe829 */
[----:B---3--:R-:W-:Y:S01]  /*4b30*/  FFMA.FTZ R12, R12, -UR13, R13 ;  /* 0x8000000d0c0c7c23 */ /* 0x008fe2000801000d */
[----:B------:R-:W-:Y:S01]  /*4b40*/  FMUL.FTZ R13, R62, UR6 ;  /* 0x000000063e0d7c20 */ /* 0x000fe20008410000 */
[----:B------:R-:W-:Y:S01]  /*4b50*/  FFMA.FTZ R65, R16, -UR13, R65 ;  /* 0x8000000d10417c23 */ /* 0x000fe20008010041 */
[----:B------:R-:W-:Y:S01]  /*4b60*/  IABS R22, R22 ;  /* 0x0000001600167213 */ /* 0x000fe20000000000 */
[----:B------:R-:W1:Y:S01]  /*4b70*/  LDSM.16.M88.4 R16, [R95+0xb000] ;  /* 0x00b000005f10783b */ /* 0x000e620000000200 */
[----:B------:R-:W-:Y:S01]  /*4b80*/  IADD3 R23, PT, PT, R192, 0x28, -R41 ;  /* 0x00000028c0177810 */ /* 0x000fe20007ffe829 */
[----:B------:R-:W-:Y:S01]  /*4b90*/  MUFU.TANH R57, R57 ;  /* 0x0000003900397308 */ /* 0x000fe20000002400 */
[----:B------:R-:W-:-:S02]  /*4ba0*/  FSEL R39, R12, -INF , !P0 ;  /* 0xff8000000c277808 */ /* 0x000fc40004000000 */
[----:B------:R-:W-:Y:S02]  /*4bb0*/  FSEL R42, R65, -INF , !P1 ;  /* 0xff800000412a7808 */ /* 0x000fe40004800000 */
[----:B------:R-:W-:Y:S01]  /*4bc0*/  I2FP.F32.S32 R12, R22 ;  /* 0x00000016000c7245 */ /* 0x000fe20000201400 */
[----:B------:R-:W-:Y:S01]  /*4bd0*/  FMUL.FTZ R22, R61, UR6 ;  /* 0x000000063d167c20 */ /* 0x000fe20008410000 */
[----:B------:R-:W-:Y:S01]  /*4be0*/  IABS R23, R23 ;  /* 0x0000001700177213 */ /* 0x000fe20000000000 */
[----:B------:R-:W2:Y:S01]  /*4bf0*/  MUFU.TANH R13, R13 ;  /* 0x0000000d000d7308 */ /* 0x000ea20000002400 */
[----:B------:R-:W-:Y:S02]  /*4c00*/  FSEL R37, R37, -INF , !P3 ;  /* 0xff80000025257808 */ /* 0x000fe40005800000 */
[----:B------:R-:W-:Y:S02]  /*4c10*/  FSEL R42, R42, -INF , !P4 ;  /* 0xff8000002a2a7808 */ /* 0x000fe40006000000 */
[----:B------:R-:W-:-:S02]  /*4c20*/  ISETP.GT.AND P3, PT, R198, R21, PT ;  /* 0x00000015c600720c */ /* 0x000fc40003f64270 */
[C---:B------:R-:W-:Y:S01]  /*4c30*/  ISETP.GE.AND P1, PT, R21.reuse, R197, PT ;  /* 0x000000c51500720c */ /* 0x040fe20003f26270 */
[----:B------:R-:W3:Y:S01]  /*4c40*/  MUFU.TANH R22, R22 ;  /* 0x0000001600167308 */ /* 0x000ee20000002400 */
[----:B------:R-:W-:Y:S02]  /*4c50*/  ISETP.GE.AND P4, PT, R21, R195, PT ;  /* 0x000000c31500720c */ /* 0x000fe40003f86270 */
[----:B------:R-:W-:Y:S02]  /*4c60*/  ISETP.GT.AND P0, PT, R196, R21, PT ;  /* 0x00000015c400720c */ /* 0x000fe40003f04270 */
[----:B------:R-:W-:Y:S01]  /*4c70*/  I2FP.F32.S32 R21, R23 ;  /* 0x0000001700157245 */ /* 0x000fe20000201400 */
[----:B------:R-:W-:Y:S01]  /*4c80*/  FMUL.FTZ R23, R63, UR6 ;  /* 0x000000063f177c20 */ /* 0x000fe20008410000 */
[--C-:B------:R-:W-:Y:S02]  /*4c90*/  IADD3 R24, PT, PT, R192, 0x27, -R41.reuse ;  /* 0x00000027c0187810 */ /* 0x100fe40007ffe829 */
[----:B------:R-:W-:Y:S01]  /*4ca0*/  IADD3 R26, PT, PT, R38, 0x27, -R41 ;  /* 0x00000027261a7810 */ /* 0x000fe20007ffe829 */
[----:B--2---:R-:W-:Y:S01]  /*4cb0*/  FFMA.FTZ R25, R12, -UR13, R13 ;  /* 0x8000000d0c197c23 */ /* 0x004fe2000801000d */
[----:B------:R-:W-:Y:S01]  /*4cc0*/  FFMA.FTZ R21, R21, -UR13, R20 ;  /* 0x8000000d15157c23 */ /* 0x000fe20008010014 */
[----:B------:R-:W2:Y:S01]  /*4cd0*/  LDSM.16.M88.4 R12, [R93+0xb000] ;  /* 0x00b000005d0c783b */ /* 0x000ea20000000200 */
[----:B------:R-:W-:Y:S01]  /*4ce0*/  IABS R24, R24 ;  /* 0x0000001800187213 */ /* 0x000fe20000000000 */
[----:B------:R-:W4:Y:S01]  /*4cf0*/  MUFU.TANH R23, R23 ;  /* 0x0000001700177308 */ /* 0x000f220000002400 */
[----:B------:R-:W-:Y:S01]  /*4d00*/  VIADD R20, R32, 0x11 ;  /* 0x0000001120147836 */ /* 0x000fe20000000000 */
[----:B------:R-:W-:-:S02]  /*4d10*/  FSEL R27, R21, -INF , !P3 ;  /* 0xff800000151b7808 */ /* 0x000fc40005800000 */
[----:B------:R-:W-:Y:S01]  /*4d20*/  IMAD.MOV.U32 R21, RZ, RZ, R24 ;  /* 0x000000ffff157224 */ /* 0x000fe200078e0018 */
[----:B------:R-:W-:Y:S02]  /*4d30*/  IABS R26, R26 ;  /* 0x0000001a001a7213 */ /* 0x000fe40000000000 */
[----:B------:R-:W-:Y:S01]  /*4d40*/  FSEL R39, R39, -INF , !P5 ;  /* 0xff80000027277808 */ /* 0x000fe20006800000 */
[----:B-1----:R-:W-:Y:S01]  /*4d50*/  HMMA.16816.F32.BF16 R52, R8, R16, R52 ;  /* 0x000000100834723c */ /* 0x002fe20000041834 */
[----:B------:R-:W-:Y:S01]  /*4d60*/  I2FP.F32.S32 R21, R21 ;  /* 0x0000001500157245 */ /* 0x000fe20000201400 */
[----:B------:R-:W-:Y:S01]  /*4d70*/  VIADD R16, R32, 0x18 ;  /* 0x0000001820107836 */ /* 0x000fe20000000000 */
[----:B------:R-:W-:Y:S02]  /*4d80*/  FSEL R24, R27, -INF , !P1 ;  /* 0xff8000001b187808 */ /* 0x000fe40004800000 */
[----:B------:R-:W-:Y:S01]  /*4d90*/  FSEL R25, R25, -INF , !P0 ;  /* 0xff80000019197808 */ /* 0x000fe20004000000 */
[----:B---3--:R-:W-:Y:S01]  /*4da0*/  FFMA.FTZ R21, R21, -UR13, R22 ;  /* 0x8000000d15157c23 */ /* 0x008fe20008010016 */
[----:B------:R-:W-:-:S02]  /*4db0*/  ISETP.GT.AND P5, PT, R198, R20, PT ;  /* 0x00000014c600720c */ /* 0x000fc40003fa4270 */
[C---:B------:R-:W-:Y:S02]  /*4dc0*/  ISETP.GE.AND P3, PT, R20.reuse, R197, PT ;  /* 0x000000c51400720c */ /* 0x040fe40003f66270 */
[----:B------:R-:W-:Y:S02]  /*4dd0*/  ISETP.GE.AND P1, PT, R20, R195, PT ;  /* 0x000000c31400720c */ /* 0x000fe40003f26270 */
[----:B------:R-:W-:Y:S02]  /*4de0*/  ISETP.GT.AND P0, PT, R196, R20, PT ;  /* 0x00000014c400720c */ /* 0x000fe40003f04270 */
[----:B------:R-:W-:Y:S02]  /*4df0*/  I2FP.F32.S32 R20, R26 ;  /* 0x0000001a00147245 */ /* 0x000fe40000201400 */
[----:B------:R-:W-:Y:S02]  /*4e00*/  FSEL R26, R21, -INF , !P5 ;  /* 0xff800000151a7808 */ /* 0x000fe40006800000 */
[----:B------:R-:W-:Y:S01]  /*4e10*/  IADD3 R21, PT, PT, R38, 0x20, -R41 ;  /* 0x0000002026157810 */ /* 0x000fe20007ffe829 */
[----:B----4-:R-:W-:Y:S01]  /*4e20*/  FFMA.FTZ R23, R20, -UR13, R23 ;  /* 0x8000000d14177c23 */ /* 0x010fe20008010017 */
[----:B------:R-:W-:Y:S01]  /*4e30*/  FMUL.FTZ R20, R58, UR6 ;  /* 0x000000063a147c20 */ /* 0x000fe20008410000 */
[----:B------:R-:W-:-:S02]  /*4e40*/  FSEL R25, R25, -INF , !P4 ;  /* 0xff80000019197808 */ /* 0x000fc40006000000 */
[----:B------:R-:W-:Y:S02]  /*4e50*/  IABS R21, R21 ;  /* 0x0000001500157213 */ /* 0x000fe40000000000 */
[----:B------:R-:W-:Y:S01]  /*4e60*/  FSEL R26, R26, -INF , !P3 ;  /* 0xff8000001a1a7808 */ /* 0x000fe20005800000 */
[----:B------:R-:W1:Y:S01]  /*4e70*/  MUFU.TANH R20, R20 ;  /* 0x0000001400147308 */ /* 0x000e620000002400 */
[----:B------:R-:W-:Y:S02]  /*4e80*/  FSEL R31, R23, -INF , !P0 ;  /* 0xff800000171f7808 */ /* 0x000fe40004000000 */
[----:B------:R-:W-:Y:S01]  /*4e90*/  ISETP.GT.AND P4, PT, R198, R16, PT ;  /* 0x00000010c600720c */ /* 0x000fe20003f84270 */
[----:B--2---:R-:W-:Y:S01]  /*4ea0*/  HMMA.16816.F32.BF16 R52, R4, R12, R52 ;  /* 0x0000000c0434723c */ /* 0x004fe20000041834 */
[----:B------:R-:W-:Y:S01]  /*4eb0*/  ISETP.GE.AND P5, PT, R16, R197, PT ;  /* 0x000000c51000720c */ /* 0x000fe20003fa6270 */
[----:B------:R-:W-:Y:S01]  /*4ec0*/  VIADD R12, R32, 0x19 ;  /* 0x00000019200c7836 */ /* 0x000fe20000000000 */
[----:B------:R-:W-:-:S02]  /*4ed0*/  ISETP.GE.AND P3, PT, R16, R195, PT ;  /* 0x000000c31000720c */ /* 0x000fc40003f66270 */
[----:B------:R-:W-:Y:S01]  /*4ee0*/  ISETP.GT.AND P0, PT, R196, R16, PT ;  /* 0x00000010c400720c */ /* 0x000fe20003f04270 */
[----:B------:R-:W-:Y:S01]  /*4ef0*/  IMAD.MOV.U32 R16, RZ, RZ, R21 ;  /* 0x000000ffff107224 */ /* 0x000fe200078e0015 */
[--C-:B------:R-:W-:Y:S02]  /*4f00*/  IADD3 R17, PT, PT, R192, 0x20, -R41.reuse ;  /* 0x00000020c0117810 */ /* 0x100fe40007ffe829 */
[--C-:B------:R-:W-:Y:S02]  /*4f10*/  IADD3 R21, PT, PT, R38, 0x1f, -R41.reuse ;  /* 0x0000001f26157810 */ /* 0x100fe40007ffe829 */
[----:B------:R-:W-:Y:S01]  /*4f20*/  I2FP.F32.S32 R13, R16 ;  /* 0x00000010000d7245 */ /* 0x000fe20000201400 */
[----:B------:R-:W-:Y:S01]  /*4f30*/  FMUL.FTZ R16, R59, UR6 ;  /* 0x000000063b107c20 */ /* 0x000fe20008410000 */
[----:B------:R-:W-:Y:S02]  /*4f40*/  IABS R17, R17 ;  /* 0x0000001100117213 */ /* 0x000fe40000000000 */
[----:B------:R-:W-:Y:S01]  /*4f50*/  FSEL R31, R31, -INF , !P1 ;  /* 0xff8000001f1f7808 */ /* 0x000fe20004800000 */
[----:B-1----:R-:W-:Y:S01]  /*4f60*/  FFMA.FTZ R13, R13, -UR13, R20 ;  /* 0x8000000d0d0d7c23 */ /* 0x002fe20008010014 */
[----:B------:R-:W-:Y:S01]  /*4f70*/  I2FP.F32.S32 R17, R17 ;  /* 0x0000001100117245 */ /* 0x000fe20000201400 */
[----:B------:R-:W1:Y:S01]  /*4f80*/  MUFU.TANH R16, R16 ;  /* 0x0000001000107308 */ /* 0x000e620000002400 */
[----:B------:R-:W-:Y:S01]  /*4f90*/  IADD3 R20, PT, PT, R192, 0x1f, -R41 ;  /* 0x0000001fc0147810 */ /* 0x000fe20007ffe829 */
[----:B------:R-:W-:Y:S01]  /*4fa0*/  FMUL.FTZ R53, R53, UR6 ;  /* 0x0000000635357c20 */ /* 0x000fe20008410000 */
[----:B------:R-:W-:Y:S01]  /*4fb0*/  FSEL R27, R13, -INF , !P0 ;  /* 0xff8000000d1b7808 */ /* 0x000fe20004000000 */
[----:B------:R-:W-:Y:S01]  /*4fc0*/  FFMA.FTZ R17, R17, -UR13, R56 ;  /* 0x8000000d11117c23 */ /* 0x000fe20008010038 */
[----:B------:R-:W-:-:S02]  /*4fd0*/  IABS R20, R20 ;  /* 0x0000001400147213 */ /* 0x000fc40000000000 */
[----:B------:R-:W-:Y:S02]  /*4fe0*/  ISETP.GT.AND P1, PT, R198, R12, PT ;  /* 0x0000000cc600720c */ /* 0x000fe40003f24270 */
[----:B------:R-:W-:Y:S02]  /*4ff0*/  FSEL R30, R17, -INF , !P4 ;  /* 0xff800000111e7808 */ /* 0x000fe40006000000 */
[----:B------:R-:W-:Y:S02]  /*5000*/  IABS R17, R21 ;  /* 0x0000001500117213 */ /* 0x000fe40000000000 */
[----:B------:R-:W-:Y:S02]  /*5010*/  FSEL R30, R30, -INF , !P5 ;  /* 0xff8000001e1e7808 */ /* 0x000fe40006800000 */
[----:B------:R-:W-:Y:S02]  /*5020*/  I2FP.F32.S32 R28, R20 ;  /* 0x00000014001c7245 */ /* 0x000fe40000201400 */
[C---:B------:R-:W-:Y:S01]  /*5030*/  ISETP.GE.AND P4, PT, R12.reuse, R197, PT ;  /* 0x000000c50c00720c */ /* 0x040fe20003f86270 */
[----:B------:R-:W-:Y:S01]  /*5040*/  HMMA.16816.F32.BF16 R20, R8, R18, R48 ;  /* 0x000000120814723c */ /* 0x000fe20000041830 */
[----:B------:R-:W-:Y:S01]  /*5050*/  ISETP.GE.AND P5, PT, R12, R195, PT ;  /* 0x000000c30c00720c */ /* 0x000fe20003fa6270 */
[----:B------:R-:W-:Y:S01]  /*5060*/  FMUL.FTZ R48, R54, UR6 ;  /* 0x0000000636307c20 */ /* 0x000fe20008410000 */
[----:B------:R-:W-:Y:S01]  /*5070*/  ISETP.GT.AND P0, PT, R196, R12, PT ;  /* 0x0000000cc400720c */ /* 0x000fe20003f04270 */
[----:B------:R-:W-:Y:S01]  /*5080*/  FMUL.FTZ R12, R52, UR6 ;  /* 0x00000006340c7c20 */ /* 0x000fe20008410000 */
[----:B------:R-:W-:Y:S01]  /*5090*/  I2FP.F32.S32 R13, R17 ;  /* 0x00000011000d7245 */ /* 0x000fe20000201400 */
[----:B------:R-:W-:Y:S01]  /*50a0*/  FFMA.FTZ R57, R28, -UR13, R57 ;  /* 0x8000000d1c397c23 */ /* 0x000fe20008010039 */
[--C-:B------:R-:W-:Y:S01]  /*50b0*/  IADD3 R50, PT, PT, R192, 0x18, -R41.reuse ;  /* 0x00000018c0327810 */ /* 0x100fe20007ffe829 */
[----:B------:R-:W-:Y:S01]  /*50c0*/  MUFU.TANH R48, R48 ;  /* 0x0000003000307308 */ /* 0x000fe20000002400 */
[----:B------:R-:W-:Y:S01]  /*50d0*/  IADD3 R49, PT, PT, R38, 0x18, -R41 ;  /* 0x0000001826317810 */ /* 0x000fe20007ffe829 */
[----:B-1----:R-:W-:Y:S01]  /*50e0*/  FFMA.FTZ R13, R13, -UR13, R16 ;  /* 0x8000000d0d0d7c23 */ /* 0x002fe20008010010 */
[----:B------:R-:W-:Y:S01]  /*50f0*/  FSEL R28, R57, -INF , !P1 ;  /* 0xff800000391c7808 */ /* 0x000fe20004800000 */
[----:B------:R-:W1:Y:S01]  /*5100*/  LDSM.16.M88.4 R16, [R95+0xb800] ;  /* 0x00b800005f10783b */ /* 0x000e620000000200 */
[----:B------:R-:W-:-:S02]  /*5110*/  IABS R50, R50 ;  /* 0x0000003200327213 */ /* 0x000fc40000000000 */
[----:B------:R-:W-:Y:S01]  /*5120*/  IABS R49, R49 ;  /* 0x0000003100317213 */ /* 0x000fe20000000000 */
[----:B------:R-:W2:Y:S01]  /*5130*/  MUFU.TANH R12, R12 ;  /* 0x0000000c000c7308 */ /* 0x000ea20000002400 */
[----:B------:R-:W-:Y:S02]  /*5140*/  FSEL R27, R27, -INF , !P3 ;  /* 0xff8000001b1b7808 */ /* 0x000fe40005800000 */
[----:B------:R-:W-:Y:S01]  /*5150*/  FSEL R28, R28, -INF , !P4 ;  /* 0xff8000001c1c7808 */ /* 0x000fe20006000000 */
[----:B------:R-:W-:Y:S01]  /*5160*/  HMMA.16816.F32.BF16 R20, R4, R14, R20 ;  /* 0x0000000e0414723c */ /* 0x000fe20000041814 */
[----:B------:R-:W-:Y:S02]  /*5170*/  FSEL R29, R13, -INF , !P0 ;  /* 0xff8000000d1d7808 */ /* 0x000fe40004000000 */
[----:B------:R-:W-:Y:S02]  /*5180*/  ISETP.GT.AND P3, PT, R198, R43, PT ;  /* 0x0000002bc600720c */ /* 0x000fe40003f64270 */
[----:B------:R-:W-:-:S02]  /*5190*/  ISETP.GE.AND P1, PT, R43, R197, PT ;  /* 0x000000c52b00720c */ /* 0x000fc40003f26270 */
[----:B------:R-:W-:Y:S02]  /*51a0*/  ISETP.GE.AND P4, PT, R43, R195, PT ;  /* 0x000000c32b00720c */ /* 0x000fe40003f86270 */
[----:B------:R-:W-:Y:S02]  /*51b0*/  ISETP.GT.AND P0, PT, R196, R43, PT ;  /* 0x0000002bc400720c */ /* 0x000fe40003f04270 */
[----:B------:R-:W-:Y:S02]  /*51c0*/  I2FP.F32.S32 R43, R50 ;  /* 0x00000032002b7245 */ /* 0x000fe40000201400 */
[----:B------:R-:W-:Y:S01]  /*51d0*/  I2FP.F32.S32 R13, R49 ;  /* 0x00000031000d7245 */ /* 0x000fe20000201400 */
[----:B------:R-:W-:Y:S01]  /*51e0*/  FMUL.FTZ R49, R55, UR6 ;  /* 0x0000000637317c20 */ /* 0x000fe20008410000 */
[--C-:B------:R-:W-:Y:S01]  /*51f0*/  IADD3 R51, PT, PT, R192, 0x17, -R41.reuse ;  /* 0x00000017c0337810 */ /* 0x100fe20007ffe829 */
[----:B--2---:R-:W-:Y:S01]  /*5200*/  FFMA.FTZ R50, R43, -UR13, R12 ;  /* 0x8000000d2b327c23 */ /* 0x004fe2000801000c */
[----:B------:R-:W-:Y:S01]  /*5210*/  IADD3 R52, PT, PT, R38, 0x17, -R41 ;  /* 0x0000001726347810 */ /* 0x000fe20007ffe829 */
[----:B------:R-:W-:Y:S01]  /*5220*/  FFMA.FTZ R207, R13, -UR13, R48 ;  /* 0x8000000d0dcf7c23 */ /* 0x000fe20008010030 */
[----:B------:R-:W2:Y:S01]  /*5230*/  MUFU.TANH R43, R53 ;  /* 0x00000035002b7308 */ /* 0x000ea20000002400 */
[----:B------:R-:W3:Y:S01]  /*5240*/  LDSM.16.M88.4 R12, [R93+0xb800] ;  /* 0x00b800005d0c783b */ /* 0x000ee20000000200 */
[----:B------:R-:W-:Y:S01]  /*5250*/  IABS R51, R51 ;  /* 0x0000003300337213 */ /* 0x000fe20000000000 */
[----:B------:R-:W-:Y:S01]  /*5260*/  VIADD R48, R32, 0x21 ;  /* 0x0000002120307836 */ /* 0x000fe20000000000 */
[----:B------:R-:W-:Y:S01]  /*5270*/  FSEL R206, R50, -INF , !P3 ;  /* 0xff80000032ce7808 */ /* 0x000fe20005800000 */
[----:B------:R-:W-:Y:S01]  /*5280*/  FMUL.FTZ R22, R22, UR6 ;  /* 0x0000000616167c20 */ /* 0x000fe20008410000 */
[----:B------:R-:W-:Y:S01]  /*5290*/  IABS R52, R52 ;  /* 0x0000003400347213 */ /* 0x000fe20000000000 */
[----:B------:R-:W-:Y:S01]  /*52a0*/  IMAD.MOV.U32 R50, RZ, RZ, R51 ;  /* 0x000000ffff327224 */ /* 0x000fe200078e0033 */
[----:B------:R-:W4:Y:S01]  /*52b0*/  MUFU.TANH R49, R49 ;  /* 0x0000003100317308 */ /* 0x000f220000002400 */
[----:B------:R-:W-:Y:S01]  /*52c0*/  FSEL R29, R29, -INF , !P5 ;  /* 0xff8000001d1d7808 */ /* 0x000fe20006800000 */
[----:B------:R-:W-:Y:S01]  /*52d0*/  FMUL.FTZ R20, R20, UR6 ;  /* 0x0000000614147c20 */ /* 0x000fe20008410000 */
[----:B------:R-:W-:Y:S01]  /*52e0*/  IMAD.MOV.U32 R51, RZ, RZ, R52 ;  /* 0x000000ffff337224 */ /* 0x000fe200078e0034 */
[----:B------:R-:W-:Y:S01]  /*52f0*/  I2FP.F32.S32 R50, R50 ;  /* 0x0000003200327245 */ /* 0x000fe20000201400 */
[C---:B-1----:R-:W-:Y:S01]  /*5300*/  HMMA.16816.F32.BF16 R44, R8.reuse, R16, R44 ;  /* 0x00000010082c723c */ /* 0x042fe2000004182c */
[-C--:B------:R-:W-:Y:S01]  /*5310*/  ISETP.GT.AND P5, PT, R198, R48.reuse, PT ;  /* 0x00000030c600720c */ /* 0x080fe20003fa4270 */
[----:B------:R-:W-:Y:S01]  /*5320*/  VIADD R16, R32, 0x28 ;  /* 0x0000002820107836 */ /* 0x000fe20000000000 */
[----:B------:R-:W-:Y:S01]  /*5330*/  FSEL R206, R206, -INF , !P1 ;  /* 0xff800000cece7808 */ /* 0x000fe20004800000 */
[----:B------:R-:W1:Y:S01]  /*5340*/  MUFU.TANH R22, R22 ;  /* 0x0000001600167308 */ /* 0x000e620000002400 */
[----:B--2---:R-:W-:Y:S01]  /*5350*/  FFMA.FTZ R43, R50, -UR13, R43 ;  /* 0x8000000d322b7c23 */ /* 0x004fe2000801002b */
[----:B------:R-:W-:Y:S01]  /*5360*/  FSEL R207, R207, -INF , !P0 ;  /* 0xff800000cfcf7808 */ /* 0x000fe20004000000 */
[----:B------:R-:W-:Y:S01]  /*5370*/  FMUL.FTZ R21, R21, UR6 ;  /* 0x0000000615157c20 */ /* 0x000fe20008410000 */
[C---:B------:R-:W-:Y:S01]  /*5380*/  ISETP.GE.AND P3, PT, R48.reuse, R197, PT ;  /* 0x000000c53000720c */ /* 0x040fe20003f66270 */
[----:B------:R-:W-:Y:S01]  /*5390*/  FMUL.FTZ R23, R23, UR6 ;  /* 0x0000000617177c20 */ /* 0x000fe20008410000 */
[----:B------:R-:W-:Y:S01]  /*53a0*/  ISETP.GE.AND P1, PT, R48, R195, PT ;  /* 0x000000c33000720c */ /* 0x000fe20003f26270 */
[----:B------:R-:W-:Y:S01]  /*53b0*/  HMMA.16816.F32.BF16 R68, R8, R18, R68 ;  /* 0x000000120844723c */ /* 0x000fe20000041844 */
[----:B------:R-:W-:Y:S01]  /*53c0*/  ISETP.GT.AND P0, PT, R196, R48, PT ;  /* 0x00000030c400720c */ /* 0x000fe20003f04270 */
[----:B------:R-:W2:Y:S01]  /*53d0*/  MUFU.TANH R20, R20 ;  /* 0x0000001400147308 */ /* 0x000ea20000002400 */
[----:B------:R-:W-:Y:S01]  /*53e0*/  I2FP.F32.S32 R48, R51 ;  /* 0x0000003300307245 */ /* 0x000fe20000201400 */
[----:B------:R-:W-:Y:S01]  /*53f0*/  VIADD R8, R32, 0x30 ;  /* 0x0000003020087836 */ /* 0x000fe20000000000 */
[----:B------:R-:W-:Y:S01]  /*5400*/  FSEL R210, R43, -INF , !P5 ;  /* 0xff8000002bd27808 */ /* 0x000fe20006800000 */
[----:B------:R-:W-:-:S04]  /*5410*/  DEPBAR.LE SB0, 0x0 ;  /* 0x000080000000791a */ /* 0x000fc80000000000 */
[----:B------:R-:W-:Y:S01]  /*5420*/  IADD3 R43, PT, PT, R38, 0x10, -R41 ;  /* 0x00000010262b7810 */ /* 0x000fe20007ffe829 */
[----:B----4-:R-:W-:Y:S01]  /*5430*/  FFMA.FTZ R48, R48, -UR13, R49 ;  /* 0x8000000d30307c23 */ /* 0x010fe20008010031 */
[----:B------:R-:W-:Y:S01]  /*5440*/  FSEL R207, R207, -INF , !P4 ;  /* 0xff800000cfcf7808 */ /* 0x000fe20006000000 */
[----:B------:R-:W4:Y:S01]  /*5450*/  MUFU.TANH R21, R21 ;  /* 0x0000001500157308 */ /* 0x000f220000002400 */
[----:B------:R-:W-:Y:S02]  /*5460*/  IABS R43, R43 ;  /* 0x0000002b002b7213 */ /* 0x000fe40000000000 */
[----:B------:R-:W-:Y:S01]  /*5470*/  FSEL R210, R210, -INF , !P3 ;  /* 0xff800000d2d27808 */ /* 0x000fe20005800000 */
[----:B---3--:R-:W-:Y:S01]  /*5480*/  HMMA.16816.F32.BF16 R44, R4, R12, R44 ;  /* 0x0000000c042c723c */ /* 0x008fe2000004182c */
[----:B------:R-:W-:Y:S01]  /*5490*/  FSEL R191, R48, -INF , !P0 ;  /* 0xff80000030bf7808 */ /* 0x000fe20004000000 */
[----:B------:R-:W-:Y:S01]  /*54a0*/  VIADD R12, R32, 0x29 ;  /* 0x00000029200c7836 */ /* 0x000fe20000000000 */
[----:B------:R-:W-:-:S02]  /*54b0*/  ISETP.GT.AND P4, PT, R198, R16, PT ;  /* 0x00000010c600720c */ /* 0x000fc40003f84270 */
[C---:B------:R-:W-:Y:S02]  /*54c0*/  ISETP.GE.AND P5, PT, R16.reuse, R197, PT ;  /* 0x000000c51000720c */ /* 0x040fe40003fa6270 */
[----:B------:R-:W-:Y:S01]  /*54d0*/  ISETP.GE.AND P3, PT, R16, R195, PT ;  /* 0x000000c31000720c */ /* 0x000fe20003f66270 */
[----:B------:R-:W-:Y:S01]  /*54e0*/  HMMA.16816.F32.BF16 R68, R4, R14, R68 ;  /* 0x0000000e0444723c */ /* 0x000fe20000041844 */
[----:B------:R-:W-:Y:S01]  /*54f0*/  ISETP.GT.AND P0, PT, R196, R16, PT ;  /* 0x00000010c400720c */ /* 0x000fe20003f04270 */
[----:B------:R-:W-:Y:S01]  /*5500*/  IMAD.MOV.U32 R16, RZ, RZ, R43 ;  /* 0x000000ffff107224 */ /* 0x000fe200078e002b */
[----:B------:R-:W-:Y:S01]  /*5510*/  IADD3 R17, PT, PT, R192, 0x10, -R41 ;  /* 0x00000010c0117810 */ /* 0x000fe20007ffe829 */
[C---:B------:R-:W-:Y:S01]  /*5520*/  VIADD R4, R32.reuse, 0x31 ;  /* 0x0000003120047836 */ /* 0x040fe20000000000 */
[----:B------:R-:W-:Y:S01]  /*5530*/  FSEL R191, R191, -INF , !P1 ;  /* 0xff800000bfbf7808 */ /* 0x000fe20004800000 */
[----:B------:R-:W-:Y:S01]  /*5540*/  VIADD R32, R32, 0x39 ;  /* 0x0000003920207836 */ /* 0x000fe20000000000 */
[----:B------:R-:W-:-:S02]  /*5550*/  IABS R17, R17 ;  /* 0x0000001100117213 */ /* 0x000fc40000000000 */
[----:B------:R-:W-:Y:S02]  /*5560*/  I2FP.F32.S32 R13, R16 ;  /* 0x00000010000d7245 */ /* 0x000fe40000201400 */
[----:B------:R-:W-:Y:S01]  /*5570*/  I2FP.F32.S32 R17, R17 ;  /* 0x0000001100117245 */ /* 0x000fe20000201400 */
[----:B------:R-:W-:Y:S01]  /*5580*/  FMUL.FTZ R44, R44, UR6 ;  /* 0x000000062c2c7c20 */ /* 0x000fe20008410000 */
[--C-:B------:R-:W-:Y:S01]  /*5590*/  IADD3 R16, PT, PT, R192, 0xf, -R41.reuse ;  /* 0x0000000fc0107810 */ /* 0x100fe20007ffe829 */
[----:B-1----:R-:W-:Y:S01]  /*55a0*/  FFMA.FTZ R22, R13, -UR13, R22 ;  /* 0x8000000d0d167c23 */ /* 0x002fe20008010016 */
[----:B------:R-:W-:Y:S01]  /*55b0*/  ISETP.GT.AND P1, PT, R198, R12, PT ;  /* 0x0000000cc600720c */ /* 0x000fe20003f24270 */
[----:B------:R-:W1:Y:S01]  /*55c0*/  MUFU.TANH R13, R23 ;  /* 0x00000017000d7308 */ /* 0x000e620000002400 */
[----:B--2---:R-:W-:Y:S01]  /*55d0*/  FFMA.FTZ R17, R17, -UR13, R20 ;  /* 0x8000000d11117c23 */ /* 0x004fe20008010014 */
[----:B------:R-:W-:Y:S01]  /*55e0*/  IADD3 R20, PT, PT, R38, 0xf, -R41 ;  /* 0x0000000f26147810 */ /* 0x000fe20007ffe829 */
[----:B------:R-:W-:Y:S01]  /*55f0*/  FMUL.FTZ R10, R46, UR6 ;  /* 0x000000062e0a7c20 */ /* 0x000fe20008410000 */
[----:B------:R-:W-:Y:S01]  /*5600*/  IABS R16, R16 ;  /* 0x0000001000107213 */ /* 0x000fe20000000000 */
[----:B------:R-:W-:Y:S01]  /*5610*/  FMUL.FTZ R5, R45, UR6 ;  /* 0x000000062d057c20 */ /* 0x000fe20008410000 */
[----:B------:R-:W-:Y:S01]  /*5620*/  FSEL R194, R17, -INF , !P4 ;  /* 0xff80000011c27808 */ /* 0x000fe20006000000 */
[----:B------:R-:W-:Y:S01]  /*5630*/  FMUL.FTZ R47, R47, UR6 ;  /* 0x000000062f2f7c20 */ /* 0x000fe20008410000 */
[----:B------:R-:W-:Y:S01]  /*5640*/  IABS R17, R20 ;  /* 0x0000001400117213 */ /* 0x000fe20000000000 */
[----:B------:R-:W2:Y:S01]  /*5650*/  MUFU.TANH R44, R44 ;  /* 0x0000002c002c7308 */ /* 0x000ea20000002400 */
[----:B------:R-:W-:Y:S01]  /*5660*/  I2FP.F32.S32 R16, R16 ;  /* 0x0000001000107245 */ /* 0x000fe20000201400 */
[----:B------:R-:W-:Y:S01]  /*5670*/  FMUL.FTZ R70, R70, UR6 ;  /* 0x0000000646467c20 */ /* 0x000fe20008410000 */
[----:B------:R-:W-:Y:S01]  /*5680*/  FSEL R194, R194, -INF , !P5 ;  /* 0xff800000c2c27808 */ /* 0x000fe20006800000 */
[----:B------:R-:W-:Y:S01]  /*5690*/  FMUL.FTZ R68, R68, UR6 ;  /* 0x0000000644447c20 */ /* 0x000fe20008410000 */
[----:B------:R-:W-:Y:S01]  /*56a0*/  FSEL R133, R22, -INF , !P0 ;  /* 0xff80000016857808 */ /* 0x000fe20004000000 */
[----:B----4-:R-:W-:Y:S01]  /*56b0*/  FFMA.FTZ R16, R16, -UR13, R21 ;  /* 0x8000000d10107c23 */ /* 0x010fe20008010015 */
[C---:B------:R-:W-:Y:S01]  /*56c0*/  ISETP.GE.AND P4, PT, R12.reuse, R197, PT ;  /* 0x000000c50c00720c */ /* 0x040fe20003f86270 */
[----:B------:R-:W3:Y:S01]  /*56d0*/  MUFU.TANH R10, R10 ;  /* 0x0000000a000a7308 */ /* 0x000ee20000002400 */
[----:B------:R-:W-:Y:S01]  /*56e0*/  ISETP.GE.AND P5, PT, R12, R195, PT ;  /* 0x000000c30c00720c */ /* 0x000fe20003fa6270 */
[----:B------:R-:W-:Y:S01]  /*56f0*/  FMUL.FTZ R69, R69, UR6 ;  /* 0x0000000645457c20 */ /* 0x000fe20008410000 */
[----:B------:R-:W-:Y:S01]  /*5700*/  ISETP.GT.AND P0, PT, R196, R12, PT ;  /* 0x0000000cc400720c */ /* 0x000fe20003f04270 */
[----:B------:R-:W-:Y:S01]  /*5710*/  FMUL.FTZ R71, R71, UR6 ;  /* 0x0000000647477c20 */ /* 0x000fe20008410000 */
[----:B------:R-:W-:-:S02]  /*5720*/  I2FP.F32.S32 R12, R17 ;  /* 0x00000011000c7245 */ /* 0x000fc40000201400 */
[----:B------:R-:W-:Y:S01]  /*5730*/  IADD3 R11, PT, PT, R38, 0x8, -R41 ;  /* 0x00000008260b7810 */ /* 0x000fe20007ffe829 */
[----:B------:R-:W4:Y:S01]  /*5740*/  MUFU.TANH R5, R5 ;  /* 0x0000000500057308 */ /* 0x000f220000002400 */
[----:B------:R-:W-:Y:S01]  /*5750*/  FSEL R16, R16, -INF , !P1 ;  /* 0xff80000010107808 */ /* 0x000fe20004800000 */
[----:B-1----:R-:W-:Y:S01]  /*5760*/  FFMA.FTZ R12, R12, -UR13, R13 ;  /* 0x8000000d0c0c7c23 */ /* 0x002fe2000801000d */
[----:B------:R-:W-:Y:S02]  /*5770*/  IABS R11, R11 ;  /* 0x0000000b000b7213 */ /* 0x000fe40000000000 */
[----:B------:R-:W-:Y:S02]  /*5780*/  IADD3 R9, PT, PT, R192, 0x8, -R41 ;  /* 0x00000008c0097810 */ /* 0x000fe40007ffe829 */
[----:B------:R-:W-:Y:S01]  /*5790*/  FSEL R133, R133, -INF , !P3 ;  /* 0xff80000085857808 */ /* 0x000fe20005800000 */
[----:B------:R-:W1:Y:S01]  /*57a0*/  MUFU.TANH R47, R47 ;  /* 0x0000002f002f7308 */ /* 0x000e620000002400 */
[----:B------:R-:W-:-:S02]  /*57b0*/  FSEL R190, R16, -INF , !P4 ;  /* 0xff80000010be7808 */ /* 0x000fc40006000000 */
[----:B------:R-:W-:Y:S02]  /*57c0*/  FSEL R201, R12, -INF , !P0 ;  /* 0xff8000000cc97808 */ /* 0x000fe40004000000 */
[-C--:B------:R-:W-:Y:S02]  /*57d0*/  ISETP.GT.AND P3, PT, R198, R8.reuse, PT ;  /* 0x00000008c600720c */ /* 0x080fe40003f64270 */
[C---:B------:R-:W-:Y:S01]  /*57e0*/  ISETP.GE.AND P1, PT, R8.reuse, R197, PT ;  /* 0x000000c50800720c */ /* 0x040fe20003f26270 */
[----:B------:R-:W5:Y:S01]  /*57f0*/  MUFU.TANH R70, R70 ;  /* 0x0000004600467308 */ /* 0x000f620000002400 */
[----:B------:R-:W-:Y:S01]  /*5800*/  ISETP.GE.AND P4, PT, R8, R195, PT ;  /* 0x000000c30800720c */ /* 0x000fe20003f86270 */
[----:B------:R-:W-:Y:S01]  /*5810*/  BAR.SYNC.DEFER_BLOCKING 0x0 ;  /* 0x0000000000007b1d */ /* 0x000fe20000010000 */
[----:B------:R-:W-:Y:S01]  /*5820*/  ISETP.GT.AND P0, PT, R196, R8, PT ;  /* 0x00000008c400720c */ /* 0x000fe20003f04270 */
[----:B------:R-:W-:Y:S01]  /*5830*/  IMAD.MOV.U32 R8, RZ, RZ, R11 ;  /* 0x000000ffff087224 */ /* 0x000fe200078e000b */
[----:B------:R-:W-:-:S02]  /*5840*/  IABS R9, R9 ;  /* 0x0000000900097213 */ /* 0x000fc40000000000 */
[--C-:B------:R-:W-:Y:S01]  /*5850*/  IADD3 R6, PT, PT, R38, 0x7, -R41.reuse ;  /* 0x0000000726067810 */ /* 0x100fe20007ffe829 */
[----:B------:R-:W5:Y:S01]  /*5860*/  MUFU.TANH R68, R68 ;  /* 0x0000004400447308 */ /* 0x000f620000002400 */
[----:B------:R-:W-:Y:S02]  /*5870*/  I2FP.F32.S32 R9, R9 ;  /* 0x0000000900097245 */ /* 0x000fe40000201400 */
[----:B------:R-:W-:Y:S02]  /*5880*/  I2FP.F32.S32 R7, R8 ;  /* 0x0000000800077245 */ /* 0x000fe40000201400 */
[----:B------:R-:W-:Y:S01]  /*5890*/  IADD3 R8, PT, PT, R192, 0x7, -R41 ;  /* 0x00000007c0087810 */ /* 0x000fe20007ffe829 */
[----:B--2---:R-:W-:Y:S01]  /*58a0*/  FFMA.FTZ R9, R9, -UR13, R44 ;  /* 0x8000000d09097c23 */ /* 0x004fe2000801002c */
[----:B------:R-:W-:Y:S01]  /*58b0*/  FSEL R201, R201, -INF , !P5 ;  /* 0xff800000c9c97808 */ /* 0x000fe20006800000 */
[----:B---3--:R-:W-:Y:S01]  /*58c0*/  FFMA.FTZ R7, R7, -UR13, R10 ;  /* 0x8000000d07077c23 */ /* 0x008fe2000801000a */
[----:B------:R-:W-:Y:S01]  /*58d0*/  IABS R8, R8 ;  /* 0x0000000800087213 */ /* 0x000fe20000000000 */
[----:B------:R-:W2:Y:S01]  /*58e0*/  MUFU.TANH R69, R69 ;  /* 0x0000004500457308 */ /* 0x000ea20000002400 */
[----:B------:R-:W-:-:S02]  /*58f0*/  FSEL R9, R9, -INF , !P3 ;  /* 0xff80000009097808 */ /* 0x000fc40005800000 */
[----:B------:R-:W-:Y:S02]  /*5900*/  I2FP.F32.S32 R8, R8 ;  /* 0x0000000800087245 */ /* 0x000fe40000201400 */
[----:B------:R-:W-:Y:S02]  /*5910*/  FSEL R188, R9, -INF , !P1 ;  /* 0xff80000009bc7808 */ /* 0x000fe40004800000 */
[----:B------:R-:W-:Y:S01]  /*5920*/  FSEL R7, R7, -INF , !P0 ;  /* 0xff80000007077808 */ /* 0x000fe20004000000 */
[----:B----4-:R-:W-:Y:S01]  /*5930*/  FFMA.FTZ R5, R8, -UR13, R5 ;  /* 0x8000000d08057c23 */ /* 0x010fe20008010005 */
[----:B------:R-:W-:Y:S01]  /*5940*/  ISETP.GT.AND P5, PT, R198, R4, PT ;  /* 0x00000004c600720c */ /* 0x000fe20003fa4270 */
[----:B------:R-:W3:Y:S01]  /*5950*/  MUFU.TANH R71, R71 ;  /* 0x0000004700477308 */ /* 0x000ee20000002400 */
[C---:B------:R-:W-:Y:S02]  /*5960*/  ISETP.GE.AND P3, PT, R4.reuse, R197, PT ;  /* 0x000000c50400720c */ /* 0x040fe40003f66270 */
[----:B------:R-:W-:-:S02]  /*5970*/  ISETP.GE.AND P1, PT, R4, R195, PT ;  /* 0x000000c30400720c */ /* 0x000fc40003f26270 */
[----:B------:R-:W-:Y:S01]  /*5980*/  ISETP.GT.AND P0, PT, R196, R4, PT ;  /* 0x00000004c400720c */ /* 0x000fe20003f04270 */
[--C-:B------:R-:W-:Y:S01]  /*5990*/  IMAD.IADD R4, R38, 0x1, -R41.reuse ;  /* 0x0000000126047824 */ /* 0x100fe200078e0a29 */
[----:B------:R-:W-:Y:S02]  /*59a0*/  IABS R6, R6 ;  /* 0x0000000600067213 */ /* 0x000fe40000000000 */
[----:B------:R-:W-:Y:S01]  /*59b0*/  FSEL R177, R7, -INF , !P4 ;  /* 0xff80000007b17808 */ /* 0x000fe20006000000 */
[--C-:B------:R-:W-:Y:S01]  /*59c0*/  IMAD.IADD R7, R192, 0x1, -R41.reuse ;  /* 0x00000001c0077824 */ /* 0x100fe200078e0a29 */
[----:B------:R-:W-:Y:S02]  /*59d0*/  I2FP.F32.S32 R6, R6 ;  /* 0x0000000600067245 */ /* 0x000fe40000201400 */
[----:B------:R-:W-:Y:S02]  /*59e0*/  IADD3 R38, PT, PT, R38, -0x1, -R41 ;  /* 0xffffffff26267810 */ /* 0x000fe40007ffe829 */
[----:B------:R-:W-:Y:S01]  /*59f0*/  FSEL R5, R5, -INF , !P5 ;  /* 0xff80000005057808 */ /* 0x000fe20006800000 */
[----:B-1----:R-:W-:Y:S01]  /*5a00*/  FFMA.FTZ R6, R6, -UR13, R47 ;  /* 0x8000000d06067c23 */ /* 0x002fe2000801002f */
[----:B------:R-:W-:-:S02]  /*5a10*/  IADD3 R41, PT, PT, R192, -0x1, -R41 ;  /* 0xffffffffc0297810 */ /* 0x000fc40007ffe829 */
[----:B------:R-:W-:Y:S02]  /*5a20*/  IABS R4, R4 ;  /* 0x0000000400047213 */ /* 0x000fe40000000000 */
[----:B------:R-:W-:Y:S02]  /*5a30*/  FSEL R180, R5, -INF , !P3 ;  /* 0xff80000005b47808 */ /* 0x000fe40005800000 */
[----:B------:R-:W-:Y:S02]  /*5a40*/  IABS R7, R7 ;  /* 0x0000000700077213 */ /* 0x000fe40000000000 */
[----:B------:R-:W-:Y:S02]  /*5a50*/  IABS R41, R41 ;  /* 0x0000002900297213 */ /* 0x000fe40000000000 */
[----:B------:R-:W-:Y:S02]  /*5a60*/  I2FP.F32.S32 R5, R4 ;  /* 0x0000000400057245 */ /* 0x000fe40000201400 */
[----:B------:R-:W-:-:S02]  /*5a70*/  IABS R38, R38 ;  /* 0x0000002600267213 */ /* 0x000fc40000000000 */
[----:B------:R-:W-:Y:S01]  /*5a80*/  I2FP.F32.S32 R7, R7 ;  /* 0x0000000700077245 */ /* 0x000fe20000201400 */
[----:B-----5:R-:W-:Y:S01]  /*5a90*/  FFMA.FTZ R5, R5, -UR13, R70 ;  /* 0x8000000d05057c23 */ /* 0x020fe20008010046 */
[----:B------:R-:W-:Y:S02]  /*5aa0*/  I2FP.F32.S32 R8, R41 ;  /* 0x0000002900087245 */ /* 0x000fe40000201400 */
[----:B------:R-:W-:Y:S01]  /*5ab0*/  FSEL R6, R6, -INF , !P0 ;  /* 0xff80000006067808 */ /* 0x000fe20004000000 */
[----:B------:R-:W-:Y:S01]  /*5ac0*/  FFMA.FTZ R7, R7, -UR13, R68 ;  /* 0x8000000d07077c23 */ /* 0x000fe20008010044 */
[----:B------:R-:W-:Y:S01]  /*5ad0*/  I2FP.F32.S32 R38, R38 ;  /* 0x0000002600267245 */ /* 0x000fe20000201400 */
[----:B--2---:R-:W-:Y:S01]  /*5ae0*/  FFMA.FTZ R8, R8, -UR13, R69 ;  /* 0x8000000d08087c23 */ /* 0x004fe20008010045 */
[-C--:B------:R-:W-:Y:S02]  /*5af0*/  ISETP.GT.AND P0, PT, R196, R40.reuse, PT ;  /* 0x00000028c400720c */ /* 0x080fe40003f04270 */
[----:B------:R-:W-:Y:S01]  /*5b00*/  FSEL R175, R6, -INF , !P1 ;  /* 0xff80000006af7808 */ /* 0x000fe20004800000 */
[----:B---3--:R-:W-:Y:S01]  /*5b10*/  FFMA.FTZ R38, R38, -UR13, R71 ;  /* 0x8000000d26267c23 */ /* 0x008fe20008010047 */
[----:B------:R-:W-:-:S02]  /*5b20*/  ISETP.GT.AND P4, PT, R198, R40, PT ;  /* 0x00000028c600720c */ /* 0x000fc40003f84270 */
[-C--:B------:R-:W-:Y:S02]  /*5b30*/  ISETP.GT.AND P1, PT, R198, R32.reuse, PT ;  /* 0x00000020c600720c */ /* 0x080fe40003f24270 */
[----:B------:R-:W-:Y:S02]  /*5b40*/  FSEL R5, R5, -INF , !P0 ;  /* 0xff80000005057808 */ /* 0x000fe40004000000 */
[----:B------:R-:W-:Y:S02]  /*5b50*/  ISETP.GT.AND P0, PT, R196, R32, PT ;  /* 0x00000020c400720c */ /* 0x000fe40003f04270 */
[----:B------:R-:W-:Y:S02]  /*5b60*/  FSEL R7, R7, -INF , !P4 ;  /* 0xff80000007077808 */ /* 0x000fe40006000000 */
[----:B------:R-:W-:Y:S02]  /*5b70*/  FSEL R8, R8, -INF , !P1 ;  /* 0xff80000008087808 */ /* 0x000fe40004800000 */
[----:B------:R-:W-:-:S02]  /*5b80*/  ISETP.GE.AND P5, PT, R40, R197, PT ;  /* 0x000000c52800720c */ /* 0x000fc40003fa6270 */
[----:B------:R-:W-:Y:S02]  /*5b90*/  ISETP.GE.AND P3, PT, R40, R195, PT ;  /* 0x000000c32800720c */ /* 0x000fe40003f66270 */
[C---:B------:R-:W-:Y:S02]  /*5ba0*/  ISETP.GE.AND P4, PT, R32.reuse, R197, PT ;  /* 0x000000c52000720c */ /* 0x040fe40003f86270 */
[----:B------:R-:W-:Y:S02]  /*5bb0*/  ISETP.GE.AND P1, PT, R32, R195, PT ;  /* 0x000000c32000720c */ /* 0x000fe40003f26270 */
[----:B------:R-:W-:Y:S02]  /*5bc0*/  FSEL R38, R38, -INF , !P0 ;  /* 0xff80000026267808 */ /* 0x000fe40004000000 */
[----:B------:R-:W-:Y:S02]  /*5bd0*/  FSEL R178, R7, -INF , !P5 ;  /* 0xff80000007b27808 */ /* 0x000fe40006800000 */
[----:B------:R-:W-:-:S02]  /*5be0*/  FSEL R173, R5, -INF , !P3 ;  /* 0xff80000005ad7808 */ /* 0x000fc40005800000 */
        /* <DEDUP_REMOVED lines=14> */
.L_x_5102:
        /* <DEDUP_REMOVED lines=61> */
.L_x_5103:
        /* <DEDUP_REMOVED lines=15> */
[--C-:B------:R-:W-:Y:S01]  /*6190*/  @!P4 IMAD.MOV.U32 R9, RZ, RZ, R199.reuse ;  /* 0x000000ffff09c224 */ /* 0x100fe200078e00c7 */
[----:B------:R-:W-:Y:S01]  /*61a0*/  @!P3 MOV R10, R200 ;  /* 0x000000c8000ab202 */ /* 0x000fe20000000f00 */
        /* <DEDUP_REMOVED lines=11> */
[----:B-1----:R-:W-:Y:S01]  /*6260*/  @!P1 IMAD.MOV.U32 R8, RZ, RZ, R200 ;  /* 0x000000ffff089224 */ /* 0x002fe200078e00c8 */
[----:B------:R-:W-:-:S05]  /*6270*/  @!P1 MOV R9, R199 ;  /* 0x000000c700099202 */ /* 0x000fca0000000f00 */
        /* <DEDUP_REMOVED lines=51> */
.L_x_5101:
[----:B--2---:R-:W-:Y:S01]  /*65b0*/  FMNMX3.FTZ R5, R36, R34, R64, !PT ;  /* 0x0000002224057276 */ /* 0x004fe20007810040 */
        /* <DEDUP_REMOVED lines=50> */
[----:B------:R-:W-:Y:S01]  /*68e0*/  LDSM.16.MT88.4 R64, [R189+0xe000] ;  /* 0x00e00000bd40783b */ /* 0x000fe20000004200 */
[--C-:B------:R-:W-:Y:S01]  /*68f0*/  FFMA.FTZ R172, R36, UR4, -R179.reuse ;  /* 0x0000000424ac7c23 */ /* 0x100fe200080108b3 */
[--C-:B------:R-:W-:Y:S01]  /*6900*/  FFMA.FTZ R167, R34, UR4, -R179.reuse ;  /* 0x0000000422a77c23 */ /* 0x100fe200080108b3 */
[--C-:B------:R-:W-:Y:S01]  /*6910*/  FFMA.FTZ R170, R33, UR4, -R174.reuse ;  /* 0x0000000421aa7c23 */ /* 0x100fe200080108ae */
[----:B------:R-:W1:Y:S01]  /*6920*/  LDSM.16.MT88.4 R40, [R169+0xe000] ;  /* 0x00e00000a928783b */ /* 0x000e620000004200 */
[--C-:B------:R-:W-:Y:S01]  /*6930*/  FFMA.FTZ R165, R35, UR4, -R174.reuse ;  /* 0x0000000423a57c23 */ /* 0x100fe200080108ae */
        /* <DEDUP_REMOVED lines=12> */
[--C-:B------:R-:W-:Y:S01]  /*6a00*/  FFMA.FTZ R149, R29, UR4, -R174.reuse ;  /* 0x000000041d957c23 */ /* 0x100fe200080108ae */
[----:B------:R-:W3:Y:S01]  /*6a10*/  LDSM.16.MT88.4 R20, [R169+0xe800] ;  /* 0x00e80000a914783b */ /* 0x000ee20000004200 */
[----:B------:R-:W4:Y:S01]  /*6a20*/  MUFU.EX2 R163, R163 ;  /* 0x000000a300a37308 */ /* 0x000f220000000800 */
[----:B------:R-:W-:Y:S01]  /*6a30*/  FFMA.FTZ R173, R173, UR4, -R174 ;  /* 0x00000004adad7c23 */ /* 0x000fe200080108ae */
[--C-:B------:R-:W-:Y:S01]  /*6a40*/  FFMA.FTZ R215, R176, UR4, -R179.reuse ;  /* 0x00000004b0d77c23 */ /* 0x100fe200080108b3 */
[----:B------:R-:W3:Y:S01]  /*6a50*/  LDSM.16.MT88.4 R152, [R204+0xc800] ;  /* 0x00c80000cc98783b */ /* 0x000ee20000004200 */
[----:B------:R-:W-:Y:S01]  /*6a60*/  MUFU.EX2 R170, R170 ;  /* 0x000000aa00aa7308 */ /* 0x000fe20000000800 */
[----:B------:R-:W-:Y:S01]  /*6a70*/  FFMA.FTZ R188, R188, UR4, -R179 ;  /* 0x00000004bcbc7c23 */ /* 0x000fe200080108b3 */
[----:B--2---:R-:W-:Y:S01]  /*6a80*/  F2FP.BF16.F32.PACK_AB R96, R167, R172 ;  /* 0x000000aca760723e */ /* 0x004fe200000010ff */
[----:B------:R-:W2:Y:S01]  /*6a90*/  LDSM.16.MT88.4 R144, [R204+0xe800] ;  /* 0x00e80000cc90783b */ /* 0x000ea20000004200 */
[----:B------:R-:W5:Y:S01]  /*6aa0*/  MUFU.EX2 R165, R165 ;  /* 0x000000a500a57308 */ /* 0x000f620000000800 */
[----:B------:R-:W-:-:S02]  /*6ab0*/  FADD.FTZ R167, R172, R167 ;  /* 0x000000a7aca77221 */ /* 0x000fc40000010000 */
[----:B------:R-:W-:Y:S01]  /*6ac0*/  LDSM.16.MT88.4 R28, [R189+0xc800] ;  /* 0x00c80000bd1c783b */ /* 0x000fe20000004200 */
[----:B------:R-:W-:Y:S01]  /*6ad0*/  MUFU.EX2 R166, R166 ;  /* 0x000000a600a67308 */ /* 0x000fe20000000800 */
[C---:B----4-:R-:W-:Y:S02]  /*6ae0*/  F2FP.BF16.F32.PACK_AB R98, R163.reuse, R168 ;  /* 0x000000a8a362723e */ /* 0x050fe400000010ff */
[----:B------:R-:W-:Y:S01]  /*6af0*/  LDSM.16.MT88.4 R32, [R211+0xc800] ;  /* 0x00c80000d320783b */ /* 0x000fe20000004200 */
[----:B------:R-:W4:Y:S01]  /*6b00*/  MUFU.EX2 R161, R161 ;  /* 0x000000a100a17308 */ /* 0x000f220000000800 */
[----:B------:R-:W-:Y:S02]  /*6b10*/  FADD.FTZ R168, R168, R167 ;  /* 0x000000a7a8a87221 */ /* 0x000fe40000010000 */
[----:B------:R-:W-:Y:S01]  /*6b20*/  LDSM.16.MT88.4 R12, [R189+0xe800] ;  /* 0x00e80000bd0c783b */ /* 0x000fe20000004200 */
[----:B------:R-:W-:Y:S01]  /*6b30*/  MUFU.EX2 R164, R164 ;  /* 0x000000a400a47308 */ /* 0x000fe20000000800 */
[----:B------:R-:W-:Y:S01]  /*6b40*/  FADD.FTZ R163, R163, R168 ;  /* 0x000000a8a3a37221 */ /* 0x000fe20000010000 */
[----:B-----5:R-:W-:Y:S01]  /*6b50*/  F2FP.BF16.F32.PACK_AB R97, R165, R170 ;  /* 0x000000aaa561723e */ /* 0x020fe200000010ff */
[----:B------:R-:W-:Y:S01]  /*6b60*/  LDSM.16.MT88.4 R136, [R169+0xc800] ;  /* 0x00c80000a988783b */ /* 0x000fe20000004200 */
[----:B------:R-:W5:Y:S01]  /*6b70*/  MUFU.EX2 R159, R159 ;  /* 0x0000009f009f7308 */ /* 0x000f620000000800 */
[----:B------:R-:W-:-:S02]  /*6b80*/  FADD.FTZ R165, R170, R165 ;  /* 0x000000a5aaa57221 */ /* 0x000fc40000010000 */
[----:B------:R-:W-:Y:S01]  /*6b90*/  LDSM.16.MT88.4 R140, [R204+0x10800] ;  /* 0x01080000cc8c783b */ /* 0x000fe20000004200 */
[----:B------:R-:W-:Y:S01]  /*6ba0*/  MUFU.EX2 R160, R160 ;  /* 0x000000a000a07308 */ /* 0x000fe20000000800 */
[----:B----4-:R-:W-:Y:S02]  /*6bb0*/  F2FP.BF16.F32.PACK_AB R99, R161, R166 ;  /* 0x000000a6a163723e */ /* 0x010fe400000010ff */
[----:B------:R-:W-:Y:S01]  /*6bc0*/  LDSM.16.MT88.4 R24, [R211+0x10800] ;  /* 0x01080000d318783b */ /* 0x000fe20000004200 */
[----:B------:R-:W-:Y:S01]  /*6bd0*/  MUFU.EX2 R151, R151 ;  /* 0x0000009700977308 */ /* 0x000fe20000000800 */
[----:B------:R-:W-:-:S03]  /*6be0*/  FADD.FTZ R166, R166, R165 ;  /* 0x000000a5a6a67221 */ /* 0x000fc60000010000 */
[----:B------:R-:W-:Y:S01]  /*6bf0*/  MUFU.EX2 R162, R162 ;  /* 0x000000a200a27308 */ /* 0x000fe20000000800 */
[C---:B------:R-:W-:Y:S01]  /*6c00*/  HMMA.16816.F32.BF16 R52, R96.reuse, R56, RZ ;  /* 0x000000386034723c */ /* 0x040fe200000418ff */
[----:B------:R-:W-:Y:S02]  /*6c10*/  FADD.FTZ R161, R161, R166 ;  /* 0x000000a6a1a17221 */ /* 0x000fe40000010000 */
        /* <DEDUP_REMOVED lines=48> */
[----:B------:R-:W-:-:S05]  /*6f20*/  FFMA.FTZ R152, R201, UR4, -R174 ;  /* 0x00000004c9987c23 */ /* 0x000fca00080108ae */
        /* <DEDUP_REMOVED lines=8> */
[C---:B--2---:R-:W-:Y:S01]  /*6fb0*/  HMMA.16816.F32.BF16 R44, R4.reuse, R144, R44 ;  /* 0x00000090042c723c */ /* 0x044fe2000004182c */
        /* <DEDUP_REMOVED lines=34> */
[----:B------:R2:W-:Y:S01]  /*71e0*/  LDSM.16.MT88.4 R24, [R189+0xf000] ;  /* 0x00f00000bd18783b */ /* 0x0005e20000004200 */
        /* <DEDUP_REMOVED lines=8> */
[----:B------:R-:W-:Y:S01]  /*7270*/  HMMA.16816.F32.BF16 R100, R4, R10, R100 ;  /* 0x0000000a0464723c */ /* 0x000fe20000041864 */
[----:B------:R-:W1:Y:S01]  /*7280*/  LDSM.16.MT88.4 R8, [R169+0x11000] ;  /* 0x01100000a908783b */ /* 0x000e620000004200 */
[----:B--2---:R-:W-:-:S06]  /*7290*/  IADD3 R189, PT, PT, R156, R169, RZ ;  /* 0x000000a99cbd7210 */ /* 0x004fcc0007ffe0ff */
        /* <DEDUP_REMOVED lines=161> */
.L_x_5105:
[----:B------:R-:W-:Y:S01]  /*7cb0*/  UMOV UR7, URZ ;  /* 0x000000ff00077c82 */ /* 0x000fe20008000000 */
[----:B------:R-:W-:Y:S01]  /*7cc0*/  USHF.L.U32 UR6, UR10, 0x6, URZ ;  /* 0x000000060a067899 */ /* 0x000fe200080006ff */
[----:B------:R-:W-:-:S05]  /*7cd0*/  IADD3 R5, P0, PT, RZ, -UR7, RZ ;  /* 0x80000007ff057c10 */ /* 0x000fca000ff1e0ff */
[----:B------:R-:W-:-:S05]  /*7ce0*/  IMAD.X R4, RZ, RZ, ~UR6, P0 ;  /* 0x80000006ff047e24 */ /* 0x000fca00080e06ff */
[----:B------:R-:W-:-:S04]  /*7cf0*/  SHF.R.S64 R5, R5, 0x1f, R4 ;  /* 0x0000001f05057819 */ /* 0x000fc80000001004 */
[----:B------:R-:W-:-:S04]  /*7d00*/  IADD3 R202, P0, PT, R5, R202, RZ ;  /* 0x000000ca05ca7210 */ /* 0x000fc80007f1e0ff */
[----:B------:R-:W-:-:S09]  /*7d10*/  LEA.HI.X.SX32 R203, R4, R203, 0x1, P0 ;  /* 0x000000cb04cb7211 */ /* 0x000fd200000f0eff */
.L_x_5106:
        /* <DEDUP_REMOVED lines=11> */
[----:B------:R-:W-:Y:S01]  /*7dd0*/  VIADD R180, R193, UR5 ;  /* 0x00000005c1b47c36 */ /* 0x000fe20008000000 */
[--C-:B------:R-:W-:Y:S01]  /*7de0*/  LEA.HI.X R9, R4, R203, R150.reuse, 0x5, P0 ;  /* 0x000000cb04097211 */ /* 0x100fe200000f2c96 */
[----:B------:R-:W-:Y:S01]  /*7df0*/  VIADD R220, R192, 0x8 ;  /* 0x00000008c0dc7836 */ /* 0x000fe20000000000 */
[----:B------:R-:W-:Y:S01]  /*7e00*/  SHF.L.U64.HI R7, R7, 0x5, R150 ;  /* 0x0000000507077819 */ /* 0x000fe20000010296 */
[----:B------:R-:W-:Y:S01]  /*7e10*/  UIADD3 UR10, UPT, UPT, UR18, -0x2, URZ ;  /* 0xfffffffe120a7890 */ /* 0x000fe2000fffe0ff */
[----:B------:R-:W-:-:S02]  /*7e20*/  IADD3 R10, P0, PT, R8, UR7, RZ ;  /* 0x00000007080a7c10 */ /* 0x000fc4000ff1e0ff */
[----:B--2---:R-:W-:Y:S01]  /*7e30*/  ISETP.GE.AND P4, PT, R184, UR6, PT ;  /* 0x00000006b8007c0c */ /* 0x004fe2000bf86270 */
[----:B------:R-:W-:Y:S01]  /*7e40*/  UISETP.GT.U32.AND UP0, UPT, UR10, UR16, UPT ;  /* 0x000000100a00728c */ /* 0x000fe2000bf04070 */
[----:B------:R-:W-:Y:S01]  /*7e50*/  ISETP.GE.AND P3, PT, R214, UR6, PT ;  /* 0x00000006d6007c0c */ /* 0x000fe2000bf66270 */
[----:B------:R-:W-:Y:S01]  /*7e60*/  IMAD.X R11, R7, 0x1, R9, P0 ;  /* 0x00000001070b7824 */ /* 0x000fe200000e0609 */
[----:B------:R-:W-:Y:S01]  /*7e70*/  ISETP.GE.AND P1, PT, R212, UR6, PT ;  /* 0x00000006d4007c0c */ /* 0x000fe2000bf26270 */
[----:B------:R-:W2:Y:S01]  /*7e80*/  LDCU UR6, c[0x0][0x50c] ;  /* 0x0000a180ff0677ac */ /* 0x000ea20008000800 */
[----:B------:R-:W-:Y:S02]  /*7e90*/  LOP3.LUT R6, R183, 0x200, R182, 0xf8, !PT ;  /* 0x00000200b7067812 */ /* 0x000fe400078ef8b6 */
[----:B------:R-:W-:Y:S02]  /*7ea0*/  LOP3.LUT R5, R2, R187, RZ, 0x3c, !PT ;  /* 0x000000bb02057212 */ /* 0x000fe400078e3cff */
[----:B------:R-:W-:-:S02]  /*7eb0*/  SEL R169, R169, 0xffffffe0, !P6 ;  /* 0xffffffe0a9a97807 */ /* 0x000fc40007000000 */
[----:B------:R-:W-:Y:S01]  /*7ec0*/  LOP3.LUT R5, R6, R5, RZ, 0xfc, !PT ;  /* 0x0000000506057212 */ /* 0x000fe200078efcff */
[----:B------:R-:W-:Y:S01]  /*7ed0*/  @!PT LDS RZ, [RZ] ;  /* 0x00000000fffff984 */ /* 0x000fe20000000800 */
[----:B------:R-:W-:Y:S01]  /*7ee0*/  @!PT LDS RZ, [RZ] ;  /* 0x00000000fffff984 */ /* 0x000fe20000000800 */
[----:B------:R-:W-:Y:S01]  /*7ef0*/  @!PT LDS RZ, [RZ] ;  /* 0x00000000fffff984 */ /* 0x000fe20000000800 */
[----:B-1----:R-:W-:Y:S01]  /*7f00*/  @!P4 LDGSTS.E.BYPASS.LTC128B.128 [R217+0xc000], desc[UR14][R202.64] ;  /* 0x0c000000cad9cfae */ /* 0x002fe2000b981a0e */
[----:B------:R-:W-:Y:S01]  /*7f10*/  IADD3 R6, P0, PT, R10, UR7, RZ ;  /* 0x000000070a067c10 */ /* 0x000fe2000ff1e0ff */
[C---:B------:R-:W-:Y:S01]  /*7f20*/  IMAD.IADD R201, R180.reuse, 0x1, R169 ;  /* 0x00000001b4c97824 */ /* 0x040fe200078e02a9 */
[----:B------:R-:W-:Y:S01]  /*7f30*/  LEA R211, R5, UR5, 0x1 ;  /* 0x0000000505d37c11 */ /* 0x000fe2000f8e08ff */
[----:B------:R-:W-:Y:S01]  /*7f40*/  @P4 STS.128 [R217+0xc000], RZ ;  /* 0x00c000ffd9004388 */ /* 0x000fe20000000c00 */
[----:B------:R-:W-:Y:S02]  /*7f50*/  IMAD.IADD R180, R180, 0x1, R156 ;  /* 0x00000001b4b47824 */ /* 0x000fe400078e029c */
[----:B------:R-:W-:Y:S01]  /*7f60*/  IMAD.X R7, R7, 0x1, R11, P0 ;  /* 0x0000000107077824 */ /* 0x000fe200000e060b */
[----:B------:R-:W-:Y:S01]  /*7f70*/  @!PT LDS RZ, [RZ] ;  /* 0x00000000fffff984 */ /* 0x000fe20000000800 */
[----:B------:R-:W-:Y:S01]  /*7f80*/  @!PT LDS RZ, [RZ] ;  /* 0x00000000fffff984 */ /* 0x000fe20000000800 */
[----:B------:R-:W-:Y:S01]  /*7f90*/  @!PT LDS RZ, [RZ] ;  /* 0x00000000fffff984 */ /* 0x000fe20000000800 */
[----:B------:R-:W-:Y:S01]  /*7fa0*/  @!P3 LDGSTS.E.BYPASS.LTC128B.128 [R217+0xe000], desc[UR14][R202.64+0x80] ;  /* 0x0e000080cad9bfae */ /* 0x000fe2000b981a0e */
[----:B------:R-:W-:-:S02]  /*7fb0*/  IMAD.IADD R206, R169, 0x1, R211 ;  /* 0x00000001a9ce7824 */ /* 0x000fc400078e02d3 */
        /* <DEDUP_REMOVED lines=58> */
[----:B------:R-:W-:Y:S04]  /*8360*/  LDSM.16.M88.4 R12, [R206] ;  /* 0x00000000ce0c783b */ /* 0x000fe80000000200 */
[----:B-1----:R-:W1:Y:S04]  /*8370*/  LDSM.16.M88.4 R4, [R193+UR5+0x7800] ;  /* 0x00780005c104783b */ /* 0x002e680008000200 */
[----:B------:R-:W2:Y:S04]  /*8380*/  LDSM.16.M88.4 R148, [R201+0x6000] ;  /* 0x00600000c994783b */ /* 0x000ea80000000200 */
[----:B------:R-:W2:Y:S04]  /*8390*/  LDSM.16.M88.4 R144, [R201+0x6800] ;  /* 0x00680000c990783b */ /* 0x000ea80000000200 */
[----:B------:R-:W2:Y:S04]  /*83a0*/  LDSM.16.M88.4 R152, [R201+0x7000] ;  /* 0x00700000c998783b */ /* 0x000ea80000000200 */
[----:B------:R-:W2:Y:S04]  /*83b0*/  LDSM.16.M88.4 R136, [R201+0x7800] ;  /* 0x00780000c988783b */ /* 0x000ea80000000200 */
[----:B------:R-:W-:Y:S01]  /*83c0*/  LDSM.16.M88.4 R140, [R204] ;  /* 0x00000000cc8c783b */ /* 0x000fe20000000200 */
[C---:B---3--:R-:W-:Y:S03]  /*83d0*/  HMMA.16816.F32.BF16 R32, R16.reuse, R28, RZ ;  /* 0x0000001c1020723c */ /* 0x048fe600000418ff */
[----:B------:R-:W3:Y:S04]  /*83e0*/  LDSM.16.M88.4 R8, [R180+0x6000] ;  /* 0x00600000b408783b */ /* 0x000ee80000000200 */
[----:B------:R-:W-:Y:S01]  /*83f0*/  LDSM.16.M88.4 R172, [R194+0x7800] ;  /* 0x00780000c2ac783b */ /* 0x000fe20000000200 */
[C---:B----4-:R-:W-:Y:S03]  /*8400*/  HMMA.16816.F32.BF16 R24, R16.reuse, R20, RZ ;  /* 0x000000141018723c */ /* 0x050fe600000418ff */
[----:B------:R-:W-:Y:S04]  /*8410*/  LDSM.16.M88.4 R168, [R193+UR5+0x8800] ;  /* 0x00880005c1a8783b */ /* 0x000fe80008000200 */
[----:B------:R-:W-:Y:S01]  /*8420*/  LDSM.16.M88.4 R176, [R193+UR5+0xb800] ;  /* 0x00b80005c1b0783b */ /* 0x000fe20008000200 */
[C---:B-----5:R-:W-:Y:S03]  /*8430*/  HMMA.16816.F32.BF16 R164, R16.reuse, R160, RZ ;  /* 0x000000a010a4723c */ /* 0x060fe600000418ff */
[----:B------:R-:W-:Y:S04]  /*8440*/  LDSM.16.M88.4 R188, [R193+UR5+0xa800] ;  /* 0x00a80005c1bc783b */ /* 0x000fe80008000200 */
        /* <DEDUP_REMOVED lines=15> */
[----:B------:R-:W-:Y:S07]  /*8540*/  LDSM.16.M88.4 R152, [R193+UR5+0x9000] ;  /* 0x00900005c198783b */ /* 0x000fee0008000200 */
[C---:B------:R-:W-:Y:S08]  /*8550*/  HMMA.16816.F32.BF16 R156, R12.reuse, R136, R156 ;  /* 0x000000880c9c723c */ /* 0x040ff0000004189c */
[----:B------:R-:W-:Y:S01]  /*8560*/  HMMA.16816.F32.BF16 R16, R12, R138, R16 ;  /* 0x0000008a0c10723c */ /* 0x000fe20000041810 */
[----:B------:R-:W-:Y:S04]  /*8570*/  LDSM.16.M88.4 R12, [R207] ;  /* 0x00000000cf0c783b */ /* 0x000fe80000000200 */
[----:B------:R-:W5:Y:S03]  /*8580*/  LDSM.16.M88.4 R136, [R194+0x6000] ;  /* 0x00600000c288783b */ /* 0x000f660000000200 */
[C---:B---3--:R-:W-:Y:S08]  /*8590*/  HMMA.16816.F32.BF16 R32, R140.reuse, R8, R32 ;  /* 0x000000088c20723c */ /* 0x048ff00000041820 */
[C---:B------:R-:W-:Y:S01]  /*85a0*/  HMMA.16816.F32.BF16 R28, R140.reuse, R10, R28 ;  /* 0x0000000a8c1c723c */ /* 0x040fe2000004181c */
[----:B------:R-:W3:Y:S07]  /*85b0*/  LDSM.16.M88.4 R8, [R194+0x6800] ;  /* 0x00680000c208783b */ /* 0x000eee0000000200 */
[C---:B-1----:R-:W-:Y:S08]  /*85c0*/  HMMA.16816.F32.BF16 R24, R140.reuse, R4, R24 ;  /* 0x000000048c18723c */ /* 0x042ff00000041818 */
[C---:B------:R-:W-:Y:S01]  /*85d0*/  HMMA.16816.F32.BF16 R20, R140.reuse, R6, R20 ;  /* 0x000000068c14723c */ /* 0x040fe20000041814 */
[----:B------:R-:W1:Y:S07]  /*85e0*/  LDSM.16.M88.4 R4, [R194+0x7000] ;  /* 0x00700000c204783b */ /* 0x000e6e0000000200 */
[C---:B--2---:R-:W-:Y:S08]  /*85f0*/  HMMA.16816.F32.BF16 R164, R140.reuse, R148, R164 ;  /* 0x000000948ca4723c */ /* 0x044ff000000418a4 */
[C---:B------:R-:W-:Y:S01]  /*8600*/  HMMA.16816.F32.BF16 R160, R140.reuse, R150, R160 ;  /* 0x000000968ca0723c */ /* 0x040fe200000418a0 */
[----:B------:R-:W-:Y:S07]  /*8610*/  LDSM.16.M88.4 R148, [R193+UR5+0x9800] ;  /* 0x00980005c194783b */ /* 0x000fee0008000200 */
[C---:B----4-:R-:W-:Y:S08]  /*8620*/  HMMA.16816.F32.BF16 R156, R140.reuse, R144, R156 ;  /* 0x000000908c9c723c */ /* 0x050ff0000004189c */
[----:B------:R-:W-:Y:S01]  /*8630*/  HMMA.16816.F32.BF16 R16, R140, R146, R16 ;  /* 0x000000928c10723c */ /* 0x000fe20000041810 */
[----:B------:R-:W-:Y:S04]  /*8640*/  LDSM.16.M88.4 R140, [R211+0x2000] ;  /* 0x00200000d38c783b */ /* 0x000fe80000000200 */
[----:B------:R-:W2:Y:S03]  /*8650*/  LDSM.16.M88.4 R144, [R193+UR5+0x8000] ;  /* 0x00800005c190783b */ /* 0x000ea60008000200 */
[C---:B-----5:R-:W-:Y:S08]  /*8660*/  HMMA.16816.F32.BF16 R32, R12.reuse, R136, R32 ;  /* 0x000000880c20723c */ /* 0x060ff00000041820 */
[C---:B------:R-:W-:Y:S01]  /*8670*/  HMMA.16816.F32.BF16 R28, R12.reuse, R138, R28 ;  /* 0x0000008a0c1c723c */ /* 0x040fe2000004181c */
[----:B------:R-:W-:Y:S07]  /*8680*/  LDSM.16.M88.4 R136, [R201+0x8800] ;  /* 0x00880000c988783b */ /* 0x000fee0000000200 */
        /* <DEDUP_REMOVED lines=15> */
[----:B------:R-:W-:Y:S07]  /*8780*/  LDSM.16.M88.4 R168, [R193+UR5+0xb000] ;  /* 0x00b00005c1a8783b */ /* 0x000fee0008000200 */
[C---:B------:R-:W-:Y:S08]  /*8790*/  HMMA.16816.F32.BF16 R164, R140.reuse, R152, R164 ;  /* 0x000000988ca4723c */ /* 0x040ff000000418a4 */
[----:B------:R-:W-:Y:S01]  /*87a0*/  HMMA.16816.F32.BF16 R160, R140, R154, R160 ;  /* 0x0000009a8ca0723c */ /* 0x000fe200000418a0 */
[----:B------:R-:W-:Y:S07]  /*87b0*/  LDSM.16.M88.4 R152, [R206+0x4000] ;  /* 0x00400000ce98783b */ /* 0x000fee0000000200 */
[C---:B-1----:R-:W-:Y:S08]  /*87c0*/  HMMA.16816.F32.BF16 R32, R8.reuse, R4, R32 ;  /* 0x000000040820723c */ /* 0x042ff00000041820 */
[C---:B------:R-:W-:Y:S01]  /*87d0*/  HMMA.16816.F32.BF16 R28, R8.reuse, R6, R28 ;  /* 0x00000006081c723c */ /* 0x040fe2000004181c */
[----:B------:R-:W-:Y:S07]  /*87e0*/  LDSM.16.M88.4 R4, [R204+0x2000] ;  /* 0x00200000cc04783b */ /* 0x000fee0000000200 */
[C---:B------:R-:W-:Y:S08]  /*87f0*/  HMMA.16816.F32.BF16 R24, R8.reuse, R136, R24 ;  /* 0x000000880818723c */ /* 0x040ff00000041818 */
[C---:B------:R-:W-:Y:S01]  /*8800*/  HMMA.16816.F32.BF16 R20, R8.reuse, R138, R20 ;  /* 0x0000008a0814723c */ /* 0x040fe20000041814 */
[----:B------:R-:W1:Y:S07]  /*8810*/  LDSM.16.M88.4 R136, [R180+0x9000] ;  /* 0x00900000b488783b */ /* 0x000e6e0000000200 */
[C---:B---3--:R-:W-:Y:S08]  /*8820*/  HMMA.16816.F32.BF16 R164, R8.reuse, R12, R164 ;  /* 0x0000000c08a4723c */ /* 0x048ff000000418a4 */
[----:B------:R-:W-:Y:S01]  /*8830*/  HMMA.16816.F32.BF16 R160, R8, R14, R160 ;  /* 0x0000000e08a0723c */ /* 0x000fe200000418a0 */
[----:B------:R-:W2:Y:S07]  /*8840*/  LDSM.16.M88.4 R12, [R180+0x9800] ;  /* 0x00980000b40c783b */ /* 0x000eae0000000200 */
[C---:B------:R-:W-:Y:S08]  /*8850*/  HMMA.16816.F32.BF16 R156, R140.reuse, R148, R156 ;  /* 0x000000948c9c723c */ /* 0x040ff0000004189c */
[----:B------:R-:W-:Y:S01]  /*8860*/  HMMA.16816.F32.BF16 R16, R140, R150, R16 ;  /* 0x000000968c10723c */ /* 0x000fe20000041810 */
[----:B------:R-:W3:Y:S04]  /*8870*/  LDSM.16.M88.4 R140, [R180+0x8800] ;  /* 0x00880000b48c783b */ /* 0x000ee80000000200 */
[----:B------:R-:W4:Y:S03]  /*8880*/  LDSM.16.M88.4 R148, [R180+0x8000] ;  /* 0x00800000b494783b */ /* 0x000f260000000200 */
[----:B-1----:R-:W-:Y:S08]  /*8890*/  HMMA.16816.F32.BF16 R164, R4, R136, R164 ;  /* 0x0000008804a4723c */ /* 0x002ff000000418a4 */
[C---:B------:R-:W-:Y:S08]  /*88a0*/  HMMA.16816.F32.BF16 R156, R8.reuse, R144, R156 ;  /* 0x00000090089c723c */ /* 0x040ff0000004189c */
[----:B------:R-:W-:Y:S01]  /*88b0*/  HMMA.16816.F32.BF16 R16, R8, R146, R16 ;  /* 0x000000920810723c */ /* 0x000fe20000041810 */
[----:B------:R-:W-:Y:S04]  /*88c0*/  LDSM.16.M88.4 R8, [R207+0x2000] ;  /* 0x00200000cf08783b */ /* 0x000fe80000000200 */
[----:B------:R-:W-:Y:S03]  /*88d0*/  LDSM.16.M88.4 R144, [R194+0x8000] ;  /* 0x00800000c290783b */ /* 0x000fe60000000200 */
        /* <DEDUP_REMOVED lines=10> */
[----:B------:R-:W4:Y:S04]  /*8980*/  LDSM.16.M88.4 R4, [R193+UR5+0xa000] ;  /* 0x00a00005c104783b */ /* 0x000f280008000200 */
[----:B------:R-:W5:Y:S03]  /*8990*/  LDSM.16.M88.4 R148, [R201+0xa000] ;  /* 0x00a00000c994783b */ /* 0x000f660000000200 */
[C---:B-1----:R-:W-:Y:S08]  /*89a0*/  HMMA.16816.F32.BF16 R164, R8.reuse, R136, R164 ;  /* 0x0000008808a4723c */ /* 0x042ff000000418a4 */
[C---:B------:R-:W-:Y:S08]  /*89b0*/  HMMA.16816.F32.BF16 R32, R8.reuse, R144, R32 ;  /* 0x000000900820723c */ /* 0x040ff00000041820 */
[C---:B------:R-:W-:Y:S01]  /*89c0*/  HMMA.16816.F32.BF16 R160, R8.reuse, R138, R160 ;  /* 0x0000008a08a0723c */ /* 0x040fe200000418a0 */
[----:B------:R-:W1:Y:S07]  /*89d0*/  LDSM.16.M88.4 R136, [R201+0xb800] ;  /* 0x00b80000c988783b */ /* 0x000e6e0000000200 */
[C---:B------:R-:W-:Y:S01]  /*89e0*/  HMMA.16816.F32.BF16 R28, R8.reuse, R146, R28 ;  /* 0x00000092081c723c */ /* 0x040fe2000004181c */
[----:B------:R-:W-:Y:S07]  /*89f0*/  LDSM.16.M88.4 R144, [R201+0xa800] ;  /* 0x00a80000c990783b */ /* 0x000fee0000000200 */
[C---:B--2---:R-:W-:Y:S08]  /*8a00*/  HMMA.16816.F32.BF16 R16, R8.reuse, R14, R16 ;  /* 0x0000000e0810723c */ /* 0x044ff00000041810 */
[C---:B---3--:R-:W-:Y:S08]  /*8a10*/  HMMA.16816.F32.BF16 R24, R8.reuse, R140, R24 ;  /* 0x0000008c0818723c */ /* 0x048ff00000041818 */
[C---:B------:R-:W-:Y:S01]  /*8a20*/  HMMA.16816.F32.BF16 R20, R8.reuse, R142, R20 ;  /* 0x0000008e0814723c */ /* 0x040fe20000041814 */
[----:B------:R-:W-:Y:S07]  /*8a30*/  LDSM.16.M88.4 R140, [R201+0xb000] ;  /* 0x00b00000c98c783b */ /* 0x000fee0000000200 */
[----:B------:R-:W-:Y:S01]  /*8a40*/  HMMA.16816.F32.BF16 R156, R8, R12, R156 ;  /* 0x0000000c089c723c */ /* 0x000fe2000004189c */
[----:B------:R-:W-:Y:S04]  /*8a50*/  LDSM.16.M88.4 R12, [R204+0x4000] ;  /* 0x00400000cc0c783b */ /* 0x000fe80000000200 */
[----:B------:R-:W2:Y:S03]  /*8a60*/  LDSM.16.M88.4 R8, [R180+0xa000] ;  /* 0x00a00000b408783b */ /* 0x000ea60000000200 */
[C---:B----4-:R-:W-:Y:S08]  /*8a70*/  HMMA.16816.F32.BF16 R32, R172.reuse, R4, R32 ;  /* 0x00000004ac20723c */ /* 0x050ff00000041820 */
[C---:B------:R-:W-:Y:S01]  /*8a80*/  HMMA.16816.F32.BF16 R28, R172.reuse, R6, R28 ;  /* 0x00000006ac1c723c */ /* 0x040fe2000004181c */
[----:B------:R-:W3:Y:S07]  /*8a90*/  LDSM.16.M88.4 R4, [R180+0xb800] ;  /* 0x00b80000b404783b */ /* 0x000eee0000000200 */
[C---:B------:R-:W-:Y:S08]  /*8aa0*/  HMMA.16816.F32.BF16 R16, R172.reuse, R178, R16 ;  /* 0x000000b2ac10723c */ /* 0x040ff00000041810 */
[C---:B------:R-:W-:Y:S08]  /*8ab0*/  HMMA.16816.F32.BF16 R24, R172.reuse, R188, R24 ;  /* 0x000000bcac18723c */ /* 0x040ff00000041818 */
[C---:B------:R-:W-:Y:S08]  /*8ac0*/  HMMA.16816.F32.BF16 R20, R172.reuse, R190, R20 ;  /* 0x000000beac14723c */ /* 0x040ff00000041814 */
[C---:B------:R-:W-:Y:S08]  /*8ad0*/  HMMA.16816.F32.BF16 R164, R172.reuse, R168, R164 ;  /* 0x000000a8aca4723c */ /* 0x040ff000000418a4 */
[C---:B------:R-:W-:Y:S01]  /*8ae0*/  HMMA.16816.F32.BF16 R160, R172.reuse, R170, R160 ;  /* 0x000000aaaca0723c */ /* 0x040fe200000418a0 */
[----:B------:R-:W-:Y:S07]  /*8af0*/  LDSM.16.M88.4 R168, [R207+0x4000] ;  /* 0x00400000cfa8783b */ /* 0x000fee0000000200 */
[----:B------:R-:W-:Y:S08]  /*8b00*/  HMMA.16816.F32.BF16 R156, R172, R176, R156 ;  /* 0x000000b0ac9c723c */ /* 0x000ff0000004189c */
[----:B-----5:R-:W-:Y:S01]  /*8b10*/  HMMA.16816.F32.BF16 R172, R152, R148, R32 ;  /* 0x0000009498ac723c */ /* 0x020fe20000041820 */
[----:B------:R-:W4:Y:S01]  /*8b20*/  LDSM.16.M88.4 R32, [R194+0xa000] ;  /* 0x00a00000c220783b */ /* 0x000f220000000200 */
[----:B------:R-:W-:-:S05]  /*8b30*/  IMAD.SHL.U32 R148, R185, 0x2, RZ ;  /* 0x00000002b9947824 */ /* 0x000fca00078e00ff */
[----:B------:R-:W-:Y:S01]  /*8b40*/  LOP3.LUT R148, R148, 0x6, RZ, 0xc0, !PT ;  /* 0x0000000694947812 */ /* 0x000fe200078ec0ff */
[C---:B-1----:R-:W-:Y:S01]  /*8b50*/  HMMA.16816.F32.BF16 R176, R152.reuse, R138, R16 ;  /* 0x0000008a98b0723c */ /* 0x042fe20000041810 */
[----:B------:R-:W1:Y:S07]  /*8b60*/  LDSM.16.M88.4 R16, [R194+0xb800] ;  /* 0x00b80000c210783b */ /* 0x000e6e0000000200 */
[----:B------:R-:W-:Y:S08]  /*8b70*/  HMMA.16816.F32.BF16 R28, R152, R150, R28 ;  /* 0x00000096981c723c */ /* 0x000ff0000004181c */
[C---:B--2---:R-:W-:Y:S08]  /*8b80*/  HMMA.16816.F32.BF16 R172, R12.reuse, R8, R172 ;  /* 0x000000080cac723c */ /* 0x044ff000000418ac */
[----:B---3--:R-:W-:Y:S01]  /*8b90*/  HMMA.16816.F32.BF16 R176, R12, R6, R176 ;  /* 0x000000060cb0723c */ /* 0x008fe200000418b0 */
[----:B------:R-:W-:-:S04]  /*8ba0*/  IMAD.U32 R7, RZ, RZ, UR18 ;  /* 0x00000012ff077e24 */ /* 0x000fc8000f8e00ff */
[----:B------:R-:W-:-:S03]  /*8bb0*/  IMAD R6, R7, 0x40, R148 ;  /* 0x0000004007067824 */ /* 0x000fc600078e0294 */
[----:B------:R-:W-:Y:S01]  /*8bc0*/  HMMA.16816.F32.BF16 R28, R12, R10, R28 ;  /* 0x0000000a0c1c723c */ /* 0x000fe2000004181c */
[----:B------:R-:W2:Y:S01]  /*8bd0*/  LDSM.16.M88.4 R8, [R180+0xa800] ;  /* 0x00a80000b408783b */ /* 0x000ea20000000200 */
[C---:B------:R-:W-:Y:S02]  /*8be0*/  VIADD R7, R6.reuse, UR17 ;  /* 0x0000001106077c36 */ /* 0x040fe40008000000 */
[----:B------:R-:W-:-:S03]  /*8bf0*/  VIADD R219, R6, 0xffffff80 ;  /* 0xffffff8006db7836 */ /* 0x000fc60000000000 */
[C-C-:B------:R-:W-:Y:S01]  /*8c00*/  IADD3 R218, PT, PT, R192.reuse, 0x80, -R7.reuse ;  /* 0x00000080c0da7810 */ /* 0x140fe20007ffe807 */
[C---:B----4-:R-:W-:Y:S01]  /*8c10*/  HMMA.16816.F32.BF16 R172, R168.reuse, R32, R172 ;  /* 0x00000020a8ac723c */ /* 0x050fe200000418ac */
[--C-:B------:R-:W-:Y:S02]  /*8c20*/  IADD3 R33, PT, PT, R192, 0x48, -R7.reuse ;  /* 0x00000048c0217810 */ /* 0x100fe40007ffe807 */
[----:B------:R-:W-:Y:S02]  /*8c30*/  IABS R218, R218 ;  /* 0x000000da00da7213 */ /* 0x000fe40000000000 */
[----:B------:R-:W-:Y:S02]  /*8c40*/  IADD3 R188, PT, PT, R220, 0x80, -R7 ;  /* 0x00000080dcbc7810 */ /* 0x000fe40007ffe807 */
[----:B------:R-:W-:Y:S01]  /*8c50*/  I2FP.F32.S32 R218, R218 ;  /* 0x000000da00da7245 */ /* 0x000fe20000201400 */
[----:B-1----:R-:W-:Y:S01]  /*8c60*/  HMMA.16816.F32.BF16 R176, R168, R18, R176 ;  /* 0x00000012a8b0723c */ /* 0x002fe200000418b0 */
[----:B------:R-:W-:-:S02]  /*8c70*/  IABS R33, R33 ;  /* 0x0000002100217213 */ /* 0x000fc40000000000 */
[----:B------:R-:W-:Y:S02]  /*8c80*/  ISETP.GT.AND P5, PT, R198, R219, PT ;  /* 0x000000dbc600720c */ /* 0x000fe40003fa4270 */
[----:B------:R-:W-:Y:S02]  /*8c90*/  I2FP.F32.S32 R33, R33 ;  /* 0x0000002100217245 */ /* 0x000fe40000201400 */
[----:B------:R-:W-:Y:S01]  /*8ca0*/  ISETP.GE.AND P0, PT, R219, R197, PT ;  /* 0x000000c5db00720c */ /* 0x000fe20003f06270 */
[----:B------:R-:W-:Y:S01]  /*8cb0*/  HMMA.16816.F32.BF16 R24, R152, R144, R24 ;  /* 0x000000909818723c */ /* 0x000fe20000041818 */
[--C-:B------:R-:W-:Y:S02]  /*8cc0*/  IADD3 R216, PT, PT, R192, 0x78, -R7.reuse ;  /* 0x00000078c0d87810 */ /* 0x100fe40007ffe807 */
[----:B------:R-:W-:Y:S01]  /*8cd0*/  FMUL.FTZ R201, R172, UR6 ;  /* 0x00000006acc97c20 */ /* 0x000fe20008410000 */
[----:B------:R-:W-:Y:S01]  /*8ce0*/  FMUL.FTZ R32, R174, UR6 ;  /* 0x00000006ae207c20 */ /* 0x000fe20008410000 */
[----:B------:R-:W-:Y:S01]  /*8cf0*/  FMUL.FTZ R173, R173, UR6 ;  /* 0x00000006adad7c20 */ /* 0x000fe20008410000 */
[--C-:B------:R-:W-:Y:S01]  /*8d00*/  IADD3 R174, PT, PT, R220, 0x48, -R7.reuse ;  /* 0x00000048dcae7810 */ /* 0x100fe20007ffe807 */
[----:B------:R-:W-:Y:S01]  /*8d10*/  FMUL.FTZ R175, R175, UR6 ;  /* 0x00000006afaf7c20 */ /* 0x000fe20008410000 */
[----:B------:R-:W-:Y:S01]  /*8d20*/  HMMA.16816.F32.BF16 R28, R168, R34, R28 ;  /* 0x00000022a81c723c */ /* 0x000fe2000004181c */
[----:B------:R-:W1:Y:S01]  /*8d30*/  MUFU.TANH R201, R201 ;  /* 0x000000c900c97308 */ /* 0x000e620000002400 */
[----:B------:R-:W-:Y:S01]  /*8d40*/  IABS R174, R174 ;  /* 0x000000ae00ae7213 */ /* 0x000fe20000000000 */
[----:B------:R-:W-:Y:S01]  /*8d50*/  FMUL.FTZ R176, R176, UR6 ;  /* 0x00000006b0b07c20 */ /* 0x000fe20008410000 */
[--C-:B------:R-:W-:Y:S01]  /*8d60*/  IADD3 R211, PT, PT, R220, 0x78, -R7.reuse ;  /* 0x00000078dcd37810 */ /* 0x100fe20007ffe807 */
[----:B------:R-:W-:Y:S01]  /*8d70*/  FMUL.FTZ R179, R179, UR6 ;  /* 0x00000006b3b37c20 */ /* 0x000fe20008410000 */
[----:B------:R-:W-:-:S02]  /*8d80*/  IADD3 R210, PT, PT, R192, 0x77, -R7 ;  /* 0x00000077c0d27810 */ /* 0x000fc40007ffe807 */
[----:B------:R-:W-:Y:S01]  /*8d90*/  HMMA.16816.F32.BF16 R164, R152, R140, R164 ;  /* 0x0000008c98a4723c */ /* 0x000fe200000418a4 */
[----:B------:R-:W3:Y:S01]  /*8da0*/  MUFU.TANH R32, R32 ;  /* 0x0000002000207308 */ /* 0x000ee20000002400 */
[--C-:B------:R-:W-:Y:S02]  /*8db0*/  IADD3 R141, PT, PT, R192, 0x7f, -R7.reuse ;  /* 0x0000007fc08d7810 */ /* 0x100fe40007ffe807 */
[----:B------:R-:W-:Y:S02]  /*8dc0*/  IADD3 R140, PT, PT, R220, 0x7f, -R7 ;  /* 0x0000007fdc8c7810 */ /* 0x000fe40007ffe807 */
[----:B------:R-:W-:Y:S02]  /*8dd0*/  IABS R141, R141 ;  /* 0x0000008d008d7213 */ /* 0x000fe40000000000 */
[----:B--2---:R-:W-:Y:S01]  /*8de0*/  HMMA.16816.F32.BF16 R24, R12, R8, R24 ;  /* 0x000000080c18723c */ /* 0x004fe20000041818 */
[----:B------:R-:W2:Y:S01]  /*8df0*/  MUFU.TANH R176, R176 ;  /* 0x000000b000b07308 */ /* 0x000ea20000002400 */
[----:B------:R-:W-:Y:S01]  /*8e00*/  IABS R9, R188 ;  /* 0x000000bc00097213 */ /* 0x000fe20000000000 */
[----:B-1----:R-:W-:Y:S01]  /*8e10*/  FFMA.FTZ R201, R218, -UR13, R201 ;  /* 0x8000000ddac97c23 */ /* 0x002fe200080100c9 */
[----:B------:R-:W-:Y:S01]  /*8e20*/  FMUL.FTZ R8, R178, UR6 ;  /* 0x00000006b2087c20 */ /* 0x000fe20008410000 */
[----:B------:R-:W-:Y:S01]  /*8e30*/  FMUL.FTZ R31, R31, UR6 ;  /* 0x000000061f1f7c20 */ /* 0x000fe20008410000 */
[----:B------:R-:W-:-:S02]  /*8e40*/  I2FP.F32.S32 R9, R9 ;  /* 0x0000000900097245 */ /* 0x000fc40000201400 */
[----:B------:R-:W-:Y:S01]  /*8e50*/  FSEL R188, R201, -INF , !P5 ;  /* 0xff800000c9bc7808 */ /* 0x000fe20006800000 */
[C---:B------:R-:W-:Y:S01]  /*8e60*/  HMMA.16816.F32.BF16 R20, R152.reuse, R146, R20 ;  /* 0x000000929814723c */ /* 0x040fe20000041814 */
[----:B------:R-:W1:Y:S01]  /*8e70*/  MUFU.TANH R8, R8 ;  /* 0x0000000800087308 */ /* 0x000e620000002400 */
[----:B---3--:R-:W-:Y:S01]  /*8e80*/  FFMA.FTZ R178, R9, -UR13, R32 ;  /* 0x8000000d09b27c23 */ /* 0x008fe20008010020 */
[----:B------:R-:W-:Y:S02]  /*8e90*/  FSEL R188, R188, -INF , !P0 ;  /* 0xff800000bcbc7808 */ /* 0x000fe40004000000 */
[----:B------:R-:W-:Y:S02]  /*8ea0*/  ISETP.GT.AND P0, PT, R196, R219, PT ;  /* 0x000000dbc400720c */ /* 0x000fe40003f04270 */
[----:B------:R-:W-:Y:S01]  /*8eb0*/  ISETP.GE.AND P5, PT, R219, R195, PT ;  /* 0x000000c3db00720c */ /* 0x000fe20003fa6270 */
[----:B------:R-:W-:Y:S01]  /*8ec0*/  HMMA.16816.F32.BF16 R156, R152, R136, R156 ;  /* 0x00000088989c723c */ /* 0x000fe2000004189c */
[----:B------:R3:W4:Y:S01]  /*8ed0*/  MUFU.TANH R9, R173 ;  /* 0x000000ad00097308 */ /* 0x0007220000002400 */
[----:B--2---:R-:W-:Y:S01]  /*8ee0*/  FFMA.FTZ R218, R33, -UR13, R176 ;  /* 0x8000000d21da7c23 */ /* 0x004fe200080100b0 */
[----:B------:R-:W-:Y:S01]  /*8ef0*/  FSEL R178, R178, -INF , !P0 ;  /* 0xff800000b2b27808 */ /* 0x000fe20004000000 */
[----:B------:R-:W2:Y:S01]  /*8f00*/  LDSM.16.M88.4 R32, [R194+0xa800] ;  /* 0x00a80000c220783b */ /* 0x000ea20000000200 */
[----:B------:R-:W-:Y:S01]  /*8f10*/  VIADD R176, R6, 0xffffffb8 ;  /* 0xffffffb806b07836 */ /* 0x000fe20000000000 */
[----:B------:R-:W-:Y:S01]  /*8f20*/  IADD3 R207, PT, PT, R220, 0x77, -R7 ;  /* 0x00000077dccf7810 */ /* 0x000fe20007ffe807 */
[----:B------:R-:W-:Y:S01]  /*8f30*/  VIADD R137, R6, 0xffffff91 ;  /* 0xffffff9106897836 */ /* 0x000fe20000000000 */
[----:B------:R-:W-:Y:S01]  /*8f40*/  FSEL R201, R178, -INF , !P5 ;  /* 0xff800000b2c97808 */ /* 0x000fe20006800000 */
[----:B------:R-:W-:Y:S01]  /*8f50*/  IMAD.MOV.U32 R178, RZ, RZ, R141 ;  /* 0x000000ffffb27224 */ /* 0x000fe200078e008d */
[----:B------:R-:W-:Y:S01]  /*8f60*/  ISETP.GT.AND P0, PT, R198, R176, PT ;  /* 0x000000b0c600720c */ /* 0x000fe20003f04270 */
[----:B------:R-:W-:Y:S01]  /*8f70*/  IMAD.MOV.U32 R141, RZ, RZ, R174 ;  /* 0x000000ffff8d7224 */ /* 0x000fe200078e00ae */
[----:B------:R-:W-:Y:S01]  /*8f80*/  ISETP.GE.AND P5, PT, R176, R197, PT ;  /* 0x000000c5b000720c */ /* 0x000fe20003fa6270 */
[----:B------:R-:W-:Y:S01]  /*8f90*/  HMMA.16816.F32.BF16 R20, R12, R10, R20 ;  /* 0x0000000a0c14723c */ /* 0x000fe20000041814 */
[----:B------:R-:W-:Y:S01]  /*8fa0*/  FSEL R218, R218, -INF , !P0 ;  /* 0xff800000dada7808 */ /* 0x000fe20004000000 */
[----:B------:R-:W5:Y:S01]  /*8fb0*/  MUFU.TANH R175, R175 ;  /* 0x000000af00af7308 */ /* 0x000f620000002400 */
[----:B------:R-:W-:-:S02]  /*8fc0*/  I2FP.F32.S32 R174, R178 ;  /* 0x000000b200ae7245 */ /* 0x000fc40000201400 */
[----:B------:R-:W-:Y:S02]  /*8fd0*/  ISETP.GE.AND P0, PT, R176, R195, PT ;  /* 0x000000c3b000720c */ /* 0x000fe40003f06270 */
[----:B---3--:R-:W-:Y:S01]  /*8fe0*/  I2FP.F32.S32 R173, R141 ;  /* 0x0000008d00ad7245 */ /* 0x008fe20000201400 */
[----:B------:R-:W-:Y:S01]  /*8ff0*/  HMMA.16816.F32.BF16 R160, R152, R142, R160 ;  /* 0x0000008e98a0723c */ /* 0x000fe200000418a0 */
[----:B------:R-:W-:Y:S01]  /*9000*/  FSEL R141, R218, -INF , !P5 ;  /* 0xff800000da8d7808 */ /* 0x000fe20006800000 */
[----:B------:R-:W-:Y:S01]  /*9010*/  FMUL.FTZ R218, R28, UR6 ;  /* 0x000000061cda7c20 */ /* 0x000fe20008410000 */
[----:B------:R-:W-:Y:S01]  /*9020*/  ISETP.GT.AND P5, PT, R196, R176, PT ;  /* 0x000000b0c400720c */ /* 0x000fe20003fa4270 */
[----:B-1----:R-:W-:Y:S01]  /*9030*/  FFMA.FTZ R173, R173, -UR13, R8 ;  /* 0x8000000dadad7c23 */ /* 0x002fe20008010008 */
[----:B----4-:R-:W-:Y:S01]  /*9040*/  FFMA.FTZ R176, R174, -UR13, R9 ;  /* 0x8000000daeb07c23 */ /* 0x010fe20008010009 */
[----:B------:R-:W-:Y:S01]  /*9050*/  VIADD R174, R6, 0xffffff81 ;  /* 0xffffff8106ae7836 */ /* 0x000fe20000000000 */
[----:B------:R1:W3:Y:S01]  /*9060*/  LDSM.16.M88.4 R8, [R180+0xb000] ;  /* 0x00b00000b408783b */ /* 0x0002e20000000200 */
[----:B------:R-:W-:Y:S01]  /*9070*/  IABS R178, R140 ;  /* 0x0000008c00b27213 */ /* 0x000fe20000000000 */
[----:B------:R-:W-:Y:S01]  /*9080*/  MUFU.TANH R31, R31 ;  /* 0x0000001f001f7308 */ /* 0x000fe20000002400 */
[----:B------:R-:W-:Y:S01]  /*9090*/  FSEL R28, R173, -INF , !P5 ;  /* 0xff800000ad1c7808 */ /* 0x000fe20006800000 */
[----:B------:R-:W-:Y:S01]  /*90a0*/  HMMA.16816.F32.BF16 R156, R12, R4, R156 ;  /* 0x000000040c9c723c */ /* 0x000fe2000004189c */
[----:B------:R-:W-:Y:S01]  /*90b0*/  ISETP.GT.AND P5, PT, R198, R174, PT ;  /* 0x000000aec600720c */ /* 0x000fe20003fa4270 */
[----:B------:R-:W-:Y:S01]  /*90c0*/  VIADD R4, R6, 0xffffffa1 ;  /* 0xffffffa106047836 */ /* 0x000fe20000000000 */
[----:B------:R-:W-:-:S02]  /*90d0*/  FSEL R140, R28, -INF , !P0 ;  /* 0xff8000001c8c7808 */ /* 0x000fc40004000000 */
[----:B------:R-:W-:Y:S01]  /*90e0*/  ISETP.GE.AND P0, PT, R174, R197, PT ;  /* 0x000000c5ae00720c */ /* 0x000fe20003f06270 */
[----:B------:R-:W4:Y:S01]  /*90f0*/  MUFU.TANH R173, R218 ;  /* 0x000000da00ad7308 */ /* 0x000f220000002400 */
[----:B------:R-:W-:Y:S02]  /*9100*/  FSEL R28, R176, -INF , !P5 ;  /* 0xff800000b01c7808 */ /* 0x000fe40006800000 */
[----:B------:R-:W-:Y:S01]  /*9110*/  I2FP.F32.S32 R176, R178 ;  /* 0x000000b200b07245 */ /* 0x000fe20000201400 */
[----:B------:R-:W-:Y:S01]  /*9120*/  FMUL.FTZ R178, R30, UR6 ;  /* 0x000000061eb27c20 */ /* 0x000fe20008410000 */
[----:B------:R-:W-:Y:S01]  /*9130*/  FSEL R28, R28, -INF , !P0 ;  /* 0xff8000001c1c7808 */ /* 0x000fe20004000000 */
[C---:B--2---:R-:W-:Y:S01]  /*9140*/  HMMA.16816.F32.BF16 R24, R168.reuse, R32, R24 ;  /* 0x00000020a818723c */ /* 0x044fe20000041818 */
[----:B------:R-:W-:Y:S01]  /*9150*/  ISETP.GE.AND P5, PT, R174, R195, PT ;  /* 0x000000c3ae00720c */ /* 0x000fe20003fa6270 */
[----:B------:R-:W-:Y:S01]  /*9160*/  FMUL.FTZ R33, R29, UR6 ;  /* 0x000000061d217c20 */ /* 0x000fe20008410000 */
[----:B------:R-:W-:Y:S01]  /*9170*/  ISETP.GT.AND P0, PT, R196, R174, PT ;  /* 0x000000aec400720c */ /* 0x000fe20003f04270 */
[----:B-----5:R-:W-:Y:S01]  /*9180*/  FFMA.FTZ R175, R176, -UR13, R175 ;  /* 0x8000000db0af7c23 */ /* 0x020fe200080100af */
[----:B------:R-:W2:Y:S01]  /*9190*/  MUFU.TANH R174, R178 ;  /* 0x000000b200ae7308 */ /* 0x000ea20000002400 */
[----:B------:R-:W-:Y:S01]  /*91a0*/  VIADD R32, R6, 0xffffff88 ;  /* 0xffffff8806207836 */ /* 0x000fe20000000000 */
[----:B-1----:R-:W-:Y:S01]  /*91b0*/  IABS R180, R216 ;  /* 0x000000d800b47213 */ /* 0x002fe20000000000 */
[----:B------:R-:W-:Y:S01]  /*91c0*/  HMMA.16816.F32.BF16 R20, R168, R34, R20 ;  /* 0x00000022a814723c */ /* 0x000fe20000041814 */
[----:B------:R-:W-:-:S02]  /*91d0*/  FSEL R29, R175, -INF , !P0 ;  /* 0xff800000af1d7808 */ /* 0x000fc40004000000 */
[----:B------:R-:W-:Y:S02]  /*91e0*/  I2FP.F32.S32 R30, R180 ;  /* 0x000000b4001e7245 */ /* 0x000fe40000201400 */
[----:B------:R-:W1:Y:S01]  /*91f0*/  MUFU.TANH R33, R33 ;  /* 0x0000002100217308 */ /* 0x000e620000002400 */
[----:B------:R-:W-:Y:S02]  /*9200*/  ISETP.GT.AND P0, PT, R198, R32, PT ;  /* 0x00000020c600720c */ /* 0x000fe40003f04270 */
[----:B----4-:R-:W-:Y:S01]  /*9210*/  FFMA.FTZ R30, R30, -UR13, R173 ;  /* 0x8000000d1e1e7c23 */ /* 0x010fe200080100ad */
[----:B------:R-:W-:Y:S01]  /*9220*/  IABS R175, R211 ;  /* 0x000000d300af7213 */ /* 0x000fe20000000000 */
[----:B------:R-:W-:Y:S01]  /*9230*/  HMMA.16816.F32.BF16 R156, R168, R16, R156 ;  /* 0x00000010a89c723c */ /* 0x000fe2000004189c */
[----:B------:R-:W-:Y:S01]  /*9240*/  FSEL R29, R29, -INF , !P5 ;  /* 0xff8000001d1d7808 */ /* 0x000fe20006800000 */
[----:B------:R-:W-:Y:S01]  /*9250*/  FMUL.FTZ R35, R27, UR6 ;  /* 0x000000061b237c20 */ /* 0x000fe20008410000 */
[----:B------:R-:W-:Y:S01]  /*9260*/  ISETP.GE.AND P5, PT, R32, R197, PT ;  /* 0x000000c52000720c */ /* 0x000fe20003fa6270 */
[----:B------:R-:W-:Y:S01]  /*9270*/  MUFU.TANH R179, R179 ;  /* 0x000000b300b37308 */ /* 0x000fe20000002400 */
[----:B------:R-:W-:-:S02]  /*9280*/  FSEL R30, R30, -INF , !P0 ;  /* 0xff8000001e1e7808 */ /* 0x000fc40004000000 */
[----:B------:R-:W-:Y:S01]  /*9290*/  I2FP.F32.S32 R175, R175 ;  /* 0x000000af00af7245 */ /* 0x000fe20000201400 */
[C---:B---3--:R-:W-:Y:S01]  /*92a0*/  HMMA.16816.F32.BF16 R164, R12.reuse, R8, R164 ;  /* 0x000000080ca4723c */ /* 0x048fe200000418a4 */
[----:B------:R-:W-:Y:S01]  /*92b0*/  IABS R173, R210 ;  /* 0x000000d200ad7213 */ /* 0x000fe20000000000 */
[----:B------:R-:W-:Y:S01]  /*92c0*/  FMUL.FTZ R20, R20, UR6 ;  /* 0x0000000614147c20 */ /* 0x000fe20008410000 */
[----:B------:R-:W-:Y:S01]  /*92d0*/  FSEL R30, R30, -INF , !P5 ;  /* 0xff8000001e1e7808 */ /* 0x000fe20006800000 */
[----:B--2---:R-:W-:Y:S01]  /*92e0*/  FFMA.FTZ R174, R175, -UR13, R174 ;  /* 0x8000000dafae7c23 */ /* 0x004fe200080100ae */
[----:B------:R-:W-:Y:S01]  /*92f0*/  ISETP.GE.AND P0, PT, R32, R195, PT ;  /* 0x000000c32000720c */ /* 0x000fe20003f06270 */
[----:B------:R-:W-:Y:S01]  /*9300*/  FMUL.FTZ R22, R22, UR6 ;  /* 0x0000000616167c20 */ /* 0x000fe20008410000 */
[----:B------:R-:W-:Y:S01]  /*9310*/  ISETP.GT.AND P5, PT, R196, R32, PT ;  /* 0x00000020c400720c */ /* 0x000fe20003fa4270 */
[----:B------:R-:W-:Y:S01]  /*9320*/  MUFU.TANH R20, R20 ;  /* 0x0000001400147308 */ /* 0x000fe20000002400 */
[----:B------:R-:W-:Y:S01]  /*9330*/  I2FP.F32.S32 R32, R173 ;  /* 0x000000ad00207245 */ /* 0x000fe20000201400 */
[----:B------:R-:W-:Y:S01]  /*9340*/  VIADD R173, R6, 0xffffff89 ;  /* 0xffffff8906ad7836 */ /* 0x000fe20000000000 */
[----:B------:R-:W-:Y:S01]  /*9350*/  FSEL R9, R174, -INF , !P5 ;  /* 0xff800000ae097808 */ /* 0x000fe20006800000 */
[----:B------:R-:W-:Y:S01]  /*9360*/  FMUL.FTZ R174, R25, UR6 ;  /* 0x0000000619ae7c20 */ /* 0x000fe20008410000 */
[----:B------:R-:W-:Y:S01]  /*9370*/  IADD3 R206, PT, PT, R192, 0x70, -R7 ;  /* 0x00000070c0ce7810 */ /* 0x000fe20007ffe807 */
[----:B-1----:R-:W-:Y:S01]  /*9380*/  FFMA.FTZ R8, R32, -UR13, R33 ;  /* 0x8000000d20087c23 */ /* 0x002fe20008010021 */
[----:B------:R-:W-:Y:S01]  /*9390*/  ISETP.GT.AND P5, PT, R198, R173, PT ;  /* 0x000000adc600720c */ /* 0x000fe20003fa4270 */
[----:B------:R-:W-:Y:S01]  /*93a0*/  FMUL.FTZ R32, R24, UR6 ;  /* 0x0000000618207c20 */ /* 0x000fe20008410000 */
[----:B------:R-:W-:Y:S01]  /*93b0*/  FSEL R9, R9, -INF , !P0 ;  /* 0xff80000009097808 */ /* 0x000fe20004000000 */
[----:B------:R-:W-:Y:S01]  /*93c0*/  FMUL.FTZ R21, R21, UR6 ;  /* 0x0000000615157c20 */ /* 0x000fe20008410000 */
[C---:B------:R-:W-:Y:S01]  /*93d0*/  ISETP.GE.AND P0, PT, R173.reuse, R197, PT ;  /* 0x000000c5ad00720c */ /* 0x040fe20003f06270 */
[----:B------:R-:W-:Y:S01]  /*93e0*/  MUFU.TANH R22, R22 ;  /* 0x0000001600167308 */ /* 0x000fe20000002400 */
[----:B------:R-:W-:Y:S01]  /*93f0*/  FSEL R8, R8, -INF , !P5 ;  /* 0xff80000008087808 */ /* 0x000fe20006800000 */
[----:B------:R-:W-:Y:S01]  /*9400*/  HMMA.16816.F32.BF16 R160, R12, R10, R160 ;  /* 0x0000000a0ca0723c */ /* 0x000fe200000418a0 */
[----:B------:R-:W-:Y:S01]  /*9410*/  IABS R24, R207 ;  /* 0x000000cf00187213 */ /* 0x000fe20000000000 */
[----:B------:R-:W-:Y:S01]  /*9420*/  VIADD R10, R6, 0xffffff99 ;  /* 0xffffff99060a7836 */ /* 0x000fe20000000000 */
[----:B------:R-:W-:Y:S01]  /*9430*/  FSEL R8, R8, -INF , !P0 ;  /* 0xff80000008087808 */ /* 0x000fe20004000000 */
[----:B------:R-:W-:Y:S01]  /*9440*/  FMUL.FTZ R156, R156, UR6 ;  /* 0x000000069c9c7c20 */ /* 0x000fe20008410000 */
[----:B------:R-:W-:Y:S01]  /*9450*/  ISETP.GE.AND P5, PT, R173, R195, PT ;  /* 0x000000c3ad00720c */ /* 0x000fe20003fa6270 */
[----:B------:R-:W1:Y:S01]  /*9460*/  MUFU.TANH R32, R32 ;  /* 0x0000002000207308 */ /* 0x000e620000002400 */
[----:B------:R-:W-:Y:S01]  /*9470*/  ISETP.GT.AND P0, PT, R196, R173, PT ;  /* 0x000000adc400720c */ /* 0x000fe20003f04270 */
[----:B------:R-:W-:Y:S01]  /*9480*/  FMUL.FTZ R173, R26, UR6 ;  /* 0x000000061aad7c20 */ /* 0x000fe20008410000 */
[----:B------:R-:W-:Y:S01]  /*9490*/  I2FP.F32.S32 R34, R24 ;  /* 0x0000001800227245 */ /* 0x000fe20000201400 */
[----:B------:R-:W-:Y:S01]  /*94a0*/  FMUL.FTZ R158, R158, UR6 ;  /* 0x000000069e9e7c20 */ /* 0x000fe20008410000 */
[----:B------:R-:W2:Y:S01]  /*94b0*/  LDSM.16.M88.4 R24, [R194+0xb000] ;  /* 0x00b00000c218783b */ /* 0x000ea20000000200 */
[----:B------:R-:W-:Y:S01]  /*94c0*/  IABS R33, R206 ;  /* 0x000000ce00217213 */ /* 0x000fe20000000000 */
[----:B------:R-:W-:Y:S01]  /*94d0*/  FMUL.FTZ R157, R157, UR6 ;  /* 0x000000069d9d7c20 */ /* 0x000fe20008410000 */
[----:B------:R-:W-:Y:S01]  /*94e0*/  FFMA.FTZ R31, R34, -UR13, R31 ;  /* 0x8000000d221f7c23 */ /* 0x000fe2000801001f */
[----:B------:R-:W3:Y:S01]  /*94f0*/  MUFU.TANH R173, R173 ;  /* 0x000000ad00ad7308 */ /* 0x000ee20000002400 */
[----:B------:R-:W-:Y:S01]  /*9500*/  I2FP.F32.S32 R33, R33 ;  /* 0x0000002100217245 */ /* 0x000fe20000201400 */
[----:B------:R-:W-:Y:S01]  /*9510*/  FMUL.FTZ R159, R159, UR6 ;  /* 0x000000069f9f7c20 */ /* 0x000fe20008410000 */
[----:B------:R-:W-:Y:S01]  /*9520*/  IADD3 R138, PT, PT, R192, 0x6f, -R7 ;  /* 0x0000006fc08a7810 */ /* 0x000fe20007ffe807 */
[----:B------:R-:W-:-:S04]  /*9530*/  DEPBAR.LE SB0, 0x0 ;  /* 0x000080000000791a */ /* 0x000fc80000000000 */
[----:B------:R-:W-:Y:S01]  /*9540*/  IADD3 R204, PT, PT, R220, 0x70, -R7 ;  /* 0x00000070dccc7810 */ /* 0x000fe20007ffe807 */
[----:B-1----:R-:W-:Y:S01]  /*9550*/  FFMA.FTZ R34, R33, -UR13, R32 ;  /* 0x8000000d21227c23 */ /* 0x002fe20008010020 */
[----:B------:R-:W-:Y:S01]  /*9560*/  VIADD R32, R6, 0xffffff90 ;  /* 0xffffff9006207836 */ /* 0x000fe20000000000 */
[----:B------:R-:W1:Y:S01]  /*9570*/  MUFU.TANH R33, R174 ;  /* 0x000000ae00217308 */ /* 0x000e620000002400 */
[----:B------:R-:W-:Y:S02]  /*9580*/  FSEL R31, R31, -INF , !P0 ;  /* 0xff8000001f1f7808 */ /* 0x000fe40004000000 */
[----:B------:R-:W-:Y:S02]  /*9590*/  IABS R138, R138 ;  /* 0x0000008a008a7213 */ /* 0x000fe40000000000 */
[----:B------:R-:W-:Y:S02]  /*95a0*/  ISETP.GT.AND P0, PT, R198, R32, PT ;  /* 0x00000020c600720c */ /* 0x000fe40003f04270 */
[----:B------:R-:W-:Y:S01]  /*95b0*/  IABS R204, R204 ;  /* 0x000000cc00cc7213 */ /* 0x000fe20000000000 */
[----:B------:R-:W-:Y:S01]  /*95c0*/  MUFU.TANH R21, R21 ;  /* 0x0000001500157308 */ /* 0x000fe20000002400 */
[----:B------:R-:W-:-:S02]  /*95d0*/  FSEL R31, R31, -INF , !P5 ;  /* 0xff8000001f1f7808 */ /* 0x000fc40006800000 */
[----:B------:R-:W-:Y:S02]  /*95e0*/  ISETP.GE.AND P5, PT, R32, R197, PT ;  /* 0x000000c52000720c */ /* 0x000fe40003fa6270 */
[----:B------:R-:W-:Y:S01]  /*95f0*/  FSEL R175, R34, -INF , !P0 ;  /* 0xff80000022af7808 */ /* 0x000fe20004000000 */
[----:B------:R-:W-:Y:S01]  /*9600*/  IMAD.MOV.U32 R34, RZ, RZ, R138 ;  /* 0x000000ffff227224 */ /* 0x000fe200078e008a */
[----:B------:R-:W-:Y:S01]  /*9610*/  I2FP.F32.S32 R204, R204 ;  /* 0x000000cc00cc7245 */ /* 0x000fe20000201400 */
[----:B------:R-:W-:Y:S01]  /*9620*/  MUFU.TANH R156, R156 ;  /* 0x0000009c009c7308 */ /* 0x000fe20000002400 */
[----:B------:R-:W-:Y:S02]  /*9630*/  FSEL R138, R175, -INF , !P5 ;  /* 0xff800000af8a7808 */ /* 0x000fe40006800000 */
[----:B------:R-:W-:Y:S01]  /*9640*/  ISETP.GE.AND P0, PT, R32, R195, PT ;  /* 0x000000c32000720c */ /* 0x000fe20003f06270 */
[----:B---3--:R-:W-:Y:S01]  /*9650*/  FFMA.FTZ R173, R204, -UR13, R173 ;  /* 0x8000000dccad7c23 */ /* 0x008fe200080100ad */
[----:B------:R-:W-:-:S02]  /*9660*/  ISETP.GT.AND P5, PT, R196, R32, PT ;  /* 0x00000020c400720c */ /* 0x000fc40003fa4270 */
[----:B------:R-:W-:Y:S01]  /*9670*/  I2FP.F32.S32 R34, R34 ;  /* 0x0000002200227245 */ /* 0x000fe20000201400 */
[----:B------:R3:W4:Y:S01]  /*9680*/  MUFU.TANH R32, R35 ;  /* 0x0000002300207308 */ /* 0x0007220000002400 */
[----:B------:R-:W-:Y:S01]  /*9690*/  IADD3 R139, PT, PT, R220, 0x6f, -R7 ;  /* 0x0000006fdc8b7810 */ /* 0x000fe20007ffe807 */
[C---:B--2---:R-:W-:Y:S01]  /*96a0*/  HMMA.16816.F32.BF16 R164, R168.reuse, R24, R164 ;  /* 0x00000018a8a4723c */ /* 0x044fe200000418a4 */
[----:B------:R-:W-:Y:S01]  /*96b0*/  FSEL R173, R173, -INF , !P5 ;  /* 0xff800000adad7808 */ /* 0x000fe20006800000 */
[----:B-1----:R-:W-:Y:S01]  /*96c0*/  FFMA.FTZ R33, R34, -UR13, R33 ;  /* 0x8000000d22217c23 */ /* 0x002fe20008010021 */
[----:B------:R-:W-:Y:S01]  /*96d0*/  ISETP.GT.AND P5, PT, R198, R137, PT ;  /* 0x00000089c600720c */ /* 0x000fe20003fa4270 */
[----:B------:R-:W-:Y:S01]  /*96e0*/  FMUL.FTZ R24, R23, UR6 ;  /* 0x0000000617187c20 */ /* 0x000fe20008410000 */
[--C-:B------:R-:W-:Y:S01]  /*96f0*/  IADD3 R193, PT, PT, R192, 0x68, -R7.reuse ;  /* 0x00000068c0c17810 */ /* 0x100fe20007ffe807 */
[----:B------:R-:W-:Y:S01]  /*9700*/  VIADD R23, R6, 0xffffff98 ;  /* 0xffffff9806177836 */ /* 0x000fe20000000000 */
[----:B------:R-:W-:Y:S01]  /*9710*/  FSEL R136, R33, -INF , !P5 ;  /* 0xff80000021887808 */ /* 0x000fe20006800000 */
[----:B------:R-:W-:Y:S01]  /*9720*/  HMMA.16816.F32.BF16 R160, R168, R26, R160 ;  /* 0x0000001aa8a0723c */ /* 0x000fe200000418a0 */
[----:B------:R-:W-:Y:S01]  /*9730*/  IABS R34, R193 ;  /* 0x000000c100227213 */ /* 0x000fe20000000000 */
[----:B------:R-:W-:Y:S01]  /*9740*/  MUFU.TANH R157, R157 ;  /* 0x0000009d009d7308 */ /* 0x000fe20000002400 */
[----:B------:R-:W-:-:S02]  /*9750*/  IADD3 R172, PT, PT, R220, 0x68, -R7 ;  /* 0x00000068dcac7810 */ /* 0x000fc40007ffe807 */
[----:B------:R-:W-:Y:S02]  /*9760*/  I2FP.F32.S32 R25, R34 ;  /* 0x0000002200197245 */ /* 0x000fe40000201400 */
[----:B------:R-:W-:Y:S02]  /*9770*/  ISETP.GE.AND P5, PT, R137, R195, PT ;  /* 0x000000c38900720c */ /* 0x000fe40003fa6270 */
[----:B---3--:R-:W-:Y:S01]  /*9780*/  IABS R35, R139 ;  /* 0x0000008b00237213 */ /* 0x008fe20000000000 */
[----:B------:R-:W-:Y:S01]  /*9790*/  FFMA.FTZ R20, R25, -UR13, R20 ;  /* 0x8000000d19147c23 */ /* 0x000fe20008010014 */
[----:B------:R-:W-:Y:S01]  /*97a0*/  FSEL R139, R173, -INF , !P0 ;  /* 0xff800000ad8b7808 */ /* 0x000fe20004000000 */
[----:B------:R-:W-:Y:S01]  /*97b0*/  FMUL.FTZ R11, R164, UR6 ;  /* 0x00000006a40b7c20 */ /* 0x000fe20008410000 */
[----:B------:R-:W-:Y:S01]  /*97c0*/  I2FP.F32.S32 R33, R35 ;  /* 0x0000002300217245 */ /* 0x000fe20000201400 */
[----:B------:R-:W-:Y:S01]  /*97d0*/  FMUL.FTZ R165, R165, UR6 ;  /* 0x00000006a5a57c20 */ /* 0x000fe20008410000 */
[----:B------:R-:W-:Y:S01]  /*97e0*/  ISETP.GE.AND P0, PT, R137, R197, PT ;  /* 0x000000c58900720c */ /* 0x000fe20003f06270 */
[----:B------:R-:W-:Y:S01]  /*97f0*/  FMUL.FTZ R167, R167, UR6 ;  /* 0x00000006a7a77c20 */ /* 0x000fe20008410000 */
[----:B------:R-:W-:Y:S01]  /*9800*/  IABS R172, R172 ;  /* 0x000000ac00ac7213 */ /* 0x000fe20000000000 */
[----:B----4-:R-:W-:Y:S01]  /*9810*/  FFMA.FTZ R32, R33, -UR13, R32 ;  /* 0x8000000d21207c23 */ /* 0x010fe20008010020 */
[----:B------:R-:W-:Y:S01]  /*9820*/  FSEL R136, R136, -INF , !P0 ;  /* 0xff80000088887808 */ /* 0x000fe20004000000 */
[----:B------:R-:W1:Y:S01]  /*9830*/  MUFU.TANH R11, R11 ;  /* 0x0000000b000b7308 */ /* 0x000e620000002400 */
[----:B------:R-:W-:Y:S01]  /*9840*/  ISETP.GT.AND P0, PT, R196, R137, PT ;  /* 0x00000089c400720c */ /* 0x000fe20003f04270 */
[----:B------:R-:W-:Y:S01]  /*9850*/  FMUL.FTZ R160, R160, UR6 ;  /* 0x00000006a0a07c20 */ /* 0x000fe20008410000 */
[----:B------:R-:W-:Y:S01]  /*9860*/  IADD3 R191, PT, PT, R192, 0x67, -R7 ;  /* 0x00000067c0bf7810 */ /* 0x000fe20007ffe807 */
[----:B------:R-:W-:Y:S01]  /*9870*/  FMUL.FTZ R162, R162, UR6 ;  /* 0x00000006a2a27c20 */ /* 0x000fe20008410000 */
[----:B------:R-:W-:Y:S01]  /*9880*/  FSEL R32, R32, -INF , !P0 ;  /* 0xff80000020207808 */ /* 0x000fe20004000000 */
[----:B------:R-:W-:Y:S01]  /*9890*/  FMUL.FTZ R161, R161, UR6 ;  /* 0x00000006a1a17c20 */ /* 0x000fe20008410000 */
[----:B------:R-:W-:Y:S01]  /*98a0*/  ISETP.GT.AND P0, PT, R198, R23, PT ;  /* 0x00000017c600720c */ /* 0x000fe20003f04270 */
[----:B------:R-:W-:Y:S01]  /*98b0*/  MUFU.TANH R167, R167 ;  /* 0x000000a700a77308 */ /* 0x000fe20000002400 */
[----:B------:R-:W-:Y:S01]  /*98c0*/  FSEL R137, R32, -INF , !P5 ;  /* 0xff80000020897808 */ /* 0x000fe20006800000 */
[----:B------:R-:W-:Y:S01]  /*98d0*/  FMUL.FTZ R163, R163, UR6 ;  /* 0x00000006a3a37c20 */ /* 0x000fe20008410000 */
[----:B------:R-:W-:-:S02]  /*98e0*/  I2FP.F32.S32 R25, R172 ;  /* 0x000000ac00197245 */ /* 0x000fc40000201400 */
[----:B------:R-:W-:Y:S02]  /*98f0*/  ISETP.GE.AND P5, PT, R23, R197, PT ;  /* 0x000000c51700720c */ /* 0x000fe40003fa6270 */
[----:B------:R-:W-:Y:S01]  /*9900*/  IABS R32, R191 ;  /* 0x000000bf00207213 */ /* 0x000fe20000000000 */
[----:B------:R-:W-:Y:S01]  /*9910*/  FFMA.FTZ R22, R25, -UR13, R22 ;  /* 0x8000000d19167c23 */ /* 0x000fe20008010016 */
[----:B------:R-:W-:Y:S01]  /*9920*/  FSEL R20, R20, -INF , !P0 ;  /* 0xff80000014147808 */ /* 0x000fe20004000000 */
[----:B------:R-:W-:Y:S01]  /*9930*/  MUFU.TANH R162, R162 ;  /* 0x000000a200a27308 */ /* 0x000fe20000002400 */
[----:B------:R-:W-:Y:S02]  /*9940*/  I2FP.F32.S32 R32, R32 ;  /* 0x0000002000207245 */ /* 0x000fe40000201400 */
[----:B------:R-:W-:Y:S02]  /*9950*/  FSEL R172, R20, -INF , !P5 ;  /* 0xff80000014ac7808 */ /* 0x000fe40006800000 */
[----:B------:R-:W-:Y:S01]  /*9960*/  ISETP.GT.AND P5, PT, R196, R23, PT ;  /* 0x00000017c400720c */ /* 0x000fe20003fa4270 */
[----:B------:R-:W-:Y:S01]  /*9970*/  FFMA.FTZ R21, R32, -UR13, R21 ;  /* 0x8000000d20157c23 */ /* 0x000fe20008010015 */
[----:B------:R-:W-:Y:S01]  /*9980*/  IADD3 R190, PT, PT, R220, 0x67, -R7 ;  /* 0x00000067dcbe7810 */ /* 0x000fe20007ffe807 */
[----:B------:R2:W3:Y:S01]  /*9990*/  MUFU.TANH R20, R24 ;  /* 0x0000001800147308 */ /* 0x0004e20000002400 */
[----:B------:R-:W-:-:S02]  /*99a0*/  FSEL R22, R22, -INF , !P5 ;  /* 0xff80000016167808 */ /* 0x000fc40006800000 */
[----:B------:R-:W-:Y:S01]  /*99b0*/  ISETP.GE.AND P0, PT, R23, R195, PT ;  /* 0x000000c31700720c */ /* 0x000fe20003f06270 */
[----:B------:R-:W-:Y:S01]  /*99c0*/  FMUL.FTZ R23, R166, UR6 ;  /* 0x00000006a6177c20 */ /* 0x000fe20008410000 */
[----:B------:R-:W-:Y:S02]  /*99d0*/  ISETP.GT.AND P5, PT, R198, R10, PT ;  /* 0x0000000ac600720c */ /* 0x000fe40003fa4270 */
[----:B------:R-:W-:Y:S01]  /*99e0*/  IABS R190, R190 ;  /* 0x000000be00be7213 */ /* 0x000fe20000000000 */
[----:B------:R-:W-:Y:S01]  /*99f0*/  MUFU.TANH R163, R163 ;  /* 0x000000a300a37308 */ /* 0x000fe20000002400 */
[----:B------:R-:W-:Y:S02]  /*9a00*/  IADD3 R189, PT, PT, R192, 0x60, -R7 ;  /* 0x00000060c0bd7810 */ /* 0x000fe40007ffe807 */
[----:B------:R-:W-:Y:S02]  /*9a10*/  FSEL R173, R22, -INF , !P0 ;  /* 0xff80000016ad7808 */ /* 0x000fe40004000000 */
[----:B------:R-:W-:-:S02]  /*9a20*/  ISETP.GE.AND P0, PT, R10, R197, PT ;  /* 0x000000c50a00720c */ /* 0x000fc40003f06270 */
[----:B------:R-:W-:Y:S01]  /*9a30*/  IABS R22, R189 ;  /* 0x000000bd00167213 */ /* 0x000fe20000000000 */
[----:B------:R-:W-:Y:S01]  /*9a40*/  MUFU.TANH R159, R159 ;  /* 0x0000009f009f7308 */ /* 0x000fe20000002400 */
[----:B------:R-:W-:Y:S02]  /*9a50*/  IADD3 R151, PT, PT, R220, 0x60, -R7 ;  /* 0x00000060dc977810 */ /* 0x000fe40007ffe807 */
[----:B--2---:R-:W-:Y:S01]  /*9a60*/  FSEL R24, R21, -INF , !P5 ;  /* 0xff80000015187808 */ /* 0x004fe20006800000 */
[----:B------:R-:W-:Y:S01]  /*9a70*/  IMAD.MOV.U32 R21, RZ, RZ, R190 ;  /* 0x000000ffff157224 */ /* 0x000fe200078e00be */
[----:B------:R-:W-:Y:S02]  /*9a80*/  ISETP.GE.AND P5, PT, R10, R195, PT ;  /* 0x000000c30a00720c */ /* 0x000fe40003fa6270 */
[----:B------:R-:W-:Y:S02]  /*9a90*/  FSEL R166, R24, -INF , !P0 ;  /* 0xff80000018a67808 */ /* 0x000fe40004000000 */
[----:B------:R-:W-:-:S02]  /*9aa0*/  ISETP.GT.AND P0, PT, R196, R10, PT ;  /* 0x0000000ac400720c */ /* 0x000fc40003f04270 */
[----:B------:R-:W-:Y:S01]  /*9ab0*/  I2FP.F32.S32 R22, R22 ;  /* 0x0000001600167245 */ /* 0x000fe20000201400 */
[----:B------:R-:W2:Y:S01]  /*9ac0*/  MUFU.TANH R10, R23 ;  /* 0x00000017000a7308 */ /* 0x000ea20000002400 */
[----:B------:R-:W-:Y:S02]  /*9ad0*/  I2FP.F32.S32 R21, R21 ;  /* 0x0000001500157245 */ /* 0x000fe40000201400 */
[----:B------:R-:W-:Y:S01]  /*9ae0*/  IABS R151, R151 ;  /* 0x0000009700977213 */ /* 0x000fe20000000000 */
[----:B-1----:R-:W-:Y:S01]  /*9af0*/  FFMA.FTZ R22, R22, -UR13, R11 ;  /* 0x8000000d16167c23 */ /* 0x002fe2000801000b */
[----:B------:R-:W-:Y:S01]  /*9b00*/  IADD3 R150, PT, PT, R192, 0x5f, -R7 ;  /* 0x0000005fc0967810 */ /* 0x000fe20007ffe807 */
[----:B---3--:R-:W-:Y:S01]  /*9b10*/  FFMA.FTZ R20, R21, -UR13, R20 ;  /* 0x8000000d15147c23 */ /* 0x008fe20008010014 */
[----:B------:R-:W-:Y:S01]  /*9b20*/  VIADD R21, R6, 0xffffffa0 ;  /* 0xffffffa006157836 */ /* 0x000fe20000000000 */
[----:B------:R-:W1:Y:S01]  /*9b30*/  MUFU.TANH R11, R165 ;  /* 0x000000a5000b7308 */ /* 0x000e620000002400 */
[----:B------:R-:W-:-:S02]  /*9b40*/  I2FP.F32.S32 R151, R151 ;  /* 0x0000009700977245 */ /* 0x000fc40000201400 */
[----:B------:R-:W-:Y:S02]  /*9b50*/  FSEL R20, R20, -INF , !P0 ;  /* 0xff80000014147808 */ /* 0x000fe40004000000 */
[----:B------:R-:W-:Y:S02]  /*9b60*/  ISETP.GT.AND P0, PT, R198, R21, PT ;  /* 0x00000015c600720c */ /* 0x000fe40003f04270 */
[----:B------:R-:W-:Y:S02]  /*9b70*/  FSEL R193, R20, -INF , !P5 ;  /* 0xff80000014c17808 */ /* 0x000fe40006800000 */
[----:B------:R-:W-:Y:S01]  /*9b80*/  IABS R150, R150 ;  /* 0x0000009600967213 */ /* 0x000fe20000000000 */
[----:B--2---:R-:W-:Y:S01]  /*9b90*/  FFMA.FTZ R10, R151, -UR13, R10 ;  /* 0x8000000d970a7c23 */ /* 0x004fe2000801000a */
[----:B------:R-:W-:Y:S02]  /*9ba0*/  ISETP.GE.AND P5, PT, R21, R197, PT ;  /* 0x000000c51500720c */ /* 0x000fe40003fa6270 */
[----:B------:R-:W-:-:S02]  /*9bb0*/  FSEL R22, R22, -INF , !P0 ;  /* 0xff80000016167808 */ /* 0x000fc40004000000 */
[----:B------:R-:W-:Y:S02]  /*9bc0*/  I2FP.F32.S32 R20, R150 ;  /* 0x0000009600147245 */ /* 0x000fe40000201400 */
[----:B------:R-:W-:Y:S02]  /*9bd0*/  FSEL R174, R22, -INF , !P5 ;  /* 0xff80000016ae7808 */ /* 0x000fe40006800000 */
[----:B------:R-:W-:Y:S01]  /*9be0*/  ISETP.GT.AND P5, PT, R196, R21, PT ;  /* 0x00000015c400720c */ /* 0x000fe20003fa4270 */
[----:B-1----:R-:W-:Y:S01]  /*9bf0*/  FFMA.FTZ R11, R20, -UR13, R11 ;  /* 0x8000000d140b7c23 */ /* 0x002fe2000801000b */
[----:B------:R-:W-:Y:S02]  /*9c00*/  IADD3 R147, PT, PT, R220, 0x5f, -R7 ;  /* 0x0000005fdc937810 */ /* 0x000fe40007ffe807 */
[----:B------:R-:W-:Y:S02]  /*9c10*/  ISETP.GE.AND P0, PT, R21, R195, PT ;  /* 0x000000c31500720c */ /* 0x000fe40003f06270 */
[----:B------:R-:W-:-:S02]  /*9c20*/  FSEL R12, R10, -INF , !P5 ;  /* 0xff8000000a0c7808 */ /* 0x000fc40006800000 */
[----:B------:R-:W-:Y:S01]  /*9c30*/  ISETP.GT.AND P5, PT, R198, R4, PT ;  /* 0x00000004c600720c */ /* 0x000fe20003fa4270 */
[----:B------:R-:W1:Y:S01]  /*9c40*/  MUFU.TANH R10, R160 ;  /* 0x000000a0000a7308 */ /* 0x000e620000002400 */
[----:B------:R-:W-:Y:S02]  /*9c50*/  IADD3 R149, PT, PT, R192, 0x58, -R7 ;  /* 0x00000058c0957810 */ /* 0x000fe40007ffe807 */
[----:B------:R-:W-:Y:S02]  /*9c60*/  IABS R5, R147 ;  /* 0x0000009300057213 */ /* 0x000fe40000000000 */
[----:B------:R-:W-:Y:S02]  /*9c70*/  FSEL R147, R12, -INF , !P0 ;  /* 0xff8000000c937808 */ /* 0x000fe40004000000 */
[----:B------:R-:W-:Y:S02]  /*9c80*/  ISETP.GE.AND P0, PT, R4, R197, PT ;  /* 0x000000c50400720c */ /* 0x000fe40003f06270 */
[----:B------:R-:W-:-:S02]  /*9c90*/  FSEL R11, R11, -INF , !P5 ;  /* 0xff8000000b0b7808 */ /* 0x000fc40006800000 */
[----:B------:R-:W-:Y:S02]  /*9ca0*/  IABS R149, R149 ;  /* 0x0000009500957213 */ /* 0x000fe40000000000 */
[----:B------:R-:W-:Y:S02]  /*9cb0*/  FSEL R176, R11, -INF , !P0 ;  /* 0xff8000000bb07808 */ /* 0x000fe40004000000 */
[----:B------:R-:W-:Y:S02]  /*9cc0*/  ISETP.GE.AND P5, PT, R4, R195, PT ;  /* 0x000000c30400720c */ /* 0x000fe40003fa6270 */
[----:B------:R-:W-:Y:S01]  /*9cd0*/  ISETP.GT.AND P0, PT, R196, R4, PT ;  /* 0x00000004c400720c */ /* 0x000fe20003f04270 */
[----:B------:R-:W-:Y:S01]  /*9ce0*/  IMAD.MOV.U32 R4, RZ, RZ, R149 ;  /* 0x000000ffff047224 */ /* 0x000fe200078e0095 */
[----:B------:R-:W-:Y:S02]  /*9cf0*/  I2FP.F32.S32 R12, R5 ;  /* 0x00000005000c7245 */ /* 0x000fe40000201400 */
[----:B------:R-:W-:Y:S01]  /*9d00*/  IADD3 R146, PT, PT, R220, 0x58, -R7 ;  /* 0x00000058dc927810 */ /* 0x000fe20007ffe807 */
[----:B------:R-:W2:Y:S01]  /*9d10*/  MUFU.TANH R5, R161 ;  /* 0x000000a100057308 */ /* 0x000ea20000002400 */
[----:B------:R-:W-:Y:S01]  /*9d20*/  I2FP.F32.S32 R11, R4 ;  /* 0x00000004000b7245 */ /* 0x000fe20000201400 */
[----:B------:R-:W-:Y:S01]  /*9d30*/  FFMA.FTZ R12, R12, -UR13, R167 ;  /* 0x8000000d0c0c7c23 */ /* 0x000fe200080100a7 */
[----:B------:R-:W-:Y:S01]  /*9d40*/  VIADD R4, R6, 0xffffffa8 ;  /* 0xffffffa806047836 */ /* 0x000fe20000000000 */
[----:B------:R-:W-:-:S02]  /*9d50*/  IABS R146, R146 ;  /* 0x0000009200927213 */ /* 0x000fc40000000000 */
[----:B-1----:R-:W-:Y:S01]  /*9d60*/  FFMA.FTZ R10, R11, -UR13, R10 ;  /* 0x8000000d0b0a7c23 */ /* 0x002fe2000801000a */
[----:B------:R-:W-:Y:S02]  /*9d70*/  FSEL R12, R12, -INF , !P0 ;  /* 0xff8000000c0c7808 */ /* 0x000fe40004000000 */
[----:B------:R-:W-:Y:S02]  /*9d80*/  IADD3 R144, PT, PT, R192, 0x57, -R7 ;  /* 0x00000057c0907810 */ /* 0x000fe40007ffe807 */
[----:B------:R-:W-:Y:S02]  /*9d90*/  ISETP.GT.AND P0, PT, R198, R4, PT ;  /* 0x00000004c600720c */ /* 0x000fe40003f04270 */
[----:B------:R-:W-:Y:S02]  /*9da0*/  FSEL R191, R12, -INF , !P5 ;  /* 0xff8000000cbf7808 */ /* 0x000fe40006800000 */
[----:B------:R-:W-:Y:S02]  /*9db0*/  I2FP.F32.S32 R11, R146 ;  /* 0x00000092000b7245 */ /* 0x000fe40000201400 */
[----:B------:R-:W-:-:S02]  /*9dc0*/  ISETP.GE.AND P5, PT, R4, R197, PT ;  /* 0x000000c50400720c */ /* 0x000fc40003fa6270 */
[----:B------:R-:W-:Y:S01]  /*9dd0*/  IABS R144, R144 ;  /* 0x0000009000907213 */ /* 0x000fe20000000000 */
[----:B------:R-:W-:Y:S01]  /*9de0*/  FFMA.FTZ R11, R11, -UR13, R162 ;  /* 0x8000000d0b0b7c23 */ /* 0x000fe200080100a2 */
[----:B------:R-:W-:Y:S02]  /*9df0*/  FSEL R10, R10, -INF , !P0 ;  /* 0xff8000000a0a7808 */ /* 0x000fe40004000000 */
[----:B------:R-:W-:Y:S02]  /*9e00*/  I2FP.F32.S32 R144, R144 ;  /* 0x0000009000907245 */ /* 0x000fe40000201400 */
[----:B------:R-:W-:Y:S01]  /*9e10*/  FSEL R180, R10, -INF , !P5 ;  /* 0xff8000000ab47808 */ /* 0x000fe20006800000 */
[----:B------:R-:W-:Y:S01]  /*9e20*/  VIADD R10, R6, 0xffffffa9 ;  /* 0xffffffa9060a7836 */ /* 0x000fe20000000000 */
[----:B------:R-:W-:Y:S01]  /*9e30*/  IADD3 R143, PT, PT, R192, 0x50, -R7 ;  /* 0x00000050c08f7810 */ /* 0x000fe20007ffe807 */
[----:B--2---:R-:W-:Y:S01]  /*9e40*/  FFMA.FTZ R5, R144, -UR13, R5 ;  /* 0x8000000d90057c23 */ /* 0x004fe20008010005 */
[----:B------:R-:W-:Y:S01]  /*9e50*/  BAR.SYNC.DEFER_BLOCKING 0x0 ;  /* 0x0000000000007b1d */ /* 0x000fe20000010000 */
[----:B------:R-:W-:-:S02]  /*9e60*/  ISETP.GT.AND P5, PT, R196, R4, PT ;  /* 0x00000004c400720c */ /* 0x000fc40003fa4270 */
[----:B------:R-:W-:Y:S02]  /*9e70*/  IADD3 R145, PT, PT, R220, 0x57, -R7 ;  /* 0x00000057dc917810 */ /* 0x000fe40007ffe807 */
[----:B------:R-:W-:Y:S02]  /*9e80*/  ISETP.GE.AND P0, PT, R4, R195, PT ;  /* 0x000000c30400720c */ /* 0x000fe40003f06270 */
[----:B------:R-:W-:Y:S02]  /*9e90*/  FSEL R11, R11, -INF , !P5 ;  /* 0xff8000000b0b7808 */ /* 0x000fe40006800000 */
[----:B------:R-:W-:Y:S02]  /*9ea0*/  IABS R143, R143 ;  /* 0x0000008f008f7213 */ /* 0x000fe40000000000 */
[----:B------:R-:W-:Y:S02]  /*9eb0*/  IABS R145, R145 ;  /* 0x0000009100917213 */ /* 0x000fe40000000000 */
[----:B------:R-:W-:-:S02]  /*9ec0*/  ISETP.GT.AND P5, PT, R198, R10, PT ;  /* 0x0000000ac600720c */ /* 0x000fc40003fa4270 */
[----:B------:R-:W-:Y:S01]  /*9ed0*/  FSEL R189, R11, -INF , !P0 ;  /* 0xff8000000bbd7808 */ /* 0x000fe20004000000 */
[----:B------:R-:W-:Y:S01]  /*9ee0*/  IMAD.MOV.U32 R11, RZ, RZ, R143 ;  /* 0x000000ffff0b7224 */ /* 0x000fe200078e008f */
[----:B------:R-:W-:Y:S02]  /*9ef0*/  I2FP.F32.S32 R4, R145 ;  /* 0x0000009100047245 */ /* 0x000fe40000201400 */
[----:B------:R-:W-:Y:S02]  /*9f00*/  ISETP.GE.AND P0, PT, R10, R197, PT ;  /* 0x000000c50a00720c */ /* 0x000fe40003f06270 */
[----:B------:R-:W-:Y:S01]  /*9f10*/  FSEL R178, R5, -INF , !P5 ;  /* 0xff80000005b27808 */ /* 0x000fe20006800000 */
[----:B------:R-:W-:Y:S01]  /*9f20*/  FFMA.FTZ R4, R4, -UR13, R163 ;  /* 0x8000000d04047c23 */ /* 0x000fe200080100a3 */
[----:B------:R-:W1:Y:S01]  /*9f30*/  MUFU.TANH R5, R158 ;  /* 0x0000009e00057308 */ /* 0x000e620000002400 */
[----:B------:R-:W-:Y:S02]  /*9f40*/  ISETP.GE.AND P5, PT, R10, R195, PT ;  /* 0x000000c30a00720c */ /* 0x000fe40003fa6270 */
[----:B------:R-:W-:-:S02]  /*9f50*/  FSEL R178, R178, -INF , !P0 ;  /* 0xff800000b2b27808 */ /* 0x000fc40004000000 */
[----:B------:R-:W-:Y:S02]  /*9f60*/  I2FP.F32.S32 R11, R11 ;  /* 0x0000000b000b7245 */ /* 0x000fe40000201400 */
[----:B------:R-:W-:Y:S01]  /*9f70*/  ISETP.GT.AND P0, PT, R196, R10, PT ;  /* 0x0000000ac400720c */ /* 0x000fe20003f04270 */
[----:B------:R-:W-:Y:S01]  /*9f80*/  VIADD R10, R6, 0xffffffb0 ;  /* 0xffffffb0060a7836 */ /* 0x000fe20000000000 */
[----:B------:R-:W-:Y:S01]  /*9f90*/  IADD3 R142, PT, PT, R220, 0x50, -R7 ;  /* 0x00000050dc8e7810 */ /* 0x000fe20007ffe807 */
[----:B------:R-:W-:Y:S01]  /*9fa0*/  FFMA.FTZ R11, R11, -UR13, R156 ;  /* 0x8000000d0b0b7c23 */ /* 0x000fe2000801009c */
[----:B------:R-:W-:Y:S02]  /*9fb0*/  FSEL R4, R4, -INF , !P0 ;  /* 0xff80000004047808 */ /* 0x000fe40004000000 */
[----:B------:R-:W-:Y:S02]  /*9fc0*/  ISETP.GT.AND P0, PT, R198, R10, PT ;  /* 0x0000000ac600720c */ /* 0x000fe40003f04270 */
[----:B------:R-:W-:-:S02]  /*9fd0*/  IABS R142, R142 ;  /* 0x0000008e008e7213 */ /* 0x000fc40000000000 */
[----:B------:R-:W-:Y:S02]  /*9fe0*/  IADD3 R18, PT, PT, R192, 0x4f, -R7 ;  /* 0x0000004fc0127810 */ /* 0x000fe40007ffe807 */
[----:B------:R-:W-:Y:S01]  /*9ff0*/  FSEL R175, R4, -INF , !P5 ;  /* 0xff80000004af7808 */ /* 0x000fe20006800000 */
[----:B------:R-:W-:Y:S01]  /*a000*/  FMUL.FTZ R4, R177, UR6 ;  /* 0x00000006b1047c20 */ /* 0x000fe20008410000 */
[----:B------:R-:W-:Y:S02]  /*a010*/  ISETP.GE.AND P5, PT, R10, R197, PT ;  /* 0x000000c50a00720c */ /* 0x000fe40003fa6270 */
[----:B------:R-:W-:Y:S02]  /*a020*/  FSEL R11, R11, -INF , !P0 ;  /* 0xff8000000b0b7808 */ /* 0x000fe40004000000 */
[----:B------:R-:W-:Y:S01]  /*a030*/  I2FP.F32.S32 R142, R142 ;  /* 0x0000008e008e7245 */ /* 0x000fe20000201400 */
[----:B------:R-:W2:Y:S01]  /*a040*/  MUFU.TANH R4, R4 ;  /* 0x0000000400047308 */ /* 0x000ea20000002400 */
[----:B------:R-:W-:-:S02]  /*a050*/  IABS R18, R18 ;  /* 0x0000001200127213 */ /* 0x000fc40000000000 */
[----:B------:R-:W-:Y:S01]  /*a060*/  FSEL R146, R11, -INF , !P5 ;  /* 0xff8000000b927808 */ /* 0x000fe20006800000 */
[----:B-1----:R-:W-:Y:S01]  /*a070*/  FFMA.FTZ R5, R142, -UR13, R5 ;  /* 0x8000000d8e057c23 */ /* 0x002fe20008010005 */
[----:B------:R-:W-:Y:S02]  /*a080*/  ISETP.GE.AND P0, PT, R10, R195, PT ;  /* 0x000000c30a00720c */ /* 0x000fe40003f06270 */
[----:B------:R-:W-:Y:S02]  /*a090*/  I2FP.F32.S32 R18, R18 ;  /* 0x0000001200127245 */ /* 0x000fe40000201400 */
[----:B------:R-:W-:Y:S01]  /*a0a0*/  ISETP.GT.AND P5, PT, R196, R10, PT ;  /* 0x0000000ac400720c */ /* 0x000fe20003fa4270 */
[----:B------:R-:W-:Y:S01]  /*a0b0*/  VIADD R10, R6, 0xffffffb1 ;  /* 0xffffffb1060a7836 */ /* 0x000fe20000000000 */
[----:B------:R-:W-:Y:S01]  /*a0c0*/  IADD3 R19, PT, PT, R220, 0x4f, -R7 ;  /* 0x0000004fdc137810 */ /* 0x000fe20007ffe807 */
[----:B------:R-:W-:Y:S01]  /*a0d0*/  FFMA.FTZ R18, R18, -UR13, R157 ;  /* 0x8000000d12127c23 */ /* 0x000fe2000801009d */
[----:B------:R-:W-:Y:S01]  /*a0e0*/  FSEL R5, R5, -INF , !P5 ;  /* 0xff80000005057808 */ /* 0x000fe20006800000 */
[----:B------:R-:W-:Y:S01]  /*a0f0*/  VIADD R6, R6, 0xffffffb9 ;  /* 0xffffffb906067836 */ /* 0x000fe20000000000 */
[----:B------:R-:W-:-:S02]  /*a100*/  IABS R19, R19 ;  /* 0x0000001300137213 */ /* 0x000fc40000000000 */
[----:B------:R-:W-:Y:S02]  /*a110*/  IADD3 R192, PT, PT, R192, 0x47, -R7 ;  /* 0x00000047c0c07810 */ /* 0x000fe40007ffe807 */
[----:B------:R-:W-:Y:S02]  /*a120*/  ISETP.GT.AND P5, PT, R198, R10, PT ;  /* 0x0000000ac600720c */ /* 0x000fe40003fa4270 */
[----:B------:R-:W-:Y:S02]  /*a130*/  FSEL R165, R5, -INF , !P0 ;  /* 0xff80000005a57808 */ /* 0x000fe40004000000 */
[----:B------:R-:W-:Y:S02]  /*a140*/  I2FP.F32.S32 R12, R19 ;  /* 0x00000013000c7245 */ /* 0x000fe40000201400 */
[----:B------:R-:W-:Y:S02]  /*a150*/  IABS R192, R192 ;  /* 0x000000c000c07213 */ /* 0x000fe40000000000 */
[----:B------:R-:W-:Y:S01]  /*a160*/  ISETP.GE.AND P0, PT, R10, R197, PT ;  /* 0x000000c50a00720c */ /* 0x000fe20003f06270 */
[----:B------:R-:W-:Y:S01]  /*a170*/  FFMA.FTZ R12, R12, -UR13, R159 ;  /* 0x8000000d0c0c7c23 */ /* 0x000fe2000801009f */
[----:B------:R-:W-:-:S02]  /*a180*/  FSEL R18, R18, -INF , !P5 ;  /* 0xff80000012127808 */ /* 0x000fc40006800000 */
[----:B------:R-:W-:Y:S02]  /*a190*/  IADD3 R7, PT, PT, R220, 0x47, -R7 ;  /* 0x00000047dc077810 */ /* 0x000fe40007ffe807 */
[----:B------:R-:W-:Y:S02]  /*a1a0*/  I2FP.F32.S32 R5, R192 ;  /* 0x000000c000057245 */ /* 0x000fe40000201400 */
[----:B------:R-:W-:Y:S02]  /*a1b0*/  FSEL R144, R18, -INF , !P0 ;  /* 0xff80000012907808 */ /* 0x000fe40004000000 */
[----:B------:R-:W-:Y:S01]  /*a1c0*/  ISETP.GT.AND P0, PT, R196, R10, PT ;  /* 0x0000000ac400720c */ /* 0x000fe20003f04270 */
[----:B--2---:R-:W-:Y:S01]  /*a1d0*/  FFMA.FTZ R4, R5, -UR13, R4 ;  /* 0x8000000d05047c23 */ /* 0x004fe20008010004 */
[----:B------:R-:W-:Y:S02]  /*a1e0*/  IABS R7, R7 ;  /* 0x0000000700077213 */ /* 0x000fe40000000000 */
[----:B------:R-:W-:-:S02]  /*a1f0*/  ISETP.GE.AND P5, PT, R10, R195, PT ;  /* 0x000000c30a00720c */ /* 0x000fc40003fa6270 */
[----:B------:R-:W-:Y:S02]  /*a200*/  FSEL R12, R12, -INF , !P0 ;  /* 0xff8000000c0c7808 */ /* 0x000fe40004000000 */
[----:B------:R-:W-:Y:S02]  /*a210*/  I2FP.F32.S32 R10, R7 ;  /* 0x00000007000a7245 */ /* 0x000fe40000201400 */
[----:B------:R-:W-:Y:S02]  /*a220*/  ISETP.GT.AND P0, PT, R198, R6, PT ;  /* 0x00000006c600720c */ /* 0x000fe40003f04270 */
[----:B------:R-:W-:Y:S01]  /*a230*/  FSEL R143, R12, -INF , !P5 ;  /* 0xff8000000c8f7808 */ /* 0x000fe20006800000 */
[----:B------:R-:W-:Y:S01]  /*a240*/  FFMA.FTZ R10, R10, -UR13, R179 ;  /* 0x8000000d0a0a7c23 */ /* 0x000fe200080100b3 */
[----:B------:R-:W-:Y:S02]  /*a250*/  ISETP.GE.AND P5, PT, R6, R197, PT ;  /* 0x000000c50600720c */ /* 0x000fe40003fa6270 */
[----:B------:R-:W-:-:S02]  /*a260*/  FSEL R4, R4, -INF , !P0 ;  /* 0xff80000004047808 */ /* 0x000fc40004000000 */
[----:B------:R-:W-:Y:S02]  /*a270*/  ISETP.GT.AND P0, PT, R196, R6, PT ;  /* 0x00000006c400720c */ /* 0x000fe40003f04270 */
[----:B------:R-:W-:Y:S02]  /*a280*/  FSEL R142, R4, -INF , !P5 ;  /* 0xff800000048e7808 */ /* 0x000fe40006800000 */
        /* <DEDUP_REMOVED lines=69> */
.L_x_5108:
[----:B------:R-:W-:Y:S01]  /*a6e0*/  UMOV UR6, URZ ;  /* 0x000000ff00067c82 */ /* 0x000fe20008000000 */
[----:B------:R-:W-:Y:S01]  /*a6f0*/  USHF.L.U32 UR4, UR12, 0x6, URZ ;  /* 0x000000060c047899 */ /* 0x000fe200080006ff */
[----:B------:R-:W-:-:S05]  /*a700*/  IADD3 R5, P0, PT, RZ, -UR6, RZ ;  /* 0x80000006ff057c10 */ /* 0x000fca000ff1e0ff */
[----:B------:R-:W-:-:S05]  /*a710*/  IMAD.X R4, RZ, RZ, ~UR4, P0 ;  /* 0x80000004ff047e24 */ /* 0x000fca00080e06ff */
[----:B------:R-:W-:-:S04]  /*a720*/  SHF.R.S64 R5, R5, 0x1f, R4 ;  /* 0x0000001f05057819 */ /* 0x000fc80000001004 */
[----:B------:R-:W-:-:S04]  /*a730*/  IADD3 R200, P0, PT, R5, R200, RZ ;  /* 0x000000c805c87210 */ /* 0x000fc80007f1e0ff */
[----:B------:R-:W-:-:S09]  /*a740*/  LEA.HI.X.SX32 R199, R4, R199, 0x1, P0 ;  /* 0x000000c704c77211 */ /* 0x000fd200000f0eff */
.L_x_5109:
[----:B------:R-:W-:Y:S01]  /*a750*/  @!P4 IMAD.MOV.U32 R10, RZ, RZ, R200 ;  /* 0x000000ffff0ac224 */ /* 0x000fe200078e00c8 */
[----:B------:R-:W-:Y:S01]  /*a760*/  USHF.L.U32 UR4, UR12, 0x5, URZ ;  /* 0x000000050c047899 */ /* 0x000fe200080006ff */
[----:B------:R-:W-:Y:S01]  /*a770*/  @!P4 IMAD.MOV.U32 R11, RZ, RZ, R199 ;  /* 0x000000ffff0bc224 */ /* 0x000fe200078e00c7 */
[----:B------:R-:W-:Y:S01]  /*a780*/  MOV R5, UR12 ;  /* 0x0000000c00057c02 */ /* 0x000fe20008000f00 */
[----:B------:R-:W-:Y:S02]  /*a790*/  IMAD.U32 R7, RZ, RZ, UR12 ;  /* 0x0000000cff077e24 */ /* 0x000fe4000f8e00ff */
[----:B------:R-:W-:Y:S01]  /*a7a0*/  IMAD.U32 R4, RZ, RZ, UR12 ;  /* 0x0000000cff047e24 */ /* 0x000fe2000f8e00ff */
[----:B------:R-:W-:Y:S01]  /*a7b0*/  @!PT LDS RZ, [RZ] ;  /* 0x00000000fffff984 */ /* 0x000fe20000000800 */
[----:B------:R-:W-:Y:S01]  /*a7c0*/  @!PT LDS RZ, [RZ] ;  /* 0x00000000fffff984 */ /* 0x000fe20000000800 */
[----:B------:R-:W-:Y:S01]  /*a7d0*/  @!PT LDS RZ, [RZ] ;  /* 0x00000000fffff984 */ /* 0x000fe20000000800 */
[----:B------:R1:W-:Y:S01]  /*a7e0*/  @!P4 LDGSTS.E.BYPASS.LTC128B.128 [R217+0x6000], desc[UR14][R10.64] ;  /* 0x060000000ad9cfae */ /* 0x0003e2000b981a0e */
[--C-:B------:R-:W-:Y:S02]  /*a7f0*/  SHF.L.U64.HI R5, R5, 0x5, R134.reuse ;  /* 0x0000000505057819 */ /* 0x100fe40000010286 */
[----:B------:R-:W-:Y:S01]  /*a800*/  LEA R6, P0, R7, R200, 0x5 ;  /* 0x000000c807067211 */ /* 0x000fe200078028ff */
[----:B------:R2:W-:Y:S03]  /*a810*/  @P4 STS.128 [R217+0x6000], RZ ;  /* 0x006000ffd9004388 */ /* 0x0005e60000000c00 */
[----:B------:R-:W-:-:S02]  /*a820*/  LEA.HI.X R7, R4, R199, R134, 0x5, P0 ;  /* 0x000000c704077211 */ /* 0x000fc400000f2c86 */
[----:B------:R-:W-:-:S05]  /*a830*/  IADD3 R12, P0, PT, R6, UR4, RZ ;  /* 0x00000004060c7c10 */ /* 0x000fca000ff1e0ff */
[----:B------:R-:W-:Y:S01]  /*a840*/  IMAD.X R13, R5, 0x1, R7, P0 ;  /* 0x00000001050d7824 */ /* 0x000fe200000e0607 */
[----:B------:R-:W-:-:S04]  /*a850*/  IADD3 R4, P0, PT, R12, UR4, RZ ;  /* 0x000000040c047c10 */ /* 0x000fc8000ff1e0ff */
[----:B------:R-:W-:Y:S02]  /*a860*/  IADD3.X R5, PT, PT, R5, R13, RZ, P0, !PT ;  /* 0x0000000d05057210 */ /* 0x000fe400007fe4ff */
[----:B-1----:R-:W-:Y:S01]  /*a870*/  @!P3 MOV R10, R200 ;  /* 0x000000c8000ab202 */ /* 0x002fe20000000f00 */
[----:B------:R-:W-:-:S05]  /*a880*/  @!P3 IMAD.MOV.U32 R11, RZ, RZ, R199 ;  /* 0x000000ffff0bb224 */ /* 0x000fca00078e00c7 */
[----:B------:R-:W-:Y:S01]  /*a890*/  @!PT LDS RZ, [RZ] ;  /* 0x00000000fffff984 */ /* 0x000fe20000000800 */
[----:B------:R-:W-:Y:S01]  /*a8a0*/  @!PT LDS RZ, [RZ] ;  /* 0x00000000fffff984 */ /* 0x000fe20000000800 */
[----:B------:R-:W-:Y:S01]  /*a8b0*/  @!PT LDS RZ, [RZ] ;  /* 0x00000000fffff984 */ /* 0x000fe20000000800 */
[----:B------:R1:W-:Y:S04]  /*a8c0*/  @!P3 LDGSTS.E.BYPASS.LTC128B.128 [R217+0x8000], desc[UR14][R10.64+0x80] ;  /* 0x080000800ad9bfae */ /* 0x0003e8000b981a0e */
[----:B------:R2:W-:Y:S01]  /*a8d0*/  @P3 STS.128 [R217+0x8000], RZ ;  /* 0x008000ffd9003388 */ /* 0x0005e20000000c00 */
[----:B-1----:R-:W-:Y:S01]  /*a8e0*/  @!P1 MOV R10, R200 ;  /* 0x000000c8000a9202 */ /* 0x002fe20000000f00 */
        /* <DEDUP_REMOVED lines=52> */
.L_x_5107:
[----:B--2---:R-:W-:Y:S01]  /*ac30*/  FMNMX3.FTZ R5, R132, R188, R28, !PT ;  /* 0x000000bc84057276 */ /* 0x004fe2000781001c */
        /* <DEDUP_REMOVED lines=27> */
[----:B------:R-:W-:-:S03]  /*adf0*/  IADD3 R177, PT, PT, R133, R159, RZ ;  /* 0x0000009f85b17210 */ /* 0x000fc60007ffe0ff */
[----:B------:R-:W-:Y:S01]  /*ae00*/  LDSM.16.MT88.4 R20, [R161+0xc000] ;  /* 0x00c00000a114783b */ /* 0x000fe20000004200 */
[----:B--2---:R-:W-:Y:S02]  /*ae10*/  FMNMX.FTZ R5, R6, R5, !PT ;  /* 0x0000000506057209 */ /* 0x004fe40007810000 */
[----:B---3--:R-:W-:-:S03]  /*ae20*/  FMNMX.FTZ R4, R7, R4, !PT ;  /* 0x0000000407047209 */ /* 0x008fc60007810000 */
[----:B------:R-:W2:Y:S04]  /*ae30*/  SHFL.BFLY PT, R150, R5, 0x1, 0x1f ;  /* 0x0c201f0005967f89 */ /* 0x000ea800000e0000 */
[----:B------:R-:W3:Y:S01]  /*ae40*/  SHFL.BFLY PT, R149, R4, 0x1, 0x1f ;  /* 0x0c201f0004957f89 */ /* 0x000ee200000e0000 */
[----:B--2---:R-:W-:Y:S02]  /*ae50*/  FMNMX.FTZ R150, R5, R150, !PT ;  /* 0x0000009605967209 */ /* 0x004fe40007810000 */
[----:B---3--:R-:W-:-:S03]  /*ae60*/  FMNMX.FTZ R149, R4, R149, !PT ;  /* 0x0000009504957209 */ /* 0x008fc60007810000 */
[C---:B-1----:R-:W-:Y:S01]  /*ae70*/  FMUL.FTZ R145, R150.reuse, UR4 ;  /* 0x0000000496917c20 */ /* 0x042fe20008410000 */
[C---:B------:R-:W-:Y:S02]  /*ae80*/  FSETP.NEU.FTZ.AND P1, PT, R150.reuse, -INF , PT ;  /* 0xff8000009600780b */ /* 0x040fe40003f3d000 */
[C---:B------:R-:W-:Y:S01]  /*ae90*/  FSETP.NEU.FTZ.AND P0, PT, R149.reuse, -INF , PT ;  /* 0xff8000009500780b */ /* 0x040fe20003f1d000 */
[----:B------:R-:W-:Y:S01]  /*aea0*/  FMUL.FTZ R162, R149, UR4 ;  /* 0x0000000495a27c20 */ /* 0x000fe20008410000 */
[----:B------:R-:W-:Y:S02]  /*aeb0*/  FSEL R145, R145, RZ, P1 ;  /* 0x000000ff91917208 */ /* 0x000fe40000800000 */
[----:B------:R-:W-:Y:S02]  /*aec0*/  FSEL R5, R150, RZ, P1 ;  /* 0x000000ff96057208 */ /* 0x000fe40000800000 */
[----:B------:R-:W-:Y:S01]  /*aed0*/  FSEL R162, R162, RZ, P0 ;  /* 0x000000ffa2a27208 */ /* 0x000fe20000000000 */
[--C-:B------:R-:W-:Y:S01]  /*aee0*/  FFMA.FTZ R151, R28, UR4, -R145.reuse ;  /* 0x000000041c977c23 */ /* 0x100fe20008010891 */
[----:B------:R-:W-:Y:S01]  /*aef0*/  FFMA.FTZ R156, R30, UR4, -R145 ;  /* 0x000000041e9c7c23 */ /* 0x000fe20008010891 */
[----:B------:R-:W-:Y:S01]  /*af00*/  FSEL R4, R149, RZ, P0 ;  /* 0x000000ff95047208 */ /* 0x000fe20000000000 */
[----:B------:R-:W-:Y:S01]  /*af10*/  FADD.FTZ R5, R132, -R5 ;  /* 0x8000000584057221 */ /* 0x000fe20000010000 */
[--C-:B------:R-:W-:Y:S01]  /*af20*/  FFMA.FTZ R152, R29, UR4, -R162.reuse ;  /* 0x000000041d987c23 */ /* 0x100fe200080108a2 */
[----:B------:R-:W-:Y:S01]  /*af30*/  FFMA.FTZ R158, R31, UR4, -R162 ;  /* 0x000000041f9e7c23 */ /* 0x000fe200080108a2 */
[--C-:B------:R-:W-:Y:S01]  /*af40*/  FFMA.FTZ R160, R188, UR4, -R145.reuse ;  /* 0x00000004bca07c23 */ /* 0x100fe20008010891 */
        /* <DEDUP_REMOVED lines=18> */
[----:B------:R-:W-:Y:S01]  /*b070*/  LDSM.16.MT88.4 R136, [R159+0x800] ;  /* 0x000800009f88783b */ /* 0x000fe20000004200 */
[----:B------:R-:W4:Y:S01]  /*b080*/  MUFU.EX2 R151, R151 ;  /* 0x0000009700977308 */ /* 0x000f220000000800 */
[--C-:B------:R-:W-:Y:S01]  /*b090*/  FFMA.FTZ R179, R180, UR4, -R145.reuse ;  /* 0x00000004b4b37c23 */ /* 0x100fe20008010891 */
[--C-:B------:R-:W-:Y:S01]  /*b0a0*/  FFMA.FTZ R180, R175, UR4, -R162.reuse ;  /* 0x00000004afb47c23 */ /* 0x100fe200080108a2 */
[----:B------:R-:W-:Y:S01]  /*b0b0*/  LDSM.16.MT88.4 R132, [R177+0x800] ;  /* 0x00080000b184783b */ /* 0x000fe20000004200 */
        /* <DEDUP_REMOVED lines=132> */
[--C-:B------:R-:W-:Y:S01]  /*b900*/  FFMA.FTZ R190, R144, UR4, -R145.reuse ;  /* 0x0000000490be7c23 */ /* 0x100fe20008010891 */
[----:B------:R-:W-:Y:S01]  /*b910*/  FFMA.FTZ R192, R141, UR4, -R145 ;  /* 0x000000048dc07c23 */ /* 0x000fe20008010891 */
[----:B------:R-:W-:Y:S01]  /*b920*/  LDSM.16.MT88.4 R128, [R161+0xe800] ;  /* 0x00e80000a180783b */ /* 0x000fe20000004200 */
[----:B------:R-:W5:Y:S01]  /*b930*/  MUFU.EX2 R171, R171 ;  /* 0x000000ab00ab7308 */ /* 0x000f620000000800 */
[--C-:B------:R-:W-:Y:S01]  /*b940*/  FFMA.FTZ R193, R165, UR4, -R162.reuse ;  /* 0x00000004a5c17c23 */ /* 0x100fe200080108a2 */
[C---:B------:R-:W-:Y:S01]  /*b950*/  HMMA.16816.F32.BF16 R32, R4.reuse, R120, R32 ;  /* 0x000000780420723c */ /* 0x040fe20000041820 */
[--C-:B------:R-:W-:Y:S01]  /*b960*/  FFMA.FTZ R194, R143, UR4, -R162.reuse ;  /* 0x000000048fc27c23 */ /* 0x100fe200080108a2 */
[----:B------:R-:W1:Y:S01]  /*b970*/  MUFU.EX2 R172, R172 ;  /* 0x000000ac00ac7308 */ /* 0x000e620000000800 */
[----:B------:R-:W-:Y:S01]  /*b980*/  FFMA.FTZ R163, R163, UR4, -R162 ;  /* 0x00000004a3a37c23 */ /* 0x000fe200080108a2 */
[----:B------:R-:W-:Y:S01]  /*b990*/  FFMA.FTZ R160, R215, R157, R160 ;  /* 0x0000009dd7a07223 */ /* 0x000fe200000100a0 */
[----:B------:R-:W-:Y:S01]  /*b9a0*/  FFMA.FTZ R3, R213, R3, R154 ;  /* 0x00000003d5037223 */ /* 0x000fe2000001009a */
[----:B------:R-:W-:Y:S01]  /*b9b0*/  MUFU.EX2 R170, R170 ;  /* 0x000000aa00aa7308 */ /* 0x000fe20000000800 */
[----:B------:R-:W-:Y:S01]  /*b9c0*/  PLOP3.LUT P1, PT, PT, PT, UP0, 0x80, 0x8 ;  /* 0x000000000008781c */ /* 0x000fe20003f2f008 */
[C---:B------:R-:W-:Y:S01]  /*b9d0*/  HMMA.16816.F32.BF16 R100, R4.reuse, R122, R100 ;  /* 0x0000007a0464723c */ /* 0x040fe20000041864 */
[----:B------:R-:W-:Y:S01]  /*b9e0*/  LDSM.16.MT88.4 R120, [R164+0xe800] ;  /* 0x00e80000a478783b */ /* 0x000fe20000004200 */
[----:B------:R-:W2:Y:S01]  /*b9f0*/  MUFU.EX2 R173, R173 ;  /* 0x000000ad00ad7308 */ /* 0x000ea20000000800 */
[----:B------:R-:W-:Y:S01]  /*ba00*/  FADD.FTZ R151, R151, R160 ;  /* 0x000000a097977221 */ /* 0x000fe20000010000 */
[----:B------:R-:W-:Y:S01]  /*ba10*/  FADD.FTZ R152, R152, R3 ;  /* 0x0000000398987221 */ /* 0x000fe20000010000 */
[----:B------:R-:W-:Y:S01]  /*ba20*/  PLOP3.LUT P0, PT, PT, PT, UP0, 0x80, 0x8 ;  /* 0x000000000008781c */ /* 0x000fe20003f0f008 */
[----:B------:R-:W-:Y:S01]  /*ba30*/  MUFU.EX2 R179, R179 ;  /* 0x000000b300b37308 */ /* 0x000fe20000000800 */
[----:B------:R-:W-:Y:S01]  /*ba40*/  FADD.FTZ R156, R156, R151 ;  /* 0x000000979c9c7221 */ /* 0x000fe20000010000 */
[----:B---3--:R-:W-:Y:S01]  /*ba50*/  HMMA.16816.F32.BF16 R76, R4, R112, R76 ;  /* 0x00000070044c723c */ /* 0x008fe2000004184c */
[----:B------:R-:W-:Y:S01]  /*ba60*/  FADD.FTZ R155, R155, R152 ;  /* 0x000000989b9b7221 */ /* 0x000fe20000010000 */
[----:B------:R-:W-:Y:S01]  /*ba70*/  MUFU.EX2 R180, R180 ;  /* 0x000000b400b47308 */ /* 0x000fe20000000800 */
[----:B------:R-:W-:-:S02]  /*ba80*/  FADD.FTZ R156, R153, R156 ;  /* 0x0000009c999c7221 */ /* 0x000fc40000010000 */
[----:B------:R-:W-:Y:S01]  /*ba90*/  FADD.FTZ R158, R158, R155 ;  /* 0x0000009b9e9e7221 */ /* 0x000fe20000010000 */
[----:B------:R-:W-:Y:S02]  /*baa0*/  MUFU.EX2 R190, R190 ;  /* 0x000000be00be7308 */ /* 0x000fe40000000800 */
[----:B------:R-:W-:Y:S01]  /*bab0*/  HMMA.16816.F32.BF16 R80, R4, R114, R80 ;  /* 0x000000720450723c */ /* 0x000fe20000041850 */
[----:B------:R-:W-:Y:S01]  /*bac0*/  LDSM.16.MT88.4 R112, [R161+0xc800] ;  /* 0x00c80000a170783b */ /* 0x000fe20000004200 */
[----:B------:R-:W-:Y:S01]  /*bad0*/  MUFU.EX2 R192, R192 ;  /* 0x000000c000c07308 */ /* 0x000fe20000000800 */
[----:B-----5:R-:W-:-:S03]  /*bae0*/  FADD.FTZ R3, R171, R158 ;  /* 0x0000009eab037221 */ /* 0x020fc60000010000 */
[----:B------:R-:W-:Y:S01]  /*baf0*/  MUFU.EX2 R193, R193 ;  /* 0x000000c100c17308 */ /* 0x000fe20000000800 */
[----:B-1----:R-:W-:Y:S01]  /*bb00*/  FADD.FTZ R3, R172, R3 ;  /* 0x00000003ac037221 */ /* 0x002fe20000010000 */
[C---:B------:R-:W-:Y:S02]  /*bb10*/  HMMA.16816.F32.BF16 R84, R4.reuse, R108, R84 ;  /* 0x0000006c0454723c */ /* 0x040fe40000041854 */
        /* <DEDUP_REMOVED lines=10> */
[C---:B--2---:R-:W-:Y:S08]  /*bbc0*/  HMMA.16816.F32.BF16 R92, R4.reuse, R104, R92 ;  /* 0x00000068045c723c */ /* 0x044ff0000004185c */
[----:B------:R-:W-:Y:S01]  /*bbd0*/  HMMA.16816.F32.BF16 R4, R4, R106, R96 ;  /* 0x0000006a0404723c */ /* 0x000fe20000041860 */
[----:B------:R-:W-:Y:S01]  /*bbe0*/  F2FP.BF16.F32.PACK_AB R96, R168, R167 ;  /* 0x000000a7a860723e */ /* 0x000fe200000010ff */
[----:B------:R-:W2:Y:S01]  /*bbf0*/  LDSM.16.MT88.4 R104, [R164+0x10800] ;  /* 0x01080000a468783b */ /* 0x000ea20000004200 */
[----:B------:R-:W-:Y:S01]  /*bc00*/  F2FP.BF16.F32.PACK_AB R97, R172, R171 ;  /* 0x000000abac61723e */ /* 0x000fe200000010ff */
[----:B------:R-:W-:Y:S01]  /*bc10*/  FADD.FTZ R167, R167, R156 ;  /* 0x0000009ca7a77221 */ /* 0x000fe20000010000 */
[----:B------:R-:W-:-:S02]  /*bc20*/  F2FP.BF16.F32.PACK_AB R98, R166, R169 ;  /* 0x000000a9a662723e */ /* 0x000fc400000010ff */
[----:B------:R-:W-:Y:S01]  /*bc30*/  F2FP.BF16.F32.PACK_AB R99, R173, R170 ;  /* 0x000000aaad63723e */ /* 0x000fe200000010ff */
[----:B------:R-:W-:Y:S01]  /*bc40*/  FADD.FTZ R168, R168, R167 ;  /* 0x000000a7a8a87221 */ /* 0x000fe20000010000 */
[----:B------:R-:W-:Y:S01]  /*bc50*/  FADD.FTZ R170, R170, R3 ;  /* 0x00000003aaaa7221 */ /* 0x000fe20000010000 */
[-C--:B------:R-:W-:Y:S02]  /*bc60*/  MOV R3, R149.reuse ;  /* 0x0000009500037202 */ /* 0x080fe40000000f00 */
[----:B------:R-:W-:Y:S01]  /*bc70*/  FADD.FTZ R169, R169, R168 ;  /* 0x000000a8a9a97221 */ /* 0x000fe20000010000 */
[----:B------:R-:W-:Y:S01]  /*bc80*/  FADD.FTZ R173, R173, R170 ;  /* 0x000000aaadad7221 */ /* 0x000fe20000010000 */
[----:B-1----:R-:W-:Y:S01]  /*bc90*/  HMMA.16816.F32.BF16 R8, R96, R108, R8 ;  /* 0x0000006c6008723c */ /* 0x002fe20000041808 */
[----:B------:R-:W-:Y:S01]  /*bca0*/  @P1 MOV R3, R149 ;  /* 0x0000009500031202 */ /* 0x000fe20000000f00 */
[----:B------:R-:W-:-:S06]  /*bcb0*/  FADD.FTZ R166, R166, R169 ;  /* 0x000000a9a6a67221 */ /* 0x000fcc0000010000 */
[C---:B------:R-:W-:Y:S01]  /*bcc0*/  HMMA.16816.F32.BF16 R12, R96.reuse, R110, R12 ;  /* 0x0000006e600c723c */ /* 0x040fe2000004180c */
[----:B------:R-:W1:Y:S07]  /*bcd0*/  LDSM.16.MT88.4 R108, [R161+0x10800] ;  /* 0x01080000a16c783b */ /* 0x000e6e0000004200 */
[C---:B------:R-:W-:Y:S08]  /*bce0*/  HMMA.16816.F32.BF16 R16, R96.reuse, R112, R16 ;  /* 0x000000706010723c */ /* 0x040ff00000041810 */
[C---:B------:R-:W-:Y:S01]  /*bcf0*/  HMMA.16816.F32.BF16 R20, R96.reuse, R114, R20 ;  /* 0x000000726014723c */ /* 0x040fe20000041814 */
[----:B------:R-:W5:Y:S07]  /*bd00*/  LDSM.16.MT88.4 R112, [R159+0x4800] ;  /* 0x004800009f70783b */ /* 0x000f6e0000004200 */
[C---:B------:R-:W-:Y:S08]  /*bd10*/  HMMA.16816.F32.BF16 R36, R96.reuse, R120, R36 ;  /* 0x000000786024723c */ /* 0x040ff00000041824 */
[C---:B------:R-:W-:Y:S01]  /*bd20*/  HMMA.16816.F32.BF16 R40, R96.reuse, R122, R40 ;  /* 0x0000007a6028723c */ /* 0x040fe20000041828 */
[----:B------:R1:W5:Y:S07]  /*bd30*/  LDSM.16.MT88.4 R120, [R177+0x4800] ;  /* 0x00480000b178783b */ /* 0x00036e0000004200 */
        /* <DEDUP_REMOVED lines=11> */
[C---:B----4-:R-:W-:Y:S08]  /*bdf0*/  HMMA.16816.F32.BF16 R60, R96.reuse, R116, R60 ;  /* 0x00000074603c723c */ /* 0x050ff0000004183c */
[C---:B------:R-:W-:Y:S08]  /*be00*/  HMMA.16816.F32.BF16 R64, R96.reuse, R118, R64 ;  /* 0x000000766040723c */ /* 0x040ff00000041840 */
[----:B--2---:R-:W-:Y:S01]  /*be10*/  HMMA.16816.F32.BF16 R68, R96, R104, R68 ;  /* 0x000000686044723c */ /* 0x004fe20000041844 */
[--C-:B------:R-:W-:Y:S01]  /*be20*/  FFMA.FTZ R104, R174, UR4, -R145.reuse ;  /* 0x00000004ae687c23 */ /* 0x100fe20008010891 */
[--C-:B------:R-:W-:Y:S01]  /*be30*/  FFMA.FTZ R174, R176, UR4, -R145.reuse ;  /* 0x00000004b0ae7c23 */ /* 0x100fe20008010891 */
[----:B------:R-:W-:Y:S01]  /*be40*/  FFMA.FTZ R176, R178, UR4, -R145 ;  /* 0x00000004b2b07c23 */ /* 0x000fe20008010891 */
[--C-:B------:R-:W-:Y:S01]  /*be50*/  FFMA.FTZ R178, R147, UR4, -R162.reuse ;  /* 0x0000000493b27c23 */ /* 0x100fe200080108a2 */
[----:B-1----:R1:W-:Y:S01]  /*be60*/  MUFU.EX2 R177, R104 ;  /* 0x0000006800b17308 */ /* 0x0023e20000000800 */
[----:B------:R-:W-:-:S02]  /*be70*/  FFMA.FTZ R105, R189, UR4, -R162 ;  /* 0x00000004bd697c23 */ /* 0x000fc400080108a2 */
[C---:B------:R-:W-:Y:S01]  /*be80*/  HMMA.16816.F32.BF16 R72, R96.reuse, R106, R72 ;  /* 0x0000006a6048723c */ /* 0x040fe20000041848 */
[----:B------:R-:W2:Y:S04]  /*be90*/  MUFU.EX2 R174, R174 ;  /* 0x000000ae00ae7308 */ /* 0x000ea80000000800 */
[----:B------:R-:W-:Y:S03]  /*bea0*/  MUFU.EX2 R176, R176 ;  /* 0x000000b000b07308 */ /* 0x000fe60000000800 */
[----:B------:R-:W-:Y:S01]  /*beb0*/  HMMA.16816.F32.BF16 R76, R96, R108, R76 ;  /* 0x0000006c604c723c */ /* 0x000fe2000004184c */
[----:B------:R-:W-:Y:S01]  /*bec0*/  MUFU.EX2 R178, R178 ;  /* 0x000000b200b27308 */ /* 0x000fe20000000800 */
[----:B-1----:R-:W-:-:S03]  /*bed0*/  MOV R104, 0x20 ;  /* 0x0000002000687802 */ /* 0x002fc60000000f00 */
[----:B------:R1:W3:Y:S01]  /*bee0*/  MUFU.EX2 R189, R191 ;  /* 0x000000bf00bd7308 */ /* 0x0002e20000000800 */
[----:B------:R-:W-:Y:S02]  /*bef0*/  SEL R104, R104, 0xffffffe0, !P6 ;  /* 0xffffffe068687807 */ /* 0x000fe40007000000 */
[----:B------:R-:W-:Y:S01]  /*bf00*/  HMMA.16816.F32.BF16 R80, R96, R110, R80 ;  /* 0x0000006e6050723c */ /* 0x000fe20000041850 */
[----:B------:R-:W4:Y:S01]  /*bf10*/  LDSM.16.MT88.4 R108, [R164+0xd000] ;  /* 0x00d00000a46c783b */ /* 0x000f220000004200 */
[----:B------:R2:W3:Y:S01]  /*bf20*/  MUFU.EX2 R175, R105 ;  /* 0x0000006900af7308 */ /* 0x0004e20000000800 */
[----:B------:R-:W-:-:S05]  /*bf30*/  IADD3 R188, PT, PT, R104, R159, RZ ;  /* 0x0000009f68bc7210 */ /* 0x000fca0007ffe0ff */
[----:B-----5:R-:W-:Y:S01]  /*bf40*/  HMMA.16816.F32.BF16 R84, R96, R112, R84 ;  /* 0x000000706054723c */ /* 0x020fe20000041854 */
[----:B------:R-:W-:Y:S01]  /*bf50*/  LDSM.16.MT88.4 R116, [R188+0x3000] ;  /* 0x00300000bc74783b */ /* 0x000fe20000004200 */
[----:B-1----:R-:W-:-:S03]  /*bf60*/  FFMA.FTZ R191, R146, UR4, -R145 ;  /* 0x0000000492bf7c23 */ /* 0x002fc60008010891 */
[----:B------:R-:W-:Y:S03]  /*bf70*/  LDSM.16.MT88.4 R136, [R188+0x1000] ;  /* 0x00100000bc88783b */ /* 0x000fe60000004200 */
[C---:B------:R-:W-:Y:S01]  /*bf80*/  HMMA.16816.F32.BF16 R88, R96.reuse, R114, R88 ;  /* 0x000000726058723c */ /* 0x040fe20000041858 */
[----:B------:R-:W1:Y:S01]  /*bf90*/  LDSM.16.MT88.4 R112, [R161+0xd000] ;  /* 0x00d00000a170783b */ /* 0x000e620000004200 */
[----:B------:R-:W5:Y:S03]  /*bfa0*/  MUFU.EX2 R191, R191 ;  /* 0x000000bf00bf7308 */ /* 0x000f660000000800 */
[----:B--2---:R-:W-:Y:S03]  /*bfb0*/  LDSM.16.MT88.4 R104, [R164+0x11000] ;  /* 0x01100000a468783b */ /* 0x004fe60000004200 */
[C---:B------:R-:W-:Y:S08]  /*bfc0*/  HMMA.16816.F32.BF16 R92, R96.reuse, R120, R92 ;  /* 0x00000078605c723c */ /* 0x040ff0000004185c */
[----:B------:R-:W-:Y:S01]  /*bfd0*/  HMMA.16816.F32.BF16 R96, R96, R122, R4 ;  /* 0x0000007a6060723c */ /* 0x000fe20000041804 */
[----:B------:R-:W2:Y:S01]  /*bfe0*/  LDSM.16.MT88.4 R120, [R161+0xf000] ;  /* 0x00f00000a178783b */ /* 0x000ea20000004200 */
[----:B------:R-:W-:Y:S01]  /*bff0*/  F2FP.BF16.F32.PACK_AB R4, R174, R177 ;  /* 0x000000b1ae04723e */ /* 0x000fe200000010ff */
[----:B------:R-:W-:Y:S01]  /*c000*/  FADD.FTZ R177, R177, R166 ;  /* 0x000000a6b1b17221 */ /* 0x000fe20000010000 */
[----:B---3--:R-:W-:-:S02]  /*c010*/  F2FP.BF16.F32.PACK_AB R5, R189, R178 ;  /* 0x000000b2bd05723e */ /* 0x008fc400000010ff */
[----:B------:R-:W-:Y:S01]  /*c020*/  F2FP.BF16.F32.PACK_AB R6, R176, R179 ;  /* 0x000000b3b006723e */ /* 0x000fe200000010ff */
[----:B------:R-:W-:Y:S01]  /*c030*/  FADD.FTZ R174, R174, R177 ;  /* 0x000000b1aeae7221 */ /* 0x000fe20000010000 */
[----:B------:R-:W-:-:S03]  /*c040*/  F2FP.BF16.F32.PACK_AB R7, R180, R175 ;  /* 0x000000afb407723e */ /* 0x000fc600000010ff */
[----:B------:R-:W-:-:S04]  /*c050*/  FADD.FTZ R179, R179, R174 ;  /* 0x000000aeb3b37221 */ /* 0x000fc80000010000 */
[----:B----4-:R-:W-:Y:S01]  /*c060*/  HMMA.16816.F32.BF16 R8, R4, R108, R8 ;  /* 0x0000006c0408723c */ /* 0x010fe20000041808 */
[----:B------:R-:W-:-:S07]  /*c070*/  FADD.FTZ R176, R176, R179 ;  /* 0x000000b3b0b07221 */ /* 0x000fce0000010000 */
        /* <DEDUP_REMOVED lines=13> */
[----:B------:R-:W4:Y:S07]  /*c150*/  LDSM.16.MT88.4 R116, [R161+0xd800] ;  /* 0x00d80000a174783b */ /* 0x000f2e0000004200 */
[----:B------:R-:W-:Y:S01]  /*c160*/  HMMA.16816.F32.BF16 R36, R4, R128, R36 ;  /* 0x000000800424723c */ /* 0x000fe20000041824 */
[----:B------:R-:W-:-:S04]  /*c170*/  FFMA.FTZ R128, R140, UR4, -R162 ;  /* 0x000000048c807c23 */ /* 0x000fc800080108a2 */
[----:B------:R-:W-:Y:S03]  /*c180*/  MUFU.EX2 R162, R128 ;  /* 0x0000008000a27308 */ /* 0x000fe60000000800 */
[C---:B------:R-:W-:Y:S01]  /*c190*/  HMMA.16816.F32.BF16 R68, R4.reuse, R104, R68 ;  /* 0x000000680444723c */ /* 0x040fe20000041844 */
[----:B------:R-:W-:Y:S02]  /*c1a0*/  FFMA.FTZ R104, R142, UR4, -R145 ;  /* 0x000000048e687c23 */ /* 0x000fe40008010891 */
[----:B------:R-:W-:Y:S02]  /*c1b0*/  LDSM.16.MT88.4 R144, [R164+0xf800] ;  /* 0x00f80000a490783b */ /* 0x000fe40000004200 */
[----:B------:R5:W4:Y:S02]  /*c1c0*/  MUFU.EX2 R165, R104 ;  /* 0x0000006800a57308 */ /* 0x000b240000000800 */
[----:B------:R-:W-:Y:S01]  /*c1d0*/  LDSM.16.MT88.4 R140, [R164+0x11800] ;  /* 0x01180000a48c783b */ /* 0x000fe20000004200 */
        /* <DEDUP_REMOVED lines=9> */
[C---:B---3--:R-:W-:Y:S08]  /*c270*/  HMMA.16816.F32.BF16 R76, R4.reuse, R108, R76 ;  /* 0x0000006c044c723c */ /* 0x048ff0000004184c */
[C---:B------:R-:W-:Y:S01]  /*c280*/  HMMA.16816.F32.BF16 R80, R4.reuse, R110, R80 ;  /* 0x0000006e0450723c */ /* 0x040fe20000041850 */
[----:B------:R-:W-:Y:S07]  /*c290*/  LDSM.16.MT88.4 R108, [R161+0x11800] ;  /* 0x01180000a16c783b */ /* 0x000fee0000004200 */
[C---:B-1----:R-:W-:Y:S08]  /*c2a0*/  HMMA.16816.F32.BF16 R84, R4.reuse, R112, R84 ;  /* 0x000000700454723c */ /* 0x042ff00000041854 */
[C---:B------:R-:W-:Y:S01]  /*c2b0*/  HMMA.16816.F32.BF16 R88, R4.reuse, R114, R88 ;  /* 0x000000720458723c */ /* 0x040fe20000041858 */
[----:B------:R-:W1:Y:S07]  /*c2c0*/  LDSM.16.MT88.4 R112, [R161+0xf800] ;  /* 0x00f80000a170783b */ /* 0x000e6e0000004200 */
[C---:B--2---:R-:W-:Y:S08]  /*c2d0*/  HMMA.16816.F32.BF16 R92, R4.reuse, R120, R92 ;  /* 0x00000078045c723c */ /* 0x044ff0000004185c */
[----:B------:R-:W-:Y:S01]  /*c2e0*/  HMMA.16816.F32.BF16 R96, R4, R122, R96 ;  /* 0x0000007a0460723c */ /* 0x000fe20000041860 */
[----:B------:R-:W-:Y:S01]  /*c2f0*/  F2FP.BF16.F32.PACK_AB R4, R190, R191 ;  /* 0x000000bfbe04723e */ /* 0x000fe200000010ff */
[----:B------:R-:W-:Y:S01]  /*c300*/  FADD.FTZ R191, R191, R176 ;  /* 0x000000b0bfbf7221 */ /* 0x000fe20000010000 */
[----:B------:R-:W-:-:S02]  /*c310*/  F2FP.BF16.F32.PACK_AB R5, R194, R193 ;  /* 0x000000c1c205723e */ /* 0x000fc400000010ff */
[----:B----4-:R-:W-:Y:S01]  /*c320*/  F2FP.BF16.F32.PACK_AB R6, R165, R192 ;  /* 0x000000c0a506723e */ /* 0x010fe200000010ff */
        /* <DEDUP_REMOVED lines=43> */
.L_x_5104:
[----:B------:R-:W-:-:S12]  /*c5e0*/  UIADD3 UR18, UPT, UPT, UR14, -0x1, URZ ;  /* 0xffffffff0e127890 */ /* 0x000fd8000fffe0ff */
.L_x_5110:
        /* <DEDUP_REMOVED lines=30> */
[----:B------:R-:W1:Y:S04]  /*c7d0*/  LDCU UR4, c[0x0][0x45c] ;  /* 0x00008b80ff0477ac */ /* 0x000e680008000800 */
[----:B------:R-:W-:Y:S01]  /*c7e0*/  IMAD.IADD R181, R181, 0x1, R182 ;  /* 0x00000001b5b57824 */ /* 0x000fe200078e02b6 */
[----:B------:R-:W1:Y:S01]  /*c7f0*/  LDCU.64 UR6, c[0x0][0x3a0] ;  /* 0x00007400ff0677ac */ /* 0x000e620008000a00 */
[----:B------:R-:W-:-:S02]  /*c800*/  VIADD R211, R182, 0xc000 ;  /* 0x0000c000b6d37836 */ /* 0x000fc40000000000 */
[----:B------:R-:W-:Y:S01]  /*c810*/  VIADD R210, R182, 0xc040 ;  /* 0x0000c040b6d27836 */ /* 0x000fe20000000000 */
[----:B------:R-:W1:Y:S01]  /*c820*/  LDCU.64 UR8, c[0x0][0x3a8] ;  /* 0x00007500ff0877ac */ /* 0x000e620008000a00 */
[----:B------:R-:W-:Y:S02]  /*c830*/  UIADD3 UR19, UPT, UPT, UR19, 0x40, URZ ;  /* 0x0000004013137890 */ /* 0x000fe4000fffe0ff */
[----:B--234-:R-:W-:-:S12]  /*c840*/  ULEA UR5, UR21, UR20, 0x18 ;  /* 0x0000001415057291 */ /* 0x01cfd8000f8ec0ff */
.L_x_5115:
[----:B------:R-:W-:Y:S01]  /*c850*/  @!P3 IADD3 R5, P0, PT, RZ, -R204, RZ ;  /* 0x800000ccff05b210 */ /* 0x000fe20007f1e0ff */
[----:B------:R-:W2:Y:S01]  /*c860*/  S2R R185, SR_TID.X ;  /* 0x0000000000b97919 */ /* 0x000ea20000002100 */
[----:B------:R-:W3:Y:S01]  /*c870*/  @!P3 LDC R176, c[0x0][0x3c0] ;  /* 0x0000f000ffb0bb82 */ /* 0x000ee20000000800 */
[----:B------:R-:W-:Y:S07]  /*c880*/  DEPBAR.LE SB0, 0x0 ;  /* 0x000080000000791a */ /* 0x000fee0000000000 */
[----:B------:R-:W4:Y:S08]  /*c890*/  LDC R179, c[0x0][0x3c4] ;  /* 0x0000f100ffb37b82 */ /* 0x000f300000000800 */
[----:B------:R-:W-:Y:S01]  /*c8a0*/  BAR.SYNC.DEFER_BLOCKING 0x0 ;  /* 0x0000000000007b1d */ /* 0x000fe20000010000 */
[C---:B--2---:R-:W-:Y:S01]  /*c8b0*/  LOP3.LUT R10, R185.reuse, 0x38, RZ, 0xc0, !PT ;  /* 0x00000038b90a7812 */ /* 0x044fe200078ec0ff */
[C---:B------:R-:W-:Y:S01]  /*c8c0*/  IMAD.SHL.U32 R9, R185.reuse, 0x8, RZ ;  /* 0x00000008b9097824 */ /* 0x040fe200078e00ff */
[----:B------:R-:W-:Y:S01]  /*c8d0*/  SHF.R.U32.HI R186, RZ, 0x1, R185 ;  /* 0x00000001ffba7819 */ /* 0x000fe200000116b9 */
[C---:B------:R-:W-:Y:S02]  /*c8e0*/  IMAD.SHL.U32 R4, R185.reuse, 0x40, RZ ;  /* 0x00000040b9047824 */ /* 0x040fe400078e00ff */
[----:B------:R-:W-:Y:S01]  /*c8f0*/  IMAD.SHL.U32 R7, R185, 0x20, RZ ;  /* 0x00000020b9077824 */ /* 0x000fe200078e00ff */
[--C-:B------:R-:W-:Y:S02]  /*c900*/  LOP3.LUT R10, R10, 0x1f8, R9.reuse, 0x78, !PT ;  /* 0x000001f80a0a7812 */ /* 0x100fe400078e7809 */
[----:B------:R-:W-:Y:S02]  /*c910*/  LOP3.LUT R184, R9, 0x38, RZ, 0xc0, !PT ;  /* 0x0000003809b87812 */ /* 0x000fe400078ec0ff */
[----:B------:R-:W-:Y:S01]  /*c920*/  LOP3.LUT R217, R10, 0x1e00, R9, 0xf8, !PT ;  /* 0x00001e000ad97812 */ /* 0x000fe200078ef809 */
[----:B---3--:R-:W-:Y:S01]  /*c930*/  @!P3 IMAD.SHL.U32 R10, R176, 0x40, RZ ;  /* 0x00000040b00ab824 */ /* 0x008fe200078e00ff */
        /* <DEDUP_REMOVED lines=20> */
[----:B----4-:R-:W-:Y:S10]  /*ca80*/  @!P3 BRA `(.L_x_5112) ;  /* 0x0000000000f8b947 */ /* 0x010ff40003800000 */
[----:B------:R-:W2:Y:S01]  /*ca90*/  LDC R9, c[0x0][0x4f0] ;  /* 0x00013c00ff097b82 */ /* 0x000ea20000000800 */
[----:B------:R-:W-:Y:S07]  /*caa0*/  UIADD3 UR17, UPT, UPT, UR19, -0x40, URZ ;  /* 0xffffffc013117890 */ /* 0x000fee000fffe0ff */
[----:B------:R-:W3:Y:S01]  /*cab0*/  LDC.64 R176, c[0x0][0x3c0] ;  /* 0x0000f000ffb07b82 */ /* 0x000ee20000000a00 */
[----:B------:R-:W-:Y:S05]  /*cac0*/  IMAD.U32 R13, RZ, RZ, UR17 ;  /* 0x00000011ff0d7e24 */ /* 0x000fea000f8e00ff */
[----:B------:R-:W-:Y:S02]  /*cad0*/  IABS R13, R13 ;  /* 0x0000000d000d7213 */ /* 0x000fe40000000000 */
[----:B--2---:R-:W-:Y:S04]  /*cae0*/  IABS R6, R9 ;  /* 0x0000000900067213 */ /* 0x004fe80000000000 */
        /* <DEDUP_REMOVED lines=41> */
[----:B-1----:R-:W2:Y:S03]  /*cd80*/  LDG.E R11, desc[UR14][R18.64] ;  /* 0x0000000e120b7981 */ /* 0x002ea6000c1e1900 */
[----:B------:R-:W-:Y:S01]  /*cd90*/  SHF.R.S32.HI R13, RZ, 0x1f, R9 ;  /* 0x0000001fff0d7819 */ /* 0x000fe20000011409 */
[----:B------:R-:W2:Y:S04]  /*cda0*/  LDG.E R6, desc[UR14][R16.64] ;  /* 0x0000000e10067981 */ /* 0x000ea8000c1e1900 */
[-C--:B---3--:R-:W-:Y:S02]  /*cdb0*/  IMAD R4, R13, R176.reuse, RZ ;  /* 0x000000b00d047224 */ /* 0x088fe400078e02ff */
[C---:B------:R-:W-:Y:S04]  /*cdc0*/  IMAD.WIDE.U32 R12, R9.reuse, R176, RZ ;  /* 0x000000b0090c7225 */ /* 0x040fe800078e00ff */
[----:B------:R-:W-:Y:S05]  /*cdd0*/  IMAD R4, R9, R177, R4 ;  /* 0x000000b109047224 */ /* 0x000fea00078e0204 */
[----:B------:R-:W-:Y:S01]  /*cde0*/  IADD3 R13, PT, PT, R13, R4, RZ ;  /* 0x000000040d0d7210 */ /* 0x000fe20007ffe0ff */
[----:B--2---:R-:W-:Y:S04]  /*cdf0*/  IMAD.IADD R11, R11, 0x1, -R6 ;  /* 0x000000010b0b7824 */ /* 0x004fe800078e0a06 */
[C---:B------:R-:W-:Y:S01]  /*ce00*/  IMAD.WIDE.U32 R12, R11.reuse, UR8, R12 ;  /* 0x000000080b0c7c25 */ /* 0x040fe2000f8e000c */
[----:B------:R-:W-:Y:S02]  /*ce10*/  SHF.R.S32.HI R6, RZ, 0x1f, R11 ;  /* 0x0000001fff067819 */ /* 0x000fe4000001140b */
[----:B------:R-:W-:Y:S03]  /*ce20*/  LEA R202, P0, R12, R7, 0x1 ;  /* 0x000000070cca7211 */ /* 0x000fe600078008ff */
[----:B------:R-:W-:Y:S04]  /*ce30*/  IMAD R6, R6, UR8, RZ ;  /* 0x0000000806067c24 */ /* 0x000fe8000f8e02ff */
[----:B------:R-:W-:Y:S04]  /*ce40*/  IMAD R6, R11, UR9, R6 ;  /* 0x000000090b067c24 */ /* 0x000fe8000f8e0206 */
[----:B------:R-:W-:Y:S05]  /*ce50*/  IMAD.IADD R6, R13, 0x1, R6 ;  /* 0x000000010d067824 */ /* 0x000fea00078e0206 */
[----:B------:R-:W-:Y:S07]  /*ce60*/  LEA.HI.X R203, R12, R5, R6, 0x1, P0 ;  /* 0x000000050ccb7211 */ /* 0x000fee00000f0c06 */
.L_x_5112:
[----:B------:R-:W-:Y:S01]  /*ce70*/  @!PT LDS RZ, [RZ] ;  /* 0x00000000fffff984 */ /* 0x000fe20000000800 */
[----:B------:R-:W-:Y:S01]  /*ce80*/  @!PT LDS RZ, [RZ] ;  /* 0x00000000fffff984 */ /* 0x000fe20000000800 */
[----:B------:R-:W-:Y:S01]  /*ce90*/  @!PT LDS RZ, [RZ] ;  /* 0x00000000fffff984 */ /* 0x000fe20000000800 */
[----:B-1----:R-:W-:Y:S01]  /*cea0*/  @!P5 LDGSTS.E.BYPASS.LTC128B.128 [R217+0xc000], desc[UR14][R202.64] ;  /* 0x0c000000cad9dfae */ /* 0x002fe2000b981a0e */
[C---:B------:R-:W-:Y:S01]  /*ceb0*/  LEA R218, P0, R176.reuse, R202, 0x5 ;  /* 0x000000cab0da7211 */ /* 0x040fe200078028ff */
[----:B------:R-:W-:Y:S01]  /*cec0*/  UIADD3 UR18, UPT, UPT, UR18, -0x1, URZ ;  /* 0xffffffff12127890 */ /* 0x000fe2000fffe0ff */
[C---:B------:R-:W-:Y:S02]  /*ced0*/  SHF.L.U32 R177, R176.reuse, 0x5, RZ ;  /* 0x00000005b0b17819 */ /* 0x040fe400000006ff */
[----:B------:R-:W-:Y:S01]  /*cee0*/  @P5 STS.128 [R217+0xc000], RZ ;  /* 0x00c000ffd9005388 */ /* 0x000fe20000000c00 */
[C-C-:B------:R-:W-:Y:S01]  /*cef0*/  LEA.HI.X R219, R176.reuse, R203, R179.reuse, 0x5, P0 ;  /* 0x000000cbb0db7211 */ /* 0x140fe200000f2cb3 */
[----:B------:R-:W-:Y:S01]  /*cf00*/  UISETP.GT.AND UP0, UPT, UR18, UR16, UPT ;  /* 0x000000101200728c */ /* 0x000fe2000bf04270 */
        /* <DEDUP_REMOVED lines=74> */
[----:B------:R-:W3:Y:S05]  /*d3b0*/  LDSM.16.M88.4 R136, [R193+UR5+0x6000] ;  /* 0x00600005c188783b */ /* 0x000eea0008000200 */
[----:B------:R-:W4:Y:S05]  /*d3c0*/  LDSM.16.M88.4 R140, [R193+UR5+0x6800] ;  /* 0x00680005c18c783b */ /* 0x000f2a0008000200 */
[----:B------:R-:W5:Y:S05]  /*d3d0*/  LDSM.16.M88.4 R144, [R193+UR5+0x7000] ;  /* 0x00700005c190783b */ /* 0x000f6a0008000200 */
[----:B------:R-:W0:Y:S05]  /*d3e0*/  LDGDEPBAR ;  /* 0x00000000000079af */ /* 0x000e2a0000000000 */
[----:B------:R-:W2:Y:S05]  /*d3f0*/  LDSM.16.M88.4 R148, [R193+UR5+0x7800] ;  /* 0x00780005c194783b */ /* 0x000eaa0008000200 */
[----:B------:R-:W-:Y:S05]  /*d400*/  LDSM.16.M88.4 R152, [R192] ;  /* 0x00000000c098783b */ /* 0x000fea0000000200 */
[----:B------:R-:W2:Y:S05]  /*d410*/  LDSM.16.M88.4 R156, [R191+0x6000] ;  /* 0x00600000bf9c783b */ /* 0x000eaa0000000200 */
[----:B------:R-:W2:Y:S05]  /*d420*/  LDSM.16.M88.4 R160, [R191+0x6800] ;  /* 0x00680000bfa0783b */ /* 0x000eaa0000000200 */
[----:B------:R-:W2:Y:S01]  /*d430*/  LDSM.16.M88.4 R164, [R191+0x7000] ;  /* 0x00700000bfa4783b */ /* 0x000ea20000000200 */
[C---:B---3--:R-:W-:Y:S04]  /*d440*/  HMMA.16816.F32.BF16 R4, R132.reuse, R136, RZ ;  /* 0x000000888404723c */ /* 0x048fe800000418ff */
[----:B------:R-:W-:Y:S04]  /*d450*/  LDSM.16.M88.4 R168, [R190] ;  /* 0x00000000bea8783b */ /* 0x000fe80000000200 */
[C---:B------:R-:W-:Y:S01]  /*d460*/  HMMA.16816.F32.BF16 R8, R132.reuse, R138, RZ ;  /* 0x0000008a8408723c */ /* 0x040fe200000418ff */
[----:B------:R-:W3:Y:S05]  /*d470*/  LDSM.16.M88.4 R136, [R191+0x7800] ;  /* 0x00780000bf88783b */ /* 0x000eea0000000200 */
[----:B------:R-:W3:Y:S02]  /*d480*/  LDSM.16.M88.4 R172, [R188+0x6000] ;  /* 0x00600000bcac783b */ /* 0x000ee40000000200 */
[C---:B----4-:R-:W-:Y:S03]  /*d490*/  HMMA.16816.F32.BF16 R12, R132.reuse, R140, RZ ;  /* 0x0000008c840c723c */ /* 0x050fe600000418ff */
[----:B-1----:R-:W-:Y:S05]  /*d4a0*/  LDSM.16.M88.4 R176, [R191+0x8000] ;  /* 0x00800000bfb0783b */ /* 0x002fea0000000200 */
[C---:B------:R-:W-:Y:S01]  /*d4b0*/  HMMA.16816.F32.BF16 R16, R132.reuse, R142, RZ ;  /* 0x0000008e8410723c */ /* 0x040fe200000418ff */
[----:B------:R-:W-:Y:S07]  /*d4c0*/  LDSM.16.M88.4 R140, [R188+0x7000] ;  /* 0x00700000bc8c783b */ /* 0x000fee0000000200 */
[C---:B-----5:R-:W-:Y:S08]  /*d4d0*/  HMMA.16816.F32.BF16 R20, R132.reuse, R144, RZ ;  /* 0x000000908414723c */ /* 0x060ff000000418ff */
        /* <DEDUP_REMOVED lines=15> */
[C---:B---3--:R-:W-:Y:S08]  /*d5d0*/  HMMA.16816.F32.BF16 R28, R152.reuse, R136, R28 ;  /* 0x00000088981c723c */ /* 0x048ff0000004181c */
        /* <DEDUP_REMOVED lines=150> */
[----:B------:R5:W1:Y:S01]  /*df40*/  MUFU.TANH R151, R236 ;  /* 0x000000ec00977308 */ /* 0x000a620000002400 */
[C---:B--2---:R-:W-:Y:S09]  /*df50*/  HMMA.16816.F32.BF16 R28, R160.reuse, R132, R28 ;  /* 0x00000084a01c723c */ /* 0x044ff2000004181c */
[----:B------:R2:W1:Y:S01]  /*df60*/  MUFU.TANH R149, R201 ;  /* 0x000000c900957308 */ /* 0x0004620000002400 */
        /* <DEDUP_REMOVED lines=9> */
[----:B-----5:R-:W-:Y:S01]  /*e000*/  FMUL.FTZ R236, R34, UR10 ;  /* 0x0000000a22ec7c20 */ /* 0x020fe20008410000 */
[----:B--2---:R-:W-:Y:S06]  /*e010*/  FMUL.FTZ R201, R35, UR10 ;  /* 0x0000000a23c97c20 */ /* 0x004fec0008410000 */
[----:B------:R-:W2:Y:S10]  /*e020*/  MUFU.TANH R220, R220 ;  /* 0x000000dc00dc7308 */ /* 0x000eb40000002400 */
        /* <DEDUP_REMOVED lines=21> */
[----:B------:R1:W1:Y:S01]  /*e180*/  MUFU.TANH R133, R201 ;  /* 0x000000c900857308 */ /* 0x0002620000002400 */
        /* <DEDUP_REMOVED lines=18> */
[----:B------:R-:W-:Y:S02]  /*e2b0*/  IMAD.U32 R7, RZ, RZ, UR20 ;  /* 0x00000014ff077e24 */ /* 0x000fe4000f8e00ff */
[----:B------:R-:W-:Y:S03]  /*e2c0*/  MOV R8, UR17 ;  /* 0x0000001100087c02 */ /* 0x000fe60008000f00 */
[----:B------:R-:W-:Y:S02]  /*e2d0*/  IABS R7, R7 ;  /* 0x0000000700077213 */ /* 0x000fe40000000000 */
        /* <DEDUP_REMOVED lines=58> */
.L_x_5114:
[----:B-1----:R-:W-:Y:S01]  /*e680*/  @!P5 IMAD.MOV.U32 R201, RZ, RZ, R199 ;  /* 0x000000ffffc9d224 */ /* 0x002fe200078e00c7 */
        /* <DEDUP_REMOVED lines=71> */
.L_x_5113:
[C---:B--2---:R-:W-:Y:S01]  /*eb00*/  VIADD R4, R207.reuse, 0xffffffff ;  /* 0xffffffffcf047836 */ /* 0x044fe20000000000 */
[----:B------:R-:W-:Y:S01]  /*eb10*/  IABS R5, R207 ;  /* 0x000000cf00057213 */ /* 0x000fe20000000000 */
[C---:B------:R-:W-:Y:S01]  /*eb20*/  VIADD R3, R207.reuse, 0xfffffff8 ;  /* 0xfffffff8cf037836 */ /* 0x040fe20000000000 */
[C---:B------:R-:W-:Y:S01]  /*eb30*/  IADD3 R7, PT, PT, R207.reuse, -0x21, RZ ;  /* 0xffffffdfcf077810 */ /* 0x040fe20007ffe0ff */
[----:B------:R-:W-:Y:S01]  /*eb40*/  VIADD R8, R207, 0xfffffff7 ;  /* 0xfffffff7cf087836 */ /* 0x000fe20000000000 */
[----:B------:R-:W-:Y:S01]  /*eb50*/  IABS R4, R4 ;  /* 0x0000000400047213 */ /* 0x000fe20000000000 */
[C---:B------:R-:W-:Y:S01]  /*eb60*/  VIADD R14, R206.reuse, 0xffffffe8 ;  /* 0xffffffe8ce0e7836 */ /* 0x040fe20000000000 */
[----:B------:R-:W-:Y:S01]  /*eb70*/  I2FP.F32.S32 R5, R5 ;  /* 0x0000000500057245 */ /* 0x000fe20000201400 */
[C---:B------:R-:W-:Y:S01]  /*eb80*/  VIADD R19, R206.reuse, 0xfffffff8 ;  /* 0xfffffff8ce137836 */ /* 0x040fe20000000000 */
[----:B------:R-:W-:Y:S01]  /*eb90*/  I2FP.F32.S32 R4, R4 ;  /* 0x0000000400047245 */ /* 0x000fe20000201400 */
[----:B------:R-:W-:Y:S01]  /*eba0*/  VIADD R15, R206, 0x9 ;  /* 0x00000009ce0f7836 */ /* 0x000fe20000000000 */
[----:B------:R-:W-:Y:S01]  /*ebb0*/  IABS R7, R7 ;  /* 0x0000000700077213 */ /* 0x000fe20000000000 */
[----:B------:R-:W-:Y:S01]  /*ebc0*/  FFMA.FTZ R178, R5, -UR13, R178 ;  /* 0x8000000d05b27c23 */ /* 0x000fe200080100b2 */
[C---:B------:R-:W-:Y:S01]  /*ebd0*/  IADD3 R5, PT, PT, R207.reuse, -0x11, RZ ;  /* 0xffffffefcf057810 */ /* 0x040fe20007ffe0ff */
[----:B-1----:R-:W-:Y:S01]  /*ebe0*/  FFMA.FTZ R179, R4, -UR13, R179 ;  /* 0x8000000d04b37c23 */ /* 0x002fe200080100b3 */
[----:B------:R-:W-:Y:S01]  /*ebf0*/  VIADD R4, R207, 0xffffffe8 ;  /* 0xffffffe8cf047836 */ /* 0x000fe20000000000 */
[----:B------:R-:W-:Y:S01]  /*ec00*/  IABS R3, R3 ;  /* 0x0000000300037213 */ /* 0x000fe20000000000 */
[----:B------:R-:W-:Y:S01]  /*ec10*/  VIADD R17, R206, 0x1 ;  /* 0x00000001ce117836 */ /* 0x000fe20000000000 */
[----:B------:R-:W-:Y:S01]  /*ec20*/  IABS R5, R5 ;  /* 0x0000000500057213 */ /* 0x000fe20000000000 */
[----:B------:R-:W-:Y:S01]  /*ec30*/  UISETP.GT.AND UP0, UPT, UR18, UR16, UPT ;  /* 0x000000101200728c */ /* 0x000fe2000bf04270 */
[----:B------:R-:W-:Y:S01]  /*ec40*/  IABS R4, R4 ;  /* 0x0000000400047213 */ /* 0x000fe20000000000 */
[----:B------:R-:W-:Y:S01]  /*ec50*/  UIADD3 UR19, UPT, UPT, UR19, -0x40, URZ ;  /* 0xffffffc013137890 */ /* 0x000fe2000fffe0ff */
[----:B------:R-:W-:Y:S02]  /*ec60*/  I2FP.F32.S32 R5, R5 ;  /* 0x0000000500057245 */ /* 0x000fe40000201400 */
[----:B------:R-:W-:Y:S02]  /*ec70*/  I2FP.F32.S32 R4, R4 ;  /* 0x0000000400047245 */ /* 0x000fe40000201400 */
[----:B------:R-:W-:Y:S01]  /*ec80*/  I2FP.F32.S32 R7, R7 ;  /* 0x0000000700077245 */ /* 0x000fe20000201400 */
[C---:B------:R-:W-:Y:S01]  /*ec90*/  FFMA.FTZ R218, R5.reuse, -UR13, R218 ;  /* 0x8000000d05da7c23 */ /* 0x040fe200080100da */
[----:B------:R-:W-:Y:S01]  /*eca0*/  FFMA.FTZ R224, R5, -UR13, R224 ;  /* 0x8000000d05e07c23 */ /* 0x000fe200080100e0 */
[C---:B------:R-:W-:Y:S01]  /*ecb0*/  FFMA.FTZ R221, R4.reuse, -UR13, R221 ;  /* 0x8000000d04dd7c23 */ /* 0x040fe200080100dd */
[----:B------:R-:W-:Y:S01]  /*ecc0*/  FFMA.FTZ R227, R4, -UR13, R227 ;  /* 0x8000000d04e37c23 */ /* 0x000fe200080100e3 */
[C---:B------:R-:W-:Y:S01]  /*ecd0*/  VIADD R4, R207.reuse, 0xffffffe0 ;  /* 0xffffffe0cf047836 */ /* 0x040fe20000000000 */
[----:B------:R-:W-:Y:S01]  /*ece0*/  I2FP.F32.S32 R3, R3 ;  /* 0x0000000300037245 */ /* 0x000fe20000201400 */
[----:B------:R-:W-:Y:S02]  /*ecf0*/  VIADD R5, R207, 0xffffffd0 ;  /* 0xffffffd0cf057836 */ /* 0x000fe40000000000 */
[C---:B------:R-:W-:Y:S01]  /*ed00*/  FFMA.FTZ R226, R7.reuse, -UR13, R226 ;  /* 0x8000000d07e27c23 */ /* 0x040fe200080100e2 */
[----:B------:R-:W-:Y:S01]  /*ed10*/  FFMA.FTZ R232, R7, -UR13, R232 ;  /* 0x8000000d07e87c23 */ /* 0x000fe200080100e8 */
[----:B------:R-:W-:Y:S01]  /*ed20*/  IABS R4, R4 ;  /* 0x0000000400047213 */ /* 0x000fe20000000000 */
[C---:B------:R-:W-:Y:S01]  /*ed30*/  FFMA.FTZ R219, R3.reuse, -UR13, R219 ;  /* 0x8000000d03db7c23 */ /* 0x040fe200080100db */
[----:B------:R-:W-:Y:S01]  /*ed40*/  FFMA.FTZ R176, R3, -UR13, R176 ;  /* 0x8000000d03b07c23 */ /* 0x000fe200080100b0 */
[----:B------:R-:W-:Y:S01]  /*ed50*/  IABS R5, R5 ;  /* 0x0000000500057213 */ /* 0x000fe20000000000 */
[C---:B------:R-:W-:Y:S01]  /*ed60*/  VIADD R7, R207.reuse, 0xffffffcf ;  /* 0xffffffcfcf077836 */ /* 0x040fe20000000000 */
[----:B------:R-:W-:Y:S01]  /*ed70*/  I2FP.F32.S32 R4, R4 ;  /* 0x0000000400047245 */ /* 0x000fe20000201400 */
[C---:B------:R-:W-:Y:S01]  /*ed80*/  VIADD R3, R207.reuse, 0xfffffff0 ;  /* 0xfffffff0cf037836 */ /* 0x040fe20000000000 */
[----:B------:R-:W-:Y:S02]  /*ed90*/  IADD3 R6, PT, PT, R206, -0x20, RZ ;  /* 0xffffffe0ce067810 */ /* 0x000fe40007ffe0ff */
[----:B------:R-:W-:Y:S01]  /*eda0*/  IABS R7, R7 ;  /* 0x0000000700077213 */ /* 0x000fe20000000000 */
[C---:B------:R-:W-:Y:S01]  /*edb0*/  FFMA.FTZ R225, R4.reuse, -UR13, R225 ;  /* 0x8000000d04e17c23 */ /* 0x040fe200080100e1 */
[----:B------:R-:W-:Y:S01]  /*edc0*/  FFMA.FTZ R231, R4, -UR13, R231 ;  /* 0x8000000d04e77c23 */ /* 0x000fe200080100e7 */
[----:B------:R-:W-:Y:S01]  /*edd0*/  I2FP.F32.S32 R4, R5 ;  /* 0x0000000500047245 */ /* 0x000fe20000201400 */
[C---:B------:R-:W-:Y:S01]  /*ede0*/  VIADD R5, R207.reuse, 0xffffffbf ;  /* 0xffffffbfcf057836 */ /* 0x040fe20000000000 */
[-C--:B------:R-:W-:Y:S02]  /*edf0*/  ISETP.GT.AND P4, PT, R196, R6.reuse, PT ;  /* 0x00000006c400720c */ /* 0x080fe40003f84270 */
[----:B------:R-:W-:Y:S01]  /*ee00*/  ISETP.GE.AND P6, PT, R6, R197, PT ;  /* 0x000000c50600720c */ /* 0x000fe20003fc6270 */
[----:B------:R-:W-:Y:S01]  /*ee10*/  FFMA.FTZ R235, R4, -UR13, R235 ;  /* 0x8000000d04eb7c23 */ /* 0x000fe200080100eb */
[----:B------:R-:W-:Y:S01]  /*ee20*/  ISETP.GT.AND P1, PT, R198, R6, PT ;  /* 0x00000006c600720c */ /* 0x000fe20003f24270 */
[----:B------:R-:W-:Y:S01]  /*ee30*/  FFMA.FTZ R159, R4, -UR13, R159 ;  /* 0x8000000d049f7c23 */ /* 0x000fe2000801009f */
[----:B------:R-:W-:Y:S01]  /*ee40*/  ISETP.GE.AND P0, PT, R6, R195, PT ;  /* 0x000000c30600720c */ /* 0x000fe20003f06270 */
[----:B------:R-:W-:Y:S01]  /*ee50*/  VIADD R6, R207, 0xffffffe7 ;  /* 0xffffffe7cf067836 */ /* 0x000fe20000000000 */
[----:B------:R-:W-:Y:S02]  /*ee60*/  IABS R3, R3 ;  /* 0x0000000300037213 */ /* 0x000fe40000000000 */
        /* <DEDUP_REMOVED lines=11> */
[----:B------:R-:W-:Y:S02]  /*ef20*/  I2FP.F32.S32 R5, R5 ;  /* 0x0000000500057245 */ /* 0x000fe40000201400 */
[----:B------:R-:W-:Y:S01]  /*ef30*/  FSEL R7, R178, -INF , !P4 ;  /* 0xff800000b2077808 */ /* 0x000fe20006000000 */
[----:B------:R-:W-:Y:S01]  /*ef40*/  FFMA.FTZ R177, R8, -UR13, R177 ;  /* 0x8000000d08b17c23 */ /* 0x000fe200080100b1 */
[----:B------:R-:W-:Y:S01]  /*ef50*/  ISETP.GT.AND P4, PT, R196, R22, PT ;  /* 0x00000016c400720c */ /* 0x000fe20003f84270 */
[----:B------:R-:W-:Y:S01]  /*ef60*/  FFMA.FTZ R152, R5, -UR13, R152 ;  /* 0x8000000d05987c23 */ /* 0x000fe20008010098 */
[----:B------:R-:W-:Y:S01]  /*ef70*/  I2FP.F32.S32 R3, R6 ;  /* 0x0000000600037245 */ /* 0x000fe20000201400 */
[----:B------:R-:W-:Y:S01]  /*ef80*/  VIADD R6, R207, 0xffffffd8 ;  /* 0xffffffd8cf067836 */ /* 0x000fe20000000000 */
[----:B------:R-:W-:Y:S01]  /*ef90*/  ISETP.GT.AND P5, PT, R198, R22, PT ;  /* 0x00000016c600720c */ /* 0x000fe20003fa4270 */
[----:B------:R-:W-:Y:S01]  /*efa0*/  FFMA.FTZ R220, R8, -UR13, R220 ;  /* 0x8000000d08dc7c23 */ /* 0x000fe200080100dc */
[----:B------:R-:W-:Y:S01]  /*efb0*/  IADD3 R21, PT, PT, R206, -0x17, RZ ;  /* 0xffffffe9ce157810 */ /* 0x000fe20007ffe0ff */
[C---:B------:R-:W-:Y:S01]  /*efc0*/  FFMA.FTZ R222, R3.reuse, -UR13, R222 ;  /* 0x8000000d03de7c23 */ /* 0x040fe200080100de */
[----:B------:R-:W-:Y:S01]  /*efd0*/  FSEL R176, R176, -INF , !P1 ;  /* 0xff800000b0b07808 */ /* 0x000fe20004800000 */
[----:B------:R-:W-:Y:S01]  /*efe0*/  FFMA.FTZ R228, R3, -UR13, R228 ;  /* 0x8000000d03e47c23 */ /* 0x000fe200080100e4 */
[----:B------:R-:W-:Y:S01]  /*eff0*/  FSEL R5, R179, -INF , !P4 ;  /* 0xff800000b3057808 */ /* 0x000fe20006000000 */
[----:B------:R-:W-:Y:S01]  /*f000*/  VIADD R8, R206, 0xfffffff0 ;  /* 0xfffffff0ce087836 */ /* 0x000fe20000000000 */
[-C--:B------:R-:W-:Y:S02]  /*f010*/  ISETP.GT.AND P1, PT, R198, R14.reuse, PT ;  /* 0x0000000ec600720c */ /* 0x080fe40003f24270 */
[----:B------:R-:W-:Y:S02]  /*f020*/  ISETP.GT.AND P4, PT, R196, R14, PT ;  /* 0x0000000ec400720c */ /* 0x000fe40003f84270 */
[----:B------:R-:W-:Y:S02]  /*f030*/  IADD3 R20, PT, PT, R206, -0xf, RZ ;  /* 0xfffffff1ce147810 */ /* 0x000fe40007ffe0ff */
[----:B------:R-:W-:Y:S02]  /*f040*/  IABS R6, R6 ;  /* 0x0000000600067213 */ /* 0x000fe40000000000 */
[----:B------:R-:W-:Y:S02]  /*f050*/  IADD3 R3, PT, PT, R207, -0x29, RZ ;  /* 0xffffffd7cf037810 */ /* 0x000fe40007ffe0ff */
[----:B------:R-:W-:Y:S02]  /*f060*/  FSEL R12, R177, -INF , !P5 ;  /* 0xff800000b10c7808 */ /* 0x000fe40006800000 */
[-C--:B------:R-:W-:Y:S02]  /*f070*/  ISETP.GT.AND P5, PT, R198, R21.reuse, PT ;  /* 0x00000015c600720c */ /* 0x080fe40003fa4270 */
[----:B------:R-:W-:Y:S02]  /*f080*/  FSEL R10, R216, -INF , !P1 ;  /* 0xff800000d80a7808 */ /* 0x000fe40004800000 */
[----:B------:R-:W-:Y:S02]  /*f090*/  FSEL R11, R219, -INF , !P4 ;  /* 0xff800000db0b7808 */ /* 0x000fe40006000000 */
[----:B------:R-:W-:Y:S02]  /*f0a0*/  ISETP.GT.AND P1, PT, R196, R21, PT ;  /* 0x00000015c400720c */ /* 0x000fe40003f24270 */
[----:B------:R-:W-:Y:S02]  /*f0b0*/  ISETP.GT.AND P4, PT, R198, R20, PT ;  /* 0x00000014c600720c */ /* 0x000fe40003f84270 */
[----:B------:R-:W-:Y:S02]  /*f0c0*/  I2FP.F32.S32 R6, R6 ;  /* 0x0000000600067245 */ /* 0x000fe40000201400 */
[----:B------:R-:W-:Y:S02]  /*f0d0*/  IABS R3, R3 ;  /* 0x0000000300037213 */ /* 0x000fe40000000000 */
[----:B------:R-:W-:Y:S01]  /*f0e0*/  FSEL R218, R218, -INF , !P5 ;  /* 0xff800000dada7808 */ /* 0x000fe20006800000 */
[----:B------:R-:W-:Y:S01]  /*f0f0*/  FFMA.FTZ R229, R6, -UR13, R229 ;  /* 0x8000000d06e57c23 */ /* 0x000fe200080100e5 */
[-C--:B------:R-:W-:Y:S01]  /*f100*/  ISETP.GT.AND P5, PT, R198, R8.reuse, PT ;  /* 0x00000008c600720c */ /* 0x080fe20003fa4270 */
[----:B------:R-:W-:Y:S01]  /*f110*/  FFMA.FTZ R151, R6, -UR13, R151 ;  /* 0x8000000d06977c23 */ /* 0x000fe20008010097 */
[----:B------:R-:W-:Y:S02]  /*f120*/  FSEL R9, R220, -INF , !P1 ;  /* 0xff800000dc097808 */ /* 0x000fe40004800000 */
[----:B------:R-:W-:Y:S02]  /*f130*/  FSEL R144, R222, -INF , !P4 ;  /* 0xff800000de907808 */ /* 0x000fe40006000000 */
[----:B------:R-:W-:Y:S02]  /*f140*/  I2FP.F32.S32 R3, R3 ;  /* 0x0000000300037245 */ /* 0x000fe40000201400 */
[-C--:B------:R-:W-:Y:S02]  /*f150*/  ISETP.GT.AND P4, PT, R198, R19.reuse, PT ;  /* 0x00000013c600720c */ /* 0x080fe40003f84270 */
[----:B------:R-:W-:Y:S01]  /*f160*/  ISETP.GT.AND P1, PT, R196, R8, PT ;  /* 0x00000008c400720c */ /* 0x000fe20003f24270 */
[C---:B------:R-:W-:Y:S01]  /*f170*/  FFMA.FTZ R230, R3.reuse, -UR13, R230 ;  /* 0x8000000d03e67c23 */ /* 0x040fe200080100e6 */
[----:B------:R-:W-:Y:S01]  /*f180*/  IADD3 R18, PT, PT, R206, -0x7, RZ ;  /* 0xfffffff9ce127810 */ /* 0x000fe20007ffe0ff */
[----:B------:R-:W-:Y:S01]  /*f190*/  FFMA.FTZ R149, R3, -UR13, R149 ;  /* 0x8000000d03957c23 */ /* 0x000fe20008010095 */
[C---:B------:R-:W-:Y:S01]  /*f1a0*/  IADD3 R6, PT, PT, R207.reuse, -0x40, RZ ;  /* 0xffffffc0cf067810 */ /* 0x040fe20007ffe0ff */
[----:B------:R-:W-:Y:S01]  /*f1b0*/  VIADD R3, R207, 0xffffffc7 ;  /* 0xffffffc7cf037836 */ /* 0x000fe20000000000 */
[----:B------:R-:W-:Y:S02]  /*f1c0*/  FSEL R146, R221, -INF , !P5 ;  /* 0xff800000dd927808 */ /* 0x000fe40006800000 */
[----:B------:R-:W-:Y:S02]  /*f1d0*/  ISETP.GT.AND P5, PT, R196, R20, PT ;  /* 0x00000014c400720c */ /* 0x000fe40003fa4270 */
[----:B------:R-:W-:Y:S02]  /*f1e0*/  FSEL R147, R223, -INF , !P1 ;  /* 0xff800000df937808 */ /* 0x000fe40004800000 */
[----:B------:R-:W-:Y:S02]  /*f1f0*/  FSEL R142, R225, -INF , !P4 ;  /* 0xff800000e18e7808 */ /* 0x000fe40006000000 */
[C---:B------:R-:W-:Y:S02]  /*f200*/  ISETP.GT.AND P1, PT, R198.reuse, R18, PT ;  /* 0x00000012c600720c */ /* 0x040fe40003f24270 */
[----:B------:R-:W-:Y:S02]  /*f210*/  ISETP.GT.AND P4, PT, R198, R206, PT ;  /* 0x000000cec600720c */ /* 0x000fe40003f84270 */
[----:B------:R-:W-:Y:S02]  /*f220*/  IABS R6, R6 ;  /* 0x0000000600067213 */ /* 0x000fe40000000000 */
[----:B------:R-:W-:Y:S02]  /*f230*/  IADD3 R16, PT, PT, R206, 0x8, RZ ;  /* 0x00000008ce107810 */ /* 0x000fe40007ffe0ff */
[----:B------:R-:W-:Y:S02]  /*f240*/  FSEL R145, R224, -INF , !P5 ;  /* 0xff800000e0917808 */ /* 0x000fe40006800000 */
[----:B------:R-:W-:Y:S02]  /*f250*/  IADD3 R4, PT, PT, R207, -0x38, RZ ;  /* 0xffffffc8cf047810 */ /* 0x000fe40007ffe0ff */
[----:B------:R-:W-:Y:S02]  /*f260*/  ISETP.GT.AND P5, PT, R196, R19, PT ;  /* 0x00000013c400720c */ /* 0x000fe40003fa4270 */
[----:B------:R-:W-:Y:S02]  /*f270*/  FSEL R140, R226, -INF , !P1 ;  /* 0xff800000e28c7808 */ /* 0x000fe40004800000 */
[----:B------:R-:W-:Y:S02]  /*f280*/  FSEL R162, R229, -INF , !P4 ;  /* 0xff800000e5a27808 */ /* 0x000fe40006000000 */
[----:B------:R-:W-:Y:S02]  /*f290*/  I2FP.F32.S32 R6, R6 ;  /* 0x0000000600067245 */ /* 0x000fe40000201400 */
[----:B------:R-:W-:Y:S02]  /*f2a0*/  ISETP.GT.AND P4, PT, R198, R16, PT ;  /* 0x00000010c600720c */ /* 0x000fe40003f84270 */
[----:B------:R-:W-:Y:S01]  /*f2b0*/  ISETP.GT.AND P1, PT, R196, R206, PT ;  /* 0x000000cec400720c */ /* 0x000fe20003f24270 */
[----:B------:R-:W-:Y:S01]  /*f2c0*/  FFMA.FTZ R153, R6, -UR13, R153 ;  /* 0x8000000d06997c23 */ /* 0x000fe20008010099 */
[----:B------:R-:W-:Y:S01]  /*f2d0*/  IABS R3, R3 ;  /* 0x0000000300037213 */ /* 0x000fe20000000000 */
[----:B------:R-:W-:Y:S01]  /*f2e0*/  VIADD R6, R206, 0x11 ;  /* 0x00000011ce067836 */ /* 0x000fe20000000000 */
[----:B------:R-:W-:Y:S02]  /*f2f0*/  IABS R4, R4 ;  /* 0x0000000400047213 */ /* 0x000fe40000000000 */
[----:B------:R-:W-:Y:S02]  /*f300*/  FSEL R143, R227, -INF , !P5 ;  /* 0xff800000e38f7808 */ /* 0x000fe40006800000 */
[C---:B------:R-:W-:Y:S02]  /*f310*/  ISETP.GT.AND P5, PT, R196.reuse, R18, PT ;  /* 0x00000012c400720c */ /* 0x040fe40003fa4270 */
[----:B------:R-:W-:Y:S02]  /*f320*/  FSEL R163, R231, -INF , !P1 ;  /* 0xff800000e7a37808 */ /* 0x000fe40004800000 */
[----:B------:R-:W-:Y:S02]  /*f330*/  FSEL R150, R235, -INF , !P4 ;  /* 0xff800000eb967808 */ /* 0x000fe40006000000 */
[----:B------:R-:W-:Y:S02]  /*f340*/  I2FP.F32.S32 R3, R3 ;  /* 0x0000000300037245 */ /* 0x000fe40000201400 */
[C---:B------:R-:W-:Y:S02]  /*f350*/  ISETP.GT.AND P1, PT, R196.reuse, R16, PT ;  /* 0x00000010c400720c */ /* 0x040fe40003f24270 */
[----:B------:R-:W-:Y:S01]  /*f360*/  ISETP.GT.AND P4, PT, R196, R15, PT ;  /* 0x0000000fc400720c */ /* 0x000fe20003f84270 */
[C---:B------:R-:W-:Y:S01]  /*f370*/  FFMA.FTZ R156, R3.reuse, -UR13, R156 ;  /* 0x8000000d039c7c23 */ /* 0x040fe2000801009c */
[----:B------:R-:W-:Y:S01]  /*f380*/  I2FP.F32.S32 R4, R4 ;  /* 0x0000000400047245 */ /* 0x000fe20000201400 */
[----:B------:R-:W-:Y:S01]  /*f390*/  FFMA.FTZ R133, R3, -UR13, R133 ;  /* 0x8000000d03857c23 */ /* 0x000fe20008010085 */
[C---:B------:R-:W-:Y:S01]  /*f3a0*/  IADD3 R13, PT, PT, R206.reuse, 0x10, RZ ;  /* 0x00000010ce0d7810 */ /* 0x040fe20007ffe0ff */
[----:B------:R-:W-:Y:S01]  /*f3b0*/  VIADD R3, R206, 0x19 ;  /* 0x00000019ce037836 */ /* 0x000fe20000000000 */
[----:B------:R-:W-:Y:S01]  /*f3c0*/  FSEL R141, R228, -INF , !P5 ;  /* 0xff800000e48d7808 */ /* 0x000fe20006800000 */
[----:B------:R-:W-:Y:S01]  /*f3d0*/  FFMA.FTZ R233, R4, -UR13, R233 ;  /* 0x8000000d04e97c23 */ /* 0x000fe200080100e9 */
[----:B------:R-:W-:Y:S01]  /*f3e0*/  ISETP.GT.AND P5, PT, R198, R17, PT ;  /* 0x00000011c600720c */ /* 0x000fe20003fa4270 */
[----:B------:R-:W-:Y:S01]  /*f3f0*/  FFMA.FTZ R134, R4, -UR13, R134 ;  /* 0x8000000d04867c23 */ /* 0x000fe20008010086 */
[----:B------:R-:W-:Y:S02]  /*f400*/  FSEL R151, R151, -INF , !P1 ;  /* 0xff80000097977808 */ /* 0x000fe40004800000 */
[----:B------:R-:W-:Y:S02]  /*f410*/  FSEL R149, R149, -INF , !P4 ;  /* 0xff80000095957808 */ /* 0x000fe40006000000 */
[----:B------:R-:W-:Y:S02]  /*f420*/  FSEL R7, R7, -INF , !P0 ;  /* 0xff80000007077808 */ /* 0x000fe40004000000 */
[----:B------:R-:W-:Y:S02]  /*f430*/  ISETP.GT.AND P4, PT, R196, R13, PT ;  /* 0x0000000dc400720c */ /* 0x000fe40003f84270 */
[-C--:B------:R-:W-:Y:S02]  /*f440*/  ISETP.GT.AND P1, PT, R198, R6.reuse, PT ;  /* 0x00000006c600720c */ /* 0x080fe40003f24270 */
[----:B------:R-:W-:Y:S02]  /*f450*/  ISETP.GT.AND P0, PT, R196, R6, PT ;  /* 0x00000006c400720c */ /* 0x000fe40003f04270 */
[----:B------:R-:W-:Y:S02]  /*f460*/  IADD3 R4, PT, PT, R206, 0x18, RZ ;  /* 0x00000018ce047810 */ /* 0x000fe40007ffe0ff */
[----:B------:R-:W-:Y:S02]  /*f470*/  FSEL R160, R230, -INF , !P5 ;  /* 0xff800000e6a07808 */ /* 0x000fe40006800000 */
[----:B------:R-:W-:Y:S02]  /*f480*/  ISETP.GT.AND P5, PT, R196, R17, PT ;  /* 0x00000011c400720c */ /* 0x000fe40003fa4270 */
[----:B------:R-:W-:Y:S02]  /*f490*/  FSEL R156, R156, -INF , !P1 ;  /* 0xff8000009c9c7808 */ /* 0x000fe40004800000 */
[----:B------:R-:W-:Y:S02]  /*f4a0*/  FSEL R159, R159, -INF , !P4 ;  /* 0xff8000009f9f7808 */ /* 0x000fe40006000000 */
[----:B------:R-:W-:Y:S02]  /*f4b0*/  FSEL R157, R157, -INF , !P0 ;  /* 0xff8000009d9d7808 */ /* 0x000fe40004000000 */
[-C--:B------:R-:W-:Y:S02]  /*f4c0*/  ISETP.GT.AND P1, PT, R198, R3.reuse, PT ;  /* 0x00000003c600720c */ /* 0x080fe40003f24270 */
[CC--:B------:R-:W-:Y:S02]  /*f4d0*/  ISETP.GT.AND P4, PT, R196.reuse, R4.reuse, PT ;  /* 0x00000004c400720c */ /* 0x0c0fe40003f84270 */
[----:B------:R-:W-:Y:S02]  /*f4e0*/  ISETP.GT.AND P0, PT, R196, R3, PT ;  /* 0x00000003c400720c */ /* 0x000fe40003f04270 */
[----:B------:R-:W-:Y:S02]  /*f4f0*/  FSEL R161, R232, -INF , !P5 ;  /* 0xff800000e8a17808 */ /* 0x000fe40006800000 */
[----:B------:R-:W-:Y:S02]  /*f500*/  ISETP.GT.AND P5, PT, R198, R15, PT ;  /* 0x0000000fc600720c */ /* 0x000fe40003fa4270 */
[----:B------:R-:W-:Y:S02]  /*f510*/  FSEL R152, R152, -INF , !P1 ;  /* 0xff80000098987808 */ /* 0x000fe40004800000 */
[----:B------:R-:W-:Y:S02]  /*f520*/  FSEL R134, R134, -INF , !P4 ;  /* 0xff80000086867808 */ /* 0x000fe40006000000 */
[----:B------:R-:W-:Y:S02]  /*f530*/  FSEL R133, R133, -INF , !P0 ;  /* 0xff80000085857808 */ /* 0x000fe40004000000 */
[----:B------:R-:W-:Y:S02]  /*f540*/  ISETP.GE.AND P1, PT, R22, R195, PT ;  /* 0x000000c31600720c */ /* 0x000fe40003f26270 */
[C---:B------:R-:W-:Y:S02]  /*f550*/  ISETP.GE.AND P4, PT, R14.reuse, R197, PT ;  /* 0x000000c50e00720c */ /* 0x040fe40003f86270 */
[----:B------:R-:W-:Y:S02]  /*f560*/  ISETP.GE.AND P0, PT, R14, R195, PT ;  /* 0x000000c30e00720c */ /* 0x000fe40003f06270 */
[----:B------:R-:W-:Y:S02]  /*f570*/  FSEL R14, R176, -INF , !P6 ;  /* 0xff800000b00e7808 */ /* 0x000fe40007000000 */
[----:B------:R-:W-:Y:S02]  /*f580*/  ISETP.GE.AND P6, PT, R21, R197, PT ;  /* 0x000000c51500720c */ /* 0x000fe40003fc6270 */
        /* <DEDUP_REMOVED lines=14> */
[----:B------:R-:W-:Y:S02]  /*f670*/  ISETP.GE.AND P1, PT, R19, R195, PT ;  /* 0x000000c31300720c */ /* 0x000fe40003f26270 */
[-C--:B------:R-:W-:Y:S02]  /*f680*/  ISETP.GE.AND P0, PT, R17, R197.reuse, PT ;  /* 0x000000c51100720c */ /* 0x080fe40003f06270 */
[----:B------:R-:W-:Y:S02]  /*f690*/  FSEL R144, R144, -INF , !P6 ;  /* 0xff80000090907808 */ /* 0x000fe40007000000 */
[----:B------:R-:W-:Y:S02]  /*f6a0*/  FSEL R153, R153, -INF , !P5 ;  /* 0xff80000099997808 */ /* 0x000fe40006800000 */
        /* <DEDUP_REMOVED lines=15> */
[C---:B------:R-:W-:Y:S01]  /*f7a0*/  ISETP.GE.AND P0, PT, R13.reuse, R197, PT ;  /* 0x000000c50d00720c */ /* 0x040fe20003f06270 */
[----:B------:R-:W-:Y:S01]  /*f7b0*/  LDSM.16.MT88.4 R20, [R181+0xc000] ;  /* 0x00c00000b514783b */ /* 0x000fe20000004200 */
[-C--:B------:R-:W-:Y:S02]  /*f7c0*/  ISETP.GE.AND P1, PT, R13, R195.reuse, PT ;  /* 0x000000c30d00720c */ /* 0x080fe40003f26270 */
[----:B------:R-:W-:Y:S02]  /*f7d0*/  FSEL R141, R141, -INF , !P4 ;  /* 0xff8000008d8d7808 */ /* 0x000fe40006000000 */
[----:B------:R-:W-:Y:S02]  /*f7e0*/  FSEL R162, R162, -INF , !P6 ;  /* 0xff800000a2a27808 */ /* 0x000fe40007000000 */
[----:B------:R-:W-:Y:S02]  /*f7f0*/  FMNMX3.FTZ R13, R0, R14, R12, !PT ;  /* 0x0000000e000d7276 */ /* 0x000fe4000781000c */
[----:B------:R-:W-:Y:S02]  /*f800*/  ISETP.GE.AND P4, PT, R16, R195, PT ;  /* 0x000000c31000720c */ /* 0x000fe40003f86270 */
[-C--:B------:R-:W-:Y:S02]  /*f810*/  ISETP.GE.AND P6, PT, R15, R197.reuse, PT ;  /* 0x000000c50f00720c */ /* 0x080fe40003fc6270 */
[----:B------:R-:W-:Y:S02]  /*f820*/  FSEL R9, R9, -INF , !P5 ;  /* 0xff80000009097808 */ /* 0x000fe40006800000 */
[-C--:B------:R-:W-:Y:S02]  /*f830*/  ISETP.GE.AND P5, PT, R19, R197.reuse, PT ;  /* 0x000000c51300720c */ /* 0x080fe40003fa6270 */
        /* <DEDUP_REMOVED lines=12> */
[----:B------:R-:W-:Y:S02]  /*f900*/  FMNMX3.FTZ R6, R6, R147, R145, !PT ;  /* 0x0000009306067276 */ /* 0x000fe40007810091 */
        /* <DEDUP_REMOVED lines=404> */
.L_x_5111:
        /* <DEDUP_REMOVED lines=277> */
.L_x_5117:
[----:B------:R-:W-:Y:S05]  /*123a0*/  BSYNC.RECONVERGENT B0 ;  /* 0x0000000000007941 */ /* 0x000fea0003800200 */
.L_x_5116:
        /* <DEDUP_REMOVED lines=36> */
.L_x_5119:
[----:B------:R-:W-:Y:S05]  /*125f0*/  BSYNC.RECONVERGENT B0 ;  /* 0x0000000000007941 */ /* 0x000fea0003800200 */
.L_x_5118:
        /* <DEDUP_REMOVED lines=23> */
.L_x_5121:
[----:B------:R-:W-:Y:S05]  /*12770*/  BSYNC.RECONVERGENT B0 ;  /* 0x0000000000007941 */ /* 0x000fea0003800200 */
.L_x_5120:
        /* <DEDUP_REMOVED lines=23> */
.L_x_5123:
[----:B------:R-:W-:Y:S05]  /*128f0*/  BSYNC.RECONVERGENT B0 ;  /* 0x0000000000007941 */ /* 0x000fea0003800200 */
.L_x_5122:
        /* <DEDUP_REMOVED lines=22> */
.L_x_5124:
        /* <DEDUP_REMOVED lines=10> */
.L_x_6908:


//--------------------- .text._ZN5flash24flash_fwd_splitkv_kernelI23Flash_fwd_kernel_traitsILi192ELi64ELi64ELi4ELb0ELb0EN7cutlass10bfloat16_tE19Flash_kernel_traitsILi192ELi64ELi64ELi4ES3_EELb0ELb1ELb0ELb0ELb1ELb0ELb0ELb1EEEvNS_16Flash_fwd_paramsE --------------------------
	.section	.text._ZN5flash24flash_fwd_splitkv_kernelI23Flash_fwd_kernel_traitsILi192ELi64ELi64ELi4ELb0ELb0EN7cutlass10bfloat16_tE19Flash_kernel_traitsILi192ELi64ELi64ELi4ES3_EELb0ELb1ELb0ELb0ELb1ELb0ELb0ELb1EEEvNS_16Flash_fwd_paramsE,"ax",@progbits
	.align	128
        .global         _ZN5flash24flash_fwd_splitkv_kernelI23Flash_fwd_kernel_traitsILi192ELi64ELi64ELi4ELb0ELb0EN7cutlass10bfloat16_tE19Flash_kernel_traitsILi192ELi64ELi64ELi4ES3_EELb0ELb1ELb0ELb0ELb1ELb0ELb0ELb1EEEvNS_16Flash_fwd_paramsE
        .type           _ZN5flash24flash_fwd_splitkv_kernelI23Flash_fwd_kernel_traitsILi192ELi64ELi64ELi4ELb0ELb0EN7cutlass10bfloat16_tE19Flash_kernel_traitsILi192ELi64ELi64ELi4ES3_EELb0ELb1ELb0ELb0ELb1ELb0ELb0ELb1EEEvNS_16Flash_fwd_paramsE,@function
        .size           _ZN5flash24flash_fwd_splitkv_kernelI23Flash_fwd_kernel_traitsILi192ELi64ELi64ELi4ELb0ELb0EN7cutlass10bfloat16_tE19Flash_kernel_traitsILi192ELi64ELi64ELi4ES3_EELb0ELb1ELb0ELb0ELb1ELb0ELb0ELb1EEEvNS_16Flash_fwd_paramsE,(.L_x_6909 - _ZN5flash24flash_fwd_splitkv_kernelI23Flash_fwd_kernel_traitsILi192ELi64ELi64ELi4ELb0ELb0EN7cutlass10bfloat16_tE19Flash_kernel_traitsILi192ELi64ELi64ELi4ES3_EELb0ELb1ELb0ELb0ELb1ELb0ELb0ELb1EEEvNS_16Flash_fwd_paramsE)
        .other          _ZN5flash24flash_fwd_splitkv_kernelI23Flash_fwd_kernel_traitsILi192ELi64ELi64ELi4ELb0ELb0EN7cutlass10bfloat16_tE19Flash_kernel_traitsILi192ELi64ELi64ELi4ES3_EELb0ELb1ELb0ELb0ELb1ELb0ELb0ELb1EEEvNS_16Flash_fwd_paramsE,@"STO_CUDA_ENTRY STV_DEFAULT"
_ZN5flash24flash_fwd_splitkv_kernelI23Flash_fwd_kernel_traitsILi192ELi64ELi64ELi4ELb0ELb0EN7cutlass10bfloat16_tE19Flash_kernel_traitsILi192ELi64ELi64ELi4ES3_EELb0ELb1ELb0ELb0ELb1ELb0ELb0ELb1EEEvNS_16Flash_fwd_paramsE:
.text._ZN5flash24flash_fwd_splitkv_kernelI23Flash_fwd_kernel_traitsILi192ELi64ELi64ELi4ELb0ELb0EN7cutlass10bfloat16_tE19Flash_kernel_traitsILi192ELi64ELi64ELi4ES3_EELb0ELb1ELb0ELb0ELb1ELb0ELb0ELb1EEEvNS_16Flash_fwd_paramsE:
        /* <DEDUP_REMOVED lines=51> */
.L_x_5125:
        /* <DEDUP_REMOVED lines=47> */
[----:B------:R-:W-:-:S04]  /*0620*/  IADD3 R8, PT, PT, R0, 0x10, RZ ;  /* 0x0000001000087810 */ /* 0x000fc80007ffe0ff */
[----:B------:R-:W-:Y:S02]  /*0630*/  ISETP.GE.AND P3, PT, R8, R201, PT ;  /* 0x000000c90800720c */ /* 0x000fe40003f66270 */
[----:B------:R-:W-:-:S04]  /*0640*/  IADD3 R8, PT, PT, R0, 0x30, RZ ;  /* 0x0000003000087810 */ /* 0x000fc80007ffe0ff */
[----:B------:R-:W-:Y:S01]  /*0650*/  ISETP.GE.AND P1, PT, R8, R201, PT ;  /* 0x000000c90800720c */ /* 0x000fe20003f26270 */
[----:B-1----:R-:W-:-:S04]  /*0660*/  @P0 IMAD.WIDE.U32 R12, R200, R2, RZ ;  /* 0x00000002c80c0225 */ /* 0x002fc800078e00ff */
[----:B------:R-:W-:-:S04]  /*0670*/  IMAD.WIDE.U32 R14, R82, R2, R14 ;  /* 0x00000002520e7225 */ /* 0x000fc800078e000e */
[----:B-----5:R-:W-:Y:S01]  /*0680*/  @!P0 IMAD.WIDE.U32 R10, R5, R6, RZ ;  /* 0x00000006050a8225 */ /* 0x020fe200078e00ff */
[----:B------:R-:W-:-:S03]  /*0690*/  @P0 MOV R10, R12 ;  /* 0x0000000c000a0202 */ /* 0x000fc60000000f00 */
[----:B------:R-:W-:Y:S02]  /*06a0*/  @!P0 IMAD R7, R5, R7, R11 ;  /* 0x0000000705078224 */ /* 0x000fe400078e020b */
[-C--:B------:R-:W-:Y:S01]  /*06b0*/  @P0 IMAD R7, R200, R3.reuse, R13 ;  /* 0x00000003c8070224 */ /* 0x080fe200078e020d */
[----:B------:R-:W-:Y:S01]  /*06c0*/  IADD3 R14, P0, PT, R10, R14, RZ ;  /* 0x0000000e0a0e7210 */ /* 0x000fe20007f1e0ff */
[----:B------:R-:W-:Y:S02]  /*06d0*/  IMAD R6, R82, R3, R15 ;  /* 0x0000000352067224 */ /* 0x000fe400078e020f */
[----:B--2---:R-:W-:Y:S02]  /*06e0*/  IMAD R5, R4, UR9, R9 ;  /* 0x0000000904057c24 */ /* 0x004fe4000f8e0209 */
[C---:B------:R-:W-:Y:S01]  /*06f0*/  VIADD R10, R0.reuse, 0x20 ;  /* 0x00000020000a7836 */ /* 0x040fe20000000000 */
[----:B------:R-:W-:Y:S01]  /*0700*/  IADD3.X R15, PT, PT, R7, R6, RZ, P0, !PT ;  /* 0x00000006070f7210 */ /* 0x000fe200007fe4ff */
[----:B----4-:R-:W-:Y:S01]  /*0710*/  IMAD R5, R5, UR8, R82 ;  /* 0x0000000805057c24 */ /* 0x010fe2000f8e0252 */
[----:B------:R-:W-:-:S02]  /*0720*/  ISETP.GE.AND P0, PT, R0, R201, PT ;  /* 0x000000c90000720c */ /* 0x000fc40003f06270 */
[----:B------:R-:W-:Y:S01]  /*0730*/  ISETP.GE.AND P2, PT, R10, R201, PT ;  /* 0x000000c90a00720c */ /* 0x000fe20003f46270 */
[----:B---3--:R-:W-:-:S04]  /*0740*/  IMAD.WIDE.U32 R14, R9, UR4, R14 ;  /* 0x00000004090e7c25 */ /* 0x008fc8000f8e000e */
        /* <DEDUP_REMOVED lines=11> */
.L_x_5128:
[----:B------:R-:W-:Y:S05]  /*0800*/  BSYNC.RECONVERGENT B0 ;  /* 0x0000000000007941 */ /* 0x000fea0003800200 */
.L_x_5127:
        /* <DEDUP_REMOVED lines=16> */
.L_x_5130:
[----:B------:R-:W-:Y:S05]  /*0910*/  BSYNC.RECONVERGENT B0 ;  /* 0x0000000000007941 */ /* 0x000fea0003800200 */
.L_x_5129:
        /* <DEDUP_REMOVED lines=16> */
.L_x_5132:
[----:B------:R-:W-:Y:S05]  /*0a20*/  BSYNC.RECONVERGENT B0 ;  /* 0x0000000000007941 */ /* 0x000fea0003800200 */
.L_x_5131:
        /* <DEDUP_REMOVED lines=15> */
.L_x_5134:
[----:B------:R-:W-:Y:S05]  /*0b20*/  BSYNC.RECONVERGENT B0 ;  /* 0x0000000000007941 */ /* 0x000fea0003800200 */
.L_x_5133:
        /* <DEDUP_REMOVED lines=20> */
.L_x_5126:
        /* <DEDUP_REMOVED lines=10> */
.L_x_5135:
        /* <DEDUP_REMOVED lines=104> */
.L_x_5136:
        /* <DEDUP_REMOVED lines=15> */
.L_x_5138:
[----:B------:R-:W2:Y:S01]  /*1480*/  LDC.64 R6, c[0x0][0x3b8] ;  /* 0x0000ee00ff067b82 */ /* 0x000ea20000000a00 */
[----:B-1----:R-:W-:-:S05]  /*1490*/  IADD3 R2, PT, PT, R0, R11, RZ ;  /* 0x0000000b00027210 */ /* 0x002fca0007ffe0ff */
[C---:B--2---:R-:W-:Y:S02]  /*14a0*/  IMAD R17, R2.reuse, R7, RZ ;  /* 0x0000000702117224 */ /* 0x044fe400078e02ff */
[----:B------:R-:W-:-:S05]  /*14b0*/  IMAD.WIDE.U32 R2, R2, R6, RZ ;  /* 0x0000000602027225 */ /* 0x000fca00078e00ff */
[----:B------:R-:W-:Y:S02]  /*14c0*/  IADD3 R17, PT, PT, R3, R17, RZ ;  /* 0x0000001103117210 */ /* 0x000fe40007ffe0ff */
[----:B------:R-:W-:Y:S02]  /*14d0*/  MOV R16, R2 ;  /* 0x0000000200107202 */ /* 0x000fe40000000f00 */
.L_x_5139:
        /* <DEDUP_REMOVED lines=14> */
.L_x_5140:
[----:B------:R-:W1:Y:S01]  /*15c0*/  LDC.64 R2, c[0x0][0x3c0] ;  /* 0x0000f000ff027b82 */ /* 0x000e620000000a00 */
[----:B------:R-:W-:-:S05]  /*15d0*/  IADD3 R0, PT, PT, R0, R11, RZ ;  /* 0x0000000b00007210 */ /* 0x000fca0007ffe0ff */
[C---:B-1----:R-:W-:Y:S02]  /*15e0*/  IMAD R19, R0.reuse, R3, RZ ;  /* 0x0000000300137224 */ /* 0x042fe400078e02ff */
[----:B------:R-:W-:-:S05]  /*15f0*/  IMAD.WIDE.U32 R10, R0, R2, RZ ;  /* 0x00000002000a7225 */ /* 0x000fca00078e00ff */
[----:B------:R-:W-:Y:S02]  /*1600*/  IADD3 R19, PT, PT, R11, R19, RZ ;  /* 0x000000130b137210 */ /* 0x000fe40007ffe0ff */
[----:B------:R-:W-:-:S07]  /*1610*/  MOV R18, R10 ;  /* 0x0000000a00127202 */ /* 0x000fce0000000f00 */
.L_x_5141:
        /* <DEDUP_REMOVED lines=44> */
[----:B------:R-:W-:-:S03]  /*18e0*/  IMAD.IADD R12, R19, 0x1, R4 ;  /* 0x00000001130c7824 */ /* 0x000fc600078e0204 */
[----:B------:R-:W-:-:S07]  /*18f0*/  IADD3 R4, PT, PT, R21, R11, RZ ;  /* 0x0000000b15047210 */ /* 0x000fce0007ffe0ff */
.L_x_5137:
        /* <DEDUP_REMOVED lines=10> */
[----:B------:R-:W-:Y:S01]  /*19a0*/  IMAD.MOV.U32 R131, RZ, RZ, RZ ;  /* 0x000000ffff837224 */ /* 0x000fe200078e00ff */
[----:B------:R-:W-:Y:S01]  /*19b0*/  SHF.L.U64.HI R84, R2, 0x4, R3 ;  /* 0x0000000402547819 */ /* 0x000fe20000010203 */
[----:B------:R-:W-:Y:S01]  /*19c0*/  IMAD.SHL.U32 R85, R78, 0x40, RZ ;  /* 0x000000404e557824 */ /* 0x000fe200078e00ff */
[----:B------:R-:W-:Y:S01]  /*19d0*/  SHF.L.U32 R81, R2, 0x4, RZ ;  /* 0x0000000402517819 */ /* 0x000fe200000006ff */
[----:B------:R-:W-:Y:S01]  /*19e0*/  IMAD.SHL.U32 R67, R6, 0x10, RZ ;  /* 0x0000001006437824 */ /* 0x000fe200078e00ff */
[----:B------:R-:W-:-:S02]  /*19f0*/  LOP3.LUT R90, R90, 0x1c, RZ, 0xc0, !PT ;  /* 0x0000001c5a5a7812 */ /* 0x000fc400078ec0ff */
[----:B------:R-:W-:Y:S01]  /*1a00*/  LOP3.LUT R85, R85, 0x1c0, RZ, 0xc0, !PT ;  /* 0x000001c055557812 */ /* 0x000fe200078ec0ff */
[----:B------:R-:W2:Y:S01]  /*1a10*/  @!P2 LDC.64 R10, c[0x0][0x398] ;  /* 0x0000e600ff0aab82 */ /* 0x000ea20000000a00 */
[----:B------:R-:W-:Y:S02]  /*1a20*/  IADD3 R77, PT, PT, R135, -0x1, RZ ;  /* 0xffffffff874d7810 */ /* 0x000fe40007ffe0ff */
[----:B------:R-:W-:Y:S02]  /*1a30*/  SHF.R.U32.HI R80, RZ, 0x1, R78 ;  /* 0x00000001ff507819 */ /* 0x000fe4000001164e */
[----:B------:R-:W-:Y:S01]  /*1a40*/  LOP3.LUT R85, R85, 0x38, R96, 0xf8, !PT ;  /* 0x0000003855557812 */ /* 0x000fe200078ef860 */
[----:B------:R-:W-:Y:S01]  /*1a50*/  IMAD.SHL.U32 R133, R77, 0x40, RZ ;  /* 0x000000404d857824 */ /* 0x000fe200078e00ff */
[----:B------:R-:W-:Y:S02]  /*1a60*/  SHF.L.U64.HI R66, R6, 0x4, R7 ;  /* 0x0000000406427819 */ /* 0x000fe40000010207 */
[----:B------:R-:W-:Y:S01]  /*1a70*/  LOP3.LUT R83, R85, 0x8, R80, 0x78, !PT ;  /* 0x0000000855537812 */ /* 0x000fe200078e7850 */
[----:B--2---:R-:W-:-:S04]  /*1a80*/  @!P2 IMAD.WIDE.U32 R18, R5, R10, RZ ;  /* 0x0000000a0512a225 */ /* 0x004fc800078e00ff */
[----:B------:R-:W-:Y:S02]  /*1a90*/  @!P2 IMAD R11, R5, R11, R19 ;  /* 0x0000000b050ba224 */ /* 0x000fe400078e0213 */
[----:B------:R-:W-:Y:S02]  /*1aa0*/  @!P2 IMAD.MOV.U32 R10, RZ, RZ, R18 ;  /* 0x000000ffff0aa224 */ /* 0x000fe400078e0012 */
[----:B-1----:R-:W-:-:S04]  /*1ab0*/  @P2 IMAD.WIDE.U32 R18, R200, R128, RZ ;  /* 0x00000080c8122225 */ /* 0x002fc800078e00ff */
[----:B------:R-:W-:Y:S01]  /*1ac0*/  @P2 IMAD R11, R200, R129, R19 ;  /* 0x00000081c80b2224 */ /* 0x000fe200078e0213 */
[----:B------:R-:W-:Y:S02]  /*1ad0*/  @P2 MOV R10, R18 ;  /* 0x00000012000a2202 */ /* 0x000fe40000000f00 */
[C---:B------:R-:W-:Y:S01]  /*1ae0*/  IADD3 R18, P3, PT, R28.reuse, R14, RZ ;  /* 0x0000000e1c127210 */ /* 0x040fe20007f7e0ff */
[----:B------:R-:W-:Y:S01]  /*1af0*/  IMAD.WIDE.U32 R14, R15, 0x40, R130 ;  /* 0x000000400f0e7825 */ /* 0x000fe200078e0082 */
[C---:B------:R-:W-:Y:S02]  /*1b00*/  IADD3 R10, P4, PT, R28.reuse, R10, RZ ;  /* 0x0000000a1c0a7210 */ /* 0x040fe40007f9e0ff */
[----:B------:R-:W-:Y:S01]  /*1b10*/  IADD3 R16, P2, PT, R28, R16, RZ ;  /* 0x000000101c107210 */ /* 0x000fe20007f5e0ff */
[----:B------:R-:W-:Y:S02]  /*1b20*/  IMAD.X R19, RZ, RZ, R4, P3 ;  /* 0x000000ffff137224 */ /* 0x000fe400018e0604 */
[----:B------:R-:W-:Y:S01]  /*1b30*/  IMAD.X R11, RZ, RZ, R11, P4 ;  /* 0x000000ffff0b7224 */ /* 0x000fe200020e060b */
[----:B------:R-:W-:Y:S01]  /*1b40*/  IADD3.X R17, PT, PT, RZ, R12, RZ, P2, !PT ;  /* 0x0000000cff117210 */ /* 0x000fe200017fe4ff */
[----:B------:R-:W1:Y:S01]  /*1b50*/  LDC R4, c[0x0][0x450] ;  /* 0x00011400ff047b82 */ /* 0x000e620000000800 */
[----:B------:R-:W-:-:S04]  /*1b60*/  IMAD.WIDE.U32 R18, R130, R6, R18 ;  /* 0x0000000682127225 */ /* 0x000fc800078e0012 */
[----:B------:R-:W-:-:S04]  /*1b70*/  IMAD.WIDE.U32 R12, R9, UR4, R10 ;  /* 0x00000004090c7c25 */ /* 0x000fc8000f8e000a */
[----:B------:R-:W-:Y:S01]  /*1b80*/  IMAD R13, R9, UR5, R13 ;  /* 0x00000005090d7c24 */ /* 0x000fe2000f8e020d */
[----:B------:R-:W2:Y:S01]  /*1b90*/  LDCU.64 UR4, c[0x0][0x390] ;  /* 0x00007200ff0477ac */ /* 0x000ea20008000a00 */
[----:B------:R-:W-:Y:S01]  /*1ba0*/  IMAD.WIDE.U32 R16, R130, R2, R16 ;  /* 0x0000000282107225 */ /* 0x000fe200078e0010 */
[----:B------:R-:W-:-:S03]  /*1bb0*/  SHF.R.S32.HI R2, RZ, 0x1f, R87 ;  /* 0x0000001fff027819 */ /* 0x000fc60000011457 */
[----:B------:R-:W-:Y:S02]  /*1bc0*/  IMAD R99, R130, R7, R19 ;  /* 0x0000000782637224 */ /* 0x000fe400078e0213 */
[----:B------:R-:W-:Y:S02]  /*1bd0*/  IMAD.SHL.U32 R102, R18, 0x2, RZ ;  /* 0x0000000212667824 */ /* 0x000fe400078e00ff */
[----:B------:R-:W-:Y:S01]  /*1be0*/  IMAD R97, R130, R3, R17 ;  /* 0x0000000382617224 */ /* 0x000fe200078e0211 */
[----:B------:R-:W-:Y:S01]  /*1bf0*/  LEA.HI R3, R2, R87, RZ, 0x6 ;  /* 0x0000005702037211 */ /* 0x000fe200078f30ff */
[----:B------:R-:W-:Y:S01]  /*1c00*/  IMAD.SHL.U32 R100, R16, 0x2, RZ ;  /* 0x0000000210647824 */ /* 0x000fe200078e00ff */
[----:B------:R-:W-:Y:S01]  /*1c10*/  SHF.L.U64.HI R99, R18, 0x1, R99 ;  /* 0x0000000112637819 */ /* 0x000fe20000010263 */
[-C--:B------:R-:W-:Y:S01]  /*1c20*/  IMAD R10, R15, R128.reuse, RZ ;  /* 0x000000800f0a7224 */ /* 0x080fe200078e02ff */
[----:B----4-:R-:W-:Y:S02]  /*1c30*/  IADD3 R102, P2, PT, R102, UR8, RZ ;  /* 0x0000000866667c10 */ /* 0x010fe4000ff5e0ff */
[----:B------:R-:W-:Y:S01]  /*1c40*/  SHF.R.S32.HI R3, RZ, 0x6, R3 ;  /* 0x00000006ff037819 */ /* 0x000fe20000011403 */
[C---:B------:R-:W-:Y:S01]  /*1c50*/  IMAD R9, R14.reuse, R129, R10 ;  /* 0x000000810e097224 */ /* 0x040fe200078e020a */
[----:B------:R-:W-:Y:S01]  /*1c60*/  IADD3.X R99, PT, PT, R99, UR9, RZ, P2, !PT ;  /* 0x0000000963637c10 */ /* 0x000fe200097fe4ff */
[----:B------:R-:W-:Y:S01]  /*1c70*/  IMAD.WIDE.U32 R128, R14, R128, R12 ;  /* 0x000000800e807225 */ /* 0x000fe200078e000c */
[----:B------:R-:W-:-:S02]  /*1c80*/  SHF.L.U64.HI R97, R16, 0x1, R97 ;  /* 0x0000000110617819 */ /* 0x000fc40000010261 */
[----:B--2---:R-:W-:Y:S01]  /*1c90*/  IADD3 R100, P2, PT, R100, UR4, RZ ;  /* 0x0000000464647c10 */ /* 0x004fe2000ff5e0ff */
[----:B------:R-:W-:Y:S01]  /*1ca0*/  IMAD.MOV.U32 R195, RZ, RZ, R99 ;  /* 0x000000ffffc37224 */ /* 0x000fe200078e0063 */
[----:B------:R-:W-:Y:S01]  /*1cb0*/  VIMNMX R98, PT, PT, R194, R3, !PT ;  /* 0x00000003c2627248 */ /* 0x000fe20007fe0100 */
[----:B------:R-:W-:Y:S01]  /*1cc0*/  IMAD.IADD R86, R129, 0x1, R9 ;  /* 0x0000000181567824 */ /* 0x000fe200078e0209 */
[----:B-1----:R-:W-:Y:S01]  /*1cd0*/  LEA.HI R93, R4, R4, RZ, 0x1 ;  /* 0x00000004045d7211 */ /* 0x002fe200078f08ff */
[----:B------:R-:W-:Y:S01]  /*1ce0*/  IMAD.MOV.U32 R198, RZ, RZ, R100 ;  /* 0x000000ffffc67224 */ /* 0x000fe200078e0064 */
[----:B------:R-:W-:Y:S02]  /*1cf0*/  IADD3.X R97, PT, PT, R97, UR5, RZ, P2, !PT ;  /* 0x0000000561617c10 */ /* 0x000fe400097fe4ff */
[----:B------:R-:W-:Y:S02]  /*1d00*/  ISETP.GT.U32.AND P2, PT, R135, R98, PT ;  /* 0x000000628700720c */ /* 0x000fe40003f44070 */
[----:B------:R-:W-:-:S02]  /*1d10*/  SHF.R.S32.HI R93, RZ, 0x1, R93 ;  /* 0x00000001ff5d7819 */ /* 0x000fc4000001145d */
[----:B------:R-:W-:Y:S02]  /*1d20*/  MOV R196, R102 ;  /* 0x0000006600c47202 */ /* 0x000fe40000000f00 */
[----:B------:R-:W-:Y:S01]  /*1d30*/  MOV R199, R97 ;  /* 0x0000006100c77202 */ /* 0x000fe20000000f00 */
[----:B------:R-:W-:-:S04]  /*1d40*/  IMAD R91, R130, R93, R90 ;  /* 0x0000005d825b7224 */ /* 0x000fc800078e025a */
[--C-:B------:R-:W-:Y:S01]  /*1d50*/  IMAD.IADD R90, R90, 0x1, R91.reuse ;  /* 0x000000015a5a7824 */ /* 0x100fe200078e025b */
[----:B------:R-:W-:-:S04]  /*1d60*/  SHF.R.S32.HI R89, RZ, 0x1f, R91 ;  /* 0x0000001fff597819 */ /* 0x000fc8000001145b */
[----:B------:R-:W-:Y:S01]  /*1d70*/  SHF.R.S32.HI R88, RZ, 0x1f, R90 ;  /* 0x0000001fff587819 */ /* 0x000fe2000001145a */
[----:B---3--:R-:W-:Y:S06]  /*1d80*/  @!P2 BRA `(.L_x_5142) ;  /* 0x00000078007ca947 */ /* 0x008fec0003800000 */
[----:B------:R-:W1:Y:S01]  /*1d90*/  LDC.64 R2, c[0x0][0x4a0] ;  /* 0x00012800ff027b82 */ /* 0x000e620000000a00 */
[----:B------:R-:W2:Y:S01]  /*1da0*/  LDCU.128 UR16, c[0x0][0x4b0] ;  /* 0x00009600ff1077ac */ /* 0x000ea20008000c00 */
[----:B------:R-:W-:Y:S01]  /*1db0*/  IMAD.MOV.U32 R29, RZ, RZ, RZ ;  /* 0x000000ffff1d7224 */ /* 0x000fe200078e00ff */
[----:B------:R-:W-:Y:S01]  /*1dc0*/  MOV R122, R133 ;  /* 0x00000085007a7202 */ /* 0x000fe20000000f00 */
[----:B------:R-:W-:Y:S01]  /*1dd0*/  @!P0 IMAD.MOV R0, RZ, RZ, -R0 ;  /* 0x000000ffff008224 */ /* 0x000fe200078e0a00 */
[----:B------:R-:W3:Y:S01]  /*1de0*/  LDCU.128 UR12, c[0x0][0x4c0] ;  /* 0x00009800ff0c77ac */ /* 0x000ee20008000c00 */
[----:B-----5:R-:W-:Y:S01]  /*1df0*/  IMAD.IADD R64, R133, 0x1, R64 ;  /* 0x0000000185407824 */ /* 0x020fe200078e0240 */
[--C-:B------:R-:W-:Y:S01]  /*1e00*/  SHF.R.S32.HI R31, RZ, 0x1f, R87.reuse ;  /* 0x0000001fff1f7819 */ /* 0x100fe20000011457 */
[----:B------:R-:W4:Y:S01]  /*1e10*/  LDC.64 R116, c[0x0][0x4a8] ;  /* 0x00012a00ff747b82 */ /* 0x000f220000000a00 */
[----:B------:R-:W2:Y:S01]  /*1e20*/  LDCU.128 UR8, c[0x0][0x490] ;  /* 0x00009200ff0877ac */ /* 0x000ea20008000c00 */
[----:B------:R-:W-:Y:S01]  /*1e30*/  SEL R8, R8, R0, !P1 ;  /* 0x0000000008087207 */ /* 0x000fe20004800000 */
[----:B------:R-:W-:Y:S01]  /*1e40*/  IMAD R64, R64, R93, RZ ;  /* 0x0000005d40407224 */ /* 0x000fe200078e02ff */
[C---:B------:R-:W-:Y:S01]  /*1e50*/  SHF.L.U32 R127, R93.reuse, 0x4, RZ ;  /* 0x000000045d7f7819 */ /* 0x040fe200000006ff */
[----:B------:R-:W4:Y:S01]  /*1e60*/  LDCU.64 UR4, c[0x0][0x488] ;  /* 0x00009100ff0477ac */ /* 0x000f220008000a00 */
[C---:B------:R-:W-:Y:S01]  /*1e70*/  IMAD R120, R93.reuse, 0x30, RZ ;  /* 0x000000305d787824 */ /* 0x040fe200078e02ff */
[----:B------:R-:W-:Y:S01]  /*1e80*/  SHF.L.U32 R118, R93, 0x5, RZ ;  /* 0x000000055d767819 */ /* 0x000fe200000006ff */
[C---:B------:R-:W-:Y:S01]  /*1e90*/  VIADD R95, R130.reuse, 0x10 ;  /* 0x00000010825f7836 */ /* 0x040fe20000000000 */
[C---:B------:R-:W-:Y:S01]  /*1ea0*/  IADD3 R94, PT, PT, R130.reuse, 0x20, RZ ;  /* 0x00000020825e7810 */ /* 0x040fe20007ffe0ff */
[----:B------:R-:W-:Y:S01]  /*1eb0*/  VIADD R92, R130, 0x30 ;  /* 0x00000030825c7836 */ /* 0x000fe20000000000 */
[C---:B------:R-:W-:Y:S01]  /*1ec0*/  LOP3.LUT R26, R28.reuse, 0x40, RZ, 0xfc, !PT ;  /* 0x000000401c1a7812 */ /* 0x040fe200078efcff */
[C---:B------:R-:W-:Y:S01]  /*1ed0*/  IMAD R125, R135.reuse, -0x40, R87 ;  /* 0xffffffc0877d7824 */ /* 0x040fe200078e0257 */
[----:B------:R-:W-:Y:S01]  /*1ee0*/  LOP3.LUT R25, R28, 0x80, RZ, 0xfc, !PT ;  /* 0x000000801c197812 */ /* 0x000fe200078efcff */
[----:B------:R-:W-:Y:S01]  /*1ef0*/  IMAD R123, R135, -0x40, R76 ;  /* 0xffffffc0877b7824 */ /* 0x000fe200078e024c */
[----:B------:R-:W-:Y:S01]  /*1f00*/  SHF.R.S32.HI R114, RZ, 0x1f, R118 ;  /* 0x0000001fff727819 */ /* 0x000fe20000011476 */
[----:B-1----:R-:W-:Y:S01]  /*1f10*/  IMAD.WIDE.U32 R6, R5, R2, R28 ;  /* 0x0000000205067225 */ /* 0x002fe200078e001c */
[----:B------:R-:W-:-:S02]  /*1f20*/  IADD3 R2, P0, PT, -R87, R130, RZ ;  /* 0x0000008257027210 */ /* 0x000fc40007f1e1ff */
[----:B------:R-:W-:Y:S01]  /*1f30*/  SHF.R.S32.HI R112, RZ, 0x1f, R120 ;  /* 0x0000001fff707819 */ /* 0x000fe20000011478 */
[C---:B------:R-:W-:Y:S01]  /*1f40*/  IMAD R7, R5.reuse, R3, R7 ;  /* 0x0000000305077224 */ /* 0x040fe200078e0207 */
[----:B------:R-:W-:Y:S01]  /*1f50*/  SHF.R.S32.HI R3, RZ, 0x1f, R8 ;  /* 0x0000001fff037819 */ /* 0x000fe20000011408 */
[----:B--2---:R-:W-:-:S04]  /*1f60*/  IMAD.WIDE.U32 R10, R5, UR10, R28 ;  /* 0x0000000a050a7c25 */ /* 0x004fc8000f8e001c */
[----:B------:R-:W-:-:S04]  /*1f70*/  IMAD.WIDE.U32 R12, R122, UR16, R6 ;  /* 0x000000107a0c7c25 */ /* 0x000fc8000f8e0006 */
[C---:B---3--:R-:W-:Y:S02]  /*1f80*/  IMAD R7, R3.reuse, UR12, RZ ;  /* 0x0000000c03077c24 */ /* 0x048fe4000f8e02ff */
[----:B------:R-:W-:Y:S02]  /*1f90*/  IMAD R13, R122, UR17, R13 ;  /* 0x000000117a0d7c24 */ /* 0x000fe4000f8e020d */
[C---:B------:R-:W-:Y:S02]  /*1fa0*/  IMAD R4, R8.reuse, UR13, R7 ;  /* 0x0000000d08047c24 */ /* 0x040fe4000f8e0207 */
[----:B------:R-:W-:Y:S01]  /*1fb0*/  IMAD.WIDE.U32 R6, R8, UR12, R12 ;  /* 0x0000000c08067c25 */ /* 0x000fe2000f8e000c */
[----:B------:R-:W1:Y:S03]  /*1fc0*/  LDCU.64 UR12, c[0x0][0x4e0] ;  /* 0x00009c00ff0c77ac */ /* 0x000e660008000a00 */
[----:B------:R-:W-:-:S02]  /*1fd0*/  IMAD R3, R3, UR18, RZ ;  /* 0x0000001203037c24 */ /* 0x000fc4000f8e02ff */
[----:B------:R-:W-:Y:S01]  /*1fe0*/  IMAD R11, R5, UR11, R11 ;  /* 0x0000000b050b7c24 */ /* 0x000fe2000f8e020b */
[----:B------:R-:W2:Y:S01]  /*1ff0*/  LDCU.64 UR10, c[0x0][0x4d0] ;  /* 0x00009a00ff0a77ac */ /* 0x000ea20008000a00 */
[----:B------:R-:W-:Y:S01]  /*2000*/  IMAD.IADD R5, R7, 0x1, R4 ;  /* 0x0000000107057824 */ /* 0x000fe200078e0204 */
[----:B------:R-:W-:Y:S01]  /*2010*/  MOV R4, R6 ;  /* 0x0000000600047202 */ /* 0x000fe20000000f00 */
[----:B------:R-:W-:Y:S01]  /*2020*/  IMAD.X R31, RZ, RZ, ~R31, P0 ;  /* 0x000000ffff1f7224 */ /* 0x000fe200000e0e1f */
[----:B------:R-:W-:Y:S01]  /*2030*/  IADD3 R106, P0, PT, R64, R90, RZ ;  /* 0x0000005a406a7210 */ /* 0x000fe20007f1e0ff */
[----:B------:R-:W-:Y:S01]  /*2040*/  IMAD R6, R8, UR19, R3 ;  /* 0x0000001308067c24 */ /* 0x000fe2000f8e0203 */
[----:B------:R-:W-:Y:S01]  /*2050*/  SHF.R.S32.HI R3, RZ, 0x1f, R64 ;  /* 0x0000001fff037819 */ /* 0x000fe20000011440 */
[----:B----4-:R-:W-:Y:S01]  /*2060*/  IMAD.WIDE.U32 R10, R122, R116, R10 ;  /* 0x000000747a0a7225 */ /* 0x010fe200078e000a */
[----:B------:R-:W-:Y:S01]  /*2070*/  IADD3 R64, P1, PT, R64, R91, RZ ;  /* 0x0000005b40407210 */ /* 0x000fe20007f3e0ff */
[----:B------:R-:W-:-:S02]  /*2080*/  UMOV UR19, URZ ;  /* 0x000000ff00137c82 */ /* 0x000fc40008000000 */
[C---:B------:R-:W-:Y:S01]  /*2090*/  IMAD.X R107, R3.reuse, 0x1, R88, P0 ;  /* 0x00000001036b7824 */ /* 0x040fe200000e0658 */
[----:B------:R-:W-:Y:S01]  /*20a0*/  IADD3.X R3, PT, PT, R3, R89, RZ, P1, !PT ;  /* 0x0000005903037210 */ /* 0x000fe20000ffe4ff */
[-C--:B------:R-:W-:Y:S02]  /*20b0*/  IMAD R11, R122, R117.reuse, R11 ;  /* 0x000000757a0b7224 */ /* 0x080fe400078e020b */
[----:B------:R-:W-:Y:S01]  /*20c0*/  IMAD R105, R31, UR16, RZ ;  /* 0x000000101f697c24 */ /* 0x000fe2000f8e02ff */
[----:B------:R-:W-:Y:S01]  /*20d0*/  SHF.L.U64.HI R0, R64, 0x1, R3 ;  /* 0x0000000140007819 */ /* 0x000fe20000010203 */
[----:B------:R-:W-:Y:S01]  /*20e0*/  IMAD.WIDE.U32 R8, R8, UR18, R10 ;  /* 0x0000001208087c25 */ /* 0x000fe2000f8e000a */
[----:B------:R-:W-:Y:S01]  /*20f0*/  SHF.L.U32 R64, R64, 0x1, RZ ;  /* 0x0000000140407819 */ /* 0x000fe200000006ff */
[----:B------:R-:W-:Y:S01]  /*2100*/  USHF.L.U32 UR18, UR16, 0x6, URZ ;  /* 0x0000000610127899 */ /* 0x000fe200080006ff */
[----:B------:R-:W-:Y:S01]  /*2110*/  SHF.L.U64.HI R107, R106, 0x1, R107 ;  /* 0x000000016a6b7819 */ /* 0x000fe2000001026b */
[----:B------:R-:W-:Y:S01]  /*2120*/  IMAD.WIDE.U32 R4, R2, UR16, R4 ;  /* 0x0000001002047c25 */ /* 0x000fe2000f8e0004 */
[----:B------:R-:W-:Y:S01]  /*2130*/  IADD3 R32, P0, PT, R64, UR14, RZ ;  /* 0x0000000e40207c10 */ /* 0x000fe2000ff1e0ff */
[----:B------:R-:W3:Y:S02]  /*2140*/  LDCU UR16, c[0x0][0x450] ;  /* 0x00008a00ff1077ac */ /* 0x000ee40008000800 */
[----:B------:R-:W-:Y:S01]  /*2150*/  IMAD R105, R2, UR17, R105 ;  /* 0x0000001102697c24 */ /* 0x000fe2000f8e0269 */
[----:B------:R-:W-:Y:S01]  /*2160*/  IADD3.X R33, PT, PT, R0, UR15, RZ, P0, !PT ;  /* 0x0000000f00217c10 */ /* 0x000fe200087fe4ff */
[----:B------:R-:W-:Y:S01]  /*2170*/  IMAD.IADD R7, R9, 0x1, R6 ;  /* 0x0000000109077824 */ /* 0x000fe200078e0206 */
[----:B--2---:R-:W-:Y:S01]  /*2180*/  IADD3 R64, P0, PT, R64, UR10, RZ ;  /* 0x0000000a40407c10 */ /* 0x004fe2000ff1e0ff */
[-C--:B------:R-:W-:Y:S01]  /*2190*/  IMAD R31, R31, R116.reuse, RZ ;  /* 0x000000741f1f7224 */ /* 0x080fe200078e02ff */
[----:B------:R-:W2:Y:S01]  /*21a0*/  LDCU.U8 UR17, c[0x0][0x533] ;  /* 0x0000a660ff1177ac */ /* 0x000ea20008000000 */
[----:B------:R-:W-:Y:S01]  /*21b0*/  IMAD.MOV.U32 R6, RZ, RZ, R8 ;  /* 0x000000ffff067224 */ /* 0x000fe200078e0008 */
[----:B------:R-:W-:Y:S01]  /*21c0*/  IADD3.X R65, PT, PT, R0, UR11, RZ, P0, !PT ;  /* 0x0000000b00417c10 */ /* 0x000fe200087fe4ff */
[----:B------:R-:W-:Y:S01]  /*21d0*/  IMAD.SHL.U32 R106, R106, 0x2, RZ ;  /* 0x000000026a6a7824 */ /* 0x000fe200078e00ff */
[----:B------:R-:W-:Y:S01]  /*21e0*/  IADD3 R0, P0, PT, RZ, -UR19, RZ ;  /* 0x80000013ff007c10 */ /* 0x000fe2000ff1e0ff */
[----:B------:R-:W-:Y:S01]  /*21f0*/  IMAD R31, R2, R117, R31 ;  /* 0x00000075021f7224 */ /* 0x000fe200078e021f */
[----:B------:R-:W-:Y:S01]  /*2200*/  LEA R104, P3, R4, UR8, 0x1 ;  /* 0x0000000804687c11 */ /* 0x000fe2000f8608ff */
[----:B------:R-:W-:Y:S01]  /*2210*/  IMAD.WIDE.U32 R2, R2, R116, R6 ;  /* 0x0000007402027225 */ /* 0x000fe200078e0006 */
[----:B------:R-:W-:-:S02]  /*2220*/  IADD3 R108, P1, PT, R106, UR14, RZ ;  /* 0x0000000e6a6c7c10 */ /* 0x000fc4000ff3e0ff */
[C---:B------:R-:W-:Y:S01]  /*2230*/  SHF.L.U64.HI R117, R116.reuse, 0x4, R117 ;  /* 0x0000000474757819 */ /* 0x040fe20000010275 */
[C---:B------:R-:W-:Y:S01]  /*2240*/  IMAD.SHL.U32 R113, R116.reuse, 0x40, RZ ;  /* 0x0000004074717824 */ /* 0x040fe200078e00ff */
[----:B------:R-:W-:Y:S01]  /*2250*/  IADD3 R31, PT, PT, R3, R31, RZ ;  /* 0x0000001f031f7210 */ /* 0x000fe20007ffe0ff */
[----:B------:R-:W-:Y:S01]  /*2260*/  IMAD.IADD R105, R5, 0x1, R105 ;  /* 0x0000000105697824 */ /* 0x000fe200078e0269 */
[----:B------:R-:W-:Y:S01]  /*2270*/  IADD3.X R3, PT, PT, RZ, ~UR18, RZ, P0, !PT ;  /* 0x80000012ff037c10 */ /* 0x000fe200087fe4ff */
[----:B------:R-:W-:Y:S01]  /*2280*/  IMAD.X R113, RZ, RZ, ~R113, P0 ;  /* 0x000000ffff717224 */ /* 0x000fe200000e0e71 */
[----:B------:R-:W-:Y:S01]  /*2290*/  IADD3.X R109, PT, PT, R107, UR15, RZ, P1, !PT ;  /* 0x0000000f6b6d7c10 */ /* 0x000fe20008ffe4ff */
[----:B------:R-:W-:Y:S01]  /*22a0*/  IMAD.SHL.U32 R119, R116, 0x10, RZ ;  /* 0x0000001074777824 */ /* 0x000fe200078e00ff */
[----:B------:R-:W-:Y:S01]  /*22b0*/  LEA R30, P2, R2, UR4, 0x1 ;  /* 0x00000004021e7c11 */ /* 0x000fe2000f8408ff */
[----:B------:R-:W-:Y:S01]  /*22c0*/  IMAD.MOV.U32 R121, RZ, RZ, R135 ;  /* 0x000000ffff797224 */ /* 0x000fe200078e0087 */
[----:B------:R-:W-:Y:S01]  /*22d0*/  IADD3 R106, P1, PT, R106, UR10, RZ ;  /* 0x0000000a6a6a7c10 */ /* 0x000fe2000ff3e0ff */
[----:B------:R-:W4:Y:S01]  /*22e0*/  LDCU.64 UR14, c[0x0][0x3c0] ;  /* 0x00007800ff0e77ac */ /* 0x000f220008000a00 */
[----:B------:R-:W-:-:S02]  /*22f0*/  SHF.R.S64 R115, R0, 0x1f, R113 ;  /* 0x0000001f00737819 */ /* 0x000fc40000001071 */
[----:B------:R-:W-:Y:S01]  /*2300*/  SHF.R.S32.HI R116, RZ, 0x1f, R127 ;  /* 0x0000001fff747819 */ /* 0x000fe2000001147f */
[----:B--2---:R-:W-:Y:S01]  /*2310*/  UISETP.NE.AND UP0, UPT, UR17, URZ, UPT ;  /* 0x000000ff1100728c */ /* 0x004fe2000bf05270 */
[----:B---3--:R-:W-:Y:S02]  /*2320*/  MOV R27, UR16 ;  /* 0x00000010001b7c02 */ /* 0x008fe40008000f00 */
[--C-:B------:R-:W-:Y:S02]  /*2330*/  SHF.R.S64 R111, R0, 0x1f, R3.reuse ;  /* 0x0000001f006f7819 */ /* 0x100fe40000001003 */
[----:B------:R-:W-:Y:S02]  /*2340*/  SHF.R.S32.HI R110, RZ, 0x1f, R3 ;  /* 0x0000001fff6e7819 */ /* 0x000fe40000011403 */
[----:B------:R-:W-:Y:S02]  /*2350*/  SHF.R.S32.HI R113, RZ, 0x1f, R113 ;  /* 0x0000001fff717819 */ /* 0x000fe40000011471 */
[----:B------:R-:W-:-:S02]  /*2360*/  LEA.HI.X R105, R4, UR9, R105, 0x1, P3 ;  /* 0x0000000904697c11 */ /* 0x000fc400098f0c69 */
[----:B------:R-:W-:Y:S01]  /*2370*/  LEA.HI.X R31, R2, UR5, R31, 0x1, P2 ;  /* 0x00000005021f7c11 */ /* 0x000fe200090f0c1f */
[----:B------:R-:W2:Y:S01]  /*2380*/  LDCU.64 UR4, c[0x0][0x3b8] ;  /* 0x00007700ff0477ac */ /* 0x000ea20008000a00 */
[----:B------:R-:W-:Y:S01]  /*2390*/  IADD3.X R107, PT, PT, R107, UR11, RZ, P1, !PT ;  /* 0x0000000b6b6b7c10 */ /* 0x000fe20008ffe4ff */
[----:B-1--4-:R-:W3:Y:S06]  /*23a0*/  LDCU.128 UR8, c[0x0][0x3a0] ;  /* 0x00007400ff0877ac */ /* 0x012eec0008000c00 */
.L_x_5164:
        /* <DEDUP_REMOVED lines=15> */
[----:B------:R-:W4:Y:S01]  /*24a0*/  @P0 LDG.E.128 R12, desc[UR6][R104.64] ;  /* 0x00000006680c0981 */ /* 0x000f22000c1e1d00 */
[----:B------:R-:W-:Y:S01]  /*24b0*/  @P0 IMAD.MOV.U32 R101, RZ, RZ, R97 ;  /* 0x000000ffff650224 */ /* 0x000fe200078e0061 */
[----:B------:R-:W1:Y:S04]  /*24c0*/  @P6 LDC.64 R2, c[0x0][0x4b0] ;  /* 0x00012c00ff026b82 */ /* 0x000e680000000a00 */
[----:B----4-:R-:W-:Y:S01]  /*24d0*/  @P0 STG.E.128 desc[UR6][R100.64], R12 ;  /* 0x0000000c64000986 */ /* 0x010fe2000c101d06 */
[C---:B-12---:R-:W-:Y:S03]  /*24e0*/  @P6 LEA R36, P1, R2.reuse, R104, 0x5 ;  /* 0x0000006802246211 */ /* 0x046fe600078228ff */
[----:B------:R-:W4:Y:S01]  /*24f0*/  @P0 LDG.E.128 R8, desc[UR6][R104.64+0x80] ;  /* 0x0000800668080981 */ /* 0x000f22000c1e1d00 */
        /* <DEDUP_REMOVED lines=12> */
[----:B----4-:R1:W-:Y:S04]  /*25c0*/  @P0 STG.E.128 desc[UR6][R100.64+0x80], R8 ;  /* 0x0000800864000986 */ /* 0x0103e8000c101d06 */
[----:B------:R-:W4:Y:S04]  /*25d0*/  @P0 LDG.E.128 R4, desc[UR6][R104.64+0x100] ;  /* 0x0001000668040981 */ /* 0x000f28000c1e1d00 */
[----:B----4-:R4:W-:Y:S04]  /*25e0*/  @P0 STG.E.128 desc[UR6][R100.64+0x100], R4 ;  /* 0x0001000464000986 */ /* 0x0109e8000c101d06 */
[----:B------:R-:W5:Y:S04]  /*25f0*/  @P6 LDG.E.128 R16, desc[UR6][R36.64] ;  /* 0x0000000624106981 */ /* 0x000f68000c1e1d00 */
[----:B-----5:R-:W-:Y:S04]  /*2600*/  @P6 STG.E.128 desc[UR6][R34.64], R16 ;  /* 0x0000001022006986 */ /* 0x020fe8000c101d06 */
[----:B-1----:R-:W5:Y:S04]  /*2610*/  @P6 LDG.E.128 R8, desc[UR6][R36.64+0x80] ;  /* 0x0000800624086981 */ /* 0x002f68000c1e1d00 */
[----:B-----5:R-:W-:Y:S04]  /*2620*/  @P6 STG.E.128 desc[UR6][R34.64+0x80], R8 ;  /* 0x0000800822006986 */ /* 0x020fe8000c101d06 */
[----:B------:R-:W5:Y:S04]  /*2630*/  @P6 LDG.E.128 R12, desc[UR6][R36.64+0x100] ;  /* 0x00010006240c6981 */ /* 0x000f68000c1e1d00 */
[----:B-----5:R1:W-:Y:S04]  /*2640*/  @P6 STG.E.128 desc[UR6][R34.64+0x100], R12 ;  /* 0x0001000c22006986 */ /* 0x0203e8000c101d06 */
[----:B----4-:R-:W4:Y:S01]  /*2650*/  @P5 LDG.E.128 R4, desc[UR6][R22.64] ;  /* 0x0000000616045981 */ /* 0x010f22000c1e1d00 */
[----:B-1----:R-:W-:Y:S04]  /*2660*/  @P4 IMAD.WIDE.U32 R34, R2, 0x60, R104 ;  /* 0x0000006002224825 */ /* 0x002fe800078e0068 */
[----:B------:R-:W-:Y:S02]  /*2670*/  @P4 IMAD.IADD R35, R35, 0x1, R3 ;  /* 0x0000000123234824 */ /* 0x000fe400078e0203 */
[----:B------:R-:W1:Y:S01]  /*2680*/  @P4 LDC.64 R2, c[0x0][0x3c0] ;  /* 0x0000f000ff024b82 */ /* 0x000e620000000a00 */
[----:B------:R-:W-:Y:S02]  /*2690*/  @P4 IMAD.MOV.U32 R101, RZ, RZ, R97 ;  /* 0x000000ffff654224 */ /* 0x000fe400078e0061 */
[----:B-1----:R-:W-:Y:S01]  /*26a0*/  @P4 IMAD R3, R3, 0x60, RZ ;  /* 0x0000006003034824 */ /* 0x002fe200078e02ff */
[----:B----4-:R-:W-:Y:S04]  /*26b0*/  @P5 STG.E.128 desc[UR6][R20.64], R4 ;  /* 0x0000000414005986 */ /* 0x010fe8000c101d06 */
[----:B------:R-:W4:Y:S04]  /*26c0*/  @P5 LDG.E.128 R16, desc[UR6][R22.64+0x80] ;  /* 0x0000800616105981 */ /* 0x000f28000c1e1d00 */
[----:B----4-:R1:W-:Y:S04]  /*26d0*/  @P5 STG.E.128 desc[UR6][R20.64+0x80], R16 ;  /* 0x0000801014005986 */ /* 0x0103e8000c101d06 */
[----:B------:R-:W4:Y:S01]  /*26e0*/  @P5 LDG.E.128 R8, desc[UR6][R22.64+0x100] ;  /* 0x0001000616085981 */ /* 0x000f22000c1e1d00 */
[----:B-1----:R-:W-:Y:S04]  /*26f0*/  @P4 IMAD.WIDE.U32 R16, R2, 0x60, R100 ;  /* 0x0000006002104825 */ /* 0x002fe800078e0064 */
[----:B------:R-:W-:Y:S01]  /*2700*/  @P4 IMAD.IADD R17, R17, 0x1, R3 ;  /* 0x0000000111114824 */ /* 0x000fe200078e0203 */
[----:B----4-:R1:W-:Y:S04]  /*2710*/  @P5 STG.E.128 desc[UR6][R20.64+0x100], R8 ;  /* 0x0001000814005986 */ /* 0x0103e8000c101d06 */
[----:B------:R-:W4:Y:S04]  /*2720*/  @P4 LDG.E.128 R4, desc[UR6][R34.64] ;  /* 0x0000000622044981 */ /* 0x000f28000c1e1d00 */
[----:B----4-:R4:W-:Y:S04]  /*2730*/  @P4 STG.E.128 desc[UR6][R16.64], R4 ;  /* 0x0000000410004986 */ /* 0x0109e8000c101d06 */
[----:B------:R-:W5:Y:S04]  /*2740*/  @P4 LDG.E.128 R12, desc[UR6][R34.64+0x80] ;  /* 0x00008006220c4981 */ /* 0x000f68000c1e1d00 */
[----:B-----5:R4:W-:Y:S04]  /*2750*/  @P4 STG.E.128 desc[UR6][R16.64+0x80], R12 ;  /* 0x0000800c10004986 */ /* 0x0209e8000c101d06 */
[----:B-1----:R-:W5:Y:S04]  /*2760*/  @P4 LDG.E.128 R8, desc[UR6][R34.64+0x100] ;  /* 0x0001000622084981 */ /* 0x002f68000c1e1d00 */
[----:B-----5:R4:W-:Y:S01]  /*2770*/  @P4 STG.E.128 desc[UR6][R16.64+0x100], R8 ;  /* 0x0001000810004986 */ /* 0x0209e2000c101d06 */
[----:B------:R-:W-:Y:S05]  /*2780*/  @P1 BRA `(.L_x_5144) ;  /* 0x0000000000bc1947 */ /* 0x000fea0003800000 */
[----:B----4-:R-:W4:Y:S01]  /*2790*/  @P0 LDG.E.128 R12, desc[UR6][R30.64] ;  /* 0x000000061e0c0981 */ /* 0x010f22000c1e1d00 */
[----:B------:R-:W-:Y:S01]  /*27a0*/  @P0 IMAD.MOV.U32 R103, RZ, RZ, R99 ;  /* 0x000000ffff670224 */ /* 0x000fe200078e0063 */
[----:B------:R-:W1:Y:S01]  /*27b0*/  @P5 LDC.64 R2, c[0x0][0x4a8] ;  /* 0x00012a00ff025b82 */ /* 0x000e620000000a00 */
[C---:B------:R-:W-:Y:S01]  /*27c0*/  @P6 LEA R36, P1, R119.reuse, R30, 0x1 ;  /* 0x0000001e77246211 */ /* 0x040fe200078208ff */
[----:B------:R-:W-:Y:S03]  /*27d0*/  IMAD.MOV.U32 R27, RZ, RZ, RZ ;  /* 0x000000ffff1b7224 */ /* 0x000fe600078e00ff */
[----:B------:R-:W-:Y:S01]  /*27e0*/  @P6 LEA.HI.X R37, R119, R31, R117, 0x1, P1 ;  /* 0x0000001f77256211 */ /* 0x000fe200008f0c75 */
[----:B----4-:R4:W-:Y:S04]  /*27f0*/  @P0 STG.E.128 desc[UR6][R102.64], R12 ;  /* 0x0000000c66000986 */ /* 0x0109e8000c101d06 */
[----:B------:R-:W5:Y:S04]  /*2800*/  @P0 LDG.E.128 R8, desc[UR6][R30.64+0x80] ;  /* 0x000080061e080981 */ /* 0x000f68000c1e1d00 */
[----:B-----5:R5:W-:Y:S04]  /*2810*/  @P0 STG.E.128 desc[UR6][R102.64+0x80], R8 ;  /* 0x0000800866000986 */ /* 0x020be8000c101d06 */
[----:B------:R-:W2:Y:S04]  /*2820*/  @P0 LDG.E.128 R4, desc[UR6][R30.64+0x100] ;  /* 0x000100061e040981 */ /* 0x000ea8000c1e1d00 */
[----:B--2---:R2:W-:Y:S01]  /*2830*/  @P0 STG.E.128 desc[UR6][R102.64+0x100], R4 ;  /* 0x0001000466000986 */ /* 0x0045e2000c101d06 */
[C---:B------:R-:W-:Y:S03]  /*2840*/  @P6 LEA R34, P0, R67.reuse, R102, 0x1 ;  /* 0x0000006643226211 */ /* 0x040fe600078008ff */
[----:B------:R-:W3:Y:S01]  /*2850*/  @P6 LDG.E.128 R16, desc[UR6][R36.64] ;  /* 0x0000000624106981 */ /* 0x000ee2000c1e1d00 */
[----:B------:R-:W-:Y:S02]  /*2860*/  @P6 LEA.HI.X R35, R67, R99, R66, 0x1, P0 ;  /* 0x0000006343236211 */ /* 0x000fe400000f0c42 */
[C---:B-1----:R-:W-:Y:S04]  /*2870*/  @P5 LEA R20, P0, R2.reuse, R30, 0x6 ;  /* 0x0000001e02145211 */ /* 0x042fe800078030ff */
[----:B------:R-:W-:Y:S02]  /*2880*/  @P5 LEA.HI.X R21, R2, R31, R3, 0x6, P0 ;  /* 0x0000001f02155211 */ /* 0x000fe400000f3403 */
[----:B------:R-:W1:Y:S02]  /*2890*/  @P5 LDC.64 R2, c[0x0][0x3b8] ;  /* 0x0000ee00ff025b82 */ /* 0x000e640000000a00 */
[C---:B-1----:R-:W-:Y:S04]  /*28a0*/  @P5 LEA R22, P0, R2.reuse, R102, 0x6 ;  /* 0x0000006602165211 */ /* 0x042fe800078030ff */
[----:B------:R-:W-:Y:S01]  /*28b0*/  @P5 LEA.HI.X R23, R2, R99, R3, 0x6, P0 ;  /* 0x0000006302175211 */ /* 0x000fe200000f3403 */
[----:B---3--:R1:W-:Y:S04]  /*28c0*/  @P6 STG.E.128 desc[UR6][R34.64], R16 ;  /* 0x0000001022006986 */ /* 0x0083e8000c101d06 */
[----:B----4-:R-:W3:Y:S04]  /*28d0*/  @P6 LDG.E.128 R12, desc[UR6][R36.64+0x80] ;  /* 0x00008006240c6981 */ /* 0x010ee8000c1e1d00 */
[----:B---3--:R3:W-:Y:S04]  /*28e0*/  @P6 STG.E.128 desc[UR6][R34.64+0x80], R12 ;  /* 0x0000800c22006986 */ /* 0x0087e8000c101d06 */
[----:B-----5:R-:W4:Y:S04]  /*28f0*/  @P6 LDG.E.128 R8, desc[UR6][R36.64+0x100] ;  /* 0x0001000624086981 */ /* 0x020f28000c1e1d00 */
[----:B----4-:R4:W-:Y:S04]  /*2900*/  @P6 STG.E.128 desc[UR6][R34.64+0x100], R8 ;  /* 0x0001000822006986 */ /* 0x0109e8000c101d06 */
[----:B--2---:R-:W2:Y:S04]  /*2910*/  @P5 LDG.E.128 R4, desc[UR6][R20.64] ;  /* 0x0000000614045981 */ /* 0x004ea8000c1e1d00 */
[----:B--2---:R4:W-:Y:S04]  /*2920*/  @P5 STG.E.128 desc[UR6][R22.64], R4 ;  /* 0x0000000416005986 */ /* 0x0049e8000c101d06 */
[----:B-1----:R-:W2:Y:S04]  /*2930*/  @P5 LDG.E.128 R16, desc[UR6][R20.64+0x80] ;  /* 0x0000800614105981 */ /* 0x002ea8000c1e1d00 */
[----:B--2---:R4:W-:Y:S04]  /*2940*/  @P5 STG.E.128 desc[UR6][R22.64+0x80], R16 ;  /* 0x0000801016005986 */ /* 0x0049e8000c101d06 */
[----:B---3--:R-:W2:Y:S04]  /*2950*/  @P5 LDG.E.128 R12, desc[UR6][R20.64+0x100] ;  /* 0x00010006140c5981 */ /* 0x008ea8000c1e1d00 */
[----:B--2---:R4:W-:Y:S01]  /*2960*/  @P5 STG.E.128 desc[UR6][R22.64+0x100], R12 ;  /* 0x0001000c16005986 */ /* 0x0049e2000c101d06 */
[----:B------:R-:W-:Y:S05]  /*2970*/  @!P4 BRA `(.L_x_5145) ;  /* 0x000000680000c947 */ /* 0x000fea0003800000 */
[----:B------:R-:W1:Y:S01]  /*2980*/  LDC.64 R2, c[0x0][0x4a8] ;  /* 0x00012a00ff027b82 */ /* 0x000e620000000a00 */
[----:B------:R-:W-:Y:S01]  /*2990*/  MOV R103, R99 ;  /* 0x0000006300677202 */ /* 0x000fe20000000f00 */
        /* <DEDUP_REMOVED lines=14> */
.L_x_5144:
[----:B------:R-:W-:Y:S05]  /*2a80*/  BRA.U !UP0, `(.L_x_5146) ;  /* 0x00000025084c7547 */ /* 0x000fea000b800000 */
[C---:B------:R-:W-:Y:S01]  /*2a90*/  SHF.L.U64.HI R3, R127.reuse, 0x1, R116 ;  /* 0x000000017f037819 */ /* 0x040fe20000010274 */
[----:B----4-:R-:W-:Y:S01]  /*2aa0*/  IMAD.SHL.U32 R5, R127, 0x2, RZ ;  /* 0x000000027f057824 */ /* 0x010fe200078e00ff */
        /* <DEDUP_REMOVED lines=9> */
[----:B------:R-:W-:Y:S02]  /*2b40*/  ISETP.GE.AND P1, PT, R26, R27, PT ;  /* 0x0000001b1a00720c */ /* 0x000fe40003f26270 */
[----:B------:R-:W-:Y:S09]  /*2b50*/  MOV R103, R99 ;  /* 0x0000006300677202 */ /* 0x000ff20000000f00 */
[----:B------:R-:W5:Y:S06]  /*2b60*/  @!P0 LDG.E.64 R46, desc[UR6][R64.64] ;  /* 0x00000006402e8981 */ /* 0x000f6c000c1e1b00 */
[----:B------:R-:W2:Y:S01]  /*2b70*/  @!P0 LDG.E.64 R16, desc[UR6][R32.64] ;  /* 0x0000000620108981 */ /* 0x000ea2000c1e1b00 */
[C---:B----4-:R-:W-:Y:S01]  /*2b80*/  @!P0 LOP3.LUT R19, R20.reuse, 0xffff0000, RZ, 0xc0, !PT ;  /* 0xffff000014138812 */ /* 0x050fe200078ec0ff */
[----:B------:R-:W-:Y:S01]  /*2b90*/  @!P0 IMAD.U32 R43, R20, 0x10000, RZ ;  /* 0x00010000142b8824 */ /* 0x000fe200078e00ff */
[----:B------:R-:W-:Y:S01]  /*2ba0*/  @!P0 LOP3.LUT R35, R21, 0xffff0000, RZ, 0xc0, !PT ;  /* 0xffff000015238812 */ /* 0x000fe200078ec0ff */
[----:B------:R-:W-:Y:S01]  /*2bb0*/  @!P0 IMAD.U32 R42, R23, 0x10000, RZ ;  /* 0x00010000172a8824 */ /* 0x000fe200078e00ff */
[C---:B------:R-:W-:Y:S02]  /*2bc0*/  @!P0 LOP3.LUT R24, R22.reuse, 0xffff0000, RZ, 0xc0, !PT ;  /* 0xffff000016188812 */ /* 0x040fe400078ec0ff */
[----:B------:R-:W-:Y:S02]  /*2bd0*/  @!P0 SHF.L.U32 R40, R22, 0x10, RZ ;  /* 0x0000001016288819 */ /* 0x000fe400000006ff */
[C---:B-----5:R-:W-:Y:S02]  /*2be0*/  @!P0 SHF.L.U32 R41, R46.reuse, 0x10, RZ ;  /* 0x000000102e298819 */ /* 0x060fe400000006ff */
        /* <DEDUP_REMOVED lines=35> */
[----:B------:R-:W4:Y:S06]  /*2e20*/  @!P1 LDG.E.64 R44, desc[UR6][R64.64+0x40] ;  /* 0x00004006402c9981 */ /* 0x000f2c000c1e1b00 */
[----:B------:R-:W5:Y:S08]  /*2e30*/  LDG.E.128 R36, desc[UR6][R30.64+0x80] ;  /* 0x000080061e247981 */ /* 0x000f70000c1e1d00 */
[----:B------:R-:W3:Y:S01]  /*2e40*/  @!P1 LDG.E.64 R16, desc[UR6][R32.64+0x40] ;  /* 0x0000400620109981 */ /* 0x000ee2000c1e1b00 */
[C---:B----4-:R-:W-:Y:S01]  /*2e50*/  @!P1 SHF.L.U32 R34, R44.reuse, 0x10, RZ ;  /* 0x000000102c229819 */ /* 0x050fe200000006ff */
        /* <DEDUP_REMOVED lines=8> */
[C---:B---3--:R-:W-:Y:S01]  /*2ee0*/  @!P1 SHF.L.U32 R13, R17.reuse, 0x10, RZ ;  /* 0x00000010110d9819 */ /* 0x048fe200000006ff */
        /* <DEDUP_REMOVED lines=75> */
.L_x_5148:
[----:B--23--:R-:W-:Y:S05]  /*33a0*/  BSYNC.RECONVERGENT B0 ;  /* 0x0000000000007941 */ /* 0x00cfea0003800200 */
.L_x_5147:
[----:B------:R-:W-:Y:S04]  /*33b0*/  BSSY.RECONVERGENT B0, `(.L_x_5149) ;  /* 0x000008d000007945 */ /* 0x000fe80003800200 */
[----:B------:R-:W-:Y:S05]  /*33c0*/  @!P6 BRA `(.L_x_5150) ;  /* 0x00000008002ce947 */ /* 0x000fea0003800000 */
[----:B------:R-:W-:Y:S02]  /*33d0*/  ISETP.GE.AND P0, PT, R28, R27, PT ;  /* 0x0000001b1c00720c */ /* 0x000fe40003f06270 */
[----:B------:R-:W-:Y:S02]  /*33e0*/  LEA R50, P1, R119, R30, 0x1 ;  /* 0x0000001e77327211 */ /* 0x000fe400078208ff */
[----:B------:R-:W-:Y:S02]  /*33f0*/  LEA R46, P2, R67, R102, 0x1 ;  /* 0x00000066432e7211 */ /* 0x000fe400078408ff */
[----:B------:R-:W-:Y:S02]  /*3400*/  LEA.HI.X R51, R119, R31, R117, 0x1, P1 ;  /* 0x0000001f77337211 */ /* 0x000fe400008f0c75 */
[----:B------:R-:W-:Y:S03]  /*3410*/  ISETP.GE.AND P1, PT, R26, R27, PT ;  /* 0x0000001b1a00720c */ /* 0x000fe60003f26270 */
[----:B----4-:R-:W2:Y:S08]  /*3420*/  LDG.E.128 R20, desc[UR6][R50.64] ;  /* 0x0000000632147981 */ /* 0x010eb0000c1e1d00 */
        /* <DEDUP_REMOVED lines=133> */
.L_x_5150:
[----:B------:R-:W-:Y:S05]  /*3c80*/  BSYNC.RECONVERGENT B0 ;  /* 0x0000000000007941 */ /* 0x000fea0003800200 */
.L_x_5149:
        /* <DEDUP_REMOVED lines=9> */
[----:B--2---:R-:W2:Y:S06]  /*3d20*/  @!P0 LDG.E.64 R46, desc[UR6][R50.64] ;  /* 0x00000006322e8981 */ /* 0x004eac000c1e1b00 */
[----:B------:R-:W5:Y:S01]  /*3d30*/  @!P0 LDG.E.64 R16, desc[UR6][R18.64] ;  /* 0x0000000612108981 */ /* 0x000f62000c1e1b00 */
[C---:B---3--:R-:W-:Y:S04]  /*3d40*/  LEA R56, P2, R54.reuse, R30, 0x6 ;  /* 0x0000001e36387211 */ /* 0x048fe800078430ff */
[----:B------:R-:W-:Y:S02]  /*3d50*/  LEA.HI.X R57, R54, R31, R55, 0x6, P2 ;  /* 0x0000001f36397211 */ /* 0x000fe400010f3437 */
[----:B------:R-:W3:Y:S03]  /*3d60*/  LDC.64 R54, c[0x0][0x3b8] ;  /* 0x0000ee00ff367b82 */ /* 0x000ee60000000a00 */
[----:B----4-:R-:W4:Y:S01]  /*3d70*/  LDG.E.128 R20, desc[UR6][R56.64] ;  /* 0x0000000638147981 */ /* 0x010f22000c1e1d00 */
[----:B---3--:R-:W-:Y:S02]  /*3d80*/  LEA R58, P2, R54, R102, 0x6 ;  /* 0x00000066363a7211 */ /* 0x008fe400078430ff */
[C---:B--2---:R-:W-:Y:S01]  /*3d90*/  @!P0 SHF.L.U32 R41, R46.reuse, 0x10, RZ ;  /* 0x000000102e298819 */ /* 0x044fe200000006ff */
[C---:B------:R-:W-:Y:S01]  /*3da0*/  @!P0 IMAD.U32 R40, R47.reuse, 0x10000, RZ ;  /* 0x000100002f288824 */ /* 0x040fe200078e00ff */
[----:B------:R-:W-:Y:S02]  /*3db0*/  @!P0 LOP3.LUT R45, R46, 0xffff0000, RZ, 0xc0, !PT ;  /* 0xffff00002e2d8812 */ /* 0x000fe400078ec0ff */
[----:B------:R-:W-:Y:S02]  /*3dc0*/  @!P0 LOP3.LUT R47, R47, 0xffff0000, RZ, 0xc0, !PT ;  /* 0xffff00002f2f8812 */ /* 0x000fe400078ec0ff */
[C---:B-----5:R-:W-:Y:S01]  /*3dd0*/  @!P0 SHF.L.U32 R24, R16.reuse, 0x10, RZ ;  /* 0x0000001010188819 */ /* 0x060fe200000006ff */
[C---:B------:R-:W-:Y:S01]  /*3de0*/  @!P0 IMAD.U32 R13, R17.reuse, 0x10000, RZ ;  /* 0x00010000110d8824 */ /* 0x040fe200078e00ff */
[----:B------:R-:W-:Y:S02]  /*3df0*/  @!P0 LOP3.LUT R16, R16, 0xffff0000, RZ, 0xc0, !PT ;  /* 0xffff000010108812 */ /* 0x000fe400078ec0ff */
[----:B------:R-:W-:Y:S02]  /*3e00*/  @!P0 LOP3.LUT R17, R17, 0xffff0000, RZ, 0xc0, !PT ;  /* 0xffff000011118812 */ /* 0x000fe400078ec0ff */
[C---:B----4-:R-:W-:Y:S01]  /*3e10*/  @!P0 LOP3.LUT R35, R20.reuse, 0xffff0000, RZ, 0xc0, !PT ;  /* 0xffff000014238812 */ /* 0x050fe200078ec0ff */
        /* <DEDUP_REMOVED lines=80> */
[----:B------:R5:W3:Y:S01]  /*4320*/  @!P0 LDG.E.64 R16, desc[UR6][R18.64+0x80] ;  /* 0x0000800612108981 */ /* 0x000ae2000c1e1b00 */
[C---:B--2---:R-:W-:Y:S01]  /*4330*/  @!P0 SHF.L.U32 R40, R50.reuse, 0x10, RZ ;  /* 0x0000001032288819 */ /* 0x044fe200000006ff */
[C---:B------:R-:W-:Y:S01]  /*4340*/  @!P0 IMAD.U32 R42, R51.reuse, 0x10000, RZ ;  /* 0x00010000332a8824 */ /* 0x040fe200078e00ff */
[----:B------:R-:W-:Y:S02]  /*4350*/  @!P0 LOP3.LUT R43, R50, 0xffff0000, RZ, 0xc0, !PT ;  /* 0xffff0000322b8812 */ /* 0x000fe400078ec0ff */
[----:B------:R-:W-:Y:S02]  /*4360*/  @!P0 LOP3.LUT R45, R51, 0xffff0000, RZ, 0xc0, !PT ;  /* 0xffff0000332d8812 */ /* 0x000fe400078ec0ff */
[C---:B----4-:R-:W-:Y:S01]  /*4370*/  @!P0 LOP3.LUT R35, R20.reuse, 0xffff0000, RZ, 0xc0, !PT ;  /* 0xffff000014238812 */ /* 0x050fe200078ec0ff */
[----:B------:R-:W-:Y:S01]  /*4380*/  @!P0 IMAD.U32 R44, R23, 0x10000, RZ ;  /* 0x00010000172c8824 */ /* 0x000fe200078e00ff */
[----:B------:R-:W-:Y:S02]  /*4390*/  @!P0 SHF.L.U32 R41, R20, 0x10, RZ ;  /* 0x0000001014298819 */ /* 0x000fe400000006ff */
[----:B-----5:R-:W-:Y:S01]  /*43a0*/  @!P0 LOP3.LUT R19, R21, 0xffff0000, RZ, 0xc0, !PT ;  /* 0xffff000015138812 */ /* 0x020fe200078ec0ff */
[----:B------:R-:W-:Y:S01]  /*43b0*/  @!P0 FMUL.FTZ R54, R35, R40 ;  /* 0x0000002823368220 */ /* 0x000fe20000410000 */
[----:B------:R-:W-:Y:S02]  /*43c0*/  @!P0 LOP3.LUT R18, R23, 0xffff0000, RZ, 0xc0, !PT ;  /* 0xffff000017128812 */ /* 0x000fe400078ec0ff */
[C---:B---3--:R-:W-:Y:S01]  /*43d0*/  @!P0 SHF.L.U32 R24, R16.reuse, 0x10, RZ ;  /* 0x0000001010188819 */ /* 0x048fe200000006ff */
        /* <DEDUP_REMOVED lines=30> */
.L_x_5152:
[----:B------:R-:W-:Y:S05]  /*45c0*/  BSYNC.RECONVERGENT B0 ;  /* 0x0000000000007941 */ /* 0x000fea0003800200 */
.L_x_5151:
[----:B------:R-:W-:Y:S04]  /*45d0*/  BSSY.RECONVERGENT B0, `(.L_x_5153) ;  /* 0x0000097000007945 */ /* 0x000fe80003800200 */
[----:B------:R-:W-:Y:S05]  /*45e0*/  @!P4 BRA `(.L_x_5154) ;  /* 0x000000080054c947 */ /* 0x000fea0003800000 */
[----:B------:R-:W-:Y:S01]  /*45f0*/  ISETP.GE.AND P0, PT, R28, R27, PT ;  /* 0x0000001b1c00720c */ /* 0x000fe20003f06270 */
[----:B--2---:R-:W2:Y:S01]  /*4600*/  LDC.64 R46, c[0x0][0x4a8] ;  /* 0x00012a00ff2e7b82 */ /* 0x004ea20000000a00 */
[C---:B------:R-:W-:Y:S01]  /*4610*/  LEA R44, P1, R93.reuse, R48, 0x6 ;  /* 0x000000305d2c7211 */ /* 0x040fe200078230ff */
[----:B----4-:R-:W-:Y:S01]  /*4620*/  IMAD.MOV.U32 R103, RZ, RZ, R99 ;  /* 0x000000ffff677224 */ /* 0x010fe200078e0063 */
[C---:B------:R-:W-:Y:S02]  /*4630*/  LEA R34, P2, R93.reuse, R14, 0x6 ;  /* 0x0000000e5d227211 */ /* 0x040fe400078430ff */
[C---:B------:R-:W-:Y:S02]  /*4640*/  LEA.HI.X.SX32 R45, R93.reuse, R49, 0x6, P1 ;  /* 0x000000315d2d7211 */ /* 0x040fe400008f36ff */
[----:B------:R-:W-:Y:S02]  /*4650*/  LEA.HI.X.SX32 R35, R93, R15, 0x6, P2 ;  /* 0x0000000f5d237211 */ /* 0x000fe400010f36ff */
[----:B------:R-:W-:Y:S03]  /*4660*/  ISETP.GE.AND P1, PT, R26, R27, PT ;  /* 0x0000001b1a00720c */ /* 0x000fe60003f26270 */
[----:B------:R-:W4:Y:S06]  /*4670*/  @!P0 LDG.E.64 R42, desc[UR6][R44.64] ;  /* 0x000000062c2a8981 */ /* 0x000f2c000c1e1b00 */
[----:B------:R-:W5:Y:S01]  /*4680*/  @!P0 LDG.E.64 R14, desc[UR6][R34.64] ;  /* 0x00000006220e8981 */ /* 0x000f62000c1e1b00 */
[----:B----4-:R-:W-:Y:S01]  /*4690*/  @!P0 SHF.L.U32 R36, R43, 0x10, RZ ;  /* 0x000000102b248819 */ /* 0x010fe200000006ff */
[----:B--2---:R-:W-:Y:S01]  /*46a0*/  IMAD R47, R47, 0x60, RZ ;  /* 0x000000602f2f7824 */ /* 0x004fe200078e02ff */
        /* <DEDUP_REMOVED lines=10> */
[----:B---3--:R-:W3:Y:S01]  /*4750*/  LDG.E.128 R20, desc[UR6][R50.64] ;  /* 0x0000000632147981 */ /* 0x008ee2000c1e1d00 */
[----:B--2---:R-:W-:Y:S04]  /*4760*/  IMAD.WIDE.U32 R60, R46, 0x60, R102 ;  /* 0x000000602e3c7825 */ /* 0x004fe800078e0066 */
[----:B------:R-:W-:Y:S01]  /*4770*/  IMAD R56, R47, 0x60, RZ ;  /* 0x000000602f387824 */ /* 0x000fe200078e02ff */
[----:B------:R-:W-:Y:S04]  /*4780*/  MOV R46, R60 ;  /* 0x0000003c002e7202 */ /* 0x000fe80000000f00 */
[----:B------:R-:W-:Y:S02]  /*4790*/  IADD3 R47, PT, PT, R61, R56, RZ ;  /* 0x000000383d2f7210 */ /* 0x000fe40007ffe0ff */
[C---:B---3--:R-:W-:Y:S01]  /*47a0*/  @!P0 LOP3.LUT R17, R20.reuse, 0xffff0000, RZ, 0xc0, !PT ;  /* 0xffff000014118812 */ /* 0x048fe200078ec0ff */
[----:B------:R-:W-:Y:S01]  /*47b0*/  @!P0 IMAD.U32 R39, R20, 0x10000, RZ ;  /* 0x0001000014278824 */ /* 0x000fe200078e00ff */
[C---:B------:R-:W-:Y:S01]  /*47c0*/  @!P0 LOP3.LUT R18, R22.reuse, 0xffff0000, RZ, 0xc0, !PT ;  /* 0xffff000016128812 */ /* 0x040fe200078ec0ff */
[----:B------:R-:W-:Y:S01]  /*47d0*/  @!P0 IMAD.U32 R38, R22, 0x10000, RZ ;  /* 0x0001000016268824 */ /* 0x000fe200078e00ff */
[----:B------:R-:W-:Y:S01]  /*47e0*/  @!P0 SHF.L.U32 R40, R23, 0x10, RZ ;  /* 0x0000001017288819 */ /* 0x000fe200000006ff */
[C---:B------:R-:W-:Y:S01]  /*47f0*/  @!P0 FMUL.FTZ R53, R17.reuse, R37 ;  /* 0x0000002511358220 */ /* 0x040fe20000410000 */
[----:B------:R-:W-:Y:S01]  /*4800*/  @!P0 FMUL.FTZ R0, R17, R16 ;  /* 0x0000001011008220 */ /* 0x000fe20000410000 */
[----:B------:R-:W-:Y:S01]  /*4810*/  @!P0 LOP3.LUT R17, R21, 0xffff0000, RZ, 0xc0, !PT ;  /* 0xffff000015118812 */ /* 0x000fe200078ec0ff */
[C---:B------:R-:W-:Y:S01]  /*4820*/  @!P0 FMUL.FTZ R54, R18.reuse, R36 ;  /* 0x0000002412368220 */ /* 0x040fe20000410000 */
        /* <DEDUP_REMOVED lines=8> */
[C---:B------:R-:W-:Y:S01]  /*48b0*/  @!P0 FMUL.FTZ R57, R16.reuse, R43 ;  /* 0x0000002b10398220 */ /* 0x040fe20000410000 */
[----:B------:R-:W-:Y:S01]  /*48c0*/  @!P0 FMUL.FTZ R4, R16, R15 ;  /* 0x0000000f10048220 */ /* 0x000fe20000410000 */
[----:B------:R-:W-:Y:S01]  /*48d0*/  @!P0 FFMA.FTZ R2, R41, R37, R2 ;  /* 0x0000002529028223 */ /* 0x000fe20000010002 */
[----:B------:R-:W-:Y:S01]  /*48e0*/  @!P0 FFMA.FTZ R54, R38, R13, -R54 ;  /* 0x0000000d26368223 */ /* 0x000fe20000010836 */
[----:B------:R-:W-:Y:S01]  /*48f0*/  @!P0 FFMA.FTZ R3, R36, R38, R3 ;  /* 0x0000002624038223 */ /* 0x000fe20000010003 */
[----:B------:R-:W-:Y:S01]  /*4900*/  @!P0 FFMA.FTZ R55, R37, R14, -R55 ;  /* 0x0000000e25378223 */ /* 0x000fe20000010837 */
[----:B------:R-:W-:Y:S01]  /*4910*/  @!P0 FFMA.FTZ R57, R40, R15, -R57 ;  /* 0x0000000f28398223 */ /* 0x000fe20000010839 */
[----:B------:R-:W-:Y:S01]  /*4920*/  @!P0 FFMA.FTZ R4, R43, R40, R4 ;  /* 0x000000282b048223 */ /* 0x000fe20000010004 */
[----:B------:R-:W-:Y:S01]  /*4930*/  @!P0 IMAD.MOV.U32 R20, RZ, RZ, R53 ;  /* 0x000000ffff148224 */ /* 0x000fe200078e0035 */
[----:B------:R-:W-:Y:S02]  /*4940*/  @!P0 F2FP.BF16.F32.PACK_AB R54, R3, R54 ;  /* 0x000000360336823e */ /* 0x000fe400000010ff */
        /* <DEDUP_REMOVED lines=95> */
.L_x_5154:
[----:B------:R-:W-:Y:S05]  /*4f40*/  BSYNC.RECONVERGENT B0 ;  /* 0x0000000000007941 */ /* 0x000fea0003800200 */
.L_x_5153:
[----:B------:R-:W2:Y:S01]  /*4f50*/  LDC R27, c[0x0][0x450] ;  /* 0x00011400ff1b7b82 */ /* 0x000ea20000000800 */
[----:B-1----:R-:W-:Y:S05]  /*4f60*/  IMAD.U32 R3, R52, -0x20, RZ ;  /* 0xffffffe034037824 */ /* 0x002fea00078e00ff */
[C---:B------:R-:W-:Y:S02]  /*4f70*/  LEA R32, P1, R3.reuse, R32, 0x1 ;  /* 0x0000002003207211 */ /* 0x040fe400078208ff */
[C---:B------:R-:W-:Y:S02]  /*4f80*/  LEA R64, P0, R3.reuse, R64, 0x1 ;  /* 0x0000004003407211 */ /* 0x040fe400078008ff */
[C---:B------:R-:W-:Y:S02]  /*4f90*/  LEA.HI.X.SX32 R33, R3.reuse, R33, 0x1, P1 ;  /* 0x0000002103217211 */ /* 0x040fe400008f0eff */
[----:B------:R-:W-:Y:S01]  /*4fa0*/  LEA.HI.X.SX32 R65, R3, R65, 0x1, P0 ;  /* 0x0000004103417211 */ /* 0x000fe200000f0eff */
[----:B------:R-:W-:Y:S05]  /*4fb0*/  BRA `(.L_x_5145) ;  /* 0x0000004000707947 */ /* 0x000fea0003800000 */
.L_x_5146:
        /* <DEDUP_REMOVED lines=24> */
[----:B------:R-:W3:Y:S08]  /*5140*/  @!P0 LDG.E.128 R140, desc[UR6][R140.64] ;  /* 0x000000068c8c8981 */ /* 0x000ef0000c1e1d00 */
[----:B------:R5:W4:Y:S02]  /*5150*/  @!P0 LDG.E.128 R60, desc[UR6][R52.64] ;  /* 0x00000006343c8981 */ /* 0x000b24000c1e1d00 */
[C---:B-----5:R-:W-:Y:S02]  /*5160*/  @!P0 SHF.L.U32 R53, R68.reuse, 0x10, RZ ;  /* 0x0000001044358819 */ /* 0x060fe400000006ff */
[----:B------:R-:W-:Y:S02]  /*5170*/  @!P0 LOP3.LUT R55, R68, 0xffff0000, RZ, 0xc0, !PT ;  /* 0xffff000044378812 */ /* 0x000fe400078ec0ff */
[C---:B------:R-:W-:Y:S02]  /*5180*/  @!P0 SHF.L.U32 R56, R69.reuse, 0x10, RZ ;  /* 0x0000001045388819 */ /* 0x040fe400000006ff */
[----:B------:R-:W-:Y:S02]  /*5190*/  @!P0 LOP3.LUT R59, R69, 0xffff0000, RZ, 0xc0, !PT ;  /* 0xffff0000453b8812 */ /* 0x000fe400078ec0ff */
[C---:B--2---:R-:W-:Y:S01]  /*51a0*/  @!P0 LOP3.LUT R46, R40.reuse, 0xffff0000, RZ, 0xc0, !PT ;  /* 0xffff0000282e8812 */ /* 0x044fe200078ec0ff */
[----:B------:R-:W-:Y:S01]  /*51b0*/  @!P0 IMAD.U32 R47, R40, 0x10000, RZ ;  /* 0x00010000282f8824 */ /* 0x000fe200078e00ff */
[C---:B------:R-:W-:Y:S01]  /*51c0*/  @!P0 LOP3.LUT R45, R41.reuse, 0xffff0000, RZ, 0xc0, !PT ;  /* 0xffff0000292d8812 */ /* 0x040fe200078ec0ff */
[----:B------:R-:W-:Y:S01]  /*51d0*/  @!P0 IMAD.U32 R44, R41, 0x10000, RZ ;  /* 0x00010000292c8824 */ /* 0x000fe200078e00ff */
[C---:B------:R-:W-:Y:S01]  /*51e0*/  @!P0 LOP3.LUT R37, R43.reuse, 0xffff0000, RZ, 0xc0, !PT ;  /* 0xffff00002b258812 */ /* 0x040fe200078ec0ff */
[----:B------:R-:W-:Y:S01]  /*51f0*/  @!P0 IMAD.U32 R39, R43, 0x10000, RZ ;  /* 0x000100002b278824 */ /* 0x000fe200078e00ff */
[C---:B------:R-:W-:Y:S02]  /*5200*/  @!P0 SHF.L.U32 R41, R42.reuse, 0x10, RZ ;  /* 0x000000102a298819 */ /* 0x040fe400000006ff */
[----:B------:R-:W-:Y:S01]  /*5210*/  @!P0 LOP3.LUT R40, R42, 0xffff0000, RZ, 0xc0, !PT ;  /* 0xffff00002a288812 */ /* 0x000fe200078ec0ff */
[----:B---3--:R-:W-:Y:S01]  /*5220*/  @!P0 IMAD.U32 R42, R142, 0x10000, RZ ;  /* 0x000100008e2a8824 */ /* 0x008fe200078e00ff */
[----:B------:R-:W-:Y:S01]  /*5230*/  @!P0 LOP3.LUT R51, R140, 0xffff0000, RZ, 0xc0, !PT ;  /* 0xffff00008c338812 */ /* 0x000fe200078ec0ff */
[----:B------:R-:W-:Y:S01]  /*5240*/  @!P0 IMAD.U32 R38, R143, 0x10000, RZ ;  /* 0x000100008f268824 */ /* 0x000fe200078e00ff */
[C---:B------:R-:W-:Y:S01]  /*5250*/  @!P0 SHF.L.U32 R49, R141.reuse, 0x10, RZ ;  /* 0x000000108d318819 */ /* 0x040fe200000006ff */
[----:B------:R-:W-:Y:S01]  /*5260*/  @!P1 FADD.FTZ R42, -R42, -RZ ;  /* 0x800000ff2a2a9221 */ /* 0x000fe20000010100 */
[----:B------:R-:W-:Y:S01]  /*5270*/  @!P0 LOP3.LUT R48, R141, 0xffff0000, RZ, 0xc0, !PT ;  /* 0xffff00008d308812 */ /* 0x000fe200078ec0ff */
[----:B------:R-:W-:Y:S01]  /*5280*/  @!P0 IMAD.U32 R50, R140, 0x10000, RZ ;  /* 0x000100008c328824 */ /* 0x000fe200078e00ff */
[----:B------:R-:W-:Y:S01]  /*5290*/  @!P0 LOP3.LUT R43, R142, 0xffff0000, RZ, 0xc0, !PT ;  /* 0xffff00008e2b8812 */ /* 0x000fe200078ec0ff */
[----:B----4-:R-:W-:Y:S01]  /*52a0*/  @!P0 IMAD.U32 R52, R60, 0x10000, RZ ;  /* 0x000100003c348824 */ /* 0x010fe200078e00ff */
        /* <DEDUP_REMOVED lines=44> */
[----:B------:R-:W-:Y:S01]  /*5570*/  @!P1 SEL R139, R138, RZ, P2 ;  /* 0x000000ff8a8b9207 */ /* 0x000fe20001000000 */
[----:B------:R-:W-:Y:S01]  /*5580*/  IMAD.MOV.U32 R103, RZ, RZ, R99 ;  /* 0x000000ffff677224 */ /* 0x000fe200078e0063 */
[----:B------:R-:W-:Y:S02]  /*5590*/  @!P0 F2FP.BF16.F32.PACK_AB R141, R8, R7 ;  /* 0x00000007088d823e */ /* 0x000fe400000010ff */
        /* <DEDUP_REMOVED lines=8> */
[----:B------:R-:W-:Y:S01]  /*5620*/  @!P1 IMAD.WIDE R38, R37, 0x2, R30 ;  /* 0x0000000225269825 */ /* 0x000fe200078e021e */
[C---:B------:R-:W-:Y:S02]  /*5630*/  @!P1 IADD3.X R141, PT, PT, R132.reuse, R107, RZ, P0, !PT ;  /* 0x0000006b848d9210 */ /* 0x040fe400007fe4ff */
[----:B------:R-:W-:Y:S04]  /*5640*/  @!P1 IADD3 R52, P0, PT, R139, R108, RZ ;  /* 0x0000006c8b349210 */ /* 0x000fe80007f1e0ff */
[----:B------:R-:W3:Y:S01]  /*5650*/  @!P1 LDG.E.128 R40, desc[UR6][R38.64+0x80] ;  /* 0x0000800626289981 */ /* 0x000ee2000c1e1d00 */
[----:B------:R-:W-:Y:S01]  /*5660*/  @!P1 IMAD.X R53, R132, 0x1, R109, P0 ;  /* 0x0000000184359824 */ /* 0x000fe200000e066d */
[----:B------:R-:W-:Y:S06]  /*5670*/  ISETP.GE.U32.OR P0, PT, R26, R35, P1 ;  /* 0x000000231a00720c */ /* 0x000fec0000f06470 */
[----:B------:R-:W4:Y:S08]  /*5680*/  @!P1 LDG.E.128 R140, desc[UR6][R140.64] ;  /* 0x000000068c8c9981 */ /* 0x000f30000c1e1d00 */
[----:B------:R-:W5:Y:S08]  /*5690*/  @!P1 LDG.E.128 R72, desc[UR6][R52.64] ;  /* 0x0000000634489981 */ /* 0x000f70000c1e1d00 */
[----:B------:R-:W2:Y:S01]  /*56a0*/  LDG.E.128 R60, desc[UR6][R30.64+0x80] ;  /* 0x000080061e3c7981 */ /* 0x000ea2000c1e1d00 */
[C---:B---3--:R-:W-:Y:S01]  /*56b0*/  @!P1 LOP3.LUT R46, R40.reuse, 0xffff0000, RZ, 0xc0, !PT ;  /* 0xffff0000282e9812 */ /* 0x048fe200078ec0ff */
[----:B------:R-:W-:Y:S01]  /*56c0*/  @!P1 IMAD.U32 R47, R40, 0x10000, RZ ;  /* 0x00010000282f9824 */ /* 0x000fe200078e00ff */
[----:B------:R-:W-:Y:S01]  /*56d0*/  @!P1 SHF.L.U32 R44, R41, 0x10, RZ ;  /* 0x00000010292c9819 */ /* 0x000fe200000006ff */
[----:B------:R-:W-:Y:S01]  /*56e0*/  @!P1 IMAD.U32 R39, R43, 0x10000, RZ ;  /* 0x000100002b279824 */ /* 0x000fe200078e00ff */
[----:B------:R-:W-:Y:S01]  /*56f0*/  @!P1 LOP3.LUT R45, R41, 0xffff0000, RZ, 0xc0, !PT ;  /* 0xffff0000292d9812 */ /* 0x000fe200078ec0ff */
[----:B------:R-:W-:Y:S01]  /*5700*/  @!P1 IMAD.U32 R41, R42, 0x10000, RZ ;  /* 0x000100002a299824 */ /* 0x000fe200078e00ff */
[----:B------:R-:W-:Y:S02]  /*5710*/  @!P1 LOP3.LUT R37, R43, 0xffff0000, RZ, 0xc0, !PT ;  /* 0xffff00002b259812 */ /* 0x000fe400078ec0ff */
[----:B----4-:R-:W-:Y:S01]  /*5720*/  @!P1 SHF.L.U32 R50, R140, 0x10, RZ ;  /* 0x000000108c329819 */ /* 0x010fe200000006ff */
[C---:B------:R-:W-:Y:S01]  /*5730*/  @!P1 IMAD.U32 R49, R141.reuse, 0x10000, RZ ;  /* 0x000100008d319824 */ /* 0x040fe200078e00ff */
[----:B------:R-:W-:Y:S01]  /*5740*/  @!P1 LOP3.LUT R40, R42, 0xffff0000, RZ, 0xc0, !PT ;  /* 0xffff00002a289812 */ /* 0x000fe200078ec0ff */
[----:B------:R-:W-:Y:S01]  /*5750*/  @!P1 IMAD.U32 R42, R142, 0x10000, RZ ;  /* 0x000100008e2a9824 */ /* 0x000fe200078e00ff */
[----:B------:R-:W-:Y:S01]  /*5760*/  @!P1 LOP3.LUT R51, R140, 0xffff0000, RZ, 0xc0, !PT ;  /* 0xffff00008c339812 */ /* 0x000fe200078ec0ff */
        /* <DEDUP_REMOVED lines=53> */
[----:B------:R-:W-:Y:S02]  /*5ac0*/  @!P1 F2FP.BF16.F32.PACK_AB R140, R14, R13 ;  /* 0x0000000d0e8c923e */ /* 0x000fe400000010ff */
[----:B------:R-:W-:Y:S02]  /*5ad0*/  @!P1 F2FP.BF16.F32.PACK_AB R143, R16, R15 ;  /* 0x0000000f108f923e */ /* 0x000fe400000010ff */
[----:B------:R-:W-:Y:S01]  /*5ae0*/  @!P0 SEL R141, R134, RZ, P2 ;  /* 0x000000ff868d8207 */ /* 0x000fe20001000000 */
        /* <DEDUP_REMOVED lines=81> */
.L_x_5156:
[----:B--23--:R-:W-:Y:S05]  /*6000*/  BSYNC.RECONVERGENT B0 ;  /* 0x0000000000007941 */ /* 0x00cfea0003800200 */
.L_x_5155:
[----:B------:R-:W-:Y:S04]  /*6010*/  BSSY.RECONVERGENT B0, `(.L_x_5157) ;  /* 0x0000102000007945 */ /* 0x000fe80003800200 */
[----:B------:R-:W-:Y:S05]  /*6020*/  @!P6 BRA `(.L_x_5158) ;  /* 0x000000100000e947 */ /* 0x000fea0003800000 */
[C---:B------:R-:W-:Y:S02]  /*6030*/  ISETP.GE.AND P0, PT, R28.reuse, R27, PT ;  /* 0x0000001b1c00720c */ /* 0x040fe40003f06270 */
[C---:B----4-:R-:W-:Y:S04]  /*6040*/  LEA R14, P2, R119.reuse, R30, 0x1 ;  /* 0x0000001e770e7211 */ /* 0x050fe800078408ff */
        /* <DEDUP_REMOVED lines=185> */
[----:B------:R-:W3:Y:S08]  /*6be0*/  @!P0 LDG.E.128 R40, desc[UR6][R40.64+0x100] ;  /* 0x0001000628288981 */ /* 0x000ef0000c1e1d00 */
[----:B------:R-:W4:Y:S08]  /*6bf0*/  @!P0 LDG.E.128 R4, desc[UR6][R4.64+0x100] ;  /* 0x0001000604048981 */ /* 0x000f30000c1e1d00 */
[----:B------:R-:W5:Y:S08]  /*6c00*/  @!P0 LDG.E.128 R44, desc[UR6][R38.64+0x100] ;  /* 0x00010006262c8981 */ /* 0x000f70000c1e1d00 */
[----:B------:R-:W2:Y:S01]  /*6c10*/  LDG.E.128 R56, desc[UR6][R14.64+0x100] ;  /* 0x000100060e387981 */ /* 0x000ea2000c1e1d00 */
[C---:B---3--:R-:W-:Y:S01]  /*6c20*/  @!P0 LOP3.LUT R2, R40.reuse, 0xffff0000, RZ, 0xc0, !PT ;  /* 0xffff000028028812 */ /* 0x048fe200078ec0ff */
        /* <DEDUP_REMOVED lines=23> */
[C---:B--2---:R-:W-:Y:S01]  /*6da0*/  @!P0 LOP3.LUT R41, R56.reuse, 0xffff0000, RZ, 0xc0, !PT ;  /* 0xffff000038298812 */ /* 0x044fe200078ec0ff */
        /* <DEDUP_REMOVED lines=40> */
.L_x_5158:
[----:B------:R-:W-:Y:S05]  /*7030*/  BSYNC.RECONVERGENT B0 ;  /* 0x0000000000007941 */ /* 0x000fea0003800200 */
.L_x_5157:
[----:B------:R-:W-:Y:S04]  /*7040*/  BSSY.RECONVERGENT B0, `(.L_x_5159) ;  /* 0x0000105000007945 */ /* 0x000fe80003800200 */
[----:B------:R-:W-:Y:S05]  /*7050*/  @!P5 BRA `(.L_x_5160) ;  /* 0x00000010000cd947 */ /* 0x000fea0003800000 */
[C---:B------:R-:W-:Y:S01]  /*7060*/  ISETP.GE.AND P0, PT, R28.reuse, R27, PT ;  /* 0x0000001b1c00720c */ /* 0x040fe20003f06270 */
[----:B------:R-:W3:Y:S11]  /*7070*/  LDC.64 R2, c[0x0][0x4a8] ;  /* 0x00012a00ff027b82 */ /* 0x000ef60000000a00 */
[----:B------:R-:W-:Y:S01]  /*7080*/  @!UPT UIADD3 URZ, UPT, UPT, URZ, URZ, URZ ;  /* 0x000000fffffff290 */ /* 0x000fe2000fffe0ff */
[----:B------:R-:W-:Y:S04]  /*7090*/  @!P0 ISETP.GE.U32.AND P1, PT, R28, R35, PT ;  /* 0x000000231c00820c */ /* 0x000fe80003f26070 */
[----:B----4-:R-:W-:Y:S02]  /*70a0*/  @!P0 SEL R7, R34, RZ, P1 ;  /* 0x000000ff22078207 */ /* 0x010fe40000800000 */
[----:B------:R-:W-:Y:S02]  /*70b0*/  @!P0 SEL R9, R126, RZ, P1 ;  /* 0x000000ff7e098207 */ /* 0x000fe40000800000 */
        /* <DEDUP_REMOVED lines=38> */
[----:B--2---:R-:W-:Y:S01]  /*7320*/  @!P0 SHF.L.U32 R18, R39, 0x10, RZ ;  /* 0x0000001027128819 */ /* 0x004fe200000006ff */
        /* <DEDUP_REMOVED lines=9> */
[----:B---3--:R-:W-:Y:S02]  /*73c0*/  @!P0 IMAD.U32 R11, R20, 0x10000, RZ ;  /* 0x00010000140b8824 */ /* 0x008fe400078e00ff */
        /* <DEDUP_REMOVED lines=204> */
.L_x_5160:
[----:B------:R-:W-:Y:S05]  /*8090*/  BSYNC.RECONVERGENT B0 ;  /* 0x0000000000007941 */ /* 0x000fea0003800200 */
.L_x_5159:
[----:B------:R-:W-:Y:S04]  /*80a0*/  BSSY.RECONVERGENT B0, `(.L_x_5161) ;  /* 0x0000107000007945 */ /* 0x000fe80003800200 */
[----:B------:R-:W-:Y:S05]  /*80b0*/  @!P4 BRA `(.L_x_5162) ;  /* 0x000000100014c947 */ /* 0x000fea0003800000 */
[C---:B------:R-:W-:Y:S01]  /*80c0*/  ISETP.GE.AND P0, PT, R28.reuse, R27, PT ;  /* 0x0000001b1c00720c */ /* 0x040fe20003f06270 */
[----:B----4-:R-:W4:Y:S01]  /*80d0*/  LDC.64 R10, c[0x0][0x4a8] ;  /* 0x00012a00ff0a7b82 */ /* 0x010f220000000a00 */
[----:B-1----:R-:W-:Y:S11]  /*80e0*/  MOV R103, R99 ;  /* 0x0000006300677202 */ /* 0x002ff60000000f00 */
[----:B------:R-:W-:Y:S04]  /*80f0*/  @!P0 ISETP.GE.U32.AND P1, PT, R28, R35, PT ;  /* 0x000000231c00820c */ /* 0x000fe80003f26070 */
        /* <DEDUP_REMOVED lines=19> */
[----:B------:R1:W2:Y:S01]  /*8230*/  @!P0 LDG.E.128 R36, desc[UR6][R14.64] ;  /* 0x000000060e248981 */ /* 0x0002a2000c1e1d00 */
        /* <DEDUP_REMOVED lines=22> */
[----:B--2---:R-:W-:Y:S01]  /*83a0*/  @!P0 SHF.L.U32 R12, R36, 0x10, RZ ;  /* 0x00000010240c8819 */ /* 0x004fe200000006ff */
[----:B------:R-:W-:Y:S01]  /*83b0*/  @!P0 FMUL.FTZ R8, R9, R8 ;  /* 0x0000000809088220 */ /* 0x000fe20000410000 */
[----:B------:R-:W-:Y:S01]  /*83c0*/  @!P0 FMUL.FTZ R0, R0, R19 ;  /* 0x0000001300008220 */ /* 0x000fe20000410000 */
[----:B------:R-:W-:Y:S01]  /*83d0*/  @!P1 FADD.FTZ R17, -R17, -RZ ;  /* 0x800000ff11119221 */ /* 0x000fe20000010100 */
[----:B------:R-:W-:Y:S01]  /*83e0*/  @!P1 FADD.FTZ R16, -R16, -RZ ;  /* 0x800000ff10109221 */ /* 0x000fe20000010100 */
[----:B------:R-:W-:Y:S01]  /*83f0*/  @!P1 FADD.FTZ R15, -R15, -RZ ;  /* 0x800000ff0f0f9221 */ /* 0x000fe20000010100 */
[----:B------:R-:W-:Y:S01]  /*8400*/  ISETP.GE.AND P1, PT, R26, R27, PT ;  /* 0x0000001b1a00720c */ /* 0x000fe20003f26270 */
[----:B---3--:R-:W-:Y:S02]  /*8410*/  @!P0 IMAD.U32 R9, R20, 0x10000, RZ ;  /* 0x0001000014098824 */ /* 0x008fe400078e00ff */
        /* <DEDUP_REMOVED lines=35> */
[----:B------:R-:W-:Y:S02]  /*8650*/  @!P1 IADD3 R13, P4, PT, R120, R13, RZ ;  /* 0x0000000d780d9210 */ /* 0x000fe40007f9e0ff */
[----:B------:R-:W-:Y:S01]  /*8660*/  @!P0 F2FP.BF16.F32.PACK_AB R6, R6, R5 ;  /* 0x000000050606823e */ /* 0x000fe200000010ff */
[----:B-1----:R-:W-:Y:S01]  /*8670*/  IMAD.WIDE.U32 R48, R18, 0x60, R102 ;  /* 0x0000006012307825 */ /* 0x002fe200078e0066 */
[----:B------:R-:W-:Y:S03]  /*8680*/  @!P0 F2FP.BF16.F32.PACK_AB R7, R8, R7 ;  /* 0x000000070807823e */ /* 0x000fe600000010ff */
[----:B------:R-:W-:Y:S01]  /*8690*/  @!P1 IMAD.X R0, R112, 0x1, R3, P4 ;  /* 0x0000000170009824 */ /* 0x000fe200020e0603 */
[----:B------:R-:W-:Y:S01]  /*86a0*/  @!P0 MOV R23, R7 ;  /* 0x0000000700178202 */ /* 0x000fe20000000f00 */
[----:B------:R-:W-:Y:S01]  /*86b0*/  IMAD R19, R19, 0x60, RZ ;  /* 0x0000006013137824 */ /* 0x000fe200078e02ff */
[----:B------:R-:W-:Y:S01]  /*86c0*/  @!P1 SEL R3, R35, R34, !P2 ;  /* 0x0000002223039207 */ /* 0x000fe20005000000 */
[----:B------:R-:W-:Y:S01]  /*86d0*/  @!P0 IMAD.MOV.U32 R22, RZ, RZ, R6 ;  /* 0x000000ffff168224 */ /* 0x000fe200078e0006 */
[----:B------:R-:W-:Y:S01]  /*86e0*/  @!P1 SHF.L.U64.HI R0, R13, 0x1, R0 ;  /* 0x000000010d009819 */ /* 0x000fe20000010200 */
[----:B------:R-:W-:Y:S01]  /*86f0*/  IMAD.IADD R49, R49, 0x1, R19 ;  /* 0x0000000131317824 */ /* 0x000fe200078e0213 */
[----:B------:R-:W-:Y:S01]  /*8700*/  @!P1 SHF.L.U32 R13, R13, 0x1, RZ ;  /* 0x000000010d0d9819 */ /* 0x000fe200000006ff */
[----:B------:R-:W-:Y:S01]  /*8710*/  @!P1 IMAD.WIDE R4, R3, 0x2, R10 ;  /* 0x0000000203049825 */ /* 0x000fe200078e020a */
[----:B------:R-:W-:Y:S02]  /*8720*/  ISETP.GE.U32.OR P2, PT, R26, R35, P1 ;  /* 0x000000231a00720c */ /* 0x000fe40000f46470 */
[C---:B------:R-:W-:Y:S01]  /*8730*/  @!P1 IADD3 R44, P0, PT, R13.reuse, R106, RZ ;  /* 0x0000006a0d2c9210 */ /* 0x040fe20007f1e0ff */
[----:B------:R1:W-:Y:S04]  /*8740*/  STG.E.128 desc[UR6][R48.64], R20 ;  /* 0x0000001430007986 */ /* 0x0003e8000c101d06 */
[C---:B------:R-:W-:Y:S01]  /*8750*/  @!P1 IMAD.X R45, R0.reuse, 0x1, R107, P0 ;  /* 0x00000001002d9824 */ /* 0x040fe200000e066b */
[----:B------:R-:W-:Y:S03]  /*8760*/  @!P1 IADD3 R12, P0, PT, R13, R108, RZ ;  /* 0x0000006c0d0c9210 */ /* 0x000fe60007f1e0ff */
[----:B------:R-:W2:Y:S01]  /*8770*/  @!P1 LDG.E.128 R4, desc[UR6][R4.64+0x80] ;  /* 0x0000800604049981 */ /* 0x000ea2000c1e1d00 */
[----:B------:R-:W-:Y:S02]  /*8780*/  @!P1 IADD3.X R13, PT, PT, R0, R109, RZ, P0, !PT ;  /* 0x0000006d000d9210 */ /* 0x000fe400007fe4ff */
[----:B------:R-:W-:Y:S05]  /*8790*/  ISETP.GE.AND P0, PT, R25, R27, PT ;  /* 0x0000001b1900720c */ /* 0x000fea0003f06270 */
        /* <DEDUP_REMOVED lines=151> */
.L_x_5162:
[----:B------:R-:W-:Y:S05]  /*9110*/  BSYNC.RECONVERGENT B0 ;  /* 0x0000000000007941 */ /* 0x000fea0003800200 */
.L_x_5161:
[----:B------:R-:W2:Y:S01]  /*9120*/  LDC R27, c[0x0][0x450] ;  /* 0x00011400ff1b7b82 */ /* 0x000ea20000000800 */
[----:B-1----:R-:W-:Y:S05]  /*9130*/  IMAD.U32 R101, R101, -0x20, RZ ;  /* 0xffffffe065657824 */ /* 0x002fea00078e00ff */
[C---:B------:R-:W-:Y:S02]  /*9140*/  LEA R108, P1, R101.reuse, R108, 0x1 ;  /* 0x0000006c656c7211 */ /* 0x040fe400078208ff */
[C---:B------:R-:W-:Y:S02]  /*9150*/  LEA R106, P0, R101.reuse, R106, 0x1 ;  /* 0x0000006a656a7211 */ /* 0x040fe400078008ff */
[C---:B------:R-:W-:Y:S02]  /*9160*/  LEA.HI.X.SX32 R109, R101.reuse, R109, 0x1, P1 ;  /* 0x0000006d656d7211 */ /* 0x040fe400008f0eff */
[----:B------:R-:W-:Y:S09]  /*9170*/  LEA.HI.X.SX32 R107, R101, R107, 0x1, P0 ;  /* 0x0000006b656b7211 */ /* 0x000ff200000f0eff */
.L_x_5145:
[----:B------:R-:W-:Y:S05]  /*9180*/  BSYNC.RECONVERGENT B1 ;  /* 0x0000000000017941 */ /* 0x000fea0003800200 */
.L_x_5143:
        /* <DEDUP_REMOVED lines=11> */
[C---:B-1--4-:R-:W-:Y:S02]  /*9240*/  @!P2 SHF.R.S64 R5, R3.reuse, 0x1f, R2 ;  /* 0x0000001f0305a819 */ /* 0x052fe40000001002 */
        /* <DEDUP_REMOVED lines=53> */
[----:B------:R-:W3:Y:S02]  /*95a0*/  LDG.E R7, desc[UR6][R8.64] ;  /* 0x0000000608077981 */ /* 0x000ee4000c1e1900 */
[----:B------:R-:W-:Y:S01]  /*95b0*/  IMAD.WIDE.U32 R10, R0, UR14, RZ ;  /* 0x0000000e000a7c25 */ /* 0x000fe2000f8e00ff */
[----:B------:R-:W-:Y:S01]  /*95c0*/  SHF.R.S32.HI R5, RZ, 0x1f, R0 ;  /* 0x0000001fff057819 */ /* 0x000fe20000011400 */
[----:B------:R-:W3:Y:S02]  /*95d0*/  LDG.E R4, desc[UR6][R12.64] ;  /* 0x000000060c047981 */ /* 0x000ee4000c1e1900 */
[----:B---3--:R-:W-:Y:S02]  /*95e0*/  IADD3 R7, PT, PT, R7, -R4, RZ ;  /* 0x8000000407077210 */ /* 0x008fe40007ffe0ff */
        /* <DEDUP_REMOVED lines=20> */
.L_x_5163:
[----:B------:R-:W-:Y:S02]  /*9730*/  IADD3 R104, P1, PT, R104, R111, RZ ;  /* 0x0000006f68687210 */ /* 0x000fe40007f3e0ff */
[----:B------:R-:W-:Y:S03]  /*9740*/  IADD3 R30, P0, PT, R30, R115, RZ ;  /* 0x000000731e1e7210 */ /* 0x000fe60007f1e0ff */
[----:B------:R-:W-:Y:S02]  /*9750*/  IMAD.X R105, R105, 0x1, R110, P1 ;  /* 0x0000000169697824 */ /* 0x000fe400008e066e */
[----:B------:R-:W-:Y:S01]  /*9760*/  IMAD.X R31, R31, 0x1, R113, P0 ;  /* 0x000000011f1f7824 */ /* 0x000fe200000e0671 */
[----:B------:R-:W-:Y:S07]  /*9770*/  @P3 BRA `(.L_x_5164) ;  /* 0xffffff8c000c3947 */ /* 0x000fee000383ffff */
.L_x_5142:
[----:B------:R-:W1:Y:S01]  /*9780*/  LDC R31, c[0x0][0x450] ;  /* 0x00011400ff1f7b82 */ /* 0x000e620000000800 */
        /* <DEDUP_REMOVED lines=8> */
[----:B-1----:R-:W-:Y:S01]  /*9810*/  ISETP.NE.AND P0, PT, R31, RZ, PT ;  /* 0x000000ff1f00720c */ /* 0x002fe20003f05270 */
[----:B---3--:R-:W-:-:S06]  /*9820*/  ULEA UR5, UR5, UR4, 0x18 ;  /* 0x0000000405057291 */ /* 0x008fcc000f8ec0ff */
[----:B------:R-:W-:Y:S02]  /*9830*/  LEA R219, R96, UR5, 0x1 ;  /* 0x0000000560db7c11 */ /* 0x000fe4000f8e08ff */
[C---:B----4-:R-:W-:Y:S01]  /*9840*/  SHF.L.U64.HI R43, R2.reuse, 0x4, R3 ;  /* 0x00000004022b7819 */ /* 0x050fe20000010203 */
[----:B------:R-:W-:-:S03]  /*9850*/  IMAD.SHL.U32 R45, R2, 0x10, RZ ;  /* 0x00000010022d7824 */ /* 0x000fc600078e00ff */
[----:B------:R-:W-:Y:S05]  /*9860*/  @P0 BRA `(.L_x_5166) ;  /* 0x0000000000b00947 */ /* 0x000fea0003800000 */
[----:B------:R-:W1:Y:S01]  /*9870*/  LDCU.64 UR8, c[0x0][0x380] ;  /* 0x00007000ff0877ac */ /* 0x000e620008000a00 */
[----:B------:R-:W-:Y:S01]  /*9880*/  IMAD.IADD R5, R201, 0x1, -R82 ;  /* 0x00000001c9057824 */ /* 0x000fe200078e0a52 */
[----:B------:R-:W-:Y:S01]  /*9890*/  BSSY.RECONVERGENT B0, `(.L_x_5167) ;  /* 0x000001e000007945 */ /* 0x000fe20003800200 */
[C---:B--2---:R-:W-:Y:S02]  /*98a0*/  VIADD R36, R130.reuse, 0x10 ;  /* 0x0000001082247836 */ /* 0x044fe40000000000 */
        /* <DEDUP_REMOVED lines=28> */
.L_x_5168:
[----:B------:R-:W-:Y:S05]  /*9a70*/  BSYNC.RECONVERGENT B0 ;  /* 0x0000000000007941 */ /* 0x000fea0003800200 */
.L_x_5167:
        /* <DEDUP_REMOVED lines=11> */
.L_x_5166:
[----:B------:R-:W1:Y:S01]  /*9b30*/  LDCU.64 UR8, c[0x0][0x470] ;  /* 0x00008e00ff0877ac */ /* 0x000e620008000a00 */
[----:B------:R-:W-:Y:S01]  /*9b40*/  IMAD.MOV.U32 R0, RZ, RZ, RZ ;  /* 0x000000ffff007224 */ /* 0x000fe200078e00ff */
[----:B-1----:R-:W-:-:S04]  /*9b50*/  ISETP.NE.U32.AND P0, PT, RZ, UR8, PT ;  /* 0x00000008ff007c0c */ /* 0x002fc8000bf05070 */
[----:B------:R-:W-:Y:S01]  /*9b60*/  ISETP.NE.AND.EX P0, PT, RZ, UR9, PT, P0 ;  /* 0x00000009ff007c0c */ /* 0x000fe2000bf05300 */
[----:B------:R-:W1:Y:S01]  /*9b70*/  LDCU.U8 UR4, c[0x0][0x533] ;  /* 0x0000a660ff0477ac */ /* 0x000e620008000000 */
[----:B------:R-:W3:Y:S11]  /*9b80*/  LDCU.64 UR8, c[0x0][0x380] ;  /* 0x00007000ff0877ac */ /* 0x000ef60008000a00 */
[----:B------:R-:W4:Y:S01]  /*9b90*/  @P0 LDG.E R0, desc[UR6][R136.64] ;  /* 0x0000000688000981 */ /* 0x000f22000c1e1900 */
[----:B--2---:R-:W-:Y:S01]  /*9ba0*/  IMAD.SHL.U32 R39, R93, 0x10, RZ ;  /* 0x000000105d277824 */ /* 0x004fe200078e00ff */
[----:B-1----:R-:W-:Y:S01]  /*9bb0*/  UISETP.NE.AND UP0, UPT, UR4, URZ, UPT ;  /* 0x000000ff0400728c */ /* 0x002fe2000bf05270 */
[----:B---3--:R-:W-:-:S04]  /*9bc0*/  LEA R40, P0, R128, UR8, 0x1 ;  /* 0x0000000880287c11 */ /* 0x008fc8000f8008ff */
[----:B------:R-:W-:Y:S02]  /*9bd0*/  LEA.HI.X R41, R128, UR9, R86, 0x1, P0 ;  /* 0x0000000980297c11 */ /* 0x000fe400080f0c56 */
[----:B----4-:R-:W-:-:S05]  /*9be0*/  IADD3 R0, PT, PT, R0, R87, R82 ;  /* 0x0000005700007210 */ /* 0x010fca0007ffe052 */
        /* <DEDUP_REMOVED lines=11> */
[----:B------:R1:W5:Y:S01]  /*9ca0*/  LDG.E.128 R12, desc[UR6][R40.64+0x80] ;  /* 0x00008006280c7981 */ /* 0x000362000c1e1d00 */
[----:B------:R-:W2:Y:S03]  /*9cb0*/  LDCU.64 UR10, c[0x0][0x4c8] ;  /* 0x00009900ff0a77ac */ /* 0x000ea60008000a00 */
[----:B------:R1:W5:Y:S01]  /*9cc0*/  LDG.E.128 R8, desc[UR6][R40.64+0x100] ;  /* 0x0001000628087981 */ /* 0x000362000c1e1d00 */
[----:B------:R-:W3:Y:S03]  /*9cd0*/  LDCU.64 UR8, c[0x0][0x4d0] ;  /* 0x00009a00ff0877ac */ /* 0x000ee60008000a00 */
[----:B------:R1:W5:Y:S01]  /*9ce0*/  LDG.E.128 R20, desc[UR6][R40.64] ;  /* 0x0000000628147981 */ /* 0x000362000c1e1d00 */
[----:B------:R-:W-:Y:S01]  /*9cf0*/  ISETP.GE.AND P2, PT, R28, R31, PT ;  /* 0x0000001f1c00720c */ /* 0x000fe20003f46270 */
[C---:B------:R-:W-:Y:S01]  /*9d00*/  IMAD.SHL.U32 R48, R16.reuse, 0x2, RZ ;  /* 0x0000000210307824 */ /* 0x040fe200078e00ff */
[----:B------:R-:W-:Y:S01]  /*9d10*/  SHF.L.U64.HI R0, R16, 0x1, R18 ;  /* 0x0000000110007819 */ /* 0x000fe20000010212 */
[----:B------:R-:W-:Y:S03]  /*9d20*/  BSSY.RECONVERGENT B0, `(.L_x_5173) ;  /* 0x000002c000007945 */ /* 0x000fe60003800200 */
[----:B--2---:R-:W-:-:S02]  /*9d30*/  IADD3 R36, P1, PT, R48, UR10, RZ ;  /* 0x0000000a30247c10 */ /* 0x004fc4000ff3e0ff */
[----:B---3--:R-:W-:Y:S02]  /*9d40*/  IADD3 R48, P0, PT, R48, UR8, RZ ;  /* 0x0000000830307c10 */ /* 0x008fe4000ff1e0ff */
[C---:B------:R-:W-:Y:S02]  /*9d50*/  IADD3.X R37, PT, PT, R0.reuse, UR11, RZ, P1, !PT ;  /* 0x0000000b00257c10 */ /* 0x040fe40008ffe4ff */
[----:B------:R-:W-:Y:S01]  /*9d60*/  IADD3.X R49, PT, PT, R0, UR9, RZ, P0, !PT ;  /* 0x0000000900317c10 */ /* 0x000fe200087fe4ff */
[----:B------:R-:W-:Y:S08]  /*9d70*/  @P2 BRA `(.L_x_5174) ;  /* 0x0000000000982947 */ /* 0x000ff00003800000 */
        /* <DEDUP_REMOVED lines=25> */
[C---:B------:R-:W-:Y:S01]  /*9f10*/  FMUL.FTZ R0, R33.reuse, R4 ;  /* 0x0000000421007220 */ /* 0x040fe20000410000 */
        /* <DEDUP_REMOVED lines=12> */
.L_x_5174:
[----:B------:R-:W-:Y:S05]  /*9fe0*/  BSYNC.RECONVERGENT B0 ;  /* 0x0000000000007941 */ /* 0x000fea0003800200 */
.L_x_5173:
        /* <DEDUP_REMOVED lines=8> */
[----:B------:R-:W-:Y:S01]  /*a070*/  IMAD.U32 R25, R14, 0x10000, RZ ;  /* 0x000100000e197824 */ /* 0x000fe200078e00ff */
[----:B------:R-:W-:Y:S02]  /*a080*/  SHF.L.U32 R19, R13, 0x10, RZ ;  /* 0x000000100d137819 */ /* 0x000fe400000006ff */
[C---:B------:R-:W-:Y:S02]  /*a090*/  SHF.L.U32 R24, R15.reuse, 0x10, RZ ;  /* 0x000000100f187819 */ /* 0x040fe400000006ff */
[----:B--2---:R-:W-:-:S02]  /*a0a0*/  LOP3.LUT R22, R15, 0xffff0000, RZ, 0xc0, !PT ;  /* 0xffff00000f167812 */ /* 0x004fc400078ec0ff */
        /* <DEDUP_REMOVED lines=32> */
.L_x_5176:
[----:B------:R-:W-:Y:S05]  /*a2b0*/  BSYNC.RECONVERGENT B0 ;  /* 0x0000000000007941 */ /* 0x000fea0003800200 */
.L_x_5175:
        /* <DEDUP_REMOVED lines=8> */
[----:B--2---:R-:W-:Y:S01]  /*a340*/  IMAD.U32 R20, R10, 0x10000, RZ ;  /* 0x000100000a147824 */ /* 0x004fe200078e00ff */
[----:B---3--:R-:W-:Y:S02]  /*a350*/  SHF.L.U32 R12, R9, 0x10, RZ ;  /* 0x00000010090c7819 */ /* 0x008fe400000006ff */
[C---:B------:R-:W-:Y:S02]  /*a360*/  SHF.L.U32 R9, R8.reuse, 0x10, RZ ;  /* 0x0000001008097819 */ /* 0x040fe400000006ff */
[----:B------:R-:W-:-:S02]  /*a370*/  LOP3.LUT R22, R8, 0xffff0000, RZ, 0xc0, !PT ;  /* 0xffff000008167812 */ /* 0x000fc400078ec0ff */
[C---:B------:R-:W-:Y:S02]  /*a380*/  SHF.L.U32 R21, R11.reuse, 0x10, RZ ;  /* 0x000000100b157819 */ /* 0x040fe400000006ff */
[----:B------:R-:W-:Y:S02]  /*a390*/  LOP3.LUT R19, R11, 0xffff0000, RZ, 0xc0, !PT ;  /* 0xffff00000b137812 */ /* 0x000fe400078ec0ff */
[----:B------:R-:W-:Y:S02]  /*a3a0*/  LOP3.LUT R23, R10, 0xffff0000, RZ, 0xc0, !PT ;  /* 0xffff00000a177812 */ /* 0x000fe400078ec0ff */
[----:B----4-:R-:W-:Y:S02]  /*a3b0*/  LOP3.LUT R13, R4, 0xffff0000, RZ, 0xc0, !PT ;  /* 0xffff0000040d7812 */ /* 0x010fe400078ec0ff */
[----:B------:R-:W-:Y:S02]  /*a3c0*/  LOP3.LUT R8, R5, 0xffff0000, RZ, 0xc0, !PT ;  /* 0xffff000005087812 */ /* 0x000fe400078ec0ff */
[----:B-----5:R-:W-:Y:S01]  /*a3d0*/  LOP3.LUT R15, R6, 0xffff0000, RZ, 0xc0, !PT ;  /* 0xffff0000060f7812 */ /* 0x020fe200078ec0ff */
        /* <DEDUP_REMOVED lines=14> */
[-C--:B------:R-:W-:Y:S01]  /*a4c0*/  FMUL.FTZ R8, R22, R4.reuse ;  /* 0x0000000416087220 */ /* 0x080fe20000410000 */
[C---:B------:R-:W-:Y:S01]  /*a4d0*/  FMUL.FTZ R13, R23.reuse, R5 ;  /* 0x00000005170d7220 */ /* 0x040fe20000410000 */
[-C--:B------:R-:W-:Y:S01]  /*a4e0*/  FMUL.FTZ R12, R23, R7.reuse ;  /* 0x00000007170c7220 */ /* 0x080fe20000410000 */
[C---:B------:R-:W-:Y:S01]  /*a4f0*/  FFMA.FTZ R15, R9.reuse, R4, R15 ;  /* 0x00000004090f7223 */ /* 0x040fe2000001000f */
[----:B------:R-:W-:Y:S01]  /*a500*/  FFMA.FTZ R8, R9, R6, -R8 ;  /* 0x0000000609087223 */ /* 0x000fe20000010808 */
[C---:B------:R-:W-:Y:S01]  /*a510*/  FFMA.FTZ R13, R20.reuse, R7, -R13 ;  /* 0x00000007140d7223 */ /* 0x040fe2000001080d */
[----:B------:R-:W-:Y:S01]  /*a520*/  FFMA.FTZ R12, R20, R5, R12 ;  /* 0x00000005140c7223 */ /* 0x000fe2000001000c */
[----:B------:R-:W-:-:S02]  /*a530*/  F2FP.BF16.F32.PACK_AB R9, R0, R11 ;  /* 0x0000000b0009723e */ /* 0x000fc400000010ff */
[----:B------:R-:W-:Y:S02]  /*a540*/  F2FP.BF16.F32.PACK_AB R11, R21, R10 ;  /* 0x0000000a150b723e */ /* 0x000fe400000010ff */
[----:B------:R-:W-:Y:S02]  /*a550*/  F2FP.BF16.F32.PACK_AB R8, R15, R8 ;  /* 0x000000080f08723e */ /* 0x000fe400000010ff */
[----:B------:R-:W-:Y:S02]  /*a560*/  F2FP.BF16.F32.PACK_AB R10, R12, R13 ;  /* 0x0000000d0c0a723e */ /* 0x000fe400000010ff */
.L_x_5178:
[----:B------:R-:W-:Y:S05]  /*a570*/  BSYNC.RECONVERGENT B0 ;  /* 0x0000000000007941 */ /* 0x000fea0003800200 */
.L_x_5177:
[----:B------:R4:W-:Y:S02]  /*a580*/  STS.128 [R219+0x4000], R8 ;  /* 0x00400008db007388 */ /* 0x0009e40000000c00 */
.L_x_5172:
[----:B------:R-:W-:Y:S05]  /*a590*/  BSYNC.RECONVERGENT B1 ;  /* 0x0000000000017941 */ /* 0x000fea0003800200 */
.L_x_5171:
        /* <DEDUP_REMOVED lines=12> */
[----:B------:R-:W2:Y:S01]  /*a660*/  LDCU.64 UR10, c[0x0][0x4c8] ;  /* 0x00009900ff0a77ac */ /* 0x000ea20008000a00 */
[C---:B---3--:R-:W-:Y:S01]  /*a670*/  IADD3 R5, P0, PT, R39.reuse, R16, RZ ;  /* 0x0000001027057210 */ /* 0x048fe20007f1e0ff */
[----:B------:R-:W3:Y:S03]  /*a680*/  LDCU.64 UR8, c[0x0][0x4d0] ;  /* 0x00009a00ff0877ac */ /* 0x000ee60008000a00 */
[----:B------:R-:W-:Y:S01]  /*a690*/  LEA.HI.X.SX32 R0, R39, R18, 0x1, P0 ;  /* 0x0000001227007211 */ /* 0x000fe200000f0eff */
[----:B------:R-:W-:-:S03]  /*a6a0*/  IMAD.SHL.U32 R4, R5, 0x2, RZ ;  /* 0x0000000205047824 */ /* 0x000fc600078e00ff */
[----:B------:R-:W-:Y:S02]  /*a6b0*/  SHF.L.U64.HI R0, R5, 0x1, R0 ;  /* 0x0000000105007819 */ /* 0x000fe40000010200 */
[C---:B--2---:R-:W-:Y:S02]  /*a6c0*/  IADD3 R6, P1, PT, R4.reuse, UR10, RZ ;  /* 0x0000000a04067c10 */ /* 0x044fe4000ff3e0ff */
[----:B---3--:R-:W-:Y:S02]  /*a6d0*/  IADD3 R4, P0, PT, R4, UR8, RZ ;  /* 0x0000000804047c10 */ /* 0x008fe4000ff1e0ff */
[C---:B------:R-:W-:Y:S02]  /*a6e0*/  IADD3.X R7, PT, PT, R0.reuse, UR11, RZ, P1, !PT ;  /* 0x0000000b00077c10 */ /* 0x040fe40008ffe4ff */
[----:B------:R-:W-:-:S04]  /*a6f0*/  IADD3.X R5, PT, PT, R0, UR9, RZ, P0, !PT ;  /* 0x0000000900057c10 */ /* 0x000fc800087fe4ff */
[----:B------:R-:W2:Y:S04]  /*a700*/  LDG.E.64 R6, desc[UR6][R6.64] ;  /* 0x0000000606067981 */ /* 0x000ea8000c1e1b00 */
[----:B------:R-:W3:Y:S01]  /*a710*/  LDG.E.64 R4, desc[UR6][R4.64] ;  /* 0x0000000604047981 */ /* 0x000ee2000c1e1b00 */
[C---:B-----5:R-:W-:Y:S01]  /*a720*/  LOP3.LUT R0, R21.reuse, 0xffff0000, RZ, 0xc0, !PT ;  /* 0xffff000015007812 */ /* 0x060fe200078ec0ff */
[----:B------:R-:W-:Y:S01]  /*a730*/  IMAD.U32 R19, R21, 0x10000, RZ ;  /* 0x0001000015137824 */ /* 0x000fe200078e00ff */
[C---:B------:R-:W-:Y:S01]  /*a740*/  LOP3.LUT R26, R23.reuse, 0xffff0000, RZ, 0xc0, !PT ;  /* 0xffff0000171a7812 */ /* 0x040fe200078ec0ff */
[----:B------:R-:W-:Y:S01]  /*a750*/  IMAD.U32 R30, R23, 0x10000, RZ ;  /* 0x00010000171e7824 */ /* 0x000fe200078e00ff */
[C---:B------:R-:W-:Y:S02]  /*a760*/  SHF.L.U32 R21, R20.reuse, 0x10, RZ ;  /* 0x0000001014157819 */ /* 0x040fe400000006ff */
[----:B------:R-:W-:-:S02]  /*a770*/  LOP3.LUT R33, R20, 0xffff0000, RZ, 0xc0, !PT ;  /* 0xffff000014217812 */ /* 0x000fc400078ec0ff */
[C---:B------:R-:W-:Y:S02]  /*a780*/  SHF.L.U32 R32, R22.reuse, 0x10, RZ ;  /* 0x0000001016207819 */ /* 0x040fe400000006ff */
[----:B------:R-:W-:Y:S02]  /*a790*/  LOP3.LUT R22, R22, 0xffff0000, RZ, 0xc0, !PT ;  /* 0xffff000016167812 */ /* 0x000fe400078ec0ff */
[----:B--2---:R-:W-:Y:S02]  /*a7a0*/  LOP3.LUT R27, R6, 0xffff0000, RZ, 0xc0, !PT ;  /* 0xffff0000061b7812 */ /* 0x004fe400078ec0ff */
[----:B---3--:R-:W-:-:S03]  /*a7b0*/  LOP3.LUT R24, R4, 0xffff0000, RZ, 0xc0, !PT ;  /* 0xffff000004187812 */ /* 0x008fc600078ec0ff */
[C---:B------:R-:W-:Y:S01]  /*a7c0*/  FMUL.FTZ R35, R0.reuse, R27 ;  /* 0x0000001b00237220 */ /* 0x040fe20000410000 */
[----:B------:R-:W-:Y:S02]  /*a7d0*/  LOP3.LUT R23, R5, 0xffff0000, RZ, 0xc0, !PT ;  /* 0xffff000005177812 */ /* 0x000fe400078ec0ff */
[----:B------:R-:W-:Y:S01]  /*a7e0*/  LOP3.LUT R25, R7, 0xffff0000, RZ, 0xc0, !PT ;  /* 0xffff000007197812 */ /* 0x000fe200078ec0ff */
[-C--:B------:R-:W-:Y:S01]  /*a7f0*/  FMUL.FTZ R20, R0, R24.reuse ;  /* 0x0000001800147220 */ /* 0x080fe20000410000 */
[C---:B------:R-:W-:Y:S01]  /*a800*/  FFMA.FTZ R35, R19.reuse, R24, R35 ;  /* 0x0000001813237223 */ /* 0x040fe20000010023 */
[C---:B------:R-:W-:Y:S02]  /*a810*/  FMUL.FTZ R37, R26.reuse, R23 ;  /* 0x000000171a257220 */ /* 0x040fe40000410000 */
[----:B------:R-:W-:Y:S01]  /*a820*/  FFMA.FTZ R20, R19, R27, -R20 ;  /* 0x0000001b13147223 */ /* 0x000fe20000010814 */
[-C--:B------:R-:W-:Y:S01]  /*a830*/  FMUL.FTZ R19, R26, R25.reuse ;  /* 0x000000191a137220 */ /* 0x080fe20000410000 */
[----:B------:R-:W-:Y:S01]  /*a840*/  IMAD.U32 R4, R4, 0x10000, RZ ;  /* 0x0001000004047824 */ /* 0x000fe200078e00ff */
[----:B------:R-:W-:Y:S01]  /*a850*/  SHF.L.U32 R6, R6, 0x10, RZ ;  /* 0x0000001006067819 */ /* 0x000fe200000006ff */
[----:B------:R-:W-:Y:S01]  /*a860*/  IMAD.U32 R5, R5, 0x10000, RZ ;  /* 0x0001000005057824 */ /* 0x000fe200078e00ff */
[----:B------:R-:W-:Y:S01]  /*a870*/  SHF.L.U32 R7, R7, 0x10, RZ ;  /* 0x0000001007077819 */ /* 0x000fe200000006ff */
        /* <DEDUP_REMOVED lines=14> */
.L_x_5182:
[----:B------:R-:W-:Y:S05]  /*a960*/  BSYNC.RECONVERGENT B0 ;  /* 0x0000000000007941 */ /* 0x000fea0003800200 */
.L_x_5181:
[----:B-----5:R2:W-:Y:S01]  /*a970*/  STS.128 [R219+0x800], R20 ;  /* 0x00080014db007388 */ /* 0x0205e20000000c00 */
[----:B------:R-:W-:Y:S01]  /*a980*/  LOP3.LUT R0, R28, 0x40, RZ, 0xfc, !PT ;  /* 0x000000401c007812 */ /* 0x000fe200078efcff */
[----:B------:R-:W-:Y:S03]  /*a990*/  BSSY.RECONVERGENT B0, `(.L_x_5183) ;  /* 0x0000034000007945 */ /* 0x000fe60003800200 */
[----:B------:R-:W-:-:S13]  /*a9a0*/  ISETP.GE.AND P0, PT, R0, R31, PT ;  /* 0x0000001f0000720c */ /* 0x000fda0003f06270 */
[----:B------:R-:W-:Y:S05]  /*a9b0*/  @P0 BRA `(.L_x_5184) ;  /* 0x0000000000c40947 */ /* 0x000fea0003800000 */
[----:B------:R-:W4:Y:S01]  /*a9c0*/  LDCU.64 UR10, c[0x0][0x4c8] ;  /* 0x00009900ff0a77ac */ /* 0x000f220008000a00 */
[C---:B---3--:R-:W-:Y:S01]  /*a9d0*/  IADD3 R5, P0, PT, R39.reuse, R16, RZ ;  /* 0x0000001027057210 */ /* 0x048fe20007f1e0ff */
[----:B------:R-:W3:Y:S03]  /*a9e0*/  LDCU.64 UR8, c[0x0][0x4d0] ;  /* 0x00009a00ff0877ac */ /* 0x000ee60008000a00 */
[----:B------:R-:W-:Y:S01]  /*a9f0*/  LEA.HI.X.SX32 R4, R39, R18, 0x1, P0 ;  /* 0x0000001227047211 */ /* 0x000fe200000f0eff */
[----:B------:R-:W-:-:S03]  /*aa00*/  IMAD.SHL.U32 R0, R5, 0x2, RZ ;  /* 0x0000000205007824 */ /* 0x000fc600078e00ff */
[----:B------:R-:W-:Y:S02]  /*aa10*/  SHF.L.U64.HI R4, R5, 0x1, R4 ;  /* 0x0000000105047819 */ /* 0x000fe40000010204 */
[C---:B----4-:R-:W-:Y:S02]  /*aa20*/  IADD3 R6, P1, PT, R0.reuse, UR10, RZ ;  /* 0x0000000a00067c10 */ /* 0x050fe4000ff3e0ff */
[----:B---3--:R-:W-:Y:S02]  /*aa30*/  IADD3 R32, P0, PT, R0, UR8, RZ ;  /* 0x0000000800207c10 */ /* 0x008fe4000ff1e0ff */
[C---:B------:R-:W-:Y:S02]  /*aa40*/  IADD3.X R7, PT, PT, R4.reuse, UR11, RZ, P1, !PT ;  /* 0x0000000b04077c10 */ /* 0x040fe40008ffe4ff */
[----:B------:R-:W-:-:S04]  /*aa50*/  IADD3.X R33, PT, PT, R4, UR9, RZ, P0, !PT ;  /* 0x0000000904217c10 */ /* 0x000fc800087fe4ff */
[----:B------:R-:W3:Y:S04]  /*aa60*/  LDG.E.64 R6, desc[UR6][R6.64+0x40] ;  /* 0x0000400606067981 */ /* 0x000ee8000c1e1b00 */
[----:B------:R-:W4:Y:S01]  /*aa70*/  LDG.E.64 R4, desc[UR6][R32.64+0x40] ;  /* 0x0000400620047981 */ /* 0x000f22000c1e1b00 */
[C---:B------:R-:W-:Y:S01]  /*aa80*/  LOP3.LUT R0, R13.reuse, 0xffff0000, RZ, 0xc0, !PT ;  /* 0xffff00000d007812 */ /* 0x040fe200078ec0ff */
[----:B------:R-:W-:Y:S01]  /*aa90*/  IMAD.U32 R19, R13, 0x10000, RZ ;  /* 0x000100000d137824 */ /* 0x000fe200078e00ff */
[C---:B--2---:R-:W-:Y:S01]  /*aaa0*/  LOP3.LUT R22, R15.reuse, 0xffff0000, RZ, 0xc0, !PT ;  /* 0xffff00000f167812 */ /* 0x044fe200078ec0ff */
[----:B------:R-:W-:Y:S01]  /*aab0*/  IMAD.U32 R24, R15, 0x10000, RZ ;  /* 0x000100000f187824 */ /* 0x000fe200078e00ff */
[C---:B------:R-:W-:Y:S02]  /*aac0*/  SHF.L.U32 R13, R12.reuse, 0x10, RZ ;  /* 0x000000100c0d7819 */ /* 0x040fe400000006ff */
[----:B------:R-:W-:-:S02]  /*aad0*/  LOP3.LUT R26, R12, 0xffff0000, RZ, 0xc0, !PT ;  /* 0xffff00000c1a7812 */ /* 0x000fc400078ec0ff */
[C---:B------:R-:W-:Y:S02]  /*aae0*/  SHF.L.U32 R25, R14.reuse, 0x10, RZ ;  /* 0x000000100e197819 */ /* 0x040fe400000006ff */
[----:B------:R-:W-:Y:S02]  /*aaf0*/  LOP3.LUT R14, R14, 0xffff0000, RZ, 0xc0, !PT ;  /* 0xffff00000e0e7812 */ /* 0x000fe400078ec0ff */
[----:B---3--:R-:W-:Y:S02]  /*ab00*/  LOP3.LUT R23, R6, 0xffff0000, RZ, 0xc0, !PT ;  /* 0xffff000006177812 */ /* 0x008fe400078ec0ff */
[----:B----4-:R-:W-:-:S03]  /*ab10*/  LOP3.LUT R20, R4, 0xffff0000, RZ, 0xc0, !PT ;  /* 0xffff000004147812 */ /* 0x010fc600078ec0ff */
[C---:B------:R-:W-:Y:S01]  /*ab20*/  FMUL.FTZ R27, R0.reuse, R23 ;  /* 0x00000017001b7220 */ /* 0x040fe20000410000 */
[----:B------:R-:W-:Y:S02]  /*ab30*/  LOP3.LUT R15, R5, 0xffff0000, RZ, 0xc0, !PT ;  /* 0xffff0000050f7812 */ /* 0x000fe400078ec0ff */
[----:B------:R-:W-:Y:S01]  /*ab40*/  LOP3.LUT R21, R7, 0xffff0000, RZ, 0xc0, !PT ;  /* 0xffff000007157812 */ /* 0x000fe200078ec0ff */
[-C--:B------:R-:W-:Y:S01]  /*ab50*/  FMUL.FTZ R12, R0, R20.reuse ;  /* 0x00000014000c7220 */ /* 0x080fe20000410000 */
[C---:B------:R-:W-:Y:S01]  /*ab60*/  FFMA.FTZ R27, R19.reuse, R20, R27 ;  /* 0x00000014131b7223 */ /* 0x040fe2000001001b */
[----:B------:R-:W-:Y:S01]  /*ab70*/  FMUL.FTZ R33, R22, R15 ;  /* 0x0000000f16217220 */ /* 0x000fe20000410000 */
[----:B------:R-:W-:Y:S01]  /*ab80*/  SHF.L.U32 R6, R6, 0x10, RZ ;  /* 0x0000001006067819 */ /* 0x000fe200000006ff */
[----:B------:R-:W-:Y:S01]  /*ab90*/  FFMA.FTZ R12, R19, R23, -R12 ;  /* 0x00000017130c7223 */ /* 0x000fe2000001080c */
[----:B------:R-:W-:Y:S01]  /*aba0*/  FMUL.FTZ R19, R22, R21 ;  /* 0x0000001516137220 */ /* 0x000fe20000410000 */
[----:B------:R-:W-:Y:S01]  /*abb0*/  IMAD.U32 R4, R4, 0x10000, RZ ;  /* 0x0001000004047824 */ /* 0x000fe200078e00ff */
[----:B------:R-:W-:Y:S01]  /*abc0*/  SHF.L.U32 R7, R7, 0x10, RZ ;  /* 0x0000001007077819 */ /* 0x000fe200000006ff */
[----:B------:R-:W-:-:S02]  /*abd0*/  IMAD.U32 R5, R5, 0x10000, RZ ;  /* 0x0001000005057824 */ /* 0x000fc400078e00ff */
        /* <DEDUP_REMOVED lines=15> */
.L_x_5184:
[----:B------:R-:W-:Y:S05]  /*acd0*/  BSYNC.RECONVERGENT B0 ;  /* 0x0000000000007941 */ /* 0x000fea0003800200 */
.L_x_5183:
[----:B------:R4:W-:Y:S01]  /*ace0*/  STS.128 [R219+0x2800], R12 ;  /* 0x0028000cdb007388 */ /* 0x0009e20000000c00 */
[----:B------:R-:W-:Y:S01]  /*acf0*/  LOP3.LUT R0, R28, 0x80, RZ, 0xfc, !PT ;  /* 0x000000801c007812 */ /* 0x000fe200078efcff */
[----:B------:R-:W-:Y:S03]  /*ad00*/  BSSY.RECONVERGENT B0, `(.L_x_5185) ;  /* 0x0000033000007945 */ /* 0x000fe60003800200 */
[----:B------:R-:W-:-:S13]  /*ad10*/  ISETP.GE.AND P0, PT, R0, R31, PT ;  /* 0x0000001f0000720c */ /* 0x000fda0003f06270 */
[----:B------:R-:W-:Y:S05]  /*ad20*/  @P0 BRA `(.L_x_5186) ;  /* 0x0000000000c00947 */ /* 0x000fea0003800000 */
[----:B------:R-:W5:Y:S01]  /*ad30*/  LDCU.64 UR10, c[0x0][0x4c8] ;  /* 0x00009900ff0a77ac */ /* 0x000f620008000a00 */
[C---:B------:R-:W-:Y:S01]  /*ad40*/  IADD3 R0, P0, PT, R39.reuse, R16, RZ ;  /* 0x0000001027007210 */ /* 0x040fe20007f1e0ff */
[----:B------:R-:W1:Y:S03]  /*ad50*/  LDCU.64 UR8, c[0x0][0x4d0] ;  /* 0x00009a00ff0877ac */ /* 0x000e660008000a00 */
[----:B------:R-:W-:Y:S01]  /*ad60*/  LEA.HI.X.SX32 R39, R39, R18, 0x1, P0 ;  /* 0x0000001227277211 */ /* 0x000fe200000f0eff */
[----:B---3--:R-:W-:-:S03]  /*ad70*/  IMAD.SHL.U32 R4, R0, 0x2, RZ ;  /* 0x0000000200047824 */ /* 0x008fc600078e00ff */
[----:B------:R-:W-:Y:S02]  /*ad80*/  SHF.L.U64.HI R39, R0, 0x1, R39 ;  /* 0x0000000100277819 */ /* 0x000fe40000010227 */
[C---:B-----5:R-:W-:Y:S02]  /*ad90*/  IADD3 R6, P1, PT, R4.reuse, UR10, RZ ;  /* 0x0000000a04067c10 */ /* 0x060fe4000ff3e0ff */
[----:B-1----:R-:W-:Y:S02]  /*ada0*/  IADD3 R4, P0, PT, R4, UR8, RZ ;  /* 0x0000000804047c10 */ /* 0x002fe4000ff1e0ff */
[C---:B------:R-:W-:Y:S02]  /*adb0*/  IADD3.X R7, PT, PT, R39.reuse, UR11, RZ, P1, !PT ;  /* 0x0000000b27077c10 */ /* 0x040fe40008ffe4ff */
[----:B------:R-:W-:-:S04]  /*adc0*/  IADD3.X R5, PT, PT, R39, UR9, RZ, P0, !PT ;  /* 0x0000000927057c10 */ /* 0x000fc800087fe4ff */
[----:B------:R-:W3:Y:S04]  /*add0*/  LDG.E.64 R6, desc[UR6][R6.64+0x80] ;  /* 0x0000800606067981 */ /* 0x000ee8000c1e1b00 */
[----:B------:R-:W5:Y:S01]  /*ade0*/  LDG.E.64 R4, desc[UR6][R4.64+0x80] ;  /* 0x0000800604047981 */ /* 0x000f62000c1e1b00 */
[C---:B------:R-:W-:Y:S01]  /*adf0*/  LOP3.LUT R0, R9.reuse, 0xffff0000, RZ, 0xc0, !PT ;  /* 0xffff000009007812 */ /* 0x040fe200078ec0ff */
[----:B----4-:R-:W-:Y:S01]  /*ae00*/  IMAD.U32 R12, R9, 0x10000, RZ ;  /* 0x00010000090c7824 */ /* 0x010fe200078e00ff */
[C---:B------:R-:W-:Y:S01]  /*ae10*/  SHF.L.U32 R9, R8.reuse, 0x10, RZ ;  /* 0x0000001008097819 */ /* 0x040fe200000006ff */
[C---:B--2---:R-:W-:Y:S01]  /*ae20*/  IMAD.U32 R21, R11.reuse, 0x10000, RZ ;  /* 0x000100000b157824 */ /* 0x044fe200078e00ff */
[----:B------:R-:W-:Y:S02]  /*ae30*/  LOP3.LUT R22, R8, 0xffff0000, RZ, 0xc0, !PT ;  /* 0xffff000008167812 */ /* 0x000fe400078ec0ff */
[----:B------:R-:W-:-:S02]  /*ae40*/  LOP3.LUT R19, R11, 0xffff0000, RZ, 0xc0, !PT ;  /* 0xffff00000b137812 */ /* 0x000fc400078ec0ff */
[C---:B------:R-:W-:Y:S02]  /*ae50*/  SHF.L.U32 R20, R10.reuse, 0x10, RZ ;  /* 0x000000100a147819 */ /* 0x040fe400000006ff */
[----:B------:R-:W-:Y:S02]  /*ae60*/  LOP3.LUT R23, R10, 0xffff0000, RZ, 0xc0, !PT ;  /* 0xffff00000a177812 */ /* 0x000fe400078ec0ff */
[----:B---3--:R-:W-:Y:S02]  /*ae70*/  LOP3.LUT R15, R6, 0xffff0000, RZ, 0xc0, !PT ;  /* 0xffff0000060f7812 */ /* 0x008fe400078ec0ff */
[----:B-----5:R-:W-:Y:S02]  /*ae80*/  LOP3.LUT R13, R4, 0xffff0000, RZ, 0xc0, !PT ;  /* 0xffff0000040d7812 */ /* 0x020fe400078ec0ff */
        /* <DEDUP_REMOVED lines=26> */
.L_x_5186:
[----:B------:R-:W-:Y:S05]  /*b030*/  BSYNC.RECONVERGENT B0 ;  /* 0x0000000000007941 */ /* 0x000fea0003800200 */
.L_x_5185:
[----:B------:R1:W-:Y:S02]  /*b040*/  STS.128 [R219+0x4800], R8 ;  /* 0x00480008db007388 */ /* 0x0003e40000000c00 */
.L_x_5180:
[----:B------:R-:W-:Y:S05]  /*b050*/  BSYNC.RECONVERGENT B1 ;  /* 0x0000000000017941 */ /* 0x000fea0003800200 */
.L_x_5179:
        /* <DEDUP_REMOVED lines=10> */
[----:B------:R-:W-:Y:S01]  /*b100*/  BSSY.RECONVERGENT B0, `(.L_x_5189) ;  /* 0x0000033000007945 */ /* 0x000fe20003800200 */
[----:B------:R-:W-:-:S11]  /*b110*/  IMAD.SHL.U32 R19, R93, 0x20, RZ ;  /* 0x000000205d137824 */ /* 0x000fd600078e00ff */
[----:B------:R-:W-:Y:S05]  /*b120*/  @P0 BRA `(.L_x_5190) ;  /* 0x0000000000c00947 */ /* 0x000fea0003800000 */
[----:B------:R-:W1:Y:S01]  /*b130*/  LDCU.64 UR10, c[0x0][0x4c8] ;  /* 0x00009900ff0a77ac */ /* 0x000e620008000a00 */
[C---:B---3--:R-:W-:Y:S01]  /*b140*/  IADD3 R5, P0, PT, R19.reuse, R16, RZ ;  /* 0x0000001013057210 */ /* 0x048fe20007f1e0ff */
        /* <DEDUP_REMOVED lines=46> */
.L_x_5190:
[----:B------:R-:W-:Y:S05]  /*b430*/  BSYNC.RECONVERGENT B0 ;  /* 0x0000000000007941 */ /* 0x000fea0003800200 */
.L_x_5189:
[----:B-----5:R1:W-:Y:S01]  /*b440*/  STS.128 [R219+0x1000], R20 ;  /* 0x00100014db007388 */ /* 0x0203e20000000c00 */
[----:B------:R-:W-:Y:S01]  /*b450*/  LOP3.LUT R0, R28, 0x40, RZ, 0xfc, !PT ;  /* 0x000000401c007812 */ /* 0x000fe200078efcff */
[----:B------:R-:W-:Y:S03]  /*b460*/  BSSY.RECONVERGENT B0, `(.L_x_5191) ;  /* 0x0000033000007945 */ /* 0x000fe60003800200 */
[----:B------:R-:W-:-:S13]  /*b470*/  ISETP.GE.AND P0, PT, R0, R31, PT ;  /* 0x0000001f0000720c */ /* 0x000fda0003f06270 */
        /* <DEDUP_REMOVED lines=13> */
[C---:B------:R-:W-:Y:S01]  /*b550*/  LOP3.LUT R0, R13.reuse, 0xffff0000, RZ, 0xc0, !PT ;  /* 0xffff00000d007812 */ /* 0x040fe200078ec0ff */
[----:B-1----:R-:W-:Y:S01]  /*b560*/  IMAD.U32 R20, R13, 0x10000, RZ ;  /* 0x000100000d147824 */ /* 0x002fe200078e00ff */
        /* <DEDUP_REMOVED lines=34> */
.L_x_5192:
[----:B------:R-:W-:Y:S05]  /*b790*/  BSYNC.RECONVERGENT B0 ;  /* 0x0000000000007941 */ /* 0x000fea0003800200 */
.L_x_5191:
[----:B------:R2:W-:Y:S01]  /*b7a0*/  STS.128 [R219+0x3000], R12 ;  /* 0x0030000cdb007388 */ /* 0x0005e20000000c00 */
[----:B------:R-:W-:Y:S01]  /*b7b0*/  LOP3.LUT R0, R28, 0x80, RZ, 0xfc, !PT ;  /* 0x000000801c007812 */ /* 0x000fe200078efcff */
[----:B------:R-:W-:Y:S03]  /*b7c0*/  BSSY.RECONVERGENT B0, `(.L_x_5193) ;  /* 0x0000033000007945 */ /* 0x000fe60003800200 */
[----:B------:R-:W-:-:S13]  /*b7d0*/  ISETP.GE.AND P0, PT, R0, R31, PT ;  /* 0x0000001f0000720c */ /* 0x000fda0003f06270 */
[----:B------:R-:W-:Y:S05]  /*b7e0*/  @P0 BRA `(.L_x_5194) ;  /* 0x0000000000c00947 */ /* 0x000fea0003800000 */
[----:B------:R-:W4:Y:S01]  /*b7f0*/  LDCU.64 UR10, c[0x0][0x4c8] ;  /* 0x00009900ff0a77ac */ /* 0x000f220008000a00 */
[C---:B------:R-:W-:Y:S01]  /*b800*/  IADD3 R0, P0, PT, R19.reuse, R16, RZ ;  /* 0x0000001013007210 */ /* 0x040fe20007f1e0ff */
[----:B------:R-:W5:Y:S03]  /*b810*/  LDCU.64 UR8, c[0x0][0x4d0] ;  /* 0x00009a00ff0877ac */ /* 0x000f660008000a00 */
[----:B------:R-:W-:Y:S01]  /*b820*/  LEA.HI.X.SX32 R19, R19, R18, 0x1, P0 ;  /* 0x0000001213137211 */ /* 0x000fe200000f0eff */
[----:B---3--:R-:W-:-:S03]  /*b830*/  IMAD.SHL.U32 R4, R0, 0x2, RZ ;  /* 0x0000000200047824 */ /* 0x008fc600078e00ff */
[----:B------:R-:W-:Y:S02]  /*b840*/  SHF.L.U64.HI R19, R0, 0x1, R19 ;  /* 0x0000000100137819 */ /* 0x000fe40000010213 */
[C---:B----4-:R-:W-:Y:S02]  /*b850*/  IADD3 R6, P1, PT, R4.reuse, UR10, RZ ;  /* 0x0000000a04067c10 */ /* 0x050fe4000ff3e0ff */
[----:B-----5:R-:W-:Y:S02]  /*b860*/  IADD3 R4, P0, PT, R4, UR8, RZ ;  /* 0x0000000804047c10 */ /* 0x020fe4000ff1e0ff */
[C---:B------:R-:W-:Y:S02]  /*b870*/  IADD3.X R7, PT, PT, R19.reuse, UR11, RZ, P1, !PT ;  /* 0x0000000b13077c10 */ /* 0x040fe40008ffe4ff */
[----:B------:R-:W-:-:S04]  /*b880*/  IADD3.X R5, PT, PT, R19, UR9, RZ, P0, !PT ;  /* 0x0000000913057c10 */ /* 0x000fc800087fe4ff */
[----:B------:R-:W3:Y:S04]  /*b890*/  LDG.E.64 R6, desc[UR6][R6.64+0x80] ;  /* 0x0000800606067981 */ /* 0x000ee8000c1e1b00 */
[----:B------:R-:W4:Y:S01]  /*b8a0*/  LDG.E.64 R4, desc[UR6][R4.64+0x80] ;  /* 0x0000800604047981 */ /* 0x000f22000c1e1b00 */
[C---:B------:R-:W-:Y:S01]  /*b8b0*/  LOP3.LUT R0, R9.reuse, 0xffff0000, RZ, 0xc0, !PT ;  /* 0xffff000009007812 */ /* 0x040fe200078ec0ff */
[----:B--2---:R-:W-:Y:S01]  /*b8c0*/  IMAD.U32 R12, R9, 0x10000, RZ ;  /* 0x00010000090c7824 */ /* 0x004fe200078e00ff */
[C---:B------:R-:W-:Y:S01]  /*b8d0*/  SHF.L.U32 R9, R8.reuse, 0x10, RZ ;  /* 0x0000001008097819 */ /* 0x040fe200000006ff */
[C---:B-1----:R-:W-:Y:S01]  /*b8e0*/  IMAD.U32 R21, R11.reuse, 0x10000, RZ ;  /* 0x000100000b157824 */ /* 0x042fe200078e00ff */
[----:B------:R-:W-:Y:S02]  /*b8f0*/  LOP3.LUT R22, R8, 0xffff0000, RZ, 0xc0, !PT ;  /* 0xffff000008167812 */ /* 0x000fe400078ec0ff */
[----:B------:R-:W-:-:S02]  /*b900*/  LOP3.LUT R19, R11, 0xffff0000, RZ, 0xc0, !PT ;  /* 0xffff00000b137812 */ /* 0x000fc400078ec0ff */
[C---:B------:R-:W-:Y:S02]  /*b910*/  SHF.L.U32 R20, R10.reuse, 0x10, RZ ;  /* 0x000000100a147819 */ /* 0x040fe400000006ff */
[----:B------:R-:W-:Y:S02]  /*b920*/  LOP3.LUT R23, R10, 0xffff0000, RZ, 0xc0, !PT ;  /* 0xffff00000a177812 */ /* 0x000fe400078ec0ff */
[----:B---3--:R-:W-:Y:S02]  /*b930*/  LOP3.LUT R15, R6, 0xffff0000, RZ, 0xc0, !PT ;  /* 0xffff0000060f7812 */ /* 0x008fe400078ec0ff */
        /* <DEDUP_REMOVED lines=27> */
.L_x_5194:
[----:B------:R-:W-:Y:S05]  /*baf0*/  BSYNC.RECONVERGENT B0 ;  /* 0x0000000000007941 */ /* 0x000fea0003800200 */
.L_x_5193:
[----:B------:R4:W-:Y:S02]  /*bb00*/  STS.128 [R219+0x5000], R8 ;  /* 0x00500008db007388 */ /* 0x0009e40000000c00 */
.L_x_5188:
[----:B------:R-:W-:Y:S05]  /*bb10*/  BSYNC.RECONVERGENT B1 ;  /* 0x0000000000017941 */ /* 0x000fea0003800200 */
.L_x_5187:
        /* <DEDUP_REMOVED lines=11> */
[----:B------:R-:W-:Y:S01]  /*bbd0*/  BSSY.RECONVERGENT B0, `(.L_x_5195) ;  /* 0x0000034000007945 */ /* 0x000fe20003800200 */
[----:B------:R-:W-:-:S11]  /*bbe0*/  IMAD R93, R93, 0x30, RZ ;  /* 0x000000305d5d7824 */ /* 0x000fd600078e02ff */
[----:B------:R-:W-:Y:S05]  /*bbf0*/  @P0 BRA `(.L_x_5196) ;  /* 0x0000000000c40947 */ /* 0x000fea0003800000 */
[----:B------:R-:W2:Y:S01]  /*bc00*/  LDCU.64 UR10, c[0x0][0x4c8] ;  /* 0x00009900ff0a77ac */ /* 0x000ea20008000a00 */
[C---:B-1----:R-:W-:Y:S01]  /*bc10*/  IADD3 R3, P0, PT, R93.reuse, R16, RZ ;  /* 0x000000105d037210 */ /* 0x042fe20007f1e0ff */
[----:B------:R-:W1:Y:S03]  /*bc20*/  LDCU.64 UR8, c[0x0][0x4d0] ;  /* 0x00009a00ff0877ac */ /* 0x000e660008000a00 */
[----:B------:R-:W-:Y:S01]  /*bc30*/  LEA.HI.X.SX32 R0, R93, R18, 0x1, P0 ;  /* 0x000000125d007211 */ /* 0x000fe200000f0eff */
[----:B------:R-:W-:-:S03]  /*bc40*/  IMAD.SHL.U32 R2, R3, 0x2, RZ ;  /* 0x0000000203027824 */ /* 0x000fc600078e00ff */
[----:B------:R-:W-:Y:S02]  /*bc50*/  SHF.L.U64.HI R0, R3, 0x1, R0 ;  /* 0x0000000103007819 */ /* 0x000fe40000010200 */
[C---:B--2---:R-:W-:Y:S02]  /*bc60*/  IADD3 R4, P1, PT, R2.reuse, UR10, RZ ;  /* 0x0000000a02047c10 */ /* 0x044fe4000ff3e0ff */
[----:B-1----:R-:W-:Y:S02]  /*bc70*/  IADD3 R2, P0, PT, R2, UR8, RZ ;  /* 0x0000000802027c10 */ /* 0x002fe4000ff1e0ff */
[C---:B------:R-:W-:Y:S02]  /*bc80*/  IADD3.X R5, PT, PT, R0.reuse, UR11, RZ, P1, !PT ;  /* 0x0000000b00057c10 */ /* 0x040fe40008ffe4ff */
[----:B------:R-:W-:-:S04]  /*bc90*/  IADD3.X R3, PT, PT, R0, UR9, RZ, P0, !PT ;  /* 0x0000000900037c10 */ /* 0x000fc800087fe4ff */
[----:B------:R-:W2:Y:S04]  /*bca0*/  LDG.E.64 R4, desc[UR6][R4.64] ;  /* 0x0000000604047981 */ /* 0x000ea8000c1e1b00 */
[----:B------:R-:W3:Y:S01]  /*bcb0*/  LDG.E.64 R2, desc[UR6][R2.64] ;  /* 0x0000000602027981 */ /* 0x000ee2000c1e1b00 */
[C---:B-----5:R-:W-:Y:S01]  /*bcc0*/  IMAD.U32 R6, R21.reuse, 0x10000, RZ ;  /* 0x0001000015067824 */ /* 0x060fe200078e00ff */
[----:B------:R-:W-:Y:S01]  /*bcd0*/  LOP3.LUT R0, R21, 0xffff0000, RZ, 0xc0, !PT ;  /* 0xffff000015007812 */ /* 0x000fe200078ec0ff */
[C---:B------:R-:W-:Y:S01]  /*bce0*/  IMAD.U32 R25, R23.reuse, 0x10000, RZ ;  /* 0x0001000017197824 */ /* 0x040fe200078e00ff */
[----:B------:R-:W-:Y:S02]  /*bcf0*/  LOP3.LUT R24, R23, 0xffff0000, RZ, 0xc0, !PT ;  /* 0xffff000017187812 */ /* 0x000fe400078ec0ff */
[----:B------:R-:W-:-:S02]  /*bd00*/  SHF.L.U32 R7, R20, 0x10, RZ ;  /* 0x0000001014077819 */ /* 0x000fc400000006ff */
[----:B------:R-:W-:Y:S02]  /*bd10*/  LOP3.LUT R27, R20, 0xffff0000, RZ, 0xc0, !PT ;  /* 0xffff0000141b7812 */ /* 0x000fe400078ec0ff */
[C---:B------:R-:W-:Y:S02]  /*bd20*/  LOP3.LUT R30, R22.reuse, 0xffff0000, RZ, 0xc0, !PT ;  /* 0xffff0000161e7812 */ /* 0x040fe400078ec0ff */
[----:B------:R-:W-:Y:S02]  /*bd30*/  SHF.L.U32 R26, R22, 0x10, RZ ;  /* 0x00000010161a7819 */ /* 0x000fe400000006ff */
[----:B--2---:R-:W-:Y:S02]  /*bd40*/  LOP3.LUT R23, R4, 0xffff0000, RZ, 0xc0, !PT ;  /* 0xffff000004177812 */ /* 0x004fe400078ec0ff */
[----:B---3--:R-:W-:Y:S02]  /*bd50*/  LOP3.LUT R21, R2, 0xffff0000, RZ, 0xc0, !PT ;  /* 0xffff000002157812 */ /* 0x008fe400078ec0ff */
[C---:B------:R-:W-:Y:S01]  /*bd60*/  LOP3.LUT R19, R3.reuse, 0xffff0000, RZ, 0xc0, !PT ;  /* 0xffff000003137812 */ /* 0x040fe200078ec0ff */
[----:B------:R-:W-:Y:S01]  /*bd70*/  IMAD.U32 R3, R3, 0x10000, RZ ;  /* 0x0001000003037824 */ /* 0x000fe200078e00ff */
[C---:B------:R-:W-:Y:S01]  /*bd80*/  LOP3.LUT R20, R5.reuse, 0xffff0000, RZ, 0xc0, !PT ;  /* 0xffff000005147812 */ /* 0x040fe200078ec0ff */
[C---:B------:R-:W-:Y:S01]  /*bd90*/  FMUL.FTZ R17, R0.reuse, R21 ;  /* 0x0000001500117220 */ /* 0x040fe20000410000 */
[----:B------:R-:W-:Y:S01]  /*bda0*/  FMUL.FTZ R0, R0, R23 ;  /* 0x0000001700007220 */ /* 0x000fe20000410000 */
[----:B------:R-:W-:Y:S01]  /*bdb0*/  SHF.L.U32 R5, R5, 0x10, RZ ;  /* 0x0000001005057819 */ /* 0x000fe200000006ff */
[----:B------:R-:W-:Y:S01]  /*bdc0*/  IMAD.U32 R2, R2, 0x10000, RZ ;  /* 0x0001000002027824 */ /* 0x000fe200078e00ff */
[----:B------:R-:W-:Y:S01]  /*bdd0*/  SHF.L.U32 R4, R4, 0x10, RZ ;  /* 0x0000001004047819 */ /* 0x000fe200000006ff */
[----:B------:R-:W-:Y:S01]  /*bde0*/  FMUL.FTZ R22, R24, R19 ;  /* 0x0000001318167220 */ /* 0x000fe20000410000 */
[C---:B------:R-:W-:Y:S01]  /*bdf0*/  FFMA.FTZ R0, R6.reuse, R21, R0 ;  /* 0x0000001506007223 */ /* 0x040fe20000010000 */
[----:B------:R-:W-:Y:S01]  /*be00*/  FFMA.FTZ R17, R6, R23, -R17 ;  /* 0x0000001706117223 */ /* 0x000fe20000010811 */
        /* <DEDUP_REMOVED lines=16> */
.L_x_5196:
[----:B------:R-:W-:Y:S05]  /*bf10*/  BSYNC.RECONVERGENT B0 ;  /* 0x0000000000007941 */ /* 0x000fea0003800200 */
.L_x_5195:
[----:B-----5:R2:W-:Y:S01]  /*bf20*/  STS.128 [R219+0x1800], R20 ;  /* 0x00180014db007388 */ /* 0x0205e20000000c00 */
[----:B------:R-:W-:Y:S01]  /*bf30*/  LOP3.LUT R0, R28, 0x40, RZ, 0xfc, !PT ;  /* 0x000000401c007812 */ /* 0x000fe200078efcff */
[----:B------:R-:W-:Y:S03]  /*bf40*/  BSSY.RECONVERGENT B0, `(.L_x_5197) ;  /* 0x0000034000007945 */ /* 0x000fe60003800200 */
[----:B------:R-:W-:-:S13]  /*bf50*/  ISETP.GE.AND P0, PT, R0, R31, PT ;  /* 0x0000001f0000720c */ /* 0x000fda0003f06270 */
[----:B------:R-:W-:Y:S05]  /*bf60*/  @P0 BRA `(.L_x_5198) ;  /* 0x0000000000c40947 */ /* 0x000fea0003800000 */
[----:B------:R-:W3:Y:S01]  /*bf70*/  LDCU.64 UR10, c[0x0][0x4c8] ;  /* 0x00009900ff0a77ac */ /* 0x000ee20008000a00 */
[C---:B-1----:R-:W-:Y:S01]  /*bf80*/  IADD3 R3, P0, PT, R93.reuse, R16, RZ ;  /* 0x000000105d037210 */ /* 0x042fe20007f1e0ff */
[----:B------:R-:W1:Y:S03]  /*bf90*/  LDCU.64 UR8, c[0x0][0x4d0] ;  /* 0x00009a00ff0877ac */ /* 0x000e660008000a00 */
[----:B------:R-:W-:Y:S01]  /*bfa0*/  LEA.HI.X.SX32 R2, R93, R18, 0x1, P0 ;  /* 0x000000125d027211 */ /* 0x000fe200000f0eff */
[----:B------:R-:W-:-:S03]  /*bfb0*/  IMAD.SHL.U32 R0, R3, 0x2, RZ ;  /* 0x0000000203007824 */ /* 0x000fc600078e00ff */
[----:B------:R-:W-:Y:S02]  /*bfc0*/  SHF.L.U64.HI R2, R3, 0x1, R2 ;  /* 0x0000000103027819 */ /* 0x000fe40000010202 */
[C---:B---3--:R-:W-:Y:S02]  /*bfd0*/  IADD3 R4, P1, PT, R0.reuse, UR10, RZ ;  /* 0x0000000a00047c10 */ /* 0x048fe4000ff3e0ff */
[----:B-1----:R-:W-:Y:S02]  /*bfe0*/  IADD3 R24, P0, PT, R0, UR8, RZ ;  /* 0x0000000800187c10 */ /* 0x002fe4000ff1e0ff */
[C---:B------:R-:W-:Y:S02]  /*bff0*/  IADD3.X R5, PT, PT, R2.reuse, UR11, RZ, P1, !PT ;  /* 0x0000000b02057c10 */ /* 0x040fe40008ffe4ff */
[----:B------:R-:W-:-:S04]  /*c000*/  IADD3.X R25, PT, PT, R2, UR9, RZ, P0, !PT ;  /* 0x0000000902197c10 */ /* 0x000fc800087fe4ff */
[----:B------:R-:W3:Y:S04]  /*c010*/  LDG.E.64 R4, desc[UR6][R4.64+0x40] ;  /* 0x0000400604047981 */ /* 0x000ee8000c1e1b00 */
[----:B------:R1:W4:Y:S01]  /*c020*/  LDG.E.64 R2, desc[UR6][R24.64+0x40] ;  /* 0x0000400618027981 */ /* 0x000322000c1e1b00 */
[C---:B--2---:R-:W-:Y:S01]  /*c030*/  IMAD.U32 R21, R15.reuse, 0x10000, RZ ;  /* 0x000100000f157824 */ /* 0x044fe200078e00ff */
[----:B------:R-:W-:Y:S02]  /*c040*/  LOP3.LUT R20, R15, 0xffff0000, RZ, 0xc0, !PT ;  /* 0xffff00000f147812 */ /* 0x000fe400078ec0ff */
[----:B------:R-:W-:Y:S02]  /*c050*/  LOP3.LUT R0, R13, 0xffff0000, RZ, 0xc0, !PT ;  /* 0xffff00000d007812 */ /* 0x000fe400078ec0ff */
[----:B------:R-:W-:-:S02]  /*c060*/  SHF.L.U32 R7, R12, 0x10, RZ ;  /* 0x000000100c077819 */ /* 0x000fc400000006ff */
[----:B------:R-:W-:Y:S01]  /*c070*/  LOP3.LUT R23, R12, 0xffff0000, RZ, 0xc0, !PT ;  /* 0xffff00000c177812 */ /* 0x000fe200078ec0ff */
[----:B------:R-:W-:Y:S01]  /*c080*/  IMAD.U32 R6, R13, 0x10000, RZ ;  /* 0x000100000d067824 */ /* 0x000fe200078e00ff */
[C---:B------:R-:W-:Y:S02]  /*c090*/  SHF.L.U32 R22, R14.reuse, 0x10, RZ ;  /* 0x000000100e167819 */ /* 0x040fe400000006ff */
[----:B-1----:R-:W-:Y:S02]  /*c0a0*/  LOP3.LUT R24, R14, 0xffff0000, RZ, 0xc0, !PT ;  /* 0xffff00000e187812 */ /* 0x002fe400078ec0ff */
[----:B---3--:R-:W-:Y:S02]  /*c0b0*/  LOP3.LUT R19, R4, 0xffff0000, RZ, 0xc0, !PT ;  /* 0xffff000004137812 */ /* 0x008fe400078ec0ff */
[----:B----4-:R-:W-:Y:S02]  /*c0c0*/  LOP3.LUT R15, R2, 0xffff0000, RZ, 0xc0, !PT ;  /* 0xffff0000020f7812 */ /* 0x010fe400078ec0ff */
[----:B------:R-:W-:-:S02]  /*c0d0*/  LOP3.LUT R12, R3, 0xffff0000, RZ, 0xc0, !PT ;  /* 0xffff0000030c7812 */ /* 0x000fc400078ec0ff */
[----:B------:R-:W-:Y:S01]  /*c0e0*/  LOP3.LUT R17, R5, 0xffff0000, RZ, 0xc0, !PT ;  /* 0xffff000005117812 */ /* 0x000fe200078ec0ff */
[C---:B------:R-:W-:Y:S01]  /*c0f0*/  FMUL.FTZ R13, R0.reuse, R15 ;  /* 0x0000000f000d7220 */ /* 0x040fe20000410000 */
[----:B------:R-:W-:Y:S01]  /*c100*/  FMUL.FTZ R0, R0, R19 ;  /* 0x0000001300007220 */ /* 0x000fe20000410000 */
[CC--:B------:R-:W-:Y:S01]  /*c110*/  FMUL.FTZ R14, R20.reuse, R12.reuse ;  /* 0x0000000c140e7220 */ /* 0x0c0fe20000410000 */
[----:B------:R-:W-:Y:S01]  /*c120*/  IMAD.U32 R3, R3, 0x10000, RZ ;  /* 0x0001000003037824 */ /* 0x000fe200078e00ff */
[----:B------:R-:W-:Y:S01]  /*c130*/  SHF.L.U32 R5, R5, 0x10, RZ ;  /* 0x0000001005057819 */ /* 0x000fe200000006ff */
[----:B------:R-:W-:Y:S01]  /*c140*/  FMUL.FTZ R20, R20, R17 ;  /* 0x0000001114147220 */ /* 0x000fe20000410000 */
[----:B------:R-:W-:Y:S01]  /*c150*/  IMAD.U32 R2, R2, 0x10000, RZ ;  /* 0x0001000002027824 */ /* 0x000fe200078e00ff */
[----:B------:R-:W-:Y:S01]  /*c160*/  SHF.L.U32 R4, R4, 0x10, RZ ;  /* 0x0000001004047819 */ /* 0x000fe200000006ff */
[C---:B------:R-:W-:Y:S01]  /*c170*/  FFMA.FTZ R0, R6.reuse, R15, R0 ;  /* 0x0000000f06007223 */ /* 0x040fe20000010000 */
[----:B------:R-:W-:Y:S01]  /*c180*/  FFMA.FTZ R13, R6, R19, -R13 ;  /* 0x00000013060d7223 */ /* 0x000fe2000001080d */
        /* <DEDUP_REMOVED lines=15> */
.L_x_5198:
[----:B------:R-:W-:Y:S05]  /*c280*/  BSYNC.RECONVERGENT B0 ;  /* 0x0000000000007941 */ /* 0x000fea0003800200 */
.L_x_5197:
[----:B------:R3:W-:Y:S01]  /*c290*/  STS.128 [R219+0x3800], R12 ;  /* 0x0038000cdb007388 */ /* 0x0007e20000000c00 */
[----:B------:R-:W-:Y:S01]  /*c2a0*/  LOP3.LUT R28, R28, 0x80, RZ, 0xfc, !PT ;  /* 0x000000801c1c7812 */ /* 0x000fe200078efcff */
[----:B------:R-:W-:Y:S03]  /*c2b0*/  BSSY.RECONVERGENT B0, `(.L_x_5199) ;  /* 0x0000034000007945 */ /* 0x000fe60003800200 */
[----:B------:R-:W-:-:S13]  /*c2c0*/  ISETP.GE.AND P0, PT, R28, R31, PT ;  /* 0x0000001f1c00720c */ /* 0x000fda0003f06270 */
[----:B------:R-:W-:Y:S05]  /*c2d0*/  @P0 BRA `(.L_x_5200) ;  /* 0x0000000000c40947 */ /* 0x000fea0003800000 */
[----:B------:R-:W1:Y:S01]  /*c2e0*/  LDCU.64 UR8, c[0x0][0x4d0] ;  /* 0x00009a00ff0877ac */ /* 0x000e620008000a00 */
[C---:B------:R-:W-:Y:S01]  /*c2f0*/  IADD3 R16, P0, PT, R93.reuse, R16, RZ ;  /* 0x000000105d107210 */ /* 0x040fe20007f1e0ff */
[----:B------:R-:W4:Y:S03]  /*c300*/  LDCU.64 UR10, c[0x0][0x4c8] ;  /* 0x00009900ff0a77ac */ /* 0x000f260008000a00 */
[----:B------:R-:W-:Y:S01]  /*c310*/  LEA.HI.X.SX32 R93, R93, R18, 0x1, P0 ;  /* 0x000000125d5d7211 */ /* 0x000fe200000f0eff */
[----:B------:R-:W-:-:S03]  /*c320*/  IMAD.SHL.U32 R0, R16, 0x2, RZ ;  /* 0x0000000210007824 */ /* 0x000fc600078e00ff */
[----:B------:R-:W-:Y:S02]  /*c330*/  SHF.L.U64.HI R93, R16, 0x1, R93 ;  /* 0x00000001105d7819 */ /* 0x000fe4000001025d */
[C---:B-1----:R-:W-:Y:S02]  /*c340*/  IADD3 R2, P0, PT, R0.reuse, UR8, RZ ;  /* 0x0000000800027c10 */ /* 0x042fe4000ff1e0ff */
[----:B----4-:R-:W-:Y:S02]  /*c350*/  IADD3 R4, P1, PT, R0, UR10, RZ ;  /* 0x0000000a00047c10 */ /* 0x010fe4000ff3e0ff */
[C---:B------:R-:W-:Y:S02]  /*c360*/  IADD3.X R3, PT, PT, R93.reuse, UR9, RZ, P0, !PT ;  /* 0x000000095d037c10 */ /* 0x040fe400087fe4ff */
[----:B------:R-:W-:-:S04]  /*c370*/  IADD3.X R5, PT, PT, R93, UR11, RZ, P1, !PT ;  /* 0x0000000b5d057c10 */ /* 0x000fc80008ffe4ff */
[----:B------:R-:W4:Y:S04]  /*c380*/  LDG.E.64 R2, desc[UR6][R2.64+0x80] ;  /* 0x0000800602027981 */ /* 0x000f28000c1e1b00 */
[----:B------:R-:W5:Y:S01]  /*c390*/  LDG.E.64 R4, desc[UR6][R4.64+0x80] ;  /* 0x0000800604047981 */ /* 0x000f62000c1e1b00 */
[C---:B------:R-:W-:Y:S01]  /*c3a0*/  IMAD.U32 R17, R11.reuse, 0x10000, RZ ;  /* 0x000100000b117824 */ /* 0x040fe200078e00ff */
[----:B---3--:R-:W-:Y:S01]  /*c3b0*/  LOP3.LUT R15, R11, 0xffff0000, RZ, 0xc0, !PT ;  /* 0xffff00000b0f7812 */ /* 0x008fe200078ec0ff */
[C---:B------:R-:W-:Y:S01]  /*c3c0*/  IMAD.U32 R6, R9.reuse, 0x10000, RZ ;  /* 0x0001000009067824 */ /* 0x040fe200078e00ff */
[----:B------:R-:W-:Y:S02]  /*c3d0*/  LOP3.LUT R0, R9, 0xffff0000, RZ, 0xc0, !PT ;  /* 0xffff000009007812 */ /* 0x000fe400078ec0ff */
[----:B------:R-:W-:-:S02]  /*c3e0*/  SHF.L.U32 R7, R8, 0x10, RZ ;  /* 0x0000001008077819 */ /* 0x000fc400000006ff */
[----:B------:R-:W-:Y:S02]  /*c3f0*/  LOP3.LUT R16, R8, 0xffff0000, RZ, 0xc0, !PT ;  /* 0xffff000008107812 */ /* 0x000fe400078ec0ff */
[C---:B------:R-:W-:Y:S02]  /*c400*/  SHF.L.U32 R14, R10.reuse, 0x10, RZ ;  /* 0x000000100a0e7819 */ /* 0x040fe400000006ff */
[----:B------:R-:W-:Y:S02]  /*c410*/  LOP3.LUT R18, R10, 0xffff0000, RZ, 0xc0, !PT ;  /* 0xffff00000a127812 */ /* 0x000fe400078ec0ff */
[C---:B----4-:R-:W-:Y:S01]  /*c420*/  LOP3.LUT R11, R2.reuse, 0xffff0000, RZ, 0xc0, !PT ;  /* 0xffff0000020b7812 */ /* 0x050fe200078ec0ff */
[----:B------:R-:W-:Y:S01]  /*c430*/  IMAD.U32 R2, R2, 0x10000, RZ ;  /* 0x0001000002027824 */ /* 0x000fe200078e00ff */
[C---:B------:R-:W-:Y:S01]  /*c440*/  LOP3.LUT R8, R3.reuse, 0xffff0000, RZ, 0xc0, !PT ;  /* 0xffff000003087812 */ /* 0x040fe200078ec0ff */
[----:B------:R-:W-:Y:S01]  /*c450*/  IMAD.U32 R3, R3, 0x10000, RZ ;  /* 0x0001000003037824 */ /* 0x000fe200078e00ff */
        /* <DEDUP_REMOVED lines=11> */
[C---:B------:R-:W-:Y:S01]  /*c510*/  FMUL.FTZ R11, R18.reuse, R3 ;  /* 0x00000003120b7220 */ /* 0x040fe20000410000 */
[-C--:B------:R-:W-:Y:S01]  /*c520*/  FMUL.FTZ R18, R18, R5.reuse ;  /* 0x0000000512127220 */ /* 0x080fe20000410000 */
[C---:B------:R-:W-:Y:S01]  /*c530*/  FMUL.FTZ R13, R16.reuse, R4 ;  /* 0x00000004100d7220 */ /* 0x040fe20000410000 */
[----:B------:R-:W-:Y:S01]  /*c540*/  FFMA.FTZ R17, R17, R8, R6 ;  /* 0x0000000811117223 */ /* 0x000fe20000010006 */
[-C--:B------:R-:W-:Y:S01]  /*c550*/  FMUL.FTZ R6, R16, R2.reuse ;  /* 0x0000000210067220 */ /* 0x080fe20000410000 */
[C---:B------:R-:W-:Y:S01]  /*c560*/  FFMA.FTZ R11, R14.reuse, R5, -R11 ;  /* 0x000000050e0b7223 */ /* 0x040fe2000001080b */
[----:B------:R-:W-:Y:S01]  /*c570*/  FFMA.FTZ R18, R14, R3, R18 ;  /* 0x000000030e127223 */ /* 0x000fe20000010012 */
[C---:B------:R-:W-:Y:S01]  /*c580*/  FFMA.FTZ R13, R7.reuse, R2, R13 ;  /* 0x00000002070d7223 */ /* 0x040fe2000001000d */
[----:B------:R-:W-:Y:S01]  /*c590*/  FFMA.FTZ R6, R7, R4, -R6 ;  /* 0x0000000407067223 */ /* 0x000fe20000010806 */
[----:B------:R-:W-:-:S02]  /*c5a0*/  F2FP.BF16.F32.PACK_AB R17, R17, R10 ;  /* 0x0000000a1111723e */ /* 0x000fc400000010ff */
[----:B------:R-:W-:Y:S02]  /*c5b0*/  F2FP.BF16.F32.PACK_AB R10, R18, R11 ;  /* 0x0000000b120a723e */ /* 0x000fe400000010ff */
[----:B------:R-:W-:Y:S01]  /*c5c0*/  F2FP.BF16.F32.PACK_AB R9, R0, R9 ;  /* 0x000000090009723e */ /* 0x000fe200000010ff */
[----:B------:R-:W-:Y:S01]  /*c5d0*/  IMAD.MOV.U32 R11, RZ, RZ, R17 ;  /* 0x000000ffff0b7224 */ /* 0x000fe200078e0011 */
[----:B------:R-:W-:Y:S02]  /*c5e0*/  F2FP.BF16.F32.PACK_AB R8, R13, R6 ;  /* 0x000000060d08723e */ /* 0x000fe400000010ff */
.L_x_5200:
[----:B------:R-:W-:Y:S05]  /*c5f0*/  BSYNC.RECONVERGENT B0 ;  /* 0x0000000000007941 */ /* 0x000fea0003800200 */
.L_x_5199:
[----:B------:R4:W-:Y:S01]  /*c600*/  STS.128 [R219+0x5800], R8 ;  /* 0x00580008db007388 */ /* 0x0009e20000000c00 */
[----:B------:R-:W-:Y:S05]  /*c610*/  BRA `(.L_x_5169) ;  /* 0x0000004000bc7947 */ /* 0x000fea0003800000 */
.L_x_5170:
        /* <DEDUP_REMOVED lines=93> */
.L_x_5204:
[----:B------:R-:W-:Y:S05]  /*cbf0*/  BSYNC.RECONVERGENT B0 ;  /* 0x0000000000007941 */ /* 0x000fea0003800200 */
.L_x_5203:
        /* <DEDUP_REMOVED lines=84> */
.L_x_5206:
[----:B------:R-:W-:Y:S05]  /*d140*/  BSYNC.RECONVERGENT B0 ;  /* 0x0000000000007941 */ /* 0x000fea0003800200 */
.L_x_5205:
        /* <DEDUP_REMOVED lines=85> */
.L_x_5208:
[----:B------:R-:W-:Y:S05]  /*d6a0*/  BSYNC.RECONVERGENT B0 ;  /* 0x0000000000007941 */ /* 0x000fea0003800200 */
.L_x_5207:
[----:B------:R4:W-:Y:S02]  /*d6b0*/  STS.128 [R219+0x4000], R4 ;  /* 0x00400004db007388 */ /* 0x0009e40000000c00 */
.L_x_5202:
[----:B------:R-:W-:Y:S05]  /*d6c0*/  BSYNC.RECONVERGENT B1 ;  /* 0x0000000000017941 */ /* 0x000fea0003800200 */
.L_x_5201:
        /* <DEDUP_REMOVED lines=39> */
[----:B----4-:R-:W-:Y:S01]  /*d940*/  SHF.L.U32 R45, R12, 0x10, RZ ;  /* 0x000000100c2d7819 */ /* 0x010fe200000006ff */
        /* <DEDUP_REMOVED lines=51> */
.L_x_5212:
[----:B------:R-:W-:Y:S05]  /*dc80*/  BSYNC.RECONVERGENT B0 ;  /* 0x0000000000007941 */ /* 0x000fea0003800200 */
.L_x_5211:
[----:B-----5:R2:W-:Y:S01]  /*dc90*/  STS.128 [R219+0x800], R24 ;  /* 0x00080018db007388 */ /* 0x0205e20000000c00 */
[----:B------:R-:W-:Y:S01]  /*dca0*/  LOP3.LUT R12, R28, 0x40, RZ, 0xfc, !PT ;  /* 0x000000401c0c7812 */ /* 0x000fe200078efcff */
[----:B------:R-:W-:Y:S03]  /*dcb0*/  BSSY.RECONVERGENT B0, `(.L_x_5213) ;  /* 0x0000053000007945 */ /* 0x000fe60003800200 */
[----:B------:R-:W-:-:S13]  /*dcc0*/  ISETP.GE.AND P0, PT, R12, R31, PT ;  /* 0x0000001f0c00720c */ /* 0x000fda0003f06270 */
        /* <DEDUP_REMOVED lines=15> */
[----:B------:R-:W5:Y:S04]  /*ddc0*/  LDG.E.128 R12, desc[UR6][R12.64+0x80] ;  /* 0x000080060c0c7981 */ /* 0x000f68000c1e1d00 */
[----:B------:R-:W3:Y:S01]  /*ddd0*/  LDG.E.128 R20, desc[UR6][R20.64+0x80] ;  /* 0x0000800614147981 */ /* 0x000ee2000c1e1d00 */
[----:B----4-:R-:W-:-:S04]  /*dde0*/  IADD3 R18, P1, PT, R17, UR8, RZ ;  /* 0x0000000811127c10 */ /* 0x010fc8000ff3e0ff */
[----:B------:R-:W-:-:S06]  /*ddf0*/  IADD3.X R19, PT, PT, R16, UR9, RZ, P1, !PT ;  /* 0x0000000910137c10 */ /* 0x000fcc0008ffe4ff */
[----:B------:R-:W4:Y:S01]  /*de00*/  LDG.E.128 R16, desc[UR6][R18.64+0x80] ;  /* 0x0000800612107981 */ /* 0x000f22000c1e1d00 */
[C---:B--2---:R-:W-:Y:S01]  /*de10*/  IMAD.U32 R25, R8.reuse, 0x10000, RZ ;  /* 0x0001000008197824 */ /* 0x044fe200078e00ff */
[----:B------:R-:W-:Y:S01]  /*de20*/  LOP3.LUT R24, R8, 0xffff0000, RZ, 0xc0, !PT ;  /* 0xffff000008187812 */ /* 0x000fe200078ec0ff */
[----:B------:R-:W-:Y:S01]  /*de30*/  IMAD.U32 R42, R11, 0x10000, RZ ;  /* 0x000100000b2a7824 */ /* 0x000fe200078e00ff */
[C---:B------:R-:W-:Y:S01]  /*de40*/  LOP3.LUT R8, R9.reuse, 0xffff0000, RZ, 0xc0, !PT ;  /* 0xffff000009087812 */ /* 0x040fe200078ec0ff */
[C---:B------:R-:W-:Y:S01]  /*de50*/  IMAD.U32 R26, R10.reuse, 0x10000, RZ ;  /* 0x000100000a1a7824 */ /* 0x040fe200078e00ff */
[----:B------:R-:W-:Y:S02]  /*de60*/  SHF.L.U32 R27, R9, 0x10, RZ ;  /* 0x00000010091b7819 */ /* 0x000fe400000006ff */
[----:B------:R-:W-:Y:S02]  /*de70*/  LOP3.LUT R9, R11, 0xffff0000, RZ, 0xc0, !PT ;  /* 0xffff00000b097812 */ /* 0x000fe400078ec0ff */
[----:B------:R-:W-:-:S02]  /*de80*/  LOP3.LUT R10, R10, 0xffff0000, RZ, 0xc0, !PT ;  /* 0xffff00000a0a7812 */ /* 0x000fc400078ec0ff */
[----:B-----5:R-:W-:Y:S01]  /*de90*/  SHF.L.U32 R38, R12, 0x10, RZ ;  /* 0x000000100c267819 */ /* 0x020fe200000006ff */
[----:B------:R-:W-:Y:S01]  /*dea0*/  IMAD.U32 R43, R14, 0x10000, RZ ;  /* 0x000100000e2b7824 */ /* 0x000fe200078e00ff */
[----:B------:R-:W-:Y:S01]  /*deb0*/  LOP3.LUT R12, R12, 0xffff0000, RZ, 0xc0, !PT ;  /* 0xffff00000c0c7812 */ /* 0x000fe200078ec0ff */
[C---:B------:R-:W-:Y:S01]  /*dec0*/  IMAD.U32 R11, R13.reuse, 0x10000, RZ ;  /* 0x000100000d0b7824 */ /* 0x040fe200078e00ff */
[----:B------:R-:W-:Y:S01]  /*ded0*/  LOP3.LUT R14, R14, 0xffff0000, RZ, 0xc0, !PT ;  /* 0xffff00000e0e7812 */ /* 0x000fe200078ec0ff */
[----:B---3--:R-:W-:Y:S01]  /*dee0*/  IMAD.U32 R47, R20, 0x10000, RZ ;  /* 0x00010000142f7824 */ /* 0x008fe200078e00ff */
[----:B------:R-:W-:Y:S01]  /*def0*/  LOP3.LUT R44, R13, 0xffff0000, RZ, 0xc0, !PT ;  /* 0xffff00000d2c7812 */ /* 0x000fe200078ec0ff */
[----:B------:R-:W-:Y:S01]  /*df00*/  @!P0 FADD.FTZ R12, -R12, -RZ ;  /* 0x800000ff0c0c8221 */ /* 0x000fe20000010100 */
[----:B------:R-:W-:Y:S01]  /*df10*/  SHF.L.U32 R13, R15, 0x10, RZ ;  /* 0x000000100f0d7819 */ /* 0x000fe200000006ff */
        /* <DEDUP_REMOVED lines=8> */
[----:B------:R-:W-:Y:S01]  /*dfa0*/  @!P0 FADD.FTZ R13, -R13, -RZ ;  /* 0x800000ff0d0d8221 */ /* 0x000fe20000010100 */
[----:B------:R-:W-:Y:S01]  /*dfb0*/  SHF.L.U32 R46, R22, 0x10, RZ ;  /* 0x00000010162e7819 */ /* 0x000fe200000006ff */
[C---:B------:R-:W-:Y:S01]  /*dfc0*/  IMAD.U32 R22, R23.reuse, 0x10000, RZ ;  /* 0x0001000017167824 */ /* 0x040fe200078e00ff */
[----:B------:R-:W-:Y:S01]  /*dfd0*/  LOP3.LUT R48, R23, 0xffff0000, RZ, 0xc0, !PT ;  /* 0xffff000017307812 */ /* 0x000fe200078ec0ff */
[----:B------:R-:W-:Y:S01]  /*dfe0*/  FMUL.FTZ R45, R45, R12 ;  /* 0x0000000c2d2d7220 */ /* 0x000fe20000410000 */
[----:B------:R-:W-:Y:S01]  /*dff0*/  FMUL.FTZ R21, R21, R14 ;  /* 0x0000000e15157220 */ /* 0x000fe20000410000 */
[----:B------:R-:W-:Y:S01]  /*e000*/  @!P0 FADD.FTZ R44, -R44, -RZ ;  /* 0x800000ff2c2c8221 */ /* 0x000fe20000010100 */
[----:B------:R-:W-:Y:S01]  /*e010*/  @!P0 FADD.FTZ R15, -R15, -RZ ;  /* 0x800000ff0f0f8221 */ /* 0x000fe20000010100 */
[C---:B----4-:R-:W-:Y:S01]  /*e020*/  SHF.L.U32 R14, R16.reuse, 0x10, RZ ;  /* 0x00000010100e7819 */ /* 0x050fe200000006ff */
        /* <DEDUP_REMOVED lines=27> */
.L_x_5214:
[----:B------:R-:W-:Y:S05]  /*e1e0*/  BSYNC.RECONVERGENT B0 ;  /* 0x0000000000007941 */ /* 0x000fea0003800200 */
.L_x_5213:
[----:B------:R4:W-:Y:S01]  /*e1f0*/  STS.128 [R219+0x2800], R8 ;  /* 0x00280008db007388 */ /* 0x0009e20000000c00 */
[----:B------:R-:W-:Y:S01]  /*e200*/  LOP3.LUT R12, R28, 0x80, RZ, 0xfc, !PT ;  /* 0x000000801c0c7812 */ /* 0x000fe200078efcff */
[----:B------:R-:W-:Y:S03]  /*e210*/  BSSY.RECONVERGENT B0, `(.L_x_5215) ;  /* 0x0000054000007945 */ /* 0x000fe60003800200 */
[----:B------:R-:W-:-:S13]  /*e220*/  ISETP.GE.AND P0, PT, R12, R31, PT ;  /* 0x0000001f0c00720c */ /* 0x000fda0003f06270 */
[----:B------:R-:W-:Y:S05]  /*e230*/  @P0 BRA `(.L_x_5216) ;  /* 0x0000000400440947 */ /* 0x000fea0003800000 */
[----:B------:R-:W-:Y:S01]  /*e240*/  ISETP.GE.U32.AND P0, PT, R12, R37, PT ;  /* 0x000000250c00720c */ /* 0x000fe20003f06070 */
[----:B------:R-:W5:Y:S01]  /*e250*/  LDCU.64 UR8, c[0x0][0x4d0] ;  /* 0x00009a00ff0877ac */ /* 0x000f620008000a00 */
[--C-:B----4-:R-:W-:Y:S02]  /*e260*/  SHF.R.S32.HI R9, RZ, 0x1f, R39.reuse ;  /* 0x0000001fff097819 */ /* 0x110fe40000011427 */
[----:B------:R-:W-:Y:S02]  /*e270*/  SEL R12, R34, RZ, P0 ;  /* 0x000000ff220c7207 */ /* 0x000fe40000000000 */
[----:B------:R-:W-:Y:S02]  /*e280*/  SEL R8, R35, RZ, P0 ;  /* 0x000000ff23087207 */ /* 0x000fe40000000000 */
[----:B------:R-:W-:Y:S02]  /*e290*/  IADD3 R12, P2, P1, R12, R0, R39 ;  /* 0x000000000c0c7210 */ /* 0x000fe4000795e027 */
[----:B------:R-:W-:-:S02]  /*e2a0*/  SEL R15, R37, R34, !P0 ;  /* 0x00000022250f7207 */ /* 0x000fc40004000000 */
[----:B------:R-:W-:Y:S01]  /*e2b0*/  IADD3.X R9, PT, PT, R8, R30, R9, P2, P1 ;  /* 0x0000001e08097210 */ /* 0x000fe200017e2409 */
[----:B------:R-:W-:-:S03]  /*e2c0*/  IMAD.SHL.U32 R13, R12, 0x2, RZ ;  /* 0x000000020c0d7824 */ /* 0x000fc600078e00ff */
[----:B------:R-:W-:Y:S02]  /*e2d0*/  SHF.L.U64.HI R12, R12, 0x1, R9 ;  /* 0x000000010c0c7819 */ /* 0x000fe40000010209 */
[----:B-----5:R-:W-:-:S04]  /*e2e0*/  IADD3 R8, P1, PT, R13, UR8, RZ ;  /* 0x000000080d087c10 */ /* 0x020fc8000ff3e0ff */
        /* <DEDUP_REMOVED lines=8> */
[C---:B------:R-:W-:Y:S01]  /*e370*/  IMAD.U32 R21, R4.reuse, 0x10000, RZ ;  /* 0x0001000004157824 */ /* 0x040fe200078e00ff */
[----:B------:R-:W-:Y:S01]  /*e380*/  LOP3.LUT R20, R4, 0xffff0000, RZ, 0xc0, !PT ;  /* 0xffff000004147812 */ /* 0x000fe200078ec0ff */
[----:B--2---:R-:W-:Y:S01]  /*e390*/  IMAD.U32 R25, R7, 0x10000, RZ ;  /* 0x0001000007197824 */ /* 0x004fe200078e00ff */
[C---:B------:R-:W-:Y:S01]  /*e3a0*/  LOP3.LUT R4, R5.reuse, 0xffff0000, RZ, 0xc0, !PT ;  /* 0xffff000005047812 */ /* 0x040fe200078ec0ff */
[C---:B------:R-:W-:Y:S01]  /*e3b0*/  IMAD.U32 R22, R6.reuse, 0x10000, RZ ;  /* 0x0001000006167824 */ /* 0x040fe200078e00ff */
[----:B------:R-:W-:Y:S02]  /*e3c0*/  SHF.L.U32 R23, R5, 0x10, RZ ;  /* 0x0000001005177819 */ /* 0x000fe400000006ff */
[----:B------:R-:W-:Y:S02]  /*e3d0*/  LOP3.LUT R5, R7, 0xffff0000, RZ, 0xc0, !PT ;  /* 0xffff000007057812 */ /* 0x000fe400078ec0ff */
[----:B------:R-:W-:-:S02]  /*e3e0*/  LOP3.LUT R6, R6, 0xffff0000, RZ, 0xc0, !PT ;  /* 0xffff000006067812 */ /* 0x000fc400078ec0ff */
[C---:B-----5:R-:W-:Y:S01]  /*e3f0*/  SHF.L.U32 R24, R8.reuse, 0x10, RZ ;  /* 0x0000001008187819 */ /* 0x060fe200000006ff */
[C---:B------:R-:W-:Y:S01]  /*e400*/  IMAD.U32 R7, R9.reuse, 0x10000, RZ ;  /* 0x0001000009077824 */ /* 0x040fe200078e00ff */
[----:B------:R-:W-:Y:S01]  /*e410*/  LOP3.LUT R8, R8, 0xffff0000, RZ, 0xc0, !PT ;  /* 0xffff000008087812 */ /* 0x000fe200078ec0ff */
[----:B------:R-:W-:Y:S01]  /*e420*/  IMAD.U32 R26, R10, 0x10000, RZ ;  /* 0x000100000a1a7824 */ /* 0x000fe200078e00ff */
[----:B------:R-:W-:Y:S01]  /*e430*/  LOP3.LUT R27, R9, 0xffff0000, RZ, 0xc0, !PT ;  /* 0xffff0000091b7812 */ /* 0x000fe200078ec0ff */
[----:B---3--:R-:W-:Y:S01]  /*e440*/  IMAD.U32 R43, R16, 0x10000, RZ ;  /* 0x00010000102b7824 */ /* 0x008fe200078e00ff */
[C---:B------:R-:W-:Y:S01]  /*e450*/  SHF.L.U32 R9, R11.reuse, 0x10, RZ ;  /* 0x000000100b097819 */ /* 0x040fe200000006ff */
[----:B------:R-:W-:Y:S01]  /*e460*/  @!P0 FADD.FTZ R8, -R8, -RZ ;  /* 0x800000ff08088221 */ /* 0x000fe20000010100 */
[----:B------:R-:W-:Y:S01]  /*e470*/  LOP3.LUT R11, R11, 0xffff0000, RZ, 0xc0, !PT ;  /* 0xffff00000b0b7812 */ /* 0x000fe200078ec0ff */
        /* <DEDUP_REMOVED lines=13> */
[----:B------:R-:W-:Y:S01]  /*e550*/  FMUL.FTZ R39, R39, R8 ;  /* 0x0000000827277220 */ /* 0x000fe20000410000 */
[----:B------:R-:W-:Y:S01]  /*e560*/  FMUL.FTZ R16, R16, R7 ;  /* 0x0000000710107220 */ /* 0x000fe20000410000 */
[----:B------:R-:W-:Y:S01]  /*e570*/  @!P0 FADD.FTZ R10, -R10, -RZ ;  /* 0x800000ff0a0a8221 */ /* 0x000fe20000010100 */
[----:B------:R-:W-:Y:S01]  /*e580*/  FMUL.FTZ R18, R18, R9 ;  /* 0x0000000912127220 */ /* 0x000fe20000410000 */
[C---:B----4-:R-:W-:Y:S01]  /*e590*/  LOP3.LUT R8, R12.reuse, 0xffff0000, RZ, 0xc0, !PT ;  /* 0xffff00000c087812 */ /* 0x050fe200078ec0ff */
[----:B------:R-:W-:Y:S01]  /*e5a0*/  FMUL.FTZ R24, R43, R24 ;  /* 0x000000182b187220 */ /* 0x000fe20000410000 */
[C---:B------:R-:W-:Y:S01]  /*e5b0*/  SHF.L.U32 R7, R13.reuse, 0x10, RZ ;  /* 0x000000100d077819 */ /* 0x040fe200000006ff */
        /* <DEDUP_REMOVED lines=25> */
.L_x_5216:
[----:B------:R-:W-:Y:S05]  /*e750*/  BSYNC.RECONVERGENT B0 ;  /* 0x0000000000007941 */ /* 0x000fea0003800200 */
.L_x_5215:
[----:B------:R1:W-:Y:S02]  /*e760*/  STS.128 [R219+0x4800], R4 ;  /* 0x00480004db007388 */ /* 0x0003e40000000c00 */
.L_x_5210:
[----:B------:R-:W-:Y:S05]  /*e770*/  BSYNC.RECONVERGENT B1 ;  /* 0x0000000000017941 */ /* 0x000fea0003800200 */
.L_x_5209:
[----:B------:R-:W-:Y:S01]  /*e780*/  IADD3 R38, PT, PT, R130, 0x20, RZ ;  /* 0x0000002082267810 */ /* 0x000fe20007ffe0ff */
[----:B------:R-:W-:Y:S03]  /*e790*/  BSSY.RECONVERGENT B1, `(.L_x_5217) ;  /* 0x000010c000017945 */ /* 0x000fe60003800200 */
[----:B------:R-:W-:-:S13]  /*e7a0*/  ISETP.GE.AND P0, PT, R38, R33, PT ;  /* 0x000000212600720c */ /* 0x000fda0003f06270 */
[----:B------:R-:W-:Y:S05]  /*e7b0*/  @P0 BRA `(.L_x_5218) ;  /* 0x0000001000240947 */ /* 0x000fea0003800000 */
[----:B------:R-:W-:-:S04]  /*e7c0*/  LEA R54, P0, R2, R40, 0x6 ;  /* 0x0000002802367211 */ /* 0x000fc800078030ff */
[----:B------:R-:W-:-:S05]  /*e7d0*/  LEA.HI.X R55, R2, R41, R3, 0x6, P0 ;  /* 0x0000002902377211 */ /* 0x000fca00000f3403 */
[----:B---34-:R3:W5:Y:S04]  /*e7e0*/  LDG.E.128 R8, desc[UR6][R54.64+0x80] ;  /* 0x0000800636087981 */ /* 0x018768000c1e1d00 */
[----:B-1----:R3:W5:Y:S04]  /*e7f0*/  LDG.E.128 R4, desc[UR6][R54.64+0x100] ;  /* 0x0001000636047981 */ /* 0x002768000c1e1d00 */
[----:B--2---:R3:W5:Y:S01]  /*e800*/  LDG.E.128 R24, desc[UR6][R54.64] ;  /* 0x0000000636187981 */ /* 0x004762000c1e1d00 */
[----:B------:R-:W-:Y:S01]  /*e810*/  ISETP.GE.AND P0, PT, R28, R31, PT ;  /* 0x0000001f1c00720c */ /* 0x000fe20003f06270 */
[----:B------:R-:W-:Y:S01]  /*e820*/  BSSY.RECONVERGENT B0, `(.L_x_5219) ;  /* 0x0000053000007945 */ /* 0x000fe20003800200 */
[----:B------:R-:W-:-:S11]  /*e830*/  IMAD.SHL.U32 R39, R32, 0x20, RZ ;  /* 0x0000002020277824 */ /* 0x000fd600078e00ff */
        /* <DEDUP_REMOVED lines=51> */
[----:B---3--:R-:W-:Y:S01]  /*eb70*/  LOP3.LUT R23, R17, 0xffff0000, RZ, 0xc0, !PT ;  /* 0xffff000011177812 */ /* 0x008fe200078ec0ff */
        /* <DEDUP_REMOVED lines=29> */
.L_x_5220:
[----:B------:R-:W-:Y:S05]  /*ed50*/  BSYNC.RECONVERGENT B0 ;  /* 0x0000000000007941 */ /* 0x000fea0003800200 */
.L_x_5219:
[----:B-----5:R1:W-:Y:S01]  /*ed60*/  STS.128 [R219+0x1000], R24 ;  /* 0x00100018db007388 */ /* 0x0203e20000000c00 */
[----:B------:R-:W-:Y:S01]  /*ed70*/  LOP3.LUT R12, R28, 0x40, RZ, 0xfc, !PT ;  /* 0x000000401c0c7812 */ /* 0x000fe200078efcff */
[----:B------:R-:W-:Y:S03]  /*ed80*/  BSSY.RECONVERGENT B0, `(.L_x_5221) ;  /* 0x0000054000007945 */ /* 0x000fe60003800200 */
[----:B------:R-:W-:-:S13]  /*ed90*/  ISETP.GE.AND P0, PT, R12, R31, PT ;  /* 0x0000001f0c00720c */ /* 0x000fda0003f06270 */
        /* <DEDUP_REMOVED lines=16> */
[----:B------:R-:W5:Y:S01]  /*eea0*/  LDG.E.128 R20, desc[UR6][R20.64+0x80] ;  /* 0x0000800614147981 */ /* 0x000f62000c1e1d00 */
[----:B--2---:R-:W-:-:S04]  /*eeb0*/  IADD3 R18, P1, PT, R17, UR8, RZ ;  /* 0x0000000811127c10 */ /* 0x004fc8000ff3e0ff */
[----:B------:R-:W-:-:S06]  /*eec0*/  IADD3.X R19, PT, PT, R16, UR9, RZ, P1, !PT ;  /* 0x0000000910137c10 */ /* 0x000fcc0008ffe4ff */
[----:B------:R-:W2:Y:S01]  /*eed0*/  LDG.E.128 R16, desc[UR6][R18.64+0x80] ;  /* 0x0000800612107981 */ /* 0x000ea2000c1e1d00 */
[C---:B-1----:R-:W-:Y:S01]  /*eee0*/  IMAD.U32 R25, R8.reuse, 0x10000, RZ ;  /* 0x0001000008197824 */ /* 0x042fe200078e00ff */
[----:B------:R-:W-:Y:S01]  /*eef0*/  LOP3.LUT R24, R8, 0xffff0000, RZ, 0xc0, !PT ;  /* 0xffff000008187812 */ /* 0x000fe200078ec0ff */
[----:B------:R-:W-:Y:S01]  /*ef00*/  IMAD.U32 R43, R11, 0x10000, RZ ;  /* 0x000100000b2b7824 */ /* 0x000fe200078e00ff */
[C---:B------:R-:W-:Y:S01]  /*ef10*/  LOP3.LUT R8, R9.reuse, 0xffff0000, RZ, 0xc0, !PT ;  /* 0xffff000009087812 */ /* 0x040fe200078ec0ff */
[C---:B------:R-:W-:Y:S01]  /*ef20*/  IMAD.U32 R26, R10.reuse, 0x10000, RZ ;  /* 0x000100000a1a7824 */ /* 0x040fe200078e00ff */
[----:B------:R-:W-:Y:S02]  /*ef30*/  SHF.L.U32 R27, R9, 0x10, RZ ;  /* 0x00000010091b7819 */ /* 0x000fe400000006ff */
[----:B------:R-:W-:Y:S02]  /*ef40*/  LOP3.LUT R9, R11, 0xffff0000, RZ, 0xc0, !PT ;  /* 0xffff00000b097812 */ /* 0x000fe400078ec0ff */
[----:B------:R-:W-:-:S02]  /*ef50*/  LOP3.LUT R10, R10, 0xffff0000, RZ, 0xc0, !PT ;  /* 0xffff00000a0a7812 */ /* 0x000fc400078ec0ff */
[C---:B----4-:R-:W-:Y:S01]  /*ef60*/  SHF.L.U32 R42, R12.reuse, 0x10, RZ ;  /* 0x000000100c2a7819 */ /* 0x050fe200000006ff */
[C---:B------:R-:W-:Y:S01]  /*ef70*/  IMAD.U32 R11, R13.reuse, 0x10000, RZ ;  /* 0x000100000d0b7824 */ /* 0x040fe200078e00ff */
[----:B------:R-:W-:Y:S01]  /*ef80*/  LOP3.LUT R12, R12, 0xffff0000, RZ, 0xc0, !PT ;  /* 0xffff00000c0c7812 */ /* 0x000fe200078ec0ff */
[----:B------:R-:W-:Y:S01]  /*ef90*/  IMAD.U32 R44, R14, 0x10000, RZ ;  /* 0x000100000e2c7824 */ /* 0x000fe200078e00ff */
[----:B------:R-:W-:Y:S01]  /*efa0*/  LOP3.LUT R45, R13, 0xffff0000, RZ, 0xc0, !PT ;  /* 0xffff00000d2d7812 */ /* 0x000fe200078ec0ff */
[----:B-----5:R-:W-:Y:S01]  /*efb0*/  IMAD.U32 R49, R20, 0x10000, RZ ;  /* 0x0001000014317824 */ /* 0x020fe200078e00ff */
        /* <DEDUP_REMOVED lines=20> */
[C---:B--2---:R-:W-:Y:S01]  /*f100*/  LOP3.LUT R12, R16.reuse, 0xffff0000, RZ, 0xc0, !PT ;  /* 0xffff0000100c7812 */ /* 0x044fe200078ec0ff */
        /* <DEDUP_REMOVED lines=27> */
.L_x_5222:
[----:B------:R-:W-:Y:S05]  /*f2c0*/  BSYNC.RECONVERGENT B0 ;  /* 0x0000000000007941 */ /* 0x000fea0003800200 */
.L_x_5221:
[----:B------:R2:W-:Y:S01]  /*f2d0*/  STS.128 [R219+0x3000], R8 ;  /* 0x00300008db007388 */ /* 0x0005e20000000c00 */
[----:B------:R-:W-:Y:S01]  /*f2e0*/  LOP3.LUT R12, R28, 0x80, RZ, 0xfc, !PT ;  /* 0x000000801c0c7812 */ /* 0x000fe200078efcff */
[----:B------:R-:W-:Y:S03]  /*f2f0*/  BSSY.RECONVERGENT B0, `(.L_x_5223) ;  /* 0x0000054000007945 */ /* 0x000fe60003800200 */
[----:B------:R-:W-:-:S13]  /*f300*/  ISETP.GE.AND P0, PT, R12, R31, PT ;  /* 0x0000001f0c00720c */ /* 0x000fda0003f06270 */
[----:B------:R-:W-:Y:S05]  /*f310*/  @P0 BRA `(.L_x_5224) ;  /* 0x0000000400440947 */ /* 0x000fea0003800000 */
[----:B------:R-:W-:Y:S01]  /*f320*/  ISETP.GE.U32.AND P0, PT, R12, R37, PT ;  /* 0x000000250c00720c */ /* 0x000fe20003f06070 */
[----:B------:R-:W4:Y:S01]  /*f330*/  LDCU.64 UR8, c[0x0][0x4d0] ;  /* 0x00009a00ff0877ac */ /* 0x000f220008000a00 */
        /* <DEDUP_REMOVED lines=17> */
[C---:B------:R-:W-:Y:S01]  /*f450*/  IMAD.U32 R21, R4.reuse, 0x10000, RZ ;  /* 0x0001000004157824 */ /* 0x040fe200078e00ff */
[----:B------:R-:W-:Y:S01]  /*f460*/  LOP3.LUT R20, R4, 0xffff0000, RZ, 0xc0, !PT ;  /* 0xffff000004147812 */ /* 0x000fe200078ec0ff */
[----:B-1----:R-:W-:Y:S01]  /*f470*/  IMAD.U32 R25, R7, 0x10000, RZ ;  /* 0x0001000007197824 */ /* 0x002fe200078e00ff */
        /* <DEDUP_REMOVED lines=59> */
.L_x_5224:
[----:B------:R-:W-:Y:S05]  /*f830*/  BSYNC.RECONVERGENT B0 ;  /* 0x0000000000007941 */ /* 0x000fea0003800200 */
.L_x_5223:
[----:B------:R4:W-:Y:S02]  /*f840*/  STS.128 [R219+0x5000], R4 ;  /* 0x00500004db007388 */ /* 0x0009e40000000c00 */
.L_x_5218:
[----:B------:R-:W-:Y:S05]  /*f850*/  BSYNC.RECONVERGENT B1 ;  /* 0x0000000000017941 */ /* 0x000fea0003800200 */
.L_x_5217:
[----:B------:R-:W-:-:S04]  /*f860*/  IADD3 R42, PT, PT, R130, 0x30, RZ ;  /* 0x00000030822a7810 */ /* 0x000fc80007ffe0ff */
[----:B------:R-:W-:-:S13]  /*f870*/  ISETP.GE.AND P0, PT, R42, R33, PT ;  /* 0x000000212a00720c */ /* 0x000fda0003f06270 */
[----:B------:R-:W-:Y:S05]  /*f880*/  @P0 BRA `(.L_x_5169) ;  /* 0x0000001000200947 */ /* 0x000fea0003800000 */
[----:B------:R-:W-:-:S04]  /*f890*/  IMAD.WIDE.U32 R48, R2, 0x60, R40 ;  /* 0x0000006002307825 */ /* 0x000fc800078e0028 */
[----:B------:R-:W-:-:S05]  /*f8a0*/  IMAD R3, R3, 0x60, RZ ;  /* 0x0000006003037824 */ /* 0x000fca00078e02ff */
[----:B------:R-:W-:-:S05]  /*f8b0*/  IADD3 R49, PT, PT, R3, R49, RZ ;  /* 0x0000003103317210 */ /* 0x000fca0007ffe0ff */
[----:B--234-:R2:W5:Y:S04]  /*f8c0*/  LDG.E.128 R8, desc[UR6][R48.64+0x80] ;  /* 0x0000800630087981 */ /* 0x01c568000c1e1d00 */
[----:B-1----:R2:W5:Y:S04]  /*f8d0*/  LDG.E.128 R4, desc[UR6][R48.64+0x100] ;  /* 0x0001000630047981 */ /* 0x002568000c1e1d00 */
[----:B------:R2:W5:Y:S01]  /*f8e0*/  LDG.E.128 R12, desc[UR6][R48.64] ;  /* 0x00000006300c7981 */ /* 0x000562000c1e1d00 */
[----:B------:R-:W-:Y:S01]  /*f8f0*/  ISETP.GE.AND P0, PT, R28, R31, PT ;  /* 0x0000001f1c00720c */ /* 0x000fe20003f06270 */
[----:B------:R-:W-:Y:S01]  /*f900*/  BSSY.RECONVERGENT B0, `(.L_x_5225) ;  /* 0x0000054000007945 */ /* 0x000fe20003800200 */
[----:B------:R-:W-:-:S11]  /*f910*/  IMAD R3, R32, 0x30, RZ ;  /* 0x0000003020037824 */ /* 0x000fd600078e02ff */
        /* <DEDUP_REMOVED lines=15> */
[----:B------:R-:W3:Y:S04]  /*fa10*/  LDG.E.128 R16, desc[UR6][R16.64] ;  /* 0x0000000610107981 */ /* 0x000ee8000c1e1d00 */
[----:B------:R-:W4:Y:S01]  /*fa20*/  LDG.E.128 R24, desc[UR6][R24.64] ;  /* 0x0000000618187981 */ /* 0x000f22000c1e1d00 */
[----:B-1----:R-:W-:-:S04]  /*fa30*/  IADD3 R20, P1, PT, R20, UR8, RZ ;  /* 0x0000000814147c10 */ /* 0x002fc8000ff3e0ff */
        /* <DEDUP_REMOVED lines=10> */
[----:B---3--:R-:W-:Y:S01]  /*fae0*/  SHF.L.U32 R40, R16, 0x10, RZ ;  /* 0x0000001010287819 */ /* 0x008fe200000006ff */
[C---:B------:R-:W-:Y:S01]  /*faf0*/  IMAD.U32 R15, R17.reuse, 0x10000, RZ ;  /* 0x00010000110f7824 */ /* 0x040fe200078e00ff */
[----:B------:R-:W-:Y:S01]  /*fb00*/  LOP3.LUT R44, R17, 0xffff0000, RZ, 0xc0, !PT ;  /* 0xffff0000112c7812 */ /* 0x000fe200078ec0ff */
[----:B------:R-:W-:Y:S01]  /*fb10*/  IMAD.U32 R43, R18, 0x10000, RZ ;  /* 0x00010000122b7824 */ /* 0x000fe200078e00ff */
[----:B------:R-:W-:Y:S01]  /*fb20*/  LOP3.LUT R16, R16, 0xffff0000, RZ, 0xc0, !PT ;  /* 0xffff000010107812 */ /* 0x000fe200078ec0ff */
[----:B----4-:R-:W-:Y:S01]  /*fb30*/  IMAD.U32 R47, R24, 0x10000, RZ ;  /* 0x00010000182f7824 */ /* 0x010fe200078e00ff */
        /* <DEDUP_REMOVED lines=20> */
[----:B--2---:R-:W-:Y:S01]  /*fc80*/  SHF.L.U32 R15, R21, 0x10, RZ ;  /* 0x00000010150f7819 */ /* 0x004fe200000006ff */
        /* <DEDUP_REMOVED lines=9> */
[----:B------:R-:W-:Y:S01]  /*fd20*/  SHF.L.U32 R18, R23, 0x10, RZ ;  /* 0x0000001017127819 */ /* 0x000fe200000006ff */
        /* <DEDUP_REMOVED lines=17> */
.L_x_5226:
[----:B------:R-:W-:Y:S05]  /*fe40*/  BSYNC.RECONVERGENT B0 ;  /* 0x0000000000007941 */ /* 0x000fea0003800200 */
.L_x_5225:
[----:B-----5:R1:W-:Y:S01]  /*fe50*/  STS.128 [R219+0x1800], R12 ;  /* 0x0018000cdb007388 */ /* 0x0203e20000000c00 */
[----:B------:R-:W-:Y:S01]  /*fe60*/  LOP3.LUT R2, R28, 0x40, RZ, 0xfc, !PT ;  /* 0x000000401c027812 */ /* 0x000fe200078efcff */
[----:B------:R-:W-:Y:S03]  /*fe70*/  BSSY.RECONVERGENT B0, `(.L_x_5227) ;  /* 0x0000052000007945 */ /* 0x000fe60003800200 */
[----:B------:R-:W-:-:S13]  /*fe80*/  ISETP.GE.AND P0, PT, R2, R31, PT ;  /* 0x0000001f0200720c */ /* 0x000fda0003f06270 */
[----:B------:R-:W-:Y:S05]  /*fe90*/  @P0 BRA `(.L_x_5228) ;  /* 0x00000004003c0947 */ /* 0x000fea0003800000 */
[----:B------:R-:W3:Y:S01]  /*fea0*/  LDCU.64 UR8, c[0x0][0x4d0] ;  /* 0x00009a00ff0877ac */ /* 0x000ee20008000a00 */
[----:B------:R-:W-:Y:S02]  /*feb0*/  ISETP.GE.U32.AND P0, PT, R2, R37, PT ;  /* 0x000000250200720c */ /* 0x000fe40003f06070 */
[--C-:B-1----:R-:W-:Y:S02]  /*fec0*/  SHF.R.S32.HI R13, RZ, 0x1f, R3.reuse ;  /* 0x0000001fff0d7819 */ /* 0x102fe40000011403 */
        /* <DEDUP_REMOVED lines=9> */
[----:B------:R-:W1:Y:S01]  /*ff60*/  LDCU.64 UR8, c[0x0][0x4c8] ;  /* 0x00009900ff0877ac */ /* 0x000e620008000a00 */
[----:B------:R-:W-:-:S04]  /*ff70*/  IMAD.WIDE R20, R17, 0x2, R48 ;  /* 0x0000000211147825 */ /* 0x000fc800078e0230 */
[----:B------:R-:W3:Y:S04]  /*ff80*/  LDG.E.128 R12, desc[UR6][R12.64+0x80] ;  /* 0x000080060c0c7981 */ /* 0x000ee8000c1e1d00 */
[----:B------:R-:W4:Y:S01]  /*ff90*/  LDG.E.128 R20, desc[UR6][R20.64+0x80] ;  /* 0x0000800614147981 */ /* 0x000f22000c1e1d00 */
[----:B-1----:R-:W-:-:S04]  /*ffa0*/  IADD3 R16, P1, PT, R16, UR8, RZ ;  /* 0x0000000810107c10 */ /* 0x002fc8000ff3e0ff */
[----:B------:R-:W-:-:S06]  /*ffb0*/  IADD3.X R17, PT, PT, R2, UR9, RZ, P1, !PT ;  /* 0x0000000902117c10 */ /* 0x000fcc0008ffe4ff */
[----:B------:R-:W5:Y:S01]  /*ffc0*/  LDG.E.128 R16, desc[UR6][R16.64+0x80] ;  /* 0x0000800610107981 */ /* 0x000f62000c1e1d00 */
[----:B------:R-:W-:Y:S01]  /*ffd0*/  LOP3.LUT R2, R9, 0xffff0000, RZ, 0xc0, !PT ;  /* 0xffff000009027812 */ /* 0x000fe200078ec0ff */
        /* <DEDUP_REMOVED lines=36> */
[C---:B-----5:R-:W-:Y:S01]  /*10220*/  SHF.L.U32 R12, R17.reuse, 0x10, RZ ;  /* 0x00000010110c7819 */ /* 0x060fe200000006ff */
        /* <DEDUP_REMOVED lines=22> */
.L_x_5228:
[----:B------:R-:W-:Y:S05]  /*10390*/  BSYNC.RECONVERGENT B0 ;  /* 0x0000000000007941 */ /* 0x000fea0003800200 */
.L_x_5227:
[----:B------:R3:W-:Y:S01]  /*103a0*/  STS.128 [R219+0x3800], R8 ;  /* 0x00380008db007388 */ /* 0x0007e20000000c00 */
[----:B------:R-:W-:Y:S01]  /*103b0*/  LOP3.LUT R28, R28, 0x80, RZ, 0xfc, !PT ;  /* 0x000000801c1c7812 */ /* 0x000fe200078efcff */
[----:B------:R-:W-:Y:S03]  /*103c0*/  BSSY.RECONVERGENT B0, `(.L_x_5229) ;  /* 0x0000053000007945 */ /* 0x000fe60003800200 */
[----:B------:R-:W-:-:S13]  /*103d0*/  ISETP.GE.AND P0, PT, R28, R31, PT ;  /* 0x0000001f1c00720c */ /* 0x000fda0003f06270 */
[----:B------:R-:W-:Y:S05]  /*103e0*/  @P0 BRA `(.L_x_5230) ;  /* 0x0000000400400947 */ /* 0x000fea0003800000 */
[----:B------:R-:W-:Y:S01]  /*103f0*/  ISETP.GE.U32.AND P0, PT, R28, R37, PT ;  /* 0x000000251c00720c */ /* 0x000fe20003f06070 */
[----:B------:R-:W4:Y:S01]  /*10400*/  LDCU.64 UR8, c[0x0][0x4d0] ;  /* 0x00009a00ff0877ac */ /* 0x000f220008000a00 */
[--C-:B---3--:R-:W-:Y:S02]  /*10410*/  SHF.R.S32.HI R9, RZ, 0x1f, R3.reuse ;  /* 0x0000001fff097819 */ /* 0x108fe40000011403 */
[----:B------:R-:W-:Y:S02]  /*10420*/  SEL R2, R34, RZ, P0 ;  /* 0x000000ff22027207 */ /* 0x000fe40000000000 */
[----:B------:R-:W-:Y:S02]  /*10430*/  SEL R35, R35, RZ, P0 ;  /* 0x000000ff23237207 */ /* 0x000fe40000000000 */
[----:B------:R-:W-:Y:S02]  /*10440*/  IADD3 R2, P2, P1, R2, R0, R3 ;  /* 0x0000000002027210 */ /* 0x000fe4000795e003 */
[----:B------:R-:W-:-:S02]  /*10450*/  SEL R37, R37, R34, !P0 ;  /* 0x0000002225257207 */ /* 0x000fc40004000000 */
[----:B------:R-:W-:Y:S01]  /*10460*/  IADD3.X R9, PT, PT, R35, R30, R9, P2, P1 ;  /* 0x0000001e23097210 */ /* 0x000fe200017e2409 */
[C---:B------:R-:W-:Y:S02]  /*10470*/  IMAD.SHL.U32 R0, R2.reuse, 0x2, RZ ;  /* 0x0000000202007824 */ /* 0x040fe400078e00ff */
[----:B------:R-:W-:Y:S01]  /*10480*/  IMAD.WIDE R16, R37, 0x2, R48 ;  /* 0x0000000225107825 */ /* 0x000fe200078e0230 */
[----:B------:R-:W-:Y:S02]  /*10490*/  SHF.L.U64.HI R2, R2, 0x1, R9 ;  /* 0x0000000102027819 */ /* 0x000fe40000010209 */
[----:B----4-:R-:W-:-:S03]  /*104a0*/  IADD3 R8, P1, PT, R0, UR8, RZ ;  /* 0x0000000800087c10 */ /* 0x010fc6000ff3e0ff */
[----:B------:R-:W3:Y:S01]  /*104b0*/  LDG.E.128 R16, desc[UR6][R16.64+0x100] ;  /* 0x0001000610107981 */ /* 0x000ee2000c1e1d00 */
[----:B------:R-:W-:Y:S01]  /*104c0*/  IADD3.X R9, PT, PT, R2, UR9, RZ, P1, !PT ;  /* 0x0000000902097c10 */ /* 0x000fe20008ffe4ff */
[----:B------:R-:W1:Y:S05]  /*104d0*/  LDCU.64 UR8, c[0x0][0x4c8] ;  /* 0x00009900ff0877ac */ /* 0x000e6a0008000a00 */
[----:B------:R-:W4:Y:S01]  /*104e0*/  LDG.E.128 R8, desc[UR6][R8.64+0x100] ;  /* 0x0001000608087981 */ /* 0x000f22000c1e1d00 */
[----:B-1----:R-:W-:-:S04]  /*104f0*/  IADD3 R12, P1, PT, R0, UR8, RZ ;  /* 0x00000008000c7c10 */ /* 0x002fc8000ff3e0ff */
[----:B------:R-:W-:-:S06]  /*10500*/  IADD3.X R13, PT, PT, R2, UR9, RZ, P1, !PT ;  /* 0x00000009020d7c10 */ /* 0x000fcc0008ffe4ff */
[----:B------:R-:W5:Y:S01]  /*10510*/  LDG.E.128 R12, desc[UR6][R12.64+0x100] ;  /* 0x000100060c0c7981 */ /* 0x000f62000c1e1d00 */
[C---:B------:R-:W-:Y:S01]  /*10520*/  LOP3.LUT R0, R5.reuse, 0xffff0000, RZ, 0xc0, !PT ;  /* 0xffff000005007812 */ /* 0x040fe200078ec0ff */
        /* <DEDUP_REMOVED lines=13> */
[C---:B----4-:R-:W-:Y:S01]  /*10600*/  IMAD.U32 R27, R8.reuse, 0x10000, RZ ;  /* 0x00010000081b7824 */ /* 0x050fe200078e00ff */
        /* <DEDUP_REMOVED lines=21> */
[C---:B-----5:R-:W-:Y:S01]  /*10760*/  LOP3.LUT R19, R13.reuse, 0xffff0000, RZ, 0xc0, !PT ;  /* 0xffff00000d137812 */ /* 0x060fe200078ec0ff */
        /* <DEDUP_REMOVED lines=24> */
.L_x_5230:
[----:B------:R-:W-:Y:S05]  /*108f0*/  BSYNC.RECONVERGENT B0 ;  /* 0x0000000000007941 */ /* 0x000fea0003800200 */
.L_x_5229:
[----:B------:R4:W-:Y:S02]  /*10900*/  STS.128 [R219+0x5800], R4 ;  /* 0x00580004db007388 */ /* 0x0009e40000000c00 */
.L_x_5169:
[----:B------:R-:W-:Y:S05]  /*10910*/  BSYNC.RECONVERGENT B2 ;  /* 0x0000000000027941 */ /* 0x000fea0003800200 */
.L_x_5165:
[----:B-1-34-:R-:W-:Y:S01]  /*10920*/  IMAD.IADD R7, R76, 0x1, -R133 ;  /* 0x000000014c077824 */ /* 0x01afe200078e0a85 */
[----:B------:R-:W-:Y:S01]  /*10930*/  LOP3.LUT R85, R85, 0x8, R78, 0x78, !PT ;  /* 0x0000000855557812 */ /* 0x000fe200078e784e */
[C---:B------:R-:W-:Y:S01]  /*10940*/  IMAD.SHL.U32 R185, R78.reuse, 0x20, RZ ;  /* 0x000000204eb97824 */ /* 0x040fe200078e00ff */
[----:B------:R-:W1:Y:S01]  /*10950*/  LDCU UR4, c[0x0][0x508] ;  /* 0x0000a100ff0477ac */ /* 0x000e620008000800 */
[----:B------:R-:W-:Y:S01]  /*10960*/  IMAD.SHL.U32 R148, R78, 0x40, RZ ;  /* 0x000000404e947824 */ /* 0x000fe200078e00ff */
[-C--:B------:R-:W-:Y:S01]  /*10970*/  ISETP.GE.AND P4, PT, R38, R7.reuse, PT ;  /* 0x000000072600720c */ /* 0x080fe20003f86270 */
[----:B------:R-:W-:Y:S01]  /*10980*/  IMAD.MOV.U32 R184, RZ, RZ, 0x20 ;  /* 0x00000020ffb87424 */ /* 0x000fe200078e00ff */
[-C--:B------:R-:W-:Y:S01]  /*10990*/  ISETP.GE.AND P3, PT, R42, R7.reuse, PT ;  /* 0x000000072a00720c */ /* 0x080fe20003f66270 */
[----:B------:R-:W-:Y:S01]  /*109a0*/  IMAD.MOV.U32 R152, RZ, RZ, 0x40 ;  /* 0x00000040ff987424 */ /* 0x000fe200078e00ff */
[-C--:B------:R-:W-:Y:S02]  /*109b0*/  ISETP.GE.AND P6, PT, R130, R7.reuse, PT ;  /* 0x000000078200720c */ /* 0x080fe40003fc6270 */
[----:B------:R-:W-:-:S02]  /*109c0*/  ISETP.GE.AND P5, PT, R36, R7, PT ;  /* 0x000000072400720c */ /* 0x000fc40003fa6270 */
[-C--:B------:R-:W-:Y:S02]  /*109d0*/  ISETP.GE.AND P1, PT, R38, R7.reuse, PT ;  /* 0x000000072600720c */ /* 0x080fe40003f26270 */
[----:B------:R-:W-:Y:S02]  /*109e0*/  ISETP.GE.AND P2, PT, R36, R7, PT ;  /* 0x000000072400720c */ /* 0x000fe40003f46270 */
[----:B------:R-:W-:Y:S01]  /*109f0*/  LOP3.LUT R185, R185, 0x7c00, RZ, 0xc0, !PT ;  /* 0x00007c00b9b97812 */ /* 0x000fe200078ec0ff */
[----:B--2---:R-:W2:Y:S01]  /*10a00*/  @!P4 LDC.64 R4, c[0x0][0x3b8] ;  /* 0x0000ee00ff04cb82 */ /* 0x004ea20000000a00 */
[----:B------:R-:W-:Y:S02]  /*10a10*/  LOP3.LUT R180, R148, 0x400, RZ, 0xc0, !PT ;  /* 0x0000040094b47812 */ /* 0x000fe400078ec0ff */
[----:B------:R-:W-:Y:S01]  /*10a20*/  LOP3.LUT R0, R185, 0x200, R148, 0xf8, !PT ;  /* 0x00000200b9007812 */ /* 0x000fe200078ef894 */
[----:B------:R-:W-:Y:S01]  /*10a30*/  @!P6 IMAD.MOV.U32 R197, RZ, RZ, R195 ;  /* 0x000000ffffc5e224 */ /* 0x000fe200078e00c3 */
[----:B------:R-:W-:Y:S01]  /*10a40*/  LOP3.LUT R80, R80, 0x1f0, RZ, 0xc0, !PT ;  /* 0x000001f050507812 */ /* 0x000fe200078ec0ff */
[----:B------:R-:W-:Y:S01]  /*10a50*/  IMAD R180, R85, 0x2, R180 ;  /* 0x0000000255b47824 */ /* 0x000fe200078e02b4 */
[----:B------:R-:W-:Y:S01]  /*10a60*/  @!P5 LEA R8, P0, R67, R196, 0x1 ;  /* 0x000000c44308d211 */ /* 0x000fe200078008ff */
[----:B------:R-:W3:Y:S01]  /*10a70*/  @!P3 LDC.64 R2, c[0x0][0x3b8] ;  /* 0x0000ee00ff02bb82 */ /* 0x000ee20000000a00 */
[----:B------:R-:W-:Y:S01]  /*10a80*/  @!PT LDS RZ, [RZ] ;  /* 0x00000000fffff984 */ /* 0x000fe20000000800 */
[----:B------:R-:W-:Y:S01]  /*10a90*/  @!PT LDS RZ, [RZ] ;  /* 0x00000000fffff984 */ /* 0x000fe20000000800 */
[----:B------:R-:W-:Y:S01]  /*10aa0*/  @!PT LDS RZ, [RZ] ;  /* 0x00000000fffff984 */ /* 0x000fe20000000800 */
[----:B------:R-:W-:Y:S01]  /*10ab0*/  @!P6 LDGSTS.E.BYPASS.LTC128B.128 [R219+0x6000], desc[UR6][R196.64] ;  /* 0x06000000c4dbefae */ /* 0x000fe2000b981a06 */
[----:B------:R-:W-:Y:S01]  /*10ac0*/  IMAD.IADD R83, R83, 0x1, R0 ;  /* 0x0000000153537824 */ /* 0x000fe200078e0200 */
[----:B------:R-:W-:Y:S01]  /*10ad0*/  @!P5 LEA.HI.X R9, R67, R195, R66, 0x1, P0 ;  /* 0x000000c34309d211 */ /* 0x000fe200000f0c42 */
[----:B-----5:R-:W-:Y:S01]  /*10ae0*/  VIADD R64, R180, UR5 ;  /* 0x00000005b4407c36 */ /* 0x020fe20008000000 */
[----:B------:R-:W-:Y:S02]  /*10af0*/  @!P6 LDGSTS.E.BYPASS.LTC128B.128 [R219+0x8000], desc[UR6][R196.64+0x80] ;  /* 0x08000080c4dbefae */ /* 0x000fe4000b981a06 */
[----:B------:R-:W-:-:S02]  /*10b00*/  LEA R83, R83, UR5, 0x1 ;  /* 0x0000000553537c11 */ /* 0x000fc4000f8e08ff */
        /* <DEDUP_REMOVED lines=9> */
[----:B------:R-:W-:-:S03]  /*10ba0*/  LOP3.LUT P5, RZ, R78, 0x2, RZ, 0xc0, !PT ;  /* 0x000000024eff7812 */ /* 0x000fc600078ac0ff */
[----:B------:R-:W-:Y:S01]  /*10bb0*/  @!P4 LDGSTS.E.BYPASS.LTC128B.128 [R219+0x9000], desc[UR6][R10.64+0x80] ;  /* 0x090000800adbcfae */ /* 0x000fe2000b981a06 */
[----:B------:R-:W-:-:S03]  /*10bc0*/  SEL R65, R184, 0xffffffe0, !P5 ;  /* 0xffffffe0b8417807 */ /* 0x000fc60006800000 */
[----:B------:R-:W-:Y:S01]  /*10bd0*/  @!P4 LDGSTS.E.BYPASS.LTC128B.128 [R219+0xb000], desc[UR6][R10.64+0x100] ;  /* 0x0b0001000adbcfae */ /* 0x000fe2000b981a06 */
[----:B----4-:R-:W-:Y:S02]  /*10be0*/  @!P3 IMAD.MOV.U32 R197, RZ, RZ, R195 ;  /* 0x000000ffffc5b224 */ /* 0x010fe400078e00c3 */
[----:B------:R-:W-:-:S04]  /*10bf0*/  @!P3 IMAD.WIDE.U32 R4, R2, 0x60, R196 ;  /* 0x000000600204b825 */ /* 0x000fc800078e00c4 */
[----:B------:R-:W-:Y:S02]  /*10c00*/  @!P3 IMAD.IADD R13, R3, 0x1, R5 ;  /* 0x00000001030db824 */ /* 0x000fe400078e0205 */
[----:B------:R-:W-:Y:S01]  /*10c10*/  @!P3 IMAD.MOV.U32 R12, RZ, RZ, R4 ;  /* 0x000000ffff0cb224 */ /* 0x000fe200078e0004 */
[----:B------:R-:W3:Y:S04]  /*10c20*/  @!P0 LDC.64 R2, c[0x0][0x3c0] ;  /* 0x0000f000ff028b82 */ /* 0x000ee80000000a00 */
[----:B------:R-:W-:Y:S04]  /*10c30*/  @!P3 LDGSTS.E.BYPASS.LTC128B.128 [R219+0x7800], desc[UR6][R12.64] ;  /* 0x078000000cdbbfae */ /* 0x000fe8000b981a06 */
[----:B------:R-:W-:Y:S01]  /*10c40*/  @!P3 LDGSTS.E.BYPASS.LTC128B.128 [R219+0x9800], desc[UR6][R12.64+0x80] ;  /* 0x098000800cdbbfae */ /* 0x000fe2000b981a06 */
[----:B------:R-:W2:Y:S03]  /*10c50*/  @!P1 LDC.64 R4, c[0x0][0x3c0] ;  /* 0x0000f000ff049b82 */ /* 0x000ea60000000a00 */
[----:B------:R4:W-:Y:S01]  /*10c60*/  @!P3 LDGSTS.E.BYPASS.LTC128B.128 [R219+0xb800], desc[UR6][R12.64+0x100] ;  /* 0x0b8001000cdbbfae */ /* 0x0009e2000b981a06 */
[----:B------:R-:W-:-:S03]  /*10c70*/  @!P2 LEA R6, P3, R81, R198, 0x1 ;  /* 0x000000c65106a211 */ /* 0x000fc600078608ff */
[----:B------:R-:W0:Y:S01]  /*10c80*/  LDGDEPBAR ;  /* 0x00000000000079af */ /* 0x000e220000000000 */
[----:B------:R-:W-:Y:S01]  /*10c90*/  @!P2 LEA.HI.X R7, R81, R199, R84, 0x1, P3 ;  /* 0x000000c75107a211 */ /* 0x000fe200018f0c54 */
[----:B------:R-:W-:Y:S02]  /*10ca0*/  IMAD.IADD R81, R83, 0x1, R65 ;  /* 0x0000000153517824 */ /* 0x000fe400078e0241 */
[----:B---3--:R-:W-:Y:S01]  /*10cb0*/  @!P0 IMAD R3, R3, 0x60, RZ ;  /* 0x0000006003038824 */ /* 0x008fe200078e02ff */
[----:B--2---:R-:W-:-:S04]  /*10cc0*/  @!P1 LEA R8, P3, R4, R198, 0x6 ;  /* 0x000000c604089211 */ /* 0x004fc800078630ff */
[----:B------:R-:W-:Y:S01]  /*10cd0*/  @!P1 LEA.HI.X R9, R4, R199, R5, 0x6, P3 ;  /* 0x000000c704099211 */ /* 0x000fe200018f3405 */
[----:B------:R-:W-:Y:S01]  /*10ce0*/  @!P0 IMAD.WIDE.U32 R4, R2, 0x60, R198 ;  /* 0x0000006002048825 */ /* 0x000fe200078e00c6 */
[----:B------:R-:W-:-:S04]  /*10cf0*/  DEPBAR.LE SB0, 0x0 ;  /* 0x000080000000791a */ /* 0x000fc80000000000 */
[----:B------:R-:W-:Y:S01]  /*10d00*/  BAR.SYNC.DEFER_BLOCKING 0x0 ;  /* 0x0000000000007b1d */ /* 0x000fe20000010000 */
[----:B------:R-:W-:Y:S02]  /*10d10*/  @!P0 IMAD.IADD R5, R3, 0x1, R5 ;  /* 0x0000000103058824 */ /* 0x000fe400078e0205 */
        /* <DEDUP_REMOVED lines=43> */
[----:B------:R-:W-:-:S03]  /*10fd0*/  ISETP.GT.AND P0, PT, R77, R194, PT ;  /* 0x000000c24d00720c */ /* 0x000fc60003f04270 */
[----:B------:R-:W-:Y:S04]  /*10fe0*/  LDSM.16.M88.4 R84, [R83] ;  /* 0x000000005354783b */ /* 0x000fe80000000200 */
[----:B------:R-:W3:Y:S04]  /*10ff0*/  LDSM.16.M88.4 R44, [R180+UR5+0x6000] ;  /* 0x00600005b42c783b */ /* 0x000ee80008000200 */
[----:B------:R-:W1:Y:S04]  /*11000*/  LDSM.16.M88.4 R36, [R180+UR5+0x6800] ;  /* 0x00680005b424783b */ /* 0x000e680008000200 */
[----:B------:R-:W1:Y:S04]  /*11010*/  LDSM.16.M88.4 R28, [R180+UR5+0x7000] ;  /* 0x00700005b41c783b */ /* 0x000e680008000200 */
[----:B------:R-:W1:Y:S04]  /*11020*/  LDSM.16.M88.4 R16, [R180+UR5+0x7800] ;  /* 0x00780005b410783b */ /* 0x000e680008000200 */
[----:B----4-:R-:W-:Y:S04]  /*11030*/  LDSM.16.M88.4 R12, [R81] ;  /* 0x00000000510c783b */ /* 0x010fe80000000200 */
[----:B--2---:R-:W2:Y:S04]  /*11040*/  LDSM.16.M88.4 R4, [R3+0x6000] ;  /* 0x006000000304783b */ /* 0x004ea80000000200 */
[----:B------:R-:W4:Y:S04]  /*11050*/  LDSM.16.M88.4 R8, [R3+0x6800] ;  /* 0x006800000308783b */ /* 0x000f280000000200 */
[----:B------:R-:W4:Y:S04]  /*11060*/  LDSM.16.M88.4 R56, [R3+0x7000] ;  /* 0x007000000338783b */ /* 0x000f280000000200 */
[----:B------:R-:W4:Y:S04]  /*11070*/  LDSM.16.M88.4 R52, [R3+0x7800] ;  /* 0x007800000334783b */ /* 0x000f280000000200 */
[----:B------:R-:W-:Y:S01]  /*11080*/  LDSM.16.M88.4 R20, [R64+0x6000] ;  /* 0x006000004014783b */ /* 0x000fe20000000200 */
[C---:B---3--:R-:W-:Y:S03]  /*11090*/  HMMA.16816.F32.BF16 R48, R84.reuse, R44, RZ ;  /* 0x0000002c5430723c */ /* 0x048fe600000418ff */
[----:B------:R-:W-:Y:S04]  /*110a0*/  LDSM.16.M88.4 R72, [R64+0x7800] ;  /* 0x007800004048783b */ /* 0x000fe80000000200 */
[----:B------:R-:W-:Y:S01]  /*110b0*/  LDSM.16.M88.4 R60, [R0+0x7000] ;  /* 0x00700000003c783b */ /* 0x000fe20000000200 */
[C---:B-1----:R-:W-:Y:S03]  /*110c0*/  HMMA.16816.F32.BF16 R40, R84.reuse, R36, RZ ;  /* 0x000000245428723c */ /* 0x042fe600000418ff */
[----:B------:R-:W-:Y:S04]  /*110d0*/  LDSM.16.M88.4 R68, [R0+0x6800] ;  /* 0x006800000044783b */ /* 0x000fe80000000200 */
        /* <DEDUP_REMOVED lines=9> */
[----:B------:R-:W-:Y:S07]  /*11170*/  LDSM.16.M88.4 R16, [R64+0x6800] ;  /* 0x006800004010783b */ /* 0x000fee0000000200 */
[C---:B--2---:R-:W-:Y:S08]  /*11180*/  HMMA.16816.F32.BF16 R48, R12.reuse, R4, R48 ;  /* 0x000000040c30723c */ /* 0x044ff00000041830 */
[C---:B------:R-:W-:Y:S01]  /*11190*/  HMMA.16816.F32.BF16 R44, R12.reuse, R6, R44 ;  /* 0x000000060c2c723c */ /* 0x040fe2000004182c */
[----:B------:R-:W1:Y:S07]  /*111a0*/  LDSM.16.M88.4 R4, [R96] ;  /* 0x000000006004783b */ /* 0x000e6e0000000200 */
[C---:B----4-:R-:W-:Y:S08]  /*111b0*/  HMMA.16816.F32.BF16 R40, R12.reuse, R8, R40 ;  /* 0x000000080c28723c */ /* 0x050ff00000041828 */
[C---:B------:R-:W-:Y:S01]  /*111c0*/  HMMA.16816.F32.BF16 R36, R12.reuse, R10, R36 ;  /* 0x0000000a0c24723c */ /* 0x040fe20000041824 */
[----:B------:R-:W2:Y:S07]  /*111d0*/  LDSM.16.M88.4 R8, [R64+0x7000] ;  /* 0x007000004008783b */ /* 0x000eae0000000200 */
[C---:B------:R-:W-:Y:S08]  /*111e0*/  HMMA.16816.F32.BF16 R32, R12.reuse, R56, R32 ;  /* 0x000000380c20723c */ /* 0x040ff00000041820 */
[C---:B------:R-:W-:Y:S01]  /*111f0*/  HMMA.16816.F32.BF16 R28, R12.reuse, R58, R28 ;  /* 0x0000003a0c1c723c */ /* 0x040fe2000004181c */
[----:B------:R-:W-:Y:S07]  /*11200*/  LDSM.16.M88.4 R56, [R180+UR5+0x8800] ;  /* 0x00880005b438783b */ /* 0x000fee0008000200 */
[C---:B------:R-:W-:Y:S08]  /*11210*/  HMMA.16816.F32.BF16 R24, R12.reuse, R52, R24 ;  /* 0x000000340c18723c */ /* 0x040ff00000041818 */
[----:B------:R-:W-:Y:S01]  /*11220*/  HMMA.16816.F32.BF16 R84, R12, R54, R84 ;  /* 0x000000360c54723c */ /* 0x000fe20000041854 */
[----:B------:R-:W-:Y:S04]  /*11230*/  LDSM.16.M88.4 R12, [R2] ;  /* 0x00000000020c783b */ /* 0x000fe80000000200 */
[----:B------:R-:W3:Y:S03]  /*11240*/  LDSM.16.M88.4 R52, [R0+0x6000] ;  /* 0x006000000034783b */ /* 0x000ee60000000200 */
        /* <DEDUP_REMOVED lines=11> */
[----:B------:R-:W4:Y:S04]  /*11300*/  LDSM.16.M88.4 R4, [R180+UR5+0x9000] ;  /* 0x00900005b404783b */ /* 0x000f280008000200 */
[----:B------:R-:W-:Y:S03]  /*11310*/  LDSM.16.M88.4 R72, [R3+0x9800] ;  /* 0x009800000348783b */ /* 0x000fe60000000200 */
[C---:B---3--:R-:W-:Y:S08]  /*11320*/  HMMA.16816.F32.BF16 R48, R12.reuse, R52, R48 ;  /* 0x000000340c30723c */ /* 0x048ff00000041830 */
[C---:B------:R-:W-:Y:S01]  /*11330*/  HMMA.16816.F32.BF16 R44, R12.reuse, R54, R44 ;  /* 0x000000360c2c723c */ /* 0x040fe2000004182c */
[----:B------:R-:W3:Y:S07]  /*11340*/  LDSM.16.M88.4 R52, [R180+UR5+0x9800] ;  /* 0x00980005b434783b */ /* 0x000eee0008000200 */
[C---:B------:R-:W-:Y:S08]  /*11350*/  HMMA.16816.F32.BF16 R32, R12.reuse, R60, R32 ;  /* 0x0000003c0c20723c */ /* 0x040ff00000041820 */
[C---:B------:R-:W-:Y:S01]  /*11360*/  HMMA.16816.F32.BF16 R28, R12.reuse, R62, R28 ;  /* 0x0000003e0c1c723c */ /* 0x040fe2000004181c */
[----:B------:R-:W-:Y:S07]  /*11370*/  LDSM.16.M88.4 R60, [R2+0x2000] ;  /* 0x00200000023c783b */ /* 0x000fee0000000200 */
[C---:B-1----:R-:W-:Y:S08]  /*11380*/  HMMA.16816.F32.BF16 R24, R12.reuse, R20, R24 ;  /* 0x000000140c18723c */ /* 0x042ff00000041818 */
[----:B------:R-:W-:Y:S01]  /*11390*/  HMMA.16816.F32.BF16 R84, R12, R22, R84 ;  /* 0x000000160c54723c */ /* 0x000fe20000041854 */
[----:B------:R-:W-:Y:S07]  /*113a0*/  LDSM.16.M88.4 R20, [R3+0x8000] ;  /* 0x008000000314783b */ /* 0x000fee0000000200 */
[C---:B--2---:R-:W-:Y:S08]  /*113b0*/  HMMA.16816.F32.BF16 R48, R16.reuse, R8, R48 ;  /* 0x000000081030723c */ /* 0x044ff00000041830 */
[C---:B------:R-:W-:Y:S01]  /*113c0*/  HMMA.16816.F32.BF16 R44, R16.reuse, R10, R44 ;  /* 0x0000000a102c723c */ /* 0x040fe2000004182c */
[----:B------:R-:W1:Y:S07]  /*113d0*/  LDSM.16.M88.4 R8, [R81+0x2000] ;  /* 0x002000005108783b */ /* 0x000e6e0000000200 */
[C---:B----4-:R-:W-:Y:S08]  /*113e0*/  HMMA.16816.F32.BF16 R32, R16.reuse, R4, R32 ;  /* 0x000000041020723c */ /* 0x050ff00000041820 */
[----:B------:R-:W-:Y:S01]  /*113f0*/  HMMA.16816.F32.BF16 R28, R16, R6, R28 ;  /* 0x00000006101c723c */ /* 0x000fe2000004181c */
[----:B------:R-:W2:Y:S07]  /*11400*/  LDSM.16.M88.4 R4, [R3+0x9000] ;  /* 0x009000000304783b */ /* 0x000eae0000000200 */
[C---:B------:R-:W-:Y:S08]  /*11410*/  HMMA.16816.F32.BF16 R40, R12.reuse, R68, R40 ;  /* 0x000000440c28723c */ /* 0x040ff00000041828 */
[----:B------:R-:W-:Y:S01]  /*11420*/  HMMA.16816.F32.BF16 R36, R12, R70, R36 ;  /* 0x000000460c24723c */ /* 0x000fe20000041824 */
[----:B------:R-:W4:Y:S04]  /*11430*/  LDSM.16.M88.4 R12, [R3+0x8800] ;  /* 0x00880000030c783b */ /* 0x000f280000000200 */
[----:B------:R-:W-:Y:S03]  /*11440*/  LDSM.16.M88.4 R68, [R64+0x8000] ;  /* 0x008000004044783b */ /* 0x000fe60000000200 */
[C---:B---3--:R-:W-:Y:S08]  /*11450*/  HMMA.16816.F32.BF16 R24, R16.reuse, R52, R24 ;  /* 0x000000341018723c */ /* 0x048ff00000041818 */
[C---:B------:R-:W-:Y:S08]  /*11460*/  HMMA.16816.F32.BF16 R40, R16.reuse, R56, R40 ;  /* 0x000000381028723c */ /* 0x040ff00000041828 */
[C---:B------:R-:W-:Y:S01]  /*11470*/  HMMA.16816.F32.BF16 R36, R16.reuse, R58, R36 ;  /* 0x0000003a1024723c */ /* 0x040fe20000041824 */
[----:B------:R-:W-:Y:S07]  /*11480*/  LDSM.16.M88.4 R56, [R64+0x8800] ;  /* 0x008800004038783b */ /* 0x000fee0000000200 */
[----:B------:R-:W-:Y:S01]  /*11490*/  HMMA.16816.F32.BF16 R84, R16, R54, R84 ;  /* 0x000000361054723c */ /* 0x000fe20000041854 */
[----:B------:R-:W3:Y:S04]  /*114a0*/  LDSM.16.M88.4 R16, [R96+0x2000] ;  /* 0x002000006010783b */ /* 0x000ee80000000200 */
        /* <DEDUP_REMOVED lines=12> */
[----:B------:R-:W4:Y:S04]  /*11570*/  LDSM.16.M88.4 R8, [R0+0x9000] ;  /* 0x009000000008783b */ /* 0x000f280000000200 */
[----:B------:R-:W-:Y:S03]  /*11580*/  LDSM.16.M88.4 R72, [R96+0x4000] ;  /* 0x004000006048783b */ /* 0x000fe60000000200 */
[C---:B---3--:R-:W-:Y:S08]  /*11590*/  HMMA.16816.F32.BF16 R48, R16.reuse, R68, R48 ;  /* 0x000000441030723c */ /* 0x048ff00000041830 */
[C---:B------:R-:W-:Y:S01]  /*115a0*/  HMMA.16816.F32.BF16 R44, R16.reuse, R70, R44 ;  /* 0x00000046102c723c */ /* 0x040fe2000004182c */
[----:B------:R-:W3:Y:S07]  /*115b0*/  LDSM.16.M88.4 R68, [R0+0x9800] ;  /* 0x009800000044783b */ /* 0x000eee0000000200 */
[C---:B------:R-:W-:Y:S08]  /*115c0*/  HMMA.16816.F32.BF16 R40, R16.reuse, R56, R40 ;  /* 0x000000381028723c */ /* 0x040ff00000041828 */
[C---:B------:R-:W-:Y:S01]  /*115d0*/  HMMA.16816.F32.BF16 R36, R16.reuse, R58, R36 ;  /* 0x0000003a1024723c */ /* 0x040fe20000041824 */
[----:B------:R-:W-:Y:S07]  /*115e0*/  LDSM.16.M88.4 R56, [R180+UR5+0xa000] ;  /* 0x00a00005b438783b */ /* 0x000fee0008000200 */
[C---:B------:R-:W-:Y:S08]  /*115f0*/  HMMA.16816.F32.BF16 R32, R16.reuse, R52, R32 ;  /* 0x000000341020723c */ /* 0x040ff00000041820 */
[C---:B------:R-:W-:Y:S01]  /*11600*/  HMMA.16816.F32.BF16 R28, R16.reuse, R54, R28 ;  /* 0x00000036101c723c */ /* 0x040fe2000004181c */
[----:B------:R-:W-:Y:S07]  /*11610*/  LDSM.16.M88.4 R52, [R180+UR5+0xb000] ;  /* 0x00b00005b434783b */ /* 0x000fee0008000200 */
[C---:B-1----:R-:W-:Y:S08]  /*11620*/  HMMA.16816.F32.BF16 R24, R16.reuse, R20, R24 ;  /* 0x000000141018723c */ /* 0x042ff00000041818 */
[----:B------:R-:W-:Y:S01]  /*11630*/  HMMA.16816.F32.BF16 R84, R16, R22, R84 ;  /* 0x000000161054723c */ /* 0x000fe20000041854 */
[----:B------:R-:W-:Y:S04]  /*11640*/  LDSM.16.M88.4 R16, [R83+0x4000] ;  /* 0x004000005310783b */ /* 0x000fe80000000200 */
[----:B------:R-:W-:Y:S03]  /*11650*/  LDSM.16.M88.4 R20, [R180+UR5+0xb800] ;  /* 0x00b80005b414783b */ /* 0x000fe60008000200 */
[C---:B--2---:R-:W-:Y:S08]  /*11660*/  HMMA.16816.F32.BF16 R48, R60.reuse, R4, R48 ;  /* 0x000000043c30723c */ /* 0x044ff00000041830 */
[C---:B------:R-:W-:Y:S01]  /*11670*/  HMMA.16816.F32.BF16 R44, R60.reuse, R6, R44 ;  /* 0x000000063c2c723c */ /* 0x040fe2000004182c */
[----:B------:R-:W1:Y:S07]  /*11680*/  LDSM.16.M88.4 R4, [R180+UR5+0xa800] ;  /* 0x00a80005b404783b */ /* 0x000e6e0008000200 */
[C---:B----4-:R-:W-:Y:S08]  /*11690*/  HMMA.16816.F32.BF16 R40, R60.reuse, R12, R40 ;  /* 0x0000000c3c28723c */ /* 0x050ff00000041828 */
[C---:B------:R-:W-:Y:S01]  /*116a0*/  HMMA.16816.F32.BF16 R36, R60.reuse, R14, R36 ;  /* 0x0000000e3c24723c */ /* 0x040fe20000041824 */
[----:B------:R-:W2:Y:S07]  /*116b0*/  LDSM.16.M88.4 R12, [R3+0xa000] ;  /* 0x00a00000030c783b */ /* 0x000eae0000000200 */
[C---:B------:R-:W-:Y:S08]  /*116c0*/  HMMA.16816.F32.BF16 R32, R60.reuse, R8, R32 ;  /* 0x000000083c20723c */ /* 0x040ff00000041820 */
[C---:B------:R-:W-:Y:S01]  /*116d0*/  HMMA.16816.F32.BF16 R28, R60.reuse, R10, R28 ;  /* 0x0000000a3c1c723c */ /* 0x040fe2000004181c */
[----:B------:R-:W4:Y:S07]  /*116e0*/  LDSM.16.M88.4 R8, [R3+0xa800] ;  /* 0x00a800000308783b */ /* 0x000f2e0000000200 */
[----:B---3--:R-:W-:Y:S08]  /*116f0*/  HMMA.16816.F32.BF16 R24, R60, R68, R24 ;  /* 0x000000443c18723c */ /* 0x008ff00000041818 */
[C---:B-1----:R-:W-:Y:S08]  /*11700*/  HMMA.16816.F32.BF16 R40, R16.reuse, R4, R40 ;  /* 0x000000041028723c */ /* 0x042ff00000041828 */
[----:B------:R-:W-:Y:S01]  /*11710*/  HMMA.16816.F32.BF16 R36, R16, R6, R36 ;  /* 0x000000061024723c */ /* 0x000fe20000041824 */
[----:B------:R1:W3:Y:S07]  /*11720*/  LDSM.16.M88.4 R4, [R3+0xb000] ;  /* 0x00b000000304783b */ /* 0x0002ee0000000200 */
[----:B------:R-:W-:Y:S01]  /*11730*/  HMMA.16816.F32.BF16 R84, R60, R70, R84 ;  /* 0x000000463c54723c */ /* 0x000fe20000041854 */
[----:B------:R-:W3:Y:S04]  /*11740*/  LDSM.16.M88.4 R68, [R64+0xa000] ;  /* 0x00a000004044783b */ /* 0x000ee80000000200 */
[----:B------:R-:W3:Y:S03]  /*11750*/  LDSM.16.M88.4 R60, [R64+0xa800] ;  /* 0x00a80000403c783b */ /* 0x000ee60000000200 */
[C---:B------:R-:W-:Y:S08]  /*11760*/  HMMA.16816.F32.BF16 R48, R16.reuse, R56, R48 ;  /* 0x000000381030723c */ /* 0x040ff00000041830 */
[----:B------:R-:W-:Y:S01]  /*11770*/  HMMA.16816.F32.BF16 R44, R16, R58, R44 ;  /* 0x0000003a102c723c */ /* 0x000fe2000004182c */
[----:B------:R-:W3:Y:S01]  /*11780*/  LDSM.16.M88.4 R56, [R64+0xb000] ;  /* 0x00b000004038783b */ /* 0x000ee20000000200 */
[----:B-1----:R-:W-:-:S04]  /*11790*/  SHF.R.U32.HI R3, RZ, 0x2, R78 ;  /* 0x00000002ff037819 */ /* 0x002fc8000001164e */
[----:B------:R-:W-:Y:S02]  /*117a0*/  LOP3.LUT R3, R3, 0x7, RZ, 0xc0, !PT ;  /* 0x0000000703037812 */ /* 0x000fe400078ec0ff */
[C---:B------:R-:W-:Y:S02]  /*117b0*/  HMMA.16816.F32.BF16 R32, R16.reuse, R52, R32 ;  /* 0x000000341020723c */ /* 0x040fe40000041820 */
[----:B------:R-:W-:Y:S02]  /*117c0*/  IADD3 R80, PT, PT, R3, R80, R82 ;  /* 0x0000005003507210 */ /* 0x000fe40007ffe052 */
[----:B------:R-:W-:Y:S02]  /*117d0*/  IADD3 R3, PT, PT, R76, UR4, -R201 ;  /* 0x000000044c037c10 */ /* 0x000fe4000fffe8c9 */
[C---:B------:R-:W-:Y:S02]  /*117e0*/  IADD3 R208, PT, PT, R80.reuse, R76, -R79 ;  /* 0x0000004c50d07210 */ /* 0x040fe40007ffe84f */
[----:B------:R-:W-:Y:S01]  /*117f0*/  HMMA.16816.F32.BF16 R28, R16, R54, R28 ;  /* 0x00000036101c723c */ /* 0x000fe2000004181c */
[----:B------:R-:W1:Y:S01]  /*11800*/  LDSM.16.M88.4 R52, [R64+0xb800] ;  /* 0x00b800004034783b */ /* 0x000e620000000200 */
[----:B------:R-:W-:-:S05]  /*11810*/  IMAD.IADD R3, R80, 0x1, R3 ;  /* 0x0000000150037824 */ /* 0x000fca00078e0203 */
[C-C-:B------:R-:W-:Y:S01]  /*11820*/  VIADDMNMX R207, R3.reuse, 0x1, R76.reuse, PT ;  /* 0x0000000103cf7846 */ /* 0x140fe2000380014c */
[----:B------:R-:W-:Y:S01]  /*11830*/  HMMA.16816.F32.BF16 R24, R16, R20, R24 ;  /* 0x000000141018723c */ /* 0x000fe20000041818 */
[----:B------:R-:W-:-:S07]  /*11840*/  VIADDMNMX R206, R3, 0x9, R76, PT ;  /* 0x0000000903ce7846 */ /* 0x000fce000380014c */
[----:B------:R-:W-:Y:S01]  /*11850*/  HMMA.16816.F32.BF16 R84, R16, R22, R84 ;  /* 0x000000161054723c */ /* 0x000fe20000041854 */
[----:B------:R-:W-:Y:S04]  /*11860*/  LDSM.16.M88.4 R20, [R2+0x4000] ;  /* 0x004000000214783b */ /* 0x000fe80000000200 */
[----:B------:R-:W1:Y:S03]  /*11870*/  LDSM.16.M88.4 R16, [R0+0xa000] ;  /* 0x00a000000010783b */ /* 0x000e660000000200 */
[C---:B--2---:R-:W-:Y:S08]  /*11880*/  HMMA.16816.F32.BF16 R48, R88.reuse, R12, R48 ;  /* 0x0000000c5830723c */ /* 0x044ff00000041830 */
[C---:B------:R-:W-:Y:S01]  /*11890*/  HMMA.16816.F32.BF16 R44, R88.reuse, R14, R44 ;  /* 0x0000000e582c723c */ /* 0x040fe2000004182c */
[----:B------:R-:W2:Y:S07]  /*118a0*/  LDSM.16.M88.4 R12, [R0+0xa800] ;  /* 0x00a80000000c783b */ /* 0x000eae0000000200 */
[C---:B----4-:R-:W-:Y:S08]  /*118b0*/  HMMA.16816.F32.BF16 R40, R88.reuse, R8, R40 ;  /* 0x000000085828723c */ /* 0x050ff00000041828 */
[C---:B------:R-:W-:Y:S01]  /*118c0*/  HMMA.16816.F32.BF16 R36, R88.reuse, R10, R36 ;  /* 0x0000000a5824723c */ /* 0x040fe20000041824 */
[----:B------:R-:W4:Y:S07]  /*118d0*/  LDSM.16.M88.4 R8, [R0+0xb000] ;  /* 0x00b000000008783b */ /* 0x000f2e0000000200 */
[C---:B---3--:R-:W-:Y:S08]  /*118e0*/  HMMA.16816.F32.BF16 R32, R88.reuse, R4, R32 ;  /* 0x000000045820723c */ /* 0x048ff00000041820 */
[----:B------:R-:W-:Y:S01]  /*118f0*/  HMMA.16816.F32.BF16 R28, R88, R6, R28 ;  /* 0x00000006581c723c */ /* 0x000fe2000004181c */
[----:B------:R-:W3:Y:S01]  /*11900*/  LDSM.16.M88.4 R4, [R0+0xb800] ;  /* 0x00b800000004783b */ /* 0x000ee20000000200 */
        /* <DEDUP_REMOVED lines=9> */
[C---:B-1----:R-:W-:Y:S08]  /*119a0*/  HMMA.16816.F32.BF16 R24, R72.reuse, R52, R24 ;  /* 0x000000344818723c */ /* 0x042ff00000041818 */
[----:B------:R-:W-:Y:S08]  /*119b0*/  HMMA.16816.F32.BF16 R84, R72, R54, R84 ;  /* 0x000000364854723c */ /* 0x000ff00000041854 */
[C---:B------:R-:W-:Y:S08]  /*119c0*/  HMMA.16816.F32.BF16 R48, R20.reuse, R16, R48 ;  /* 0x000000101430723c */ /* 0x040ff00000041830 */
[C---:B------:R-:W-:Y:S08]  /*119d0*/  HMMA.16816.F32.BF16 R44, R20.reuse, R18, R44 ;  /* 0x00000012142c723c */ /* 0x040ff0000004182c */
[C---:B--2---:R-:W-:Y:S08]  /*119e0*/  HMMA.16816.F32.BF16 R40, R20.reuse, R12, R40 ;  /* 0x0000000c1428723c */ /* 0x044ff00000041828 */
[C---:B------:R-:W-:Y:S08]  /*119f0*/  HMMA.16816.F32.BF16 R36, R20.reuse, R14, R36 ;  /* 0x0000000e1424723c */ /* 0x040ff00000041824 */
[C---:B----4-:R-:W-:Y:S08]  /*11a00*/  HMMA.16816.F32.BF16 R32, R20.reuse, R8, R32 ;  /* 0x000000081420723c */ /* 0x050ff00000041820 */
[C---:B------:R-:W-:Y:S08]  /*11a10*/  HMMA.16816.F32.BF16 R28, R20.reuse, R10, R28 ;  /* 0x0000000a141c723c */ /* 0x040ff0000004181c */
[C---:B---3--:R-:W-:Y:S08]  /*11a20*/  HMMA.16816.F32.BF16 R24, R20.reuse, R4, R24 ;  /* 0x000000041418723c */ /* 0x048ff00000041818 */
        /* <DEDUP_REMOVED lines=15> */
.L_x_5232:
        /* <DEDUP_REMOVED lines=60> */
.L_x_5233:
        /* <DEDUP_REMOVED lines=26> */
.L_x_5231:
        /* <DEDUP_REMOVED lines=24> */
[----:B------:R-:W-:Y:S01]  /*12200*/  ISETP.GT.AND P0, PT, R208, R55, PT ;  /* 0x00000037d000720c */ /* 0x000fe20003f04270 */
[C---:B------:R-:W-:Y:S01]  /*12210*/  VIADD R5, R59.reuse, 0x20 ;  /* 0x000000203b057836 */ /* 0x040fe20000000000 */
[----:B------:R-:W-:Y:S01]  /*12220*/  FSEL R48, R48, -INF , !P3 ;  /* 0xff80000030307808 */ /* 0x000fe20005800000 */
        /* <DEDUP_REMOVED lines=20> */
[-C--:B------:R-:W-:Y:S02]  /*12370*/  ISETP.GE.AND P0, PT, R9, R207.reuse, PT ;  /* 0x000000cf0900720c */ /* 0x080fe40003f06270 */
[----:B------:R-:W-:Y:S02]  /*12380*/  FSEL R8, R37, -INF , !P3 ;  /* 0xff80000025087808 */ /* 0x000fe40005800000 */
[----:B------:R-:W-:Y:S02]  /*12390*/  FSEL R52, R52, -INF , !P6 ;  /* 0xff80000034347808 */ /* 0x000fe40007000000 */
[----:B------:R-:W-:-:S02]  /*123a0*/  ISETP.GE.AND P6, PT, R55, R207, PT ;  /* 0x000000cf3700720c */ /* 0x000fc40003fc6270 */
[----:B------:R-:W-:Y:S02]  /*123b0*/  ISETP.GT.AND P3, PT, R208, R5, PT ;  /* 0x00000005d000720c */ /* 0x000fe40003f64270 */
[----:B------:R-:W-:Y:S02]  /*123c0*/  FSEL R8, R8, -INF , !P0 ;  /* 0xff80000008087808 */ /* 0x000fe40004000000 */
[----:B------:R-:W-:Y:S02]  /*123d0*/  ISETP.GT.AND P0, PT, R208, R3, PT ;  /* 0x00000003d000720c */ /* 0x000fe40003f04270 */
[----:B------:R-:W-:Y:S02]  /*123e0*/  FSEL R44, R44, -INF , !P6 ;  /* 0xff8000002c2c7808 */ /* 0x000fe40007000000 */
[----:B------:R-:W-:Y:S02]  /*123f0*/  FSEL R32, R32, -INF , !P3 ;  /* 0xff80000020207808 */ /* 0x000fe40005800000 */
[----:B------:R-:W-:-:S02]  /*12400*/  ISETP.GE.AND P6, PT, R21, R207, PT ;  /* 0x000000cf1500720c */ /* 0x000fc40003fc6270 */
[----:B------:R-:W-:Y:S02]  /*12410*/  ISETP.GE.AND P3, PT, R3, R207, PT ;  /* 0x000000cf0300720c */ /* 0x000fe40003f66270 */
[----:B------:R-:W-:Y:S02]  /*12420*/  FSEL R33, R33, -INF , !P0 ;  /* 0xff80000021217808 */ /* 0x000fe40004000000 */
[----:B------:R-:W-:Y:S02]  /*12430*/  FSEL R16, R16, -INF , !P6 ;  /* 0xff80000010107808 */ /* 0x000fe40007000000 */
[----:B------:R-:W-:Y:S02]  /*12440*/  ISETP.GT.AND P0, PT, R208, R7, PT ;  /* 0x00000007d000720c */ /* 0x000fe40003f04270 */
[----:B------:R-:W-:Y:S02]  /*12450*/  FSEL R222, R33, -INF , !P3 ;  /* 0xff80000021de7808 */ /* 0x000fe40005800000 */
[----:B------:R-:W-:-:S02]  /*12460*/  ISETP.GE.AND P6, PT, R13, R207, PT ;  /* 0x000000cf0d00720c */ /* 0x000fc40003fc6270 */
[----:B------:R-:W-:Y:S02]  /*12470*/  ISETP.GT.AND P3, PT, R208, R11, PT ;  /* 0x0000000bd000720c */ /* 0x000fe40003f64270 */
[----:B------:R-:W-:Y:S02]  /*12480*/  FSEL R28, R28, -INF , !P0 ;  /* 0xff8000001c1c7808 */ /* 0x000fe40004000000 */
[----:B------:R-:W-:Y:S02]  /*12490*/  FSEL R10, R10, -INF , !P6 ;  /* 0xff8000000a0a7808 */ /* 0x000fe40007000000 */
[-C--:B------:R-:W-:Y:S02]  /*124a0*/  ISETP.GE.AND P0, PT, R11, R207.reuse, PT ;  /* 0x000000cf0b00720c */ /* 0x080fe40003f06270 */
[----:B------:R-:W-:Y:S02]  /*124b0*/  FSEL R29, R29, -INF , !P3 ;  /* 0xff8000001d1d7808 */ /* 0x000fe40005800000 */
[----:B------:R-:W-:-:S02]  /*124c0*/  ISETP.GE.AND P6, PT, R5, R207, PT ;  /* 0x000000cf0500720c */ /* 0x000fc40003fc6270 */
[----:B------:R-:W-:Y:S01]  /*124d0*/  FSEL R210, R29, -INF , !P0 ;  /* 0xff8000001dd27808 */ /* 0x000fe20004000000 */
[----:B------:R-:W-:Y:S01]  /*124e0*/  VIADD R29, R59, 0x39 ;  /* 0x000000393b1d7836 */ /* 0x000fe20000000000 */
[----:B------:R-:W-:Y:S02]  /*124f0*/  FSEL R224, R32, -INF , !P6 ;  /* 0xff80000020e07808 */ /* 0x000fe40007000000 */
[C---:B------:R-:W-:Y:S02]  /*12500*/  ISETP.GT.AND P3, PT, R208.reuse, R15, PT ;  /* 0x0000000fd000720c */ /* 0x040fe40003f64270 */
[----:B------:R-:W-:Y:S02]  /*12510*/  ISETP.GT.AND P0, PT, R208, R19, PT ;  /* 0x00000013d000720c */ /* 0x000fe40003f04270 */
[----:B------:R-:W-:Y:S02]  /*12520*/  ISETP.GE.AND P6, PT, R7, R207, PT ;  /* 0x000000cf0700720c */ /* 0x000fe40003fc6270 */
[----:B------:R-:W-:-:S02]  /*12530*/  FSEL R24, R24, -INF , !P3 ;  /* 0xff80000018187808 */ /* 0x000fc40005800000 */
[----:B------:R-:W-:Y:S02]  /*12540*/  FSEL R25, R25, -INF , !P0 ;  /* 0xff80000019197808 */ /* 0x000fe40004000000 */
[----:B------:R-:W-:Y:S02]  /*12550*/  FSEL R212, R28, -INF , !P6 ;  /* 0xff8000001cd47808 */ /* 0x000fe40007000000 */
[----:B------:R-:W-:Y:S02]  /*12560*/  ISETP.GE.AND P3, PT, R19, R207, PT ;  /* 0x000000cf1300720c */ /* 0x000fe40003f66270 */
[----:B------:R-:W-:Y:S02]  /*12570*/  ISETP.GT.AND P0, PT, R208, R23, PT ;  /* 0x00000017d000720c */ /* 0x000fe40003f04270 */
[----:B------:R-:W-:Y:S02]  /*12580*/  ISETP.GT.AND P1, PT, R2, R59, PT ;  /* 0x0000003b0200720c */ /* 0x000fe40003f24270 */
[----:B------:R-:W-:-:S02]  /*12590*/  ISETP.GE.AND P6, PT, R15, R207, PT ;  /* 0x000000cf0f00720c */ /* 0x000fc40003fc6270 */
[----:B------:R-:W-:Y:S02]  /*125a0*/  FSEL R192, R25, -INF , !P3 ;  /* 0xff80000019c07808 */ /* 0x000fe40005800000 */
[----:B------:R-:W-:Y:S02]  /*125b0*/  FSEL R84, R84, -INF , !P0 ;  /* 0xff80000054547808 */ /* 0x000fe40004000000 */
[----:B------:R-:W-:Y:S02]  /*125c0*/  FSEL R204, R24, -INF , !P6 ;  /* 0xff80000018cc7808 */ /* 0x000fe40007000000 */
[----:B------:R-:W-:Y:S02]  /*125d0*/  ISETP.GE.AND P3, PT, R23, R207, PT ;  /* 0x000000cf1700720c */ /* 0x000fe40003f66270 */
[----:B------:R-:W-:Y:S02]  /*125e0*/  ISETP.GT.AND P0, PT, R2, R57, PT ;  /* 0x000000390200720c */ /* 0x000fe40003f04270 */
[----:B------:R-:W-:-:S02]  /*125f0*/  FSEL R28, R50, -INF , !P1 ;  /* 0xff800000321c7808 */ /* 0x000fc40004800000 */
[----:B------:R-:W-:Y:S02]  /*12600*/  ISETP.GT.AND P6, PT, R208, R29, PT ;  /* 0x0000001dd000720c */ /* 0x000fe40003fc4270 */
[----:B------:R-:W-:Y:S02]  /*12610*/  ISETP.GT.AND P1, PT, R2, R55, PT ;  /* 0x000000370200720c */ /* 0x000fe40003f24270 */
[----:B------:R-:W-:Y:S02]  /*12620*/  FSEL R190, R84, -INF , !P3 ;  /* 0xff80000054be7808 */ /* 0x000fe40005800000 */
        /* <DEDUP_REMOVED lines=9> */
[----:B------:R-:W-:Y:S02]  /*126c0*/  ISETP.GT.AND P0, PT, R2, R17, PT ;  /* 0x000000110200720c */ /* 0x000fe40003f04270 */
[----:B------:R-:W-:Y:S02]  /*126d0*/  FSEL R24, R42, -INF , !P1 ;  /* 0xff8000002a187808 */ /* 0x000fe40004800000 */
[----:B------:R-:W-:Y:S02]  /*126e0*/  ISETP.GT.AND P1, PT, R2, R13, PT ;  /* 0x0000000d0200720c */ /* 0x000fe40003f24270 */
[----:B------:R-:W-:Y:S02]  /*126f0*/  ISETP.GE.AND P4, PT, R59, R206, PT ;  /* 0x000000ce3b00720c */ /* 0x000fe40003f86270 */
[----:B------:R-:W-:Y:S02]  /*12700*/  FSEL R4, R4, -INF , !P3 ;  /* 0xff80000004047808 */ /* 0x000fe40005800000 */
[----:B------:R-:W-:-:S02]  /*12710*/  FSEL R22, R43, -INF , !P0 ;  /* 0xff8000002b167808 */ /* 0x000fc40004000000 */
[-C--:B------:R-:W-:Y:S02]  /*12720*/  ISETP.GE.AND P3, PT, R13, R206.reuse, PT ;  /* 0x000000ce0d00720c */ /* 0x080fe40003f66270 */
[----:B------:R-:W-:Y:S02]  /*12730*/  ISETP.GT.AND P0, PT, R2, R9, PT ;  /* 0x000000090200720c */ /* 0x000fe40003f04270 */
[----:B------:R-:W-:Y:S02]  /*12740*/  FSEL R20, R38, -INF , !P1 ;  /* 0xff80000026147808 */ /* 0x000fe40004800000 */
[----:B------:R-:W-:Y:S02]  /*12750*/  FSEL R28, R28, -INF , !P4 ;  /* 0xff8000001c1c7808 */ /* 0x000fe40006000000 */
[----:B------:R-:W-:Y:S02]  /*12760*/  ISETP.GE.AND P4, PT, R55, R206, PT ;  /* 0x000000ce3700720c */ /* 0x000fe40003f86270 */
[----:B------:R-:W-:-:S02]  /*12770*/  FSEL R12, R39, -INF , !P0 ;  /* 0xff800000270c7808 */ /* 0x000fc40004000000 */
[----:B------:R-:W-:Y:S02]  /*12780*/  FSEL R20, R20, -INF , !P3 ;  /* 0xff80000014147808 */ /* 0x000fe40005800000 */
[----:B------:R-:W-:Y:S02]  /*12790*/  ISETP.GT.AND P0, PT, R2, R3, PT ;  /* 0x000000030200720c */ /* 0x000fe40003f04270 */
[----:B------:R-:W-:Y:S02]  /*127a0*/  ISETP.GE.AND P3, PT, R3, R206, PT ;  /* 0x000000ce0300720c */ /* 0x000fe40003f66270 */
[----:B------:R-:W-:Y:S02]  /*127b0*/  FMNMX3.FTZ R3, R52, R48, R44, !PT ;  /* 0x0000003034037276 */ /* 0x000fe4000781002c */
[----:B------:R-:W-:Y:S02]  /*127c0*/  FSEL R18, R18, -INF , !P4 ;  /* 0xff80000012127808 */ /* 0x000fe40006000000 */
[----:B------:R-:W-:-:S02]  /*127d0*/  ISETP.GE.AND P6, PT, R57, R206, PT ;  /* 0x000000ce3900720c */ /* 0x000fc40003fc6270 */
[----:B------:R-:W-:Y:S02]  /*127e0*/  ISETP.GE.AND P4, PT, R17, R206, PT ;  /* 0x000000ce1100720c */ /* 0x000fe40003f86270 */
[----:B------:R-:W-:Y:S02]  /*127f0*/  FMNMX3.FTZ R3, R3, R6, R16, !PT ;  /* 0x0000000603037276 */ /* 0x000fe40007810010 */
[----:B------:R-:W-:Y:S02]  /*12800*/  FSEL R32, R32, -INF , !P6 ;  /* 0xff80000020207808 */ /* 0x000fe40007000000 */
[----:B------:R-:W-:Y:S02]  /*12810*/  FSEL R22, R22, -INF , !P4 ;  /* 0xff80000016167808 */ /* 0x000fe40006000000 */
[----:B------:R-:W-:Y:S02]  /*12820*/  ISETP.GE.AND P6, PT, R21, R206, PT ;  /* 0x000000ce1500720c */ /* 0x000fe40003fc6270 */
[----:B------:R-:W-:-:S02]  /*12830*/  ISETP.GT.AND P4, PT, R2, R5, PT ;  /* 0x000000050200720c */ /* 0x000fc40003f84270 */
[----:B------:R-:W-:Y:S02]  /*12840*/  FMNMX3.FTZ R3, R3, R14, R10, !PT ;  /* 0x0000000e03037276 */ /* 0x000fe4000781000a */
[----:B------:R-:W-:Y:S02]  /*12850*/  FSEL R24, R24, -INF , !P6 ;  /* 0xff80000018187808 */ /* 0x000fe40007000000 */
[-C--:B------:R-:W-:Y:S02]  /*12860*/  ISETP.GE.AND P1, PT, R5, R206.reuse, PT ;  /* 0x000000ce0500720c */ /* 0x080fe40003f26270 */
[----:B------:R-:W-:Y:S02]  /*12870*/  FSEL R34, R34, -INF , !P4 ;  /* 0xff80000022227808 */ /* 0x000fe40006000000 */
[----:B------:R-:W-:Y:S02]  /*12880*/  ISETP.GE.AND P6, PT, R9, R206, PT ;  /* 0x000000ce0900720c */ /* 0x000fe40003fc6270 */
[----:B------:R-:W-:-:S02]  /*12890*/  FMNMX3.FTZ R5, R3, R8, R224, !PT ;  /* 0x0000000803057276 */ /* 0x000fc400078100e0 */
[----:B------:R-:W-:Y:S02]  /*128a0*/  FMNMX3.FTZ R3, R28, R32, R18, !PT ;  /* 0x000000201c037276 */ /* 0x000fe40007810012 */
[----:B------:R-:W-:Y:S02]  /*128b0*/  FSEL R220, R34, -INF , !P1 ;  /* 0xff80000022dc7808 */ /* 0x000fe40004800000 */
[----:B------:R-:W-:Y:S02]  /*128c0*/  FSEL R12, R12, -INF , !P6 ;  /* 0xff8000000c0c7808 */ /* 0x000fe40007000000 */
[----:B------:R-:W-:Y:S02]  /*128d0*/  FSEL R35, R35, -INF , !P0 ;  /* 0xff80000023237808 */ /* 0x000fe40004000000 */
[C---:B------:R-:W-:Y:S02]  /*128e0*/  ISETP.GT.AND P1, PT, R2.reuse, R11, PT ;  /* 0x0000000b0200720c */ /* 0x040fe40003f24270 */
[----:B------:R-:W-:-:S02]  /*128f0*/  ISETP.GT.AND P6, PT, R2, R7, PT ;  /* 0x000000070200720c */ /* 0x000fc40003fc4270 */
[----:B------:R-:W-:Y:S02]  /*12900*/  FMNMX3.FTZ R3, R3, R4, R24, !PT ;  /* 0x0000000403037276 */ /* 0x000fe40007810018 */
[-C--:B------:R-:W-:Y:S02]  /*12910*/  ISETP.GE.AND P0, PT, R11, R206.reuse, PT ;  /* 0x000000ce0b00720c */ /* 0x080fe40003f06270 */
[----:B------:R-:W-:Y:S02]  /*12920*/  FSEL R214, R35, -INF , !P3 ;  /* 0xff80000023d67808 */ /* 0x000fe40005800000 */
[----:B------:R-:W-:Y:S02]  /*12930*/  FSEL R31, R31, -INF , !P1 ;  /* 0xff8000001f1f7808 */ /* 0x000fe40004800000 */
[----:B------:R-:W-:Y:S02]  /*12940*/  ISETP.GE.AND P4, PT, R7, R206, PT ;  /* 0x000000ce0700720c */ /* 0x000fe40003f86270 */
[----:B------:R-:W-:-:S02]  /*12950*/  ISETP.GT.AND P3, PT, R2, R15, PT ;  /* 0x0000000f0200720c */ /* 0x000fc40003f64270 */
[----:B------:R-:W-:Y:S02]  /*12960*/  FSEL R30, R30, -INF , !P6 ;  /* 0xff8000001e1e7808 */ /* 0x000fe40007000000 */
[----:B------:R-:W-:Y:S02]  /*12970*/  FMNMX3.FTZ R3, R3, R22, R20, !PT ;  /* 0x0000001603037276 */ /* 0x000fe40007810014 */
[----:B------:R-:W-:Y:S02]  /*12980*/  ISETP.GT.AND P1, PT, R2, R19, PT ;  /* 0x000000130200720c */ /* 0x000fe40003f24270 */
[----:B------:R-:W-:Y:S02]  /*12990*/  FSEL R216, R31, -INF , !P0 ;  /* 0xff8000001fd87808 */ /* 0x000fe40004000000 */
[----:B------:R-:W-:Y:S02]  /*129a0*/  FMNMX3.FTZ R5, R5, R222, R212, !PT ;  /* 0x000000de05057276 */ /* 0x000fe400078100d4 */
[----:B------:R-:W-:-:S02]  /*129b0*/  ISETP.GE.AND P6, PT, R15, R206, PT ;  /* 0x000000ce0f00720c */ /* 0x000fc40003fc6270 */
[----:B------:R-:W-:Y:S02]  /*129c0*/  FSEL R218, R30, -INF , !P4 ;  /* 0xff8000001eda7808 */ /* 0x000fe40006000000 */
[----:B------:R-:W-:Y:S02]  /*129d0*/  ISETP.GT.AND P0, PT, R2, R23, PT ;  /* 0x000000170200720c */ /* 0x000fe40003f04270 */
[----:B------:R-:W-:Y:S02]  /*129e0*/  FSEL R26, R26, -INF , !P3 ;  /* 0xff8000001a1a7808 */ /* 0x000fe40005800000 */
[----:B------:R-:W-:Y:S02]  /*129f0*/  FMNMX3.FTZ R3, R3, R12, R220, !PT ;  /* 0x0000000c03037276 */ /* 0x000fe400078100dc */
        /* <DEDUP_REMOVED lines=32> */
[----:B-1----:R-:W-:Y:S01]  /*12c00*/  FMNMX.FTZ R132, R5, R132, !PT ;  /* 0x0000008405847209 */ /* 0x002fe20007810000 */
[----:B------:R-:W-:Y:S02]  /*12c10*/  VIADD R5, R186, 0xc000 ;  /* 0x0000c000ba057836 */ /* 0x000fe40000000000 */
[----:B------:R-:W-:Y:S01]  /*12c20*/  LDSM.16.MT88.4 R80, [R173+0x10000] ;  /* 0x01000000ad50783b */ /* 0x000fe20000004200 */
[C---:B------:R-:W-:Y:S01]  /*12c30*/  FSETP.NEU.FTZ.AND P0, PT, R132.reuse, -INF , PT ;  /* 0xff8000008400780b */ /* 0x040fe20003f1d000 */
[----:B---3--:R-:W-:Y:S01]  /*12c40*/  FMUL.FTZ R175, R132, UR4 ;  /* 0x0000000484af7c20 */ /* 0x008fe20008410000 */
[----:B------:R-:W-:Y:S01]  /*12c50*/  @P2 VIADD R170, R5, 0xffffffc0 ;  /* 0xffffffc005aa2836 */ /* 0x000fe20000000000 */
[----:B------:R-:W-:Y:S01]  /*12c60*/  LDSM.16.MT88.4 R40, [R186+0xe000] ;  /* 0x00e00000ba28783b */ /* 0x000fe20000004200 */
[----:B--2---:R-:W-:Y:S02]  /*12c70*/  FMNMX.FTZ R3, R26, R3, !PT ;  /* 0x000000031a037209 */ /* 0x004fe40007810000 */
[----:B------:R-:W-:Y:S01]  /*12c80*/  FSEL R175, R175, RZ, P0 ;  /* 0x000000ffafaf7208 */ /* 0x000fe20000000000 */
[----:B------:R-:W-:Y:S01]  /*12c90*/  IMAD.IADD R169, R65, 0x1, R170 ;  /* 0x0000000141a97824 */ /* 0x000fe200078e02aa */
[C---:B------:R-:W-:Y:S01]  /*12ca0*/  FSETP.NEU.FTZ.AND P0, PT, R3.reuse, -INF , PT ;  /* 0xff8000000300780b */ /* 0x040fe20003f1d000 */
[----:B------:R-:W-:Y:S01]  /*12cb0*/  FMUL.FTZ R171, R3, UR4 ;  /* 0x0000000403ab7c20 */ /* 0x000fe20008410000 */
[----:B------:R-:W-:Y:S01]  /*12cc0*/  LDSM.16.MT88.4 R108, [R170] ;  /* 0x00000000aa6c783b */ /* 0x000fe20000004200 */
[--C-:B------:R-:W-:Y:S01]  /*12cd0*/  FFMA.FTZ R167, R48, UR4, -R175.reuse ;  /* 0x0000000430a77c23 */ /* 0x100fe200080108af */
[--C-:B------:R-:W-:Y:S01]  /*12ce0*/  FFMA.FTZ R163, R6, UR4, -R175.reuse ;  /* 0x0000000406a37c23 */ /* 0x100fe200080108af */
[--C-:B------:R-:W-:Y:S01]  /*12cf0*/  FFMA.FTZ R168, R52, UR4, -R175.reuse ;  /* 0x0000000434a87c23 */ /* 0x100fe200080108af */
[----:B------:R-:W-:Y:S01]  /*12d00*/  FSEL R171, R171, RZ, P0 ;  /* 0x000000ffabab7208 */ /* 0x000fe20000000000 */
[----:B------:R-:W1:Y:S01]  /*12d10*/  LDSM.16.MT88.4 R48, [R173+0xe000] ;  /* 0x00e00000ad30783b */ /* 0x000e620000004200 */
[--C-:B------:R-:W-:Y:S01]  /*12d20*/  FFMA.FTZ R164, R44, UR4, -R175.reuse ;  /* 0x000000042ca47c23 */ /* 0x100fe200080108af */
[----:B------:R-:W-:Y:S01]  /*12d30*/  MUFU.EX2 R167, R167 ;  /* 0x000000a700a77308 */ /* 0x000fe20000000800 */
[----:B------:R-:W-:Y:S01]  /*12d40*/  FFMA.FTZ R160, R16, UR4, -R175 ;  /* 0x0000000410a07c23 */ /* 0x000fe200080108af */
[--C-:B------:R-:W-:Y:S01]  /*12d50*/  FFMA.FTZ R161, R4, UR4, -R171.reuse ;  /* 0x0000000404a17c23 */ /* 0x100fe200080108ab */
[----:B------:R-:W2:Y:S01]  /*12d60*/  LDSM.16.MT88.4 R100, [R169] ;  /* 0x00000000a964783b */ /* 0x000ea20000004200 */
[--C-:B------:R-:W-:Y:S01]  /*12d70*/  FFMA.FTZ R166, R28, UR4, -R171.reuse ;  /* 0x000000041ca67c23 */ /* 0x100fe200080108ab */
[--C-:B------:R-:W-:Y:S01]  /*12d80*/  FFMA.FTZ R165, R32, UR4, -R171.reuse ;  /* 0x0000000420a57c23 */ /* 0x100fe200080108ab */
[----:B------:R-:W-:Y:S01]  /*12d90*/  FFMA.FTZ R162, R18, UR4, -R171 ;  /* 0x0000000412a27c23 */ /* 0x000fe200080108ab */
[----:B------:R-:W-:Y:S01]  /*12da0*/  LDSM.16.MT88.4 R72, [R186+0x10000] ;  /* 0x01000000ba48783b */ /* 0x000fe20000004200 */
[----:B------:R-:W3:Y:S01]  /*12db0*/  MUFU.EX2 R168, R168 ;  /* 0x000000a800a87308 */ /* 0x000ee20000000800 */
[--C-:B------:R-:W-:Y:S01]  /*12dc0*/  FFMA.FTZ R159, R14, UR4, -R175.reuse ;  /* 0x000000040e9f7c23 */ /* 0x100fe200080108af */
[--C-:B------:R-:W-:Y:S01]  /*12dd0*/  FFMA.FTZ R156, R10, UR4, -R175.reuse ;  /* 0x000000040a9c7c23 */ /* 0x100fe200080108af */
[----:B------:R-:W5:Y:S01]  /*12de0*/  LDSM.16.MT88.4 R56, [R170+0x2000] ;  /* 0x00200000aa38783b */ /* 0x000f620000004200 */
[----:B------:R-:W-:Y:S01]  /*12df0*/  MUFU.EX2 R164, R164 ;  /* 0x000000a400a47308 */ /* 0x000fe20000000800 */
[----:B------:R-:W-:Y:S01]  /*12e00*/  FFMA.FTZ R155, R8, UR4, -R175 ;  /* 0x00000004089b7c23 */ /* 0x000fe200080108af */
[--C-:B------:R-:W-:Y:S01]  /*12e10*/  FFMA.FTZ R158, R24, UR4, -R171.reuse ;  /* 0x00000004189e7c23 */ /* 0x100fe200080108ab */
[----:B------:R-:W5:Y:S01]  /*12e20*/  LDSM.16.MT88.4 R64, [R169+0x2000] ;  /* 0x00200000a940783b */ /* 0x000f620000004200 */
[----:B------:R-:W4:Y:S01]  /*12e30*/  MUFU.EX2 R163, R163 ;  /* 0x000000a300a37308 */ /* 0x000f220000000800 */
[--C-:B------:R-:W-:Y:S01]  /*12e40*/  FFMA.FTZ R157, R22, UR4, -R171.reuse ;  /* 0x00000004169d7c23 */ /* 0x100fe200080108ab */
[--C-:B------:R-:W-:Y:S01]  /*12e50*/  FFMA.FTZ R154, R20, UR4, -R171.reuse ;  /* 0x00000004149a7c23 */ /* 0x100fe200080108ab */
[----:B------:R-:W5:Y:S01]  /*12e60*/  LDSM.16.MT88.4 R88, [R170+0x4000] ;  /* 0x00400000aa58783b */ /* 0x000f620000004200 */
[----:B------:R-:W-:Y:S01]  /*12e70*/  MUFU.EX2 R166, R166 ;  /* 0x000000a600a67308 */ /* 0x000fe20000000800 */
[----:B------:R-:W-:Y:S01]  /*12e80*/  FFMA.FTZ R151, R12, UR4, -R171 ;  /* 0x000000040c977c23 */ /* 0x000fe200080108ab */
[----:B---3--:R-:W-:Y:S01]  /*12e90*/  F2FP.BF16.F32.PACK_AB R96, R167, R168 ;  /* 0x000000a8a760723e */ /* 0x008fe200000010ff */
[----:B------:R-:W3:Y:S01]  /*12ea0*/  LDSM.16.MT88.4 R4, [R169+0x4000] ;  /* 0x00400000a904783b */ /* 0x000ee20000004200 */
[----:B------:R-:W1:Y:S01]  /*12eb0*/  MUFU.EX2 R165, R165 ;  /* 0x000000a500a57308 */ /* 0x000e620000000800 */
[--C-:B------:R-:W-:Y:S01]  /*12ec0*/  FFMA.FTZ R177, R224, UR4, -R175.reuse ;  /* 0x00000004e0b17c23 */ /* 0x100fe200080108af */
[----:B------:R-:W-:Y:S01]  /*12ed0*/  FFMA.FTZ R179, R210, UR4, -R175 ;  /* 0x00000004d2b37c23 */ /* 0x000fe200080108af */
[----:B------:R-:W3:Y:S01]  /*12ee0*/  LDSM.16.MT88.4 R16, [R173+0xc800] ;  /* 0x00c80000ad10783b */ /* 0x000ee20000004200 */
[----:B------:R-:W-:Y:S01]  /*12ef0*/  MUFU.EX2 R162, R162 ;  /* 0x000000a200a27308 */ /* 0x000fe20000000800 */
[--C-:B------:R-:W-:Y:S01]  /*12f00*/  FFMA.FTZ R189, R214, UR4, -R171.reuse ;  /* 0x00000004d6bd7c23 */ /* 0x100fe200080108ab */
[----:B----4-:R-:W-:Y:S01]  /*12f10*/  F2FP.BF16.F32.PACK_AB R98, R163, R164 ;  /* 0x000000a4a362723e */ /* 0x010fe200000010ff */
[----:B------:R-:W4:Y:S01]  /*12f20*/  LDSM.16.MT88.4 R12, [R170+0x800] ;  /* 0x00080000aa0c783b */ /* 0x000f220000004200 */
[----:B------:R-:W2:Y:S01]  /*12f30*/  MUFU.EX2 R161, R161 ;  /* 0x000000a100a17308 */ /* 0x000ea20000000800 */
[--C-:B------:R-:W-:Y:S01]  /*12f40*/  FFMA.FTZ R187, R218, UR4, -R171.reuse ;  /* 0x00000004dabb7c23 */ /* 0x100fe200080108ab */
[----:B------:R-:W-:Y:S01]  /*12f50*/  FFMA.FTZ R216, R216, UR4, -R171 ;  /* 0x00000004d8d87c23 */ /* 0x000fe200080108ab */
[----:B------:R-:W4:Y:S01]  /*12f60*/  LDSM.16.MT88.4 R8, [R186+0x10800] ;  /* 0x01080000ba08783b */ /* 0x000f220000004200 */
[----:B------:R-:W-:Y:S01]  /*12f70*/  MUFU.EX2 R160, R160 ;  /* 0x000000a000a07308 */ /* 0x000fe20000000800 */
[----:B------:R-:W-:Y:S01]  /*12f80*/  FFMA.FTZ R222, R222, UR4, -R175 ;  /* 0x00000004dede7c23 */ /* 0x000fe200080108af */
        /* <DEDUP_REMOVED lines=8> */
[----:B--2---:R-:W-:Y:S01]  /*13010*/  F2FP.BF16.F32.PACK_AB R99, R161, R162 ;  /* 0x000000a2a163723e */ /* 0x004fe200000010ff */
[----:B------:R-:W-:Y:S01]  /*13020*/  LDSM.16.MT88.4 R136, [R186+0xc800] ;  /* 0x00c80000ba88783b */ /* 0x000fe20000004200 */
[----:B------:R-:W-:Y:S01]  /*13030*/  MUFU.EX2 R155, R155 ;  /* 0x0000009b009b7308 */ /* 0x000fe20000000800 */
[----:B------:R-:W-:Y:S01]  /*13040*/  FFMA.FTZ R176, R176, UR4, -R171 ;  /* 0x00000004b0b07c23 */ /* 0x000fe200080108ab */
[----:B------:R-:W-:Y:S01]  /*13050*/  FADD.FTZ R167, R168, R167 ;  /* 0x000000a7a8a77221 */ /* 0x000fe20000010000 */
        /* <DEDUP_REMOVED lines=65> */
[C---:B-1----:R-:W-:Y:S08]  /*13470*/  HMMA.16816.F32.BF16 R44, R4.reuse, R144, R44 ;  /* 0x00000090042c723c */ /* 0x042ff0000004182c */
[----:B--2---:R-:W-:Y:S01]  /*13480*/  HMMA.16816.F32.BF16 R84, R4, R16, R84 ;  /* 0x000000100454723c */ /* 0x004fe20000041854 */
        /* <DEDUP_REMOVED lines=24> */
[----:B--2---:R-:W2:Y:S07]  /*13610*/  LDSM.16.MT88.4 R16, [R186+0xf000] ;  /* 0x00f00000ba10783b */ /* 0x004eae0000004200 */
[C---:B---3--:R-:W-:Y:S08]  /*13620*/  HMMA.16816.F32.BF16 R92, R4.reuse, R12, R92 ;  /* 0x0000000c045c723c */ /* 0x048ff0000004185c */
[----:B------:R-:W-:Y:S01]  /*13630*/  HMMA.16816.F32.BF16 R96, R4, R14, R96 ;  /* 0x0000000e0460723c */ /* 0x000fe20000041860 */
[----:B-1----:R-:W-:Y:S01]  /*13640*/  F2FP.BF16.F32.PACK_AB R4, R212, R177 ;  /* 0x000000b1d404723e */ /* 0x002fe200000010ff */
[----:B------:R-:W-:Y:S01]  /*13650*/  LDSM.16.MT88.4 R12, [R186+0x11000] ;  /* 0x01100000ba0c783b */ /* 0x000fe20000004200 */
[----:B------:R-:W-:-:S02]  /*13660*/  F2FP.BF16.F32.PACK_AB R5, R189, R214 ;  /* 0x000000d6bd05723e */ /* 0x000fc400000010ff */
[----:B-----5:R-:W-:Y:S02]  /*13670*/  F2FP.BF16.F32.PACK_AB R6, R179, R210 ;  /* 0x000000d2b306723e */ /* 0x020fe400000010ff */
[----:B------:R-:W-:-:S07]  /*13680*/  F2FP.BF16.F32.PACK_AB R7, R216, R187 ;  /* 0x000000bbd807723e */ /* 0x000fce00000010ff */
[C---:B----4-:R-:W-:Y:S08]  /*13690*/  HMMA.16816.F32.BF16 R120, R4.reuse, R8, R120 ;  /* 0x000000080478723c */ /* 0x050ff00000041878 */
        /* <DEDUP_REMOVED lines=163> */
.L_x_5235:
[----:B------:R-:W1:Y:S01]  /*140d0*/  LDCU UR4, c[0x0][0x3c0] ;  /* 0x00007800ff0477ac */ /* 0x000e620008000800 */
[----:B------:R-:W-:Y:S02]  /*140e0*/  UMOV UR8, URZ ;  /* 0x000000ff00087c82 */ /* 0x000fe40008000000 */
[----:B------:R-:W-:Y:S01]  /*140f0*/  IADD3 R5, P0, PT, RZ, -UR8, RZ ;  /* 0x80000008ff057c10 */ /* 0x000fe2000ff1e0ff */
[----:B-1----:R-:W-:-:S06]  /*14100*/  USHF.L.U32 UR4, UR4, 0x6, URZ ;  /* 0x0000000604047899 */ /* 0x002fcc00080006ff */
[----:B------:R-:W-:-:S05]  /*14110*/  IMAD.X R4, RZ, RZ, ~UR4, P0 ;  /* 0x80000004ff047e24 */ /* 0x000fca00080e06ff */
[----:B------:R-:W-:-:S04]  /*14120*/  SHF.R.S64 R5, R5, 0x1f, R4 ;  /* 0x0000001f05057819 */ /* 0x000fc80000001004 */
[----:B------:R-:W-:-:S04]  /*14130*/  IADD3 R198, P0, PT, R5, R198, RZ ;  /* 0x000000c605c67210 */ /* 0x000fc80007f1e0ff */
[----:B------:R-:W-:-:S09]  /*14140*/  LEA.HI.X.SX32 R199, R4, R199, 0x1, P0 ;  /* 0x000000c704c77211 */ /* 0x000fd200000f0eff */
.L_x_5236:
        /* <DEDUP_REMOVED lines=8> */
[----:B------:R-:W-:Y:S01]  /*141d0*/  LOP3.LUT R150, R5, 0x1e00, R150, 0xf8, !PT ;  /* 0x00001e0005967812 */ /* 0x000fe200078ef896 */
[----:B------:R-:W-:Y:S01]  /*141e0*/  IMAD.IADD R192, R153, 0x1, R152 ;  /* 0x0000000199c07824 */ /* 0x000fe200078e0298 */
        /* <DEDUP_REMOVED lines=11> */
[----:B------:R-:W-:Y:S01]  /*142a0*/  IMAD.IADD R193, R153, 0x1, R186 ;  /* 0x0000000199c17824 */ /* 0x000fe200078e02ba */
[----:B------:R-:W-:Y:S01]  /*142b0*/  LDGSTS.E.BYPASS.LTC128B.128 [R219+0xe000], desc[UR6][R198.64+0x80] ;  /* 0x0e000080c6db7fae */ /* 0x000fe2000b981a06 */
[----:B------:R-:W-:-:S02]  /*142c0*/  IADD3 R6, P0, PT, R198, UR4, RZ ;  /* 0x00000004c6067c10 */ /* 0x000fc4000ff1e0ff */
[----:B------:R-:W-:Y:S01]  /*142d0*/  LEA R205, R4, UR5, 0x1 ;  /* 0x0000000504cd7c11 */ /* 0x000fe2000f8e08ff */
[----:B------:R-:W-:Y:S01]  /*142e0*/  LDGSTS.E.BYPASS.LTC128B.128 [R219+0x10000], desc[UR6][R198.64+0x100] ;  /* 0x10000100c6db7fae */ /* 0x000fe2000b981a06 */
[----:B------:R-:W-:Y:S02]  /*142f0*/  IADD3.X R7, PT, PT, R199, UR9, RZ, P0, !PT ;  /* 0x00000009c7077c10 */ /* 0x000fe400087fe4ff */
[----:B------:R-:W-:Y:S01]  /*14300*/  IADD3 R8, P0, PT, R6, UR4, RZ ;  /* 0x0000000406087c10 */ /* 0x000fe2000ff1e0ff */
[--C-:B------:R-:W-:Y:S02]  /*14310*/  IMAD.IADD R204, R186, 0x1, R205.reuse ;  /* 0x00000001bacc7824 */ /* 0x100fe400078e02cd */
[----:B------:R-:W-:Y:S01]  /*14320*/  LDGSTS.E.BYPASS.LTC128B.128 [R219+0xc800], desc[UR6][R6.64] ;  /* 0x0c80000006db7fae */ /* 0x000fe2000b981a06 */
[----:B------:R-:W-:Y:S01]  /*14330*/  IADD3.X R9, PT, PT, R7, UR9, RZ, P0, !PT ;  /* 0x0000000907097c10 */ /* 0x000fe200087fe4ff */
[----:B------:R-:W-:Y:S01]  /*14340*/  IMAD.IADD R197, R152, 0x1, R205 ;  /* 0x0000000198c57824 */ /* 0x000fe200078e02cd */
[----:B------:R-:W-:Y:S01]  /*14350*/  IADD3 R10, P0, PT, R8, UR4, RZ ;  /* 0x00000004080a7c10 */ /* 0x000fe2000ff1e0ff */
[----:B------:R-:W-:Y:S02]  /*14360*/  LDGSTS.E.BYPASS.LTC128B.128 [R219+0xe800], desc[UR6][R6.64+0x80] ;  /* 0x0e80008006db7fae */ /* 0x000fe4000b981a06 */
[C---:B------:R-:W-:Y:S01]  /*14370*/  IMAD.IADD R187, R186.reuse, 0x1, R197 ;  /* 0x00000001babb7824 */ /* 0x040fe200078e02c5 */
[----:B------:R-:W-:Y:S01]  /*14380*/  IADD3.X R11, PT, PT, R9, UR9, RZ, P0, !PT ;  /* 0x00000009090b7c10 */ /* 0x000fe200087fe4ff */
[----:B------:R-:W-:Y:S01]  /*14390*/  LDGSTS.E.BYPASS.LTC128B.128 [R219+0x10800], desc[UR6][R6.64+0x100] ;  /* 0x1080010006db7fae */ /* 0x000fe2000b981a06 */
[----:B------:R-:W-:-:S03]  /*143a0*/  IMAD.IADD R186, R186, 0x1, R192 ;  /* 0x00000001baba7824 */ /* 0x000fc600078e02c0 */
        /* <DEDUP_REMOVED lines=174> */
[----:B------:R-:W-:Y:S01]  /*14e90*/  IABS R9, R10 ;  /* 0x0000000a00097213 */ /* 0x000fe20000000000 */
[----:B------:R-:W3:Y:S01]  /*14ea0*/  LDCU.64 UR4, c[0x0][0x3a0] ;  /* 0x00007400ff0477ac */ /* 0x000ee20008000a00 */
        /* <DEDUP_REMOVED lines=53> */
[----:B------:R-:W-:Y:S01]  /*15200*/  LEA.HI.X R195, R8, R195, R5, 0x1, P0 ;  /* 0x000000c308c37211 */ /* 0x000fe200000f0c05 */
[----:B------:R-:W-:Y:S06]  /*15210*/  BRA `(.L_x_5239) ;  /* 0x0000000000207947 */ /* 0x000fec0003800000 */
.L_x_5238:
        /* <DEDUP_REMOVED lines=8> */
.L_x_5239:
[----:B------:R-:W1:Y:S01]  /*152a0*/  LDCU UR5, c[0x0][0x3bc] ;  /* 0x00007780ff0577ac */ /* 0x000e620008000800 */
[----:B------:R-:W-:Y:S01]  /*152b0*/  IMAD.MOV.U32 R197, RZ, RZ, R195 ;  /* 0x000000ffffc57224 */ /* 0x000fe200078e00c3 */
[----:B------:R-:W-:-:S04]  /*152c0*/  USHF.L.U32 UR4, UR8, 0x5, URZ ;  /* 0x0000000508047899 */ /* 0x000fc800080006ff */
[----:B------:R-:W-:Y:S01]  /*152d0*/  @!PT LDS RZ, [RZ] ;  /* 0x00000000fffff984 */ /* 0x000fe20000000800 */
[----:B------:R-:W-:Y:S01]  /*152e0*/  @!PT LDS RZ, [RZ] ;  /* 0x00000000fffff984 */ /* 0x000fe20000000800 */
[----:B------:R-:W-:Y:S01]  /*152f0*/  @!PT LDS RZ, [RZ] ;  /* 0x00000000fffff984 */ /* 0x000fe20000000800 */
[----:B------:R2:W-:Y:S02]  /*15300*/  LDGSTS.E.BYPASS.LTC128B.128 [R219+0x6000], desc[UR6][R196.64] ;  /* 0x06000000c4db7fae */ /* 0x0005e4000b981a06 */
[----:B------:R-:W-:Y:S02]  /*15310*/  IADD3 R8, P0, PT, R196, UR4, RZ ;  /* 0x00000004c4087c10 */ /* 0x000fe4000ff1e0ff */
[----:B------:R2:W-:Y:S04]  /*15320*/  LDGSTS.E.BYPASS.LTC128B.128 [R219+0x8000], desc[UR6][R196.64+0x80] ;  /* 0x08000080c4db7fae */ /* 0x0005e8000b981a06 */
[----:B------:R2:W-:Y:S01]  /*15330*/  LDGSTS.E.BYPASS.LTC128B.128 [R219+0xa000], desc[UR6][R196.64+0x100] ;  /* 0x0a000100c4db7fae */ /* 0x0005e2000b981a06 */
[----:B-1----:R-:W-:-:S06]  /*15340*/  USHF.L.U64.HI UR5, UR8, 0x5, UR5 ;  /* 0x0000000508057899 */ /* 0x002fcc0008010205 */
[----:B------:R-:W-:Y:S02]  /*15350*/  IADD3.X R9, PT, PT, R195, UR5, RZ, P0, !PT ;  /* 0x00000005c3097c10 */ /* 0x000fe400087fe4ff */
[----:B------:R-:W-:-:S03]  /*15360*/  IADD3 R6, P0, PT, R8, UR4, RZ ;  /* 0x0000000408067c10 */ /* 0x000fc6000ff1e0ff */
        /* <DEDUP_REMOVED lines=13> */
.L_x_5237:
[----:B--2---:R-:W-:Y:S01]  /*15440*/  IMAD R4, R135, 0x40, R134 ;  /* 0x0000004087047824 */ /* 0x004fe200078e0286 */
        /* <DEDUP_REMOVED lines=8> */
[----:B------:R-:W-:Y:S01]  /*154d0*/  ISETP.GT.AND P1, PT, R208, R7, PT ;  /* 0x00000007d000720c */ /* 0x000fe20003f24270 */
[----:B------:R-:W-:Y:S01]  /*154e0*/  UMOV UR8, 0x400 ;  /* 0x0000040000087882 */ /* 0x000fe20000000000 */
[----:B------:R-:W-:-:S02]  /*154f0*/  ISETP.GE.AND P0, PT, R7, R207, PT ;  /* 0x000000cf0700720c */ /* 0x000fc40003f06270 */
[----:B------:R-:W-:Y:S02]  /*15500*/  FSEL R13, R148, -INF , !P1 ;  /* 0xff800000940d7808 */ /* 0x000fe40004800000 */
[----:B------:R-:W-:Y:S02]  /*15510*/  ISETP.GT.AND P1, PT, R2, R7, PT ;  /* 0x000000070200720c */ /* 0x000fe40003f24270 */
[-C--:B------:R-:W-:Y:S02]  /*15520*/  ISETP.GT.AND P3, PT, R208, R5.reuse, PT ;  /* 0x00000005d000720c */ /* 0x080fe40003f64270 */
[----:B------:R-:W-:Y:S01]  /*15530*/  ISETP.GE.AND P6, PT, R7, R206, PT ;  /* 0x000000ce0700720c */ /* 0x000fe20003fc6270 */
[----:B------:R-:W-:Y:S01]  /*15540*/  VIADD R7, R4, 0xffffff89 ;  /* 0xffffff8904077836 */ /* 0x000fe20000000000 */
[----:B------:R-:W-:Y:S02]  /*15550*/  FSEL R11, R150, -INF , !P1 ;  /* 0xff800000960b7808 */ /* 0x000fe40004800000 */
[----:B------:R-:W-:-:S02]  /*15560*/  ISETP.GT.AND P1, PT, R2, R5, PT ;  /* 0x000000050200720c */ /* 0x000fc40003f24270 */
[----:B------:R-:W-:Y:S01]  /*15570*/  FSEL R13, R13, -INF , !P0 ;  /* 0xff8000000d0d7808 */ /* 0x000fe20004000000 */
[----:B-1----:R-:W-:Y:S01]  /*15580*/  ULEA UR5, UR5, UR8, 0x18 ;  /* 0x0000000805057291 */ /* 0x002fe2000f8ec0ff */
        /* <DEDUP_REMOVED lines=9> */
[----:B------:R-:W-:Y:S02]  /*15620*/  FSEL R5, R5, -INF , !P3 ;  /* 0xff80000005057808 */ /* 0x000fe40005800000 */
[----:B------:R-:W-:-:S02]  /*15630*/  ISETP.GE.AND P0, PT, R9, R207, PT ;  /* 0x000000cf0900720c */ /* 0x000fc40003f06270 */
[----:B------:R-:W-:Y:S02]  /*15640*/  ISETP.GE.AND P6, PT, R9, R206, PT ;  /* 0x000000ce0900720c */ /* 0x000fe40003fc6270 */
[-C--:B------:R-:W-:Y:S02]  /*15650*/  ISETP.GT.AND P3, PT, R208, R7.reuse, PT ;  /* 0x00000007d000720c */ /* 0x080fe40003f64270 */
[----:B------:R-:W-:Y:S02]  /*15660*/  FSEL R9, R146, -INF , !P1 ;  /* 0xff80000092097808 */ /* 0x000fe40004800000 */
[----:B------:R-:W-:Y:S02]  /*15670*/  ISETP.GT.AND P1, PT, R2, R7, PT ;  /* 0x000000070200720c */ /* 0x000fe40003f24270 */
[----:B------:R-:W-:Y:S02]  /*15680*/  FSEL R15, R15, -INF , !P0 ;  /* 0xff8000000f0f7808 */ /* 0x000fe40004000000 */
        /* <DEDUP_REMOVED lines=9> */
[----:B------:R-:W-:Y:S02]  /*15720*/  FSEL R140, R140, -INF , !P6 ;  /* 0xff8000008c8c7808 */ /* 0x000fe40007000000 */
[----:B------:R-:W-:Y:S02]  /*15730*/  ISETP.GT.AND P3, PT, R208, R21, PT ;  /* 0x00000015d000720c */ /* 0x000fe40003f64270 */
[----:B------:R-:W-:Y:S02]  /*15740*/  FSEL R142, R142, -INF , !P1 ;  /* 0xff8000008e8e7808 */ /* 0x000fe40004800000 */
[----:B------:R-:W-:-:S02]  /*15750*/  ISETP.GE.AND P0, PT, R23, R207, PT ;  /* 0x000000cf1700720c */ /* 0x000fc40003f06270 */
[----:B------:R-:W-:Y:S01]  /*15760*/  ISETP.GE.AND P6, PT, R23, R206, PT ;  /* 0x000000ce1700720c */ /* 0x000fe20003fc6270 */
[----:B------:R-:W-:Y:S01]  /*15770*/  VIADD R23, R4, 0xffffff98 ;  /* 0xffffff9804177836 */ /* 0x000fe20000000000 */
[----:B------:R-:W-:Y:S02]  /*15780*/  ISETP.GT.AND P1, PT, R2, R21, PT ;  /* 0x000000150200720c */ /* 0x000fe40003f24270 */
[----:B------:R-:W-:Y:S02]  /*15790*/  FSEL R213, R141, -INF , !P3 ;  /* 0xff8000008dd57808 */ /* 0x000fe40005800000 */
[----:B------:R-:W-:Y:S02]  /*157a0*/  FSEL R211, R140, -INF , !P0 ;  /* 0xff8000008cd37808 */ /* 0x000fe40004000000 */
[----:B------:R-:W-:Y:S02]  /*157b0*/  FSEL R141, R143, -INF , !P1 ;  /* 0xff8000008f8d7808 */ /* 0x000fe40004800000 */
[----:B------:R-:W-:-:S02]  /*157c0*/  ISETP.GE.AND P0, PT, R21, R207, PT ;  /* 0x000000cf1500720c */ /* 0x000fc40003f06270 */
[----:B------:R-:W-:Y:S02]  /*157d0*/  ISETP.GE.AND P3, PT, R21, R206, PT ;  /* 0x000000ce1500720c */ /* 0x000fe40003f66270 */
[----:B------:R-:W-:Y:S02]  /*157e0*/  FSEL R143, R142, -INF , !P6 ;  /* 0xff8000008e8f7808 */ /* 0x000fe40007000000 */
[----:B------:R-:W-:Y:S02]  /*157f0*/  IADD3 R21, PT, PT, R4, -0x67, RZ ;  /* 0xffffff9904157810 */ /* 0x000fe40007ffe0ff */
[-C--:B------:R-:W-:Y:S02]  /*15800*/  ISETP.GT.AND P6, PT, R208, R23.reuse, PT ;  /* 0x00000017d000720c */ /* 0x080fe40003fc4270 */
[----:B------:R-:W-:Y:S02]  /*15810*/  ISETP.GT.AND P1, PT, R2, R23, PT ;  /* 0x000000170200720c */ /* 0x000fe40003f24270 */
[----:B------:R-:W-:-:S02]  /*15820*/  FSEL R141, R141, -INF , !P3 ;  /* 0xff8000008d8d7808 */ /* 0x000fc40005800000 */
[----:B------:R-:W-:Y:S02]  /*15830*/  FSEL R213, R213, -INF , !P0 ;  /* 0xff800000d5d57808 */ /* 0x000fe40004000000 */
[----:B------:R-:W-:Y:S02]  /*15840*/  FSEL R136, R136, -INF , !P6 ;  /* 0xff80000088887808 */ /* 0x000fe40007000000 */
[----:B------:R-:W-:Y:S02]  /*15850*/  ISETP.GT.AND P3, PT, R208, R21, PT ;  /* 0x00000015d000720c */ /* 0x000fe40003f64270 */
[----:B------:R-:W-:Y:S02]  /*15860*/  FSEL R138, R138, -INF , !P1 ;  /* 0xff8000008a8a7808 */ /* 0x000fe40004800000 */
[C---:B------:R-:W-:Y:S02]  /*15870*/  ISETP.GE.AND P0, PT, R23.reuse, R207, PT ;  /* 0x000000cf1700720c */ /* 0x040fe40003f06270 */
[----:B------:R-:W-:Y:S01]  /*15880*/  ISETP.GE.AND P6, PT, R23, R206, PT ;  /* 0x000000ce1700720c */ /* 0x000fe20003fc6270 */
[----:B------:R-:W-:Y:S01]  /*15890*/  VIADD R23, R4, 0xffffffa0 ;  /* 0xffffffa004177836 */ /* 0x000fe20000000000 */
[----:B------:R-:W-:-:S02]  /*158a0*/  ISETP.GT.AND P1, PT, R2, R21, PT ;  /* 0x000000150200720c */ /* 0x000fc40003f24270 */
[----:B------:R-:W-:Y:S02]  /*158b0*/  FSEL R171, R137, -INF , !P3 ;  /* 0xff80000089ab7808 */ /* 0x000fe40005800000 */
[----:B------:R-:W-:Y:S02]  /*158c0*/  FSEL R177, R136, -INF , !P0 ;  /* 0xff80000088b17808 */ /* 0x000fe40004000000 */
[----:B------:R-:W-:Y:S02]  /*158d0*/  FSEL R137, R139, -INF , !P1 ;  /* 0xff8000008b897808 */ /* 0x000fe40004800000 */
[C---:B------:R-:W-:Y:S02]  /*158e0*/  ISETP.GE.AND P0, PT, R21.reuse, R207, PT ;  /* 0x000000cf1500720c */ /* 0x040fe40003f06270 */
[----:B------:R-:W-:Y:S02]  /*158f0*/  ISETP.GE.AND P3, PT, R21, R206, PT ;  /* 0x000000ce1500720c */ /* 0x000fe40003f66270 */
[----:B------:R-:W-:-:S02]  /*15900*/  FSEL R139, R138, -INF , !P6 ;  /* 0xff8000008a8b7808 */ /* 0x000fc40007000000 */
[----:B------:R-:W-:Y:S02]  /*15910*/  IADD3 R21, PT, PT, R4, -0x5f, RZ ;  /* 0xffffffa104157810 */ /* 0x000fe40007ffe0ff */
[----:B------:R-:W-:Y:S02]  /*15920*/  ISETP.GT.AND P6, PT, R208, R23, PT ;  /* 0x00000017d000720c */ /* 0x000fe40003fc4270 */
[----:B------:R-:W-:Y:S02]  /*15930*/  FSEL R171, R171, -INF , !P0 ;  /* 0xff800000abab7808 */ /* 0x000fe40004000000 */
[----:B------:R-:W-:Y:S02]  /*15940*/  FSEL R137, R137, -INF , !P3 ;  /* 0xff80000089897808 */ /* 0x000fe40005800000 */
[----:B------:R-:W-:Y:S02]  /*15950*/  ISETP.GE.AND P0, PT, R23, R207, PT ;  /* 0x000000cf1700720c */ /* 0x000fe40003f06270 */
[----:B------:R-:W-:-:S02]  /*15960*/  ISETP.GT.AND P1, PT, R2, R23, PT ;  /* 0x000000170200720c */ /* 0x000fc40003f24270 */
[----:B------:R-:W-:Y:S02]  /*15970*/  FSEL R32, R32, -INF , !P6 ;  /* 0xff80000020207808 */ /* 0x000fe40007000000 */
[----:B------:R-:W-:Y:S02]  /*15980*/  ISETP.GT.AND P3, PT, R208, R21, PT ;  /* 0x00000015d000720c */ /* 0x000fe40003f64270 */
[----:B------:R-:W-:Y:S02]  /*15990*/  FSEL R205, R32, -INF , !P0 ;  /* 0xff80000020cd7808 */ /* 0x000fe40004000000 */
[----:B------:R-:W-:Y:S02]  /*159a0*/  FSEL R34, R34, -INF , !P1 ;  /* 0xff80000022227808 */ /* 0x000fe40004800000 */
[----:B------:R-:W-:Y:S02]  /*159b0*/  FSEL R33, R33, -INF , !P3 ;  /* 0xff80000021217808 */ /* 0x000fe40005800000 */
[----:B------:R-:W-:-:S02]  /*159c0*/  ISETP.GE.AND P0, PT, R21, R207, PT ;  /* 0x000000cf1500720c */ /* 0x000fc40003f06270 */
[----:B------:R-:W-:Y:S02]  /*159d0*/  ISETP.GT.AND P1, PT, R2, R21, PT ;  /* 0x000000150200720c */ /* 0x000fe40003f24270 */
[-C--:B------:R-:W-:Y:S01]  /*159e0*/  ISETP.GE.AND P3, PT, R21, R206.reuse, PT ;  /* 0x000000ce1500720c */ /* 0x080fe20003f66270 */
[----:B------:R-:W-:Y:S01]  /*159f0*/  VIADD R21, R4, 0xffffffa8 ;  /* 0xffffffa804157836 */ /* 0x000fe20000000000 */
[----:B------:R-:W-:Y:S02]  /*15a00*/  ISETP.GE.AND P6, PT, R23, R206, PT ;  /* 0x000000ce1700720c */ /* 0x000fe40003fc6270 */
[----:B------:R-:W-:Y:S02]  /*15a10*/  FSEL R35, R35, -INF , !P1 ;  /* 0xff80000023237808 */ /* 0x000fe40004800000 */
[----:B------:R-:W-:Y:S02]  /*15a20*/  FSEL R189, R34, -INF , !P6 ;  /* 0xff80000022bd7808 */ /* 0x000fe40007000000 */
[----:B------:R-:W-:-:S02]  /*15a30*/  ISETP.GT.AND P6, PT, R208, R21, PT ;  /* 0x00000015d000720c */ /* 0x000fc40003fc4270 */
[----:B------:R-:W-:Y:S02]  /*15a40*/  IADD3 R23, PT, PT, R4, -0x57, RZ ;  /* 0xffffffa904177810 */ /* 0x000fe40007ffe0ff */
[----:B------:R-:W-:Y:S02]  /*15a50*/  FSEL R209, R33, -INF , !P0 ;  /* 0xff80000021d17808 */ /* 0x000fe40004000000 */
[----:B------:R-:W-:Y:S02]  /*15a60*/  ISETP.GE.AND P0, PT, R21, R207, PT ;  /* 0x000000cf1500720c */ /* 0x000fe40003f06270 */
[----:B------:R-:W-:Y:S02]  /*15a70*/  FSEL R28, R28, -INF , !P6 ;  /* 0xff8000001c1c7808 */ /* 0x000fe40007000000 */
[----:B------:R-:W-:Y:S02]  /*15a80*/  ISETP.GT.AND P1, PT, R2, R21, PT ;  /* 0x000000150200720c */ /* 0x000fe40003f24270 */
[----:B------:R-:W-:-:S02]  /*15a90*/  FSEL R191, R35, -INF , !P3 ;  /* 0xff80000023bf7808 */ /* 0x000fc40005800000 */
[-C--:B------:R-:W-:Y:S02]  /*15aa0*/  ISETP.GT.AND P3, PT, R208, R23.reuse, PT ;  /* 0x00000017d000720c */ /* 0x080fe40003f64270 */
[----:B------:R-:W-:Y:S01]  /*15ab0*/  ISETP.GE.AND P6, PT, R21, R206, PT ;  /* 0x000000ce1500720c */ /* 0x000fe20003fc6270 */
[----:B------:R-:W-:Y:S01]  /*15ac0*/  VIADD R21, R4, 0xffffffb0 ;  /* 0xffffffb004157836 */ /* 0x000fe20000000000 */
[----:B------:R-:W-:Y:S02]  /*15ad0*/  FSEL R197, R28, -INF , !P0 ;  /* 0xff8000001cc57808 */ /* 0x000fe40004000000 */
[----:B------:R-:W-:Y:S02]  /*15ae0*/  ISETP.GT.AND P0, PT, R2, R23, PT ;  /* 0x000000170200720c */ /* 0x000fe40003f04270 */
[----:B------:R-:W-:Y:S02]  /*15af0*/  FSEL R30, R30, -INF , !P1 ;  /* 0xff8000001e1e7808 */ /* 0x000fe40004800000 */
[----:B------:R-:W-:-:S02]  /*15b00*/  ISETP.GE.AND P1, PT, R23, R207, PT ;  /* 0x000000cf1700720c */ /* 0x000fc40003f26270 */
[----:B------:R-:W-:Y:S02]  /*15b10*/  FSEL R29, R29, -INF , !P3 ;  /* 0xff8000001d1d7808 */ /* 0x000fe40005800000 */
[----:B------:R-:W-:Y:S02]  /*15b20*/  FSEL R31, R31, -INF , !P0 ;  /* 0xff8000001f1f7808 */ /* 0x000fe40004000000 */
[----:B------:R-:W-:Y:S01]  /*15b30*/  ISETP.GE.AND P3, PT, R23, R206, PT ;  /* 0x000000ce1700720c */ /* 0x000fe20003f66270 */
[----:B------:R-:W-:Y:S01]  /*15b40*/  VIADD R23, R4, 0xffffffb8 ;  /* 0xffffffb804177836 */ /* 0x000fe20000000000 */
[----:B------:R-:W-:Y:S02]  /*15b50*/  ISETP.GT.AND P0, PT, R208, R21, PT ;  /* 0x00000015d000720c */ /* 0x000fe40003f04270 */
[----:B------:R-:W-:Y:S02]  /*15b60*/  FSEL R193, R29, -INF , !P1 ;  /* 0xff8000001dc17808 */ /* 0x000fe40004800000 */
[----:B------:R-:W-:-:S02]  /*15b70*/  IADD3 R29, PT, PT, R4, -0x4f, RZ ;  /* 0xffffffb1041d7810 */ /* 0x000fc40007ffe0ff */
[----:B------:R-:W-:Y:S02]  /*15b80*/  FSEL R187, R30, -INF , !P6 ;  /* 0xff8000001ebb7808 */ /* 0x000fe40007000000 */
[----:B------:R-:W-:Y:S02]  /*15b90*/  FSEL R179, R31, -INF , !P3 ;  /* 0xff8000001fb37808 */ /* 0x000fe40005800000 */
[----:B------:R-:W-:Y:S02]  /*15ba0*/  FSEL R24, R24, -INF , !P0 ;  /* 0xff80000018187808 */ /* 0x000fe40004000000 */
[C---:B------:R-:W-:Y:S02]  /*15bb0*/  ISETP.GE.AND P6, PT, R21.reuse, R207, PT ;  /* 0x000000cf1500720c */ /* 0x040fe40003fc6270 */
[----:B------:R-:W-:Y:S02]  /*15bc0*/  ISETP.GT.AND P1, PT, R2, R21, PT ;  /* 0x000000150200720c */ /* 0x000fe40003f24270 */
[----:B------:R-:W-:-:S02]  /*15bd0*/  ISETP.GE.AND P3, PT, R21, R206, PT ;  /* 0x000000ce1500720c */ /* 0x000fc40003f66270 */
[-C--:B------:R-:W-:Y:S02]  /*15be0*/  ISETP.GT.AND P0, PT, R208, R29.reuse, PT ;  /* 0x0000001dd000720c */ /* 0x080fe40003f04270 */
[----:B------:R-:W-:Y:S02]  /*15bf0*/  IADD3 R21, PT, PT, R4, -0x47, RZ ;  /* 0xffffffb904157810 */ /* 0x000fe40007ffe0ff */
[----:B------:R-:W-:Y:S02]  /*15c00*/  FSEL R169, R24, -INF , !P6 ;  /* 0xff80000018a97808 */ /* 0x000fe40007000000 */
[----:B------:R-:W-:Y:S02]  /*15c10*/  FSEL R26, R26, -INF , !P1 ;  /* 0xff8000001a1a7808 */ /* 0x000fe40004800000 */
[----:B------:R-:W-:Y:S02]  /*15c20*/  FSEL R25, R25, -INF , !P0 ;  /* 0xff80000019197808 */ /* 0x000fe40004000000 */
[----:B------:R-:W-:-:S02]  /*15c30*/  ISETP.GT.AND P6, PT, R2, R29, PT ;  /* 0x0000001d0200720c */ /* 0x000fc40003fc4270 */
[C---:B------:R-:W-:Y:S02]  /*15c40*/  ISETP.GT.AND P1, PT, R2.reuse, R23, PT ;  /* 0x000000170200720c */ /* 0x040fe40003f24270 */
[----:B------:R-:W-:Y:S02]  /*15c50*/  ISETP.GT.AND P0, PT, R2, R21, PT ;  /* 0x000000150200720c */ /* 0x000fe40003f04270 */
[----:B------:R-:W-:Y:S02]  /*15c60*/  FMNMX3.FTZ R2, R3, R11, R5, !PT ;  /* 0x0000000b03027276 */ /* 0x000fe40007810005 */
[----:B------:R-:W-:Y:S02]  /*15c70*/  FMNMX3.FTZ R4, R132, R13, R19, !PT ;  /* 0x0000000d84047276 */ /* 0x000fe40007810013 */
[----:B------:R-:W-:Y:S02]  /*15c80*/  FMNMX3.FTZ R2, R2, R9, R7, !PT ;  /* 0x0000000902027276 */ /* 0x000fe40007810007 */
[----:B------:R-:W-:-:S02]  /*15c90*/  FSEL R159, R175, -INF , !P0 ;  /* 0xff800000af9f7808 */ /* 0x000fc40004000000 */
[----:B------:R-:W-:Y:S02]  /*15ca0*/  FMNMX3.FTZ R2, R2, R143, R141, !PT ;  /* 0x0000008f02027276 */ /* 0x000fe4000781008d */
[----:B------:R-:W-:Y:S02]  /*15cb0*/  FSEL R161, R174, -INF , !P1 ;  /* 0xff800000aea17808 */ /* 0x000fe40004800000 */
[C---:B------:R-:W-:Y:S02]  /*15cc0*/  ISETP.GT.AND P0, PT, R208.reuse, R21, PT ;  /* 0x00000015d000720c */ /* 0x040fe40003f04270 */
[----:B------:R-:W-:Y:S02]  /*15cd0*/  ISETP.GT.AND P1, PT, R208, R23, PT ;  /* 0x00000017d000720c */ /* 0x000fe40003f24270 */
[----:B------:R-:W-:Y:S02]  /*15ce0*/  FMNMX3.FTZ R4, R4, R15, R17, !PT ;  /* 0x0000000f04047276 */ /* 0x000fe40007810011 */
[----:B------:R-:W-:-:S02]  /*15cf0*/  FMNMX3.FTZ R2, R2, R139, R137, !PT ;  /* 0x0000008b02027276 */ /* 0x000fc40007810089 */
[----:B------:R-:W-:Y:S02]  /*15d00*/  FSEL R145, R173, -INF , !P0 ;  /* 0xff800000ad917808 */ /* 0x000fe40004000000 */
[----:B------:R-:W-:Y:S02]  /*15d10*/  FSEL R165, R26, -INF , !P3 ;  /* 0xff8000001aa57808 */ /* 0x000fe40005800000 */
[----:B------:R-:W-:Y:S02]  /*15d20*/  FSEL R147, R172, -INF , !P1 ;  /* 0xff800000ac937808 */ /* 0x000fe40004800000 */
[-C--:B------:R-:W-:Y:S02]  /*15d30*/  ISETP.GE.AND P0, PT, R23, R207.reuse, PT ;  /* 0x000000cf1700720c */ /* 0x080fe40003f06270 */
[----:B------:R-:W-:Y:S02]  /*15d40*/  ISETP.GE.AND P3, PT, R21, R207, PT ;  /* 0x000000cf1500720c */ /* 0x000fe40003f66270 */
[----:B------:R-:W-:-:S02]  /*15d50*/  FSEL R27, R27, -INF , !P6 ;  /* 0xff8000001b1b7808 */ /* 0x000fc40007000000 */
[----:B------:R-:W-:Y:S02]  /*15d60*/  ISETP.GE.AND P1, PT, R29, R206, PT ;  /* 0x000000ce1d00720c */ /* 0x000fe40003f26270 */
[----:B------:R-:W-:Y:S02]  /*15d70*/  FMNMX3.FTZ R4, R4, R211, R213, !PT ;  /* 0x000000d304047276 */ /* 0x000fe400078100d5 */
[----:B------:R-:W-:Y:S02]  /*15d80*/  FMNMX3.FTZ R2, R2, R189, R191, !PT ;  /* 0x000000bd02027276 */ /* 0x000fe400078100bf */
[----:B------:R-:W-:Y:S02]  /*15d90*/  FSEL R147, R147, -INF , !P0 ;  /* 0xff80000093937808 */ /* 0x000fe40004000000 */
[----:B------:R-:W-:Y:S02]  /*15da0*/  FSEL R145, R145, -INF , !P3 ;  /* 0xff80000091917808 */ /* 0x000fe40005800000 */
[----:B------:R-:W-:-:S02]  /*15db0*/  FMNMX3.FTZ R4, R4, R177, R171, !PT ;  /* 0x000000b104047276 */ /* 0x000fc400078100ab */
[-C--:B------:R-:W-:Y:S02]  /*15dc0*/  ISETP.GE.AND P0, PT, R23, R206.reuse, PT ;  /* 0x000000ce1700720c */ /* 0x080fe40003f06270 */
[----:B------:R-:W-:Y:S02]  /*15dd0*/  ISETP.GE.AND P3, PT, R21, R206, PT ;  /* 0x000000ce1500720c */ /* 0x000fe40003f66270 */
[----:B------:R-:W-:Y:S02]  /*15de0*/  FSEL R163, R27, -INF , !P1 ;  /* 0xff8000001ba37808 */ /* 0x000fe40004800000 */
[----:B------:R-:W-:Y:S02]  /*15df0*/  FMNMX3.FTZ R2, R2, R187, R179, !PT ;  /* 0x000000bb02027276 */ /* 0x000fe400078100b3 */
[----:B------:R-:W-:Y:S02]  /*15e00*/  ISETP.GE.AND P6, PT, R29, R207, PT ;  /* 0x000000cf1d00720c */ /* 0x000fe40003fc6270 */
[----:B------:R-:W-:-:S02]  /*15e10*/  FMNMX3.FTZ R4, R4, R205, R209, !PT ;  /* 0x000000cd04047276 */ /* 0x000fc400078100d1 */
[----:B------:R-:W-:Y:S02]  /*15e20*/  FSEL R161, R161, -INF , !P0 ;  /* 0xff800000a1a17808 */ /* 0x000fe40004000000 */
[----:B------:R-:W-:Y:S02]  /*15e30*/  FSEL R159, R159, -INF , !P3 ;  /* 0xff8000009f9f7808 */ /* 0x000fe40005800000 */
[----:B------:R-:W-:Y:S02]  /*15e40*/  FMNMX3.FTZ R2, R2, R165, R163, !PT ;  /* 0x000000a502027276 */ /* 0x000fe400078100a3 */
[----:B------:R-:W-:Y:S02]  /*15e50*/  FSEL R167, R25, -INF , !P6 ;  /* 0xff80000019a77808 */ /* 0x000fe40007000000 */
[----:B------:R-:W-:Y:S02]  /*15e60*/  FMNMX3.FTZ R4, R4, R197, R193, !PT ;  /* 0x000000c504047276 */ /* 0x000fe400078100c1 */
[----:B------:R-:W-:-:S02]  /*15e70*/  FMNMX3.FTZ R6, R2, R161, R159, !PT ;  /* 0x000000a102067276 */ /* 0x000fc4000781009f */
[----:B------:R-:W-:Y:S02]  /*15e80*/  FMNMX3.FTZ R4, R4, R169, R167, !PT ;  /* 0x000000a904047276 */ /* 0x000fe400078100a7 */
[----:B------:R-:W-:Y:S01]  /*15e90*/  LEA R186, R0, UR5, 0x1 ;  /* 0x0000000500ba7c11 */ /* 0x000fe2000f8e08ff */
[----:B------:R-:W1:Y:S01]  /*15ea0*/  SHFL.BFLY PT, R21, R6, 0x2, 0x1f ;  /* 0x0c401f0006157f89 */ /* 0x000e6200000e0000 */
[----:B------:R-:W-:Y:S02]  /*15eb0*/  FMNMX3.FTZ R8, R4, R147, R145, !PT ;  /* 0x0000009304087276 */ /* 0x000fe40007810091 */
[C---:B------:R-:W-:Y:S01]  /*15ec0*/  IADD3 R16, PT, PT, R186.reuse, 0xc000, RZ ;  /* 0x0000c000ba107810 */ /* 0x040fe20007ffe0ff */
[----:B------:R-:W-:Y:S01]  /*15ed0*/  VIADD R157, R186, 0xc040 ;  /* 0x0000c040ba9d7836 */ /* 0x000fe20000000000 */
[----:B------:R-:W-:Y:S01]  /*15ee0*/  @P4 IADD3 R135, PT, PT, R135, -0x3, RZ ;  /* 0xfffffffd87874810 */ /* 0x000fe20007ffe0ff */
        /* <DEDUP_REMOVED lines=9> */
[----:B-1----:R-:W-:-:S03]  /*15f80*/  FMNMX.FTZ R2, R21, R2, !PT ;  /* 0x0000000215027209 */ /* 0x002fc60007810000 */
[----:B------:R-:W-:Y:S01]  /*15f90*/  LDSM.16.MT88.4 R20, [R160+0xc000] ;  /* 0x00c00000a014783b */ /* 0x000fe20000004200 */
[C---:B------:R-:W-:Y:S01]  /*15fa0*/  FSETP.NEU.FTZ.AND P0, PT, R2.reuse, -INF , PT ;  /* 0xff8000000200780b */ /* 0x040fe20003f1d000 */
[----:B--2---:R-:W-:Y:S01]  /*15fb0*/  FMUL.FTZ R158, R2, UR4 ;  /* 0x00000004029e7c20 */ /* 0x004fe20008410000 */
[----:B---3--:R-:W-:Y:S02]  /*15fc0*/  FMNMX.FTZ R133, R4, R133, !PT ;  /* 0x0000008504857209 */ /* 0x008fe40007810000 */
[----:B------:R-:W-:Y:S02]  /*15fd0*/  FSEL R4, R2, RZ, P0 ;  /* 0x000000ff02047208 */ /* 0x000fe40000000000 */
[----:B------:R-:W-:Y:S01]  /*15fe0*/  FSEL R158, R158, RZ, P0 ;  /* 0x000000ff9e9e7208 */ /* 0x000fe20000000000 */
[C---:B------:R-:W-:Y:S01]  /*15ff0*/  FMUL.FTZ R144, R133.reuse, UR4 ;  /* 0x0000000485907c20 */ /* 0x040fe20008410000 */
[----:B------:R-:W-:Y:S01]  /*16000*/  FSETP.NEU.FTZ.AND P1, PT, R133, -INF , PT ;  /* 0xff8000008500780b */ /* 0x000fe20003f3d000 */
[----:B------:R-:W-:-:S02]  /*16010*/  FADD.FTZ R4, R3, -R4 ;  /* 0x8000000403047221 */ /* 0x000fc40000010000 */
        /* <DEDUP_REMOVED lines=10> */
[--C-:B------:R-:W-:Y:S01]  /*160c0*/  FFMA.FTZ R150, R15, UR4, -R144.reuse ;  /* 0x000000040f967c23 */ /* 0x100fe20008010890 */
[--C-:B------:R-:W-:Y:S01]  /*160d0*/  FFMA.FTZ R149, R17, UR4, -R144.reuse ;  /* 0x0000000411957c23 */ /* 0x100fe20008010890 */
[----:B------:R-:W-:Y:S01]  /*160e0*/  FMUL.FTZ R11, R11, UR4 ;  /* 0x000000040b0b7c20 */ /* 0x000fe20008410000 */
[----:B------:R-:W1:Y:S01]  /*160f0*/  MUFU.EX2 R151, R151 ;  /* 0x0000009700977308 */ /* 0x000e620000000800 */
[----:B------:R-:W-:Y:S01]  /*16100*/  LDSM.16.MT88.4 R12, [R186+0xc000] ;  /* 0x00c00000ba0c783b */ /* 0x000fe20000004200 */
[--C-:B------:R-:W-:Y:S01]  /*16110*/  FFMA.FTZ R177, R177, UR4, -R144.reuse ;  /* 0x00000004b1b17c23 */ /* 0x100fe20008010890 */
[--C-:B------:R-:W-:Y:S01]  /*16120*/  FFMA.FTZ R162, R171, UR4, -R144.reuse ;  /* 0x00000004aba27c23 */ /* 0x100fe20008010890 */
[----:B------:R-:W2:Y:S01]  /*16130*/  MUFU.EX2 R155, R11 ;  /* 0x0000000b009b7308 */ /* 0x000ea20000000800 */
[--C-:B------:R-:W-:Y:S01]  /*16140*/  FFMA.FTZ R164, R211, UR4, -R144.reuse ;  /* 0x00000004d3a47c23 */ /* 0x100fe20008010890 */
[----:B------:R-:W-:Y:S01]  /*16150*/  FFMA.FTZ R173, R213, UR4, -R144 ;  /* 0x00000004d5ad7c23 */ /* 0x000fe20008010890 */
[--C-:B------:R-:W-:Y:S01]  /*16160*/  FFMA.FTZ R175, R143, UR4, -R158.reuse ;  /* 0x000000048faf7c23 */ /* 0x100fe2000801089e */
[----:B------:R-:W-:Y:S01]  /*16170*/  MUFU.EX2 R152, R152 ;  /* 0x0000009800987308 */ /* 0x000fe20000000800 */
[--C-:B------:R-:W-:Y:S01]  /*16180*/  FFMA.FTZ R168, R141, UR4, -R158.reuse ;  /* 0x000000048da87c23 */ /* 0x100fe2000801089e */
[----:B------:R-:W-:Y:S01]  /*16190*/  FFMA.FTZ R166, R139, UR4, -R158 ;  /* 0x000000048ba67c23 */ /* 0x000fe2000801089e */
[----:B------:R-:W-:Y:S01]  /*161a0*/  LDSM.16.MT88.4 R140, [R157+0x800] ;  /* 0x000800009d8c783b */ /* 0x000fe20000004200 */
        /* <DEDUP_REMOVED lines=9> */
[-C--:B------:R-:W-:Y:S01]  /*16240*/  FMUL.FTZ R24, R112, R155.reuse ;  /* 0x0000009b70187220 */ /* 0x080fe20000410000 */
[----:B------:R-:W-:Y:S01]  /*16250*/  FMUL.FTZ R25, R113, R155 ;  /* 0x0000009b71197220 */ /* 0x000fe20000410000 */
[----:B------:R-:W-:Y:S01]  /*16260*/  FMUL.FTZ R27, R115, R151 ;  /* 0x00000097731b7220 */ /* 0x000fe20000410000 */
[----:B------:R-:W-:Y:S01]  /*16270*/  MUFU.EX2 R154, R154 ;  /* 0x0000009a009a7308 */ /* 0x000fe20000000800 */
[----:B------:R-:W2:Y:S01]  /*16280*/  LDSM.16.MT88.4 R104, [R160+0xe000] ;  /* 0x00e00000a068783b */ /* 0x000ea20000004200 */
        /* <DEDUP_REMOVED lines=88> */
[----:B------:R1:W-:Y:S01]  /*16810*/  MUFU.EX2 R171, R177 ;  /* 0x000000b100ab7308 */ /* 0x0003e20000000800 */
        /* <DEDUP_REMOVED lines=14> */
[C---:B------:R-:W-:Y:S01]  /*16900*/  HMMA.16816.F32.BF16 R20, R4.reuse, R22, R116 ;  /* 0x000000160414723c */ /* 0x040fe20000041874 */
[----:B------:R-:W5:Y:S01]  /*16910*/  LDSM.16.MT88.4 R116, [R186+0xe000] ;  /* 0x00e00000ba74783b */ /* 0x000f620000004200 */
[----:B-1----:R-:W-:Y:S01]  /*16920*/  FFMA.FTZ R177, R137, UR4, -R158 ;  /* 0x0000000489b17c23 */ /* 0x002fe2000801089e */
[----:B------:R-:W-:Y:S01]  /*16930*/  MUFU.EX2 R164, R164 ;  /* 0x000000a400a47308 */ /* 0x000fe20000000800 */
[-C--:B------:R-:W-:Y:S01]  /*16940*/  FMUL.FTZ R92, R92, R155.reuse ;  /* 0x0000009b5c5c7220 */ /* 0x080fe20000410000 */
[----:B------:R-:W-:Y:S01]  /*16950*/  FMUL.FTZ R93, R93, R155 ;  /* 0x0000009b5d5d7220 */ /* 0x000fe20000410000 */
[-C--:B------:R-:W-:Y:S01]  /*16960*/  FMUL.FTZ R94, R94, R151.reuse ;  /* 0x000000975e5e7220 */ /* 0x080fe20000410000 */
[----:B------:R-:W1:Y:S01]  /*16970*/  MUFU.EX2 R173, R173 ;  /* 0x000000ad00ad7308 */ /* 0x000e620000000800 */
[C---:B--2---:R-:W-:Y:S01]  /*16980*/  HMMA.16816.F32.BF16 R68, R4.reuse, R104, R68 ;  /* 0x000000680444723c */ /* 0x044fe20000041844 */
[----:B------:R-:W-:Y:S01]  /*16990*/  FMUL.FTZ R95, R95, R151 ;  /* 0x000000975f5f7220 */ /* 0x000fe20000410000 */
[-C--:B------:R-:W-:Y:S01]  /*169a0*/  FMUL.FTZ R96, R96, R155.reuse ;  /* 0x0000009b60607220 */ /* 0x080fe20000410000 */
[----:B------:R-:W-:Y:S01]  /*169b0*/  MUFU.EX2 R162, R162 ;  /* 0x000000a200a27308 */ /* 0x000fe20000000800 */
[----:B------:R-:W-:Y:S01]  /*169c0*/  FMUL.FTZ R97, R97, R155 ;  /* 0x0000009b61617220 */ /* 0x000fe20000410000 */
[-C--:B------:R-:W-:Y:S01]  /*169d0*/  FMUL.FTZ R98, R98, R151.reuse ;  /* 0x0000009762627220 */ /* 0x080fe20000410000 */
[----:B------:R-:W-:Y:S01]  /*169e0*/  FMUL.FTZ R99, R99, R151 ;  /* 0x0000009763637220 */ /* 0x000fe20000410000 */
[----:B------:R-:W-:Y:S01]  /*169f0*/  MUFU.EX2 R175, R175 ;  /* 0x000000af00af7308 */ /* 0x000fe20000000800 */
[C---:B------:R-:W-:Y:S01]  /*16a00*/  HMMA.16816.F32.BF16 R72, R4.reuse, R106, R72 ;  /* 0x0000006a0448723c */ /* 0x040fe20000041848 */
[----:B------:R-:W2:Y:S01]  /*16a10*/  LDSM.16.MT88.4 R104, [R156+0x4000] ;  /* 0x004000009c68783b */ /* 0x000ea20000004200 */
[--C-:B------:R-:W-:Y:S01]  /*16a20*/  FFMA.FTZ R170, R209, UR4, -R144.reuse ;  /* 0x00000004d1aa7c23 */ /* 0x100fe20008010890 */
[----:B------:R-:W1:Y:S01]  /*16a30*/  MUFU.EX2 R168, R168 ;  /* 0x000000a800a87308 */ /* 0x000e620000000800 */
[----:B------:R-:W-:Y:S01]  /*16a40*/  FFMA.FTZ R172, R193, UR4, -R144 ;  /* 0x00000004c1ac7c23 */ /* 0x000fe20008010890 */
[----:B------:R-:W-:Y:S01]  /*16a50*/  LDSM.16.MT88.4 R136, [R156+0x800] ;  /* 0x000800009c88783b */ /* 0x000fe20000004200 */
[--C-:B------:R-:W-:Y:S01]  /*16a60*/  FFMA.FTZ R174, R189, UR4, -R158.reuse ;  /* 0x00000004bdae7c23 */ /* 0x100fe2000801089e */
[----:B------:R-:W-:Y:S01]  /*16a70*/  MUFU.EX2 R166, R166 ;  /* 0x000000a600a67308 */ /* 0x000fe20000000800 */
[C---:B------:R-:W-:Y:S01]  /*16a80*/  HMMA.16816.F32.BF16 R32, R4.reuse, R120, R32 ;  /* 0x000000780420723c */ /* 0x040fe20000041820 */
[----:B------:R-:W-:Y:S01]  /*16a90*/  LDSM.16.MT88.4 R128, [R160+0xe800] ;  /* 0x00e80000a080783b */ /* 0x000fe20000004200 */
[--C-:B------:R-:W-:Y:S01]  /*16aa0*/  FFMA.FTZ R176, R187, UR4, -R158.reuse ;  /* 0x00000004bbb07c23 */ /* 0x100fe2000801089e */
[----:B------:R-:W1:Y:S01]  /*16ab0*/  MUFU.EX2 R177, R177 ;  /* 0x000000b100b17308 */ /* 0x000e620000000800 */
[----:B------:R-:W-:Y:S01]  /*16ac0*/  FFMA.FTZ R179, R179, UR4, -R158 ;  /* 0x00000004b3b37c23 */ /* 0x000fe2000801089e */
[----:B------:R-:W-:Y:S01]  /*16ad0*/  FFMA.FTZ R197, R197, UR4, -R144 ;  /* 0x00000004c5c57c23 */ /* 0x000fe20008010890 */
[----:B------:R-:W-:Y:S01]  /*16ae0*/  FFMA.FTZ R191, R191, UR4, -R158 ;  /* 0x00000004bfbf7c23 */ /* 0x000fe2000801089e */
[----:B------:R-:W-:Y:S01]  /*16af0*/  MUFU.EX2 R205, R205 ;  /* 0x000000cd00cd7308 */ /* 0x000fe20000000800 */
[C---:B------:R-:W-:Y:S01]  /*16b00*/  HMMA.16816.F32.BF16 R100, R4.reuse, R122, R100 ;  /* 0x0000007a0464723c */ /* 0x040fe20000041864 */
[----:B------:R-:W-:Y:S01]  /*16b10*/  LDSM.16.MT88.4 R120, [R186+0xe800] ;  /* 0x00e80000ba78783b */ /* 0x000fe20000004200 */
[--C-:B------:R-:W-:Y:S01]  /*16b20*/  FFMA.FTZ R178, R169, UR4, -R144.reuse ;  /* 0x00000004a9b27c23 */ /* 0x100fe20008010890 */
[----:B------:R-:W1:Y:S01]  /*16b30*/  MUFU.EX2 R170, R170 ;  /* 0x000000aa00aa7308 */ /* 0x000e620000000800 */
[--C-:B------:R-:W-:Y:S01]  /*16b40*/  FFMA.FTZ R167, R167, UR4, -R144.reuse ;  /* 0x00000004a7a77c23 */ /* 0x100fe20008010890 */
[--C-:B------:R-:W-:Y:S01]  /*16b50*/  FFMA.FTZ R169, R147, UR4, -R144.reuse ;  /* 0x0000000493a97c23 */ /* 0x100fe20008010890 */
[----:B------:R-:W-:Y:S01]  /*16b60*/  FFMA.FTZ R180, R145, UR4, -R144 ;  /* 0x0000000491b47c23 */ /* 0x000fe20008010890 */
[----:B------:R-:W-:Y:S01]  /*16b70*/  MUFU.EX2 R193, R197 ;  /* 0x000000c500c17308 */ /* 0x000fe20000000800 */
[C---:B---3--:R-:W-:Y:S01]  /*16b80*/  HMMA.16816.F32.BF16 R76, R4.reuse, R112, R76 ;  /* 0x00000070044c723c */ /* 0x048fe2000004184c */
[--C-:B------:R-:W-:Y:S01]  /*16b90*/  FFMA.FTZ R188, R163, UR4, -R158.reuse ;  /* 0x00000004a3bc7c23 */ /* 0x100fe2000801089e */
[--C-:B------:R-:W-:Y:S01]  /*16ba0*/  FFMA.FTZ R159, R159, UR4, -R158.reuse ;  /* 0x000000049f9f7c23 */ /* 0x100fe2000801089e */
[----:B------:R-:W-:Y:S01]  /*16bb0*/  MUFU.EX2 R172, R172 ;  /* 0x000000ac00ac7308 */ /* 0x000fe20000000800 */
[--C-:B------:R-:W-:Y:S01]  /*16bc0*/  FFMA.FTZ R165, R165, UR4, -R158.reuse ;  /* 0x00000004a5a57c23 */ /* 0x100fe2000801089e */
[----:B------:R-:W-:Y:S01]  /*16bd0*/  FFMA.FTZ R161, R161, UR4, -R158 ;  /* 0x00000004a1a17c23 */ /* 0x000fe2000801089e */
[----:B------:R-:W-:Y:S01]  /*16be0*/  FFMA.FTZ R155, R217, R155, R152 ;  /* 0x0000009bd99b7223 */ /* 0x000fe20000010098 */
[----:B------:R-:W-:Y:S01]  /*16bf0*/  MUFU.EX2 R174, R174 ;  /* 0x000000ae00ae7308 */ /* 0x000fe20000000800 */
[C---:B------:R-:W-:Y:S01]  /*16c00*/  HMMA.16816.F32.BF16 R80, R4.reuse, R114, R80 ;  /* 0x000000720450723c */ /* 0x040fe20000041850 */
[----:B------:R-:W-:Y:S01]  /*16c10*/  LDSM.16.MT88.4 R112, [R160+0xc800] ;  /* 0x00c80000a070783b */ /* 0x000fe20000004200 */
[----:B------:R-:W-:Y:S01]  /*16c20*/  FFMA.FTZ R151, R215, R151, R154 ;  /* 0x00000097d7977223 */ /* 0x000fe2000001009a */
[----:B------:R-:W3:Y:S01]  /*16c30*/  MUFU.EX2 R187, R191 ;  /* 0x000000bf00bb7308 */ /* 0x000ee20000000800 */
[----:B------:R-:W-:Y:S01]  /*16c40*/  FADD.FTZ R155, R148, R155 ;  /* 0x0000009b949b7221 */ /* 0x000fe20000010000 */
[----:B------:R-:W-:Y:S01]  /*16c50*/  LDSM.16.MT88.4 R144, [R160+0xf800] ;  /* 0x00f80000a090783b */ /* 0x000fe20000004200 */
[----:B------:R-:W-:Y:S01]  /*16c60*/  FADD.FTZ R151, R0, R151 ;  /* 0x0000009700977221 */ /* 0x000fe20000010000 */
[----:B------:R-:W-:Y:S01]  /*16c70*/  MUFU.EX2 R176, R176 ;  /* 0x000000b000b07308 */ /* 0x000fe20000000800 */
[C---:B----4-:R-:W-:Y:S01]  /*16c80*/  HMMA.16816.F32.BF16 R84, R4.reuse, R108, R84 ;  /* 0x0000006c0454723c */ /* 0x050fe20000041854 */
[----:B------:R-:W-:Y:S01]  /*16c90*/  FADD.FTZ R150, R150, R155 ;  /* 0x0000009b96967221 */ /* 0x000fe20000010000 */
[----:B------:R-:W-:Y:S01]  /*16ca0*/  FADD.FTZ R132, R132, R151 ;  /* 0x0000009784847221 */ /* 0x000fe20000010000 */
[----:B------:R-:W4:Y:S02]  /*16cb0*/  MUFU.EX2 R179, R179 ;  /* 0x000000b300b37308 */ /* 0x000f240000000800 */
[----:B------:R-:W-:Y:S01]  /*16cc0*/  FADD.FTZ R149, R149, R150 ;  /* 0x0000009695957221 */ /* 0x000fe20000010000 */
[----:B------:R-:W-:Y:S01]  /*16cd0*/  FADD.FTZ R132, R3, R132 ;  /* 0x0000008403847221 */ /* 0x000fe20000010000 */
[----:B------:R-:W-:Y:S01]  /*16ce0*/  MUFU.EX2 R178, R178 ;  /* 0x000000b200b27308 */ /* 0x000fe20000000800 */
[----:B------:R-:W-:Y:S01]  /*16cf0*/  HMMA.16816.F32.BF16 R88, R4, R110, R88 ;  /* 0x0000006e0458723c */ /* 0x000fe20000041858 */
[----:B------:R-:W3:Y:S01]  /*16d00*/  LDSM.16.MT88.4 R108, [R186+0xc800] ;  /* 0x00c80000ba6c783b */ /* 0x000ee20000004200 */
[-C--:B------:R-:W-:Y:S01]  /*16d10*/  MOV R3, R2.reuse ;  /* 0x0000000200037202 */ /* 0x080fe20000000f00 */
[----:B------:R-:W4:Y:S01]  /*16d20*/  MUFU.EX2 R167, R167 ;  /* 0x000000a700a77308 */ /* 0x000f220000000800 */
[----:B------:R-:W-:-:S03]  /*16d30*/  @P4 MOV R3, R2 ;  /* 0x0000000200034202 */ /* 0x000fc60000000f00 */
[----:B------:R-:W-:Y:S01]  /*16d40*/  MUFU.EX2 R169, R169 ;  /* 0x000000a900a97308 */ /* 0x000fe20000000800 */
[C---:B------:R-:W-:Y:S03]  /*16d50*/  HMMA.16816.F32.BF16 R8, R4.reuse, R12, R8 ;  /* 0x0000000c0408723c */ /* 0x040fe60000041808 */
[----:B------:R-:W-:Y:S04]  /*16d60*/  MUFU.EX2 R180, R180 ;  /* 0x000000b400b47308 */ /* 0x000fe80000000800 */
[----:B------:R-:W-:Y:S01]  /*16d70*/  MUFU.EX2 R163, R165 ;  /* 0x000000a500a37308 */ /* 0x000fe20000000800 */
[C---:B------:R-:W-:Y:S01]  /*16d80*/  HMMA.16816.F32.BF16 R12, R4.reuse, R14, R124 ;  /* 0x0000000e040c723c */ /* 0x040fe2000004187c */
[----:B------:R-:W4:Y:S02]  /*16d90*/  LDSM.16.MT88.4 R124, [R157+0x2800] ;  /* 0x002800009d7c783b */ /* 0x000f240000004200 */
[----:B------:R-:W4:Y:S04]  /*16da0*/  MUFU.EX2 R188, R188 ;  /* 0x000000bc00bc7308 */ /* 0x000f280000000800 */
[----:B------:R-:W-:Y:S01]  /*16db0*/  MUFU.EX2 R158, R161 ;  /* 0x000000a1009e7308 */ /* 0x000fe20000000800 */
[C---:B-----5:R-:W-:Y:S03]  /*16dc0*/  HMMA.16816.F32.BF16 R36, R4.reuse, R116, R36 ;  /* 0x000000740424723c */ /* 0x060fe60000041824 */
[----:B------:R-:W5:Y:S05]  /*16dd0*/  MUFU.EX2 R159, R159 ;  /* 0x0000009f009f7308 */ /* 0x000f6a0000000800 */
[C---:B------:R-:W-:Y:S01]  /*16de0*/  HMMA.16816.F32.BF16 R40, R4.reuse, R118, R40 ;  /* 0x000000760428723c */ /* 0x040fe20000041828 */
[----:B------:R-:W5:Y:S07]  /*16df0*/  LDSM.16.MT88.4 R116, [R156+0x2800] ;  /* 0x002800009c74783b */ /* 0x000f6e0000004200 */
[C---:B--2---:R-:W-:Y:S08]  /*16e00*/  HMMA.16816.F32.BF16 R92, R4.reuse, R104, R92 ;  /* 0x00000068045c723c */ /* 0x044ff0000004185c */
[----:B------:R-:W-:Y:S01]  /*16e10*/  HMMA.16816.F32.BF16 R4, R4, R106, R96 ;  /* 0x0000006a0404723c */ /* 0x000fe20000041860 */
[----:B-1----:R-:W-:Y:S01]  /*16e20*/  F2FP.BF16.F32.PACK_AB R96, R173, R164 ;  /* 0x000000a4ad60723e */ /* 0x002fe200000010ff */
[----:B------:R-:W1:Y:S01]  /*16e30*/  LDSM.16.MT88.4 R104, [R186+0x10800] ;  /* 0x01080000ba68783b */ /* 0x000e620000004200 */
        /* <DEDUP_REMOVED lines=10> */
[----:B---3--:R-:W-:Y:S01]  /*16ee0*/  HMMA.16816.F32.BF16 R8, R96, R108, R8 ;  /* 0x0000006c6008723c */ /* 0x008fe20000041808 */
[----:B------:R-:W-:Y:S02]  /*16ef0*/  FADD.FTZ R166, R166, R175 ;  /* 0x000000afa6a67221 */ /* 0x000fe40000010000 */
[----:B------:R-:W-:Y:S02]  /*16f00*/  FADD.FTZ R162, R162, R171 ;  /* 0x000000aba2a27221 */ /* 0x000fe40000010000 */
[----:B------:R-:W-:-:S03]  /*16f10*/  FADD.FTZ R177, R177, R166 ;  /* 0x000000a6b1b17221 */ /* 0x000fc60000010000 */
        /* <DEDUP_REMOVED lines=26> */
[C---:B--2---:R-:W-:Y:S08]  /*170c0*/  HMMA.16816.F32.BF16 R76, R96.reuse, R108, R76 ;  /* 0x0000006c604c723c */ /* 0x044ff0000004184c */
[C---:B------:R-:W-:Y:S01]  /*170d0*/  HMMA.16816.F32.BF16 R80, R96.reuse, R110, R80 ;  /* 0x0000006e6050723c */ /* 0x040fe20000041850 */
[----:B------:R-:W-:Y:S07]  /*170e0*/  LDSM.16.MT88.4 R108, [R186+0x11000] ;  /* 0x01100000ba6c783b */ /* 0x000fee0000004200 */
[C---:B---3--:R-:W-:Y:S08]  /*170f0*/  HMMA.16816.F32.BF16 R84, R96.reuse, R112, R84 ;  /* 0x000000706054723c */ /* 0x048ff00000041854 */
        /* <DEDUP_REMOVED lines=93> */
.L_x_5234:
[----:B------:R-:W-:-:S07]  /*176d0*/  IADD3 R135, PT, PT, R153, -0x1, RZ ;  /* 0xffffffff99877810 */ /* 0x000fce0007ffe0ff */
.L_x_5240:
        /* <DEDUP_REMOVED lines=20> */
[----:B------:R-:W3:Y:S01]  /*17820*/  LDCU.64 UR8, c[0x0][0x3a0] ;  /* 0x00007400ff0877ac */ /* 0x000ee20008000a00 */
[----:B------:R-:W4:Y:S01]  /*17830*/  LDCU.64 UR10, c[0x0][0x3a8] ;  /* 0x00007500ff0a77ac */ /* 0x000f220008000a00 */
[----:B-1----:R-:W-:-:S12]  /*17840*/  ULEA UR5, UR5, UR12, 0x18 ;  /* 0x0000000c05057291 */ /* 0x002fd8000f8ec0ff */
.L_x_5245:
        /* <DEDUP_REMOVED lines=24> */
[----:B------:R-:W-:Y:S02]  /*179d0*/  LOP3.LUT R172, R172, R4, R7, 0xf6, !PT ;  /* 0x00000004acac7212 */ /* 0x000fe400078ef607 */
[----:B------:R-:W-:Y:S01]  /*179e0*/  LOP3.LUT R3, R4, R3, RZ, 0x3c, !PT ;  /* 0x0000000304037212 */ /* 0x000fe200078e3cff */
[----:B------:R-:W-:Y:S01]  /*179f0*/  IMAD.MOV.U32 R4, RZ, RZ, R199 ;  /* 0x000000ffff047224 */ /* 0x000fe200078e00c7 */
        /* <DEDUP_REMOVED lines=63> */
.L_x_5242:
        /* <DEDUP_REMOVED lines=12> */
[----:B------:R-:W-:Y:S01]  /*17eb0*/  IADD3 R14, P1, PT, R7, R12, RZ ;  /* 0x0000000c070e7210 */ /* 0x000fe20007f3e0ff */
[C---:B------:R-:W-:Y:S01]  /*17ec0*/  IMAD.X R13, R6.reuse, 0x1, R199, P0 ;  /* 0x00000001060d7824 */ /* 0x040fe200000e06c7 */
[----:B------:R-:W-:Y:S01]  /*17ed0*/  LOP3.LUT P2, RZ, R183, 0x4, RZ, 0xc0, !PT ;  /* 0x00000004b7ff7812 */ /* 0x000fe2000784c0ff */
[----:B------:R-:W-:Y:S01]  /*17ee0*/  LDGSTS.E.BYPASS.LTC128B.128 [R219+0x10000], desc[UR6][R198.64+0x100] ;  /* 0x10000100c6db7fae */ /* 0x000fe2000b981a06 */
[----:B------:R-:W-:Y:S01]  /*17ef0*/  IMAD R193, R3, 0x2, R4 ;  /* 0x0000000203c17824 */ /* 0x000fe200078e0204 */
[----:B------:R-:W-:Y:S01]  /*17f00*/  IADD3 R4, P0, PT, R7, R14, RZ ;  /* 0x0000000e07047210 */ /* 0x000fe20007f1e0ff */
[C---:B------:R-:W-:Y:S01]  /*17f10*/  IMAD.X R15, R6.reuse, 0x1, R13, P1 ;  /* 0x00000001060f7824 */ /* 0x040fe200008e060d */
[----:B------:R-:W-:Y:S01]  /*17f20*/  LDGSTS.E.BYPASS.LTC128B.128 [R219+0xc800], desc[UR6][R12.64] ;  /* 0x0c8000000cdb7fae */ /* 0x000fe2000b981a06 */
[----:B------:R-:W-:Y:S02]  /*17f30*/  VIADD R190, R193, UR5 ;  /* 0x00000005c1be7c36 */ /* 0x000fe40008000000 */
[----:B------:R-:W-:Y:S01]  /*17f40*/  IMAD.X R5, R6, 0x1, R15, P0 ;  /* 0x0000000106057824 */ /* 0x000fe200000e060f */
[----:B------:R-:W-:Y:S01]  /*17f50*/  LDGSTS.E.BYPASS.LTC128B.128 [R219+0xe800], desc[UR6][R12.64+0x80] ;  /* 0x0e8000800cdb7fae */ /* 0x000fe2000b981a06 */
[----:B------:R-:W-:Y:S01]  /*17f60*/  LOP3.LUT P0, RZ, R183, 0x2, RZ, 0xc0, !PT ;  /* 0x00000002b7ff7812 */ /* 0x000fe2000780c0ff */
[----:B------:R-:W-:Y:S02]  /*17f70*/  IMAD.MOV.U32 R3, RZ, RZ, 0x40 ;  /* 0x00000040ff037424 */ /* 0x000fe400078e00ff */
[----:B------:R-:W-:Y:S01]  /*17f80*/  LDGSTS.E.BYPASS.LTC128B.128 [R219+0x10800], desc[UR6][R12.64+0x100] ;  /* 0x108001000cdb7fae */ /* 0x000fe2000b981a06 */
[----:B------:R-:W-:Y:S02]  /*17f90*/  SEL R187, R184, 0xffffffe0, !P0 ;  /* 0xffffffe0b8bb7807 */ /* 0x000fe40004000000 */
[----:B------:R-:W-:Y:S01]  /*17fa0*/  SEL R3, R3, 0xffffffc0, !P2 ;  /* 0xffffffc003037807 */ /* 0x000fe20005000000 */
[----:B------:R-:W-:Y:S01]  /*17fb0*/  LDGSTS.E.BYPASS.LTC128B.128 [R219+0xd000], desc[UR6][R14.64] ;  /* 0x0d0000000edb7fae */ /* 0x000fe2000b981a06 */
[C---:B------:R-:W-:Y:S01]  /*17fc0*/  IADD3 R189, PT, PT, R190.reuse, R187, RZ ;  /* 0x000000bbbebd7210 */ /* 0x040fe20007ffe0ff */
[--C-:B------:R-:W-:Y:S01]  /*17fd0*/  IMAD.IADD R191, R187, 0x1, R172.reuse ;  /* 0x00000001bbbf7824 */ /* 0x100fe200078e02ac */
[----:B------:R-:W-:Y:S01]  /*17fe0*/  ISETP.GT.AND P0, PT, R213, R194, PT ;  /* 0x000000c2d500720c */ /* 0x000fe20003f04270 */
[----:B------:R-:W-:Y:S01]  /*17ff0*/  LDGSTS.E.BYPASS.LTC128B.128 [R219+0xf000], desc[UR6][R14.64+0x80] ;  /* 0x0f0000800edb7fae */ /* 0x000fe2000b981a06 */
[----:B------:R-:W-:Y:S02]  /*18000*/  IMAD.IADD R192, R3, 0x1, R172 ;  /* 0x0000000103c07824 */ /* 0x000fe400078e02ac */
[----:B------:R-:W-:Y:S01]  /*18010*/  IMAD.IADD R190, R190, 0x1, R3 ;  /* 0x00000001bebe7824 */ /* 0x000fe200078e0203 */
[----:B------:R-:W-:Y:S02]  /*18020*/  LDGSTS.E.BYPASS.LTC128B.128 [R219+0x11000], desc[UR6][R14.64+0x100] ;  /* 0x110001000edb7fae */ /* 0x000fe4000b981a06 */
[C---:B------:R-:W-:Y:S01]  /*18030*/  IADD3 R188, PT, PT, R187.reuse, R192, RZ ;  /* 0x000000c0bbbc7210 */ /* 0x040fe20007ffe0ff */
[----:B------:R-:W-:Y:S01]  /*18040*/  IMAD.IADD R3, R187, 0x1, R190 ;  /* 0x00000001bb037824 */ /* 0x000fe200078e02be */
[----:B------:R-:W-:Y:S04]  /*18050*/  LDGSTS.E.BYPASS.LTC128B.128 [R219+0xd800], desc[UR6][R4.64] ;  /* 0x0d80000004db7fae */ /* 0x000fe8000b981a06 */
        /* <DEDUP_REMOVED lines=239> */
.L_x_5244:
        /* <DEDUP_REMOVED lines=25> */
.L_x_5243:
[C---:B------:R-:W-:Y:S01]  /*190e0*/  VIADD R143, R211.reuse, 0xffffffe0 ;  /* 0xffffffe0d38f7836 */ /* 0x040fe20000000000 */
[C---:B-1----:R-:W-:Y:S01]  /*190f0*/  IADD3 R137, PT, PT, R211.reuse, -0x18, RZ ;  /* 0xffffffe8d3897810 */ /* 0x042fe20007ffe0ff */
[C---:B------:R-:W-:Y:S01]  /*19100*/  VIADD R141, R211.reuse, 0xffffffe1 ;  /* 0xffffffe1d38d7836 */ /* 0x040fe20000000000 */
[C---:B------:R-:W-:Y:S01]  /*19110*/  IADD3 R139, PT, PT, R211.reuse, -0xf, RZ ;  /* 0xfffffff1d38b7810 */ /* 0x040fe20007ffe0ff */
[C---:B------:R-:W-:Y:S01]  /*19120*/  VIADD R133, R211.reuse, 0xffffffe9 ;  /* 0xffffffe9d3857836 */ /* 0x040fe20000000000 */
[C---:B------:R-:W-:Y:S01]  /*19130*/  ISETP.GT.AND P5, PT, R208.reuse, R143, PT ;  /* 0x0000008fd000720c */ /* 0x040fe20003fa4270 */
[----:B------:R-:W-:Y:S01]  /*19140*/  VIADD R135, R211, 0xfffffff8 ;  /* 0xfffffff8d3877836 */ /* 0x000fe20000000000 */
[-C--:B------:R-:W-:Y:S01]  /*19150*/  ISETP.GT.AND P4, PT, R208, R141.reuse, PT ;  /* 0x0000008dd000720c */ /* 0x080fe20003f84270 */
[----:B------:R-:W-:Y:S01]  /*19160*/  VIADD R210, R210, 0xffffffc0 ;  /* 0xffffffc0d2d27836 */ /* 0x000fe20000000000 */
[----:B------:R-:W-:Y:S02]  /*19170*/  ISETP.GT.AND P0, PT, R204, R141, PT ;  /* 0x0000008dcc00720c */ /* 0x000fe40003f04270 */
[----:B------:R-:W-:Y:S02]  /*19180*/  FSEL R136, R4, -INF , !P5 ;  /* 0xff80000004887808 */ /* 0x000fe40006800000 */
[----:B------:R-:W-:Y:S02]  /*19190*/  FSEL R134, R5, -INF , !P4 ;  /* 0xff80000005867808 */ /* 0x000fe40006000000 */
[C---:B------:R-:W-:Y:S02]  /*191a0*/  ISETP.GT.AND P5, PT, R208.reuse, R137, PT ;  /* 0x00000089d000720c */ /* 0x040fe40003fa4270 */
[-C--:B------:R-:W-:Y:S02]  /*191b0*/  ISETP.GT.AND P4, PT, R208, R133.reuse, PT ;  /* 0x00000085d000720c */ /* 0x080fe40003f84270 */
[----:B------:R-:W-:Y:S02]  /*191c0*/  FSEL R5, R7, -INF , !P0 ;  /* 0xff80000007057808 */ /* 0x000fe40004000000 */
[----:B------:R-:W-:Y:S02]  /*191d0*/  ISETP.GT.AND P0, PT, R204, R133, PT ;  /* 0x00000085cc00720c */ /* 0x000fe40003f04270 */
[----:B------:R-:W-:Y:S02]  /*191e0*/  FSEL R132, R8, -INF , !P5 ;  /* 0xff80000008847808 */ /* 0x000fe40006800000 */
[----:B------:R-:W-:Y:S02]  /*191f0*/  FSEL R8, R9, -INF , !P4 ;  /* 0xff80000009087808 */ /* 0x000fe40006000000 */
[----:B------:R-:W-:Y:S01]  /*19200*/  FSEL R9, R11, -INF , !P0 ;  /* 0xff8000000b097808 */ /* 0x000fe20004000000 */
[----:B------:R-:W-:Y:S01]  /*19210*/  VIADD R11, R211, 0xfffffff0 ;  /* 0xfffffff0d30b7836 */ /* 0x000fe20000000000 */
[C---:B------:R-:W-:Y:S02]  /*19220*/  ISETP.GT.AND P0, PT, R204.reuse, R139, PT ;  /* 0x0000008bcc00720c */ /* 0x040fe40003f04270 */
[----:B------:R-:W-:Y:S02]  /*19230*/  ISETP.GT.AND P1, PT, R204, R143, PT ;  /* 0x0000008fcc00720c */ /* 0x000fe40003f24270 */
[----:B------:R-:W-:Y:S01]  /*19240*/  FSEL R145, R15, -INF , !P0 ;  /* 0xff8000000f917808 */ /* 0x000fe20004000000 */
[C---:B------:R-:W-:Y:S01]  /*19250*/  VIADD R15, R211.reuse, 0x9 ;  /* 0x00000009d30f7836 */ /* 0x040fe20000000000 */
[C---:B------:R-:W-:Y:S02]  /*19260*/  ISETP.GT.AND P5, PT, R208.reuse, R11, PT ;  /* 0x0000000bd000720c */ /* 0x040fe40003fa4270 */
[----:B------:R-:W-:Y:S02]  /*19270*/  ISETP.GT.AND P0, PT, R208, R135, PT ;  /* 0x00000087d000720c */ /* 0x000fe40003f04270 */
[----:B------:R-:W-:Y:S02]  /*19280*/  FSEL R6, R6, -INF , !P1 ;  /* 0xff80000006067808 */ /* 0x000fe40004800000 */
[----:B------:R-:W-:Y:S02]  /*19290*/  ISETP.GT.AND P1, PT, R204, R137, PT ;  /* 0x00000089cc00720c */ /* 0x000fe40003f24270 */
[----:B------:R-:W-:Y:S02]  /*192a0*/  IADD3 R3, PT, PT, R211, -0x7, RZ ;  /* 0xfffffff9d3037810 */ /* 0x000fe40007ffe0ff */
[----:B------:R-:W-:Y:S02]  /*192b0*/  FSEL R146, R12, -INF , !P5 ;  /* 0xff8000000c927808 */ /* 0x000fe40006800000 */
[----:B------:R-:W-:Y:S02]  /*192c0*/  FSEL R16, R16, -INF , !P0 ;  /* 0xff80000010107808 */ /* 0x000fe40004000000 */
[C---:B------:R-:W-:Y:S02]  /*192d0*/  ISETP.GE.AND P5, PT, R143.reuse, R207, PT ;  /* 0x000000cf8f00720c */ /* 0x040fe40003fa6270 */
[-C--:B------:R-:W-:Y:S01]  /*192e0*/  ISETP.GE.AND P0, PT, R143, R206.reuse, PT ;  /* 0x000000ce8f00720c */ /* 0x080fe20003f06270 */
[----:B------:R-:W-:Y:S01]  /*192f0*/  VIADD R143, R211, 0x1 ;  /* 0x00000001d38f7836 */ /* 0x000fe20000000000 */
[C---:B------:R-:W-:Y:S02]  /*19300*/  ISETP.GT.AND P4, PT, R208.reuse, R139, PT ;  /* 0x0000008bd000720c */ /* 0x040fe40003f84270 */
[----:B------:R-:W-:Y:S02]  /*19310*/  ISETP.GT.AND P6, PT, R208, R3, PT ;  /* 0x00000003d000720c */ /* 0x000fe40003fc4270 */
[----:B------:R-:W-:Y:S02]  /*19320*/  FSEL R4, R10, -INF , !P1 ;  /* 0xff8000000a047808 */ /* 0x000fe40004800000 */
[----:B------:R-:W-:Y:S02]  /*19330*/  ISETP.GT.AND P1, PT, R204, R11, PT ;  /* 0x0000000bcc00720c */ /* 0x000fe40003f24270 */
[----:B------:R-:W-:Y:S01]  /*19340*/  FSEL R144, R13, -INF , !P4 ;  /* 0xff8000000d907808 */ /* 0x000fe20006000000 */
[----:B------:R-:W-:Y:S01]  /*19350*/  VIADD R13, R211, 0x18 ;  /* 0x00000018d30d7836 */ /* 0x000fe20000000000 */
        /* <DEDUP_REMOVED lines=11> */
[----:B------:R-:W-:Y:S02]  /*19410*/  IADD3 R17, PT, PT, R211, 0x8, RZ ;  /* 0x00000008d3117810 */ /* 0x000fe40007ffe0ff */
[----:B------:R-:W-:Y:S02]  /*19420*/  FSEL R20, R20, -INF , !P4 ;  /* 0xff80000014147808 */ /* 0x000fe40006000000 */
[----:B------:R-:W-:Y:S01]  /*19430*/  FSEL R148, R25, -INF , !P6 ;  /* 0xff80000019947808 */ /* 0x000fe20007000000 */
[----:B------:R-:W-:Y:S01]  /*19440*/  VIADD R25, R211, 0x11 ;  /* 0x00000011d3197836 */ /* 0x000fe20000000000 */
[----:B------:R-:W-:Y:S02]  /*19450*/  FSEL R22, R22, -INF , !P1 ;  /* 0xff80000016167808 */ /* 0x000fe40004800000 */
[----:B------:R-:W-:Y:S02]  /*19460*/  ISETP.GT.AND P4, PT, R204, R143, PT ;  /* 0x0000008fcc00720c */ /* 0x000fe40003f84270 */
[-C--:B------:R-:W-:Y:S02]  /*19470*/  ISETP.GT.AND P1, PT, R208, R17.reuse, PT ;  /* 0x00000011d000720c */ /* 0x080fe40003f24270 */
[----:B------:R-:W-:Y:S02]  /*19480*/  FSEL R161, R23, -INF , !P4 ;  /* 0xff80000017a17808 */ /* 0x000fe40006000000 */
[----:B------:R-:W-:Y:S02]  /*19490*/  ISETP.GT.AND P4, PT, R204, R17, PT ;  /* 0x00000011cc00720c */ /* 0x000fe40003f84270 */
[----:B------:R-:W-:Y:S02]  /*194a0*/  FSEL R24, R24, -INF , !P1 ;  /* 0xff80000018187808 */ /* 0x000fe40004800000 */
[----:B------:R-:W-:Y:S02]  /*194b0*/  ISETP.GT.AND P6, PT, R208, R25, PT ;  /* 0x00000019d000720c */ /* 0x000fe40003fc4270 */
[C---:B------:R-:W-:Y:S02]  /*194c0*/  IADD3 R23, PT, PT, R211.reuse, 0x10, RZ ;  /* 0x00000010d3177810 */ /* 0x040fe40007ffe0ff */
[----:B------:R-:W-:Y:S02]  /*194d0*/  IADD3 R21, PT, PT, R211, 0x19, RZ ;  /* 0x00000019d3157810 */ /* 0x000fe40007ffe0ff */
[----:B------:R-:W-:Y:S02]  /*194e0*/  ISETP.GT.AND P1, PT, R204, R15, PT ;  /* 0x0000000fcc00720c */ /* 0x000fe40003f24270 */
[----:B------:R-:W-:Y:S02]  /*194f0*/  FSEL R29, R29, -INF , !P6 ;  /* 0xff8000001d1d7808 */ /* 0x000fe40007000000 */
[----:B------:R-:W-:Y:S02]  /*19500*/  FSEL R26, R26, -INF , !P4 ;  /* 0xff8000001a1a7808 */ /* 0x000fe40006000000 */
[----:B------:R-:W-:Y:S02]  /*19510*/  ISETP.GT.AND P4, PT, R204, R23, PT ;  /* 0x00000017cc00720c */ /* 0x000fe40003f84270 */
[C---:B------:R-:W-:Y:S02]  /*19520*/  ISETP.GT.AND P6, PT, R208.reuse, R21, PT ;  /* 0x00000015d000720c */ /* 0x040fe40003fc4270 */
[----:B------:R-:W-:Y:S02]  /*19530*/  FSEL R27, R27, -INF , !P1 ;  /* 0xff8000001b1b7808 */ /* 0x000fe40004800000 */
[----:B------:R-:W-:Y:S02]  /*19540*/  ISETP.GT.AND P1, PT, R208, R23, PT ;  /* 0x00000017d000720c */ /* 0x000fe40003f24270 */
[----:B------:R-:W-:Y:S02]  /*19550*/  FSEL R30, R30, -INF , !P4 ;  /* 0xff8000001e1e7808 */ /* 0x000fe40006000000 */
        /* <DEDUP_REMOVED lines=27> */
[----:B------:R-:W-:Y:S02]  /*19710*/  FSEL R7, R6, -INF , !P0 ;  /* 0xff80000006077808 */ /* 0x000fe40004000000 */
[CC--:B------:R-:W-:Y:S02]  /*19720*/  ISETP.GE.AND P4, PT, R3.reuse, R207.reuse, PT ;  /* 0x000000cf0300720c */ /* 0x0c0fe40003f86270 */
[-C--:B------:R-:W-:Y:S02]  /*19730*/  ISETP.GE.AND P6, PT, R3, R206.reuse, PT ;  /* 0x000000ce0300720c */ /* 0x080fe40003fc6270 */
[----:B------:R-:W-:Y:S02]  /*19740*/  ISETP.GE.AND P0, PT, R133, R206, PT ;  /* 0x000000ce8500720c */ /* 0x000fe40003f06270 */
[----:B------:R-:W-:Y:S02]  /*19750*/  FSEL R5, R5, -INF , !P1 ;  /* 0xff80000005057808 */ /* 0x000fe40004800000 */
[----:B------:R-:W-:Y:S02]  /*19760*/  FMNMX3.FTZ R3, R0, R14, R12, !PT ;  /* 0x0000000e00037276 */ /* 0x000fe4000781000c */
[-C--:B------:R-:W-:Y:S02]  /*19770*/  ISETP.GE.AND P1, PT, R11, R207.reuse, PT ;  /* 0x000000cf0b00720c */ /* 0x080fe40003f26270 */
[----:B------:R-:W-:Y:S02]  /*19780*/  FSEL R11, R4, -INF , !P5 ;  /* 0xff800000040b7808 */ /* 0x000fe40006800000 */
[----:B------:R-:W-:Y:S02]  /*19790*/  ISETP.GE.AND P5, PT, R139, R206, PT ;  /* 0x000000ce8b00720c */ /* 0x000fe40003fa6270 */
        /* <DEDUP_REMOVED lines=8> */
[----:B------:R-:W-:Y:S02]  /*19820*/  FMNMX3.FTZ R3, R3, R146, R144, !PT ;  /* 0x0000009203037276 */ /* 0x000fe40007810090 */
[-C--:B------:R-:W-:Y:S02]  /*19830*/  ISETP.GE.AND P5, PT, R143, R207.reuse, PT ;  /* 0x000000cf8f00720c */ /* 0x080fe40003fa6270 */
[----:B------:R-:W-:Y:S02]  /*19840*/  FSEL R141, R19, -INF , !P6 ;  /* 0xff800000138d7808 */ /* 0x000fe40007000000 */
[----:B------:R-:W-:Y:S02]  /*19850*/  ISETP.GE.AND P6, PT, R15, R207, PT ;  /* 0x000000cf0f00720c */ /* 0x000fe40003fc6270 */
[-C--:B------:R-:W-:Y:S02]  /*19860*/  ISETP.GE.AND P1, PT, R135, R206.reuse, PT ;  /* 0x000000ce8700720c */ /* 0x080fe40003f26270 */
[----:B------:R-:W-:Y:S02]  /*19870*/  ISETP.GE.AND P0, PT, R143, R206, PT ;  /* 0x000000ce8f00720c */ /* 0x000fe40003f06270 */
[----:B------:R-:W-:Y:S02]  /*19880*/  FMNMX3.FTZ R4, R4, R11, R9, !PT ;  /* 0x0000000b04047276 */ /* 0x000fe40007810009 */
[----:B------:R-:W-:Y:S02]  /*19890*/  FSEL R160, R160, -INF , !P5 ;  /* 0xff800000a0a07808 */ /* 0x000fe40006800000 */
[----:B------:R-:W-:Y:S02]  /*198a0*/  FMNMX3.FTZ R3, R3, R142, R140, !PT ;  /* 0x0000008e03037276 */ /* 0x000fe4000781008c */
[----:B------:R-:W-:Y:S02]  /*198b0*/  ISETP.GE.AND P4, PT, R17, R207, PT ;  /* 0x000000cf1100720c */ /* 0x000fe40003f86270 */
[----:B------:R-:W-:Y:S02]  /*198c0*/  FSEL R148, R148, -INF , !P6 ;  /* 0xff80000094947808 */ /* 0x000fe40007000000 */
[----:B------:R-:W-:Y:S02]  /*198d0*/  FSEL R143, R18, -INF , !P1 ;  /* 0xff800000128f7808 */ /* 0x000fe40004800000 */
[----:B------:R-:W-:Y:S02]  /*198e0*/  FSEL R161, R161, -INF , !P0 ;  /* 0xff800000a1a17808 */ /* 0x000fe40004000000 */
[----:B------:R-:W-:Y:S02]  /*198f0*/  FMNMX3.FTZ R4, R4, R147, R145, !PT ;  /* 0x0000009304047276 */ /* 0x000fe40007810091 */
[----:B------:R-:W-:Y:S02]  /*19900*/  ISETP.GE.AND P5, PT, R15, R206, PT ;  /* 0x000000ce0f00720c */ /* 0x000fe40003fa6270 */
[-C--:B------:R-:W-:Y:S02]  /*19910*/  ISETP.GE.AND P6, PT, R25, R207.reuse, PT ;  /* 0x000000cf1900720c */ /* 0x080fe40003fc6270 */
[----:B------:R-:W-:Y:S02]  /*19920*/  ISETP.GE.AND P0, PT, R23, R207, PT ;  /* 0x000000cf1700720c */ /* 0x000fe40003f06270 */
[----:B------:R-:W-:Y:S02]  /*19930*/  FSEL R150, R24, -INF , !P4 ;  /* 0xff80000018967808 */ /* 0x000fe40006000000 */
[----:B------:R-:W-:Y:S02]  /*19940*/  FMNMX3.FTZ R3, R3, R162, R160, !PT ;  /* 0x000000a203037276 */ /* 0x000fe400078100a0 */
[----:B------:R-:W-:Y:S02]  /*19950*/  ISETP.GE.AND P1, PT, R17, R206, PT ;  /* 0x000000ce1100720c */ /* 0x000fe40003f26270 */
[----:B------:R-:W-:Y:S02]  /*19960*/  FSEL R149, R27, -INF , !P5 ;  /* 0xff8000001b957808 */ /* 0x000fe40006800000 */
[----:B------:R-:W-:Y:S02]  /*19970*/  FSEL R156, R29, -INF , !P6 ;  /* 0xff8000001d9c7808 */ /* 0x000fe40007000000 */
[----:B------:R-:W-:Y:S02]  /*19980*/  FMNMX3.FTZ R16, R4, R143, R141, !PT ;  /* 0x0000008f04107276 */ /* 0x000fe4000781008d */
[-C--:B------:R-:W-:Y:S02]  /*19990*/  ISETP.GE.AND P5, PT, R21, R207.reuse, PT ;  /* 0x000000cf1500720c */ /* 0x080fe40003fa6270 */
[----:B------:R-:W-:Y:S02]  /*199a0*/  FSEL R158, R28, -INF , !P0 ;  /* 0xff8000001c9e7808 */ /* 0x000fe40004000000 */
[----:B------:R-:W-:Y:S02]  /*199b0*/  FMNMX3.FTZ R3, R3, R150, R148, !PT ;  /* 0x0000009603037276 */ /* 0x000fe40007810094 */
[----:B------:R-:W-:Y:S02]  /*199c0*/  ISETP.GE.AND P6, PT, R13, R207, PT ;  /* 0x000000cf0d00720c */ /* 0x000fe40003fc6270 */
[-C--:B------:R-:W-:Y:S02]  /*199d0*/  ISETP.GE.AND P4, PT, R23, R206.reuse, PT ;  /* 0x000000ce1700720c */ /* 0x080fe40003f86270 */
[----:B------:R-:W-:Y:S02]  /*199e0*/  FSEL R151, R26, -INF , !P1 ;  /* 0xff8000001a977808 */ /* 0x000fe40004800000 */
[----:B------:R-:W-:Y:S02]  /*199f0*/  FMNMX3.FTZ R16, R16, R163, R161, !PT ;  /* 0x000000a310107276 */ /* 0x000fe400078100a1 */
[----:B------:R-:W-:Y:S02]  /*19a00*/  ISETP.GE.AND P1, PT, R25, R206, PT ;  /* 0x000000ce1900720c */ /* 0x000fe40003f26270 */
[----:B------:R-:W-:Y:S02]  /*19a10*/  FSEL R152, R33, -INF , !P5 ;  /* 0xff80000021987808 */ /* 0x000fe40006800000 */
[----:B------:R-:W-:Y:S02]  /*19a20*/  FSEL R153, R32, -INF , !P6 ;  /* 0xff80000020997808 */ /* 0x000fe40007000000 */
[----:B------:R-:W-:Y:S02]  /*19a30*/  FMNMX3.FTZ R4, R3, R158, R156, !PT ;  /* 0x0000009e03047276 */ /* 0x000fe4000781009c */
[----:B------:R-:W-:Y:S02]  /*19a40*/  FSEL R159, R30, -INF , !P4 ;  /* 0xff8000001e9f7808 */ /* 0x000fe40006000000 */
[-C--:B------:R-:W-:Y:S02]  /*19a50*/  ISETP.GE.AND P0, PT, R21, R206.reuse, PT ;  /* 0x000000ce1500720c */ /* 0x080fe40003f06270 */
[----:B------:R-:W-:Y:S01]  /*19a60*/  FSEL R157, R31, -INF , !P1 ;  /* 0xff8000001f9d7808 */ /* 0x000fe20004800000 */
[----:B------:R-:W-:Y:S01]  /*19a70*/  LDSM.16.MT88.4 R20, [R180+0xc000] ;  /* 0x00c00000b414783b */ /* 0x000fe20000004200 */
[----:B------:R-:W-:Y:S02]  /*19a80*/  FMNMX3.FTZ R16, R16, R151, R149, !PT ;  /* 0x0000009710107276 */ /* 0x000fe40007810095 */
        /* <DEDUP_REMOVED lines=388> */
.L_x_5241:
        /* <DEDUP_REMOVED lines=280> */
.L_x_5247:
[----:B------:R-:W-:Y:S05]  /*1c450*/  BSYNC.RECONVERGENT B0 ;  /* 0x0000000000007941 */ /* 0x000fea0003800200 */
.L_x_5246:
        /* <DEDUP_REMOVED lines=33> */
.L_x_5249:
[----:B------:R-:W-:Y:S05]  /*1c670*/  BSYNC.RECONVERGENT B0 ;  /* 0x0000000000007941 */ /* 0x000fea0003800200 */
.L_x_5248:
        /* <DEDUP_REMOVED lines=19> */
.L_x_5251:
[----:B------:R-:W-:Y:S05]  /*1c7b0*/  BSYNC.RECONVERGENT B0 ;  /* 0x0000000000007941 */ /* 0x000fea0003800200 */
.L_x_5250:
        /* <DEDUP_REMOVED lines=19> */
.L_x_5253:
[----:B------:R-:W-:Y:S05]  /*1c8f0*/  BSYNC.RECONVERGENT B0 ;  /* 0x0000000000007941 */ /* 0x000fea0003800200 */
.L_x_5252:
        /* <DEDUP_REMOVED lines=16> */
.L_x_5254:
        /* <DEDUP_REMOVED lines=16> */
.L_x_6909:


//--------------------- .text._ZN5flash24flash_fwd_splitkv_kernelI23Flash_fwd_kernel_traitsILi192ELi64ELi64ELi4ELb0ELb0EN7cutlass10bfloat16_tE19Flash_kernel_traitsILi192ELi64ELi64ELi4ES3_EELb0ELb1ELb0ELb0ELb1ELb1ELb0ELb1EEEvNS_16Flash_fwd_paramsE --------------------------
	.section	.text._ZN5flash24flash_fwd_splitkv_kernelI23Flash_fwd_kernel_traitsILi192ELi64ELi64ELi4ELb0ELb0EN7cutlass10bfloat16_tE19Flash_kernel_traitsILi192ELi64ELi64ELi4ES3_EELb0ELb1ELb0ELb0ELb1ELb1ELb0ELb1EEEvNS_16Flash_fwd_paramsE,"ax",@progbits
	.align	128
        .global         _ZN5flash24flash_fwd_splitkv_kernelI23Flash_fwd_kernel_traitsILi192ELi64ELi64ELi4ELb0ELb0EN7cutlass10bfloat16_tE19Flash_kernel_traitsILi192ELi64ELi64ELi4ES3_EELb0ELb1ELb0ELb0ELb1ELb1ELb0ELb1EEEvNS_16Flash_fwd_paramsE
        .type           _ZN5flash24flash_fwd_splitkv_kernelI23Flash_fwd_kernel_traitsILi192ELi64ELi64ELi4ELb0ELb0EN7cutlass10bfloat16_tE19Flash_kernel_traitsILi192ELi64ELi64ELi4ES3_EELb0ELb1ELb0ELb0ELb1ELb1ELb0ELb1EEEvNS_16Flash_fwd_paramsE,@function
        .size           _ZN5flash24flash_fwd_splitkv_kernelI23Flash_fwd_kernel_traitsILi192ELi64ELi64ELi4ELb0ELb0EN7cutlass10bfloat16_tE19Flash_kernel_traitsILi192ELi64ELi64ELi4ES3_EELb0ELb1ELb0ELb0ELb1ELb1ELb0ELb1EEEvNS_16Flash_fwd_paramsE,(.L_x_6910 - _ZN5flash24flash_fwd_splitkv_kernelI23Flash_fwd_kernel_traitsILi192ELi64ELi64ELi4ELb0ELb0EN7cutlass10bfloat16_tE19Flash_kernel_traitsILi192ELi64ELi64ELi4ES3_EELb0ELb1ELb0ELb0ELb1ELb1ELb0ELb1EEEvNS_16Flash_fwd_paramsE)
        .other          _ZN5flash24flash_fwd_splitkv_kernelI23Flash_fwd_kernel_traitsILi192ELi64ELi64ELi4ELb0ELb0EN7cutlass10bfloat16_tE19Flash_kernel_traitsILi192ELi64ELi64ELi4ES3_EELb0ELb1ELb0ELb0ELb1ELb1ELb0ELb1EEEvNS_16Flash_fwd_paramsE,@"STO_CUDA_ENTRY STV_DEFAULT"
_ZN5flash24flash_fwd_splitkv_kernelI23Flash_fwd_kernel_traitsILi192ELi64ELi64ELi4ELb0ELb0EN7cutlass10bfloat16_tE19Flash_kernel_traitsILi192ELi64ELi64ELi4ES3_EELb0ELb1ELb0ELb0ELb1ELb1ELb0ELb1EEEvNS_16Flash_fwd_paramsE:
.text._ZN5flash24flash_fwd_splitkv_kernelI23Flash_fwd_kernel_traitsILi192ELi64ELi64ELi4ELb0ELb0EN7cutlass10bfloat16_tE19Flash_kernel_traitsILi192ELi64ELi64ELi4ES3_EELb0ELb1ELb0ELb0ELb1ELb1ELb0ELb1EEEvNS_16Flash_fwd_paramsE:
        /* <DEDUP_REMOVED lines=51> */
.L_x_5255:
        /* <DEDUP_REMOVED lines=77> */
.L_x_5258:
[----:B------:R-:W-:Y:S05]  /*0800*/  BSYNC.RECONVERGENT B0 ;  /* 0x0000000000007941 */ /* 0x000fea0003800200 */
.L_x_5257:
        /* <DEDUP_REMOVED lines=16> */
.L_x_5260:
[----:B------:R-:W-:Y:S05]  /*0910*/  BSYNC.RECONVERGENT B0 ;  /* 0x0000000000007941 */ /* 0x000fea0003800200 */
.L_x_5259:
        /* <DEDUP_REMOVED lines=16> */
.L_x_5262:
[----:B------:R-:W-:Y:S05]  /*0a20*/  BSYNC.RECONVERGENT B0 ;  /* 0x0000000000007941 */ /* 0x000fea0003800200 */
.L_x_5261:
        /* <DEDUP_REMOVED lines=15> */
.L_x_5264:
[----:B------:R-:W-:Y:S05]  /*0b20*/  BSYNC.RECONVERGENT B0 ;  /* 0x0000000000007941 */ /* 0x000fea0003800200 */
.L_x_5263:
[----:B------:R-:W5:Y:S01]  /*0b30*/  LDCU.64 UR4, c[0x0][0x420] ;  /* 0x00008400ff0477ac */ /* 0x000f620008000a00 */
[----:B------:R-:W-:-:S04]  /*0b40*/  LOP3.LUT P4, R79, R79, 0x7, RZ, 0xc0, !PT ;  /* 0x000000074f4f7812 */ /* 0x000fc8000788c0ff */
[----:B------:R-:W-:Y:S02]  /*0b50*/  ISETP.GE.OR P4, PT, R0, R201, P4 ;  /* 0x000000c90000720c */ /* 0x000fe40002786670 */
[C---:B------:R-:W-:Y:S02]  /*0b60*/  ISETP.NE.OR P3, PT, R79.reuse, RZ, P3 ;  /* 0x000000ff4f00720c */ /* 0x040fe40001f65670 */
[----:B------:R-:W-:Y:S02]  /*0b70*/  ISETP.NE.OR P2, PT, R79, RZ, P2 ;  /* 0x000000ff4f00720c */ /* 0x000fe40001745670 */
[----:B------:R-:W-:Y:S02]  /*0b80*/  IADD3 R0, P0, PT, R5, R0, RZ ;  /* 0x0000000005007210 */ /* 0x000fe40007f1e0ff */
        /* <DEDUP_REMOVED lines=14> */
.L_x_5256:
        /* <DEDUP_REMOVED lines=10> */
.L_x_5265:
        /* <DEDUP_REMOVED lines=104> */
.L_x_5266:
        /* <DEDUP_REMOVED lines=15> */
.L_x_5268:
[----:B------:R-:W2:Y:S01]  /*1480*/  LDC.64 R6, c[0x0][0x3b8] ;  /* 0x0000ee00ff067b82 */ /* 0x000ea20000000a00 */
[----:B-1----:R-:W-:-:S05]  /*1490*/  IADD3 R2, PT, PT, R0, R11, RZ ;  /* 0x0000000b00027210 */ /* 0x002fca0007ffe0ff */
[C---:B--2---:R-:W-:Y:S02]  /*14a0*/  IMAD R17, R2.reuse, R7, RZ ;  /* 0x0000000702117224 */ /* 0x044fe400078e02ff */
[----:B------:R-:W-:-:S05]  /*14b0*/  IMAD.WIDE.U32 R2, R2, R6, RZ ;  /* 0x0000000602027225 */ /* 0x000fca00078e00ff */
[----:B------:R-:W-:Y:S02]  /*14c0*/  IADD3 R17, PT, PT, R3, R17, RZ ;  /* 0x0000001103117210 */ /* 0x000fe40007ffe0ff */
[----:B------:R-:W-:Y:S02]  /*14d0*/  MOV R16, R2 ;  /* 0x0000000200107202 */ /* 0x000fe40000000f00 */
.L_x_5269:
        /* <DEDUP_REMOVED lines=14> */
.L_x_5270:
[----:B------:R-:W1:Y:S01]  /*15c0*/  LDC.64 R2, c[0x0][0x3c0] ;  /* 0x0000f000ff027b82 */ /* 0x000e620000000a00 */
[----:B------:R-:W-:-:S05]  /*15d0*/  IADD3 R0, PT, PT, R0, R11, RZ ;  /* 0x0000000b00007210 */ /* 0x000fca0007ffe0ff */
[C---:B-1----:R-:W-:Y:S02]  /*15e0*/  IMAD R19, R0.reuse, R3, RZ ;  /* 0x0000000300137224 */ /* 0x042fe400078e02ff */
[----:B------:R-:W-:-:S05]  /*15f0*/  IMAD.WIDE.U32 R10, R0, R2, RZ ;  /* 0x00000002000a7225 */ /* 0x000fca00078e00ff */
[----:B------:R-:W-:Y:S02]  /*1600*/  IADD3 R19, PT, PT, R11, R19, RZ ;  /* 0x000000130b137210 */ /* 0x000fe40007ffe0ff */
[----:B------:R-:W-:-:S07]  /*1610*/  MOV R18, R10 ;  /* 0x0000000a00127202 */ /* 0x000fce0000000f00 */
.L_x_5271:
        /* <DEDUP_REMOVED lines=46> */
.L_x_5267:
[----:B------:R-:W-:Y:S01]  /*1900*/  IMAD.MOV.U32 R64, RZ, RZ, RZ ;  /* 0x000000ffff407224 */ /* 0x000fe200078e00ff */
[----:B------:R-:W1:Y:S01]  /*1910*/  LDC.64 R126, c[0x0][0x3b0] ;  /* 0x0000ec00ff7e7b82 */ /* 0x000e620000000a00 */
[C---:B------:R-:W-:Y:S01]  /*1920*/  IMAD.SHL.U32 R96, R79.reuse, 0x8, RZ ;  /* 0x000000084f607824 */ /* 0x040fe200078e00ff */
[----:B------:R-:W2:Y:S03]  /*1930*/  LDCU.64 UR4, c[0x0][0x3c8] ;  /* 0x00007900ff0477ac */ /* 0x000ea60008000a00 */
[----:B------:R3:W5:Y:S01]  /*1940*/  @P2 LDG.E R64, desc[UR6][R130.64] ;  /* 0x0000000682402981 */ /* 0x000762000c1e1900 */
[----:B------:R-:W-:Y:S01]  /*1950*/  ISETP.NE.AND P2, PT, R200, -0x1, PT ;  /* 0xffffffffc800780c */ /* 0x000fe20003f45270 */
[----:B------:R-:W4:Y:S01]  /*1960*/  LDCU.64 UR8, c[0x0][0x388] ;  /* 0x00007100ff0877ac */ /* 0x000f220008000a00 */
[----:B------:R-:W-:Y:S01]  /*1970*/  LOP3.LUT R28, R96, 0x38, RZ, 0xc0, !PT ;  /* 0x00000038601c7812 */ /* 0x000fe200078ec0ff */
[C---:B------:R-:W-:Y:S01]  /*1980*/  IMAD.SHL.U32 R90, R79.reuse, 0x4, RZ ;  /* 0x000000044f5a7824 */ /* 0x040fe200078e00ff */
[----:B------:R-:W-:Y:S01]  /*1990*/  SHF.R.U32.HI R128, RZ, 0x3, R79 ;  /* 0x00000003ff807819 */ /* 0x000fe2000001164f */
[----:B------:R-:W-:Y:S01]  /*19a0*/  IMAD.MOV.U32 R129, RZ, RZ, RZ ;  /* 0x000000ffff817224 */ /* 0x000fe200078e00ff */
[C---:B------:R-:W-:Y:S01]  /*19b0*/  SHF.L.U64.HI R84, R2.reuse, 0x4, R3 ;  /* 0x0000000402547819 */ /* 0x040fe20000010203 */
        /* <DEDUP_REMOVED lines=32> */
[----:B------:R-:W-:Y:S01]  /*1bc0*/  IMAD R101, R128, R7, R19 ;  /* 0x0000000780657224 */ /* 0x000fe200078e0213 */
[----:B------:R-:W-:Y:S01]  /*1bd0*/  LEA.HI R2, R2, R87, RZ, 0x6 ;  /* 0x0000005702027211 */ /* 0x000fe200078f30ff */
[----:B------:R-:W-:Y:S02]  /*1be0*/  IMAD.SHL.U32 R100, R18, 0x2, RZ ;  /* 0x0000000212647824 */ /* 0x000fe400078e00ff */
[----:B------:R-:W-:Y:S01]  /*1bf0*/  IMAD R99, R128, R3, R17 ;  /* 0x0000000380637224 */ /* 0x000fe200078e0211 */
[----:B------:R-:W-:Y:S01]  /*1c00*/  SHF.L.U64.HI R101, R18, 0x1, R101 ;  /* 0x0000000112657819 */ /* 0x000fe20000010265 */
[----:B------:R-:W-:Y:S01]  /*1c10*/  IMAD.SHL.U32 R98, R16, 0x2, RZ ;  /* 0x0000000210627824 */ /* 0x000fe200078e00ff */
[----:B----4-:R-:W-:Y:S01]  /*1c20*/  IADD3 R100, P2, PT, R100, UR8, RZ ;  /* 0x0000000864647c10 */ /* 0x010fe2000ff5e0ff */
[-C--:B------:R-:W-:Y:S01]  /*1c30*/  IMAD R10, R15, R126.reuse, RZ ;  /* 0x0000007e0f0a7224 */ /* 0x080fe200078e02ff */
[----:B------:R-:W-:Y:S02]  /*1c40*/  SHF.R.S32.HI R2, RZ, 0x6, R2 ;  /* 0x00000006ff027819 */ /* 0x000fe40000011402 */
[----:B------:R-:W-:Y:S01]  /*1c50*/  IADD3.X R101, PT, PT, R101, UR9, RZ, P2, !PT ;  /* 0x0000000965657c10 */ /* 0x000fe200097fe4ff */
[----:B------:R-:W-:Y:S01]  /*1c60*/  IMAD R9, R14, R127, R10 ;  /* 0x0000007f0e097224 */ /* 0x000fe200078e020a */
[----:B------:R-:W-:Y:S01]  /*1c70*/  SHF.L.U64.HI R99, R16, 0x1, R99 ;  /* 0x0000000110637819 */ /* 0x000fe20000010263 */
[----:B------:R-:W-:Y:S01]  /*1c80*/  IMAD.WIDE.U32 R126, R14, R126, R12 ;  /* 0x0000007e0e7e7225 */ /* 0x000fe200078e000c */
[----:B--2---:R-:W-:-:S02]  /*1c90*/  IADD3 R98, P2, PT, R98, UR4, RZ ;  /* 0x0000000462627c10 */ /* 0x004fc4000ff5e0ff */
[----:B------:R-:W-:Y:S01]  /*1ca0*/  VIMNMX R97, PT, PT, R195, R2, !PT ;  /* 0x00000002c3617248 */ /* 0x000fe20007fe0100 */
[----:B------:R-:W-:Y:S01]  /*1cb0*/  IMAD.MOV.U32 R197, RZ, RZ, R101 ;  /* 0x000000ffffc57224 */ /* 0x000fe200078e0065 */
[----:B-1----:R-:W-:Y:S01]  /*1cc0*/  LEA.HI R93, R4, R4, RZ, 0x1 ;  /* 0x00000004045d7211 */ /* 0x002fe200078f08ff */
[----:B------:R-:W-:Y:S01]  /*1cd0*/  IMAD.MOV.U32 R198, RZ, RZ, R98 ;  /* 0x000000ffffc67224 */ /* 0x000fe200078e0062 */
[----:B------:R-:W-:Y:S01]  /*1ce0*/  IADD3.X R99, PT, PT, R99, UR5, RZ, P2, !PT ;  /* 0x0000000563637c10 */ /* 0x000fe200097fe4ff */
[----:B------:R-:W-:Y:S01]  /*1cf0*/  IMAD.IADD R86, R127, 0x1, R9 ;  /* 0x000000017f567824 */ /* 0x000fe200078e0209 */
[----:B------:R-:W-:Y:S02]  /*1d00*/  ISETP.GT.U32.AND P2, PT, R134, R97, PT ;  /* 0x000000618600720c */ /* 0x000fe40003f44070 */
[----:B------:R-:W-:Y:S02]  /*1d10*/  SHF.R.S32.HI R93, RZ, 0x1, R93 ;  /* 0x00000001ff5d7819 */ /* 0x000fe4000001145d */
[----:B------:R-:W-:-:S02]  /*1d20*/  MOV R196, R100 ;  /* 0x0000006400c47202 */ /* 0x000fc40000000f00 */
        /* <DEDUP_REMOVED lines=25> */
[----:B------:R-:W-:Y:S01]  /*1ec0*/  LOP3.LUT R26, R28, 0x40, RZ, 0xfc, !PT ;  /* 0x000000401c1a7812 */ /* 0x000fe200078efcff */
[----:B------:R-:W-:Y:S01]  /*1ed0*/  IMAD R121, R134, -0x40, R87 ;  /* 0xffffffc086797824 */ /* 0x000fe200078e0257 */
        /* <DEDUP_REMOVED lines=77> */
.L_x_5294:
        /* <DEDUP_REMOVED lines=15> */
[----:B------:R-:W4:Y:S02]  /*24a0*/  @P0 LDG.E.128 R12, desc[UR6][R102.64] ;  /* 0x00000006660c0981 */ /* 0x000f24000c1e1d00 */
[----:B------:R-:W1:Y:S02]  /*24b0*/  @P6 LDC.64 R2, c[0x0][0x4b0] ;  /* 0x00012c00ff026b82 */ /* 0x000e640000000a00 */
        /* <DEDUP_REMOVED lines=27> */
[----:B------:R-:W1:Y:S02]  /*2670*/  @P4 LDC.64 R2, c[0x0][0x3c0] ;  /* 0x0000f000ff024b82 */ /* 0x000e640000000a00 */
        /* <DEDUP_REMOVED lines=60> */
.L_x_5274:
        /* <DEDUP_REMOVED lines=25> */
[C---:B--2---:R-:W-:Y:S01]  /*2bd0*/  @!P0 SHF.L.U32 R18, R16.reuse, 0x10, RZ ;  /* 0x0000001010128819 */ /* 0x044fe200000006ff */
        /* <DEDUP_REMOVED lines=119> */
.L_x_5278:
[----:B--23--:R-:W-:Y:S05]  /*3350*/  BSYNC.RECONVERGENT B0 ;  /* 0x0000000000007941 */ /* 0x00cfea0003800200 */
.L_x_5277:
        /* <DEDUP_REMOVED lines=141> */
.L_x_5280:
[----:B------:R-:W-:Y:S05]  /*3c30*/  BSYNC.RECONVERGENT B0 ;  /* 0x0000000000007941 */ /* 0x000fea0003800200 */
.L_x_5279:
        /* <DEDUP_REMOVED lines=147> */
.L_x_5282:
[----:B------:R-:W-:Y:S05]  /*4570*/  BSYNC.RECONVERGENT B0 ;  /* 0x0000000000007941 */ /* 0x000fea0003800200 */
.L_x_5281:
[----:B------:R-:W-:Y:S04]  /*4580*/  BSSY.RECONVERGENT B0, `(.L_x_5283) ;  /* 0x0000096000007945 */ /* 0x000fe80003800200 */
[----:B------:R-:W-:Y:S05]  /*4590*/  @!P4 BRA `(.L_x_5284) ;  /* 0x000000080050c947 */ /* 0x000fea0003800000 */
[----:B------:R-:W-:Y:S01]  /*45a0*/  ISETP.GE.AND P0, PT, R28, R27, PT ;  /* 0x0000001b1c00720c */ /* 0x000fe20003f06270 */
[----:B--2---:R-:W2:Y:S01]  /*45b0*/  LDC.64 R46, c[0x0][0x4a8] ;  /* 0x00012a00ff2e7b82 */ /* 0x004ea20000000a00 */
[C---:B------:R-:W-:Y:S02]  /*45c0*/  LEA R44, P1, R93.reuse, R48, 0x6 ;  /* 0x000000305d2c7211 */ /* 0x040fe400078230ff */
        /* <DEDUP_REMOVED lines=145> */
.L_x_5284:
[----:B------:R-:W-:Y:S05]  /*4ee0*/  BSYNC.RECONVERGENT B0 ;  /* 0x0000000000007941 */ /* 0x000fea0003800200 */
.L_x_5283:
[----:B------:R-:W2:Y:S01]  /*4ef0*/  LDC R27, c[0x0][0x450] ;  /* 0x00011400ff1b7b82 */ /* 0x000ea20000000800 */
[----:B-1----:R-:W-:Y:S05]  /*4f00*/  IMAD.U32 R3, R52, -0x20, RZ ;  /* 0xffffffe034037824 */ /* 0x002fea00078e00ff */
[C---:B------:R-:W-:Y:S02]  /*4f10*/  LEA R32, P1, R3.reuse, R32, 0x1 ;  /* 0x0000002003207211 */ /* 0x040fe400078208ff */
[C---:B------:R-:W-:Y:S02]  /*4f20*/  LEA R64, P0, R3.reuse, R64, 0x1 ;  /* 0x0000004003407211 */ /* 0x040fe400078008ff */
[C---:B------:R-:W-:Y:S02]  /*4f30*/  LEA.HI.X.SX32 R33, R3.reuse, R33, 0x1, P1 ;  /* 0x0000002103217211 */ /* 0x040fe400008f0eff */
[----:B------:R-:W-:Y:S01]  /*4f40*/  LEA.HI.X.SX32 R65, R3, R65, 0x1, P0 ;  /* 0x0000004103417211 */ /* 0x000fe200000f0eff */
[----:B------:R-:W-:Y:S05]  /*4f50*/  BRA `(.L_x_5275) ;  /* 0x00000040006c7947 */ /* 0x000fea0003800000 */
.L_x_5276:
        /* <DEDUP_REMOVED lines=38> */
[C---:B---3--:R-:W-:Y:S01]  /*51c0*/  @!P0 IMAD.U32 R50, R136.reuse, 0x10000, RZ ;  /* 0x0001000088328824 */ /* 0x048fe200078e00ff */
[----:B------:R-:W-:Y:S01]  /*51d0*/  @!P0 LOP3.LUT R51, R136, 0xffff0000, RZ, 0xc0, !PT ;  /* 0xffff000088338812 */ /* 0x000fe200078ec0ff */
[----:B------:R-:W-:Y:S01]  /*51e0*/  @!P0 IMAD.U32 R42, R138, 0x10000, RZ ;  /* 0x000100008a2a8824 */ /* 0x000fe200078e00ff */
[----:B------:R-:W-:Y:S01]  /*51f0*/  @!P0 SHF.L.U32 R49, R137, 0x10, RZ ;  /* 0x0000001089318819 */ /* 0x000fe200000006ff */
[----:B------:R-:W-:Y:S01]  /*5200*/  @!P0 IMAD.U32 R38, R139, 0x10000, RZ ;  /* 0x000100008b268824 */ /* 0x000fe200078e00ff */
[----:B------:R-:W-:Y:S01]  /*5210*/  @!P0 LOP3.LUT R48, R137, 0xffff0000, RZ, 0xc0, !PT ;  /* 0xffff000089308812 */ /* 0x000fe200078ec0ff */
[----:B------:R-:W-:Y:S01]  /*5220*/  @!P1 FADD.FTZ R42, -R42, -RZ ;  /* 0x800000ff2a2a9221 */ /* 0x000fe20000010100 */
        /* <DEDUP_REMOVED lines=214> */
.L_x_5286:
[----:B--23--:R-:W-:Y:S05]  /*5f90*/  BSYNC.RECONVERGENT B0 ;  /* 0x0000000000007941 */ /* 0x00cfea0003800200 */
.L_x_5285:
        /* <DEDUP_REMOVED lines=258> */
.L_x_5288:
[----:B------:R-:W-:Y:S05]  /*6fc0*/  BSYNC.RECONVERGENT B0 ;  /* 0x0000000000007941 */ /* 0x000fea0003800200 */
.L_x_5287:
        /* <DEDUP_REMOVED lines=261> */
.L_x_5290:
[----:B------:R-:W-:Y:S05]  /*8020*/  BSYNC.RECONVERGENT B0 ;  /* 0x0000000000007941 */ /* 0x000fea0003800200 */
.L_x_5289:
[----:B------:R-:W-:Y:S04]  /*8030*/  BSSY.RECONVERGENT B0, `(.L_x_5291) ;  /* 0x0000107000007945 */ /* 0x000fe80003800200 */
[----:B------:R-:W-:Y:S05]  /*8040*/  @!P4 BRA `(.L_x_5292) ;  /* 0x000000100014c947 */ /* 0x000fea0003800000 */
[C---:B------:R-:W-:Y:S01]  /*8050*/  ISETP.GE.AND P0, PT, R28.reuse, R27, PT ;  /* 0x0000001b1c00720c */ /* 0x040fe20003f06270 */
[----:B----4-:R-:W4:Y:S11]  /*8060*/  LDC.64 R10, c[0x0][0x4a8] ;  /* 0x00012a00ff0a7b82 */ /* 0x010f360000000a00 */
[----:B------:R-:W-:Y:S01]  /*8070*/  @!UPT UIADD3 URZ, UPT, UPT, URZ, URZ, URZ ;  /* 0x000000fffffff290 */ /* 0x000fe2000fffe0ff */
        /* <DEDUP_REMOVED lines=258> */
.L_x_5292:
[----:B------:R-:W-:Y:S05]  /*90a0*/  BSYNC.RECONVERGENT B0 ;  /* 0x0000000000007941 */ /* 0x000fea0003800200 */
.L_x_5291:
[----:B------:R-:W2:Y:S01]  /*90b0*/  LDC R27, c[0x0][0x450] ;  /* 0x00011400ff1b7b82 */ /* 0x000ea20000000800 */
[----:B-1----:R-:W-:Y:S05]  /*90c0*/  IMAD.U32 R125, R125, -0x20, RZ ;  /* 0xffffffe07d7d7824 */ /* 0x002fea00078e00ff */
[C---:B------:R-:W-:Y:S02]  /*90d0*/  LEA R106, P1, R125.reuse, R106, 0x1 ;  /* 0x0000006a7d6a7211 */ /* 0x040fe400078208ff */
[C---:B------:R-:W-:Y:S02]  /*90e0*/  LEA R104, P0, R125.reuse, R104, 0x1 ;  /* 0x000000687d687211 */ /* 0x040fe400078008ff */
[C---:B------:R-:W-:Y:S02]  /*90f0*/  LEA.HI.X.SX32 R107, R125.reuse, R107, 0x1, P1 ;  /* 0x0000006b7d6b7211 */ /* 0x040fe400008f0eff */
[----:B------:R-:W-:Y:S09]  /*9100*/  LEA.HI.X.SX32 R105, R125, R105, 0x1, P0 ;  /* 0x000000697d697211 */ /* 0x000ff200000f0eff */
.L_x_5275:
[----:B------:R-:W-:Y:S05]  /*9110*/  BSYNC.RECONVERGENT B1 ;  /* 0x0000000000017941 */ /* 0x000fea0003800200 */
.L_x_5273:
        /* <DEDUP_REMOVED lines=90> */
.L_x_5293:
[----:B------:R-:W-:Y:S02]  /*96c0*/  IADD3 R102, P1, PT, R102, R109, RZ ;  /* 0x0000006d66667210 */ /* 0x000fe40007f3e0ff */
[----:B------:R-:W-:Y:S03]  /*96d0*/  IADD3 R30, P0, PT, R30, R113, RZ ;  /* 0x000000711e1e7210 */ /* 0x000fe60007f1e0ff */
[----:B------:R-:W-:Y:S02]  /*96e0*/  IMAD.X R103, R103, 0x1, R108, P1 ;  /* 0x0000000167677824 */ /* 0x000fe400008e066c */
[----:B------:R-:W-:Y:S01]  /*96f0*/  IMAD.X R31, R31, 0x1, R111, P0 ;  /* 0x000000011f1f7824 */ /* 0x000fe200000e066f */
[----:B------:R-:W-:Y:S07]  /*9700*/  @P3 BRA `(.L_x_5294) ;  /* 0xffffff8c00283947 */ /* 0x000fee000383ffff */
.L_x_5272:
        /* <DEDUP_REMOVED lines=47> */
.L_x_5298:
[----:B------:R-:W-:Y:S05]  /*9a00*/  BSYNC.RECONVERGENT B0 ;  /* 0x0000000000007941 */ /* 0x000fea0003800200 */
.L_x_5297:
        /* <DEDUP_REMOVED lines=11> */
.L_x_5296:
        /* <DEDUP_REMOVED lines=75> */
.L_x_5304:
[----:B------:R-:W-:Y:S05]  /*9f70*/  BSYNC.RECONVERGENT B0 ;  /* 0x0000000000007941 */ /* 0x000fea0003800200 */
.L_x_5303:
        /* <DEDUP_REMOVED lines=44> */
.L_x_5306:
[----:B------:R-:W-:Y:S05]  /*a240*/  BSYNC.RECONVERGENT B0 ;  /* 0x0000000000007941 */ /* 0x000fea0003800200 */
.L_x_5305:
        /* <DEDUP_REMOVED lines=43> */
.L_x_5308:
[----:B------:R-:W-:Y:S05]  /*a500*/  BSYNC.RECONVERGENT B0 ;  /* 0x0000000000007941 */ /* 0x000fea0003800200 */
.L_x_5307:
[----:B------:R4:W-:Y:S02]  /*a510*/  STS.128 [R217+0x4000], R8 ;  /* 0x00400008d9007388 */ /* 0x0009e40000000c00 */
.L_x_5302:
[----:B------:R-:W-:Y:S05]  /*a520*/  BSYNC.RECONVERGENT B1 ;  /* 0x0000000000017941 */ /* 0x000fea0003800200 */
.L_x_5301:
        /* <DEDUP_REMOVED lines=60> */
.L_x_5312:
[----:B------:R-:W-:Y:S05]  /*a8f0*/  BSYNC.RECONVERGENT B0 ;  /* 0x0000000000007941 */ /* 0x000fea0003800200 */
.L_x_5311:
        /* <DEDUP_REMOVED lines=54> */
.L_x_5314:
[----:B------:R-:W-:Y:S05]  /*ac60*/  BSYNC.RECONVERGENT B0 ;  /* 0x0000000000007941 */ /* 0x000fea0003800200 */
.L_x_5313:
        /* <DEDUP_REMOVED lines=53> */
.L_x_5316:
[----:B------:R-:W-:Y:S05]  /*afc0*/  BSYNC.RECONVERGENT B0 ;  /* 0x0000000000007941 */ /* 0x000fea0003800200 */
.L_x_5315:
[----:B------:R1:W-:Y:S02]  /*afd0*/  STS.128 [R217+0x4800], R8 ;  /* 0x00480008d9007388 */ /* 0x0003e40000000c00 */
.L_x_5310:
[----:B------:R-:W-:Y:S05]  /*afe0*/  BSYNC.RECONVERGENT B1 ;  /* 0x0000000000017941 */ /* 0x000fea0003800200 */
.L_x_5309:
        /* <DEDUP_REMOVED lines=61> */
.L_x_5320:
[----:B------:R-:W-:Y:S05]  /*b3c0*/  BSYNC.RECONVERGENT B0 ;  /* 0x0000000000007941 */ /* 0x000fea0003800200 */
.L_x_5319:
        /* <DEDUP_REMOVED lines=53> */
.L_x_5322:
[----:B------:R-:W-:Y:S05]  /*b720*/  BSYNC.RECONVERGENT B0 ;  /* 0x0000000000007941 */ /* 0x000fea0003800200 */
.L_x_5321:
        /* <DEDUP_REMOVED lines=53> */
.L_x_5324:
[----:B------:R-:W-:Y:S05]  /*ba80*/  BSYNC.RECONVERGENT B0 ;  /* 0x0000000000007941 */ /* 0x000fea0003800200 */
.L_x_5323:
[----:B------:R4:W-:Y:S02]  /*ba90*/  STS.128 [R217+0x5000], R8 ;  /* 0x00500008d9007388 */ /* 0x0009e40000000c00 */
.L_x_5318:
[----:B------:R-:W-:Y:S05]  /*baa0*/  BSYNC.RECONVERGENT B1 ;  /* 0x0000000000017941 */ /* 0x000fea0003800200 */
.L_x_5317:
        /* <DEDUP_REMOVED lines=63> */
.L_x_5326:
[----:B------:R-:W-:Y:S05]  /*bea0*/  BSYNC.RECONVERGENT B0 ;  /* 0x0000000000007941 */ /* 0x000fea0003800200 */
.L_x_5325:
        /* <DEDUP_REMOVED lines=54> */
.L_x_5328:
[----:B------:R-:W-:Y:S05]  /*c210*/  BSYNC.RECONVERGENT B0 ;  /* 0x0000000000007941 */ /* 0x000fea0003800200 */
.L_x_5327:
        /* <DEDUP_REMOVED lines=54> */
.L_x_5330:
[----:B------:R-:W-:Y:S05]  /*c580*/  BSYNC.RECONVERGENT B0 ;  /* 0x0000000000007941 */ /* 0x000fea0003800200 */
.L_x_5329:
[----:B------:R4:W-:Y:S01]  /*c590*/  STS.128 [R217+0x5800], R8 ;  /* 0x00580008d9007388 */ /* 0x0009e20000000c00 */
[----:B------:R-:W-:Y:S05]  /*c5a0*/  BRA `(.L_x_5299) ;  /* 0x0000004000bc7947 */ /* 0x000fea0003800000 */
.L_x_5300:
        /* <DEDUP_REMOVED lines=93> */
.L_x_5334:
[----:B------:R-:W-:Y:S05]  /*cb80*/  BSYNC.RECONVERGENT B0 ;  /* 0x0000000000007941 */ /* 0x000fea0003800200 */
.L_x_5333:
        /* <DEDUP_REMOVED lines=84> */
.L_x_5336:
[----:B------:R-:W-:Y:S05]  /*d0d0*/  BSYNC.RECONVERGENT B0 ;  /* 0x0000000000007941 */ /* 0x000fea0003800200 */
.L_x_5335:
        /* <DEDUP_REMOVED lines=85> */
.L_x_5338:
[----:B------:R-:W-:Y:S05]  /*d630*/  BSYNC.RECONVERGENT B0 ;  /* 0x0000000000007941 */ /* 0x000fea0003800200 */
.L_x_5337:
[----:B------:R4:W-:Y:S02]  /*d640*/  STS.128 [R217+0x4000], R4 ;  /* 0x00400004d9007388 */ /* 0x0009e40000000c00 */
.L_x_5332:
[----:B------:R-:W-:Y:S05]  /*d650*/  BSYNC.RECONVERGENT B1 ;  /* 0x0000000000017941 */ /* 0x000fea0003800200 */
.L_x_5331:
        /* <DEDUP_REMOVED lines=91> */
.L_x_5342:
[----:B------:R-:W-:Y:S05]  /*dc10*/  BSYNC.RECONVERGENT B0 ;  /* 0x0000000000007941 */ /* 0x000fea0003800200 */
.L_x_5341:
        /* <DEDUP_REMOVED lines=85> */
.L_x_5344:
[----:B------:R-:W-:Y:S05]  /*e170*/  BSYNC.RECONVERGENT B0 ;  /* 0x0000000000007941 */ /* 0x000fea0003800200 */
.L_x_5343:
        /* <DEDUP_REMOVED lines=86> */
.L_x_5346:
[----:B------:R-:W-:Y:S05]  /*e6e0*/  BSYNC.RECONVERGENT B0 ;  /* 0x0000000000007941 */ /* 0x000fea0003800200 */
.L_x_5345:
[----:B------:R1:W-:Y:S02]  /*e6f0*/  STS.128 [R217+0x4800], R4 ;  /* 0x00480004d9007388 */ /* 0x0003e40000000c00 */
.L_x_5340:
[----:B------:R-:W-:Y:S05]  /*e700*/  BSYNC.RECONVERGENT B1 ;  /* 0x0000000000017941 */ /* 0x000fea0003800200 */
.L_x_5339:
        /* <DEDUP_REMOVED lines=93> */
.L_x_5350:
[----:B------:R-:W-:Y:S05]  /*ece0*/  BSYNC.RECONVERGENT B0 ;  /* 0x0000000000007941 */ /* 0x000fea0003800200 */
.L_x_5349:
        /* <DEDUP_REMOVED lines=86> */
.L_x_5352:
[----:B------:R-:W-:Y:S05]  /*f250*/  BSYNC.RECONVERGENT B0 ;  /* 0x0000000000007941 */ /* 0x000fea0003800200 */
.L_x_5351:
        /* <DEDUP_REMOVED lines=86> */
.L_x_5354:
[----:B------:R-:W-:Y:S05]  /*f7c0*/  BSYNC.RECONVERGENT B0 ;  /* 0x0000000000007941 */ /* 0x000fea0003800200 */
.L_x_5353:
[----:B------:R4:W-:Y:S02]  /*f7d0*/  STS.128 [R217+0x5000], R4 ;  /* 0x00500004d9007388 */ /* 0x0009e40000000c00 */
.L_x_5348:
[----:B------:R-:W-:Y:S05]  /*f7e0*/  BSYNC.RECONVERGENT B1 ;  /* 0x0000000000017941 */ /* 0x000fea0003800200 */
.L_x_5347:
        /* <DEDUP_REMOVED lines=94> */
.L_x_5356:
[----:B------:R-:W-:Y:S05]  /*fdd0*/  BSYNC.RECONVERGENT B0 ;  /* 0x0000000000007941 */ /* 0x000fea0003800200 */
.L_x_5355:
        /* <DEDUP_REMOVED lines=84> */
.L_x_5358:
[----:B------:R-:W-:Y:S05]  /*10320*/  BSYNC.RECONVERGENT B0 ;  /* 0x0000000000007941 */ /* 0x000fea0003800200 */
.L_x_5357:
        /* <DEDUP_REMOVED lines=85> */
.L_x_5360:
[----:B------:R-:W-:Y:S05]  /*10880*/  BSYNC.RECONVERGENT B0 ;  /* 0x0000000000007941 */ /* 0x000fea0003800200 */
.L_x_5359:
[----:B------:R4:W-:Y:S02]  /*10890*/  STS.128 [R217+0x5800], R4 ;  /* 0x00580004d9007388 */ /* 0x0009e40000000c00 */
.L_x_5299:
[----:B------:R-:W-:Y:S05]  /*108a0*/  BSYNC.RECONVERGENT B2 ;  /* 0x0000000000027941 */ /* 0x000fea0003800200 */
.L_x_5295:
[----:B-1-34-:R-:W-:Y:S01]  /*108b0*/  IADD3 R7, PT, PT, -R133, R76, RZ ;  /* 0x0000004c85077210 */ /* 0x01afe20007ffe1ff */
[C---:B------:R-:W-:Y:S01]  /*108c0*/  IMAD.SHL.U32 R185, R79.reuse, 0x20, RZ ;  /* 0x000000204fb97824 */ /* 0x040fe200078e00ff */
[----:B------:R-:W-:Y:S01]  /*108d0*/  SHF.L.U32 R148, R79, 0x6, RZ ;  /* 0x000000064f947819 */ /* 0x000fe200000006ff */
[----:B------:R-:W-:Y:S01]  /*108e0*/  IMAD.MOV.U32 R168, RZ, RZ, 0x40 ;  /* 0x00000040ffa87424 */ /* 0x000fe200078e00ff */
[-C--:B------:R-:W-:Y:S01]  /*108f0*/  ISETP.GE.AND P4, PT, R38, R7.reuse, PT ;  /* 0x000000072600720c */ /* 0x080fe20003f86270 */
[----:B------:R-:W1:Y:S01]  /*10900*/  LDCU.64 UR8, c[0x0][0x508] ;  /* 0x0000a100ff0877ac */ /* 0x000e620008000a00 */
[-C--:B------:R-:W-:Y:S02]  /*10910*/  ISETP.GE.AND P3, PT, R42, R7.reuse, PT ;  /* 0x000000072a00720c */ /* 0x080fe40003f66270 */
[-C--:B------:R-:W-:Y:S02]  /*10920*/  ISETP.GE.AND P5, PT, R36, R7.reuse, PT ;  /* 0x000000072400720c */ /* 0x080fe40003fa6270 */
[----:B------:R-:W-:-:S02]  /*10930*/  ISETP.GE.AND P6, PT, R128, R7, PT ;  /* 0x000000078000720c */ /* 0x000fc40003fc6270 */
[-C--:B------:R-:W-:Y:S02]  /*10940*/  ISETP.GE.AND P1, PT, R38, R7.reuse, PT ;  /* 0x000000072600720c */ /* 0x080fe40003f26270 */
[----:B------:R-:W-:Y:S02]  /*10950*/  ISETP.GE.AND P2, PT, R36, R7, PT ;  /* 0x000000072400720c */ /* 0x000fe40003f46270 */
[----:B------:R-:W-:Y:S01]  /*10960*/  LOP3.LUT R6, R85, 0x8, R79, 0x78, !PT ;  /* 0x0000000855067812 */ /* 0x000fe200078e784f */
[----:B--2---:R-:W2:Y:S01]  /*10970*/  @!P4 LDC.64 R4, c[0x0][0x3b8] ;  /* 0x0000ee00ff04cb82 */ /* 0x004ea20000000a00 */
[----:B------:R-:W-:Y:S02]  /*10980*/  LOP3.LUT R179, R148, 0x400, RZ, 0xc0, !PT ;  /* 0x0000040094b37812 */ /* 0x000fe400078ec0ff */
[----:B------:R-:W-:Y:S02]  /*10990*/  LOP3.LUT R185, R185, 0x7c00, RZ, 0xc0, !PT ;  /* 0x00007c00b9b97812 */ /* 0x000fe400078ec0ff */
[C---:B------:R-:W-:Y:S01]  /*109a0*/  @!P5 LEA R8, P0, R67.reuse, R196, 0x1 ;  /* 0x000000c44308d211 */ /* 0x040fe200078008ff */
[----:B------:R-:W-:Y:S01]  /*109b0*/  @!PT LDS RZ, [RZ] ;  /* 0x00000000fffff984 */ /* 0x000fe20000000800 */
[----:B------:R-:W-:Y:S01]  /*109c0*/  @!PT LDS RZ, [RZ] ;  /* 0x00000000fffff984 */ /* 0x000fe20000000800 */
[----:B------:R-:W-:Y:S01]  /*109d0*/  @!PT LDS RZ, [RZ] ;  /* 0x00000000fffff984 */ /* 0x000fe20000000800 */
[----:B------:R-:W-:Y:S01]  /*109e0*/  @!P6 LDGSTS.E.BYPASS.LTC128B.128 [R217+0x6000], desc[UR6][R196.64] ;  /* 0x06000000c4d9efae */ /* 0x000fe2000b981a06 */
[----:B------:R-:W-:Y:S01]  /*109f0*/  IMAD R179, R6, 0x2, R179 ;  /* 0x0000000206b37824 */ /* 0x000fe200078e02b3 */
[----:B------:R-:W3:Y:S01]  /*10a00*/  @!P3 LDC.64 R2, c[0x0][0x3b8] ;  /* 0x0000ee00ff02bb82 */ /* 0x000ee20000000a00 */
[----:B------:R-:W-:Y:S01]  /*10a10*/  @!P5 LEA.HI.X R9, R67, R197, R66, 0x1, P0 ;  /* 0x000000c54309d211 */ /* 0x000fe200000f0c42 */
[----:B------:R-:W-:Y:S01]  /*10a20*/  @!P6 LDGSTS.E.BYPASS.LTC128B.128 [R217+0x8000], desc[UR6][R196.64+0x80] ;  /* 0x08000080c4d9efae */ /* 0x000fe2000b981a06 */
[----:B------:R-:W-:-:S02]  /*10a30*/  LOP3.LUT R0, R185, 0x200, R148, 0xf8, !PT ;  /* 0x00000200b9007812 */ /* 0x000fc400078ef894 */
[----:B------:R-:W-:Y:S01]  /*10a40*/  MOV R184, 0x20 ;  /* 0x0000002000b87802 */ /* 0x000fe20000000f00 */
[----:B------:R-:W-:Y:S01]  /*10a50*/  @!P6 LDGSTS.E.BYPASS.LTC128B.128 [R217+0xa000], desc[UR6][R196.64+0x100] ;  /* 0x0a000100c4d9efae */ /* 0x000fe2000b981a06 */
[----:B------:R-:W-:-:S03]  /*10a60*/  IADD3 R0, PT, PT, R83, R0, RZ ;  /* 0x0000000053007210 */ /* 0x000fc60007ffe0ff */
[----:B------:R-:W-:Y:S01]  /*10a70*/  @!P5 LDGSTS.E.BYPASS.LTC128B.128 [R217+0x6800], desc[UR6][R8.64] ;  /* 0x0680000008d9dfae */ /* 0x000fe2000b981a06 */
[----:B------:R-:W-:-:S03]  /*10a80*/  LEA R89, R0, UR5, 0x1 ;  /* 0x0000000500597c11 */ /* 0x000fc6000f8e08ff */
[----:B------:R-:W-:Y:S01]  /*10a90*/  @!P5 LDGSTS.E.BYPASS.LTC128B.128 [R217+0x8800], desc[UR6][R8.64+0x80] ;  /* 0x0880008008d9dfae */ /* 0x000fe2000b981a06 */
[----:B--2---:R-:W-:-:S03]  /*10aa0*/  @!P4 LEA R10, P0, R4, R196, 0x6 ;  /* 0x000000c4040ac211 */ /* 0x004fc600078030ff */
[----:B------:R2:W-:Y:S01]  /*10ab0*/  @!P5 LDGSTS.E.BYPASS.LTC128B.128 [R217+0xa800], desc[UR6][R8.64+0x100] ;  /* 0x0a80010008d9dfae */ /* 0x0005e2000b981a06 */
[----:B------:R-:W-:Y:S02]  /*10ac0*/  LOP3.LUT P5, RZ, R79, 0x2, RZ, 0xc0, !PT ;  /* 0x000000024fff7812 */ /* 0x000fe400078ac0ff */
[----:B------:R-:W-:Y:S02]  /*10ad0*/  @!P4 LEA.HI.X R11, R4, R197, R5, 0x6, P0 ;  /* 0x000000c5040bc211 */ /* 0x000fe400000f3405 */
[----:B------:R-:W-:Y:S01]  /*10ae0*/  ISETP.GE.AND P0, PT, R42, R7, PT ;  /* 0x000000072a00720c */ /* 0x000fe20003f06270 */
[----:B---3--:R-:W-:Y:S01]  /*10af0*/  @!P3 IMAD.WIDE.U32 R4, R2, 0x60, R196 ;  /* 0x000000600204b825 */ /* 0x008fe200078e00c4 */
[----:B-----5:R-:W-:Y:S01]  /*10b00*/  SEL R64, R184, 0xffffffe0, !P5 ;  /* 0xffffffe0b8407807 */ /* 0x020fe20006800000 */
[----:B------:R-:W-:Y:S02]  /*10b10*/  @!P4 LDGSTS.E.BYPASS.LTC128B.128 [R217+0x7000], desc[UR6][R10.64] ;  /* 0x070000000ad9cfae */ /* 0x000fe4000b981a06 */
[----:B------:R-:W-:Y:S01]  /*10b20*/  @!P3 IMAD R3, R3, 0x60, RZ ;  /* 0x000000600303b824 */ /* 0x000fe200078e02ff */
[----:B------:R-:W-:Y:S01]  /*10b30*/  @!P3 MOV R12, R4 ;  /* 0x00000004000cb202 */ /* 0x000fe20000000f00 */
[----:B------:R-:W-:Y:S01]  /*10b40*/  @!P4 LDGSTS.E.BYPASS.LTC128B.128 [R217+0x9000], desc[UR6][R10.64+0x80] ;  /* 0x090000800ad9cfae */ /* 0x000fe2000b981a06 */
[----:B------:R-:W-:Y:S01]  /*10b50*/  IADD3 R83, PT, PT, R89, R64, RZ ;  /* 0x0000004059537210 */ /* 0x000fe20007ffe0ff */
[----:B------:R-:W-:-:S02]  /*10b60*/  @!P3 IMAD.IADD R13, R3, 0x1, R5 ;  /* 0x00000001030db824 */ /* 0x000fc400078e0205 */
[----:B------:R-:W-:Y:S01]  /*10b70*/  @!P4 LDGSTS.E.BYPASS.LTC128B.128 [R217+0xb000], desc[UR6][R10.64+0x100] ;  /* 0x0b0001000ad9cfae */ /* 0x000fe2000b981a06 */
[----:B------:R-:W3:Y:S03]  /*10b80*/  @!P1 LDC.64 R4, c[0x0][0x3c0] ;  /* 0x0000f000ff049b82 */ /* 0x000ee60000000a00 */
[----:B------:R-:W-:Y:S04]  /*10b90*/  @!P3 LDGSTS.E.BYPASS.LTC128B.128 [R217+0x7800], desc[UR6][R12.64] ;  /* 0x078000000cd9bfae */ /* 0x000fe8000b981a06 */
[----:B------:R-:W-:Y:S01]  /*10ba0*/  @!P3 LDGSTS.E.BYPASS.LTC128B.128 [R217+0x9800], desc[UR6][R12.64+0x80] ;  /* 0x098000800cd9bfae */ /* 0x000fe2000b981a06 */
[----:B------:R-:W4:Y:S03]  /*10bb0*/  @!P0 LDC.64 R2, c[0x0][0x3c0] ;  /* 0x0000f000ff028b82 */ /* 0x000f260000000a00 */
[----:B------:R1:W-:Y:S01]  /*10bc0*/  @!P3 LDGSTS.E.BYPASS.LTC128B.128 [R217+0xb800], desc[UR6][R12.64+0x100] ;  /* 0x0b8001000cd9bfae */ /* 0x0003e2000b981a06 */
[----:B--2---:R-:W-:-:S03]  /*10bd0*/  @!P2 LEA R8, P3, R81, R198, 0x1 ;  /* 0x000000c65108a211 */ /* 0x004fc600078608ff */
[----:B------:R-:W0:Y:S01]  /*10be0*/  LDGDEPBAR ;  /* 0x00000000000079af */ /* 0x000e220000000000 */
[----:B------:R-:W-:Y:S02]  /*10bf0*/  @!P2 LEA.HI.X R9, R81, R199, R84, 0x1, P3 ;  /* 0x000000c75109a211 */ /* 0x000fe400018f0c54 */
[----:B---3--:R-:W-:-:S04]  /*10c00*/  @!P1 LEA R6, P3, R4, R198, 0x6 ;  /* 0x000000c604069211 */ /* 0x008fc800078630ff */
[----:B------:R-:W-:Y:S01]  /*10c10*/  @!P1 LEA.HI.X R7, R4, R199, R5, 0x6, P3 ;  /* 0x000000c704079211 */ /* 0x000fe200018f3405 */
[----:B----4-:R-:W-:-:S04]  /*10c20*/  @!P0 IMAD.WIDE.U32 R4, R2, 0x60, R198 ;  /* 0x0000006002048825 */ /* 0x010fc800078e00c6 */
[----:B------:R-:W-:Y:S01]  /*10c30*/  @!P0 IMAD R3, R3, 0x60, RZ ;  /* 0x0000006003038824 */ /* 0x000fe200078e02ff */
[----:B------:R-:W-:-:S04]  /*10c40*/  DEPBAR.LE SB0, 0x0 ;  /* 0x000080000000791a */ /* 0x000fc80000000000 */
[----:B------:R-:W-:Y:S01]  /*10c50*/  BAR.SYNC.DEFER_BLOCKING 0x0 ;  /* 0x0000000000007b1d */ /* 0x000fe20000010000 */
[----:B------:R-:W-:Y:S02]  /*10c60*/  @!P0 IMAD.IADD R5, R3, 0x1, R5 ;  /* 0x0000000103058824 */ /* 0x000fe400078e0205 */
[----:B------:R-:W-:-:S05]  /*10c70*/  VIADD R3, R179, UR5 ;  /* 0x00000005b3037c36 */ /* 0x000fca0008000000 */
        /* <DEDUP_REMOVED lines=19> */
[----:B------:R-:W-:-:S02]  /*10db0*/  LOP3.LUT P2, RZ, R79, 0x4, RZ, 0xc0, !PT ;  /* 0x000000044fff7812 */ /* 0x000fc4000784c0ff */
[----:B------:R-:W-:Y:S01]  /*10dc0*/  SHF.R.U32.HI R79, RZ, 0x2, R79 ;  /* 0x00000002ff4f7819 */ /* 0x000fe2000001164f */
[----:B------:R-:W-:Y:S01]  /*10dd0*/  @P1 STS.128 [R217+0xd000], RZ ;  /* 0x00d000ffd9001388 */ /* 0x000fe20000000c00 */
[----:B------:R-:W-:Y:S02]  /*10de0*/  SEL R168, R168, 0xffffffc0, !P2 ;  /* 0xffffffc0a8a87807 */ /* 0x000fe40005000000 */
[----:B------:R-:W-:Y:S01]  /*10df0*/  LOP3.LUT R79, R79, 0x7, RZ, 0xc0, !PT ;  /* 0x000000074f4f7812 */ /* 0x000fe200078ec0ff */
[----:B------:R-:W-:Y:S01]  /*10e00*/  @P1 STS.128 [R217+0xf000], RZ ;  /* 0x00f000ffd9001388 */ /* 0x000fe20000000c00 */
[-C--:B------:R-:W-:Y:S02]  /*10e10*/  IADD3 R3, PT, PT, R3, R168.reuse, RZ ;  /* 0x000000a803037210 */ /* 0x080fe40007ffe0ff */
[----:B------:R-:W-:Y:S01]  /*10e20*/  IADD3 R81, PT, PT, R89, R168, RZ ;  /* 0x000000a859517210 */ /* 0x000fe20007ffe0ff */
[----:B------:R-:W-:Y:S01]  /*10e30*/  @P1 STS.128 [R217+0x11000], RZ ;  /* 0x011000ffd9001388 */ /* 0x000fe20000000c00 */
[----:B------:R-:W-:-:S03]  /*10e40*/  IADD3 R0, PT, PT, R64, R3, RZ ;  /* 0x0000000340007210 */ /* 0x000fc60007ffe0ff */
        /* <DEDUP_REMOVED lines=18> */
[----:B------:R-:W4:Y:S04]  /*10f70*/  LDSM.16.M88.4 R20, [R179+UR5+0x6000] ;  /* 0x00600005b314783b */ /* 0x000f280008000200 */
[----:B-1----:R-:W1:Y:S04]  /*10f80*/  LDSM.16.M88.4 R12, [R179+UR5+0x6800] ;  /* 0x00680005b30c783b */ /* 0x002e680008000200 */
[----:B------:R-:W1:Y:S04]  /*10f90*/  LDSM.16.M88.4 R56, [R179+UR5+0x7000] ;  /* 0x00700005b338783b */ /* 0x000e680008000200 */
[----:B------:R-:W1:Y:S04]  /*10fa0*/  LDSM.16.M88.4 R28, [R179+UR5+0x7800] ;  /* 0x00780005b31c783b */ /* 0x000e680008000200 */
[----:B------:R-:W-:Y:S04]  /*10fb0*/  LDSM.16.M88.4 R68, [R83] ;  /* 0x000000005344783b */ /* 0x000fe80000000200 */
[----:B------:R-:W1:Y:S04]  /*10fc0*/  LDSM.16.M88.4 R32, [R2+0x6000] ;  /* 0x006000000220783b */ /* 0x000e680000000200 */
[----:B--2---:R-:W2:Y:S04]  /*10fd0*/  LDSM.16.M88.4 R8, [R2+0x6800] ;  /* 0x006800000208783b */ /* 0x004ea80000000200 */
[----:B---3--:R-:W3:Y:S04]  /*10fe0*/  LDSM.16.M88.4 R4, [R2+0x7000] ;  /* 0x007000000204783b */ /* 0x008ee80000000200 */
[----:B------:R-:W3:Y:S04]  /*10ff0*/  LDSM.16.M88.4 R72, [R2+0x7800] ;  /* 0x007800000248783b */ /* 0x000ee80000000200 */
[----:B------:R-:W-:Y:S01]  /*11000*/  LDSM.16.M88.4 R44, [R3+0x6000] ;  /* 0x00600000032c783b */ /* 0x000fe20000000200 */
[C---:B----4-:R-:W-:Y:S03]  /*11010*/  HMMA.16816.F32.BF16 R24, R48.reuse, R20, RZ ;  /* 0x000000143018723c */ /* 0x050fe600000418ff */
[----:B------:R-:W-:Y:S04]  /*11020*/  LDSM.16.M88.4 R40, [R3+0x6800] ;  /* 0x006800000328783b */ /* 0x000fe80000000200 */
[----:B------:R-:W-:Y:S01]  /*11030*/  LDSM.16.M88.4 R36, [R3+0x7000] ;  /* 0x007000000324783b */ /* 0x000fe20000000200 */
[C---:B-1----:R-:W-:Y:S03]  /*11040*/  HMMA.16816.F32.BF16 R16, R48.reuse, R12, RZ ;  /* 0x0000000c3010723c */ /* 0x042fe600000418ff */
[----:B------:R-:W-:Y:S04]  /*11050*/  LDSM.16.M88.4 R84, [R65] ;  /* 0x000000004154783b */ /* 0x000fe80000000200 */
[----:B------:R-:W0:Y:S01]  /*11060*/  LDGDEPBAR ;  /* 0x00000000000079af */ /* 0x000e220000000000 */
[C---:B------:R-:W-:Y:S08]  /*11070*/  HMMA.16816.F32.BF16 R60, R48.reuse, R56, RZ ;  /* 0x00000038303c723c */ /* 0x040ff000000418ff */
        /* <DEDUP_REMOVED lines=28> */
[C---:B----4-:R-:W-:Y:S08]  /*11240*/  HMMA.16816.F32.BF16 R52, R28.reuse, R32, R52 ;  /* 0x000000201c34723c */ /* 0x050ff00000041834 */
[----:B------:R-:W-:Y:S01]  /*11250*/  HMMA.16816.F32.BF16 R48, R28, R34, R48 ;  /* 0x000000221c30723c */ /* 0x000fe20000041830 */
[----:B------:R-:W4:Y:S04]  /*11260*/  LDSM.16.M88.4 R32, [R179+UR5+0x9000] ;  /* 0x00900005b320783b */ /* 0x000f280008000200 */
[----:B------:R-:W4:Y:S03]  /*11270*/  LDSM.16.M88.4 R28, [R179+UR5+0x9800] ;  /* 0x00980005b31c783b */ /* 0x000f260008000200 */
[C---:B--2---:R-:W-:Y:S08]  /*11280*/  HMMA.16816.F32.BF16 R24, R84.reuse, R8, R24 ;  /* 0x000000085418723c */ /* 0x044ff00000041818 */
[C---:B------:R-:W-:Y:S01]  /*11290*/  HMMA.16816.F32.BF16 R20, R84.reuse, R10, R20 ;  /* 0x0000000a5414723c */ /* 0x040fe20000041814 */
[----:B------:R-:W-:Y:S07]  /*112a0*/  LDSM.16.M88.4 R8, [R83+0x2000] ;  /* 0x002000005308783b */ /* 0x000fee0000000200 */
[C---:B---3--:R-:W-:Y:S08]  /*112b0*/  HMMA.16816.F32.BF16 R16, R84.reuse, R4, R16 ;  /* 0x000000045410723c */ /* 0x048ff00000041810 */
[C---:B------:R-:W-:Y:S01]  /*112c0*/  HMMA.16816.F32.BF16 R12, R84.reuse, R6, R12 ;  /* 0x00000006540c723c */ /* 0x040fe2000004180c */
[----:B------:R-:W2:Y:S07]  /*112d0*/  LDSM.16.M88.4 R4, [R2+0x8000] ;  /* 0x008000000204783b */ /* 0x000eae0000000200 */
[C---:B------:R-:W-:Y:S08]  /*112e0*/  HMMA.16816.F32.BF16 R52, R84.reuse, R68, R52 ;  /* 0x000000445434723c */ /* 0x040ff00000041834 */
[C---:B------:R-:W-:Y:S08]  /*112f0*/  HMMA.16816.F32.BF16 R60, R84.reuse, R72, R60 ;  /* 0x00000048543c723c */ /* 0x040ff0000004183c */
[C---:B------:R-:W-:Y:S01]  /*11300*/  HMMA.16816.F32.BF16 R56, R84.reuse, R74, R56 ;  /* 0x0000004a5438723c */ /* 0x040fe20000041838 */
[----:B------:R-:W-:Y:S07]  /*11310*/  LDSM.16.M88.4 R72, [R2+0x9000] ;  /* 0x009000000248783b */ /* 0x000fee0000000200 */
[----:B------:R-:W-:Y:S01]  /*11320*/  HMMA.16816.F32.BF16 R68, R84, R70, R48 ;  /* 0x000000465444723c */ /* 0x000fe20000041830 */
[----:B------:R-:W3:Y:S04]  /*11330*/  LDSM.16.M88.4 R48, [R2+0x8800] ;  /* 0x008800000230783b */ /* 0x000ee80000000200 */
[----:B------:R-:W-:Y:S03]  /*11340*/  LDSM.16.M88.4 R84, [R81+0x4000] ;  /* 0x004000005154783b */ /* 0x000fe60000000200 */
[C---:B-1----:R-:W-:Y:S08]  /*11350*/  HMMA.16816.F32.BF16 R24, R44.reuse, R40, R24 ;  /* 0x000000282c18723c */ /* 0x042ff00000041818 */
[C---:B------:R-:W-:Y:S01]  /*11360*/  HMMA.16816.F32.BF16 R20, R44.reuse, R42, R20 ;  /* 0x0000002a2c14723c */ /* 0x040fe20000041814 */
[----:B------:R-:W1:Y:S07]  /*11370*/  LDSM.16.M88.4 R40, [R2+0x9800] ;  /* 0x009800000228783b */ /* 0x000e6e0000000200 */
[C---:B----4-:R-:W-:Y:S08]  /*11380*/  HMMA.16816.F32.BF16 R60, R44.reuse, R32, R60 ;  /* 0x000000202c3c723c */ /* 0x050ff0000004183c */
[C---:B------:R-:W-:Y:S01]  /*11390*/  HMMA.16816.F32.BF16 R56, R44.reuse, R34, R56 ;  /* 0x000000222c38723c */ /* 0x040fe20000041838 */
[----:B------:R-:W-:Y:S07]  /*113a0*/  LDSM.16.M88.4 R32, [R81+0x2000] ;  /* 0x002000005120783b */ /* 0x000fee0000000200 */
[C---:B------:R-:W-:Y:S08]  /*113b0*/  HMMA.16816.F32.BF16 R52, R44.reuse, R28, R52 ;  /* 0x0000001c2c34723c */ /* 0x040ff00000041834 */
[C---:B------:R-:W-:Y:S01]  /*113c0*/  HMMA.16816.F32.BF16 R68, R44.reuse, R30, R68 ;  /* 0x0000001e2c44723c */ /* 0x040fe20000041844 */
[----:B------:R-:W4:Y:S07]  /*113d0*/  LDSM.16.M88.4 R28, [R3+0x8000] ;  /* 0x00800000031c783b */ /* 0x000f2e0000000200 */
        /* <DEDUP_REMOVED lines=16> */
[C---:B----4-:R-:W-:Y:S08]  /*114e0*/  HMMA.16816.F32.BF16 R24, R32.reuse, R28, R24 ;  /* 0x0000001c2018723c */ /* 0x050ff00000041818 */
[C---:B------:R-:W-:Y:S01]  /*114f0*/  HMMA.16816.F32.BF16 R20, R32.reuse, R30, R20 ;  /* 0x0000001e2014723c */ /* 0x040fe20000041814 */
[----:B------:R-:W3:Y:S07]  /*11500*/  LDSM.16.M88.4 R28, [R0+0x8800] ;  /* 0x00880000001c783b */ /* 0x000eee0000000200 */
[C---:B------:R-:W-:Y:S01]  /*11510*/  HMMA.16816.F32.BF16 R72, R32.reuse, R36, R60 ;  /* 0x000000242048723c */ /* 0x040fe2000004183c */
[----:B------:R-:W4:Y:S07]  /*11520*/  LDSM.16.M88.4 R60, [R89+0x4000] ;  /* 0x00400000593c783b */ /* 0x000f2e0000000200 */
[C---:B--2---:R-:W-:Y:S08]  /*11530*/  HMMA.16816.F32.BF16 R16, R32.reuse, R4, R16 ;  /* 0x000000042010723c */ /* 0x044ff00000041810 */
[C---:B------:R-:W-:Y:S01]  /*11540*/  HMMA.16816.F32.BF16 R12, R32.reuse, R6, R12 ;  /* 0x00000006200c723c */ /* 0x040fe2000004180c */
[----:B------:R-:W2:Y:S07]  /*11550*/  LDSM.16.M88.4 R4, [R0+0x9000] ;  /* 0x009000000004783b */ /* 0x000eae0000000200 */
[C---:B------:R-:W-:Y:S01]  /*11560*/  HMMA.16816.F32.BF16 R56, R32.reuse, R38, R56 ;  /* 0x000000262038723c */ /* 0x040fe20000041838 */
[----:B------:R-:W-:Y:S07]  /*11570*/  LDSM.16.M88.4 R36, [R83+0x4000] ;  /* 0x004000005324783b */ /* 0x000fee0000000200 */
[C---:B------:R-:W-:Y:S08]  /*11580*/  HMMA.16816.F32.BF16 R52, R32.reuse, R44, R52 ;  /* 0x0000002c2034723c */ /* 0x040ff00000041834 */
[----:B------:R-:W-:Y:S01]  /*11590*/  HMMA.16816.F32.BF16 R68, R32, R46, R68 ;  /* 0x0000002e2044723c */ /* 0x000fe20000041844 */
[----:B------:R-:W2:Y:S07]  /*115a0*/  LDSM.16.M88.4 R32, [R0+0x9800] ;  /* 0x009800000020783b */ /* 0x000eae0000000200 */
[C---:B-1----:R-:W-:Y:S01]  /*115b0*/  HMMA.16816.F32.BF16 R44, R40.reuse, R8, R24 ;  /* 0x00000008282c723c */ /* 0x042fe20000041818 */
[----:B------:R-:W1:Y:S07]  /*115c0*/  LDSM.16.M88.4 R24, [R2+0xa000] ;  /* 0x00a000000218783b */ /* 0x000e6e0000000200 */
[C---:B---3--:R-:W-:Y:S08]  /*115d0*/  HMMA.16816.F32.BF16 R16, R40.reuse, R28, R16 ;  /* 0x0000001c2810723c */ /* 0x048ff00000041810 */
[----:B------:R-:W-:Y:S01]  /*115e0*/  HMMA.16816.F32.BF16 R12, R40, R30, R12 ;  /* 0x0000001e280c723c */ /* 0x000fe2000004180c */
[----:B------:R-:W-:Y:S07]  /*115f0*/  LDSM.16.M88.4 R28, [R3+0xa000] ;  /* 0x00a00000031c783b */ /* 0x000fee0000000200 */
[----:B----4-:R-:W-:Y:S08]  /*11600*/  HMMA.16816.F32.BF16 R44, R60, R48, R44 ;  /* 0x000000303c2c723c */ /* 0x010ff0000004182c */
[C---:B------:R-:W-:Y:S01]  /*11610*/  HMMA.16816.F32.BF16 R20, R40.reuse, R10, R20 ;  /* 0x0000000a2814723c */ /* 0x040fe20000041814 */
[----:B------:R-:W3:Y:S07]  /*11620*/  LDSM.16.M88.4 R8, [R179+UR5+0xa800] ;  /* 0x00a80005b308783b */ /* 0x000eee0008000200 */
[C---:B--2---:R-:W-:Y:S08]  /*11630*/  HMMA.16816.F32.BF16 R72, R40.reuse, R4, R72 ;  /* 0x000000042848723c */ /* 0x044ff00000041848 */
[C---:B------:R-:W-:Y:S01]  /*11640*/  HMMA.16816.F32.BF16 R56, R40.reuse, R6, R56 ;  /* 0x000000062838723c */ /* 0x040fe20000041838 */
[----:B------:R-:W-:Y:S07]  /*11650*/  LDSM.16.M88.4 R4, [R179+UR5+0xb000] ;  /* 0x00b00005b304783b */ /* 0x000fee0008000200 */
[C---:B------:R-:W-:Y:S08]  /*11660*/  HMMA.16816.F32.BF16 R52, R40.reuse, R32, R52 ;  /* 0x000000202834723c */ /* 0x040ff00000041834 */
[----:B------:R-:W-:Y:S01]  /*11670*/  HMMA.16816.F32.BF16 R68, R40, R34, R68 ;  /* 0x000000222844723c */ /* 0x000fe20000041844 */
[----:B------:R-:W-:Y:S04]  /*11680*/  LDSM.16.M88.4 R40, [R65+0x4000] ;  /* 0x004000004128783b */ /* 0x000fe80000000200 */
[----:B------:R-:W2:Y:S03]  /*11690*/  LDSM.16.M88.4 R32, [R0+0xa000] ;  /* 0x00a000000020783b */ /* 0x000ea60000000200 */
[----:B-1----:R-:W-:Y:S08]  /*116a0*/  HMMA.16816.F32.BF16 R44, R36, R24, R44 ;  /* 0x00000018242c723c */ /* 0x002ff0000004182c */
[C---:B------:R-:W-:Y:S01]  /*116b0*/  HMMA.16816.F32.BF16 R20, R60.reuse, R50, R20 ;  /* 0x000000323c14723c */ /* 0x040fe20000041814 */
[----:B------:R-:W1:Y:S07]  /*116c0*/  LDSM.16.M88.4 R48, [R2+0xa800] ;  /* 0x00a800000230783b */ /* 0x000e6e0000000200 */
[----:B---3--:R-:W-:Y:S08]  /*116d0*/  HMMA.16816.F32.BF16 R16, R60, R8, R16 ;  /* 0x000000083c10723c */ /* 0x008ff00000041810 */
[----:B------:R-:W-:Y:S08]  /*116e0*/  HMMA.16816.F32.BF16 R44, R84, R28, R44 ;  /* 0x0000001c542c723c */ /* 0x000ff0000004182c */
[----:B------:R-:W-:Y:S01]  /*116f0*/  HMMA.16816.F32.BF16 R20, R36, R26, R20 ;  /* 0x0000001a2414723c */ /* 0x000fe20000041814 */
[----:B------:R-:W-:Y:S07]  /*11700*/  LDSM.16.M88.4 R24, [R179+UR5+0xb800] ;  /* 0x00b80005b318783b */ /* 0x000fee0008000200 */
[----:B------:R-:W-:Y:S01]  /*11710*/  HMMA.16816.F32.BF16 R12, R60, R10, R12 ;  /* 0x0000000a3c0c723c */ /* 0x000fe2000004180c */
[----:B------:R-:W3:Y:S07]  /*11720*/  LDSM.16.M88.4 R8, [R3+0xa800] ;  /* 0x00a800000308783b */ /* 0x000eee0000000200 */
[----:B--2---:R-:W-:Y:S08]  /*11730*/  HMMA.16816.F32.BF16 R44, R40, R32, R44 ;  /* 0x00000020282c723c */ /* 0x004ff0000004182c */
[C---:B------:R-:W-:Y:S08]  /*11740*/  HMMA.16816.F32.BF16 R72, R60.reuse, R4, R72 ;  /* 0x000000043c48723c */ /* 0x040ff00000041848 */
[----:B------:R-:W-:Y:S01]  /*11750*/  HMMA.16816.F32.BF16 R56, R60, R6, R56 ;  /* 0x000000063c38723c */ /* 0x000fe20000041838 */
[----:B------:R-:W2:Y:S02]  /*11760*/  LDSM.16.M88.4 R4, [R2+0xb000] ;  /* 0x00b000000204783b */ /* 0x000ea40000000200 */
[----:B------:R-:W-:Y:S01]  /*11770*/  FMUL.FTZ R44, R44, UR9 ;  /* 0x000000092c2c7c20 */ /* 0x000fe20008410000 */
[----:B------:R-:W-:-:S04]  /*11780*/  FMUL.FTZ R45, R45, UR9 ;  /* 0x000000092d2d7c20 */ /* 0x000fc80008410000 */
[----:B------:R-:W-:Y:S01]  /*11790*/  HMMA.16816.F32.BF16 R20, R84, R30, R20 ;  /* 0x0000001e5414723c */ /* 0x000fe20000041814 */
[----:B------:R-:W4:Y:S07]  /*117a0*/  MUFU.TANH R65, R45 ;  /* 0x0000002d00417308 */ /* 0x000f2e0000002400 */
[----:B-1----:R-:W-:Y:S01]  /*117b0*/  HMMA.16816.F32.BF16 R28, R36, R48, R16 ;  /* 0x00000030241c723c */ /* 0x002fe20000041810 */
[----:B------:R-:W1:Y:S01]  /*117c0*/  LDSM.16.M88.4 R16, [R0+0xa800] ;  /* 0x00a800000010783b */ /* 0x000e620000000200 */
[----:B------:R3:W1:Y:S01]  /*117d0*/  MUFU.TANH R48, R44 ;  /* 0x0000002c00307308 */ /* 0x0006620000002400 */
[----:B------:R-:W-:-:S05]  /*117e0*/  FMUL.FTZ R49, R46, UR9 ;  /* 0x000000092e317c20 */ /* 0x000fca0008410000 */
[----:B------:R-:W-:Y:S01]  /*117f0*/  HMMA.16816.F32.BF16 R12, R36, R50, R12 ;  /* 0x00000032240c723c */ /* 0x000fe2000004180c */
[----:B------:R-:W-:Y:S01]  /*11800*/  FMUL.FTZ R50, R47, UR9 ;  /* 0x000000092f327c20 */ /* 0x000fe20008410000 */
[----:B------:R-:W1:Y:S06]  /*11810*/  MUFU.TANH R49, R49 ;  /* 0x0000003100317308 */ /* 0x000e6c0000002400 */
[----:B------:R-:W-:Y:S01]  /*11820*/  HMMA.16816.F32.BF16 R20, R40, R34, R20 ;  /* 0x000000222814723c */ /* 0x000fe20000041814 */
[----:B------:R-:W-:Y:S01]  /*11830*/  LDSM.16.M88.4 R32, [R3+0xb000] ;  /* 0x00b000000320783b */ /* 0x000fe20000000200 */
[----:B------:R-:W1:Y:S03]  /*11840*/  MUFU.TANH R50, R50 ;  /* 0x0000003200327308 */ /* 0x000e660000002400 */
[----:B---3--:R3:W4:Y:S03]  /*11850*/  LDSM.16.M88.4 R44, [R2+0xb800] ;  /* 0x00b80000022c783b */ /* 0x0087260000000200 */
[C---:B------:R-:W-:Y:S08]  /*11860*/  HMMA.16816.F32.BF16 R28, R84.reuse, R8, R28 ;  /* 0x00000008541c723c */ /* 0x040ff0000004181c */
[----:B------:R-:W-:Y:S01]  /*11870*/  HMMA.16816.F32.BF16 R12, R84, R10, R12 ;  /* 0x0000000a540c723c */ /* 0x000fe2000004180c */
[----:B------:R-:W-:Y:S02]  /*11880*/  LDSM.16.M88.4 R8, [R0+0xb000] ;  /* 0x00b000000008783b */ /* 0x000fe40000000200 */
[----:B------:R-:W-:Y:S01]  /*11890*/  FMUL.FTZ R20, R20, UR9 ;  /* 0x0000000914147c20 */ /* 0x000fe20008410000 */
[----:B------:R-:W-:-:S04]  /*118a0*/  FMUL.FTZ R23, R23, UR9 ;  /* 0x0000000917177c20 */ /* 0x000fc80008410000 */
[----:B--2---:R-:W-:Y:S01]  /*118b0*/  HMMA.16816.F32.BF16 R72, R36, R4, R72 ;  /* 0x000000042448723c */ /* 0x004fe20000041848 */
[----:B------:R-:W2:Y:S01]  /*118c0*/  MUFU.TANH R20, R20 ;  /* 0x0000001400147308 */ /* 0x000ea20000002400 */
[----:B---3--:R-:W-:-:S06]  /*118d0*/  IADD3 R2, PT, PT, R76, UR8, -R201 ;  /* 0x000000084c027c10 */ /* 0x008fcc000fffe8c9 */
[----:B------:R-:W-:Y:S01]  /*118e0*/  HMMA.16816.F32.BF16 R56, R36, R6, R56 ;  /* 0x000000062438723c */ /* 0x000fe20000041838 */
[----:B------:R3:W2:Y:S01]  /*118f0*/  LDSM.16.M88.4 R4, [R3+0xb800] ;  /* 0x00b800000304783b */ /* 0x0006a20000000200 */
[----:B------:R-:W1:Y:S06]  /*11900*/  MUFU.TANH R23, R23 ;  /* 0x0000001700177308 */ /* 0x000e6c0000002400 */
[----:B------:R-:W-:Y:S01]  /*11910*/  HMMA.16816.F32.BF16 R52, R60, R24, R52 ;  /* 0x000000183c34723c */ /* 0x000fe20000041834 */
[----:B------:R-:W-:Y:S01]  /*11920*/  FMUL.FTZ R24, R21, UR9 ;  /* 0x0000000915187c20 */ /* 0x000fe20008410000 */
[----:B------:R-:W-:-:S05]  /*11930*/  FMUL.FTZ R21, R22, UR9 ;  /* 0x0000000916157c20 */ /* 0x000fca0008410000 */
[----:B------:R-:W2:Y:S01]  /*11940*/  MUFU.TANH R24, R24 ;  /* 0x0000001800187308 */ /* 0x000ea20000002400 */
[----:B------:R-:W-:Y:S07]  /*11950*/  HMMA.16816.F32.BF16 R68, R60, R26, R68 ;  /* 0x0000001a3c44723c */ /* 0x000fee0000041844 */
[----:B------:R-:W2:Y:S01]  /*11960*/  MUFU.TANH R21, R21 ;  /* 0x0000001500157308 */ /* 0x000ea20000002400 */
[C---:B-1----:R-:W-:Y:S08]  /*11970*/  HMMA.16816.F32.BF16 R28, R40.reuse, R16, R28 ;  /* 0x00000010281c723c */ /* 0x042ff0000004181c */
[----:B------:R-:W-:Y:S01]  /*11980*/  HMMA.16816.F32.BF16 R12, R40, R18, R12 ;  /* 0x00000012280c723c */ /* 0x000fe2000004180c */
[----:B------:R-:W1:Y:S01]  /*11990*/  LDSM.16.M88.4 R16, [R0+0xb800] ;  /* 0x00b800000010783b */ /* 0x000e620000000200 */
[----:B------:R-:W-:-:S06]  /*119a0*/  DEPBAR.LE SB0, 0x0 ;  /* 0x000080000000791a */ /* 0x000fcc0000000000 */
[C---:B----4-:R-:W-:Y:S03]  /*119b0*/  HMMA.16816.F32.BF16 R52, R36.reuse, R44, R52 ;  /* 0x0000002c2434723c */ /* 0x050fe60000041834 */
[----:B------:R-:W-:Y:S01]  /*119c0*/  FMUL.FTZ R22, R28, UR9 ;  /* 0x000000091c167c20 */ /* 0x000fe20008410000 */
[----:B------:R-:W-:Y:S01]  /*119d0*/  FMUL.FTZ R28, R29, UR9 ;  /* 0x000000091d1c7c20 */ /* 0x000fe20008410000 */
[----:B------:R-:W-:Y:S01]  /*119e0*/  FMUL.FTZ R29, R31, UR9 ;  /* 0x000000091f1d7c20 */ /* 0x000fe20008410000 */
[----:B------:R-:W-:Y:S02]  /*119f0*/  FMUL.FTZ R25, R30, UR9 ;  /* 0x000000091e197c20 */ /* 0x000fe40008410000 */
[----:B------:R-:W-:Y:S01]  /*11a00*/  HMMA.16816.F32.BF16 R68, R36, R46, R68 ;  /* 0x0000002e2444723c */ /* 0x000fe20000041844 */
[----:B------:R-:W4:Y:S02]  /*11a10*/  MUFU.TANH R22, R22 ;  /* 0x0000001600167308 */ /* 0x000f240000002400 */
[----:B------:R-:W-:-:S05]  /*11a20*/  FMUL.FTZ R12, R12, UR9 ;  /* 0x000000090c0c7c20 */ /* 0x000fca0008410000 */
[C---:B------:R-:W-:Y:S01]  /*11a30*/  HMMA.16816.F32.BF16 R72, R84.reuse, R32, R72 ;  /* 0x000000205448723c */ /* 0x040fe20000041848 */
[----:B---3--:R3:W1:Y:S07]  /*11a40*/  MUFU.TANH R3, R12 ;  /* 0x0000000c00037308 */ /* 0x00866e0000002400 */
[----:B------:R-:W-:Y:S01]  /*11a50*/  HMMA.16816.F32.BF16 R56, R84, R34, R56 ;  /* 0x000000225438723c */ /* 0x000fe20000041838 */
[----:B------:R-:W1:Y:S01]  /*11a60*/  MUFU.TANH R28, R28 ;  /* 0x0000001c001c7308 */ /* 0x000e620000002400 */
[----:B------:R-:W-:-:S04]  /*11a70*/  LOP3.LUT R35, R80, 0x1f0, RZ, 0xc0, !PT ;  /* 0x000001f050237812 */ /* 0x000fc800078ec0ff */
[----:B------:R-:W-:Y:S02]  /*11a80*/  IADD3 R79, PT, PT, R79, R35, R82 ;  /* 0x000000234f4f7210 */ /* 0x000fe40007ffe052 */
[C---:B--2---:R-:W-:Y:S01]  /*11a90*/  HMMA.16816.F32.BF16 R52, R84.reuse, R4, R52 ;  /* 0x000000045434723c */ /* 0x044fe20000041834 */
[----:B------:R-:W-:Y:S01]  /*11aa0*/  FMUL.FTZ R4, R15, UR9 ;  /* 0x000000090f047c20 */ /* 0x000fe20008410000 */
[----:B------:R-:W2:Y:S01]  /*11ab0*/  MUFU.TANH R25, R25 ;  /* 0x0000001900197308 */ /* 0x000ea20000002400 */
[C---:B------:R-:W-:Y:S02]  /*11ac0*/  IADD3 R35, PT, PT, R79.reuse, R2, RZ ;  /* 0x000000024f237210 */ /* 0x040fe40007ffe0ff */
[----:B------:R-:W-:Y:S02]  /*11ad0*/  IADD3 R208, PT, PT, R79, R76, -R77 ;  /* 0x0000004c4fd07210 */ /* 0x000fe40007ffe84d */
[C-C-:B------:R-:W-:Y:S01]  /*11ae0*/  VIADDMNMX R207, R35.reuse, 0x1, R76.reuse, PT ;  /* 0x0000000123cf7846 */ /* 0x140fe2000380014c */
[----:B------:R-:W-:Y:S01]  /*11af0*/  HMMA.16816.F32.BF16 R68, R84, R6, R68 ;  /* 0x000000065444723c */ /* 0x000fe20000041844 */
[----:B------:R-:W-:Y:S01]  /*11b00*/  VIADDMNMX R206, R35, 0x9, R76, PT ;  /* 0x0000000923ce7846 */ /* 0x000fe2000380014c */
        /* <DEDUP_REMOVED lines=13> */
[----:B------:R-:W-:Y:S03]  /*11be0*/  HMMA.16816.F32.BF16 R68, R40, R18, R68 ;  /* 0x000000122844723c */ /* 0x000fe60000041844 */
[----:B---3--:R-:W-:Y:S01]  /*11bf0*/  FMUL.FTZ R12, R56, UR9 ;  /* 0x00000009380c7c20 */ /* 0x008fe20008410000 */
        /* <DEDUP_REMOVED lines=41> */
.L_x_5362:
        /* <DEDUP_REMOVED lines=61> */
.L_x_5363:
[----:B------:R-:W2:Y:S01]  /*12260*/  LDCU UR4, c[0x0][0x3bc] ;  /* 0x00007780ff0477ac */ /* 0x000ea20008000800 */
        /* <DEDUP_REMOVED lines=11> */
[----:B--2---:R-:W-:-:S03]  /*12320*/  USHF.L.U64.HI UR4, UR10, 0x5, UR4 ;  /* 0x000000050a047899 */ /* 0x004fc60008010204 */
        /* <DEDUP_REMOVED lines=12> */
.L_x_5361:
[----:B------:R-:W2:Y:S01]  /*123f0*/  S2R R183, SR_TID.X ;  /* 0x0000000000b77919 */ /* 0x000ea20000002100 */
[----:B------:R-:W-:Y:S01]  /*12400*/  VIADD R152, R134, 0xffffffff ;  /* 0xffffffff86987836 */ /* 0x000fe20000000000 */
[----:B------:R-:W4:Y:S01]  /*12410*/  LDCU UR4, c[0x0][0x45c] ;  /* 0x00008b80ff0477ac */ /* 0x000f220008000800 */
[----:B------:R-:W-:Y:S02]  /*12420*/  VIADD R2, R208, 0x8 ;  /* 0x00000008d0027836 */ /* 0x000fe40000000000 */
[C---:B--2---:R-:W-:Y:S01]  /*12430*/  IMAD.SHL.U32 R135, R183.reuse, 0x2, RZ ;  /* 0x00000002b7877824 */ /* 0x044fe200078e00ff */
        /* <DEDUP_REMOVED lines=13> */
[----:B---3--:R-:W-:Y:S01]  /*12510*/  FSEL R34, R48, -INF , !P3 ;  /* 0xff80000030227808 */ /* 0x008fe20005800000 */
        /* <DEDUP_REMOVED lines=15> */
[----:B------:R-:W-:-:S02]  /*12610*/  FSEL R24, R24, -INF , !P3 ;  /* 0xff80000018187808 */ /* 0x000fc40005800000 */
[----:B------:R-:W-:Y:S02]  /*12620*/  ISETP.GT.AND P3, PT, R208, R51, PT ;  /* 0x00000033d000720c */ /* 0x000fe40003f64270 */
[----:B------:R-:W-:Y:S02]  /*12630*/  FSEL R24, R24, -INF , !P0 ;  /* 0xff80000018187808 */ /* 0x000fe40004000000 */
[----:B------:R-:W-:Y:S02]  /*12640*/  ISETP.GT.AND P0, PT, R208, R47, PT ;  /* 0x0000002fd000720c */ /* 0x000fe40003f04270 */
[----:B------:R-:W-:Y:S02]  /*12650*/  FSEL R18, R22, -INF , !P3 ;  /* 0xff80000016127808 */ /* 0x000fe40005800000 */
[----:B------:R-:W-:Y:S02]  /*12660*/  ISETP.GE.AND P3, PT, R47, R207, PT ;  /* 0x000000cf2f00720c */ /* 0x000fe40003f66270 */
[----:B------:R-:W-:-:S02]  /*12670*/  FSEL R16, R28, -INF , !P0 ;  /* 0xff8000001c107808 */ /* 0x000fc40004000000 */
[----:B------:R-:W-:Y:S02]  /*12680*/  ISETP.GT.AND P0, PT, R208, R45, PT ;  /* 0x0000002dd000720c */ /* 0x000fe40003f04270 */
[----:B------:R-:W-:Y:S02]  /*12690*/  FSEL R16, R16, -INF , !P3 ;  /* 0xff80000010107808 */ /* 0x000fe40005800000 */
[----:B------:R-:W-:Y:S02]  /*126a0*/  ISETP.GT.AND P3, PT, R208, R41, PT ;  /* 0x00000029d000720c */ /* 0x000fe40003f64270 */
[----:B------:R-:W-:Y:S02]  /*126b0*/  FSEL R34, R34, -INF , !P6 ;  /* 0xff80000022227808 */ /* 0x000fe40007000000 */
[-C--:B------:R-:W-:Y:S02]  /*126c0*/  ISETP.GE.AND P6, PT, R57, R207.reuse, PT ;  /* 0x000000cf3900720c */ /* 0x080fe40003fc6270 */
[----:B------:R-:W-:Y:S01]  /*126d0*/  FSEL R22, R3, -INF , !P0 ;  /* 0xff80000003167808 */ /* 0x000fe20004000000 */
[----:B------:R-:W-:Y:S01]  /*126e0*/  VIADD R3, R59, 0x30 ;  /* 0x000000303b037836 */ /* 0x000fe20000000000 */
[----:B------:R-:W-:-:S02]  /*126f0*/  ISETP.GE.AND P0, PT, R41, R207, PT ;  /* 0x000000cf2900720c */ /* 0x000fc40003f06270 */
[----:B------:R-:W-:Y:S02]  /*12700*/  FSEL R9, R9, -INF , !P3 ;  /* 0xff80000009097808 */ /* 0x000fe40005800000 */
[----:B------:R-:W-:Y:S02]  /*12710*/  FSEL R32, R20, -INF , !P6 ;  /* 0xff80000014207808 */ /* 0x000fe40007000000 */
[C---:B------:R-:W-:Y:S02]  /*12720*/  ISETP.GT.AND P3, PT, R208.reuse, R37, PT ;  /* 0x00000025d000720c */ /* 0x040fe40003f64270 */
[----:B------:R-:W-:Y:S01]  /*12730*/  FSEL R20, R9, -INF , !P0 ;  /* 0xff80000009147808 */ /* 0x000fe20004000000 */
[----:B------:R-:W-:Y:S01]  /*12740*/  VIADD R9, R59, 0x31 ;  /* 0x000000313b097836 */ /* 0x000fe20000000000 */
[----:B------:R-:W-:Y:S02]  /*12750*/  ISETP.GT.AND P0, PT, R208, R35, PT ;  /* 0x00000023d000720c */ /* 0x000fe40003f04270 */
[----:B-1----:R-:W-:-:S02]  /*12760*/  FSEL R0, R0, -INF , !P3 ;  /* 0xff80000000007808 */ /* 0x002fc40005800000 */
[-C--:B------:R-:W-:Y:S02]  /*12770*/  ISETP.GE.AND P3, PT, R35, R207.reuse, PT ;  /* 0x000000cf2300720c */ /* 0x080fe40003f66270 */
[----:B------:R-:W-:Y:S02]  /*12780*/  FSEL R10, R10, -INF , !P0 ;  /* 0xff8000000a0a7808 */ /* 0x000fe40004000000 */
[----:B------:R-:W-:Y:S02]  /*12790*/  ISETP.GE.AND P6, PT, R51, R207, PT ;  /* 0x000000cf3300720c */ /* 0x000fe40003fc6270 */
[----:B------:R-:W-:Y:S02]  /*127a0*/  ISETP.GT.AND P0, PT, R208, R39, PT ;  /* 0x00000027d000720c */ /* 0x000fe40003f04270 */
        /* <DEDUP_REMOVED lines=9> */
[----:B------:R-:W-:Y:S02]  /*12840*/  FSEL R194, R6, -INF , !P0 ;  /* 0xff80000006c27808 */ /* 0x000fe40004000000 */
[----:B------:R-:W-:Y:S02]  /*12850*/  ISETP.GT.AND P0, PT, R208, R9, PT ;  /* 0x00000009d000720c */ /* 0x000fe40003f04270 */
[----:B------:R-:W-:Y:S02]  /*12860*/  FSEL R220, R0, -INF , !P6 ;  /* 0xff80000000dc7808 */ /* 0x000fe40007000000 */
[----:B------:R-:W-:Y:S02]  /*12870*/  ISETP.GT.AND P3, PT, R208, R3, PT ;  /* 0x00000003d000720c */ /* 0x000fe40003f64270 */
[----:B------:R-:W-:-:S02]  /*12880*/  ISETP.GE.AND P6, PT, R39, R207, PT ;  /* 0x000000cf2700720c */ /* 0x000fc40003fc6270 */
[----:B------:R-:W-:Y:S02]  /*12890*/  FSEL R26, R26, -INF , !P0 ;  /* 0xff8000001a1a7808 */ /* 0x000fe40004000000 */
[----:B------:R-:W-:Y:S02]  /*128a0*/  ISETP.GT.AND P0, PT, R208, R53, PT ;  /* 0x00000035d000720c */ /* 0x000fe40003f04270 */
[----:B------:R-:W-:Y:S02]  /*128b0*/  FSEL R14, R14, -INF , !P3 ;  /* 0xff8000000e0e7808 */ /* 0x000fe40005800000 */
[----:B------:R-:W-:Y:S02]  /*128c0*/  ISETP.GT.AND P1, PT, R2, R59, PT ;  /* 0x0000003b0200720c */ /* 0x000fe40003f24270 */
[C---:B------:R-:W-:Y:S01]  /*128d0*/  ISETP.GE.AND P4, PT, R59.reuse, R206, PT ;  /* 0x000000ce3b00720c */ /* 0x040fe20003f86270 */
[----:B------:R-:W-:Y:S01]  /*128e0*/  VIADD R59, R59, 0x39 ;  /* 0x000000393b3b7836 */ /* 0x000fe20000000000 */
[----:B------:R-:W-:-:S02]  /*128f0*/  FSEL R204, R12, -INF , !P6 ;  /* 0xff8000000ccc7808 */ /* 0x000fc40007000000 */
[-C--:B------:R-:W-:Y:S02]  /*12900*/  ISETP.GE.AND P3, PT, R9, R207.reuse, PT ;  /* 0x000000cf0900720c */ /* 0x080fe40003f66270 */
[----:B------:R-:W-:Y:S02]  /*12910*/  ISETP.GE.AND P6, PT, R3, R207, PT ;  /* 0x000000cf0300720c */ /* 0x000fe40003fc6270 */
[----:B------:R-:W-:Y:S02]  /*12920*/  FSEL R31, R31, -INF , !P0 ;  /* 0xff8000001f1f7808 */ /* 0x000fe40004000000 */
[----:B------:R-:W-:Y:S02]  /*12930*/  ISETP.GT.AND P0, PT, R2, R61, PT ;  /* 0x0000003d0200720c */ /* 0x000fe40003f04270 */
[----:B------:R-:W-:Y:S02]  /*12940*/  FSEL R190, R26, -INF , !P3 ;  /* 0xff8000001abe7808 */ /* 0x000fe40005800000 */
[----:B------:R-:W-:-:S02]  /*12950*/  FSEL R192, R14, -INF , !P6 ;  /* 0xff8000000ec07808 */ /* 0x000fc40007000000 */
[----:B------:R-:W-:Y:S02]  /*12960*/  ISETP.GE.AND P3, PT, R53, R207, PT ;  /* 0x000000cf3500720c */ /* 0x000fe40003f66270 */
[----:B------:R-:W-:Y:S02]  /*12970*/  FSEL R26, R49, -INF , !P1 ;  /* 0xff800000311a7808 */ /* 0x000fe40004800000 */
[----:B------:R-:W-:Y:S02]  /*12980*/  ISETP.GT.AND P6, PT, R208, R59, PT ;  /* 0x0000003bd000720c */ /* 0x000fe40003fc4270 */
[----:B------:R-:W-:Y:S02]  /*12990*/  ISETP.GT.AND P1, PT, R2, R57, PT ;  /* 0x000000390200720c */ /* 0x000fe40003f24270 */
[----:B------:R-:W-:Y:S02]  /*129a0*/  FSEL R28, R50, -INF , !P0 ;  /* 0xff800000321c7808 */ /* 0x000fe40004000000 */
[----:B------:R-:W-:-:S02]  /*129b0*/  ISETP.GT.AND P0, PT, R2, R55, PT ;  /* 0x000000370200720c */ /* 0x000fc40003f04270 */
[----:B------:R-:W-:Y:S02]  /*129c0*/  FSEL R188, R31, -INF , !P3 ;  /* 0xff8000001fbc7808 */ /* 0x000fe40005800000 */
[----:B------:R-:W-:Y:S02]  /*129d0*/  FSEL R33, R33, -INF , !P6 ;  /* 0xff80000021217808 */ /* 0x000fe40007000000 */
[----:B------:R-:W-:Y:S02]  /*129e0*/  ISETP.GE.AND P3, PT, R59, R207, PT ;  /* 0x000000cf3b00720c */ /* 0x000fe40003f66270 */
[----:B------:R-:W-:Y:S02]  /*129f0*/  FSEL R21, R21, -INF , !P1 ;  /* 0xff80000015157808 */ /* 0x000fe40004800000 */
[----:B------:R-:W-:Y:S02]  /*12a00*/  ISETP.GE.AND P6, PT, R61, R206, PT ;  /* 0x000000ce3d00720c */ /* 0x000fe40003fc6270 */
[----:B------:R-:W-:-:S02]  /*12a10*/  ISETP.GT.AND P1, PT, R2, R51, PT ;  /* 0x000000330200720c */ /* 0x000fc40003f24270 */
[----:B------:R-:W-:Y:S02]  /*12a20*/  FSEL R6, R23, -INF , !P0 ;  /* 0xff80000017067808 */ /* 0x000fe40004000000 */
[----:B------:R-:W-:Y:S02]  /*12a30*/  ISETP.GT.AND P0, PT, R2, R47, PT ;  /* 0x0000002f0200720c */ /* 0x000fe40003f04270 */
[----:B------:R-:W-:Y:S02]  /*12a40*/  FSEL R180, R33, -INF , !P3 ;  /* 0xff80000021b47808 */ /* 0x000fe40005800000 */
[----:B------:R-:W-:Y:S02]  /*12a50*/  FSEL R26, R26, -INF , !P4 ;  /* 0xff8000001a1a7808 */ /* 0x000fe40006000000 */
[----:B------:R-:W-:Y:S02]  /*12a60*/  ISETP.GE.AND P3, PT, R55, R206, PT ;  /* 0x000000ce3700720c */ /* 0x000fe40003f66270 */
[----:B------:R-:W-:-:S02]  /*12a70*/  FSEL R28, R28, -INF , !P6 ;  /* 0xff8000001c1c7808 */ /* 0x000fc40007000000 */
[----:B------:R-:W-:Y:S02]  /*12a80*/  FSEL R14, R25, -INF , !P1 ;  /* 0xff800000190e7808 */ /* 0x000fe40004800000 */
[-C--:B------:R-:W-:Y:S02]  /*12a90*/  ISETP.GE.AND P4, PT, R57, R206.reuse, PT ;  /* 0x000000ce3900720c */ /* 0x080fe40003f86270 */
[----:B------:R-:W-:Y:S02]  /*12aa0*/  ISETP.GE.AND P6, PT, R51, R206, PT ;  /* 0x000000ce3300720c */ /* 0x000fe40003fc6270 */
[C---:B------:R-:W-:Y:S02]  /*12ab0*/  ISETP.GT.AND P1, PT, R2.reuse, R45, PT ;  /* 0x0000002d0200720c */ /* 0x040fe40003f24270 */
[----:B------:R-:W-:Y:S02]  /*12ac0*/  FSEL R12, R29, -INF , !P0 ;  /* 0xff8000001d0c7808 */ /* 0x000fe40004000000 */
[----:B------:R-:W-:-:S02]  /*12ad0*/  ISETP.GT.AND P0, PT, R2, R41, PT ;  /* 0x000000290200720c */ /* 0x000fc40003f04270 */
[----:B------:R-:W-:Y:S02]  /*12ae0*/  FSEL R6, R6, -INF , !P3 ;  /* 0xff80000006067808 */ /* 0x000fe40005800000 */
[----:B------:R-:W-:Y:S02]  /*12af0*/  FSEL R162, R21, -INF , !P4 ;  /* 0xff80000015a27808 */ /* 0x000fe40006000000 */
[-C--:B------:R-:W-:Y:S02]  /*12b00*/  ISETP.GE.AND P3, PT, R45, R206.reuse, PT ;  /* 0x000000ce2d00720c */ /* 0x080fe40003f66270 */
[----:B------:R-:W-:Y:S02]  /*12b10*/  FSEL R14, R14, -INF , !P6 ;  /* 0xff8000000e0e7808 */ /* 0x000fe40007000000 */
[----:B------:R-:W-:Y:S02]  /*12b20*/  FSEL R8, R8, -INF , !P1 ;  /* 0xff80000008087808 */ /* 0x000fe40004800000 */
[----:B------:R-:W-:-:S02]  /*12b30*/  ISETP.GE.AND P4, PT, R47, R206, PT ;  /* 0x000000ce2f00720c */ /* 0x000fc40003f86270 */
[----:B------:R-:W-:Y:S02]  /*12b40*/  ISETP.GE.AND P6, PT, R41, R206, PT ;  /* 0x000000ce2900720c */ /* 0x000fe40003fc6270 */
[----:B------:R-:W-:Y:S02]  /*12b50*/  FSEL R4, R4, -INF , !P0 ;  /* 0xff80000004047808 */ /* 0x000fe40004000000 */
[----:B------:R-:W-:Y:S02]  /*12b60*/  ISETP.GT.AND P0, PT, R2, R35, PT ;  /* 0x000000230200720c */ /* 0x000fe40003f04270 */
[----:B------:R-:W-:Y:S02]  /*12b70*/  FSEL R10, R8, -INF , !P3 ;  /* 0xff800000080a7808 */ /* 0x000fe40005800000 */
[----:B------:R-:W-:Y:S02]  /*12b80*/  FSEL R12, R12, -INF , !P4 ;  /* 0xff8000000c0c7808 */ /* 0x000fe40006000000 */
[----:B------:R-:W-:-:S02]  /*12b90*/  FSEL R8, R4, -INF , !P6 ;  /* 0xff80000004087808 */ /* 0x000fc40007000000 */
[C---:B------:R-:W-:Y:S02]  /*12ba0*/  ISETP.GT.AND P4, PT, R2.reuse, R37, PT ;  /* 0x000000250200720c */ /* 0x040fe40003f84270 */
[----:B------:R-:W-:Y:S02]  /*12bb0*/  ISETP.GE.AND P3, PT, R35, R206, PT ;  /* 0x000000ce2300720c */ /* 0x000fe40003f66270 */
[----:B------:R-:W-:Y:S02]  /*12bc0*/  ISETP.GT.AND P6, PT, R2, R39, PT ;  /* 0x000000270200720c */ /* 0x000fe40003fc4270 */
[----:B------:R-:W-:Y:S02]  /*12bd0*/  FSEL R210, R5, -INF , !P0 ;  /* 0xff80000005d27808 */ /* 0x000fe40004000000 */
[----:B------:R-:W-:Y:S02]  /*12be0*/  FMNMX3.FTZ R5, R34, R30, R32, !PT ;  /* 0x0000001e22057276 */ /* 0x000fe40007810020 */
[----:B------:R-:W-:-:S02]  /*12bf0*/  ISETP.GE.AND P1, PT, R37, R206, PT ;  /* 0x000000ce2500720c */ /* 0x000fc40003f26270 */
[----:B------:R-:W-:Y:S02]  /*12c00*/  FSEL R11, R11, -INF , !P4 ;  /* 0xff8000000b0b7808 */ /* 0x000fe40006000000 */
[----:B------:R-:W-:Y:S02]  /*12c10*/  FSEL R210, R210, -INF , !P3 ;  /* 0xff800000d2d27808 */ /* 0x000fe40005800000 */
[----:B------:R-:W-:Y:S02]  /*12c20*/  FSEL R7, R7, -INF , !P6 ;  /* 0xff80000007077808 */ /* 0x000fe40007000000 */
[----:B------:R-:W-:Y:S02]  /*12c30*/  ISETP.GT.AND P3, PT, R2, R3, PT ;  /* 0x000000030200720c */ /* 0x000fe40003f64270 */
[----:B------:R-:W-:Y:S02]  /*12c40*/  FMNMX3.FTZ R5, R5, R24, R18, !PT ;  /* 0x0000001805057276 */ /* 0x000fe40007810012 */
[----:B------:R-:W-:-:S02]  /*12c50*/  ISETP.GE.AND P6, PT, R3, R206, PT ;  /* 0x000000ce0300720c */ /* 0x000fc40003fc6270 */
[----:B------:R-:W-:Y:S02]  /*12c60*/  FMNMX3.FTZ R3, R26, R28, R162, !PT ;  /* 0x0000001c1a037276 */ /* 0x000fe400078100a2 */
[----:B------:R-:W-:Y:S02]  /*12c70*/  FSEL R216, R11, -INF , !P1 ;  /* 0xff8000000bd87808 */ /* 0x000fe40004800000 */
[----:B------:R-:W-:Y:S02]  /*12c80*/  ISETP.GT.AND P1, PT, R2, R43, PT ;  /* 0x0000002b0200720c */ /* 0x000fe40003f24270 */
[----:B------:R-:W-:Y:S02]  /*12c90*/  FMNMX3.FTZ R5, R5, R16, R22, !PT ;  /* 0x0000001005057276 */ /* 0x000fe40007810016 */
[----:B------:R-:W-:Y:S02]  /*12ca0*/  FMNMX3.FTZ R3, R3, R6, R14, !PT ;  /* 0x0000000603037276 */ /* 0x000fe4000781000e */
[----:B------:R-:W-:-:S02]  /*12cb0*/  ISETP.GE.AND P0, PT, R43, R206, PT ;  /* 0x000000ce2b00720c */ /* 0x000fc40003f06270 */
[----:B------:R-:W-:Y:S02]  /*12cc0*/  FSEL R13, R13, -INF , !P1 ;  /* 0xff8000000d0d7808 */ /* 0x000fe40004800000 */
[----:B------:R-:W-:Y:S02]  /*12cd0*/  FMNMX3.FTZ R5, R5, R20, R220, !PT ;  /* 0x0000001405057276 */ /* 0x000fe400078100dc */
[----:B------:R-:W-:Y:S02]  /*12ce0*/  ISETP.GE.AND P4, PT, R39, R206, PT ;  /* 0x000000ce2700720c */ /* 0x000fe40003f86270 */
[----:B------:R-:W-:Y:S02]  /*12cf0*/  FMNMX3.FTZ R3, R3, R12, R10, !PT ;  /* 0x0000000c03037276 */ /* 0x000fe4000781000a */
[----:B------:R-:W-:Y:S02]  /*12d00*/  ISETP.GT.AND P1, PT, R2, R9, PT ;  /* 0x000000090200720c */ /* 0x000fe40003f24270 */
[----:B------:R-:W-:-:S02]  /*12d10*/  FSEL R212, R13, -INF , !P0 ;  /* 0xff8000000dd47808 */ /* 0x000fc40004000000 */
[----:B------:R-:W-:Y:S02]  /*12d20*/  FMNMX3.FTZ R5, R5, R218, R204, !PT ;  /* 0x000000da05057276 */ /* 0x000fe400078100cc */
[----:B------:R-:W-:Y:S02]  /*12d30*/  FSEL R214, R7, -INF , !P4 ;  /* 0xff80000007d67808 */ /* 0x000fe40006000000 */
[----:B------:R-:W-:Y:S02]  /*12d40*/  ISETP.GT.AND P0, PT, R2, R53, PT ;  /* 0x000000350200720c */ /* 0x000fe40003f04270 */
[----:B------:R-:W-:Y:S02]  /*12d50*/  FSEL R15, R15, -INF , !P3 ;  /* 0xff8000000f0f7808 */ /* 0x000fe40005800000 */
[----:B------:R-:W-:Y:S02]  /*12d60*/  FMNMX3.FTZ R3, R3, R8, R216, !PT ;  /* 0x0000000803037276 */ /* 0x000fe400078100d8 */
[----:B------:R-:W-:-:S02]  /*12d70*/  FMNMX3.FTZ R5, R5, R194, R192, !PT ;  /* 0x000000c205057276 */ /* 0x000fc400078100c0 */
[----:B------:R-:W-:Y:S02]  /*12d80*/  FSEL R17, R17, -INF , !P1 ;  /* 0xff80000011117808 */ /* 0x000fe40004800000 */
[-C--:B------:R-:W-:Y:S02]  /*12d90*/  ISETP.GE.AND P4, PT, R9, R206.reuse, PT ;  /* 0x000000ce0900720c */ /* 0x080fe40003f86270 */
[----:B------:R-:W-:Y:S02]  /*12da0*/  ISETP.GE.AND P3, PT, R53, R206, PT ;  /* 0x000000ce3500720c */ /* 0x000fe40003f66270 */
[----:B------:R-:W-:Y:S02]  /*12db0*/  ISETP.GT.AND P1, PT, R2, R59, PT ;  /* 0x0000003b0200720c */ /* 0x000fe40003f24270 */
[----:B------:R-:W-:Y:S02]  /*12dc0*/  FSEL R19, R19, -INF , !P0 ;  /* 0xff80000013137808 */ /* 0x000fe40004000000 */
[----:B------:R-:W-:-:S02]  /*12dd0*/  FSEL R178, R15, -INF , !P6 ;  /* 0xff8000000fb27808 */ /* 0x000fc40007000000 */
[----:B------:R-:W-:Y:S02]  /*12de0*/  FMNMX3.FTZ R3, R3, R210, R214, !PT ;  /* 0x000000d203037276 */ /* 0x000fe400078100d6 */
[----:B------:R-:W-:Y:S02]  /*12df0*/  FMNMX3.FTZ R5, R5, R190, R188, !PT ;  /* 0x000000be05057276 */ /* 0x000fe400078100bc */
[----:B------:R-:W-:Y:S02]  /*12e00*/  ISETP.GE.AND P0, PT, R59, R206, PT ;  /* 0x000000ce3b00720c */ /* 0x000fe40003f06270 */
[----:B------:R-:W-:Y:S02]  /*12e10*/  FSEL R27, R27, -INF , !P1 ;  /* 0xff8000001b1b7808 */ /* 0x000fe40004800000 */
        /* <DEDUP_REMOVED lines=32> */
[----:B------:R-:W-:Y:S01]  /*13020*/  @P2 VIADD R169, R4, 0xffffffc0 ;  /* 0xffffffc004a92836 */ /* 0x000fe20000000000 */
[----:B------:R-:W-:Y:S01]  /*13030*/  LDSM.16.MT88.4 R72, [R186+0x10000] ;  /* 0x01000000ba48783b */ /* 0x000fe20000004200 */
[--C-:B------:R-:W-:Y:S01]  /*13040*/  FFMA.FTZ R170, R34, UR4, -R175.reuse ;  /* 0x0000000422aa7c23 */ /* 0x100fe200080108af */
[----:B------:R-:W-:Y:S01]  /*13050*/  FFMA.FTZ R165, R30, UR4, -R175 ;  /* 0x000000041ea57c23 */ /* 0x000fe200080108af */
[----:B------:R-:W-:Y:S01]  /*13060*/  FSEL R171, R171, RZ, P0 ;  /* 0x000000ffabab7208 */ /* 0x000fe20000000000 */
[----:B------:R-:W-:Y:S01]  /*13070*/  IMAD.IADD R167, R64, 0x1, R169 ;  /* 0x0000000140a77824 */ /* 0x000fe200078e02a9 */
[----:B------:R-:W2:Y:S01]  /*13080*/  LDSM.16.MT88.4 R108, [R169] ;  /* 0x00000000a96c783b */ /* 0x000ea20000004200 */
[--C-:B------:R-:W-:Y:S01]  /*13090*/  FFMA.FTZ R164, R32, UR4, -R175.reuse ;  /* 0x0000000420a47c23 */ /* 0x100fe200080108af */
[----:B------:R-:W-:Y:S01]  /*130a0*/  FFMA.FTZ R161, R24, UR4, -R175 ;  /* 0x0000000418a17c23 */ /* 0x000fe200080108af */
[--C-:B------:R-:W-:Y:S01]  /*130b0*/  FFMA.FTZ R159, R6, UR4, -R171.reuse ;  /* 0x00000004069f7c23 */ /* 0x100fe200080108ab */
[----:B------:R-:W5:Y:S01]  /*130c0*/  LDSM.16.MT88.4 R100, [R167] ;  /* 0x00000000a764783b */ /* 0x000f620000004200 */
[--C-:B------:R-:W-:Y:S01]  /*130d0*/  FFMA.FTZ R166, R26, UR4, -R171.reuse ;  /* 0x000000041aa67c23 */ /* 0x100fe200080108ab */
[--C-:B------:R-:W-:Y:S01]  /*130e0*/  FFMA.FTZ R163, R28, UR4, -R171.reuse ;  /* 0x000000041ca37c23 */ /* 0x100fe200080108ab */
[----:B------:R-:W-:Y:S01]  /*130f0*/  FFMA.FTZ R162, R162, UR4, -R171 ;  /* 0x00000004a2a27c23 */ /* 0x000fe200080108ab */
[----:B------:R-:W5:Y:S01]  /*13100*/  LDSM.16.MT88.4 R56, [R169+0x2000] ;  /* 0x00200000a938783b */ /* 0x000f620000004200 */
[----:B------:R-:W-:Y:S01]  /*13110*/  MUFU.EX2 R170, R170 ;  /* 0x000000aa00aa7308 */ /* 0x000fe20000000800 */
[--C-:B------:R-:W-:Y:S01]  /*13120*/  FFMA.FTZ R160, R18, UR4, -R175.reuse ;  /* 0x0000000412a07c23 */ /* 0x100fe200080108af */
[--C-:B------:R-:W-:Y:S01]  /*13130*/  FFMA.FTZ R157, R16, UR4, -R175.reuse ;  /* 0x00000004109d7c23 */ /* 0x100fe200080108af */
[----:B------:R-:W5:Y:S01]  /*13140*/  LDSM.16.MT88.4 R64, [R167+0x2000] ;  /* 0x00200000a740783b */ /* 0x000f620000004200 */
[----:B------:R-:W3:Y:S01]  /*13150*/  MUFU.EX2 R165, R165 ;  /* 0x000000a500a57308 */ /* 0x000ee20000000800 */
[--C-:B------:R-:W-:Y:S01]  /*13160*/  FFMA.FTZ R156, R22, UR4, -R175.reuse ;  /* 0x00000004169c7c23 */ /* 0x100fe200080108af */
[----:B------:R-:W-:Y:S01]  /*13170*/  FFMA.FTZ R153, R20, UR4, -R175 ;  /* 0x0000000414997c23 */ /* 0x000fe200080108af */
[----:B------:R-:W5:Y:S01]  /*13180*/  LDSM.16.MT88.4 R88, [R169+0x4000] ;  /* 0x00400000a958783b */ /* 0x000f620000004200 */
[----:B------:R-:W-:Y:S01]  /*13190*/  MUFU.EX2 R164, R164 ;  /* 0x000000a400a47308 */ /* 0x000fe20000000800 */
[--C-:B------:R-:W-:Y:S01]  /*131a0*/  FFMA.FTZ R158, R14, UR4, -R171.reuse ;  /* 0x000000040e9e7c23 */ /* 0x100fe200080108ab */
[--C-:B------:R-:W-:Y:S01]  /*131b0*/  FFMA.FTZ R155, R12, UR4, -R171.reuse ;  /* 0x000000040c9b7c23 */ /* 0x100fe200080108ab */
[----:B------:R-:W5:Y:S01]  /*131c0*/  LDSM.16.MT88.4 R4, [R167+0x4000] ;  /* 0x00400000a704783b */ /* 0x000f620000004200 */
[----:B------:R-:W1:Y:S01]  /*131d0*/  MUFU.EX2 R161, R161 ;  /* 0x000000a100a17308 */ /* 0x000e620000000800 */
[--C-:B------:R-:W-:Y:S01]  /*131e0*/  FFMA.FTZ R154, R10, UR4, -R171.reuse ;  /* 0x000000040a9a7c23 */ /* 0x100fe200080108ab */
[----:B------:R-:W-:Y:S01]  /*131f0*/  FFMA.FTZ R151, R8, UR4, -R171 ;  /* 0x0000000408977c23 */ /* 0x000fe200080108ab */
        /* <DEDUP_REMOVED lines=10> */
[--C-:B------:R-:W-:Y:S01]  /*132a0*/  FFMA.FTZ R189, R214, UR4, -R171.reuse ;  /* 0x00000004d6bd7c23 */ /* 0x100fe200080108ab */
[----:B-1----:R-:W-:Y:S01]  /*132b0*/  F2FP.BF16.F32.PACK_AB R98, R161, R164 ;  /* 0x000000a4a162723e */ /* 0x002fe200000010ff */
[----:B------:R-:W1:Y:S01]  /*132c0*/  LDSM.16.MT88.4 R144, [R173+0xe800] ;  /* 0x00e80000ad90783b */ /* 0x000e620000004200 */
[----:B------:R-:W2:Y:S01]  /*132d0*/  MUFU.EX2 R159, R159 ;  /* 0x0000009f009f7308 */ /* 0x000ea20000000800 */
        /* <DEDUP_REMOVED lines=8> */
[----:B------:R-:W-:Y:S01]  /*13360*/  FFMA.FTZ R215, R180, UR4, -R175 ;  /* 0x00000004b4d77c23 */ /* 0x000fe200080108af */
[--C-:B------:R-:W-:Y:S01]  /*13370*/  FFMA.FTZ R172, R172, UR4, -R171.reuse ;  /* 0x00000004acac7c23 */ /* 0x100fe200080108ab */
[----:B------:R-:W-:Y:S01]  /*13380*/  LDSM.16.MT88.4 R32, [R167+0x800] ;  /* 0x00080000a720783b */ /* 0x000fe20000004200 */
[----:B------:R-:W-:Y:S01]  /*13390*/  MUFU.EX2 R156, R156 ;  /* 0x0000009c009c7308 */ /* 0x000fe20000000800 */
[----:B------:R-:W-:Y:S01]  /*133a0*/  FFMA.FTZ R176, R176, UR4, -R171 ;  /* 0x00000004b0b07c23 */ /* 0x000fe200080108ab */
[----:B--2---:R-:W-:Y:S01]  /*133b0*/  F2FP.BF16.F32.PACK_AB R99, R159, R162 ;  /* 0x000000a29f63723e */ /* 0x004fe200000010ff */
[----:B------:R-:W-:Y:S01]  /*133c0*/  LDSM.16.MT88.4 R28, [R186+0xe800] ;  /* 0x00e80000ba1c783b */ /* 0x000fe20000004200 */
[----:B------:R-:W-:Y:S01]  /*133d0*/  MUFU.EX2 R153, R153 ;  /* 0x0000009900997308 */ /* 0x000fe20000000800 */
[----:B------:R-:W-:Y:S01]  /*133e0*/  FADD.FTZ R165, R170, R165 ;  /* 0x000000a5aaa57221 */ /* 0x000fe20000010000 */
        /* <DEDUP_REMOVED lines=9> */
[----:B------:R-:W-:Y:S01]  /*13480*/  ISETP.GT.AND P0, PT, R152, R195, PT ;  /* 0x000000c39800720c */ /* 0x000fe20003f04270 */
[----:B------:R-:W-:Y:S01]  /*13490*/  MUFU.EX2 R154, R154 ;  /* 0x0000009a009a7308 */ /* 0x000fe20000000800 */
[----:B------:R-:W-:Y:S01]  /*134a0*/  HMMA.16816.F32.BF16 R116, R96, R118, RZ ;  /* 0x000000766074723c */ /* 0x000fe200000418ff */
[----:B------:R-:W-:-:S02]  /*134b0*/  FADD.FTZ R159, R159, R162 ;  /* 0x000000a29f9f7221 */ /* 0x000fc40000010000 */
        /* <DEDUP_REMOVED lines=248> */
.L_x_5365:
        /* <DEDUP_REMOVED lines=8> */
.L_x_5366:
        /* <DEDUP_REMOVED lines=33> */
[----:B------:R-:W-:Y:S01]  /*146d0*/  IADD3 R187, PT, PT, R177, R189, RZ ;  /* 0x000000bdb1bb7210 */ /* 0x000fe20007ffe0ff */
        /* <DEDUP_REMOVED lines=239> */
[C---:B------:R-:W-:Y:S01]  /*155d0*/  IADD3 R19, PT, PT, R133.reuse, -0x80, RZ ;  /* 0xffffff8085137810 */ /* 0x040fe20007ffe0ff */
[----:B------:R-:W-:Y:S01]  /*155e0*/  VIADD R137, R133, 0xffffffc0 ;  /* 0xffffffc085897836 */ /* 0x000fe20000000000 */
[----:B------:R-:W3:Y:S02]  /*155f0*/  LDCU.64 UR8, c[0x0][0x3b8] ;  /* 0x00007700ff0877ac */ /* 0x000ee40008000a00 */
[----:B------:R-:W-:Y:S02]  /*15600*/  IABS R138, R19 ;  /* 0x00000013008a7213 */ /* 0x000fe40000000000 */
[----:B------:R-:W-:Y:S01]  /*15610*/  IABS R133, R137 ;  /* 0x0000008900857213 */ /* 0x000fe20000000000 */
[----:B------:R-:W4:Y:S01]  /*15620*/  LDCU.64 UR4, c[0x0][0x3a0] ;  /* 0x00007400ff0477ac */ /* 0x000f220008000a00 */
        /* <DEDUP_REMOVED lines=43> */
[----:B---3--:R-:W-:-:S04]  /*158e0*/  IMAD.WIDE.U32 R136, R18, UR8, RZ ;  /* 0x0000000812887c25 */ /* 0x008fc8000f8e00ff */
[----:B------:R-:W-:-:S04]  /*158f0*/  IMAD R17, R17, UR8, RZ ;  /* 0x0000000811117c24 */ /* 0x000fc8000f8e02ff */
[----:B------:R-:W-:-:S04]  /*15900*/  IMAD R17, R18, UR9, R17 ;  /* 0x0000000912117c24 */ /* 0x000fc8000f8e0211 */
        /* <DEDUP_REMOVED lines=10> */
.L_x_5368:
[----:B------:R-:W2:Y:S01]  /*159b0*/  LDCU UR8, c[0x0][0x3b8] ;  /* 0x00007700ff0877ac */ /* 0x000ea20008000800 */
[----:B------:R-:W-:Y:S02]  /*159c0*/  UMOV UR5, URZ ;  /* 0x000000ff00057c82 */ /* 0x000fe40008000000 */
[----:B------:R-:W-:Y:S01]  /*159d0*/  IADD3 R17, P0, PT, RZ, -UR5, RZ ;  /* 0x80000005ff117c10 */ /* 0x000fe2000ff1e0ff */
[----:B--2---:R-:W-:-:S06]  /*159e0*/  USHF.L.U32 UR4, UR8, 0x6, URZ ;  /* 0x0000000608047899 */ /* 0x004fcc00080006ff */
[----:B------:R-:W-:-:S05]  /*159f0*/  IMAD.X R18, RZ, RZ, ~UR4, P0 ;  /* 0x80000004ff127e24 */ /* 0x000fca00080e06ff */
[----:B------:R-:W-:-:S04]  /*15a00*/  SHF.R.S64 R17, R17, 0x1f, R18 ;  /* 0x0000001f11117819 */ /* 0x000fc80000001012 */
[----:B------:R-:W-:-:S04]  /*15a10*/  IADD3 R196, P0, PT, R17, R196, RZ ;  /* 0x000000c411c47210 */ /* 0x000fc80007f1e0ff */
[----:B------:R-:W-:-:S09]  /*15a20*/  LEA.HI.X.SX32 R197, R18, R197, 0x1, P0 ;  /* 0x000000c512c57211 */ /* 0x000fd200000f0eff */
.L_x_5369:
[----:B------:R-:W2:Y:S01]  /*15a30*/  LDCU UR5, c[0x0][0x3bc] ;  /* 0x00007780ff0577ac */ /* 0x000ea20008000800 */
[----:B------:R-:W-:Y:S01]  /*15a40*/  @!PT LDS RZ, [RZ] ;  /* 0x00000000fffff984 */ /* 0x000fe20000000800 */
[----:B------:R-:W-:Y:S01]  /*15a50*/  @!PT LDS RZ, [RZ] ;  /* 0x00000000fffff984 */ /* 0x000fe20000000800 */
[----:B------:R-:W-:Y:S01]  /*15a60*/  @!PT LDS RZ, [RZ] ;  /* 0x00000000fffff984 */ /* 0x000fe20000000800 */
[----:B------:R3:W-:Y:S01]  /*15a70*/  LDGSTS.E.BYPASS.LTC128B.128 [R217+0x6000], desc[UR6][R196.64] ;  /* 0x06000000c4d97fae */ /* 0x0007e2000b981a06 */
[----:B------:R-:W-:-:S03]  /*15a80*/  USHF.L.U32 UR4, UR8, 0x5, URZ ;  /* 0x0000000508047899 */ /* 0x000fc600080006ff */
[----:B------:R3:W-:Y:S04]  /*15a90*/  LDGSTS.E.BYPASS.LTC128B.128 [R217+0x8000], desc[UR6][R196.64+0x80] ;  /* 0x08000080c4d97fae */ /* 0x0007e8000b981a06 */
[----:B------:R3:W-:Y:S01]  /*15aa0*/  LDGSTS.E.BYPASS.LTC128B.128 [R217+0xa000], desc[UR6][R196.64+0x100] ;  /* 0x0a000100c4d97fae */ /* 0x0007e2000b981a06 */
[----:B------:R-:W-:Y:S01]  /*15ab0*/  IADD3 R138, P0, PT, R196, UR4, RZ ;  /* 0x00000004c48a7c10 */ /* 0x000fe2000ff1e0ff */
[----:B--2---:R-:W-:-:S06]  /*15ac0*/  USHF.L.U64.HI UR5, UR8, 0x5, UR5 ;  /* 0x0000000508057899 */ /* 0x004fcc0008010205 */
        /* <DEDUP_REMOVED lines=15> */
.L_x_5367:
[----:B------:R-:W-:Y:S01]  /*15bc0*/  IMAD R133, R134, 0x40, R135 ;  /* 0x0000004086857824 */ /* 0x000fe200078e0287 */
[----:B------:R-:W2:Y:S01]  /*15bd0*/  S2UR UR5, SR_CgaCtaId ;  /* 0x00000000000579c3 */ /* 0x000ea20000008800 */
[----:B------:R-:W-:Y:S01]  /*15be0*/  UMOV UR8, 0x400 ;  /* 0x0000040000087882 */ /* 0x000fe20000000000 */
[----:B------:R-:W4:Y:S01]  /*15bf0*/  LDCU UR4, c[0x0][0x45c] ;  /* 0x00008b80ff0477ac */ /* 0x000f220008000800 */
[C---:B---3--:R-:W-:Y:S01]  /*15c00*/  VIADD R19, R133.reuse, 0xffffff80 ;  /* 0xffffff8085137836 */ /* 0x048fe20000000000 */
[C---:B------:R-:W-:Y:S01]  /*15c10*/  IADD3 R17, PT, PT, R133.reuse, -0x7f, RZ ;  /* 0xffffff8185117810 */ /* 0x040fe20007ffe0ff */
[C---:B------:R-:W-:Y:S01]  /*15c20*/  VIADD R137, R133.reuse, 0xffffff89 ;  /* 0xffffff8985897836 */ /* 0x040fe20000000000 */
[----:B------:R-:W-:Y:S02]  /*15c30*/  IADD3 R139, PT, PT, R133, -0x70, RZ ;  /* 0xffffff90858b7810 */ /* 0x000fe40007ffe0ff */
[-C--:B------:R-:W-:Y:S02]  /*15c40*/  ISETP.GT.AND P3, PT, R208, R19.reuse, PT ;  /* 0x00000013d000720c */ /* 0x080fe40003f64270 */
[----:B------:R-:W-:-:S02]  /*15c50*/  ISETP.GT.AND P0, PT, R2, R19, PT ;  /* 0x000000130200720c */ /* 0x000fc40003f04270 */
[C---:B------:R-:W-:Y:S02]  /*15c60*/  ISETP.GE.AND P6, PT, R19.reuse, R207, PT ;  /* 0x000000cf1300720c */ /* 0x040fe40003fc6270 */
[----:B------:R-:W-:Y:S01]  /*15c70*/  ISETP.GE.AND P1, PT, R19, R206, PT ;  /* 0x000000ce1300720c */ /* 0x000fe20003f26270 */
[----:B------:R-:W-:Y:S01]  /*15c80*/  VIADD R19, R133, 0xffffff88 ;  /* 0xffffff8885137836 */ /* 0x000fe20000000000 */
[----:B------:R-:W-:Y:S02]  /*15c90*/  FSEL R18, R172, -INF , !P3 ;  /* 0xff800000ac127808 */ /* 0x000fe40005800000 */
[----:B------:R-:W-:Y:S02]  /*15ca0*/  FSEL R27, R174, -INF , !P0 ;  /* 0xff800000ae1b7808 */ /* 0x000fe40004000000 */
[-C--:B------:R-:W-:Y:S02]  /*15cb0*/  ISETP.GT.AND P3, PT, R208, R17.reuse, PT ;  /* 0x00000011d000720c */ /* 0x080fe40003f64270 */
[----:B------:R-:W-:-:S02]  /*15cc0*/  ISETP.GT.AND P0, PT, R2, R17, PT ;  /* 0x000000110200720c */ /* 0x000fc40003f04270 */
[----:B------:R-:W-:Y:S01]  /*15cd0*/  FSEL R18, R18, -INF , !P6 ;  /* 0xff80000012127808 */ /* 0x000fe20007000000 */
[----:B--2---:R-:W-:Y:S01]  /*15ce0*/  ULEA UR5, UR5, UR8, 0x18 ;  /* 0x0000000805057291 */ /* 0x004fe2000f8ec0ff */
        /* <DEDUP_REMOVED lines=19> */
[----:B------:R-:W-:Y:S01]  /*15e20*/  ISETP.GE.AND P1, PT, R137, R206, PT ;  /* 0x000000ce8900720c */ /* 0x000fe20003f26270 */
[----:B------:R-:W-:Y:S01]  /*15e30*/  VIADD R137, R133, 0xffffff91 ;  /* 0xffffff9185897836 */ /* 0x000fe20000000000 */
[----:B------:R-:W-:Y:S01]  /*15e40*/  FSEL R21, R23, -INF , !P0 ;  /* 0xff80000017157808 */ /* 0x000fe20004000000 */
[----:B------:R-:W-:Y:S01]  /*15e50*/  VIADD R23, R133, 0xffffff98 ;  /* 0xffffff9885177836 */ /* 0x000fe20000000000 */
[-C--:B------:R-:W-:Y:S02]  /*15e60*/  ISETP.GT.AND P3, PT, R208, R139.reuse, PT ;  /* 0x0000008bd000720c */ /* 0x080fe40003f64270 */
[----:B------:R-:W-:-:S02]  /*15e70*/  ISETP.GT.AND P0, PT, R2, R139, PT ;  /* 0x0000008b0200720c */ /* 0x000fc40003f04270 */
[----:B------:R-:W-:Y:S02]  /*15e80*/  FSEL R20, R20, -INF , !P6 ;  /* 0xff80000014147808 */ /* 0x000fe40007000000 */
[----:B------:R-:W-:Y:S02]  /*15e90*/  FSEL R21, R21, -INF , !P1 ;  /* 0xff80000015157808 */ /* 0x000fe40004800000 */
[C---:B------:R-:W-:Y:S02]  /*15ea0*/  ISETP.GE.AND P6, PT, R139.reuse, R207, PT ;  /* 0x000000cf8b00720c */ /* 0x040fe40003fc6270 */
[----:B------:R-:W-:Y:S02]  /*15eb0*/  ISETP.GE.AND P1, PT, R139, R206, PT ;  /* 0x000000ce8b00720c */ /* 0x000fe40003f26270 */
[----:B------:R-:W-:Y:S02]  /*15ec0*/  FSEL R24, R24, -INF , !P3 ;  /* 0xff80000018187808 */ /* 0x000fe40005800000 */
[----:B-1----:R-:W-:-:S02]  /*15ed0*/  FSEL R28, R28, -INF , !P0 ;  /* 0xff8000001c1c7808 */ /* 0x002fc40004000000 */
        /* <DEDUP_REMOVED lines=10> */
[----:B------:R-:W-:Y:S02]  /*15f80*/  IADD3 R25, PT, PT, R133, -0x67, RZ ;  /* 0xffffff9985197810 */ /* 0x000fe40007ffe0ff */
[----:B------:R-:W-:-:S02]  /*15f90*/  FSEL R140, R140, -INF , !P6 ;  /* 0xff8000008c8c7808 */ /* 0x000fc40007000000 */
[----:B------:R-:W-:Y:S02]  /*15fa0*/  FSEL R141, R29, -INF , !P1 ;  /* 0xff8000001d8d7808 */ /* 0x000fe40004800000 */
[C---:B------:R-:W-:Y:S02]  /*15fb0*/  ISETP.GE.AND P6, PT, R23.reuse, R207, PT ;  /* 0x000000cf1700720c */ /* 0x040fe40003fc6270 */
[----:B------:R-:W-:Y:S01]  /*15fc0*/  ISETP.GE.AND P1, PT, R23, R206, PT ;  /* 0x000000ce1700720c */ /* 0x000fe20003f26270 */
[----:B------:R-:W-:Y:S01]  /*15fd0*/  VIADD R23, R133, 0xffffffa0 ;  /* 0xffffffa085177836 */ /* 0x000fe20000000000 */
[----:B------:R-:W-:Y:S02]  /*15fe0*/  FSEL R12, R12, -INF , !P3 ;  /* 0xff8000000c0c7808 */ /* 0x000fe40005800000 */
[----:B------:R-:W-:Y:S02]  /*15ff0*/  FSEL R9, R9, -INF , !P0 ;  /* 0xff80000009097808 */ /* 0x000fe40004000000 */
[----:B------:R-:W-:-:S02]  /*16000*/  ISETP.GT.AND P3, PT, R208, R25, PT ;  /* 0x00000019d000720c */ /* 0x000fc40003f64270 */
[----:B------:R-:W-:Y:S02]  /*16010*/  ISETP.GT.AND P0, PT, R2, R25, PT ;  /* 0x000000190200720c */ /* 0x000fe40003f04270 */
[----:B------:R-:W-:Y:S02]  /*16020*/  FSEL R138, R12, -INF , !P6 ;  /* 0xff8000000c8a7808 */ /* 0x000fe40007000000 */
[----:B------:R-:W-:Y:S01]  /*16030*/  FSEL R139, R9, -INF , !P1 ;  /* 0xff800000098b7808 */ /* 0x000fe20004800000 */
[----:B------:R-:W-:Y:S01]  /*16040*/  VIADD R9, R133, 0xffffffa1 ;  /* 0xffffffa185097836 */ /* 0x000fe20000000000 */
[C---:B------:R-:W-:Y:S02]  /*16050*/  ISETP.GE.AND P6, PT, R25.reuse, R207, PT ;  /* 0x000000cf1900720c */ /* 0x040fe40003fc6270 */
[----:B------:R-:W-:Y:S02]  /*16060*/  ISETP.GE.AND P1, PT, R25, R206, PT ;  /* 0x000000ce1900720c */ /* 0x000fe40003f26270 */
[----:B------:R-:W-:-:S02]  /*16070*/  FSEL R8, R8, -INF , !P3 ;  /* 0xff80000008087808 */ /* 0x000fc40005800000 */
[----:B------:R-:W-:Y:S02]  /*16080*/  FSEL R4, R4, -INF , !P0 ;  /* 0xff80000004047808 */ /* 0x000fe40004000000 */
[-C--:B------:R-:W-:Y:S02]  /*16090*/  ISETP.GT.AND P3, PT, R208, R23.reuse, PT ;  /* 0x00000017d000720c */ /* 0x080fe40003f64270 */
[----:B------:R-:W-:Y:S02]  /*160a0*/  ISETP.GT.AND P0, PT, R2, R23, PT ;  /* 0x000000170200720c */ /* 0x000fe40003f04270 */
[----:B------:R-:W-:Y:S02]  /*160b0*/  FSEL R136, R8, -INF , !P6 ;  /* 0xff80000008887808 */ /* 0x000fe40007000000 */
[----:B------:R-:W-:Y:S02]  /*160c0*/  FSEL R137, R4, -INF , !P1 ;  /* 0xff80000004897808 */ /* 0x000fe40004800000 */
[----:B------:R-:W-:-:S02]  /*160d0*/  ISETP.GE.AND P6, PT, R23, R207, PT ;  /* 0x000000cf1700720c */ /* 0x000fc40003fc6270 */
[----:B------:R-:W-:Y:S02]  /*160e0*/  ISETP.GE.AND P1, PT, R23, R206, PT ;  /* 0x000000ce1700720c */ /* 0x000fe40003f26270 */
[----:B------:R-:W-:Y:S02]  /*160f0*/  FSEL R180, R5, -INF , !P3 ;  /* 0xff80000005b47808 */ /* 0x000fe40005800000 */
[----:B------:R-:W-:Y:S02]  /*16100*/  FSEL R13, R13, -INF , !P0 ;  /* 0xff8000000d0d7808 */ /* 0x000fe40004000000 */
[-C--:B------:R-:W-:Y:S02]  /*16110*/  ISETP.GT.AND P3, PT, R208, R9.reuse, PT ;  /* 0x00000009d000720c */ /* 0x080fe40003f64270 */
[----:B------:R-:W-:Y:S02]  /*16120*/  ISETP.GT.AND P0, PT, R2, R9, PT ;  /* 0x000000090200720c */ /* 0x000fe40003f04270 */
[----:B------:R-:W-:-:S02]  /*16130*/  IADD3 R5, PT, PT, R133, -0x58, RZ ;  /* 0xffffffa885057810 */ /* 0x000fc40007ffe0ff */
[----:B------:R-:W-:Y:S02]  /*16140*/  FSEL R180, R180, -INF , !P6 ;  /* 0xff800000b4b47808 */ /* 0x000fe40007000000 */
[----:B------:R-:W-:Y:S02]  /*16150*/  FSEL R179, R13, -INF , !P1 ;  /* 0xff8000000db37808 */ /* 0x000fe40004800000 */
[C---:B------:R-:W-:Y:S02]  /*16160*/  ISETP.GE.AND P6, PT, R9.reuse, R207, PT ;  /* 0x000000cf0900720c */ /* 0x040fe40003fc6270 */
[----:B------:R-:W-:Y:S01]  /*16170*/  ISETP.GE.AND P1, PT, R9, R206, PT ;  /* 0x000000ce0900720c */ /* 0x000fe20003f26270 */
[----:B------:R-:W-:Y:S01]  /*16180*/  VIADD R9, R133, 0xffffffa9 ;  /* 0xffffffa985097836 */ /* 0x000fe20000000000 */
        /* <DEDUP_REMOVED lines=11> */
[----:B------:R-:W-:Y:S02]  /*16240*/  IADD3 R5, PT, PT, R133, -0x50, RZ ;  /* 0xffffffb085057810 */ /* 0x000fe40007ffe0ff */
[----:B------:R-:W-:Y:S02]  /*16250*/  FSEL R176, R14, -INF , !P6 ;  /* 0xff8000000eb07808 */ /* 0x000fe40007000000 */
[----:B------:R-:W-:-:S02]  /*16260*/  ISETP.GT.AND P0, PT, R2, R9, PT ;  /* 0x000000090200720c */ /* 0x000fc40003f04270 */
[----:B------:R-:W-:Y:S02]  /*16270*/  FSEL R175, R16, -INF , !P1 ;  /* 0xff80000010af7808 */ /* 0x000fe40004800000 */
[C---:B------:R-:W-:Y:S02]  /*16280*/  ISETP.GE.AND P6, PT, R9.reuse, R207, PT ;  /* 0x000000cf0900720c */ /* 0x040fe40003fc6270 */
[----:B------:R-:W-:Y:S01]  /*16290*/  ISETP.GE.AND P1, PT, R9, R206, PT ;  /* 0x000000ce0900720c */ /* 0x000fe20003f26270 */
[----:B------:R-:W-:Y:S01]  /*162a0*/  VIADD R9, R133, 0xffffffb1 ;  /* 0xffffffb185097836 */ /* 0x000fe20000000000 */
[----:B------:R-:W-:Y:S02]  /*162b0*/  FSEL R6, R6, -INF , !P3 ;  /* 0xff80000006067808 */ /* 0x000fe40005800000 */
[----:B------:R-:W-:Y:S02]  /*162c0*/  ISETP.GT.AND P3, PT, R208, R5, PT ;  /* 0x00000005d000720c */ /* 0x000fe40003f64270 */
[----:B------:R-:W-:-:S02]  /*162d0*/  FSEL R15, R15, -INF , !P0 ;  /* 0xff8000000f0f7808 */ /* 0x000fc40004000000 */
[----:B------:R-:W-:Y:S02]  /*162e0*/  ISETP.GT.AND P0, PT, R2, R5, PT ;  /* 0x000000050200720c */ /* 0x000fe40003f04270 */
[----:B------:R-:W-:Y:S02]  /*162f0*/  FSEL R7, R7, -INF , !P3 ;  /* 0xff80000007077808 */ /* 0x000fe40005800000 */
[----:B------:R-:W-:Y:S02]  /*16300*/  ISETP.GT.AND P3, PT, R208, R9, PT ;  /* 0x00000009d000720c */ /* 0x000fe40003f64270 */
[----:B------:R-:W-:Y:S02]  /*16310*/  FSEL R174, R6, -INF , !P6 ;  /* 0xff80000006ae7808 */ /* 0x000fe40007000000 */
[----:B------:R-:W-:Y:S02]  /*16320*/  FSEL R147, R15, -INF , !P1 ;  /* 0xff8000000f937808 */ /* 0x000fe40004800000 */
[----:B------:R-:W-:-:S02]  /*16330*/  ISETP.GE.AND P6, PT, R5, R207, PT ;  /* 0x000000cf0500720c */ /* 0x000fc40003fc6270 */
[----:B------:R-:W-:Y:S02]  /*16340*/  ISETP.GE.AND P1, PT, R5, R206, PT ;  /* 0x000000ce0500720c */ /* 0x000fe40003f26270 */
[C---:B------:R-:W-:Y:S01]  /*16350*/  IADD3 R5, PT, PT, R133.reuse, -0x48, RZ ;  /* 0xffffffb885057810 */ /* 0x040fe20007ffe0ff */
[----:B------:R-:W-:Y:S01]  /*16360*/  VIADD R133, R133, 0xffffffb9 ;  /* 0xffffffb985857836 */ /* 0x000fe20000000000 */
[----:B------:R-:W-:Y:S02]  /*16370*/  FSEL R34, R34, -INF , !P0 ;  /* 0xff80000022227808 */ /* 0x000fe40004000000 */
[----:B------:R-:W-:Y:S02]  /*16380*/  ISETP.GE.AND P0, PT, R9, R207, PT ;  /* 0x000000cf0900720c */ /* 0x000fe40003f06270 */
[----:B------:R-:W-:Y:S02]  /*16390*/  FSEL R30, R30, -INF , !P3 ;  /* 0xff8000001e1e7808 */ /* 0x000fe40005800000 */
[----:B------:R-:W-:-:S02]  /*163a0*/  FSEL R164, R7, -INF , !P6 ;  /* 0xff80000007a47808 */ /* 0x000fc40007000000 */
[----:B------:R-:W-:Y:S02]  /*163b0*/  FSEL R163, R34, -INF , !P1 ;  /* 0xff80000022a37808 */ /* 0x000fe40004800000 */
[----:B------:R-:W-:Y:S02]  /*163c0*/  FSEL R144, R30, -INF , !P0 ;  /* 0xff8000001e907808 */ /* 0x000fe40004000000 */
[C---:B------:R-:W-:Y:S02]  /*163d0*/  ISETP.GT.AND P6, PT, R2.reuse, R9, PT ;  /* 0x000000090200720c */ /* 0x040fe40003fc4270 */
        /* <DEDUP_REMOVED lines=16> */
[----:B------:R-:W-:Y:S02]  /*164e0*/  FSEL R31, R31, -INF , !P6 ;  /* 0xff8000001f1f7808 */ /* 0x000fe40007000000 */
[----:B------:R-:W-:Y:S02]  /*164f0*/  ISETP.GE.AND P3, PT, R9, R206, PT ;  /* 0x000000ce0900720c */ /* 0x000fe40003f66270 */
[----:B------:R-:W-:Y:S02]  /*16500*/  FMNMX3.FTZ R7, R7, R180, R178, !PT ;  /* 0x000000b407077276 */ /* 0x000fe400078100b2 */
[----:B------:R-:W-:Y:S02]  /*16510*/  FMNMX3.FTZ R2, R2, R179, R177, !PT ;  /* 0x000000b302027276 */ /* 0x000fe400078100b1 */
[----:B------:R-:W-:-:S02]  /*16520*/  FSEL R33, R33, -INF , !P0 ;  /* 0xff80000021217808 */ /* 0x000fc40004000000 */
[----:B------:R-:W-:Y:S02]  /*16530*/  FSEL R162, R31, -INF , !P1 ;  /* 0xff8000001fa27808 */ /* 0x000fe40004800000 */
[----:B------:R-:W-:Y:S02]  /*16540*/  ISETP.GE.AND P6, PT, R133, R207, PT ;  /* 0x000000cf8500720c */ /* 0x000fe40003fc6270 */
[----:B------:R-:W-:Y:S02]  /*16550*/  FMNMX3.FTZ R7, R7, R176, R174, !PT ;  /* 0x000000b007077276 */ /* 0x000fe400078100ae */
[-C--:B------:R-:W-:Y:S02]  /*16560*/  ISETP.GE.AND P0, PT, R5, R206.reuse, PT ;  /* 0x000000ce0500720c */ /* 0x080fe40003f06270 */
        /* <DEDUP_REMOVED lines=215> */
[----:B-1----:R-:W-:Y:S01]  /*172e0*/  HMMA.16816.F32.BF16 R84, R4, R108, R84 ;  /* 0x0000006c0454723c */ /* 0x002fe20000041854 */
[----:B------:R-:W-:Y:S01]  /*172f0*/  FADD.FTZ R152, R149, R152 ;  /* 0x0000009895987221 */ /* 0x000fe20000010000 */
[----:B------:R-:W-:Y:S01]  /*17300*/  MUFU.EX2 R174, R174 ;  /* 0x000000ae00ae7308 */ /* 0x000fe20000000800 */
        /* <DEDUP_REMOVED lines=12> */
[C---:B------:R-:W-:Y:S01]  /*173d0*/  HMMA.16816.F32.BF16 R76, R4.reuse, R112, R76 ;  /* 0x00000070044c723c */ /* 0x040fe2000004184c */
[----:B------:R-:W-:Y:S01]  /*173e0*/  IMAD.MOV.U32 R152, RZ, RZ, R148 ;  /* 0x000000ffff987224 */ /* 0x000fe200078e0094 */
        /* <DEDUP_REMOVED lines=167> */
.L_x_5364:
[----:B------:R-:W-:-:S07]  /*17e60*/  IADD3 R134, PT, PT, R152, -0x1, RZ ;  /* 0xffffffff98867810 */ /* 0x000fce0007ffe0ff */
.L_x_5370:
        /* <DEDUP_REMOVED lines=12> */
[----:B------:R-:W-:Y:S01]  /*17f30*/  LOP3.LUT R211, R212, 0x20, R135, 0xfe, !PT ;  /* 0x00000020d4d37812 */ /* 0x000fe200078efe87 */
[----:B------:R-:W-:Y:S01]  /*17f40*/  IMAD.MOV.U32 R209, RZ, RZ, RZ ;  /* 0x000000ffffd17224 */ /* 0x000fe200078e00ff */
[----:B------:R-:W-:Y:S01]  /*17f50*/  IADD3 R204, PT, PT, R208, 0x8, RZ ;  /* 0x00000008d0cc7810 */ /* 0x000fe20007ffe0ff */
[----:B------:R-:W-:Y:S01]  /*17f60*/  IMAD.IADD R180, R3, 0x1, R186 ;  /* 0x0000000103b47824 */ /* 0x000fe200078e02ba */
[----:B------:R-:W-:Y:S01]  /*17f70*/  PLOP3.LUT P3, PT, PT, PT, UP0, 0x80, 0x8 ;  /* 0x000000000008781c */ /* 0x000fe20003f6f008 */
[----:B------:R-:W-:Y:S01]  /*17f80*/  UMOV UR13, 0x400 ;  /* 0x00000400000d7882 */ /* 0x000fe20000000000 */
[----:B------:R-:W-:Y:S01]  /*17f90*/  IADD3 R212, PT, PT, R212, 0x40, RZ ;  /* 0x00000040d4d47810 */ /* 0x000fe20007ffe0ff */
[----:B------:R-:W2:Y:S01]  /*17fa0*/  LDCU UR4, c[0x0][0x45c] ;  /* 0x00008b80ff0477ac */ /* 0x000ea20008000800 */
[----:B------:R-:W3:Y:S01]  /*17fb0*/  LDCU UR12, c[0x0][0x50c] ;  /* 0x0000a180ff0c77ac */ /* 0x000ee20008000800 */
[----:B------:R-:W4:Y:S01]  /*17fc0*/  LDCU.64 UR8, c[0x0][0x3a0] ;  /* 0x00007400ff0877ac */ /* 0x000f220008000a00 */
[----:B------:R-:W2:Y:S01]  /*17fd0*/  LDCU.64 UR10, c[0x0][0x3a8] ;  /* 0x00007500ff0a77ac */ /* 0x000ea20008000a00 */
[----:B-1----:R-:W-:-:S12]  /*17fe0*/  ULEA UR5, UR5, UR13, 0x18 ;  /* 0x0000000d05057291 */ /* 0x002fd8000f8ec0ff */
.L_x_5375:
        /* <DEDUP_REMOVED lines=90> */
.L_x_5372:
[----:B------:R-:W-:Y:S02]  /*18590*/  LEA R217, R217, UR5, 0x1 ;  /* 0x00000005d9d97c11 */ /* 0x000fe4000f8e08ff */
[C---:B------:R-:W-:Y:S02]  /*185a0*/  SHF.L.U32 R7, R6.reuse, 0x5, RZ ;  /* 0x0000000506077819 */ /* 0x040fe400000006ff */
[----:B------:R-:W-:Y:S01]  /*185b0*/  SHF.L.U64.HI R6, R6, 0x5, R9 ;  /* 0x0000000506067819 */ /* 0x000fe20000010209 */
[----:B------:R-:W-:Y:S01]  /*185c0*/  @!PT LDS RZ, [RZ] ;  /* 0x00000000fffff984 */ /* 0x000fe20000000800 */
[----:B------:R-:W-:Y:S01]  /*185d0*/  @!PT LDS RZ, [RZ] ;  /* 0x00000000fffff984 */ /* 0x000fe20000000800 */
[----:B------:R-:W-:Y:S01]  /*185e0*/  @!PT LDS RZ, [RZ] ;  /* 0x00000000fffff984 */ /* 0x000fe20000000800 */
[----:B------:R-:W-:Y:S01]  /*185f0*/  LDGSTS.E.BYPASS.LTC128B.128 [R217+0xc000], desc[UR6][R198.64] ;  /* 0x0c000000c6d97fae */ /* 0x000fe2000b981a06 */
[----:B------:R-:W-:Y:S02]  /*18600*/  IADD3 R12, P0, PT, R7, R198, RZ ;  /* 0x000000c6070c7210 */ /* 0x000fe40007f1e0ff */
        /* <DEDUP_REMOVED lines=208> */
[----:B------:R-:W-:Y:S04]  /*19310*/  DEPBAR.LE SB0, 0x0 ;  /* 0x000080000000791a */ /* 0x000fe80000000000 */
[C---:B------:R-:W-:Y:S04]  /*19320*/  HMMA.16816.F32.BF16 R24, R164.reuse, R6, R24 ;  /* 0x00000006a418723c */ /* 0x040fe80000041818 */
[----:B------:R-:W1:Y:S01]  /*19330*/  MUFU.TANH R139, R139 ;  /* 0x0000008b008b7308 */ /* 0x000e620000002400 */
[----:B------:R-:W-:Y:S01]  /*19340*/  BAR.SYNC.DEFER_BLOCKING 0x0 ;  /* 0x0000000000007b1d */ /* 0x000fe20000010000 */
[----:B------:R-:W-:Y:S08]  /*19350*/  FMUL.FTZ R4, R16, UR12 ;  /* 0x0000000c10047c20 */ /* 0x000ff00008410000 */
[----:B------:R4:W1:Y:S01]  /*19360*/  MUFU.TANH R16, R4 ;  /* 0x0000000400107308 */ /* 0x0008620000002400 */
[----:B------:R-:W-:Y:S01]  /*19370*/  FMUL.FTZ R20, R20, UR12 ;  /* 0x0000000c14147c20 */ /* 0x000fe20008410000 */
[----:B------:R-:W-:Y:S01]  /*19380*/  FMUL.FTZ R6, R22, UR12 ;  /* 0x0000000c16067c20 */ /* 0x000fe20008410000 */
[----:B------:R-:W-:Y:S07]  /*19390*/  FMUL.FTZ R7, R23, UR12 ;  /* 0x0000000c17077c20 */ /* 0x000fee0008410000 */
[----:B------:R2:W1:Y:S01]  /*193a0*/  MUFU.TANH R162, R20 ;  /* 0x0000001400a27308 */ /* 0x0004620000002400 */
[----:B-----5:R-:W-:Y:S01]  /*193b0*/  FMUL.FTZ R3, R21, UR12 ;  /* 0x0000000c15037c20 */ /* 0x020fe20008410000 */
[----:B------:R-:W-:Y:S08]  /*193c0*/  FMUL.FTZ R21, R27, UR12 ;  /* 0x0000000c1b157c20 */ /* 0x000ff00008410000 */
[----:B------:R1:W1:Y:S01]  /*193d0*/  MUFU.TANH R132, R142 ;  /* 0x0000008e00847308 */ /* 0x0002620000002400 */
[----:B----4-:R-:W-:Y:S09]  /*193e0*/  FMUL.FTZ R4, R24, UR12 ;  /* 0x0000000c18047c20 */ /* 0x010ff20008410000 */
[----:B------:R4:W1:Y:S01]  /*193f0*/  MUFU.TANH R12, R143 ;  /* 0x0000008f000c7308 */ /* 0x0008620000002400 */
[C---:B---3--:R-:W-:Y:S03]  /*19400*/  HMMA.16816.F32.BF16 R28, R164.reuse, R8, R28 ;  /* 0x00000008a41c723c */ /* 0x048fe6000004181c */
[----:B--2---:R-:W-:Y:S01]  /*19410*/  FMUL.FTZ R20, R26, UR12 ;  /* 0x0000000c1a147c20 */ /* 0x004fe20008410000 */
[----:B------:R-:W-:Y:S05]  /*19420*/  FMUL.FTZ R9, R25, UR12 ;  /* 0x0000000c19097c20 */ /* 0x000fea0008410000 */
[----:B------:R-:W2:Y:S01]  /*19430*/  MUFU.TANH R13, R13 ;  /* 0x0000000d000d7308 */ /* 0x000ea20000002400 */
[----:B------:R-:W-:Y:S09]  /*19440*/  HMMA.16816.F32.BF16 R32, R164, R10, R32 ;  /* 0x0000000aa420723c */ /* 0x000ff20000041820 */
[----:B------:R-:W3:Y:S01]  /*19450*/  MUFU.TANH R14, R14 ;  /* 0x0000000e000e7308 */ /* 0x000ee20000002400 */
        /* <DEDUP_REMOVED lines=43> */
[----:B------:R-:W2:Y:S01]  /*19710*/  LDC R25, c[0x0][0x4f0] ;  /* 0x00013c00ff197b82 */ /* 0x000ea20000000800 */
[----:B------:R-:W-:Y:S03]  /*19720*/  IADD3 R34, PT, PT, R212, -0x40, RZ ;  /* 0xffffffc0d4227810 */ /* 0x000fe60007ffe0ff */
[----:B------:R-:W-:Y:S02]  /*19730*/  IABS R27, R134 ;  /* 0x00000086001b7213 */ /* 0x000fe40000000000 */
[----:B------:R-:W-:Y:S02]  /*19740*/  IABS R31, R34 ;  /* 0x00000022001f7213 */ /* 0x000fe40000000000 */
[-C--:B--2---:R-:W-:Y:S02]  /*19750*/  IABS R4, R25.reuse ;  /* 0x0000001900047213 */ /* 0x084fe40000000000 */
[-C--:B------:R-:W-:Y:S02]  /*19760*/  LOP3.LUT R34, R34, R25.reuse, RZ, 0x3c, !PT ;  /* 0x0000001922227212 */ /* 0x080fe400078e3cff */
[----:B------:R-:W2:Y:S01]  /*19770*/  I2F.RP R29, R4 ;  /* 0x00000004001d7306 */ /* 0x000ea20000209400 */
[----:B------:R-:W-:Y:S04]  /*19780*/  LOP3.LUT R134, R134, R25, RZ, 0x3c, !PT ;  /* 0x0000001986867212 */ /* 0x000fe800078e3cff */
[----:B------:R-:W-:Y:S05]  /*19790*/  ISETP.GE.AND P0, PT, R134, RZ, PT ;  /* 0x000000ff8600720c */ /* 0x000fea0003f06270 */
[----:B--2---:R-:W2:Y:S02]  /*197a0*/  MUFU.RCP R5, R29 ;  /* 0x0000001d00057308 */ /* 0x004ea40000001000 */
[----:B--2---:R-:W-:Y:S08]  /*197b0*/  VIADD R144, R5, 0xffffffe ;  /* 0x0ffffffe05907836 */ /* 0x004ff00000000000 */
[----:B------:R-:W2:Y:S02]  /*197c0*/  F2I.FTZ.U32.TRUNC.NTZ R145, R144 ;  /* 0x0000009000917305 */ /* 0x000ea4000021f000 */
[--C-:B--2---:R-:W-:Y:S02]  /*197d0*/  IMAD.MOV R5, RZ, RZ, -R145.reuse ;  /* 0x000000ffff057224 */ /* 0x104fe400078e0a91 */
[----:B------:R-:W-:Y:S02]  /*197e0*/  IMAD.MOV.U32 R144, RZ, RZ, RZ ;  /* 0x000000ffff907224 */ /* 0x000fe400078e00ff */
[----:B-1----:R-:W-:Y:S04]  /*197f0*/  IMAD R142, R5, R4, RZ ;  /* 0x00000004058e7224 */ /* 0x002fe800078e02ff */
[----:B------:R-:W-:Y:S06]  /*19800*/  IMAD.HI.U32 R142, R145, R142, R144 ;  /* 0x0000008e918e7227 */ /* 0x000fec00078e0090 */
[C---:B------:R-:W-:Y:S04]  /*19810*/  IMAD.HI.U32 R35, R142.reuse, R31, RZ ;  /* 0x0000001f8e237227 */ /* 0x040fe800078e00ff */
[----:B------:R-:W-:Y:S01]  /*19820*/  IMAD.HI.U32 R33, R142, R27, RZ ;  /* 0x0000001b8e217227 */ /* 0x000fe200078e00ff */
[----:B------:R-:W-:Y:S03]  /*19830*/  IADD3 R29, PT, PT, -R35, RZ, RZ ;  /* 0x000000ff231d7210 */ /* 0x000fe60007ffe1ff */
[----:B------:R-:W-:Y:S02]  /*19840*/  IMAD.MOV R5, RZ, RZ, -R33 ;  /* 0x000000ffff057224 */ /* 0x000fe400078e0a21 */
[C---:B------:R-:W-:Y:S02]  /*19850*/  IMAD R31, R4.reuse, R29, R31 ;  /* 0x0000001d041f7224 */ /* 0x040fe400078e021f */
        /* <DEDUP_REMOVED lines=10> */
[----:B------:R-:W-:Y:S02]  /*19900*/  ISETP.NE.AND P4, PT, R25, RZ, PT ;  /* 0x000000ff1900720c */ /* 0x000fe40003f85270 */
[----:B------:R-:W-:Y:S07]  /*19910*/  LOP3.LUT R4, RZ, R25, RZ, 0x33, !PT ;  /* 0x00000019ff047212 */ /* 0x000fee00078e33ff */
[----:B------:R-:W-:Y:S02]  /*19920*/  @P6 IADD3 R35, PT, PT, R35, 0x1, RZ ;  /* 0x0000000123236810 */ /* 0x000fe40007ffe0ff */
[----:B------:R-:W-:Y:S03]  /*19930*/  @P5 VIADD R33, R33, 0x1 ;  /* 0x0000000121215836 */ /* 0x000fe60000000000 */
[----:B------:R-:W-:Y:S02]  /*19940*/  @!P1 IMAD.MOV R35, RZ, RZ, -R35 ;  /* 0x000000ffff239224 */ /* 0x000fe400078e0a23 */
[----:B------:R-:W-:Y:S03]  /*19950*/  @!P0 IMAD.MOV R33, RZ, RZ, -R33 ;  /* 0x000000ffff218224 */ /* 0x000fe600078e0a21 */
[C---:B------:R-:W-:Y:S02]  /*19960*/  SEL R35, R4.reuse, R35, !P4 ;  /* 0x0000002304237207 */ /* 0x040fe40006000000 */
[----:B------:R-:W-:Y:S02]  /*19970*/  SEL R33, R4, R33, !P4 ;  /* 0x0000002104217207 */ /* 0x000fe40006000000 */
[-C--:B------:R-:W-:Y:S01]  /*19980*/  LEA R144, P0, R35, R202.reuse, 0x2 ;  /* 0x000000ca23907211 */ /* 0x080fe200078010ff */
[----:B------:R-:W1:Y:S01]  /*19990*/  LDC.64 R4, c[0x0][0x3b8] ;  /* 0x0000ee00ff047b82 */ /* 0x000e620000000a00 */
[----:B------:R-:W-:Y:S02]  /*199a0*/  LEA R146, P1, R33, R202, 0x2 ;  /* 0x000000ca21927211 */ /* 0x000fe400078210ff */
[-C--:B------:R-:W-:Y:S02]  /*199b0*/  LEA.HI.X.SX32 R145, R35, R203.reuse, 0x2, P0 ;  /* 0x000000cb23917211 */ /* 0x080fe400000f16ff */
[----:B------:R-:W-:Y:S02]  /*199c0*/  LEA.HI.X.SX32 R147, R33, R203, 0x2, P1 ;  /* 0x000000cb21937211 */ /* 0x000fe400008f16ff */
        /* <DEDUP_REMOVED lines=17> */
.L_x_5374:
        /* <DEDUP_REMOVED lines=24> */
.L_x_5373:
[-C--:B------:R-:W-:Y:S01]  /*19c60*/  ISETP.GT.AND P5, PT, R208, R211.reuse, PT ;  /* 0x000000d3d000720c */ /* 0x080fe20003fa4270 */
[C---:B------:R-:W-:Y:S01]  /*19c70*/  VIADD R147, R211.reuse, 0xffffffe1 ;  /* 0xffffffe1d3937836 */ /* 0x040fe20000000000 */
[C---:B------:R-:W-:Y:S01]  /*19c80*/  IADD3 R145, PT, PT, R211.reuse, -0x18, RZ ;  /* 0xffffffe8d3917810 */ /* 0x040fe20007ffe0ff */
[C---:B--2---:R-:W-:Y:S01]  /*19c90*/  VIADD R5, R211.reuse, 0xffffffe0 ;  /* 0xffffffe0d3057836 */ /* 0x044fe20000000000 */
[----:B-1----:R-:W-:Y:S01]  /*19ca0*/  FSEL R162, R162, -INF , !P5 ;  /* 0xff800000a2a27808 */ /* 0x002fe20006800000 */
[C---:B------:R-:W-:Y:S01]  /*19cb0*/  VIADD R143, R211.reuse, 0xffffffe9 ;  /* 0xffffffe9d38f7836 */ /* 0x040fe20000000000 */
[----:B------:R-:W-:Y:S01]  /*19cc0*/  ISETP.GT.AND P5, PT, R204, R211, PT ;  /* 0x000000d3cc00720c */ /* 0x000fe20003fa4270 */
[C---:B------:R-:W-:Y:S01]  /*19cd0*/  VIADD R135, R211.reuse, 0xfffffff0 ;  /* 0xfffffff0d3877836 */ /* 0x040fe20000000000 */
[----:B------:R-:W-:Y:S01]  /*19ce0*/  ISETP.GT.AND P1, PT, R208, R5, PT ;  /* 0x00000005d000720c */ /* 0x000fe20003f24270 */
[C---:B------:R-:W-:Y:S01]  /*19cf0*/  VIADD R33, R211.reuse, 0xfffffff8 ;  /* 0xfffffff8d3217836 */ /* 0x040fe20000000000 */
[----:B------:R-:W-:Y:S01]  /*19d00*/  FSEL R163, R6, -INF , !P5 ;  /* 0xff80000006a37808 */ /* 0x000fe20006800000 */
[C---:B------:R-:W-:Y:S01]  /*19d10*/  VIADD R29, R211.reuse, 0x1 ;  /* 0x00000001d31d7836 */ /* 0x040fe20000000000 */
[----:B------:R-:W-:Y:S01]  /*19d20*/  ISETP.GT.AND P5, PT, R208, R147, PT ;  /* 0x00000093d000720c */ /* 0x000fe20003fa4270 */
[----:B------:R-:W-:Y:S01]  /*19d30*/  VIADD R25, R211, 0x9 ;  /* 0x00000009d3197836 */ /* 0x000fe20000000000 */
[----:B------:R-:W-:Y:S01]  /*19d40*/  FSEL R136, R136, -INF , !P1 ;  /* 0xff80000088887808 */ /* 0x000fe20004800000 */
[----:B------:R-:W-:Y:S01]  /*19d50*/  VIADD R212, R212, 0xffffffc0 ;  /* 0xffffffc0d4d47836 */ /* 0x000fe20000000000 */
[----:B------:R-:W-:Y:S02]  /*19d60*/  FSEL R137, R137, -INF , !P5 ;  /* 0xff80000089897808 */ /* 0x000fe40006800000 */
[----:B------:R-:W-:Y:S02]  /*19d70*/  ISETP.GT.AND P5, PT, R208, R145, PT ;  /* 0x00000091d000720c */ /* 0x000fe40003fa4270 */
[C---:B------:R-:W-:Y:S02]  /*19d80*/  ISETP.GT.AND P1, PT, R204.reuse, R147, PT ;  /* 0x00000093cc00720c */ /* 0x040fe40003f24270 */
[----:B------:R-:W-:Y:S02]  /*19d90*/  ISETP.GT.AND P0, PT, R204, R5, PT ;  /* 0x00000005cc00720c */ /* 0x000fe40003f04270 */
[----:B------:R-:W-:Y:S02]  /*19da0*/  FSEL R132, R132, -INF , !P5 ;  /* 0xff80000084847808 */ /* 0x000fe40006800000 */
[-C--:B------:R-:W-:Y:S02]  /*19db0*/  ISETP.GT.AND P5, PT, R204, R143.reuse, PT ;  /* 0x0000008fcc00720c */ /* 0x080fe40003fa4270 */
[----:B------:R-:W-:Y:S02]  /*19dc0*/  FSEL R138, R138, -INF , !P0 ;  /* 0xff8000008a8a7808 */ /* 0x000fe40004000000 */
[----:B------:R-:W-:Y:S02]  /*19dd0*/  FSEL R139, R139, -INF , !P1 ;  /* 0xff8000008b8b7808 */ /* 0x000fe40004800000 */
[----:B------:R-:W-:Y:S02]  /*19de0*/  ISETP.GT.AND P0, PT, R208, R143, PT ;  /* 0x0000008fd000720c */ /* 0x000fe40003f04270 */
[C---:B------:R-:W-:Y:S02]  /*19df0*/  ISETP.GT.AND P1, PT, R204.reuse, R145, PT ;  /* 0x00000091cc00720c */ /* 0x040fe40003f24270 */
[----:B------:R-:W-:Y:S02]  /*19e00*/  IADD3 R35, PT, PT, R211, -0xf, RZ ;  /* 0xfffffff1d3237810 */ /* 0x000fe40007ffe0ff */
[----:B------:R-:W-:Y:S02]  /*19e10*/  FSEL R141, R141, -INF , !P5 ;  /* 0xff8000008d8d7808 */ /* 0x000fe40006800000 */
[----:B------:R-:W-:Y:S02]  /*19e20*/  ISETP.GT.AND P5, PT, R204, R135, PT ;  /* 0x00000087cc00720c */ /* 0x000fe40003fa4270 */
        /* <DEDUP_REMOVED lines=15> */
[C---:B------:R-:W-:Y:S02]  /*19f20*/  ISETP.GT.AND P1, PT, R204.reuse, R31, PT ;  /* 0x0000001fcc00720c */ /* 0x040fe40003f24270 */
[----:B------:R-:W-:Y:S02]  /*19f30*/  ISETP.GT.AND P0, PT, R204, R33, PT ;  /* 0x00000021cc00720c */ /* 0x000fe40003f04270 */
[----:B------:R-:W-:Y:S02]  /*19f40*/  IADD3 R27, PT, PT, R211, 0x8, RZ ;  /* 0x00000008d31b7810 */ /* 0x000fe40007ffe0ff */
[----:B------:R-:W-:Y:S01]  /*19f50*/  FSEL R160, R3, -INF , !P5 ;  /* 0xff80000003a07808 */ /* 0x000fe20006800000 */
[C---:B------:R-:W-:Y:S01]  /*19f60*/  VIADD R3, R211.reuse, 0x18 ;  /* 0x00000018d3037836 */ /* 0x040fe20000000000 */
[----:B------:R-:W-:Y:S02]  /*19f70*/  ISETP.GT.AND P5, PT, R208, R25, PT ;  /* 0x00000019d000720c */ /* 0x000fe40003fa4270 */
[----:B------:R-:W-:Y:S02]  /*19f80*/  IADD3 R23, PT, PT, R211, 0x10, RZ ;  /* 0x00000010d3177810 */ /* 0x000fe40007ffe0ff */
[----:B------:R-:W-:Y:S02]  /*19f90*/  FSEL R18, R18, -INF , !P0 ;  /* 0xff80000012127808 */ /* 0x000fe40004000000 */
[----:B------:R-:W-:Y:S02]  /*19fa0*/  FSEL R19, R19, -INF , !P1 ;  /* 0xff80000013137808 */ /* 0x000fe40004800000 */
[----:B------:R-:W-:Y:S02]  /*19fb0*/  ISETP.GT.AND P0, PT, R204, R29, PT ;  /* 0x0000001dcc00720c */ /* 0x000fe40003f04270 */
[C---:B------:R-:W-:Y:S02]  /*19fc0*/  ISETP.GT.AND P1, PT, R208.reuse, R27, PT ;  /* 0x0000001bd000720c */ /* 0x040fe40003f24270 */
[----:B------:R-:W-:Y:S02]  /*19fd0*/  FSEL R148, R9, -INF , !P5 ;  /* 0xff80000009947808 */ /* 0x000fe40006800000 */
[----:B------:R-:W-:Y:S02]  /*19fe0*/  ISETP.GT.AND P5, PT, R208, R23, PT ;  /* 0x00000017d000720c */ /* 0x000fe40003fa4270 */
[C---:B------:R-:W-:Y:S02]  /*19ff0*/  ISETP.GE.AND P6, PT, R5.reuse, R207, PT ;  /* 0x000000cf0500720c */ /* 0x040fe40003fc6270 */
[-C--:B------:R-:W-:Y:S01]  /*1a000*/  ISETP.GE.AND P4, PT, R5, R206.reuse, PT ;  /* 0x000000ce0500720c */ /* 0x080fe20003f86270 */
[----:B------:R-:W-:Y:S01]  /*1a010*/  VIADD R5, R211, 0x11 ;  /* 0x00000011d3057836 */ /* 0x000fe20000000000 */
        /* <DEDUP_REMOVED lines=10> */
[C---:B------:R-:W-:Y:S02]  /*1a0c0*/  IADD3 R17, PT, PT, R211.reuse, 0x19, RZ ;  /* 0x00000019d3117810 */ /* 0x040fe40007ffe0ff */
[----:B------:R-:W-:Y:S02]  /*1a0d0*/  FSEL R26, R26, -INF , !P5 ;  /* 0xff8000001a1a7808 */ /* 0x000fe40006800000 */
[----:B------:R-:W-:Y:S02]  /*1a0e0*/  ISETP.GT.AND P5, PT, R204, R5, PT ;  /* 0x00000005cc00720c */ /* 0x000fe40003fa4270 */
[----:B------:R-:W-:Y:S02]  /*1a0f0*/  FSEL R162, R162, -INF , !P1 ;  /* 0xff800000a2a27808 */ /* 0x000fe40004800000 */
[----:B------:R-:W-:Y:S02]  /*1a100*/  FSEL R156, R10, -INF , !P0 ;  /* 0xff8000000a9c7808 */ /* 0x000fe40004000000 */
[-C--:B------:R-:W-:Y:S02]  /*1a110*/  ISETP.GE.AND P0, PT, R211, R206.reuse, PT ;  /* 0x000000ced300720c */ /* 0x080fe40003f06270 */
        /* <DEDUP_REMOVED lines=8> */
[----:B------:R-:W-:Y:S02]  /*1a1a0*/  FSEL R14, R136, -INF , !P6 ;  /* 0xff800000880e7808 */ /* 0x000fe40007000000 */
[-C--:B------:R-:W-:Y:S02]  /*1a1b0*/  ISETP.GE.AND P5, PT, R147, R207.reuse, PT ;  /* 0x000000cf9300720c */ /* 0x080fe40003fa6270 */
[----:B------:R-:W-:Y:S02]  /*1a1c0*/  FSEL R30, R30, -INF , !P1 ;  /* 0xff8000001e1e7808 */ /* 0x000fe40004800000 */
[----:B------:R-:W-:Y:S02]  /*1a1d0*/  FSEL R32, R32, -INF , !P0 ;  /* 0xff80000020207808 */ /* 0x000fe40004000000 */
[-C--:B------:R-:W-:Y:S02]  /*1a1e0*/  ISETP.GE.AND P6, PT, R145, R206.reuse, PT ;  /* 0x000000ce9100720c */ /* 0x080fe40003fc6270 */
        /* <DEDUP_REMOVED lines=13> */
[----:B------:R-:W-:Y:S02]  /*1a2c0*/  FSEL R145, R15, -INF , !P6 ;  /* 0xff8000000f917808 */ /* 0x000fe40007000000 */
[----:B------:R-:W-:Y:S02]  /*1a2d0*/  ISETP.GE.AND P5, PT, R35, R207, PT ;  /* 0x000000cf2300720c */ /* 0x000fe40003fa6270 */
[----:B------:R-:W-:Y:S02]  /*1a2e0*/  FSEL R146, R146, -INF , !P0 ;  /* 0xff80000092927808 */ /* 0x000fe40004000000 */
[----:B------:R-:W-:Y:S02]  /*1a2f0*/  FSEL R147, R4, -INF , !P1 ;  /* 0xff80000004937808 */ /* 0x000fe40004800000 */
[----:B------:R-:W-:Y:S02]  /*1a300*/  FMNMX3.FTZ R15, R0, R14, R12, !PT ;  /* 0x0000000e000f7276 */ /* 0x000fe4000781000c */
[-C--:B------:R-:W-:Y:S02]  /*1a310*/  ISETP.GE.AND P1, PT, R31, R206.reuse, PT ;  /* 0x000000ce1f00720c */ /* 0x080fe40003f26270 */
[----:B------:R-:W-:Y:S02]  /*1a320*/  FMNMX3.FTZ R4, R2, R13, R7, !PT ;  /* 0x0000000d02047276 */ /* 0x000fe40007810007 */
[----:B------:R-:W-:Y:S02]  /*1a330*/  FSEL R9, R141, -INF , !P4 ;  /* 0xff8000008d097808 */ /* 0x000fe40006000000 */
[----:B------:R-:W-:Y:S02]  /*1a340*/  ISETP.GE.AND P0, PT, R33, R206, PT ;  /* 0x000000ce2100720c */ /* 0x000fe40003f06270 */
[----:B------:R-:W-:Y:S02]  /*1a350*/  FSEL R144, R144, -INF , !P5 ;  /* 0xff80000090907808 */ /* 0x000fe40006800000 */
[-C--:B------:R-:W-:Y:S02]  /*1a360*/  ISETP.GE.AND P5, PT, R31, R207.reuse, PT ;  /* 0x000000cf1f00720c */ /* 0x080fe40003fa6270 */
[----:B------:R-:W-:Y:S02]  /*1a370*/  ISETP.GE.AND P4, PT, R33, R207, PT ;  /* 0x000000cf2100720c */ /* 0x000fe40003f86270 */
[----:B------:R-:W-:Y:S02]  /*1a380*/  FMNMX3.FTZ R15, R15, R10, R8, !PT ;  /* 0x0000000a0f0f7276 */ /* 0x000fe40007810008 */
[----:B------:R-:W-:Y:S02]  /*1a390*/  FSEL R143, R18, -INF , !P0 ;  /* 0xff800000128f7808 */ /* 0x000fe40004000000 */
[----:B------:R-:W-:Y:S02]  /*1a3a0*/  FSEL R141, R19, -INF , !P1 ;  /* 0xff800000138d7808 */ /* 0x000fe40004800000 */
[----:B------:R-:W-:Y:S02]  /*1a3b0*/  FMNMX3.FTZ R4, R4, R11, R9, !PT ;  /* 0x0000000b04047276 */ /* 0x000fe40007810009 */
[----:B------:R-:W-:Y:S02]  /*1a3c0*/  ISETP.GE.AND P0, PT, R27, R206, PT ;  /* 0x000000ce1b00720c */ /* 0x000fe40003f06270 */
[-C--:B------:R-:W-:Y:S02]  /*1a3d0*/  ISETP.GE.AND P1, PT, R25, R207.reuse, PT ;  /* 0x000000cf1900720c */ /* 0x080fe40003f26270 */
[----:B------:R-:W-:Y:S02]  /*1a3e0*/  ISETP.GE.AND P6, PT, R29, R207, PT ;  /* 0x000000cf1d00720c */ /* 0x000fe40003fc6270 */
[----:B------:R-:W-:Y:S02]  /*1a3f0*/  FSEL R142, R16, -INF , !P4 ;  /* 0xff800000108e7808 */ /* 0x000fe40006000000 */
[----:B------:R-:W-:Y:S02]  /*1a400*/  FSEL R140, R6, -INF , !P5 ;  /* 0xff800000068c7808 */ /* 0x000fe40006800000 */
[----:B------:R-:W-:Y:S02]  /*1a410*/  FMNMX3.FTZ R15, R15, R146, R144, !PT ;  /* 0x000000920f0f7276 */ /* 0x000fe40007810090 */
[-C--:B------:R-:W-:Y:S02]  /*1a420*/  ISETP.GE.AND P4, PT, R29, R206.reuse, PT ;  /* 0x000000ce1d00720c */ /* 0x080fe40003f86270 */
[----:B------:R-:W-:Y:S02]  /*1a430*/  FMNMX3.FTZ R4, R4, R147, R145, !PT ;  /* 0x0000009304047276 */ /* 0x000fe40007810091 */
[-C--:B------:R-:W-:Y:S02]  /*1a440*/  ISETP.GE.AND P5, PT, R27, R207.reuse, PT ;  /* 0x000000cf1b00720c */ /* 0x080fe40003fa6270 */
[----:B------:R-:W-:Y:S02]  /*1a450*/  FSEL R148, R148, -INF , !P1 ;  /* 0xff80000094947808 */ /* 0x000fe40004800000 */
[----:B------:R-:W-:Y:S02]  /*1a460*/  FSEL R151, R20, -INF , !P0 ;  /* 0xff80000014977808 */ /* 0x000fe40004000000 */
[C---:B------:R-:W-:Y:S02]  /*1a470*/  ISETP.GE.AND P1, PT, R5.reuse, R207, PT ;  /* 0x000000cf0500720c */ /* 0x040fe40003f26270 */
[----:B------:R-:W-:Y:S02]  /*1a480*/  ISETP.GE.AND P0, PT, R5, R206, PT ;  /* 0x000000ce0500720c */ /* 0x000fe40003f06270 */
[----:B------:R-:W-:Y:S02]  /*1a490*/  FSEL R160, R160, -INF , !P6 ;  /* 0xff800000a0a07808 */ /* 0x000fe40007000000 */
[----:B------:R-:W-:Y:S02]  /*1a4a0*/  FMNMX3.FTZ R5, R15, R142, R140, !PT ;  /* 0x0000008e0f057276 */ /* 0x000fe4000781008c */
[----:B------:R-:W-:Y:S02]  /*1a4b0*/  FSEL R161, R161, -INF , !P4 ;  /* 0xff800000a1a17808 */ /* 0x000fe40006000000 */
[----:B------:R-:W-:Y:S02]  /*1a4c0*/  FSEL R150, R150, -INF , !P5 ;  /* 0xff80000096967808 */ /* 0x000fe40006800000 */
[----:B------:R-:W-:Y:S02]  /*1a4d0*/  FMNMX3.FTZ R16, R4, R143, R141, !PT ;  /* 0x0000008f04107276 */ /* 0x000fe4000781008d */
[-C--:B------:R-:W-:Y:S02]  /*1a4e0*/  ISETP.GE.AND P6, PT, R25, R206.reuse, PT ;  /* 0x000000ce1900720c */ /* 0x080fe40003fc6270 */
[C---:B------:R-:W-:Y:S02]  /*1a4f0*/  ISETP.GE.AND P5, PT, R23.reuse, R206, PT ;  /* 0x000000ce1700720c */ /* 0x040fe40003fa6270 */
[----:B------:R-:W-:Y:S02]  /*1a500*/  ISETP.GE.AND P4, PT, R23, R207, PT ;  /* 0x000000cf1700720c */ /* 0x000fe40003f86270 */
[----:B------:R-:W-:Y:S02]  /*1a510*/  FMNMX3.FTZ R5, R5, R162, R160, !PT ;  /* 0x000000a205057276 */ /* 0x000fe400078100a0 */
[----:B------:R-:W-:Y:S02]  /*1a520*/  FSEL R149, R21, -INF , !P6 ;  /* 0xff80000015957808 */ /* 0x000fe40007000000 */
[----:B------:R-:W-:Y:S02]  /*1a530*/  FMNMX3.FTZ R16, R16, R163, R161, !PT ;  /* 0x000000a310107276 */ /* 0x000fe400078100a1 */
[----:B------:R-:W-:Y:S02]  /*1a540*/  FSEL R156, R156, -INF , !P1 ;  /* 0xff8000009c9c7808 */ /* 0x000fe40004800000 */
[----:B------:R-:W-:Y:S02]  /*1a550*/  FSEL R159, R26, -INF , !P5 ;  /* 0xff8000001a9f7808 */ /* 0x000fe40006800000 */
[C---:B------:R-:W-:Y:S02]  /*1a560*/  ISETP.GE.AND P1, PT, R3.reuse, R207, PT ;  /* 0x000000cf0300720c */ /* 0x040fe40003f26270 */
[----:B------:R-:W-:Y:S02]  /*1a570*/  ISETP.GE.AND P5, PT, R3, R206, PT ;  /* 0x000000ce0300720c */ /* 0x000fe40003fa6270 */
[----:B------:R-:W-:Y:S02]  /*1a580*/  FSEL R158, R22, -INF , !P4 ;  /* 0xff800000169e7808 */ /* 0x000fe40006000000 */
[----:B------:R-:W-:Y:S01]  /*1a590*/  FMNMX3.FTZ R3, R5, R150, R148, !PT ;  /* 0x0000009605037276 */ /* 0x000fe20007810094 */
[----:B------:R-:W-:Y:S01]  /*1a5a0*/  LDSM.16.MT88.4 R20, [R180+0xc000] ;  /* 0x00c00000b414783b */ /* 0x000fe20000004200 */
[----:B------:R-:W-:Y:S02]  /*1a5b0*/  FSEL R157, R24, -INF , !P0 ;  /* 0xff800000189d7808 */ /* 0x000fe40004000000 */
[----:B------:R-:W-:Y:S02]  /*1a5c0*/  FMNMX3.FTZ R16, R16, R151, R149, !PT ;  /* 0x0000009710107276 */ /* 0x000fe40007810095 */
[C---:B------:R-:W-:Y:S02]  /*1a5d0*/  ISETP.GE.AND P6, PT, R17.reuse, R207, PT ;  /* 0x000000cf1100720c */ /* 0x040fe40003fc6270 */
[----:B------:R-:W-:Y:S02]  /*1a5e0*/  ISETP.GE.AND P4, PT, R17, R206, PT ;  /* 0x000000ce1100720c */ /* 0x000fe40003f86270 */
[----:B------:R-:W-:Y:S02]  /*1a5f0*/  FMNMX3.FTZ R4, R3, R158, R156, !PT ;  /* 0x0000009e03047276 */ /* 0x000fe4000781009c */
[----:B------:R-:W-:Y:S02]  /*1a600*/  FSEL R152, R28, -INF , !P6 ;  /* 0xff8000001c987808 */ /* 0x000fe40007000000 */
[----:B------:R-:W-:Y:S02]  /*1a610*/  FSEL R153, R153, -INF , !P1 ;  /* 0xff80000099997808 */ /* 0x000fe40004800000 */
[----:B------:R-:W-:Y:S02]  /*1a620*/  FSEL R134, R30, -INF , !P5 ;  /* 0xff8000001e867808 */ /* 0x000fe40006800000 */
[----:B------:R-:W-:Y:S02]  /*1a630*/  FMNMX3.FTZ R3, R16, R159, R157, !PT ;  /* 0x0000009f10037276 */ /* 0x000fe4000781009d */
        /* <DEDUP_REMOVED lines=385> */
.L_x_5371:
        /* <DEDUP_REMOVED lines=280> */
.L_x_5377:
[----:B------:R-:W-:Y:S05]  /*1cfd0*/  BSYNC.RECONVERGENT B0 ;  /* 0x0000000000007941 */ /* 0x000fea0003800200 */
.L_x_5376:
        /* <DEDUP_REMOVED lines=33> */
.L_x_5379:
[----:B------:R-:W-:Y:S05]  /*1d1f0*/  BSYNC.RECONVERGENT B0 ;  /* 0x0000000000007941 */ /* 0x000fea0003800200 */
.L_x_5378:
        /* <DEDUP_REMOVED lines=19> */
.L_x_5381:
[----:B------:R-:W-:Y:S05]  /*1d330*/  BSYNC.RECONVERGENT B0 ;  /* 0x0000000000007941 */ /* 0x000fea0003800200 */
.L_x_5380:
        /* <DEDUP_REMOVED lines=19> */
.L_x_5383:
[----:B------:R-:W-:Y:S05]  /*1d470*/  BSYNC.RECONVERGENT B0 ;  /* 0x0000000000007941 */ /* 0x000fea0003800200 */
.L_x_5382:
        /* <DEDUP_REMOVED lines=16> */
.L_x_5384:
        /* <DEDUP_REMOVED lines=16> */
.L_x_6910:


//--------------------- .text._ZN5flash24flash_fwd_splitkv_kernelI23Flash_fwd_kernel_traitsILi192ELi64ELi64ELi4ELb0ELb0EN7cutlass10bfloat16_tE19Flash_kernel_traitsILi192ELi64ELi64ELi4ES3_EELb0ELb1ELb1ELb0ELb0ELb0ELb0ELb1EEEvNS_16Flash_fwd_paramsE --------------------------
	.section	.text._ZN5flash24flash_fwd_splitkv_kernelI23Flash_fwd_kernel_traitsILi192ELi64ELi64ELi4ELb0ELb0EN7cutlass10bfloat16_tE19Flash_kernel_traitsILi192ELi64ELi64ELi4ES3_EELb0ELb1ELb1ELb0ELb0ELb0ELb0ELb1EEEvNS_16Flash_fwd_paramsE,"ax",@progbits
	.align	128
        .global         _ZN5flash24flash_fwd_splitkv_kernelI23Flash_fwd_kernel_traitsILi192ELi64ELi64ELi4ELb0ELb0EN7cutlass10bfloat16_tE19Flash_kernel_traitsILi192ELi64ELi64ELi4ES3_EELb0ELb1ELb1ELb0ELb0ELb0ELb0ELb1EEEvNS_16Flash_fwd_paramsE
        .type           _ZN5flash24flash_fwd_splitkv_kernelI23Flash_fwd_kernel_traitsILi192ELi64ELi64ELi4ELb0ELb0EN7cutlass10bfloat16_tE19Flash_kernel_traitsILi192ELi64ELi64ELi4ES3_EELb0ELb1ELb1ELb0ELb0ELb0ELb0ELb1EEEvNS_16Flash_fwd_paramsE,@function
        .size           _ZN5flash24flash_fwd_splitkv_kernelI23Flash_fwd_kernel_traitsILi192ELi64ELi64ELi4ELb0ELb0EN7cutlass10bfloat16_tE19Flash_kernel_traitsILi192ELi64ELi64ELi4ES3_EELb0ELb1ELb1ELb0ELb0ELb0ELb0ELb1EEEvNS_16Flash_fwd_paramsE,(.L_x_6911 - _ZN5flash24flash_fwd_splitkv_kernelI23Flash_fwd_kernel_traitsILi192ELi64ELi64ELi4ELb0ELb0EN7cutlass10bfloat16_tE19Flash_kernel_traitsILi192ELi64ELi64ELi4ES3_EELb0ELb1ELb1ELb0ELb0ELb0ELb0ELb1EEEvNS_16Flash_fwd_paramsE)
        .other          _ZN5flash24flash_fwd_splitkv_kernelI23Flash_fwd_kernel_traitsILi192ELi64ELi64ELi4ELb0ELb0EN7cutlass10bfloat16_tE19Flash_kernel_traitsILi192ELi64ELi64ELi4ES3_EELb0ELb1ELb1ELb0ELb0ELb0ELb0ELb1EEEvNS_16Flash_fwd_paramsE,@"STO_CUDA_ENTRY STV_DEFAULT"
_ZN5flash24flash_fwd_splitkv_kernelI23Flash_fwd_kernel_traitsILi192ELi64ELi64ELi4ELb0ELb0EN7cutlass10bfloat16_tE19Flash_kernel_traitsILi192ELi64ELi64ELi4ES3_EELb0ELb1ELb1ELb0ELb0ELb0ELb0ELb1EEEvNS_16Flash_fwd_paramsE:
.text._ZN5flash24flash_fwd_splitkv_kernelI23Flash_fwd_kernel_traitsILi192ELi64ELi64ELi4ELb0ELb0EN7cutlass10bfloat16_tE19Flash_kernel_traitsILi192ELi64ELi64ELi4ES3_EELb0ELb1ELb1ELb0ELb0ELb0ELb0ELb1EEEvNS_16Flash_fwd_paramsE:
[----:B------:R-:W-:Y:S01]  /*0000*/  LDC R1, c[0x0][0x37c] ;  /* 0x0000df00ff017b82 */ /* 0x000fe20000000800 */
[----:B------:R-:W1:Y:S07]  /*0010*/  LDCU.64 UR10, c[0x0][0x460] ;  /* 0x00008c00ff0a77ac */ /* 0x000e6e0008000a00 */
[----:B------:R-:W2:Y:S01]  /*0020*/  S2UR UR27, SR_CTAID.Y ;  /* 0x00000000001b79c3 */ /* 0x000ea20000002600 */
[----:B------:R-:W3:Y:S01]  /*0030*/  LDCU.64 UR4, c[0x0][0x478] ;  /* 0x00008f00ff0477ac */ /* 0x000ee20008000a00 */
[----:B------:R-:W4:Y:S01]  /*0040*/  LDCU.64 UR16, c[0x0][0x460] ;  /* 0x00008c00ff1077ac */ /* 0x000f220008000a00 */
[----:B------:R-:W5:Y:S01]  /*0050*/  LDCU.64 UR12, c[0x0][0x470] ;  /* 0x00008e00ff0c77ac */ /* 0x000f620008000a00 */
[----:B------:R-:W4:Y:S01]  /*0060*/  LDCU.U8 UR15, c[0x0][0x532] ;  /* 0x0000a640ff0f77ac */ /* 0x000f220008000000 */
[----:B-1----:R-:W-:Y:S01]  /*0070*/  ISETP.NE.U32.AND P4, PT, RZ, UR10, PT ;  /* 0x0000000aff007c0c */ /* 0x002fe2000bf85070 */
[----:B------:R-:W-:Y:S01]  /*0080*/  UISETP.NE.U32.AND UP0, UPT, UR10, URZ, UPT ;  /* 0x000000ff0a00728c */ /* 0x000fe2000bf05070 */
[----:B------:R-:W1:Y:S02]  /*0090*/  LDCU.64 UR8, c[0x0][0x468] ;  /* 0x00008d00ff0877ac */ /* 0x000e640008000a00 */
[----:B------:R-:W-:Y:S01]  /*00a0*/  ISETP.NE.AND.EX P4, PT, RZ, UR11, PT, P4 ;  /* 0x0000000bff007c0c */ /* 0x000fe2000bf85340 */
[----:B---3--:R-:W-:-:S02]  /*00b0*/  UISETP.NE.U32.AND UP3, UPT, UR4, URZ, UPT ;  /* 0x000000ff0400728c */ /* 0x008fc4000bf65070 */
[----:B------:R-:W-:Y:S01]  /*00c0*/  UISETP.NE.AND.EX UP0, UPT, UR11, URZ, UPT, UP0 ;  /* 0x000000ff0b00728c */ /* 0x000fe2000bf05300 */
[----:B------:R-:W3:Y:S01]  /*00d0*/  LDCU.64 UR6, c[0x0][0x358] ;  /* 0x00006b00ff0677ac */ /* 0x000ee20008000a00 */
[----:B-----5:R-:W-:Y:S01]  /*00e0*/  ISETP.NE.U32.AND P3, PT, RZ, UR12, PT ;  /* 0x0000000cff007c0c */ /* 0x020fe2000bf65070 */
[----:B------:R-:W-:-:S03]  /*00f0*/  UISETP.NE.AND.EX UP3, UPT, UR5, URZ, UPT, UP3 ;  /* 0x000000ff0500728c */ /* 0x000fc6000bf65330 */
[----:B------:R-:W-:Y:S01]  /*0100*/  PLOP3.LUT P1, PT, PT, PT, UP0, 0x80, 0x8 ;  /* 0x000000000008781c */ /* 0x000fe20003f2f008 */
[----:B--2---:R-:W-:Y:S01]  /*0110*/  USHF.L.U32 UR14, UR27, 0x2, URZ ;  /* 0x000000021b0e7899 */ /* 0x004fe200080006ff */
[----:B------:R-:W-:Y:S01]  /*0120*/  ISETP.NE.AND.EX P3, PT, RZ, UR13, PT, P3 ;  /* 0x0000000dff007c0c */ /* 0x000fe2000bf65330 */
[----:B----4-:R-:W-:Y:S02]  /*0130*/  UIMAD.WIDE.U32 UR16, UR27, 0x4, UR16 ;  /* 0x000000041b1078a5 */ /* 0x010fe4000f8e0010 */
[----:B------:R-:W-:Y:S01]  /*0140*/  USHF.R.U32.HI UR11, URZ, 0x1e, UR27 ;  /* 0x0000001eff0b7899 */ /* 0x000fe2000801161b */
[----:B------:R-:W-:Y:S01]  /*0150*/  PLOP3.LUT P0, PT, PT, PT, UP3, 0x80, 0x8 ;  /* 0x000000000008781c */ /* 0x000fe20003f0f038 */
[----:B------:R-:W-:Y:S02]  /*0160*/  UIADD3 UR10, UP2, UPT, UR14, UR12, URZ ;  /* 0x0000000c0e0a7290 */ /* 0x000fe4000ff5e0ff */
[----:B------:R-:W-:Y:S01]  /*0170*/  IMAD.U32 R6, RZ, RZ, UR16 ;  /* 0x00000010ff067e24 */ /* 0x000fe2000f8e00ff */
[----:B------:R-:W-:Y:S01]  /*0180*/  @UP3 UIADD3 UR12, UP1, UPT, UR14, UR4, URZ ;  /* 0x000000040e0c3290 */ /* 0x000fe2000ff3e0ff */
[----:B------:R-:W-:Y:S01]  /*0190*/  IMAD.U32 R7, RZ, RZ, UR17 ;  /* 0x00000011ff077e24 */ /* 0x000fe2000f8e00ff */
[----:B------:R-:W-:-:S02]  /*01a0*/  UIADD3.X UR4, UPT, UPT, UR11, UR13, URZ, UP2, !UPT ;  /* 0x0000000d0b047290 */ /* 0x000fc400097fe4ff */
[----:B------:R-:W-:Y:S02]  /*01b0*/  UISETP.NE.AND UP4, UPT, UR15, URZ, UPT ;  /* 0x000000ff0f00728c */ /* 0x000fe4000bf85270 */
[----:B-1----:R-:W-:Y:S01]  /*01c0*/  UISETP.EQ.U32.AND UP2, UPT, UR8, URZ, UPT ;  /* 0x000000ff0800728c */ /* 0x002fe2000bf42070 */
[----:B---3--:R-:W2:Y:S01]  /*01d0*/  @P4 LDG.E R5, desc[UR6][R6.64] ;  /* 0x0000000606054981 */ /* 0x008ea2000c1e1900 */
[----:B------:R-:W-:Y:S02]  /*01e0*/  @UP3 UIADD3.X UR13, UPT, UPT, UR11, UR5, URZ, UP1, !UPT ;  /* 0x000000050b0d3290 */ /* 0x000fe40008ffe4ff */
[----:B------:R-:W-:Y:S01]  /*01f0*/  UISETP.EQ.OR.EX UP2, UPT, UR9, URZ, !UP4, UP2 ;  /* 0x000000ff0900728c */ /* 0x000fe2000e742720 */
[----:B------:R1:W3:Y:S01]  /*0200*/  @P1 LDG.E R2, desc[UR6][R6.64+0x4] ;  /* 0x0000040606021981 */ /* 0x0002e2000c1e1900 */
[----:B------:R-:W-:Y:S01]  /*0210*/  UIADD3 UR5, UP1, UPT, UR14, UR8, URZ ;  /* 0x000000080e057290 */ /* 0x000fe2000ff3e0ff */
[----:B------:R-:W-:-:S03]  /*0220*/  IMAD.U32 R105, RZ, RZ, UR4 ;  /* 0x00000004ff697e24 */ /* 0x000fc6000f8e00ff */
[----:B------:R-:W-:Y:S01]  /*0230*/  PLOP3.LUT P2, PT, PT, PT, UP2, 0x80, 0x8 ;  /* 0x000000000008781c */ /* 0x000fe20003f4f028 */
[----:B------:R-:W-:Y:S01]  /*0240*/  UIADD3.X UR4, UPT, UPT, UR11, UR9, URZ, UP1, !UPT ;  /* 0x000000090b047290 */ /* 0x000fe20008ffe4ff */
[----:B------:R-:W-:Y:S02]  /*0250*/  IMAD.U32 R104, RZ, RZ, UR10 ;  /* 0x0000000aff687e24 */ /* 0x000fe4000f8e00ff */
[----:B------:R-:W-:Y:S02]  /*0260*/  IMAD.U32 R8, RZ, RZ, UR12 ;  /* 0x0000000cff087e24 */ /* 0x000fe4000f8e00ff */
[----:B------:R-:W-:Y:S01]  /*0270*/  IMAD.U32 R9, RZ, RZ, UR13 ;  /* 0x0000000dff097e24 */ /* 0x000fe2000f8e00ff */
[----:B------:R-:W4:Y:S01]  /*0280*/  @P3 LDG.E R3, desc[UR6][R104.64] ;  /* 0x0000000668033981 */ /* 0x000f22000c1e1900 */
[----:B------:R-:W5:Y:S01]  /*0290*/  S2UR UR28, SR_CTAID.X ;  /* 0x00000000001c79c3 */ /* 0x000f620000002500 */
[----:B------:R-:W-:Y:S01]  /*02a0*/  UMOV UR21, 0xffffffff ;  /* 0xffffffff00157882 */ /* 0x000fe20000000000 */
[----:B------:R-:W3:Y:S01]  /*02b0*/  @!UP0 LDCU UR22, c[0x0][0x434] ;  /* 0x00008680ff1687ac */ /* 0x000ee20008000800 */
[----:B------:R-:W4:Y:S01]  /*02c0*/  @P0 LDG.E R0, desc[UR6][R8.64] ;  /* 0x0000000608000981 */ /* 0x000f22000c1e1900 */
[----:B------:R-:W5:Y:S01]  /*02d0*/  @!UP3 LDCU.64 UR12, c[0x0][0x488] ;  /* 0x00009100ff0cb7ac */ /* 0x000f620008000a00 */
[----:B-1----:R-:W-:-:S02]  /*02e0*/  IMAD.U32 R6, RZ, RZ, UR5 ;  /* 0x00000005ff067e24 */ /* 0x002fc4000f8e00ff */
[----:B------:R-:W-:Y:S01]  /*02f0*/  IMAD.U32 R7, RZ, RZ, UR4 ;  /* 0x00000004ff077e24 */ /* 0x000fe2000f8e00ff */
[----:B------:R-:W1:Y:S04]  /*0300*/  @!UP3 LDCU UR4, c[0x0][0x43c] ;  /* 0x00008780ff04b7ac */ /* 0x000e680008000800 */
[----:B------:R-:W4:Y:S01]  /*0310*/  @!P2 LDG.E R4, desc[UR6][R6.64] ;  /* 0x000000060604a981 */ /* 0x000f22000c1e1900 */
[----:B------:R-:W-:Y:S01]  /*0320*/  UMOV UR5, URZ ;  /* 0x000000ff00057c82 */ /* 0x000fe20008000000 */
[----:B------:R-:W-:Y:S01]  /*0330*/  UMOV UR19, 0xffffffff ;  /* 0xffffffff00137882 */ /* 0x000fe20000000000 */
[----:B-----5:R-:W-:Y:S02]  /*0340*/  USHF.L.U32 UR28, UR28, 0x6, URZ ;  /* 0x000000061c1c7899 */ /* 0x020fe400080006ff */
[----:B------:R-:W-:-:S04]  /*0350*/  @!UP3 UISETP.NE.U32.AND UP2, UPT, UR12, URZ, UPT ;  /* 0x000000ff0c00b28c */ /* 0x000fc8000bf45070 */
[----:B------:R-:W-:-:S04]  /*0360*/  @!UP3 UISETP.NE.AND.EX UP2, UPT, UR13, URZ, UPT, UP2 ;  /* 0x000000ff0d00b28c */ /* 0x000fc8000bf45320 */
[----:B-1----:R-:W-:Y:S01]  /*0370*/  @!UP3 USEL UR4, UR4, URZ, UP2 ;  /* 0x000000ff0404b287 */ /* 0x002fe20009000000 */
[----:B--2---:R-:W-:Y:S02]  /*0380*/  @P4 R2UR UR21, R5 ;  /* 0x00000000051542ca */ /* 0x004fe400000e0000 */
[----:B---3--:R-:W-:-:S13]  /*0390*/  @P1 R2UR UR10, R2 ;  /* 0x00000000020a12ca */ /* 0x008fda00000e0000 */
[----:B------:R-:W-:Y:S02]  /*03a0*/  @UP0 UIADD3 UR22, UPT, UPT, UR10, -UR21, URZ ;  /* 0x800000150a160290 */ /* 0x000fe4000fffe0ff */
[----:B------:R-:W-:Y:S01]  /*03b0*/  UISETP.NE.U32.AND UP0, UPT, UR8, URZ, UPT ;  /* 0x000000ff0800728c */ /* 0x000fe2000bf05070 */
[----:B----4-:R-:W-:Y:S02]  /*03c0*/  @P3 R2UR UR5, R3 ;  /* 0x00000000030532ca */ /* 0x010fe400000e0000 */
[----:B------:R-:W-:Y:S01]  /*03d0*/  @P0 R2UR UR29, R0 ;  /* 0x00000000001d02ca */ /* 0x000fe200000e0000 */
[----:B------:R-:W-:Y:S02]  /*03e0*/  UISETP.NE.AND.EX UP0, UPT, UR9, URZ, UPT, UP0 ;  /* 0x000000ff0900728c */ /* 0x000fe4000bf05300 */
[----:B------:R-:W-:Y:S01]  /*03f0*/  UISETP.GT.AND UP1, UPT, UR22, UR28, UPT ;  /* 0x0000001c1600728c */ /* 0x000fe2000bf24270 */
[----:B------:R-:W-:-:S05]  /*0400*/  @!P2 R2UR UR19, R4 ;  /* 0x000000000413a2ca */ /* 0x000fca00000e0000 */
[----:B------:R-:W-:-:S04]  /*0410*/  PLOP3.LUT P0, PT, PT, PT, UP1, 0x80, 0x8 ;  /* 0x000000000008781c */ /* 0x000fc80003f0f018 */
[----:B------:R-:W-:Y:S01]  /*0420*/  @UP3 UIADD3 UR29, UPT, UPT, UR29, -UR5, URZ ;  /* 0x800000051d1d3290 */ /* 0x000fe2000fffe0ff */
[----:B------:R-:W1:Y:S01]  /*0430*/  @!UP0 LDCU UR25, c[0x0][0x438] ;  /* 0x00008700ff1987ac */ /* 0x000e620008000800 */
[----:B------:R-:W-:Y:S10]  /*0440*/  BRA.U !UP0, `(.L_x_5385) ;  /* 0x0000000108187547 */ /* 0x000ff4000b800000 */
[----:B------:R-:W-:-:S13]  /*0450*/  PLOP3.LUT P1, PT, PT, PT, UP4, 0x80, 0x8 ;  /* 0x000000000008781c */ /* 0x000fda0003f2f048 */
[----:B------:R-:W2:Y:S04]  /*0460*/  @P1 LDG.E R0, desc[UR6][R6.64+0x4] ;  /* 0x0000040606001981 */ /* 0x000ea8000c1e1900 */
[----:B------:R-:W3:Y:S01]  /*0470*/  @!P1 LDG.E R2, desc[UR6][R6.64] ;  /* 0x0000000606029981 */ /* 0x000ee2000c1e1900 */
[----:B--2---:R-:W-:-:S13]  /*0480*/  @P1 R2UR UR8, R0 ;  /* 0x00000000000812ca */ /* 0x004fda00000e0000 */
[----:B-1----:R-:W-:-:S07]  /*0490*/  @UP4 UIADD3 UR25, UPT, UPT, UR8, -UR19, URZ ;  /* 0x8000001308194290 */ /* 0x002fce000fffe0ff */
[----:B---3--:R-:W-:-:S15]  /*04a0*/  @!P1 R2UR UR25, R2 ;  /* 0x00000000021992ca */ /* 0x008fde00000e0000 */
.L_x_5385:
[----:B-1----:R-:W-:Y:S01]  /*04b0*/  UIADD3 UR25, UPT, UPT, UR25, -UR5, URZ ;  /* 0x8000000519197290 */ /* 0x002fe2000fffe0ff */
[----:B------:R-:W-:Y:S11]  /*04c0*/  @!P0 EXIT ;  /* 0x000000000000894d */ /* 0x000ff60003800000 */
[----:B------:R-:W1:Y:S01]  /*04d0*/  LDCU UR8, c[0x0][0x508] ;  /* 0x0000a100ff0877ac */ /* 0x000e620008000800 */
[----:B------:R-:W2:Y:S01]  /*04e0*/  S2UR UR26, SR_CTAID.Z ;  /* 0x00000000001a79c3 */ /* 0x000ea20000002700 */
[----:B------:R-:W3:Y:S01]  /*04f0*/  S2R R49, SR_TID.X ;  /* 0x0000000000317919 */ /* 0x000ee20000002100 */
[----:B------:R-:W4:Y:S01]  /*0500*/  LDCU UR13, c[0x0][0x438] ;  /* 0x00008700ff0d77ac */ /* 0x000f220008000800 */
[----:B------:R-:W-:Y:S01]  /*0510*/  @!UP3 UIADD3 UR29, UPT, UPT, UR25, UR4, URZ ;  /* 0x00000004191db290 */ /* 0x000fe2000fffe0ff */
[----:B------:R-:W5:Y:S03]  /*0520*/  LDCU UR23, c[0x0][0x504] ;  /* 0x0000a080ff1777ac */ /* 0x000f660008000800 */
[----:B------:R-:W-:Y:S02]  /*0530*/  UIADD3 UR10, UPT, UPT, UR29, 0x3f, URZ ;  /* 0x0000003f1d0a7890 */ /* 0x000fe4000fffe0ff */
[----:B------:R-:W-:-:S02]  /*0540*/  UIADD3 UR24, UPT, UPT, UR28, UR29, URZ ;  /* 0x0000001d1c187290 */ /* 0x000fc4000fffe0ff */
[----:B------:R-:W-:Y:S02]  /*0550*/  UIADD3 UR4, UPT, UPT, UR10, UR28, -UR22 ;  /* 0x0000001c0a047290 */ /* 0x000fe4000fffe816 */
[----:B------:R-:W-:Y:S02]  /*0560*/  USHF.R.S32.HI UR9, URZ, 0x1f, UR10 ;  /* 0x0000001fff097899 */ /* 0x000fe4000801140a */
[----:B-1----:R-:W-:Y:S02]  /*0570*/  UIADD3 UR8, UPT, UPT, UR4, 0x40, UR8 ;  /* 0x0000004004087890 */ /* 0x002fe4000fffe008 */
[----:B----4-:R-:W-:Y:S02]  /*0580*/  UIADD3 UR13, UPT, UPT, UR13, 0x3f, URZ ;  /* 0x0000003f0d0d7890 */ /* 0x010fe4000fffe0ff */
[----:B------:R-:W-:Y:S02]  /*0590*/  USHF.R.S32.HI UR4, URZ, 0x1f, UR8 ;  /* 0x0000001fff047899 */ /* 0x000fe40008011408 */
[----:B------:R-:W-:-:S02]  /*05a0*/  ULEA.HI UR9, UR9, UR10, URZ, 0x6 ;  /* 0x0000000a09097291 */ /* 0x000fc4000f8f30ff */
[----:B------:R-:W-:Y:S02]  /*05b0*/  ULEA.HI UR4, UR4, UR8, URZ, 0x6 ;  /* 0x0000000804047291 */ /* 0x000fe4000f8f30ff */
[----:B------:R-:W-:Y:S02]  /*05c0*/  USHF.R.S32.HI UR12, URZ, 0x1f, UR13 ;  /* 0x0000001fff0c7899 */ /* 0x000fe4000801140d */
[----:B-----5:R-:W-:Y:S02]  /*05d0*/  UIADD3 UR23, UPT, UPT, UR22, UR23, URZ ;  /* 0x0000001716177290 */ /* 0x020fe4000fffe0ff */
[----:B------:R-:W-:Y:S02]  /*05e0*/  USHF.R.S32.HI UR9, URZ, 0x6, UR9 ;  /* 0x00000006ff097899 */ /* 0x000fe40008011409 */
[----:B------:R-:W-:Y:S02]  /*05f0*/  USHF.R.S32.HI UR4, URZ, 0x6, UR4 ;  /* 0x00000006ff047899 */ /* 0x000fe40008011404 */
[----:B------:R-:W-:-:S02]  /*0600*/  ULEA.HI UR12, UR12, UR13, URZ, 0x6 ;  /* 0x0000000d0c0c7291 */ /* 0x000fc4000f8f30ff */
[----:B------:R-:W-:Y:S01]  /*0610*/  UIADD3 UR8, UPT, UPT, UR24, -UR23, URZ ;  /* 0x8000001718087290 */ /* 0x000fe2000fffe0ff */
[----:B------:R-:W-:Y:S01]  /*0620*/  IMAD.U32 R0, RZ, RZ, UR9 ;  /* 0x00000009ff007e24 */ /* 0x000fe2000f8e00ff */
[----:B------:R-:W-:Y:S01]  /*0630*/  USHF.R.S32.HI UR12, URZ, 0x6, UR12 ;  /* 0x00000006ff0c7899 */ /* 0x000fe2000801140c */
[----:B------:R-:W-:Y:S01]  /*0640*/  IMAD.U32 R3, RZ, RZ, UR4 ;  /* 0x00000004ff037e24 */ /* 0x000fe2000f8e00ff */
[----:B------:R-:W-:Y:S01]  /*0650*/  USHF.R.S32.HI UR4, URZ, 0x1f, UR8 ;  /* 0x0000001fff047899 */ /* 0x000fe20008011408 */
[----:B------:R-:W-:-:S03]  /*0660*/  UMOV UR10, UR27 ;  /* 0x0000001b000a7c82 */ /* 0x000fc60008000000 */
[----:B------:R-:W-:Y:S01]  /*0670*/  VIMNMX3 R0, R0, UR12, R3, PT ;  /* 0x0000000c00007c0f */ /* 0x000fe2000b800103 */
[----:B------:R-:W-:-:S03]  /*0680*/  ULEA.HI UR20, UR4, UR8, URZ, 0x6 ;  /* 0x0000000804147291 */ /* 0x000fc6000f8f30ff */
[----:B------:R-:W-:Y:S01]  /*0690*/  R2UR UR4, R0 ;  /* 0x00000000000472ca */ /* 0x000fe200000e0000 */
[----:B------:R-:W-:-:S04]  /*06a0*/  USHF.R.S32.HI UR20, URZ, 0x6, UR20 ;  /* 0x00000006ff147899 */ /* 0x000fc80008011414 */
[----:B------:R-:W-:-:S04]  /*06b0*/  UISETP.LT.AND UP0, UPT, URZ, UR20, UPT ;  /* 0x00000014ff00728c */ /* 0x000fc8000bf01270 */
[----:B------:R-:W-:-:S04]  /*06c0*/  USEL UR20, URZ, UR20, !UP0 ;  /* 0x00000014ff147287 */ /* 0x000fc8000c000000 */
[----:B------:R-:W-:-:S09]  /*06d0*/  UISETP.GE.AND UP0, UPT, UR20, UR4, UPT ;  /* 0x000000041400728c */ /* 0x000fd2000bf06270 */
[----:B--23--:R-:W-:Y:S05]  /*06e0*/  BRA.U !UP0, `(.L_x_5386) ;  /* 0x0000000908207547 */ /* 0x00cfea000b800000 */
        /* <DEDUP_REMOVED lines=52> */
.L_x_5388:
[----:B------:R-:W-:Y:S05]  /*0a30*/  BSYNC.RECONVERGENT B0 ;  /* 0x0000000000007941 */ /* 0x000fea0003800200 */
.L_x_5387:
        /* <DEDUP_REMOVED lines=20> */
.L_x_5390:
[----:B------:R-:W-:Y:S05]  /*0b80*/  BSYNC.RECONVERGENT B0 ;  /* 0x0000000000007941 */ /* 0x000fea0003800200 */
.L_x_5389:
        /* <DEDUP_REMOVED lines=20> */
.L_x_5392:
[----:B------:R-:W-:Y:S05]  /*0cd0*/  BSYNC.RECONVERGENT B0 ;  /* 0x0000000000007941 */ /* 0x000fea0003800200 */
.L_x_5391:
        /* <DEDUP_REMOVED lines=19> */
.L_x_5394:
[----:B------:R-:W-:Y:S05]  /*0e10*/  BSYNC.RECONVERGENT B0 ;  /* 0x0000000000007941 */ /* 0x000fea0003800200 */
.L_x_5393:
        /* <DEDUP_REMOVED lines=21> */
.L_x_5386:
        /* <DEDUP_REMOVED lines=13> */
.L_x_5395:
[----:B------:R-:W-:Y:S05]  /*1040*/  BRA.U !UP0, `(.L_x_5396) ;  /* 0x00000005089c7547 */ /* 0x000fea000b800000 */
[----:B------:R-:W1:Y:S01]  /*1050*/  LDC R7, c[0x0][0x4f0] ;  /* 0x00013c00ff077b82 */ /* 0x000e620000000800 */
[----:B------:R-:W-:Y:S01]  /*1060*/  ULEA UR5, UR4, 0xffffffc0, 0x6 ;  /* 0xffffffc004057891 */ /* 0x000fe2000f8e30ff */
[----:B------:R-:W-:Y:S01]  /*1070*/  IMAD.MOV.U32 R4, RZ, RZ, RZ ;  /* 0x000000ffff047224 */ /* 0x000fe200078e00ff */
[----:B------:R-:W2:Y:S04]  /*1080*/  LDCU.64 UR8, c[0x0][0x4e8] ;  /* 0x00009d00ff0877ac */ /* 0x000ea80008000a00 */
[----:B------:R-:W-:Y:S01]  /*1090*/  MOV R0, UR5 ;  /* 0x0000000500007c02 */ /* 0x000fe20008000f00 */
        /* <DEDUP_REMOVED lines=11> */
[----:B------:R-:W-:-:S05]  /*1150*/  IMAD.U32 R199, RZ, RZ, UR9 ;  /* 0x00000009ffc77e24 */ /* 0x000fca000f8e00ff */
[----:B------:R-:W5:Y:S01]  /*1160*/  LDCU.64 UR8, c[0x0][0x3a8] ;  /* 0x00007500ff0877ac */ /* 0x000f620008000a00 */
[----:B-1----:R-:W1:Y:S02]  /*1170*/  MUFU.RCP R6, R8 ;  /* 0x0000000800067308 */ /* 0x002e640000001000 */
[----:B-1----:R-:W-:-:S06]  /*1180*/  IADD3 R6, PT, PT, R6, 0xffffffe, RZ ;  /* 0x0ffffffe06067810 */ /* 0x002fcc0007ffe0ff */
[----:B------:R-:W1:Y:S02]  /*1190*/  F2I.FTZ.U32.TRUNC.NTZ R5, R6 ;  /* 0x0000000600057305 */ /* 0x000e64000021f000 */
[----:B-1----:R-:W-:-:S04]  /*11a0*/  IMAD.MOV R2, RZ, RZ, -R5 ;  /* 0x000000ffff027224 */ /* 0x002fc800078e0a05 */
[----:B------:R-:W-:-:S04]  /*11b0*/  IMAD R2, R2, R3, RZ ;  /* 0x0000000302027224 */ /* 0x000fc800078e02ff */
[----:B------:R-:W-:Y:S01]  /*11c0*/  IMAD.HI.U32 R5, R5, R2, R4 ;  /* 0x0000000205057227 */ /* 0x000fe200078e0004 */
[----:B------:R-:W-:-:S05]  /*11d0*/  MOV R2, R0 ;  /* 0x0000000000027202 */ /* 0x000fca0000000f00 */
[----:B------:R-:W-:Y:S02]  /*11e0*/  IMAD.HI.U32 R4, R5, R2, RZ ;  /* 0x0000000205047227 */ /* 0x000fe400078e00ff */
[----:B------:R-:W1:Y:S02]  /*11f0*/  LDC R5, c[0x0][0x3e8] ;  /* 0x0000fa00ff057b82 */ /* 0x000e640000000800 */
[----:B------:R-:W-:-:S04]  /*1200*/  IMAD.MOV R0, RZ, RZ, -R4 ;  /* 0x000000ffff007224 */ /* 0x000fc800078e0a04 */
[----:B------:R-:W-:-:S05]  /*1210*/  IMAD R0, R3, R0, R2 ;  /* 0x0000000003007224 */ /* 0x000fca00078e0202 */
[----:B------:R-:W-:-:S13]  /*1220*/  ISETP.GT.U32.AND P1, PT, R3, R0, PT ;  /* 0x000000000300720c */ /* 0x000fda0003f24070 */
[-C--:B------:R-:W-:Y:S01]  /*1230*/  @!P1 IADD3 R0, PT, PT, R0, -R3.reuse, RZ ;  /* 0x8000000300009210 */ /* 0x080fe20007ffe0ff */
[----:B------:R-:W-:Y:S01]  /*1240*/  @!P1 VIADD R4, R4, 0x1 ;  /* 0x0000000104049836 */ /* 0x000fe20000000000 */
[C---:B------:R-:W-:Y:S02]  /*1250*/  ISETP.NE.AND P1, PT, R7.reuse, RZ, PT ;  /* 0x000000ff0700720c */ /* 0x040fe40003f25270 */
[----:B------:R-:W-:Y:S02]  /*1260*/  ISETP.GE.U32.AND P2, PT, R0, R3, PT ;  /* 0x000000030000720c */ /* 0x000fe40003f46070 */
[----:B------:R-:W-:-:S04]  /*1270*/  LOP3.LUT R0, R7, UR5, RZ, 0x3c, !PT ;  /* 0x0000000507007c12 */ /* 0x000fc8000f8e3cff */
[----:B------:R-:W-:-:S07]  /*1280*/  ISETP.GE.AND P0, PT, R0, RZ, PT ;  /* 0x000000ff0000720c */ /* 0x000fce0003f06270 */
[----:B------:R-:W-:-:S05]  /*1290*/  @P2 IADD3 R4, PT, PT, R4, 0x1, RZ ;  /* 0x0000000104042810 */ /* 0x000fca0007ffe0ff */
[----:B------:R-:W-:-:S05]  /*12a0*/  IMAD.MOV.U32 R2, RZ, RZ, R4 ;  /* 0x000000ffff027224 */ /* 0x000fca00078e0004 */
[----:B------:R-:W-:Y:S02]  /*12b0*/  @!P0 IADD3 R2, PT, PT, -R2, RZ, RZ ;  /* 0x000000ff02028210 */ /* 0x000fe40007ffe1ff */
[----:B------:R-:W-:-:S05]  /*12c0*/  @!P1 LOP3.LUT R2, RZ, R7, RZ, 0x33, !PT ;  /* 0x00000007ff029212 */ /* 0x000fca00078e33ff */
[----:B------:R-:W-:-:S05]  /*12d0*/  IMAD.WIDE R12, R2, 0x4, R198 ;  /* 0x00000004020c7825 */ /* 0x000fca00078e02c6 */
[----:B------:R-:W3:Y:S01]  /*12e0*/  LDG.E R6, desc[UR6][R12.64] ;  /* 0x000000060c067981 */ /* 0x000ee2000c1e1900 */
[----:B-1----:R-:W-:Y:S02]  /*12f0*/  IABS R0, R5 ;  /* 0x0000000500007213 */ /* 0x002fe40000000000 */
[----:B------:R-:W-:Y:S01]  /*1300*/  IADD3 R2, PT, PT, -R2, RZ, RZ ;  /* 0x000000ff02027210 */ /* 0x000fe20007ffe1ff */
[----:B------:R-:W1:Y:S01]  /*1310*/  S2R R3, SR_CTAID.Z ;  /* 0x0000000000037919 */ /* 0x000e620000002700 */
[----:B------:R-:W4:Y:S03]  /*1320*/  I2F.RP R10, R0 ;  /* 0x00000000000a7306 */ /* 0x000f260000209400 */
[----:B------:R-:W-:-:S05]  /*1330*/  IMAD R2, R7, R2, UR5 ;  /* 0x0000000507027e24 */ /* 0x000fca000f8e0202 */
[----:B----4-:R-:W4:Y:S01]  /*1340*/  MUFU.RCP R8, R10 ;  /* 0x0000000a00087308 */ /* 0x010f220000001000 */
[----:B-1----:R-:W-:Y:S02]  /*1350*/  IABS R3, R3 ;  /* 0x0000000300037213 */ /* 0x002fe40000000000 */
[----:B----4-:R-:W-:-:S05]  /*1360*/  IADD3 R8, PT, PT, R8, 0xffffffe, RZ ;  /* 0x0ffffffe08087810 */ /* 0x010fca0007ffe0ff */
[----:B------:R-:W1:Y:S02]  /*1370*/  F2I.FTZ.U32.TRUNC.NTZ R9, R8 ;  /* 0x0000000800097305 */ /* 0x000e64000021f000 */
[----:B-1----:R-:W-:Y:S01]  /*1380*/  IADD3 R4, PT, PT, RZ, -R9, RZ ;  /* 0x80000009ff047210 */ /* 0x002fe20007ffe0ff */
[----:B------:R-:W-:-:S04]  /*1390*/  IMAD.MOV.U32 R8, RZ, RZ, RZ ;  /* 0x000000ffff087224 */ /* 0x000fc800078e00ff */
[----:B------:R-:W-:-:S04]  /*13a0*/  IMAD R4, R4, R0, RZ ;  /* 0x0000000004047224 */ /* 0x000fc800078e02ff */
        /* <DEDUP_REMOVED lines=10> */
[----:B------:R-:W-:Y:S02]  /*1450*/  LOP3.LUT R0, R5, UR26, RZ, 0x3c, !PT ;  /* 0x0000001a05007c12 */ /* 0x000fe4000f8e3cff */
[----:B------:R-:W-:Y:S02]  /*1460*/  LOP3.LUT R5, RZ, R5, RZ, 0x33, !PT ;  /* 0x00000005ff057212 */ /* 0x000fe400078e33ff */
[----:B------:R-:W-:-:S02]  /*1470*/  ISETP.GE.AND P0, PT, R0, RZ, PT ;  /* 0x000000ff0000720c */ /* 0x000fc40003f06270 */
[----:B------:R-:W-:-:S05]  /*1480*/  SHF.R.S32.HI R0, RZ, 0x1f, R2 ;  /* 0x0000001fff007819 */ /* 0x000fca0000011402 */
[----:B------:R-:W-:-:S05]  /*1490*/  @P2 VIADD R16, R16, 0x1 ;  /* 0x0000000110102836 */ /* 0x000fca0000000000 */
[----:B------:R-:W-:-:S04]  /*14a0*/  MOV R4, R16 ;  /* 0x0000001000047202 */ /* 0x000fc80000000f00 */
[----:B------:R-:W-:Y:S02]  /*14b0*/  @!P0 IADD3 R4, PT, PT, -R4, RZ, RZ ;  /* 0x000000ff04048210 */ /* 0x000fe40007ffe1ff */
[----:B---3--:R-:W-:Y:S01]  /*14c0*/  SHF.R.S32.HI R3, RZ, 0x1f, R6 ;  /* 0x0000001fff037819 */ /* 0x008fe20000011406 */
[----:B--2---:R-:W-:-:S04]  /*14d0*/  IMAD.WIDE.U32 R10, R6, UR10, RZ ;  /* 0x0000000a060a7c25 */ /* 0x004fc8000f8e00ff */
[C---:B------:R-:W-:Y:S02]  /*14e0*/  IMAD R9, R3.reuse, UR10, RZ ;  /* 0x0000000a03097c24 */ /* 0x040fe4000f8e02ff */
[----:B-----5:R-:W-:Y:S02]  /*14f0*/  IMAD R3, R3, UR8, RZ ;  /* 0x0000000803037c24 */ /* 0x020fe4000f8e02ff */
[C---:B------:R-:W-:Y:S02]  /*1500*/  IMAD R9, R6.reuse, UR11, R9 ;  /* 0x0000000b06097c24 */ /* 0x040fe4000f8e0209 */
[C---:B------:R-:W-:Y:S02]  /*1510*/  IMAD R8, R6.reuse, UR9, R3 ;  /* 0x0000000906087c24 */ /* 0x040fe4000f8e0203 */
[----:B------:R-:W-:Y:S01]  /*1520*/  IMAD.WIDE.U32 R6, R6, UR8, RZ ;  /* 0x0000000806067c25 */ /* 0x000fe2000f8e00ff */
[----:B------:R-:W1:Y:S01]  /*1530*/  LDCU.128 UR8, c[0x0][0x3d0] ;  /* 0x00007a00ff0877ac */ /* 0x000e620008000c00 */
[----:B------:R-:W-:-:S02]  /*1540*/  IADD3 R11, PT, PT, R11, R9, RZ ;  /* 0x000000090b0b7210 */ /* 0x000fc40007ffe0ff */
[----:B------:R-:W-:Y:S01]  /*1550*/  IMAD.IADD R9, R7, 0x1, R8 ;  /* 0x0000000107097824 */ /* 0x000fe200078e0208 */
[----:B------:R-:W-:Y:S01]  /*1560*/  MOV R8, R6 ;  /* 0x0000000600087202 */ /* 0x000fe20000000f00 */
[C---:B------:R-:W-:Y:S02]  /*1570*/  IMAD R3, R0.reuse, UR16, RZ ;  /* 0x0000001000037c24 */ /* 0x040fe4000f8e02ff */
[----:B------:R-:W-:Y:S01]  /*1580*/  IMAD R7, R0, UR14, RZ ;  /* 0x0000000e00077c24 */ /* 0x000fe2000f8e02ff */
[----:B------:R-:W-:Y:S01]  /*1590*/  SEL R0, R5, R4, !P1 ;  /* 0x0000000405007207 */ /* 0x000fe20004800000 */
[C---:B------:R-:W-:Y:S02]  /*15a0*/  IMAD R3, R2.reuse, UR17, R3 ;  /* 0x0000001102037c24 */ /* 0x040fe4000f8e0203 */
[----:B------:R-:W-:-:S04]  /*15b0*/  IMAD.WIDE.U32 R10, R2, UR16, R10 ;  /* 0x00000010020a7c25 */ /* 0x000fc8000f8e000a */
[C---:B------:R-:W-:Y:S02]  /*15c0*/  IMAD R7, R2.reuse, UR15, R7 ;  /* 0x0000000f02077c24 */ /* 0x040fe4000f8e0207 */
[----:B------:R-:W-:Y:S01]  /*15d0*/  IMAD.WIDE.U32 R8, R2, UR14, R8 ;  /* 0x0000000e02087c25 */ /* 0x000fe2000f8e0008 */
[----:B------:R-:W-:-:S03]  /*15e0*/  SHF.R.S32.HI R2, RZ, 0x1f, R0 ;  /* 0x0000001fff027819 */ /* 0x000fc60000011400 */
[----:B------:R-:W-:Y:S01]  /*15f0*/  IMAD.IADD R11, R11, 0x1, R3 ;  /* 0x000000010b0b7824 */ /* 0x000fe200078e0203 */
        /* <DEDUP_REMOVED lines=12> */
.L_x_5396:
        /* <DEDUP_REMOVED lines=13> */
[----:B------:R-:W-:-:S03]  /*1790*/  UIADD3 UR11, UPT, UPT, UR31, UR9, URZ ;  /* 0x000000091f0b7290 */ /* 0x000fc6000fffe0ff */
[----:B------:R-:W-:Y:S01]  /*17a0*/  UMOV UR18, UR30 ;  /* 0x0000001e00127c82 */ /* 0x000fe20008000000 */
[----:B------:R-:W-:Y:S05]  /*17b0*/  BRA `(.L_x_5399) ;  /* 0x0000000000187947 */ /* 0x000fea0003800000 */
.L_x_5398:
[----:B------:R-:W1:Y:S01]  /*17c0*/  LDCU.64 UR16, c[0x0][0x3b8] ;  /* 0x00007700ff1077ac */ /* 0x000e620008000a00 */
[----:B------:R-:W-:-:S04]  /*17d0*/  UIADD3 UR11, UPT, UPT, UR5, UR19, URZ ;  /* 0x00000013050b7290 */ /* 0x000fc8000fffe0ff */
[----:B-1----:R-:W-:Y:S02]  /*17e0*/  UIMAD.WIDE.U32 UR8, UR11, UR16, URZ ;  /* 0x000000100b0872a5 */ /* 0x002fe4000f8e00ff */
[----:B------:R-:W-:-:S04]  /*17f0*/  UIMAD UR11, UR11, UR17, URZ ;  /* 0x000000110b0b72a4 */ /* 0x000fc8000f8e02ff */
[----:B------:R-:W-:Y:S01]  /*1800*/  UIADD3 UR11, UPT, UPT, UR9, UR11, URZ ;  /* 0x0000000b090b7290 */ /* 0x000fe2000fffe0ff */
[----:B------:R-:W-:-:S11]  /*1810*/  UMOV UR18, UR8 ;  /* 0x0000000800127c82 */ /* 0x000fd60008000000 */
.L_x_5399:
        /* <DEDUP_REMOVED lines=9> */
[----:B--2---:R-:W-:-:S04]  /*18b0*/  UIMAD UR5, UR5, UR8, URZ ;  /* 0x00000008050572a4 */ /* 0x004fc8000f8e02ff */
[----:B------:R-:W-:Y:S02]  /*18c0*/  UIMAD UR5, UR10, UR9, UR5 ;  /* 0x000000090a0572a4 */ /* 0x000fe4000f8e0205 */
[----:B------:R-:W-:-:S04]  /*18d0*/  UIMAD.WIDE.U32 UR8, UR10, UR8, UR30 ;  /* 0x000000080a0872a5 */ /* 0x000fc8000f8e001e */
[----:B------:R-:W-:-:S03]  /*18e0*/  UIADD3 UR5, UPT, UPT, UR9, UR5, URZ ;  /* 0x0000000509057290 */ /* 0x000fc6000fffe0ff */
[----:B------:R-:W-:Y:S01]  /*18f0*/  UMOV UR10, UR8 ;  /* 0x00000008000a7c82 */ /* 0x000fe20008000000 */
[----:B------:R-:W-:Y:S08]  /*1900*/  BRA `(.L_x_5401) ;  /* 0x0000000000187947 */ /* 0x000ff00003800000 */
.L_x_5400:
[----:B------:R-:W1:Y:S01]  /*1910*/  LDCU.64 UR14, c[0x0][0x3c0] ;  /* 0x00007800ff0e77ac */ /* 0x000e620008000a00 */
[----:B------:R-:W-:-:S04]  /*1920*/  UIADD3 UR5, UPT, UPT, UR5, UR19, URZ ;  /* 0x0000001305057290 */ /* 0x000fc8000fffe0ff */
[----:B-1----:R-:W-:Y:S02]  /*1930*/  UIMAD.WIDE.U32 UR8, UR5, UR14, URZ ;  /* 0x0000000e050872a5 */ /* 0x002fe4000f8e00ff */
[----:B------:R-:W-:-:S04]  /*1940*/  UIMAD UR5, UR5, UR15, URZ ;  /* 0x0000000f050572a4 */ /* 0x000fc8000f8e02ff */
[----:B------:R-:W-:Y:S01]  /*1950*/  UIADD3 UR5, UPT, UPT, UR9, UR5, URZ ;  /* 0x0000000509057290 */ /* 0x000fe2000fffe0ff */
[----:B------:R-:W-:-:S11]  /*1960*/  UMOV UR10, UR8 ;  /* 0x00000008000a7c82 */ /* 0x000fd60008000000 */
.L_x_5401:
[----:B------:R-:W1:Y:S01]  /*1970*/  LDC R5, c[0x0][0x3e8] ;  /* 0x0000fa00ff057b82 */ /* 0x000e620000000800 */
[----:B------:R-:W2:Y:S01]  /*1980*/  S2R R2, SR_CTAID.Z ;  /* 0x0000000000027919 */ /* 0x000ea20000002700 */
[----:B------:R-:W-:Y:S01]  /*1990*/  ULEA UR8, UR4, 0xffffffc0, 0x6 ;  /* 0xffffffc004087891 */ /* 0x000fe2000f8e30ff */
[----:B------:R-:W-:Y:S01]  /*19a0*/  CS2R R198, SRZ ;  /* 0x0000000000c67805 */ /* 0x000fe2000001ff00 */
[----:B------:R-:W-:Y:S01]  /*19b0*/  UMOV UR30, UR10 ;  /* 0x0000000a001e7c82 */ /* 0x000fe20008000000 */
[----:B------:R-:W-:Y:S01]  /*19c0*/  UMOV UR31, UR5 ;  /* 0x00000005001f7c82 */ /* 0x000fe20008000000 */
[----:B------:R-:W-:Y:S01]  /*19d0*/  UMOV UR10, UR18 ;  /* 0x00000012000a7c82 */ /* 0x000fe20008000000 */
        /* <DEDUP_REMOVED lines=14> */
[----:B-1----:R-:W-:-:S06]  /*1ac0*/  VIADD R6, R6, 0xffffffe ;  /* 0x0ffffffe06067836 */ /* 0x002fcc0000000000 */
[----:B------:R-:W1:Y:S02]  /*1ad0*/  F2I.FTZ.U32.TRUNC.NTZ R7, R6 ;  /* 0x0000000600077305 */ /* 0x000e64000021f000 */
[----:B-1----:R-:W-:Y:S01]  /*1ae0*/  IADD3 R3, PT, PT, RZ, -R7, RZ ;  /* 0x80000007ff037210 */ /* 0x002fe20007ffe0ff */
[----:B------:R-:W-:-:S04]  /*1af0*/  IMAD.MOV.U32 R6, RZ, RZ, RZ ;  /* 0x000000ffff067224 */ /* 0x000fc800078e00ff */
[----:B------:R-:W-:-:S04]  /*1b00*/  IMAD R3, R3, R0, RZ ;  /* 0x0000000003037224 */ /* 0x000fc800078e02ff */
[----:B------:R-:W-:Y:S02]  /*1b10*/  IMAD.HI.U32 R3, R7, R3, R6 ;  /* 0x0000000307037227 */ /* 0x000fe400078e0006 */
[----:B------:R-:W1:Y:S04]  /*1b20*/  LDC.64 R6, c[0x0][0x3d8] ;  /* 0x0000f600ff067b82 */ /* 0x000e680000000a00 */
[----:B------:R-:W-:-:S05]  /*1b30*/  IMAD.HI.U32 R16, R3, R2, RZ ;  /* 0x0000000203107227 */ /* 0x000fca00078e00ff */
[----:B------:R-:W-:-:S05]  /*1b40*/  IADD3 R3, PT, PT, -R16, RZ, RZ ;  /* 0x000000ff10037210 */ /* 0x000fca0007ffe1ff */
[----:B------:R-:W-:-:S05]  /*1b50*/  IMAD R3, R0, R3, R2 ;  /* 0x0000000300037224 */ /* 0x000fca00078e0202 */
[----:B------:R-:W-:-:S13]  /*1b60*/  ISETP.GT.U32.AND P0, PT, R0, R3, PT ;  /* 0x000000030000720c */ /* 0x000fda0003f04070 */
[----:B------:R-:W-:Y:S01]  /*1b70*/  @!P0 IMAD.IADD R3, R3, 0x1, -R0 ;  /* 0x0000000103038824 */ /* 0x000fe200078e0a00 */
[----:B------:R-:W-:-:S04]  /*1b80*/  @!P0 IADD3 R16, PT, PT, R16, 0x1, RZ ;  /* 0x0000000110108810 */ /* 0x000fc80007ffe0ff */
[----:B------:R-:W-:Y:S02]  /*1b90*/  ISETP.GE.U32.AND P1, PT, R3, R0, PT ;  /* 0x000000000300720c */ /* 0x000fe40003f26070 */
[----:B------:R-:W-:Y:S01]  /*1ba0*/  LOP3.LUT R0, R5, UR26, RZ, 0x3c, !PT ;  /* 0x0000001a05007c12 */ /* 0x000fe2000f8e3cff */
[----:B------:R-:W2:Y:S03]  /*1bb0*/  LDC.64 R2, c[0x0][0x3d0] ;  /* 0x0000f400ff027b82 */ /* 0x000ea60000000a00 */
[----:B------:R-:W-:-:S07]  /*1bc0*/  ISETP.GE.AND P0, PT, R0, RZ, PT ;  /* 0x000000ff0000720c */ /* 0x000fce0003f06270 */
[----:B------:R-:W-:Y:S01]  /*1bd0*/  @P1 VIADD R16, R16, 0x1 ;  /* 0x0000000110101836 */ /* 0x000fe20000000000 */
[----:B------:R-:W-:Y:S02]  /*1be0*/  ISETP.NE.AND P1, PT, R5, RZ, PT ;  /* 0x000000ff0500720c */ /* 0x000fe40003f25270 */
[----:B------:R-:W-:Y:S02]  /*1bf0*/  LOP3.LUT R5, RZ, R5, RZ, 0x33, !PT ;  /* 0x00000005ff057212 */ /* 0x000fe400078e33ff */
[----:B------:R-:W-:-:S05]  /*1c00*/  MOV R0, R16 ;  /* 0x0000001000007202 */ /* 0x000fca0000000f00 */
[----:B------:R-:W-:-:S05]  /*1c10*/  @!P0 IMAD.MOV R0, RZ, RZ, -R0 ;  /* 0x000000ffff008224 */ /* 0x000fca00078e0a00 */
[----:B------:R-:W-:-:S04]  /*1c20*/  SEL R9, R5, R0, !P1 ;  /* 0x0000000005097207 */ /* 0x000fc80004800000 */
[----:B------:R-:W-:-:S05]  /*1c30*/  SHF.R.S32.HI R13, RZ, 0x1f, R9 ;  /* 0x0000001fff0d7819 */ /* 0x000fca0000011409 */
[C---:B-1----:R-:W-:Y:S02]  /*1c40*/  IMAD R4, R13.reuse, R6, RZ ;  /* 0x000000060d047224 */ /* 0x042fe400078e02ff */
[----:B--2---:R-:W-:Y:S02]  /*1c50*/  IMAD R0, R13, R2, RZ ;  /* 0x000000020d007224 */ /* 0x004fe400078e02ff */
[----:B------:R-:W-:-:S04]  /*1c60*/  IMAD.WIDE.U32 R12, R9, R6, R14 ;  /* 0x00000006090c7225 */ /* 0x000fc800078e000e */
[C---:B------:R-:W-:Y:S02]  /*1c70*/  IMAD R4, R9.reuse, R7, R4 ;  /* 0x0000000709047224 */ /* 0x040fe400078e0204 */
[----:B------:R-:W-:Y:S01]  /*1c80*/  IMAD.WIDE.U32 R6, R9, R2, R10 ;  /* 0x0000000209067225 */ /* 0x000fe200078e000a */
[----:B------:R-:W-:-:S03]  /*1c90*/  MOV R10, R12 ;  /* 0x0000000c000a7202 */ /* 0x000fc60000000f00 */
[----:B------:R-:W-:Y:S01]  /*1ca0*/  IMAD R0, R9, R3, R0 ;  /* 0x0000000309007224 */ /* 0x000fe200078e0200 */
[----:B------:R-:W-:Y:S01]  /*1cb0*/  MOV R8, R6 ;  /* 0x0000000600087202 */ /* 0x000fe20000000f00 */
[----:B------:R-:W-:Y:S02]  /*1cc0*/  IMAD.IADD R4, R13, 0x1, R4 ;  /* 0x000000010d047824 */ /* 0x000fe400078e0204 */
[----:B------:R-:W-:-:S07]  /*1cd0*/  IMAD.IADD R6, R7, 0x1, R0 ;  /* 0x0000000107067824 */ /* 0x000fce00078e0200 */
.L_x_5397:
[----:B------:R-:W-:Y:S01]  /*1ce0*/  UISETP.NE.AND UP0, UPT, UR21, -0x1, UPT ;  /* 0xffffffff1500788c */ /* 0x000fe2000bf05270 */
[----:B------:R-:W-:Y:S01]  /*1cf0*/  IMAD.MOV.U32 R80, RZ, RZ, RZ ;  /* 0x000000ffff507224 */ /* 0x000fe200078e00ff */
[----:B------:R-:W1:Y:S01]  /*1d00*/  LDCU.64 UR18, c[0x0][0x3b0] ;  /* 0x00007600ff1277ac */ /* 0x000e620008000a00 */
[----:B------:R-:W2:Y:S01]  /*1d10*/  S2R R101, SR_CTAID.X ;  /* 0x0000000000657919 */ /* 0x000ea20000002500 */
[----:B------:R-:W3:Y:S01]  /*1d20*/  LDCU.64 UR8, c[0x0][0x3c8] ;  /* 0x00007900ff0877ac */ /* 0x000ee20008000a00 */
[----:B------:R-:W-:Y:S01]  /*1d30*/  IMAD.SHL.U32 R72, R49, 0x8, RZ ;  /* 0x0000000831487824 */ /* 0x000fe200078e00ff */
[----:B------:R-:W4:Y:S01]  /*1d40*/  LDC R69, c[0x0][0x450] ;  /* 0x00011400ff457b82 */ /* 0x000f220000000800 */
[----:B------:R2:W5:Y:S01]  /*1d50*/  @P3 LDG.E R80, desc[UR6][R104.64] ;  /* 0x0000000668503981 */ /* 0x000562000c1e1900 */
[----:B------:R-:W-:Y:S01]  /*1d60*/  USHF.R.S32.HI UR5, URZ, 0x1f, UR25 ;  /* 0x0000001fff057899 */ /* 0x000fe20008011419 */
[----:B------:R-:W-:Y:S02]  /*1d70*/  SHF.R.U32.HI R102, RZ, 0x3, R49 ;  /* 0x00000003ff667819 */ /* 0x000fe40000011631 */
[----:B------:R-:W3:Y:S01]  /*1d80*/  @!UP0 LDCU.64 UR10, c[0x0][0x398] ;  /* 0x00007300ff0a87ac */ /* 0x000ee20008000a00 */
[----:B------:R-:W-:-:S02]  /*1d90*/  LOP3.LUT R12, R72, 0x38, RZ, 0xc0, !PT ;  /* 0x00000038480c7812 */ /* 0x000fc400078ec0ff */
[----:B------:R-:W-:Y:S01]  /*1da0*/  MOV R103, RZ ;  /* 0x000000ff00677202 */ /* 0x000fe20000000f00 */
[----:B------:R-:W-:Y:S01]  /*1db0*/  ULEA.HI UR5, UR5, UR25, URZ, 0x6 ;  /* 0x0000001905057291 */ /* 0x000fe2000f8f30ff */
[----:B------:R-:W-:Y:S01]  /*1dc0*/  IADD3 R8, P3, PT, R12, R8, RZ ;  /* 0x000000080c087210 */ /* 0x000fe20007f7e0ff */
[----:B------:R-:W-:Y:S01]  /*1dd0*/  UIADD3 UR35, UPT, UPT, UR4, -0x1, URZ ;  /* 0xffffffff04237890 */ /* 0x000fe2000fffe0ff */
[----:B------:R-:W-:Y:S01]  /*1de0*/  SHF.L.U32 R66, R49, 0x2, RZ ;  /* 0x0000000231427819 */ /* 0x000fe200000006ff */
[----:B-1----:R-:W-:Y:S01]  /*1df0*/  @UP0 UIMAD.WIDE.U32 UR30, UR21, UR18, URZ ;  /* 0x00000012151e02a5 */ /* 0x002fe2000f8e00ff */
[----:B------:R-:W-:Y:S01]  /*1e00*/  SHF.R.U32.HI R61, RZ, 0x1, R49 ;  /* 0x00000001ff3d7819 */ /* 0x000fe20000011631 */
[----:B------:R-:W-:Y:S01]  /*1e10*/  USHF.R.S32.HI UR5, URZ, 0x6, UR5 ;  /* 0x00000006ff057899 */ /* 0x000fe20008011405 */
[----:B------:R-:W-:Y:S01]  /*1e20*/  IMAD.X R9, RZ, RZ, R6, P3 ;  /* 0x000000ffff097224 */ /* 0x000fe200018e0606 */
[----:B---3--:R-:W-:Y:S01]  /*1e30*/  MOV R2, UR8 ;  /* 0x0000000800027c02 */ /* 0x008fe20008000f00 */
[----:B------:R-:W-:Y:S01]  /*1e40*/  IMAD.U32 R0, RZ, RZ, UR9 ;  /* 0x00000009ff007e24 */ /* 0x000fe2000f8e00ff */
[----:B------:R-:W1:Y:S01]  /*1e50*/  LDCU.64 UR8, c[0x0][0x390] ;  /* 0x00007200ff0877ac */ /* 0x000e620008000a00 */
[----:B------:R-:W-:Y:S01]  /*1e60*/  IMAD.WIDE.U32 R8, R102, UR16, R8 ;  /* 0x0000001066087c25 */ /* 0x000fe2000f8e0008 */
[----:B------:R-:W-:Y:S01]  /*1e70*/  LOP3.LUT R66, R66, 0x1c, RZ, 0xc0, !PT ;  /* 0x0000001c42427812 */ /* 0x000fe200078ec0ff */
[----:B------:R-:W-:-:S02]  /*1e80*/  @!UP0 UIMAD.WIDE.U32 UR32, UR27, UR10, URZ ;  /* 0x0000000a1b2082a5 */ /* 0x000fc4000f8e00ff */
[----:B------:R-:W-:Y:S01]  /*1e90*/  IMAD R77, R102, UR17, R9 ;  /* 0x00000011664d7c24 */ /* 0x000fe2000f8e0209 */
[----:B----4-:R-:W-:Y:S01]  /*1ea0*/  LEA.HI R69, R69, R69, RZ, 0x1 ;  /* 0x0000004545457211 */ /* 0x010fe200078f08ff */
[----:B------:R-:W-:Y:S01]  /*1eb0*/  IMAD.SHL.U32 R76, R8, 0x2, RZ ;  /* 0x00000002084c7824 */ /* 0x000fe200078e00ff */
[----:B------:R-:W-:Y:S01]  /*1ec0*/  @!UP0 UIMAD UR11, UR27, UR11, UR33 ;  /* 0x0000000b1b0b82a4 */ /* 0x000fe2000f8e0221 */
[----:B--2---:R-:W-:Y:S01]  /*1ed0*/  IMAD.WIDE.U32 R100, R101, 0x40, R102 ;  /* 0x0000004065647825 */ /* 0x004fe200078e0066 */
[----:B------:R-:W-:Y:S01]  /*1ee0*/  @UP0 UIMAD UR11, UR21, UR19, UR31 ;  /* 0x00000013150b02a4 */ /* 0x000fe2000f8e021f */
[----:B------:R-:W-:Y:S01]  /*1ef0*/  SHF.R.S32.HI R69, RZ, 0x1, R69 ;  /* 0x00000001ff457819 */ /* 0x000fe20000011445 */
[----:B------:R-:W-:Y:S01]  /*1f00*/  @!UP0 UMOV UR10, UR32 ;  /* 0x00000020000a8c82 */ /* 0x000fe20008000000 */
[----:B------:R-:W-:Y:S01]  /*1f10*/  @UP0 UMOV UR10, UR30 ;  /* 0x0000001e000a0c82 */ /* 0x000fe20008000000 */
[----:B------:R-:W-:Y:S01]  /*1f20*/  IMAD R63, R101, UR18, RZ ;  /* 0x00000012653f7c24 */ /* 0x000fe2000f8e02ff */
[----:B------:R-:W-:Y:S01]  /*1f30*/  IADD3 R14, P2, PT, R12, UR10, RZ ;  /* 0x0000000a0c0e7c10 */ /* 0x000fe2000ff5e0ff */
[----:B------:R-:W-:Y:S01]  /*1f40*/  UISETP.LT.AND UP0, UPT, UR20, UR5, UPT ;  /* 0x000000051400728c */ /* 0x000fe2000bf01270 */
[----:B------:R-:W-:Y:S01]  /*1f50*/  SHF.L.U64.HI R77, R8, 0x1, R77 ;  /* 0x00000001084d7819 */ /* 0x000fe2000001024d */
[----:B------:R-:W-:Y:S01]  /*1f60*/  IMAD R63, R100, UR19, R63 ;  /* 0x00000013643f7c24 */ /* 0x000fe2000f8e023f */
[C---:B------:R-:W-:Y:S01]  /*1f70*/  LOP3.LUT R9, R12.reuse, 0x80, RZ, 0xfc, !PT ;  /* 0x000000800c097812 */ /* 0x040fe200078efcff */
[----:B------:R-:W-:Y:S01]  /*1f80*/  IMAD.X R15, RZ, RZ, UR11, P2 ;  /* 0x0000000bff0f7e24 */ /* 0x000fe200090e06ff */
[----:B------:R-:W2:Y:S01]  /*1f90*/  LDCU.64 UR10, c[0x0][0x388] ;  /* 0x00007100ff0a77ac */ /* 0x000ea20008000a00 */
[----:B------:R-:W-:Y:S01]  /*1fa0*/  IADD3 R10, P2, PT, R12, R10, RZ ;  /* 0x0000000a0c0a7210 */ /* 0x000fe20007f5e0ff */
[----:B------:R-:W-:-:S02]  /*1fb0*/  IMAD R67, R102, R69, R66 ;  /* 0x0000004566437224 */ /* 0x000fc400078e0242 */
[----:B------:R-:W-:Y:S01]  /*1fc0*/  IMAD.WIDE.U32 R2, R2, UR26, R14 ;  /* 0x0000001a02027c25 */ /* 0x000fe2000f8e000e */
[----:B------:R-:W-:Y:S02]  /*1fd0*/  USEL UR5, UR20, UR5, !UP0 ;  /* 0x0000000514057287 */ /* 0x000fe4000c000000 */
[----:B------:R-:W-:Y:S01]  /*1fe0*/  SHF.R.S32.HI R65, RZ, 0x1f, R67 ;  /* 0x0000001fff417819 */ /* 0x000fe20000011443 */
[----:B------:R-:W-:Y:S01]  /*1ff0*/  IMAD.X R11, RZ, RZ, R4, P2 ;  /* 0x000000ffff0b7224 */ /* 0x000fe200010e0604 */
[----:B------:R-:W-:Y:S01]  /*2000*/  UISETP.GT.U32.AND UP0, UPT, UR4, UR5, UPT ;  /* 0x000000050400728c */ /* 0x000fe2000bf04070 */
[----:B------:R-:W-:Y:S01]  /*2010*/  IMAD R3, R0, UR26, R3 ;  /* 0x0000001a00037c24 */ /* 0x000fe2000f8e0203 */
[----:B------:R-:W-:Y:S01]  /*2020*/  USHF.L.U64.HI UR30, UR16, 0x4, UR17 ;  /* 0x00000004101e7899 */ /* 0x000fe20008010211 */
[----:B------:R-:W-:Y:S01]  /*2030*/  IMAD.WIDE.U32 R6, R102, UR14, R10 ;  /* 0x0000000e66067c25 */ /* 0x000fe2000f8e000a */
[----:B------:R-:W-:Y:S01]  /*2040*/  LOP3.LUT R10, R12, 0x40, RZ, 0xfc, !PT ;  /* 0x000000400c0a7812 */ /* 0x000fe200078efcff */
[----:B------:R-:W-:-:S02]  /*2050*/  USHF.L.U32 UR31, UR16, 0x4, URZ ;  /* 0x00000004101f7899 */ /* 0x000fc400080006ff */
[----:B------:R-:W-:Y:S01]  /*2060*/  IMAD.WIDE.U32 R100, R100, UR18, R2 ;  /* 0x0000001264647c25 */ /* 0x000fe2000f8e0002 */
[----:B------:R-:W-:Y:S01]  /*2070*/  USHF.L.U64.HI UR32, UR14, 0x4, UR15 ;  /* 0x000000040e207899 */ /* 0x000fe2000801020f */
[----:B--2---:R-:W-:Y:S01]  /*2080*/  IADD3 R76, P3, PT, R76, UR10, RZ ;  /* 0x0000000a4c4c7c10 */ /* 0x004fe2000ff7e0ff */
[----:B------:R-:W-:Y:S01]  /*2090*/  USHF.L.U32 UR33, UR14, 0x4, URZ ;  /* 0x000000040e217899 */ /* 0x000fe200080006ff */
[----:B------:R-:W-:Y:S01]  /*20a0*/  IMAD R73, R102, UR15, R7 ;  /* 0x0000000f66497c24 */ /* 0x000fe2000f8e0207 */
[----:B------:R-:W-:Y:S01]  /*20b0*/  USHF.L.U32 UR34, UR35, 0x6, URZ ;  /* 0x0000000623227899 */ /* 0x000fe200080006ff */
[C---:B------:R-:W-:Y:S01]  /*20c0*/  IMAD.SHL.U32 R74, R6.reuse, 0x2, RZ ;  /* 0x00000002064a7824 */ /* 0x040fe200078e00ff */
[----:B------:R-:W-:Y:S01]  /*20d0*/  IADD3.X R77, PT, PT, R77, UR11, RZ, P3, !PT ;  /* 0x0000000b4d4d7c10 */ /* 0x000fe20009ffe4ff */
[----:B------:R-:W-:Y:S01]  /*20e0*/  IMAD.SHL.U32 R3, R49, 0x40, RZ ;  /* 0x0000004031037824 */ /* 0x000fe200078e00ff */
[----:B------:R-:W-:Y:S01]  /*20f0*/  SHF.L.U64.HI R73, R6, 0x1, R73 ;  /* 0x0000000106497819 */ /* 0x000fe20000010249 */
[----:B------:R-:W-:Y:S01]  /*2100*/  IMAD.IADD R66, R66, 0x1, R67 ;  /* 0x0000000142427824 */ /* 0x000fe200078e0243 */
[----:B-1----:R-:W-:Y:S01]  /*2110*/  IADD3 R74, P2, PT, R74, UR8, RZ ;  /* 0x000000084a4a7c10 */ /* 0x002fe2000ff5e0ff */
[----:B------:R-:W-:Y:S01]  /*2120*/  IMAD.MOV.U32 R195, RZ, RZ, R77 ;  /* 0x000000ffffc37224 */ /* 0x000fe200078e004d */
[----:B------:R-:W-:Y:S01]  /*2130*/  LOP3.LUT R3, R3, 0x1c0, RZ, 0xc0, !PT ;  /* 0x000001c003037812 */ /* 0x000fe200078ec0ff */
[----:B------:R-:W-:Y:S01]  /*2140*/  IMAD.IADD R63, R101, 0x1, R63 ;  /* 0x00000001653f7824 */ /* 0x000fe200078e023f */
[----:B------:R-:W-:Y:S01]  /*2150*/  IADD3.X R73, PT, PT, R73, UR9, RZ, P2, !PT ;  /* 0x0000000949497c10 */ /* 0x000fe200097fe4ff */
[----:B------:R-:W-:Y:S01]  /*2160*/  IMAD.MOV.U32 R196, RZ, RZ, R74 ;  /* 0x000000ffffc47224 */ /* 0x000fe200078e004a */
[----:B------:R-:W-:-:S02]  /*2170*/  LOP3.LUT R62, R3, 0x38, R72, 0xf8, !PT ;  /* 0x00000038033e7812 */ /* 0x000fc400078ef848 */
[----:B------:R-:W-:Y:S02]  /*2180*/  SHF.R.S32.HI R64, RZ, 0x1f, R66 ;  /* 0x0000001fff407819 */ /* 0x000fe40000011442 */
[----:B------:R-:W-:Y:S02]  /*2190*/  LOP3.LUT R60, R62, 0x8, R61, 0x78, !PT ;  /* 0x000000083e3c7812 */ /* 0x000fe400078e783d */
[----:B------:R-:W-:Y:S02]  /*21a0*/  MOV R194, R76 ;  /* 0x0000004c00c27202 */ /* 0x000fe40000000f00 */
[----:B------:R-:W-:Y:S01]  /*21b0*/  MOV R197, R73 ;  /* 0x0000004900c57202 */ /* 0x000fe20000000f00 */
[----:B------:R-:W-:Y:S06]  /*21c0*/  BRA.U !UP0, `(.L_x_5402) ;  /* 0x0000008508107547 */ /* 0x000fec000b800000 */
[----:B------:R-:W1:Y:S01]  /*21d0*/  LDC.64 R2, c[0x0][0x4a0] ;  /* 0x00012800ff027b82 */ /* 0x000e620000000a00 */
[----:B------:R-:W2:Y:S01]  /*21e0*/  LDCU.128 UR8, c[0x0][0x490] ;  /* 0x00009200ff0877ac */ /* 0x000ea20008000c00 */
[----:B------:R-:W-:Y:S01]  /*21f0*/  IMAD.MOV.U32 R13, RZ, RZ, RZ ;  /* 0x000000ffff0d7224 */ /* 0x000fe200078e00ff */
[----:B------:R-:W-:Y:S01]  /*2200*/  MOV R96, UR34 ;  /* 0x0000002200607c02 */ /* 0x000fe20008000f00 */
[----:B------:R-:W-:Y:S01]  /*2210*/  @!P0 IMAD.MOV R16, RZ, RZ, -R16 ;  /* 0x000000ffff108224 */ /* 0x000fe200078e0a10 */
[----:B------:R-:W3:Y:S01]  /*2220*/  LDCU.128 UR16, c[0x0][0x4b0] ;  /* 0x00009600ff1077ac */ /* 0x000ee20008000c00 */
[----:B-----5:R-:W-:Y:S01]  /*2230*/  IADD3 R80, PT, PT, R80, UR34, RZ ;  /* 0x0000002250507c10 */ /* 0x020fe2000fffe0ff */
[----:B------:R-:W-:Y:S01]  /*2240*/  IMAD.SHL.U32 R95, R69, 0x10, RZ ;  /* 0x00000010455f7824 */ /* 0x000fe200078e00ff */
[----:B------:R-:W4:Y:S01]  /*2250*/  LDC.64 R90, c[0x0][0x4a8] ;  /* 0x00012a00ff5a7b82 */ /* 0x000f220000000a00 */
[----:B------:R-:W3:Y:S01]  /*2260*/  LDCU.128 UR12, c[0x0][0x4c0] ;  /* 0x00009800ff0c77ac */ /* 0x000ee20008000c00 */
[----:B------:R-:W-:Y:S01]  /*2270*/  SEL R16, R5, R16, !P1 ;  /* 0x0000001005107207 */ /* 0x000fe20004800000 */
[----:B------:R-:W-:Y:S01]  /*2280*/  IMAD R80, R80, R69, RZ ;  /* 0x0000004550507224 */ /* 0x000fe200078e02ff */
[C---:B------:R-:W-:Y:S01]  /*2290*/  IADD3 R71, PT, PT, R102.reuse, 0x10, RZ ;  /* 0x0000001066477810 */ /* 0x040fe20007ffe0ff */
[----:B------:R-:W3:Y:S01]  /*22a0*/  LDCU UR38, c[0x0][0x450] ;  /* 0x00008a00ff2677ac */ /* 0x000ee20008000800 */
[C---:B------:R-:W-:Y:S01]  /*22b0*/  IMAD R94, R69.reuse, 0x30, RZ ;  /* 0x00000030455e7824 */ /* 0x040fe200078e02ff */
[----:B------:R-:W-:Y:S01]  /*22c0*/  IADD3 R68, PT, PT, R102, 0x30, RZ ;  /* 0x0000003066447810 */ /* 0x000fe20007ffe0ff */
[----:B------:R-:W-:Y:S01]  /*22d0*/  IMAD.SHL.U32 R92, R69, 0x20, RZ ;  /* 0x00000020455c7824 */ /* 0x000fe200078e00ff */
[----:B------:R-:W-:Y:S01]  /*22e0*/  SHF.R.S32.HI R81, RZ, 0x1f, R80 ;  /* 0x0000001fff517819 */ /* 0x000fe20000011450 */
[----:B------:R-:W3:Y:S01]  /*22f0*/  LDCU.U8 UR40, c[0x0][0x533] ;  /* 0x0000a660ff2877ac */ /* 0x000ee20008000000 */
[----:B--2---:R-:W-:Y:S01]  /*2300*/  IMAD.U32 R5, RZ, RZ, UR10 ;  /* 0x0000000aff057e24 */ /* 0x004fe2000f8e00ff */
[----:B------:R-:W-:Y:S01]  /*2310*/  IADD3 R50, P1, PT, R80, R67, RZ ;  /* 0x0000004350327210 */ /* 0x000fe20007f3e0ff */
[----:B------:R-:W-:Y:S01]  /*2320*/  IMAD.U32 R0, RZ, RZ, UR11 ;  /* 0x0000000bff007e24 */ /* 0x000fe2000f8e00ff */
[----:B------:R-:W-:Y:S01]  /*2330*/  USHF.R.S32.HI UR10, URZ, 0x1f, UR25 ;  /* 0x0000001fff0a7899 */ /* 0x000fe20008011419 */
[----:B------:R-:W-:Y:S01]  /*2340*/  IMAD.WIDE.U32 R18, R5, UR27, R12 ;  /* 0x0000001b05127c25 */ /* 0x000fe2000f8e000c */
[----:B------:R-:W-:Y:S01]  /*2350*/  UMOV UR39, URZ ;  /* 0x000000ff00277c82 */ /* 0x000fe20008000000 */
[----:B------:R-:W-:Y:S01]  /*2360*/  SHF.R.S32.HI R88, RZ, 0x1f, R92 ;  /* 0x0000001fff587819 */ /* 0x000fe2000001145c */
[----:B------:R-:W-:Y:S01]  /*2370*/  UIMAD UR36, UR4, -0x40, UR29 ;  /* 0xffffffc0042478a4 */ /* 0x000fe2000f8e021d */
[----:B-1----:R-:W-:Y:S01]  /*2380*/  IMAD.WIDE.U32 R6, R2, UR27, R12 ;  /* 0x0000001b02067c25 */ /* 0x002fe2000f8e000c */
[----:B------:R-:W-:Y:S01]  /*2390*/  IADD3 R2, P0, PT, R102, -UR25, RZ ;  /* 0x8000001966027c10 */ /* 0x000fe2000ff1e0ff */
[----:B------:R-:W1:Y:S01]  /*23a0*/  LDCU UR37, c[0x0][0x440] ;  /* 0x00008800ff2577ac */ /* 0x000e620008000800 */
[----:B------:R-:W-:Y:S01]  /*23b0*/  SHF.R.S32.HI R86, RZ, 0x1f, R94 ;  /* 0x0000001fff567819 */ /* 0x000fe2000001145e */
[----:B------:R-:W-:Y:S01]  /*23c0*/  IMAD R7, R3, UR27, R7 ;  /* 0x0000001b03077c24 */ /* 0x000fe2000f8e0207 */
[----:B------:R-:W-:Y:S01]  /*23d0*/  SHF.R.S32.HI R3, RZ, 0x1f, R16 ;  /* 0x0000001fff037819 */ /* 0x000fe20000011410 */
[----:B------:R-:W-:Y:S01]  /*23e0*/  IMAD R19, R0, UR27, R19 ;  /* 0x0000001b00137c24 */ /* 0x000fe2000f8e0213 */
[----:B----4-:R-:W-:Y:S01]  /*23f0*/  SHF.L.U32 R87, R90, 0x6, RZ ;  /* 0x000000065a577819 */ /* 0x010fe200000006ff */
[----:B---3--:R-:W-:Y:S01]  /*2400*/  IMAD.WIDE.U32 R6, R96, UR16, R6 ;  /* 0x0000001060067c25 */ /* 0x008fe2000f8e0006 */
[----:B------:R-:W-:Y:S01]  /*2410*/  MOV R11, UR38 ;  /* 0x00000026000b7c02 */ /* 0x000fe20008000f00 */
[----:B------:R-:W-:-:S02]  /*2420*/  UISETP.NE.AND UP1, UPT, UR40, URZ, UPT ;  /* 0x000000ff2800728c */ /* 0x000fc4000bf25270 */
[----:B------:R-:W-:Y:S02]  /*2430*/  IMAD R7, R96, UR17, R7 ;  /* 0x0000001160077c24 */ /* 0x000fe4000f8e0207 */
[----:B------:R-:W-:Y:S02]  /*2440*/  IMAD R5, R3, UR12, RZ ;  /* 0x0000000c03057c24 */ /* 0x000fe4000f8e02ff */
[----:B------:R-:W-:-:S04]  /*2450*/  IMAD.WIDE.U32 R6, R16, UR12, R6 ;  /* 0x0000000c10067c25 */ /* 0x000fc8000f8e0006 */
[----:B------:R-:W-:Y:S01]  /*2460*/  IMAD R4, R16, UR13, R5 ;  /* 0x0000000d10047c24 */ /* 0x000fe2000f8e0205 */
[----:B------:R-:W2:Y:S01]  /*2470*/  LDCU.64 UR12, c[0x0][0x4d0] ;  /* 0x00009a00ff0c77ac */ /* 0x000ea20008000a00 */
[----:B------:R-:W-:Y:S02]  /*2480*/  IMAD R3, R3, UR18, RZ ;  /* 0x0000001203037c24 */ /* 0x000fe4000f8e02ff */
[----:B------:R-:W-:Y:S01]  /*2490*/  IMAD.WIDE.U32 R18, R96, R90, R18 ;  /* 0x0000005a60127225 */ /* 0x000fe200078e0012 */
[----:B------:R-:W-:-:S03]  /*24a0*/  IADD3 R5, PT, PT, R7, R4, RZ ;  /* 0x0000000407057210 */ /* 0x000fc60007ffe0ff */
[----:B------:R-:W-:Y:S02]  /*24b0*/  IMAD.MOV.U32 R4, RZ, RZ, R6 ;  /* 0x000000ffff047224 */ /* 0x000fe400078e0006 */
[----:B------:R-:W-:Y:S01]  /*24c0*/  IMAD R6, R16, UR19, R3 ;  /* 0x0000001310067c24 */ /* 0x000fe2000f8e0203 */
[----:B------:R-:W-:Y:S01]  /*24d0*/  IADD3.X R3, PT, PT, R81, R65, RZ, P1, !PT ;  /* 0x0000004151037210 */ /* 0x000fe20000ffe4ff */
[----:B------:R-:W-:Y:S01]  /*24e0*/  IMAD R19, R96, R91, R19 ;  /* 0x0000005b60137224 */ /* 0x000fe200078e0213 */
[----:B------:R-:W-:Y:S01]  /*24f0*/  UIMAD UR19, UR4, -0x40, UR25 ;  /* 0xffffffc0041378a4 */ /* 0x000fe2000f8e0219 */
[----:B------:R-:W-:Y:S01]  /*2500*/  IMAD.X R15, RZ, RZ, ~UR10, P0 ;  /* 0x8000000aff0f7e24 */ /* 0x000fe200080e06ff */
[----:B------:R-:W-:Y:S01]  /*2510*/  IADD3 R80, P0, PT, R80, R66, RZ ;  /* 0x0000004250507210 */ /* 0x000fe20007f1e0ff */
[----:B------:R-:W-:Y:S01]  /*2520*/  IMAD.WIDE.U32 R16, R16, UR18, R18 ;  /* 0x0000001210107c25 */ /* 0x000fe2000f8e0012 */
[C---:B------:R-:W-:Y:S01]  /*2530*/  SHF.L.U64.HI R0, R50.reuse, 0x1, R3 ;  /* 0x0000000132007819 */ /* 0x040fe20000010203 */
[----:B------:R-:W3:Y:S02]  /*2540*/  LDCU.64 UR10, c[0x0][0x488] ;  /* 0x00009100ff0a77ac */ /* 0x000ee40008000a00 */
[----:B------:R-:W-:-:S02]  /*2550*/  IMAD.SHL.U32 R50, R50, 0x2, RZ ;  /* 0x0000000232327824 */ /* 0x000fc400078e00ff */
[----:B------:R-:W-:Y:S01]  /*2560*/  IMAD.IADD R7, R17, 0x1, R6 ;  /* 0x0000000111077824 */ /* 0x000fe200078e0206 */
[----:B------:R-:W-:Y:S01]  /*2570*/  USHF.L.U32 UR18, UR16, 0x6, URZ ;  /* 0x0000000610127899 */ /* 0x000fe200080006ff */
[----:B------:R-:W-:Y:S02]  /*2580*/  IMAD.MOV.U32 R6, RZ, RZ, R16 ;  /* 0x000000ffff067224 */ /* 0x000fe400078e0010 */
[----:B------:R-:W-:Y:S01]  /*2590*/  IMAD.X R81, R81, 0x1, R64, P0 ;  /* 0x0000000151517824 */ /* 0x000fe200000e0640 */
[----:B------:R-:W-:Y:S01]  /*25a0*/  IADD3 R16, P0, PT, R50, UR14, RZ ;  /* 0x0000000e32107c10 */ /* 0x000fe2000ff1e0ff */
[C---:B------:R-:W-:Y:S02]  /*25b0*/  IMAD R79, R15.reuse, UR16, RZ ;  /* 0x000000100f4f7c24 */ /* 0x040fe4000f8e02ff */
[-C--:B------:R-:W-:Y:S01]  /*25c0*/  IMAD R15, R15, R90.reuse, RZ ;  /* 0x0000005a0f0f7224 */ /* 0x080fe200078e02ff */
[----:B------:R-:W-:Y:S01]  /*25d0*/  IADD3.X R17, PT, PT, R0, UR15, RZ, P0, !PT ;  /* 0x0000000f00117c10 */ /* 0x000fe200087fe4ff */
[----:B------:R-:W-:Y:S01]  /*25e0*/  IMAD R79, R2, UR17, R79 ;  /* 0x00000011024f7c24 */ /* 0x000fe2000f8e024f */
[----:B--2---:R-:W-:Y:S01]  /*25f0*/  IADD3 R50, P0, PT, R50, UR12, RZ ;  /* 0x0000000c32327c10 */ /* 0x004fe2000ff1e0ff */
[----:B------:R-:W-:Y:S01]  /*2600*/  IMAD.WIDE.U32 R4, R2, UR16, R4 ;  /* 0x0000001002047c25 */ /* 0x000fe2000f8e0004 */
[----:B------:R-:W-:Y:S01]  /*2610*/  SHF.L.U64.HI R81, R80, 0x1, R81 ;  /* 0x0000000150517819 */ /* 0x000fe20000010251 */
[----:B------:R-:W2:Y:S01]  /*2620*/  LDCU.64 UR16, c[0x0][0x3c0] ;  /* 0x00007800ff1077ac */ /* 0x000ea20008000a00 */
[----:B------:R-:W-:Y:S01]  /*2630*/  IADD3.X R51, PT, PT, R0, UR13, RZ, P0, !PT ;  /* 0x0000000d00337c10 */ /* 0x000fe200087fe4ff */
[----:B------:R-:W-:Y:S01]  /*2640*/  IMAD R15, R2, R91, R15 ;  /* 0x0000005b020f7224 */ /* 0x000fe200078e020f */
[----:B------:R-:W-:Y:S01]  /*2650*/  SHF.L.U32 R80, R80, 0x1, RZ ;  /* 0x0000000150507819 */ /* 0x000fe200000006ff */
[----:B------:R-:W-:Y:S01]  /*2660*/  IMAD.WIDE.U32 R2, R2, R90, R6 ;  /* 0x0000005a02027225 */ /* 0x000fe200078e0006 */
[----:B------:R-:W-:-:S02]  /*2670*/  IADD3 R0, P0, PT, RZ, -UR39, RZ ;  /* 0x80000027ff007c10 */ /* 0x000fc4000ff1e0ff */
[----:B------:R-:W-:Y:S01]  /*2680*/  IADD3 R82, P1, PT, R80, UR14, RZ ;  /* 0x0000000e50527c10 */ /* 0x000fe2000ff3e0ff */
[----:B------:R-:W-:Y:S01]  /*2690*/  IMAD.IADD R79, R5, 0x1, R79 ;  /* 0x00000001054f7824 */ /* 0x000fe200078e024f */
[----:B------:R-:W-:Y:S01]  /*26a0*/  LEA R78, P2, R4, UR8, 0x1 ;  /* 0x00000008044e7c11 */ /* 0x000fe2000f8408ff */
[----:B------:R-:W-:Y:S01]  /*26b0*/  IMAD.X R87, RZ, RZ, ~R87, P0 ;  /* 0x000000ffff577224 */ /* 0x000fe200000e0e57 */
[----:B------:R-:W-:Y:S01]  /*26c0*/  IADD3 R15, PT, PT, R3, R15, RZ ;  /* 0x0000000f030f7210 */ /* 0x000fe20007ffe0ff */
[----:B------:R-:W-:Y:S01]  /*26d0*/  IMAD.SHL.U32 R93, R90, 0x10, RZ ;  /* 0x000000105a5d7824 */ /* 0x000fe200078e00ff */
[----:B------:R-:W-:Y:S01]  /*26e0*/  IADD3.X R3, PT, PT, RZ, ~UR18, RZ, P0, !PT ;  /* 0x80000012ff037c10 */ /* 0x000fe200087fe4ff */
[----:B------:R-:W-:Y:S01]  /*26f0*/  VIADD R70, R102, 0x20 ;  /* 0x0000002066467836 */ /* 0x000fe20000000000 */
[----:B------:R-:W-:Y:S01]  /*2700*/  IADD3.X R83, PT, PT, R81, UR15, RZ, P1, !PT ;  /* 0x0000000f51537c10 */ /* 0x000fe20008ffe4ff */
[----:B------:R-:W4:Y:S01]  /*2710*/  LDCU.64 UR14, c[0x0][0x3b8] ;  /* 0x00007700ff0e77ac */ /* 0x000f220008000a00 */
[----:B------:R-:W-:-:S02]  /*2720*/  LEA.HI.X R79, R4, UR9, R79, 0x1, P2 ;  /* 0x00000009044f7c11 */ /* 0x000fc400090f0c4f */
[----:B---3--:R-:W-:Y:S01]  /*2730*/  LEA R14, P2, R2, UR10, 0x1 ;  /* 0x0000000a020e7c11 */ /* 0x008fe2000f8408ff */
[----:B------:R-:W-:Y:S01]  /*2740*/  UMOV UR18, UR4 ;  /* 0x0000000400127c82 */ /* 0x000fe20008000000 */
[----:B------:R-:W-:Y:S02]  /*2750*/  IADD3 R80, P1, PT, R80, UR12, RZ ;  /* 0x0000000c50507c10 */ /* 0x000fe4000ff3e0ff */
[----:B------:R-:W-:Y:S02]  /*2760*/  SHF.L.U64.HI R91, R90, 0x4, R91 ;  /* 0x000000045a5b7819 */ /* 0x000fe4000001025b */
[C---:B------:R-:W-:Y:S02]  /*2770*/  SHF.R.S64 R89, R0.reuse, 0x1f, R87 ;  /* 0x0000001f00597819 */ /* 0x040fe40000001057 */
[----:B------:R-:W-:Y:S02]  /*2780*/  SHF.R.S32.HI R90, RZ, 0x1f, R95 ;  /* 0x0000001fff5a7819 */ /* 0x000fe4000001145f */
[----:B------:R-:W-:-:S02]  /*2790*/  SHF.R.S64 R85, R0, 0x1f, R3 ;  /* 0x0000001f00557819 */ /* 0x000fc40000001003 */
[----:B------:R-:W-:Y:S02]  /*27a0*/  SHF.R.S32.HI R84, RZ, 0x1f, R3 ;  /* 0x0000001fff547819 */ /* 0x000fe40000011403 */
[----:B------:R-:W-:Y:S02]  /*27b0*/  SHF.R.S32.HI R87, RZ, 0x1f, R87 ;  /* 0x0000001fff577819 */ /* 0x000fe40000011457 */
[----:B------:R-:W-:Y:S01]  /*27c0*/  LEA.HI.X R15, R2, UR11, R15, 0x1, P2 ;  /* 0x0000000b020f7c11 */ /* 0x000fe200090f0c0f */
[----:B------:R-:W3:Y:S01]  /*27d0*/  LDCU.128 UR8, c[0x0][0x3a0] ;  /* 0x00007400ff0877ac */ /* 0x000ee20008000c00 */
[----:B------:R-:W-:Y:S01]  /*27e0*/  IADD3.X R81, PT, PT, R81, UR13, RZ, P1, !PT ;  /* 0x0000000d51517c10 */ /* 0x000fe20008ffe4ff */
[----:B--2-4-:R-:W1:Y:S06]  /*27f0*/  LDCU.64 UR12, c[0x0][0x4e0] ;  /* 0x00009c00ff0c77ac */ /* 0x014e6c0008000a00 */
.L_x_5470:
        /* <DEDUP_REMOVED lines=22> */
.L_x_5404:
[----:B-1-3--:R-:W-:Y:S05]  /*2960*/  BSYNC.RECONVERGENT B0 ;  /* 0x0000000000007941 */ /* 0x00afea0003800200 */
.L_x_5403:
[----:B------:R-:W-:Y:S04]  /*2970*/  BSSY.RECONVERGENT B0, `(.L_x_5405) ;  /* 0x0000012000007945 */ /* 0x000fe80003800200 */
[----:B------:R-:W-:Y:S05]  /*2980*/  @!P4 BRA `(.L_x_5406) ;  /* 0x000000000040c947 */ /* 0x000fea0003800000 */
[----:B------:R-:W1:Y:S01]  /*2990*/  LDC.64 R2, c[0x0][0x4b0] ;  /* 0x00012c00ff027b82 */ /* 0x000e620000000a00 */
[----:B------:R-:W-:Y:S01]  /*29a0*/  ISETP.GE.AND P1, PT, R12, UR37, PT ;  /* 0x000000250c007c0c */ /* 0x000fe2000bf26270 */
[----:B------:R-:W-:Y:S01]  /*29b0*/  IMAD.U32 R0, RZ, RZ, UR32 ;  /* 0x00000020ff007e24 */ /* 0x000fe2000f8e00ff */
[C---:B-1----:R-:W-:Y:S04]  /*29c0*/  LEA R28, P0, R2.reuse, R78, 0x5 ;  /* 0x0000004e021c7211 */ /* 0x042fe800078028ff */
[----:B------:R-:W-:Y:S01]  /*29d0*/  LEA.HI.X R29, R2, R79, R3, 0x5, P0 ;  /* 0x0000004f021d7211 */ /* 0x000fe200000f2c03 */
[----:B------:R-:W-:Y:S01]  /*29e0*/  IMAD.U32 R3, RZ, RZ, UR33 ;  /* 0x00000021ff037e24 */ /* 0x000fe2000f8e00ff */
[----:B------:R-:W-:Y:S05]  /*29f0*/  ISETP.GE.AND P0, PT, R10, UR37, PT ;  /* 0x000000250a007c0c */ /* 0x000fea000bf06270 */
[----:B------:R-:W3:Y:S01]  /*2a00*/  @!P1 LDG.E.128 R24, desc[UR6][R28.64] ;  /* 0x000000061c189981 */ /* 0x000ee2000c1e1d00 */
[C---:B------:R-:W-:Y:S04]  /*2a10*/  LEA R18, P2, R3.reuse, R74, 0x1 ;  /* 0x0000004a03127211 */ /* 0x040fe800078408ff */
[----:B------:R-:W-:Y:S05]  /*2a20*/  LEA.HI.X R19, R3, R73, R0, 0x1, P2 ;  /* 0x0000004903137211 */ /* 0x000fea00010f0c00 */
[----:B---3--:R1:W-:Y:S01]  /*2a30*/  @!P1 STG.E.128 desc[UR6][R18.64], R24 ;  /* 0x0000001812009986 */ /* 0x0083e2000c101d06 */
[----:B------:R-:W-:Y:S03]  /*2a40*/  ISETP.GE.AND P1, PT, R9, UR37, PT ;  /* 0x0000002509007c0c */ /* 0x000fe6000bf26270 */
[----:B------:R-:W3:Y:S04]  /*2a50*/  @!P0 LDG.E.128 R20, desc[UR6][R28.64+0x80] ;  /* 0x000080061c148981 */ /* 0x000ee8000c1e1d00 */
[----:B---3--:R1:W-:Y:S06]  /*2a60*/  @!P0 STG.E.128 desc[UR6][R18.64+0x80], R20 ;  /* 0x0000801412008986 */ /* 0x0083ec000c101d06 */
[----:B--2---:R-:W2:Y:S04]  /*2a70*/  @!P1 LDG.E.128 R4, desc[UR6][R28.64+0x100] ;  /* 0x000100061c049981 */ /* 0x004ea8000c1e1d00 */
[----:B--2---:R1:W-:Y:S02]  /*2a80*/  @!P1 STG.E.128 desc[UR6][R18.64+0x100], R4 ;  /* 0x0001000412009986 */ /* 0x0043e4000c101d06 */
.L_x_5406:
[----:B------:R-:W-:Y:S05]  /*2a90*/  BSYNC.RECONVERGENT B0 ;  /* 0x0000000000007941 */ /* 0x000fea0003800200 */
.L_x_5405:
        /* <DEDUP_REMOVED lines=17> */
.L_x_5408:
[----:B------:R-:W-:Y:S05]  /*2bb0*/  BSYNC.RECONVERGENT B0 ;  /* 0x0000000000007941 */ /* 0x000fea0003800200 */
.L_x_5407:
[C---:B------:R-:W-:Y:S01]  /*2bc0*/  ISETP.GE.AND P2, PT, R68.reuse, UR36, PT ;  /* 0x0000002444007c0c */ /* 0x040fe2000bf46270 */
[----:B------:R-:W-:Y:S03]  /*2bd0*/  BSSY.RECONVERGENT B0, `(.L_x_5409) ;  /* 0x0000016000007945 */ /* 0x000fe60003800200 */
[----:B------:R-:W-:Y:S11]  /*2be0*/  ISETP.GE.AND P2, PT, R68, UR19, !P2 ;  /* 0x0000001344007c0c */ /* 0x000ff6000d746270 */
[----:B------:R-:W-:Y:S02]  /*2bf0*/  @!UPT UIADD3 URZ, UPT, UPT, URZ, URZ, URZ ;  /* 0x000000fffffff290 */ /* 0x000fe4000fffe0ff */
        /* <DEDUP_REMOVED lines=19> */
.L_x_5410:
[----:B------:R-:W-:Y:S05]  /*2d30*/  BSYNC.RECONVERGENT B0 ;  /* 0x0000000000007941 */ /* 0x000fea0003800200 */
.L_x_5409:
[----:B------:R-:W-:Y:S01]  /*2d40*/  ISETP.NE.AND P0, PT, R11, RZ, PT ;  /* 0x000000ff0b00720c */ /* 0x000fe20003f05270 */
[----:B------:R-:W-:Y:S01]  /*2d50*/  UIADD3 UR18, UPT, UPT, UR18, -0x1, URZ ;  /* 0xffffffff12127890 */ /* 0x000fe2000fffe0ff */
        /* <DEDUP_REMOVED lines=15> */
.L_x_5414:
[----:B------:R-:W-:Y:S05]  /*2e50*/  BSYNC.RECONVERGENT B0 ;  /* 0x0000000000007941 */ /* 0x000fea0003800200 */
.L_x_5413:
[----:B------:R-:W-:Y:S04]  /*2e60*/  BSSY.RECONVERGENT B0, `(.L_x_5415) ;  /* 0x0000011000007945 */ /* 0x000fe80003800200 */
[----:B------:R-:W-:Y:S05]  /*2e70*/  @!P4 BRA `(.L_x_5416) ;  /* 0x00000000003cc947 */ /* 0x000fea0003800000 */
[----:B------:R-:W-:Y:S01]  /*2e80*/  ISETP.GE.AND P1, PT, R12, UR37, PT ;  /* 0x000000250c007c0c */ /* 0x000fe2000bf26270 */
[----:B------:R-:W-:Y:S01]  /*2e90*/  IMAD.U32 R3, RZ, RZ, UR31 ;  /* 0x0000001fff037e24 */ /* 0x000fe2000f8e00ff */
[C---:B----4-:R-:W-:Y:S01]  /*2ea0*/  LEA R28, P0, R93.reuse, R14, 0x1 ;  /* 0x0000000e5d1c7211 */ /* 0x050fe200078008ff */
[----:B------:R-:W-:Y:S03]  /*2eb0*/  IMAD.U32 R0, RZ, RZ, UR30 ;  /* 0x0000001eff007e24 */ /* 0x000fe6000f8e00ff */
[----:B------:R-:W-:Y:S02]  /*2ec0*/  LEA.HI.X R29, R93, R15, R91, 0x1, P0 ;  /* 0x0000000f5d1d7211 */ /* 0x000fe400000f0c5b */
[----:B------:R-:W-:Y:S02]  /*2ed0*/  ISETP.GE.AND P0, PT, R10, UR37, PT ;  /* 0x000000250a007c0c */ /* 0x000fe4000bf06270 */
[C---:B-1-3--:R-:W-:Y:S03]  /*2ee0*/  LEA R18, P4, R3.reuse, R76, 0x1 ;  /* 0x0000004c03127211 */ /* 0x04afe600078808ff */
[----:B------:R-:W3:Y:S01]  /*2ef0*/  @!P1 LDG.E.128 R24, desc[UR6][R28.64] ;  /* 0x000000061c189981 */ /* 0x000ee2000c1e1d00 */
[----:B------:R-:W-:Y:S05]  /*2f00*/  LEA.HI.X R19, R3, R77, R0, 0x1, P4 ;  /* 0x0000004d03137211 */ /* 0x000fea00020f0c00 */
[----:B---3--:R1:W-:Y:S01]  /*2f10*/  @!P1 STG.E.128 desc[UR6][R18.64], R24 ;  /* 0x0000001812009986 */ /* 0x0083e2000c101d06 */
[----:B------:R-:W-:Y:S03]  /*2f20*/  ISETP.GE.AND P1, PT, R9, UR37, PT ;  /* 0x0000002509007c0c */ /* 0x000fe6000bf26270 */
[----:B------:R-:W3:Y:S04]  /*2f30*/  @!P0 LDG.E.128 R20, desc[UR6][R28.64+0x80] ;  /* 0x000080061c148981 */ /* 0x000ee8000c1e1d00 */
[----:B---3--:R1:W-:Y:S06]  /*2f40*/  @!P0 STG.E.128 desc[UR6][R18.64+0x80], R20 ;  /* 0x0000801412008986 */ /* 0x0083ec000c101d06 */
[----:B--2---:R-:W2:Y:S04]  /*2f50*/  @!P1 LDG.E.128 R4, desc[UR6][R28.64+0x100] ;  /* 0x000100061c049981 */ /* 0x004ea8000c1e1d00 */
[----:B--2---:R1:W-:Y:S02]  /*2f60*/  @!P1 STG.E.128 desc[UR6][R18.64+0x100], R4 ;  /* 0x0001000412009986 */ /* 0x0043e4000c101d06 */
.L_x_5416:
[----:B------:R-:W-:Y:S05]  /*2f70*/  BSYNC.RECONVERGENT B0 ;  /* 0x0000000000007941 */ /* 0x000fea0003800200 */
.L_x_5415:
[----:B------:R-:W-:Y:S04]  /*2f80*/  BSSY.RECONVERGENT B0, `(.L_x_5417) ;  /* 0x0000011000007945 */ /* 0x000fe80003800200 */
[----:B------:R-:W-:Y:S05]  /*2f90*/  @!P3 BRA `(.L_x_5418) ;  /* 0x00000000003cb947 */ /* 0x000fea0003800000 */
[----:B------:R-:W4:Y:S01]  /*2fa0*/  LDC.64 R2, c[0x0][0x4a8] ;  /* 0x00012a00ff027b82 */ /* 0x000f220000000a00 */
[----:B------:R-:W-:Y:S02]  /*2fb0*/  ISETP.GE.AND P1, PT, R12, UR37, PT ;  /* 0x000000250c007c0c */ /* 0x000fe4000bf26270 */
[C---:B----4-:R-:W-:Y:S04]  /*2fc0*/  LEA R28, P0, R2.reuse, R14, 0x6 ;  /* 0x0000000e021c7211 */ /* 0x050fe800078030ff */
[----:B------:R-:W-:Y:S02]  /*2fd0*/  LEA.HI.X R29, R2, R15, R3, 0x6, P0 ;  /* 0x0000000f021d7211 */ /* 0x000fe400000f3403 */
[----:B------:R-:W4:Y:S01]  /*2fe0*/  LDC.64 R2, c[0x0][0x3b8] ;  /* 0x0000ee00ff027b82 */ /* 0x000f220000000a00 */
[----:B------:R-:W-:Y:S04]  /*2ff0*/  ISETP.GE.AND P0, PT, R10, UR37, PT ;  /* 0x000000250a007c0c */ /* 0x000fe8000bf06270 */
[----:B-123--:R-:W2:Y:S01]  /*3000*/  @!P1 LDG.E.128 R4, desc[UR6][R28.64] ;  /* 0x000000061c049981 */ /* 0x00eea2000c1e1d00 */
[C---:B----4-:R-:W-:Y:S04]  /*3010*/  LEA R18, P3, R2.reuse, R76, 0x6 ;  /* 0x0000004c02127211 */ /* 0x050fe800078630ff */
[----:B------:R-:W-:Y:S05]  /*3020*/  LEA.HI.X R19, R2, R77, R3, 0x6, P3 ;  /* 0x0000004d02137211 */ /* 0x000fea00018f3403 */
[----:B--2---:R1:W-:Y:S01]  /*3030*/  @!P1 STG.E.128 desc[UR6][R18.64], R4 ;  /* 0x0000000412009986 */ /* 0x0043e2000c101d06 */
[----:B------:R-:W-:Y:S03]  /*3040*/  ISETP.GE.AND P1, PT, R9, UR37, PT ;  /* 0x0000002509007c0c */ /* 0x000fe6000bf26270 */
[----:B------:R-:W2:Y:S04]  /*3050*/  @!P0 LDG.E.128 R24, desc[UR6][R28.64+0x80] ;  /* 0x000080061c188981 */ /* 0x000ea8000c1e1d00 */
[----:B--2---:R1:W-:Y:S06]  /*3060*/  @!P0 STG.E.128 desc[UR6][R18.64+0x80], R24 ;  /* 0x0000801812008986 */ /* 0x0043ec000c101d06 */
[----:B------:R-:W2:Y:S04]  /*3070*/  @!P1 LDG.E.128 R20, desc[UR6][R28.64+0x100] ;  /* 0x000100061c149981 */ /* 0x000ea8000c1e1d00 */
[----:B--2---:R1:W-:Y:S02]  /*3080*/  @!P1 STG.E.128 desc[UR6][R18.64+0x100], R20 ;  /* 0x0001001412009986 */ /* 0x0043e4000c101d06 */
.L_x_5418:
[----:B------:R-:W-:Y:S05]  /*3090*/  BSYNC.RECONVERGENT B0 ;  /* 0x0000000000007941 */ /* 0x000fea0003800200 */
.L_x_5417:
[----:B------:R-:W-:Y:S01]  /*30a0*/  MOV R11, RZ ;  /* 0x000000ff000b7202 */ /* 0x000fe20000000f00 */
[----:B------:R-:W-:Y:S05]  /*30b0*/  @!P2 BRA `(.L_x_5419) ;  /* 0x0000006c00d0a947 */ /* 0x000fea0003800000 */
[----:B------:R-:W5:Y:S01]  /*30c0*/  LDC.64 R2, c[0x0][0x4a8] ;  /* 0x00012a00ff027b82 */ /* 0x000f620000000a00 */
[----:B------:R-:W-:Y:S02]  /*30d0*/  ISETP.GE.AND P1, PT, R12, UR37, PT ;  /* 0x000000250c007c0c */ /* 0x000fe4000bf26270 */
[----:B------:R-:W-:Y:S01]  /*30e0*/  ISETP.GE.AND P0, PT, R10, UR37, PT ;  /* 0x000000250a007c0c */ /* 0x000fe2000bf06270 */
[----:B-----5:R-:W-:Y:S02]  /*30f0*/  IMAD R3, R3, 0x60, RZ ;  /* 0x0000006003037824 */ /* 0x020fe400078e02ff */
[----:B-1-3--:R-:W-:Y:S05]  /*3100*/  IMAD.WIDE.U32 R18, R2, 0x60, R14 ;  /* 0x0000006002127825 */ /* 0x00afea00078e000e */
        /* <DEDUP_REMOVED lines=15> */
.L_x_5412:
        /* <DEDUP_REMOVED lines=55> */
.L_x_5424:
[----:B------:R-:W-:Y:S05]  /*3570*/  BSYNC.RECONVERGENT B0 ;  /* 0x0000000000007941 */ /* 0x000fea0003800200 */
.L_x_5423:
        /* <DEDUP_REMOVED lines=48> */
.L_x_5426:
[----:B------:R-:W-:Y:S05]  /*3880*/  BSYNC.RECONVERGENT B0 ;  /* 0x0000000000007941 */ /* 0x000fea0003800200 */
.L_x_5425:
        /* <DEDUP_REMOVED lines=47> */
.L_x_5422:
[----:B------:R-:W-:Y:S05]  /*3b80*/  BSYNC.RECONVERGENT B1 ;  /* 0x0000000000017941 */ /* 0x000fea0003800200 */
.L_x_5421:
        /* <DEDUP_REMOVED lines=8> */
[C---:B------:R-:W-:Y:S01]  /*3c10*/  LEA R40, P5, R93.reuse, R14, 0x1 ;  /* 0x0000000e5d287211 */ /* 0x040fe200078a08ff */
[----:B------:R-:W1:Y:S01]  /*3c20*/  LDC R5, c[0x0][0x440] ;  /* 0x00011000ff057b82 */ /* 0x000e620000000800 */
[----:B------:R-:W-:Y:S01]  /*3c30*/  IMAD.U32 R3, RZ, RZ, UR31 ;  /* 0x0000001fff037e24 */ /* 0x000fe2000f8e00ff */
[----:B------:R-:W-:Y:S01]  /*3c40*/  BSSY.RECONVERGENT B0, `(.L_x_5429) ;  /* 0x0000037000007945 */ /* 0x000fe20003800200 */
[----:B------:R-:W-:Y:S01]  /*3c50*/  LEA.HI.X R41, R93, R15, R91, 0x1, P5 ;  /* 0x0000000f5d297211 */ /* 0x000fe200028f0c5b */
[----:B------:R-:W-:Y:S02]  /*3c60*/  IMAD.U32 R0, RZ, RZ, UR30 ;  /* 0x0000001eff007e24 */ /* 0x000fe4000f8e00ff */
[C---:B------:R-:W-:Y:S04]  /*3c70*/  LEA R36, P0, R3.reuse, R76, 0x1 ;  /* 0x0000004c03247211 */ /* 0x040fe800078008ff */
        /* <DEDUP_REMOVED lines=51> */
.L_x_5430:
[----:B------:R-:W-:Y:S05]  /*3fb0*/  BSYNC.RECONVERGENT B0 ;  /* 0x0000000000007941 */ /* 0x000fea0003800200 */
.L_x_5429:
        /* <DEDUP_REMOVED lines=48> */
.L_x_5432:
[----:B------:R-:W-:Y:S05]  /*42c0*/  BSYNC.RECONVERGENT B0 ;  /* 0x0000000000007941 */ /* 0x000fea0003800200 */
.L_x_5431:
        /* <DEDUP_REMOVED lines=47> */
.L_x_5428:
[----:B------:R-:W-:Y:S05]  /*45c0*/  BSYNC.RECONVERGENT B1 ;  /* 0x0000000000017941 */ /* 0x000fea0003800200 */
.L_x_5427:
        /* <DEDUP_REMOVED lines=64> */
.L_x_5436:
[----:B------:R-:W-:Y:S05]  /*49d0*/  BSYNC.RECONVERGENT B0 ;  /* 0x0000000000007941 */ /* 0x000fea0003800200 */
.L_x_5435:
        /* <DEDUP_REMOVED lines=48> */
.L_x_5438:
[----:B------:R-:W-:Y:S05]  /*4ce0*/  BSYNC.RECONVERGENT B0 ;  /* 0x0000000000007941 */ /* 0x000fea0003800200 */
.L_x_5437:
        /* <DEDUP_REMOVED lines=47> */
.L_x_5434:
[----:B------:R-:W-:Y:S05]  /*4fe0*/  BSYNC.RECONVERGENT B1 ;  /* 0x0000000000017941 */ /* 0x000fea0003800200 */
.L_x_5433:
        /* <DEDUP_REMOVED lines=66> */
.L_x_5442:
[----:B------:R-:W-:Y:S05]  /*5410*/  BSYNC.RECONVERGENT B0 ;  /* 0x0000000000007941 */ /* 0x000fea0003800200 */
.L_x_5441:
        /* <DEDUP_REMOVED lines=48> */
.L_x_5444:
[----:B------:R-:W-:Y:S05]  /*5720*/  BSYNC.RECONVERGENT B0 ;  /* 0x0000000000007941 */ /* 0x000fea0003800200 */
.L_x_5443:
        /* <DEDUP_REMOVED lines=47> */
.L_x_5440:
[----:B------:R-:W-:Y:S05]  /*5a20*/  BSYNC.RECONVERGENT B1 ;  /* 0x0000000000017941 */ /* 0x000fea0003800200 */
.L_x_5439:
        /* <DEDUP_REMOVED lines=8> */
.L_x_5420:
        /* <DEDUP_REMOVED lines=95> */
.L_x_5448:
[----:B------:R-:W-:Y:S05]  /*60a0*/  BSYNC.RECONVERGENT B0 ;  /* 0x0000000000007941 */ /* 0x000fea0003800200 */
.L_x_5447:
        /* <DEDUP_REMOVED lines=89> */
.L_x_5450:
[----:B------:R-:W-:Y:S05]  /*6640*/  BSYNC.RECONVERGENT B0 ;  /* 0x0000000000007941 */ /* 0x000fea0003800200 */
.L_x_5449:
        /* <DEDUP_REMOVED lines=88> */
.L_x_5446:
[----:B------:R-:W-:Y:S05]  /*6bd0*/  BSYNC.RECONVERGENT B1 ;  /* 0x0000000000017941 */ /* 0x000fea0003800200 */
.L_x_5445:
[----:B------:R-:W-:Y:S04]  /*6be0*/  BSSY.RECONVERGENT B1, `(.L_x_5451) ;  /* 0x0000112000017945 */ /* 0x000fe80003800200 */
[----:B------:R-:W-:Y:S05]  /*6bf0*/  @!P4 BRA `(.L_x_5452) ;  /* 0x000000100040c947 */ /* 0x000fea0003800000 */
[C---:B------:R-:W-:Y:S01]  /*6c00*/  LEA R32, P1, R93.reuse, R14, 0x1 ;  /* 0x0000000e5d207211 */ /* 0x040fe200078208ff */
[----:B------:R-:W5:Y:S01]  /*6c10*/  LDC R97, c[0x0][0x440] ;  /* 0x00011000ff617b82 */ /* 0x000f620000000800 */
[----:B------:R-:W-:Y:S01]  /*6c20*/  IMAD.U32 R3, RZ, RZ, UR31 ;  /* 0x0000001fff037e24 */ /* 0x000fe2000f8e00ff */
[----:B------:R-:W-:Y:S01]  /*6c30*/  BSSY.RECONVERGENT B0, `(.L_x_5453) ;  /* 0x000005d000007945 */ /* 0x000fe20003800200 */
[----:B------:R-:W-:Y:S01]  /*6c40*/  LEA.HI.X R33, R93, R15, R91, 0x1, P1 ;  /* 0x0000000f5d217211 */ /* 0x000fe200008f0c5b */
[----:B------:R-:W-:Y:S02]  /*6c50*/  IMAD.U32 R0, RZ, RZ, UR30 ;  /* 0x0000001eff007e24 */ /* 0x000fe4000f8e00ff */
[C---:B------:R-:W-:Y:S04]  /*6c60*/  LEA R106, P0, R3.reuse, R76, 0x1 ;  /* 0x0000004c036a7211 */ /* 0x040fe800078008ff */
        /* <DEDUP_REMOVED lines=89> */
.L_x_5454:
[----:B------:R-:W-:Y:S05]  /*7200*/  BSYNC.RECONVERGENT B0 ;  /* 0x0000000000007941 */ /* 0x000fea0003800200 */
.L_x_5453:
        /* <DEDUP_REMOVED lines=88> */
.L_x_5456:
[----:B------:R-:W-:Y:S05]  /*7790*/  BSYNC.RECONVERGENT B0 ;  /* 0x0000000000007941 */ /* 0x000fea0003800200 */
.L_x_5455:
        /* <DEDUP_REMOVED lines=86> */
.L_x_5452:
[----:B------:R-:W-:Y:S05]  /*7d00*/  BSYNC.RECONVERGENT B1 ;  /* 0x0000000000017941 */ /* 0x000fea0003800200 */
.L_x_5451:
        /* <DEDUP_REMOVED lines=99> */
.L_x_5460:
[----:B------:R-:W-:Y:S05]  /*8340*/  BSYNC.RECONVERGENT B0 ;  /* 0x0000000000007941 */ /* 0x000fea0003800200 */
.L_x_5459:
        /* <DEDUP_REMOVED lines=87> */
.L_x_5462:
[----:B------:R-:W-:Y:S05]  /*88c0*/  BSYNC.RECONVERGENT B0 ;  /* 0x0000000000007941 */ /* 0x000fea0003800200 */
.L_x_5461:
        /* <DEDUP_REMOVED lines=86> */
.L_x_5458:
[----:B------:R-:W-:Y:S05]  /*8e30*/  BSYNC.RECONVERGENT B1 ;  /* 0x0000000000017941 */ /* 0x000fea0003800200 */
.L_x_5457:
        /* <DEDUP_REMOVED lines=101> */
.L_x_5466:
[----:B------:R-:W-:Y:S05]  /*9490*/  BSYNC.RECONVERGENT B0 ;  /* 0x0000000000007941 */ /* 0x000fea0003800200 */
.L_x_5465:
        /* <DEDUP_REMOVED lines=87> */
.L_x_5468:
[----:B------:R-:W-:Y:S05]  /*9a10*/  BSYNC.RECONVERGENT B0 ;  /* 0x0000000000007941 */ /* 0x000fea0003800200 */
.L_x_5467:
        /* <DEDUP_REMOVED lines=86> */
.L_x_5464:
[----:B------:R-:W-:Y:S05]  /*9f80*/  BSYNC.RECONVERGENT B1 ;  /* 0x0000000000017941 */ /* 0x000fea0003800200 */
.L_x_5463:
[----:B------:R-:W5:Y:S08]  /*9f90*/  LDC R3, c[0x0][0x450] ;  /* 0x00011400ff037b82 */ /* 0x000f700000000800 */
[----:B------:R-:W1:Y:S01]  /*9fa0*/  LDC R11, c[0x0][0x450] ;  /* 0x00011400ff0b7b82 */ /* 0x000e620000000800 */
[----:B-----5:R-:W-:Y:S05]  /*9fb0*/  IMAD.U32 R3, R3, -0x20, RZ ;  /* 0xffffffe003037824 */ /* 0x020fea00078e00ff */
[C---:B------:R-:W-:Y:S02]  /*9fc0*/  LEA R82, P1, R3.reuse, R82, 0x1 ;  /* 0x0000005203527211 */ /* 0x040fe400078208ff */
[C---:B------:R-:W-:Y:S02]  /*9fd0*/  LEA R80, P0, R3.reuse, R80, 0x1 ;  /* 0x0000005003507211 */ /* 0x040fe400078008ff */
[C---:B------:R-:W-:Y:S02]  /*9fe0*/  LEA.HI.X.SX32 R83, R3.reuse, R83, 0x1, P1 ;  /* 0x0000005303537211 */ /* 0x040fe400008f0eff */
[----:B-1----:R-:W-:Y:S09]  /*9ff0*/  LEA.HI.X.SX32 R81, R3, R81, 0x1, P0 ;  /* 0x0000005103517211 */ /* 0x002ff200000f0eff */
.L_x_5419:
[----:B------:R-:W-:Y:S05]  /*a000*/  BSYNC.RECONVERGENT B2 ;  /* 0x0000000000027941 */ /* 0x000fea0003800200 */
.L_x_5411:
[----:B------:R-:W-:Y:S04]  /*a010*/  ISETP.NE.U32.AND P2, PT, RZ, UR12, PT ;  /* 0x0000000cff007c0c */ /* 0x000fe8000bf45070 */
[----:B------:R-:W-:Y:S11]  /*a020*/  ISETP.NE.AND.EX P2, PT, RZ, UR13, PT, P2 ;  /* 0x0000000dff007c0c */ /* 0x000ff6000bf45320 */
[----:B------:R-:W-:Y:S02]  /*a030*/  @!UPT UIADD3 URZ, UPT, UPT, URZ, URZ, URZ ;  /* 0x000000fffffff290 */ /* 0x000fe4000fffe0ff */
[----:B------:R-:W5:Y:S01]  /*a040*/  @!P2 LDC R2, c[0x0][0x3c0] ;  /* 0x0000f000ff02ab82 */ /* 0x000f620000000800 */
[----:B------:R-:W-:Y:S07]  /*a050*/  @!P2 IMAD.MOV.U32 R3, RZ, RZ, RZ ;  /* 0x000000ffff03a224 */ /* 0x000fee00078e00ff */
[----:B------:R-:W2:Y:S01]  /*a060*/  @!P2 LDC R0, c[0x0][0x3b8] ;  /* 0x0000ee00ff00ab82 */ /* 0x000ea20000000800 */
[----:B------:R-:W-:Y:S01]  /*a070*/  @!P2 IADD3 R3, P0, PT, RZ, -R3, RZ ;  /* 0x80000003ff03a210 */ /* 0x000fe20007f1e0ff */
[----:B--2---:R-:W-:Y:S02]  /*a080*/  @!P2 IMAD.SHL.U32 R0, R0, 0x40, RZ ;  /* 0x000000400000a824 */ /* 0x004fe400078e00ff */
        /* <DEDUP_REMOVED lines=82> */
.L_x_5469:
[----:B------:R-:W-:Y:S01]  /*a5b0*/  UISETP.GT.AND UP0, UPT, UR18, UR5, UPT ;  /* 0x000000051200728c */ /* 0x000fe2000bf04270 */
[----:B------:R-:W-:Y:S02]  /*a5c0*/  IADD3 R78, P1, PT, R78, R85, RZ ;  /* 0x000000554e4e7210 */ /* 0x000fe40007f3e0ff */
[----:B------:R-:W-:Y:S03]  /*a5d0*/  IADD3 R14, P0, PT, R14, R89, RZ ;  /* 0x000000590e0e7210 */ /* 0x000fe60007f1e0ff */
[----:B------:R-:W-:Y:S02]  /*a5e0*/  IMAD.X R79, R79, 0x1, R84, P1 ;  /* 0x000000014f4f7824 */ /* 0x000fe400008e0654 */
[----:B------:R-:W-:Y:S01]  /*a5f0*/  IMAD.X R15, R15, 0x1, R87, P0 ;  /* 0x000000010f0f7824 */ /* 0x000fe200000e0657 */
[----:B------:R-:W-:Y:S07]  /*a600*/  BRA.U UP0, `(.L_x_5470) ;  /* 0xffffff81007c7547 */ /* 0x000fee000b83ffff */
.L_x_5402:
        /* <DEDUP_REMOVED lines=16> */
[----:B------:R-:W-:Y:S01]  /*a710*/  BSSY.RECONVERGENT B0, `(.L_x_5473) ;  /* 0x000001b000007945 */ /* 0x000fe20003800200 */
[----:B------:R-:W-:-:S06]  /*a720*/  UIADD3 UR10, UPT, UPT, -UR28, UR22, URZ ;  /* 0x000000161c0a7290 */ /* 0x000fcc000fffe1ff */
[----:B------:R-:W-:Y:S02]  /*a730*/  ISETP.GE.AND P1, PT, R102, UR10, PT ;  /* 0x0000000a66007c0c */ /* 0x000fe4000bf26270 */
        /* <DEDUP_REMOVED lines=23> */
.L_x_5475:
[----:B------:R3:W-:Y:S02]  /*a8b0*/  STS.128 [R215+0x4000], RZ ;  /* 0x004000ffd7007388 */ /* 0x0007e40000000c00 */
.L_x_5474:
[----:B------:R-:W-:Y:S05]  /*a8c0*/  BSYNC.RECONVERGENT B0 ;  /* 0x0000000000007941 */ /* 0x000fea0003800200 */
.L_x_5473:
[----:B------:R-:W-:Y:S01]  /*a8d0*/  IADD3 R32, PT, PT, R102, 0x10, RZ ;  /* 0x0000001066207810 */ /* 0x000fe20007ffe0ff */
[----:B------:R-:W-:Y:S03]  /*a8e0*/  BSSY.RECONVERGENT B0, `(.L_x_5476) ;  /* 0x000001a000007945 */ /* 0x000fe60003800200 */
[----:B------:R-:W-:-:S13]  /*a8f0*/  ISETP.GE.AND P0, PT, R32, UR10, PT ;  /* 0x0000000a20007c0c */ /* 0x000fda000bf06270 */
        /* <DEDUP_REMOVED lines=23> */
.L_x_5478:
[----:B------:R1:W-:Y:S02]  /*aa70*/  STS.128 [R215+0x4800], RZ ;  /* 0x004800ffd7007388 */ /* 0x0003e40000000c00 */
.L_x_5477:
[----:B------:R-:W-:Y:S05]  /*aa80*/  BSYNC.RECONVERGENT B0 ;  /* 0x0000000000007941 */ /* 0x000fea0003800200 */
.L_x_5476:
[----:B------:R-:W-:Y:S01]  /*aa90*/  IADD3 R15, PT, PT, R102, 0x20, RZ ;  /* 0x00000020660f7810 */ /* 0x000fe20007ffe0ff */
[----:B------:R-:W-:Y:S03]  /*aaa0*/  BSSY.RECONVERGENT B0, `(.L_x_5479) ;  /* 0x000001a000007945 */ /* 0x000fe60003800200 */
[----:B------:R-:W-:-:S13]  /*aab0*/  ISETP.GE.AND P0, PT, R15, UR10, PT ;  /* 0x0000000a0f007c0c */ /* 0x000fda000bf06270 */
        /* <DEDUP_REMOVED lines=23> */
.L_x_5481:
[----:B------:R2:W-:Y:S02]  /*ac30*/  STS.128 [R215+0x5000], RZ ;  /* 0x005000ffd7007388 */ /* 0x0005e40000000c00 */
.L_x_5480:
[----:B------:R-:W-:Y:S05]  /*ac40*/  BSYNC.RECONVERGENT B0 ;  /* 0x0000000000007941 */ /* 0x000fea0003800200 */
.L_x_5479:
[----:B------:R-:W-:-:S04]  /*ac50*/  IADD3 R29, PT, PT, R102, 0x30, RZ ;  /* 0x00000030661d7810 */ /* 0x000fc80007ffe0ff */
[----:B------:R-:W-:-:S13]  /*ac60*/  ISETP.GE.AND P0, PT, R29, UR10, PT ;  /* 0x0000000a1d007c0c */ /* 0x000fda000bf06270 */
        /* <DEDUP_REMOVED lines=24> */
.L_x_5483:
[----:B------:R2:W-:Y:S01]  /*adf0*/  STS.128 [R215+0x5800], RZ ;  /* 0x005800ffd7007388 */ /* 0x0005e20000000c00 */
[----:B------:R-:W-:Y:S05]  /*ae00*/  BRA `(.L_x_5482) ;  /* 0x0000007400007947 */ /* 0x000fea0003800000 */
.L_x_5472:
[----:B------:R-:W1:Y:S02]  /*ae10*/  LDCU.64 UR8, c[0x0][0x470] ;  /* 0x00008e00ff0877ac */ /* 0x000e640008000a00 */
[----:B-1----:R-:W-:-:S04]  /*ae20*/  ISETP.NE.U32.AND P0, PT, RZ, UR8, PT ;  /* 0x00000008ff007c0c */ /* 0x002fc8000bf05070 */
[----:B------:R-:W-:Y:S01]  /*ae30*/  ISETP.NE.AND.EX P0, PT, RZ, UR9, PT, P0 ;  /* 0x00000009ff007c0c */ /* 0x000fe2000bf05300 */
[----:B------:R-:W-:Y:S01]  /*ae40*/  UMOV UR11, URZ ;  /* 0x000000ff000b7c82 */ /* 0x000fe20008000000 */
[----:B------:R-:W1:Y:S01]  /*ae50*/  LDCU.U8 UR10, c[0x0][0x533] ;  /* 0x0000a660ff0a77ac */ /* 0x000e620008000000 */
[----:B------:R-:W2:Y:S10]  /*ae60*/  LDCU.64 UR8, c[0x0][0x380] ;  /* 0x00007000ff0877ac */ /* 0x000eb40008000a00 */
[----:B------:R-:W3:Y:S01]  /*ae70*/  @P0 LDG.E R104, desc[UR6][R104.64] ;  /* 0x0000000668680981 */ /* 0x000ee2000c1e1900 */
[----:B------:R-:W-:Y:S01]  /*ae80*/  IMAD.SHL.U32 R29, R69, 0x10, RZ ;  /* 0x00000010451d7824 */ /* 0x000fe200078e00ff */
[----:B-1----:R-:W-:Y:S01]  /*ae90*/  UISETP.NE.AND UP0, UPT, UR10, URZ, UPT ;  /* 0x000000ff0a00728c */ /* 0x002fe2000bf05270 */
[----:B---3--:R-:W-:-:S02]  /*aea0*/  @P0 R2UR UR11, R104 ;  /* 0x00000000680b02ca */ /* 0x008fc400000e0000 */
[----:B--2---:R-:W-:-:S04]  /*aeb0*/  LEA R36, P0, R100, UR8, 0x1 ;  /* 0x0000000864247c11 */ /* 0x004fc8000f8008ff */
[----:B------:R-:W-:-:S07]  /*aec0*/  LEA.HI.X R37, R100, UR9, R63, 0x1, P0 ;  /* 0x0000000964257c11 */ /* 0x000fce00080f0c3f */
[----:B------:R-:W-:-:S06]  /*aed0*/  UIADD3 UR11, UPT, UPT, UR11, UR25, UR28 ;  /* 0x000000190b0b7290 */ /* 0x000fcc000fffe01c */
[----:B------:R-:W-:-:S05]  /*aee0*/  IMAD R4, R69, UR11, RZ ;  /* 0x0000000b45047c24 */ /* 0x000fca000f8e02ff */
[-C--:B------:R-:W-:Y:S02]  /*aef0*/  IADD3 R20, P2, PT, R67, R4.reuse, RZ ;  /* 0x0000000443147210 */ /* 0x080fe40007f5e0ff */
[----:B------:R-:W-:Y:S02]  /*af00*/  IADD3 R8, P1, PT, R66, R4, RZ ;  /* 0x0000000442087210 */ /* 0x000fe40007f3e0ff */
[----:B------:R-:W-:-:S05]  /*af10*/  SHF.R.S32.HI R4, RZ, 0x1f, R4 ;  /* 0x0000001fff047819 */ /* 0x000fca0000011404 */
[--C-:B------:R-:W-:Y:S02]  /*af20*/  IMAD.X R22, R65, 0x1, R4.reuse, P2 ;  /* 0x0000000141167824 */ /* 0x100fe400010e0604 */
[----:B------:R-:W-:Y:S01]  /*af30*/  IMAD.X R14, R64, 0x1, R4, P1 ;  /* 0x00000001400e7824 */ /* 0x000fe200008e0604 */
[----:B------:R-:W-:Y:S06]  /*af40*/  BRA.U !UP0, `(.L_x_5484) ;  /* 0x0000002d08387547 */ /* 0x000fec000b800000 */
[----:B------:R-:W-:Y:S01]  /*af50*/  UIADD3 UR14, UPT, UPT, -UR28, UR22, URZ ;  /* 0x000000161c0e7290 */ /* 0x000fe2000fffe1ff */
[----:B------:R-:W-:Y:S05]  /*af60*/  BSSY.RECONVERGENT B2, `(.L_x_5485) ;  /* 0x00000a2000027945 */ /* 0x000fea0003800200 */
[----:B------:R-:W-:-:S13]  /*af70*/  ISETP.GE.AND P0, PT, R102, UR14, PT ;  /* 0x0000000e66007c0c */ /* 0x000fda000bf06270 */
        /* <DEDUP_REMOVED lines=57> */
.L_x_5490:
[----:B------:R-:W-:Y:S05]  /*b310*/  BSYNC.RECONVERGENT B0 ;  /* 0x0000000000007941 */ /* 0x000fea0003800200 */
.L_x_5489:
[----:B-----5:R-:W-:Y:S01]  /*b320*/  IMAD.MOV.U32 R6, RZ, RZ, R18 ;  /* 0x000000ffff067224 */ /* 0x020fe200078e0012 */
[----:B------:R-:W-:Y:S01]  /*b330*/  MOV R4, R16 ;  /* 0x0000001000047202 */ /* 0x000fe20000000f00 */
[----:B------:R-:W-:Y:S01]  /*b340*/  IMAD.MOV.U32 R7, RZ, RZ, R19 ;  /* 0x000000ffff077224 */ /* 0x000fe200078e0013 */
[----:B------:R-:W-:Y:S02]  /*b350*/  MOV R5, R17 ;  /* 0x0000001100057202 */ /* 0x000fe40000000f00 */
.L_x_5488:
[----:B------:R-:W-:Y:S05]  /*b360*/  BSYNC.RECONVERGENT B1 ;  /* 0x0000000000017941 */ /* 0x000fea0003800200 */
.L_x_5487:
        /* <DEDUP_REMOVED lines=47> */
.L_x_5494:
[----:B------:R-:W-:Y:S05]  /*b660*/  BSYNC.RECONVERGENT B0 ;  /* 0x0000000000007941 */ /* 0x000fea0003800200 */
.L_x_5493:
[----:B-----5:R4:W-:Y:S02]  /*b670*/  STS.128 [R215+0x2000], R16 ;  /* 0x00200010d7007388 */ /* 0x0209e40000000c00 */
.L_x_5492:
[----:B------:R-:W-:Y:S05]  /*b680*/  BSYNC.RECONVERGENT B1 ;  /* 0x0000000000017941 */ /* 0x000fea0003800200 */
.L_x_5491:
        /* <DEDUP_REMOVED lines=9> */
[----:B-----5:R-:W-:Y:S01]  /*b720*/  LOP3.LUT R8, R17, 0xffff0000, RZ, 0xc0, !PT ;  /* 0xffff000011087812 */ /* 0x020fe200078ec0ff */
[----:B------:R-:W-:Y:S01]  /*b730*/  IMAD.U32 R32, R18, 0x10000, RZ ;  /* 0x0001000012207824 */ /* 0x000fe200078e00ff */
[C---:B------:R-:W-:Y:S02]  /*b740*/  SHF.L.U32 R30, R19.reuse, 0x10, RZ ;  /* 0x00000010131e7819 */ /* 0x040fe400000006ff */
[----:B------:R-:W-:Y:S02]  /*b750*/  LOP3.LUT R28, R19, 0xffff0000, RZ, 0xc0, !PT ;  /* 0xffff0000131c7812 */ /* 0x000fe400078ec0ff */
[----:B------:R-:W-:-:S02]  /*b760*/  SHF.L.U32 R14, R17, 0x10, RZ ;  /* 0x00000010110e7819 */ /* 0x000fc400000006ff */
        /* <DEDUP_REMOVED lines=8> */
[----:B------:R-:W-:Y:S01]  /*b7f0*/  IMAD.U32 R6, R6, 0x10000, RZ ;  /* 0x0001000006067824 */ /* 0x000fe200078e00ff */
        /* <DEDUP_REMOVED lines=8> */
[C---:B------:R-:W-:Y:S01]  /*b880*/  FMUL.FTZ R14, R33.reuse, R4 ;  /* 0x00000004210e7220 */ /* 0x040fe20000410000 */
[----:B------:R-:W-:Y:S01]  /*b890*/  FMUL.FTZ R33, R33, R6 ;  /* 0x0000000621217220 */ /* 0x000fe20000410000 */
[----:B------:R-:W-:Y:S01]  /*b8a0*/  FFMA.FTZ R16, R30, R16, R21 ;  /* 0x000000101e107223 */ /* 0x000fe20000010015 */
[C---:B------:R-:W-:Y:S01]  /*b8b0*/  FMUL.FTZ R21, R18.reuse, R5 ;  /* 0x0000000512157220 */ /* 0x040fe20000410000 */
        /* <DEDUP_REMOVED lines=10> */
.L_x_5496:
[----:B------:R-:W-:Y:S05]  /*b960*/  BSYNC.RECONVERGENT B0 ;  /* 0x0000000000007941 */ /* 0x000fea0003800200 */
.L_x_5495:
[----:B-----5:R1:W-:Y:S02]  /*b970*/  STS.128 [R215+0x4000], R16 ;  /* 0x00400010d7007388 */ /* 0x0203e40000000c00 */
.L_x_5486:
[----:B------:R-:W-:Y:S05]  /*b980*/  BSYNC.RECONVERGENT B2 ;  /* 0x0000000000027941 */ /* 0x000fea0003800200 */
.L_x_5485:
[----:B------:R-:W-:Y:S01]  /*b990*/  IADD3 R32, PT, PT, R102, 0x10, RZ ;  /* 0x0000001066207810 */ /* 0x000fe20007ffe0ff */
[----:B------:R-:W-:Y:S03]  /*b9a0*/  BSSY.RECONVERGENT B2, `(.L_x_5497) ;  /* 0x00000b5000027945 */ /* 0x000fe60003800200 */
[----:B------:R-:W-:-:S13]  /*b9b0*/  ISETP.GE.AND P0, PT, R32, UR14, PT ;  /* 0x0000000e20007c0c */ /* 0x000fda000bf06270 */
        /* <DEDUP_REMOVED lines=60> */
.L_x_5502:
[----:B------:R-:W-:Y:S05]  /*bd80*/  BSYNC.RECONVERGENT B0 ;  /* 0x0000000000007941 */ /* 0x000fea0003800200 */
.L_x_5501:
[----:B-----5:R4:W-:Y:S02]  /*bd90*/  STS.128 [R215+0x800], R16 ;  /* 0x00080010d7007388 */ /* 0x0209e40000000c00 */
.L_x_5500:
[----:B------:R-:W-:Y:S05]  /*bda0*/  BSYNC.RECONVERGENT B1 ;  /* 0x0000000000017941 */ /* 0x000fea0003800200 */
.L_x_5499:
        /* <DEDUP_REMOVED lines=56> */
.L_x_5506:
[----:B------:R-:W-:Y:S05]  /*c130*/  BSYNC.RECONVERGENT B0 ;  /* 0x0000000000007941 */ /* 0x000fea0003800200 */
.L_x_5505:
[----:B-----5:R4:W-:Y:S02]  /*c140*/  STS.128 [R215+0x2800], R16 ;  /* 0x00280010d7007388 */ /* 0x0209e40000000c00 */
.L_x_5504:
[----:B------:R-:W-:Y:S05]  /*c150*/  BSYNC.RECONVERGENT B1 ;  /* 0x0000000000017941 */ /* 0x000fea0003800200 */
.L_x_5503:
        /* <DEDUP_REMOVED lines=34> */
[----:B------:R-:W-:Y:S02]  /*c380*/  IMAD.U32 R5, R5, 0x10000, RZ ;  /* 0x0001000005057824 */ /* 0x000fe400078e00ff */
[----:B------:R-:W-:Y:S01]  /*c390*/  FMUL.FTZ R23, R23, R19 ;  /* 0x0000001317177220 */ /* 0x000fe20000410000 */
[----:B------:R-:W-:Y:S01]  /*c3a0*/  FFMA.FTZ R0, R8, R17, R0 ;  /* 0x0000001108007223 */ /* 0x000fe20000010000 */
[----:B------:R-:W-:Y:S01]  /*c3b0*/  FFMA.FTZ R27, R24, R19, -R27 ;  /* 0x00000013181b7223 */ /* 0x000fe2000001081b */
[----:B------:R-:W-:Y:S01]  /*c3c0*/  IMAD.U32 R17, R4, 0x10000, RZ ;  /* 0x0001000004117824 */ /* 0x000fe200078e00ff */
[----:B------:R-:W-:-:S02]  /*c3d0*/  SHF.L.U32 R19, R6, 0x10, RZ ;  /* 0x0000001006137819 */ /* 0x000fc400000006ff */
[----:B------:R-:W-:Y:S01]  /*c3e0*/  SHF.L.U32 R7, R7, 0x10, RZ ;  /* 0x0000001007077819 */ /* 0x000fe200000006ff */
[----:B------:R-:W-:Y:S01]  /*c3f0*/  FFMA.FTZ R15, R8, R21, -R15 ;  /* 0x00000015080f7223 */ /* 0x000fe2000001080f */
[----:B------:R-:W-:Y:S01]  /*c400*/  FMUL.FTZ R21, R26, R17 ;  /* 0x000000111a157220 */ /* 0x000fe20000410000 */
[----:B------:R-:W-:Y:S01]  /*c410*/  FMUL.FTZ R4, R18, R5 ;  /* 0x0000000512047220 */ /* 0x000fe20000410000 */
[----:B------:R-:W-:Y:S01]  /*c420*/  FMUL.FTZ R26, R26, R19 ;  /* 0x000000131a1a7220 */ /* 0x000fe20000410000 */
[----:B------:R-:W-:Y:S01]  /*c430*/  FMUL.FTZ R18, R18, R7 ;  /* 0x0000000712127220 */ /* 0x000fe20000410000 */
        /* <DEDUP_REMOVED lines=9> */
.L_x_5508:
[----:B------:R-:W-:Y:S05]  /*c4d0*/  BSYNC.RECONVERGENT B0 ;  /* 0x0000000000007941 */ /* 0x000fea0003800200 */
.L_x_5507:
[----:B-----5:R4:W-:Y:S02]  /*c4e0*/  STS.128 [R215+0x4800], R16 ;  /* 0x00480010d7007388 */ /* 0x0209e40000000c00 */
.L_x_5498:
[----:B------:R-:W-:Y:S05]  /*c4f0*/  BSYNC.RECONVERGENT B2 ;  /* 0x0000000000027941 */ /* 0x000fea0003800200 */
.L_x_5497:
[----:B-1----:R-:W-:Y:S01]  /*c500*/  IADD3 R15, PT, PT, R102, 0x20, RZ ;  /* 0x00000020660f7810 */ /* 0x002fe20007ffe0ff */
[----:B------:R-:W-:Y:S03]  /*c510*/  BSSY.RECONVERGENT B2, `(.L_x_5509) ;  /* 0x00000b7000027945 */ /* 0x000fe60003800200 */
[----:B------:R-:W-:-:S13]  /*c520*/  ISETP.GE.AND P0, PT, R15, UR14, PT ;  /* 0x0000000e0f007c0c */ /* 0x000fda000bf06270 */
[----:B------:R-:W-:Y:S05]  /*c530*/  @P0 BRA `(.L_x_5510) ;  /* 0x0000000800d00947 */ /* 0x000fea0003800000 */
[----:B------:R-:W1:Y:S01]  /*c540*/  LDC R23, c[0x0][0x440] ;  /* 0x00011000ff177b82 */ /* 0x000e620000000800 */
[C---:B------:R-:W-:Y:S01]  /*c550*/  LEA R24, P1, R2.reuse, R36, 0x6 ;  /* 0x0000002402187211 */ /* 0x040fe200078230ff */
[----:B------:R-:W-:Y:S01]  /*c560*/  BSSY.RECONVERGENT B1, `(.L_x_5511) ;  /* 0x000003c000017945 */ /* 0x000fe20003800200 */
[----:B------:R-:W-:Y:S02]  /*c570*/  IMAD.SHL.U32 R21, R69, 0x20, RZ ;  /* 0x0000002045157824 */ /* 0x000fe400078e00ff */
        /* <DEDUP_REMOVED lines=8> */
[----:B------:R-:W1:Y:S01]  /*c600*/  LDCU.64 UR10, c[0x0][0x4c8] ;  /* 0x00009900ff0a77ac */ /* 0x000e620008000a00 */
[C---:B--2---:R-:W-:Y:S01]  /*c610*/  IADD3 R5, P0, PT, R21.reuse, R20, RZ ;  /* 0x0000001415057210 */ /* 0x044fe20007f1e0ff */
        /* <DEDUP_REMOVED lines=10> */
[C---:B-----5:R-:W-:Y:S01]  /*c6c0*/  IMAD.U32 R31, R19.reuse, 0x10000, RZ ;  /* 0x00010000131f7824 */ /* 0x060fe200078e00ff */
[----:B------:R-:W-:Y:S02]  /*c6d0*/  LOP3.LUT R29, R19, 0xffff0000, RZ, 0xc0, !PT ;  /* 0xffff0000131d7812 */ /* 0x000fe400078ec0ff */
[C---:B------:R-:W-:Y:S01]  /*c6e0*/  LOP3.LUT R0, R17.reuse, 0xffff0000, RZ, 0xc0, !PT ;  /* 0xffff000011007812 */ /* 0x040fe200078ec0ff */
[----:B------:R-:W-:Y:S01]  /*c6f0*/  IMAD.U32 R8, R17, 0x10000, RZ ;  /* 0x0001000011087824 */ /* 0x000fe200078e00ff */
[----:B------:R-:W-:-:S02]  /*c700*/  SHF.L.U32 R14, R16, 0x10, RZ ;  /* 0x00000010100e7819 */ /* 0x000fc400000006ff */
[----:B------:R-:W-:Y:S02]  /*c710*/  LOP3.LUT R30, R16, 0xffff0000, RZ, 0xc0, !PT ;  /* 0xffff0000101e7812 */ /* 0x000fe400078ec0ff */
[C---:B------:R-:W-:Y:S02]  /*c720*/  LOP3.LUT R33, R18.reuse, 0xffff0000, RZ, 0xc0, !PT ;  /* 0xffff000012217812 */ /* 0x040fe400078ec0ff */
[----:B------:R-:W-:Y:S02]  /*c730*/  SHF.L.U32 R28, R18, 0x10, RZ ;  /* 0x00000010121c7819 */ /* 0x000fe400000006ff */
[----:B--2---:R-:W-:Y:S02]  /*c740*/  LOP3.LUT R27, R6, 0xffff0000, RZ, 0xc0, !PT ;  /* 0xffff0000061b7812 */ /* 0x004fe400078ec0ff */
[----:B---3--:R-:W-:-:S05]  /*c750*/  LOP3.LUT R19, R4, 0xffff0000, RZ, 0xc0, !PT ;  /* 0xffff000004137812 */ /* 0x008fca00078ec0ff */
[C---:B------:R-:W-:Y:S01]  /*c760*/  FMUL.FTZ R17, R0.reuse, R19 ;  /* 0x0000001300117220 */ /* 0x040fe20000410000 */
[-C--:B------:R-:W-:Y:S01]  /*c770*/  FMUL.FTZ R0, R0, R27.reuse ;  /* 0x0000001b00007220 */ /* 0x080fe20000410000 */
[----:B------:R-:W-:Y:S02]  /*c780*/  LOP3.LUT R16, R5, 0xffff0000, RZ, 0xc0, !PT ;  /* 0xffff000005107812 */ /* 0x000fe400078ec0ff */
[----:B------:R-:W-:Y:S01]  /*c790*/  LOP3.LUT R26, R7, 0xffff0000, RZ, 0xc0, !PT ;  /* 0xffff0000071a7812 */ /* 0x000fe200078ec0ff */
[C---:B------:R-:W-:Y:S01]  /*c7a0*/  FFMA.FTZ R17, R8.reuse, R27, -R17 ;  /* 0x0000001b08117223 */ /* 0x040fe20000010811 */
[----:B------:R-:W-:Y:S01]  /*c7b0*/  FFMA.FTZ R0, R8, R19, R0 ;  /* 0x0000001308007223 */ /* 0x000fe20000010000 */
[----:B------:R-:W-:Y:S01]  /*c7c0*/  IMAD.U32 R19, R4, 0x10000, RZ ;  /* 0x0001000004137824 */ /* 0x000fe200078e00ff */
[----:B------:R-:W-:Y:S01]  /*c7d0*/  SHF.L.U32 R27, R6, 0x10, RZ ;  /* 0x00000010061b7819 */ /* 0x000fe200000006ff */
[----:B------:R-:W-:Y:S01]  /*c7e0*/  IMAD.U32 R5, R5, 0x10000, RZ ;  /* 0x0001000005057824 */ /* 0x000fe200078e00ff */
[----:B------:R-:W-:Y:S01]  /*c7f0*/  SHF.L.U32 R7, R7, 0x10, RZ ;  /* 0x0000001007077819 */ /* 0x000fe200000006ff */
[C---:B------:R-:W-:Y:S01]  /*c800*/  FMUL.FTZ R18, R29.reuse, R16 ;  /* 0x000000101d127220 */ /* 0x040fe20000410000 */
[-C--:B------:R-:W-:Y:S01]  /*c810*/  FMUL.FTZ R8, R29, R26.reuse ;  /* 0x0000001a1d087220 */ /* 0x080fe20000410000 */
[C---:B------:R-:W-:Y:S01]  /*c820*/  FMUL.FTZ R29, R30.reuse, R19 ;  /* 0x000000131e1d7220 */ /* 0x040fe20000410000 */
        /* <DEDUP_REMOVED lines=13> */
.L_x_5514:
[----:B------:R-:W-:Y:S05]  /*c900*/  BSYNC.RECONVERGENT B0 ;  /* 0x0000000000007941 */ /* 0x000fea0003800200 */
.L_x_5513:
[----:B-----5:R1:W-:Y:S02]  /*c910*/  STS.128 [R215+0x1000], R16 ;  /* 0x00100010d7007388 */ /* 0x0203e40000000c00 */
.L_x_5512:
[----:B------:R-:W-:Y:S05]  /*c920*/  BSYNC.RECONVERGENT B1 ;  /* 0x0000000000017941 */ /* 0x000fea0003800200 */
.L_x_5511:
        /* <DEDUP_REMOVED lines=9> */
[C---:B--2---:R-:W-:Y:S01]  /*c9c0*/  IADD3 R5, P0, PT, R21.reuse, R20, RZ ;  /* 0x0000001415057210 */ /* 0x044fe20007f1e0ff */
        /* <DEDUP_REMOVED lines=19> */
[----:B----4-:R-:W-:-:S05]  /*cb00*/  LOP3.LUT R19, R4, 0xffff0000, RZ, 0xc0, !PT ;  /* 0xffff000004137812 */ /* 0x010fca00078ec0ff */
        /* <DEDUP_REMOVED lines=26> */
.L_x_5518:
[----:B------:R-:W-:Y:S05]  /*ccb0*/  BSYNC.RECONVERGENT B0 ;  /* 0x0000000000007941 */ /* 0x000fea0003800200 */
.L_x_5517:
[----:B-----5:R4:W-:Y:S02]  /*ccc0*/  STS.128 [R215+0x3000], R16 ;  /* 0x00300010d7007388 */ /* 0x0209e40000000c00 */
.L_x_5516:
[----:B------:R-:W-:Y:S05]  /*ccd0*/  BSYNC.RECONVERGENT B1 ;  /* 0x0000000000017941 */ /* 0x000fea0003800200 */
.L_x_5515:
        /* <DEDUP_REMOVED lines=9> */
[----:B------:R-:W3:Y:S03]  /*cd70*/  LDCU.64 UR8, c[0x0][0x4d0] ;  /* 0x00009a00ff0877ac */ /* 0x000ee60008000a00 */
[----:B------:R-:W-:Y:S01]  /*cd80*/  LEA.HI.X.SX32 R21, R21, R22, 0x1, P0 ;  /* 0x0000001615157211 */ /* 0x000fe200000f0eff */
[----:B--2---:R-:W-:-:S03]  /*cd90*/  IMAD.SHL.U32 R4, R0, 0x2, RZ ;  /* 0x0000000200047824 */ /* 0x004fc600078e00ff */
[----:B------:R-:W-:Y:S02]  /*cda0*/  SHF.L.U64.HI R21, R0, 0x1, R21 ;  /* 0x0000000100157819 */ /* 0x000fe40000010215 */
[C---:B----4-:R-:W-:Y:S02]  /*cdb0*/  IADD3 R6, P1, PT, R4.reuse, UR10, RZ ;  /* 0x0000000a04067c10 */ /* 0x050fe4000ff3e0ff */
[----:B---3--:R-:W-:Y:S02]  /*cdc0*/  IADD3 R4, P0, PT, R4, UR8, RZ ;  /* 0x0000000804047c10 */ /* 0x008fe4000ff1e0ff */
[C---:B------:R-:W-:Y:S02]  /*cdd0*/  IADD3.X R7, PT, PT, R21.reuse, UR11, RZ, P1, !PT ;  /* 0x0000000b15077c10 */ /* 0x040fe40008ffe4ff */
[----:B------:R-:W-:-:S04]  /*cde0*/  IADD3.X R5, PT, PT, R21, UR9, RZ, P0, !PT ;  /* 0x0000000915057c10 */ /* 0x000fc800087fe4ff */
[----:B------:R-:W2:Y:S04]  /*cdf0*/  LDG.E.64 R6, desc[UR6][R6.64+0x80] ;  /* 0x0000800606067981 */ /* 0x000ea8000c1e1b00 */
[----:B------:R-:W3:Y:S01]  /*ce00*/  LDG.E.64 R4, desc[UR6][R4.64+0x80] ;  /* 0x0000800604047981 */ /* 0x000ee2000c1e1b00 */
[C---:B-1---5:R-:W-:Y:S01]  /*ce10*/  IMAD.U32 R25, R19.reuse, 0x10000, RZ ;  /* 0x0001000013197824 */ /* 0x062fe200078e00ff */
[----:B------:R-:W-:Y:S02]  /*ce20*/  LOP3.LUT R24, R19, 0xffff0000, RZ, 0xc0, !PT ;  /* 0xffff000013187812 */ /* 0x000fe400078ec0ff */
[----:B------:R-:W-:Y:S02]  /*ce30*/  LOP3.LUT R0, R17, 0xffff0000, RZ, 0xc0, !PT ;  /* 0xffff000011007812 */ /* 0x000fe400078ec0ff */
[----:B------:R-:W-:-:S02]  /*ce40*/  SHF.L.U32 R14, R16, 0x10, RZ ;  /* 0x00000010100e7819 */ /* 0x000fc400000006ff */
[----:B------:R-:W-:Y:S01]  /*ce50*/  LOP3.LUT R27, R16, 0xffff0000, RZ, 0xc0, !PT ;  /* 0xffff0000101b7812 */ /* 0x000fe200078ec0ff */
[----:B------:R-:W-:Y:S01]  /*ce60*/  IMAD.U32 R8, R17, 0x10000, RZ ;  /* 0x0001000011087824 */ /* 0x000fe200078e00ff */
[C---:B------:R-:W-:Y:S02]  /*ce70*/  SHF.L.U32 R26, R18.reuse, 0x10, RZ ;  /* 0x00000010121a7819 */ /* 0x040fe400000006ff */
[----:B------:R-:W-:Y:S02]  /*ce80*/  LOP3.LUT R28, R18, 0xffff0000, RZ, 0xc0, !PT ;  /* 0xffff0000121c7812 */ /* 0x000fe400078ec0ff */
[----:B--2---:R-:W-:Y:S02]  /*ce90*/  LOP3.LUT R23, R6, 0xffff0000, RZ, 0xc0, !PT ;  /* 0xffff000006177812 */ /* 0x004fe400078ec0ff */
[----:B---3--:R-:W-:Y:S02]  /*cea0*/  LOP3.LUT R19, R4, 0xffff0000, RZ, 0xc0, !PT ;  /* 0xffff000004137812 */ /* 0x008fe400078ec0ff */
[----:B------:R-:W-:-:S02]  /*ceb0*/  LOP3.LUT R16, R5, 0xffff0000, RZ, 0xc0, !PT ;  /* 0xffff000005107812 */ /* 0x000fc400078ec0ff */
[----:B------:R-:W-:Y:S01]  /*cec0*/  LOP3.LUT R21, R7, 0xffff0000, RZ, 0xc0, !PT ;  /* 0xffff000007157812 */ /* 0x000fe200078ec0ff */
[C---:B------:R-:W-:Y:S01]  /*ced0*/  FMUL.FTZ R17, R0.reuse, R19 ;  /* 0x0000001300117220 */ /* 0x040fe20000410000 */
[----:B------:R-:W-:Y:S01]  /*cee0*/  FMUL.FTZ R0, R0, R23 ;  /* 0x0000001700007220 */ /* 0x000fe20000410000 */
[----:B------:R-:W-:Y:S01]  /*cef0*/  FMUL.FTZ R18, R24, R16 ;  /* 0x0000001018127220 */ /* 0x000fe20000410000 */
[----:B------:R-:W-:Y:S01]  /*cf00*/  IMAD.U32 R4, R4, 0x10000, RZ ;  /* 0x0001000004047824 */ /* 0x000fe200078e00ff */
[----:B------:R-:W-:Y:S01]  /*cf10*/  SHF.L.U32 R6, R6, 0x10, RZ ;  /* 0x0000001006067819 */ /* 0x000fe200000006ff */
[----:B------:R-:W-:Y:S01]  /*cf20*/  FMUL.FTZ R24, R24, R21 ;  /* 0x0000001518187220 */ /* 0x000fe20000410000 */
[----:B------:R-:W-:Y:S01]  /*cf30*/  IMAD.U32 R5, R5, 0x10000, RZ ;  /* 0x0001000005057824 */ /* 0x000fe200078e00ff */
[----:B------:R-:W-:Y:S01]  /*cf40*/  SHF.L.U32 R7, R7, 0x10, RZ ;  /* 0x0000001007077819 */ /* 0x000fe200000006ff */
[----:B------:R-:W-:Y:S01]  /*cf50*/  FFMA.FTZ R0, R8, R19, R0 ;  /* 0x0000001308007223 */ /* 0x000fe20000010000 */
[----:B------:R-:W-:Y:S01]  /*cf60*/  FFMA.FTZ R18, R25, R21, -R18 ;  /* 0x0000001519127223 */ /* 0x000fe20000010812 */
[----:B------:R-:W-:Y:S01]  /*cf70*/  FMUL.FTZ R19, R27, R4 ;  /* 0x000000041b137220 */ /* 0x000fe20000410000 */
[----:B------:R-:W-:Y:S01]  /*cf80*/  FFMA.FTZ R25, R25, R16, R24 ;  /* 0x0000001019197223 */ /* 0x000fe20000010018 */
[-C--:B------:R-:W-:Y:S01]  /*cf90*/  FMUL.FTZ R27, R27, R6.reuse ;  /* 0x000000061b1b7220 */ /* 0x080fe20000410000 */
[C---:B------:R-:W-:Y:S01]  /*cfa0*/  FMUL.FTZ R21, R28.reuse, R5 ;  /* 0x000000051c157220 */ /* 0x040fe20000410000 */
[----:B------:R-:W-:Y:S01]  /*cfb0*/  FMUL.FTZ R28, R28, R7 ;  /* 0x000000071c1c7220 */ /* 0x000fe20000410000 */
[C---:B------:R-:W-:Y:S01]  /*cfc0*/  FFMA.FTZ R19, R14.reuse, R6, -R19 ;  /* 0x000000060e137223 */ /* 0x040fe20000010813 */
[----:B------:R-:W-:Y:S01]  /*cfd0*/  FFMA.FTZ R4, R14, R4, R27 ;  /* 0x000000040e047223 */ /* 0x000fe2000001001b */
[----:B------:R-:W-:Y:S01]  /*cfe0*/  FFMA.FTZ R17, R8, R23, -R17 ;  /* 0x0000001708117223 */ /* 0x000fe20000010811 */
[C---:B------:R-:W-:Y:S01]  /*cff0*/  FFMA.FTZ R21, R26.reuse, R7, -R21 ;  /* 0x000000071a157223 */ /* 0x040fe20000010815 */
[----:B------:R-:W-:Y:S01]  /*d000*/  FFMA.FTZ R28, R26, R5, R28 ;  /* 0x000000051a1c7223 */ /* 0x000fe2000001001c */
[----:B------:R-:W-:-:S02]  /*d010*/  F2FP.BF16.F32.PACK_AB R25, R25, R18 ;  /* 0x000000121919723e */ /* 0x000fc400000010ff */
[----:B------:R-:W-:Y:S02]  /*d020*/  F2FP.BF16.F32.PACK_AB R16, R4, R19 ;  /* 0x000000130410723e */ /* 0x000fe400000010ff */
[----:B------:R-:W-:Y:S01]  /*d030*/  F2FP.BF16.F32.PACK_AB R17, R0, R17 ;  /* 0x000000110011723e */ /* 0x000fe200000010ff */
[----:B------:R-:W-:Y:S01]  /*d040*/  IMAD.MOV.U32 R19, RZ, RZ, R25 ;  /* 0x000000ffff137224 */ /* 0x000fe200078e0019 */
[----:B------:R-:W-:Y:S02]  /*d050*/  F2FP.BF16.F32.PACK_AB R18, R28, R21 ;  /* 0x000000151c12723e */ /* 0x000fe400000010ff */
.L_x_5520:
[----:B------:R-:W-:Y:S05]  /*d060*/  BSYNC.RECONVERGENT B0 ;  /* 0x0000000000007941 */ /* 0x000fea0003800200 */
.L_x_5519:
[----:B-----5:R4:W-:Y:S02]  /*d070*/  STS.128 [R215+0x5000], R16 ;  /* 0x00500010d7007388 */ /* 0x0209e40000000c00 */
.L_x_5510:
[----:B------:R-:W-:Y:S05]  /*d080*/  BSYNC.RECONVERGENT B2 ;  /* 0x0000000000027941 */ /* 0x000fea0003800200 */
.L_x_5509:
[----:B------:R-:W-:-:S04]  /*d090*/  IADD3 R29, PT, PT, R102, 0x30, RZ ;  /* 0x00000030661d7810 */ /* 0x000fc80007ffe0ff */
[----:B------:R-:W-:-:S13]  /*d0a0*/  ISETP.GE.AND P0, PT, R29, UR14, PT ;  /* 0x0000000e1d007c0c */ /* 0x000fda000bf06270 */
[----:B------:R-:W-:Y:S05]  /*d0b0*/  @P0 BRA `(.L_x_5482) ;  /* 0x0000005000540947 */ /* 0x000fea0003800000 */
[----:B--2---:R-:W2:Y:S01]  /*d0c0*/  LDC R7, c[0x0][0x440] ;  /* 0x00011000ff077b82 */ /* 0x004ea20000000800 */
[----:B-1--4-:R-:W-:Y:S01]  /*d0d0*/  IMAD.WIDE.U32 R24, R2, 0x60, R36 ;  /* 0x0000006002187825 */ /* 0x012fe200078e0024 */
[----:B------:R-:W-:Y:S03]  /*d0e0*/  BSSY.RECONVERGENT B1, `(.L_x_5521) ;  /* 0x000003d000017945 */ /* 0x000fe60003800200 */
[----:B------:R-:W-:Y:S02]  /*d0f0*/  IMAD R3, R3, 0x60, RZ ;  /* 0x0000006003037824 */ /* 0x000fe400078e02ff */
[----:B------:R-:W-:-:S03]  /*d100*/  IMAD R69, R69, 0x30, RZ ;  /* 0x0000003045457824 */ /* 0x000fc600078e02ff */
[----:B------:R-:W-:Y:S02]  /*d110*/  IADD3 R25, PT, PT, R3, R25, RZ ;  /* 0x0000001903197210 */ /* 0x000fe40007ffe0ff */
[----:B--2---:R-:W-:-:S13]  /*d120*/  ISETP.GE.AND P0, PT, R12, R7, PT ;  /* 0x000000070c00720c */ /* 0x004fda0003f06270 */
[----:B------:R1:W-:Y:S01]  /*d130*/  @P0 STS.128 [R215+0x1800], RZ ;  /* 0x001800ffd7000388 */ /* 0x0003e20000000c00 */
[----:B------:R-:W-:Y:S05]  /*d140*/  @P0 BRA `(.L_x_5522) ;  /* 0x0000000000d80947 */ /* 0x000fea0003800000 */
[----:B------:R2:W5:Y:S01]  /*d150*/  LDG.E.128 R16, desc[UR6][R24.64] ;  /* 0x0000000618107981 */ /* 0x000562000c1e1d00 */
        /* <DEDUP_REMOVED lines=12> */
[----:B------:R-:W-:-:S04]  /*d220*/  IADD3.X R3, PT, PT, R0, UR9, RZ, P0, !PT ;  /* 0x0000000900037c10 */ /* 0x000fc800087fe4ff */
[----:B------:R-:W4:Y:S04]  /*d230*/  LDG.E.64 R4, desc[UR6][R4.64] ;  /* 0x0000000604047981 */ /* 0x000f28000c1e1b00 */
        /* <DEDUP_REMOVED lines=9> */
[----:B----4-:R-:W-:Y:S02]  /*d2d0*/  LOP3.LUT R21, R4, 0xffff0000, RZ, 0xc0, !PT ;  /* 0xffff000004157812 */ /* 0x010fe400078ec0ff */
        /* <DEDUP_REMOVED lines=13> */
[----:B------:R-:W-:Y:S01]  /*d3b0*/  FMUL.FTZ R23, R28, R19 ;  /* 0x000000131c177220 */ /* 0x000fe20000410000 */
[----:B------:R-:W-:Y:S01]  /*d3c0*/  FMUL.FTZ R31, R30, R3 ;  /* 0x000000031e1f7220 */ /* 0x000fe20000410000 */
        /* <DEDUP_REMOVED lines=12> */
.L_x_5524:
[----:B------:R-:W-:Y:S05]  /*d490*/  BSYNC.RECONVERGENT B0 ;  /* 0x0000000000007941 */ /* 0x000fea0003800200 */
.L_x_5523:
[----:B-----5:R4:W-:Y:S02]  /*d4a0*/  STS.128 [R215+0x1800], R16 ;  /* 0x00180010d7007388 */ /* 0x0209e40000000c00 */
.L_x_5522:
[----:B------:R-:W-:Y:S05]  /*d4b0*/  BSYNC.RECONVERGENT B1 ;  /* 0x0000000000017941 */ /* 0x000fea0003800200 */
.L_x_5521:
        /* <DEDUP_REMOVED lines=19> */
[----:B------:R1:W3:Y:S01]  /*d5f0*/  LDG.E.64 R2, desc[UR6][R30.64+0x40] ;  /* 0x000040061e027981 */ /* 0x0002e2000c1e1b00 */
[C---:B-----5:R-:W-:Y:S01]  /*d600*/  IMAD.U32 R27, R19.reuse, 0x10000, RZ ;  /* 0x00010000131b7824 */ /* 0x060fe200078e00ff */
[----:B------:R-:W-:Y:S02]  /*d610*/  LOP3.LUT R23, R19, 0xffff0000, RZ, 0xc0, !PT ;  /* 0xffff000013177812 */ /* 0x000fe400078ec0ff */
[C---:B------:R-:W-:Y:S01]  /*d620*/  LOP3.LUT R0, R17.reuse, 0xffff0000, RZ, 0xc0, !PT ;  /* 0xffff000011007812 */ /* 0x040fe200078ec0ff */
[----:B------:R-:W-:Y:S01]  /*d630*/  IMAD.U32 R6, R17, 0x10000, RZ ;  /* 0x0001000011067824 */ /* 0x000fe200078e00ff */
[----:B------:R-:W-:-:S02]  /*d640*/  SHF.L.U32 R8, R16, 0x10, RZ ;  /* 0x0000001010087819 */ /* 0x000fc400000006ff */
[----:B------:R-:W-:Y:S02]  /*d650*/  LOP3.LUT R28, R16, 0xffff0000, RZ, 0xc0, !PT ;  /* 0xffff0000101c7812 */ /* 0x000fe400078ec0ff */
[C---:B------:R-:W-:Y:S02]  /*d660*/  SHF.L.U32 R26, R18.reuse, 0x10, RZ ;  /* 0x00000010121a7819 */ /* 0x040fe400000006ff */
[----:B-1----:R-:W-:Y:S02]  /*d670*/  LOP3.LUT R30, R18, 0xffff0000, RZ, 0xc0, !PT ;  /* 0xffff0000121e7812 */ /* 0x002fe400078ec0ff */
        /* <DEDUP_REMOVED lines=28> */
.L_x_5528:
[----:B------:R-:W-:Y:S05]  /*d840*/  BSYNC.RECONVERGENT B0 ;  /* 0x0000000000007941 */ /* 0x000fea0003800200 */
.L_x_5527:
[----:B-----5:R1:W-:Y:S02]  /*d850*/  STS.128 [R215+0x3800], R16 ;  /* 0x00380010d7007388 */ /* 0x0203e40000000c00 */
.L_x_5526:
[----:B------:R-:W-:Y:S05]  /*d860*/  BSYNC.RECONVERGENT B1 ;  /* 0x0000000000017941 */ /* 0x000fea0003800200 */
.L_x_5525:
        /* <DEDUP_REMOVED lines=54> */
[----:B------:R-:W-:Y:S01]  /*dbd0*/  F2FP.BF16.F32.PACK_AB R18, R22, R17 ;  /* 0x000000111612723e */ /* 0x000fe200000010ff */
[----:B------:R-:W-:Y:S01]  /*dbe0*/  IMAD.MOV.U32 R17, RZ, RZ, R0 ;  /* 0x000000ffff117224 */ /* 0x000fe200078e0000 */
[----:B------:R-:W-:Y:S02]  /*dbf0*/  MOV R19, R23 ;  /* 0x0000001700137202 */ /* 0x000fe40000000f00 */
.L_x_5530:
[----:B------:R-:W-:Y:S05]  /*dc00*/  BSYNC.RECONVERGENT B0 ;  /* 0x0000000000007941 */ /* 0x000fea0003800200 */
.L_x_5529:
[----:B-----5:R4:W-:Y:S01]  /*dc10*/  STS.128 [R215+0x5800], R16 ;  /* 0x00580010d7007388 */ /* 0x0209e20000000c00 */
[----:B------:R-:W-:Y:S05]  /*dc20*/  BRA `(.L_x_5482) ;  /* 0x0000004400787947 */ /* 0x000fea0003800000 */
.L_x_5484:
[----:B------:R-:W-:Y:S01]  /*dc30*/  UIADD3 UR10, UPT, UPT, -UR28, UR22, URZ ;  /* 0x000000161c0a7290 */ /* 0x000fe2000fffe1ff */
[----:B------:R-:W-:Y:S01]  /*dc40*/  LEA.HI R28, R11, R11, RZ, 0x1 ;  /* 0x0000000b0b1c7211 */ /* 0x000fe200078f08ff */
[----:B------:R-:W-:Y:S01]  /*dc50*/  BSSY.RECONVERGENT B2, `(.L_x_5531) ;  /* 0x0000115000027945 */ /* 0x000fe20003800200 */
[----:B------:R-:W-:Y:S02]  /*dc60*/  SHF.R.U32.HI R33, RZ, 0x1, R11 ;  /* 0x00000001ff217819 */ /* 0x000fe4000001160b */
[----:B------:R-:W-:Y:S02]  /*dc70*/  SHF.R.S32.HI R28, RZ, 0x1, R28 ;  /* 0x00000001ff1c7819 */ /* 0x000fe4000001141c */
[----:B------:R-:W-:-:S03]  /*dc80*/  ISETP.GE.AND P0, PT, R102, UR10, PT ;  /* 0x0000000a66007c0c */ /* 0x000fc6000bf06270 */
[----:B------:R-:W-:-:S05]  /*dc90*/  IMAD.MOV R30, RZ, RZ, -R28 ;  /* 0x000000ffff1e7224 */ /* 0x000fca00078e0a1c */
[----:B------:R-:W-:-:S05]  /*dca0*/  SHF.R.S32.HI R31, RZ, 0x1f, R30 ;  /* 0x0000001fff1f7819 */ /* 0x000fca000001141e */
        /* <DEDUP_REMOVED lines=91> */
.L_x_5535:
[----:B------:R-:W-:Y:S05]  /*e260*/  BSYNC.RECONVERGENT B0 ;  /* 0x0000000000007941 */ /* 0x000fea0003800200 */
.L_x_5534:
[----:B------:R-:W-:Y:S05]  /*e270*/  BSYNC.RECONVERGENT B1 ;  /* 0x0000000000017941 */ /* 0x000fea0003800200 */
.L_x_5533:
        /* <DEDUP_REMOVED lines=88> */
.L_x_5539:
[----:B------:R-:W-:Y:S05]  /*e800*/  BSYNC.RECONVERGENT B0 ;  /* 0x0000000000007941 */ /* 0x000fea0003800200 */
.L_x_5538:
[----:B-----5:R4:W-:Y:S02]  /*e810*/  STS.128 [R215+0x2000], R24 ;  /* 0x00200018d7007388 */ /* 0x0209e40000000c00 */
.L_x_5537:
[----:B------:R-:W-:Y:S05]  /*e820*/  BSYNC.RECONVERGENT B1 ;  /* 0x0000000000017941 */ /* 0x000fea0003800200 */
.L_x_5536:
        /* <DEDUP_REMOVED lines=85> */
.L_x_5541:
[----:B------:R-:W-:Y:S05]  /*ed80*/  BSYNC.RECONVERGENT B0 ;  /* 0x0000000000007941 */ /* 0x000fea0003800200 */
.L_x_5540:
[----:B-----5:R1:W-:Y:S02]  /*ed90*/  STS.128 [R215+0x4000], R24 ;  /* 0x00400018d7007388 */ /* 0x0203e40000000c00 */
.L_x_5532:
[----:B------:R-:W-:Y:S05]  /*eda0*/  BSYNC.RECONVERGENT B2 ;  /* 0x0000000000027941 */ /* 0x000fea0003800200 */
.L_x_5531:
        /* <DEDUP_REMOVED lines=96> */
.L_x_5547:
[----:B------:R-:W-:Y:S05]  /*f3b0*/  BSYNC.RECONVERGENT B0 ;  /* 0x0000000000007941 */ /* 0x000fea0003800200 */
.L_x_5546:
[----:B-----5:R4:W-:Y:S02]  /*f3c0*/  STS.128 [R215+0x800], R24 ;  /* 0x00080018d7007388 */ /* 0x0209e40000000c00 */
.L_x_5545:
[----:B------:R-:W-:Y:S05]  /*f3d0*/  BSYNC.RECONVERGENT B1 ;  /* 0x0000000000017941 */ /* 0x000fea0003800200 */
.L_x_5544:
        /* <DEDUP_REMOVED lines=89> */
.L_x_5551:
[----:B------:R-:W-:Y:S05]  /*f970*/  BSYNC.RECONVERGENT B0 ;  /* 0x0000000000007941 */ /* 0x000fea0003800200 */
.L_x_5550:
[----:B-----5:R4:W-:Y:S02]  /*f980*/  STS.128 [R215+0x2800], R24 ;  /* 0x00280018d7007388 */ /* 0x0209e40000000c00 */
.L_x_5549:
[----:B------:R-:W-:Y:S05]  /*f990*/  BSYNC.RECONVERGENT B1 ;  /* 0x0000000000017941 */ /* 0x000fea0003800200 */
.L_x_5548:
        /* <DEDUP_REMOVED lines=86> */
.L_x_5553:
[----:B------:R-:W-:Y:S05]  /*ff00*/  BSYNC.RECONVERGENT B0 ;  /* 0x0000000000007941 */ /* 0x000fea0003800200 */
.L_x_5552:
[----:B-----5:R1:W-:Y:S02]  /*ff10*/  STS.128 [R215+0x4800], R4 ;  /* 0x00480004d7007388 */ /* 0x0203e40000000c00 */
.L_x_5543:
[----:B------:R-:W-:Y:S05]  /*ff20*/  BSYNC.RECONVERGENT B2 ;  /* 0x0000000000027941 */ /* 0x000fea0003800200 */
.L_x_5542:
[----:B------:R-:W-:Y:S01]  /*ff30*/  IADD3 R15, PT, PT, R102, 0x20, RZ ;  /* 0x00000020660f7810 */ /* 0x000fe20007ffe0ff */
[----:B------:R-:W-:Y:S03]  /*ff40*/  BSSY.RECONVERGENT B2, `(.L_x_5554) ;  /* 0x0000116000027945 */ /* 0x000fe60003800200 */
[----:B------:R-:W-:-:S13]  /*ff50*/  ISETP.GE.AND P0, PT, R15, UR10, PT ;  /* 0x0000000a0f007c0c */ /* 0x000fda000bf06270 */
        /* <DEDUP_REMOVED lines=93> */
.L_x_5559:
[----:B------:R-:W-:Y:S05]  /*10530*/  BSYNC.RECONVERGENT B0 ;  /* 0x0000000000007941 */ /* 0x000fea0003800200 */
.L_x_5558:
[----:B-----5:R4:W-:Y:S02]  /*10540*/  STS.128 [R215+0x1000], R24 ;  /* 0x00100018d7007388 */ /* 0x0209e40000000c00 */
.L_x_5557:
[----:B------:R-:W-:Y:S05]  /*10550*/  BSYNC.RECONVERGENT B1 ;  /* 0x0000000000017941 */ /* 0x000fea0003800200 */
.L_x_5556:
        /* <DEDUP_REMOVED lines=88> */
.L_x_5563:
[----:B------:R-:W-:Y:S05]  /*10ae0*/  BSYNC.RECONVERGENT B0 ;  /* 0x0000000000007941 */ /* 0x000fea0003800200 */
.L_x_5562:
[----:B-----5:R1:W-:Y:S02]  /*10af0*/  STS.128 [R215+0x3000], R24 ;  /* 0x00300018d7007388 */ /* 0x0203e40000000c00 */
.L_x_5561:
[----:B------:R-:W-:Y:S05]  /*10b00*/  BSYNC.RECONVERGENT B1 ;  /* 0x0000000000017941 */ /* 0x000fea0003800200 */
.L_x_5560:
        /* <DEDUP_REMOVED lines=87> */
.L_x_5565:
[----:B------:R-:W-:Y:S05]  /*11080*/  BSYNC.RECONVERGENT B0 ;  /* 0x0000000000007941 */ /* 0x000fea0003800200 */
.L_x_5564:
[----:B-----5:R4:W-:Y:S02]  /*11090*/  STS.128 [R215+0x5000], R24 ;  /* 0x00500018d7007388 */ /* 0x0209e40000000c00 */
.L_x_5555:
[----:B------:R-:W-:Y:S05]  /*110a0*/  BSYNC.RECONVERGENT B2 ;  /* 0x0000000000027941 */ /* 0x000fea0003800200 */
.L_x_5554:
[----:B------:R-:W-:-:S04]  /*110b0*/  IADD3 R29, PT, PT, R102, 0x30, RZ ;  /* 0x00000030661d7810 */ /* 0x000fc80007ffe0ff */
[----:B------:R-:W-:-:S13]  /*110c0*/  ISETP.GE.AND P0, PT, R29, UR10, PT ;  /* 0x0000000a1d007c0c */ /* 0x000fda000bf06270 */
[----:B------:R-:W-:Y:S05]  /*110d0*/  @P0 BRA `(.L_x_5482) ;  /* 0x00000010004c0947 */ /* 0x000fea0003800000 */
[----:B------:R-:W3:Y:S01]  /*110e0*/  LDC R35, c[0x0][0x440] ;  /* 0x00011000ff237b82 */ /* 0x000ee20000000800 */
[----:B-12-4-:R-:W-:Y:S01]  /*110f0*/  IMAD.WIDE.U32 R38, R2, 0x60, R36 ;  /* 0x0000006002267825 */ /* 0x016fe200078e0024 */
[----:B------:R-:W-:Y:S03]  /*11100*/  BSSY.RECONVERGENT B1, `(.L_x_5566) ;  /* 0x000005c000017945 */ /* 0x000fe60003800200 */
[----:B------:R-:W-:-:S05]  /*11110*/  IMAD R3, R3, 0x60, RZ ;  /* 0x0000006003037824 */ /* 0x000fca00078e02ff */
[----:B------:R-:W-:Y:S01]  /*11120*/  IADD3 R39, PT, PT, R3, R39, RZ ;  /* 0x0000002703277210 */ /* 0x000fe20007ffe0ff */
[----:B------:R-:W-:Y:S01]  /*11130*/  IMAD R3, R28, 0x30, RZ ;  /* 0x000000301c037824 */ /* 0x000fe200078e02ff */
[----:B---3--:R-:W-:-:S13]  /*11140*/  ISETP.GE.AND P0, PT, R12, R35, PT ;  /* 0x000000230c00720c */ /* 0x008fda0003f06270 */
        /* <DEDUP_REMOVED lines=38> */
[----:B--2---:R-:W-:Y:S01]  /*113b0*/  IMAD.U32 R43, R21, 0x10000, RZ ;  /* 0x00010000152b7824 */ /* 0x004fe200078e00ff */
        /* <DEDUP_REMOVED lines=46> */
.L_x_5569:
[----:B------:R-:W-:Y:S05]  /*116a0*/  BSYNC.RECONVERGENT B0 ;  /* 0x0000000000007941 */ /* 0x000fea0003800200 */
.L_x_5568:
[----:B-----5:R3:W-:Y:S02]  /*116b0*/  STS.128 [R215+0x1800], R24 ;  /* 0x00180018d7007388 */ /* 0x0207e40000000c00 */
.L_x_5567:
[----:B------:R-:W-:Y:S05]  /*116c0*/  BSYNC.RECONVERGENT B1 ;  /* 0x0000000000017941 */ /* 0x000fea0003800200 */
.L_x_5566:
        /* <DEDUP_REMOVED lines=87> */
.L_x_5573:
[----:B------:R-:W-:Y:S05]  /*11c40*/  BSYNC.RECONVERGENT B0 ;  /* 0x0000000000007941 */ /* 0x000fea0003800200 */
.L_x_5572:
[----:B-----5:R1:W-:Y:S02]  /*11c50*/  STS.128 [R215+0x3800], R24 ;  /* 0x00380018d7007388 */ /* 0x0203e40000000c00 */
.L_x_5571:
[----:B------:R-:W-:Y:S05]  /*11c60*/  BSYNC.RECONVERGENT B1 ;  /* 0x0000000000017941 */ /* 0x000fea0003800200 */
.L_x_5570:
        /* <DEDUP_REMOVED lines=15> */
[C---:B------:R-:W-:Y:S02]  /*11d60*/  IMAD.SHL.U32 R0, R2.reuse, 0x2, RZ ;  /* 0x0000000202007824 */ /* 0x040fe400078e00ff */
        /* <DEDUP_REMOVED lines=27> */
[C---:B------:R-:W-:Y:S01]  /*11f20*/  IMAD.U32 R27, R17.reuse, 0x10000, RZ ;  /* 0x00010000111b7824 */ /* 0x040fe200078e00ff */
[----:B------:R-:W-:Y:S01]  /*11f30*/  LOP3.LUT R34, R17, 0xffff0000, RZ, 0xc0, !PT ;  /* 0xffff000011227812 */ /* 0x000fe200078ec0ff */
[----:B------:R-:W-:Y:S01]  /*11f40*/  IMAD.U32 R17, R19, 0x10000, RZ ;  /* 0x0001000013117824 */ /* 0x000fe200078e00ff */
        /* <DEDUP_REMOVED lines=9> */
[----:B------:R-:W-:Y:S01]  /*11fe0*/  @!P0 FADD.FTZ R34, -R34, -RZ ;  /* 0x800000ff22228221 */ /* 0x000fe20000010100 */
[----:B------:R-:W-:Y:S01]  /*11ff0*/  FMUL.FTZ R17, R24, R17 ;  /* 0x0000001118117220 */ /* 0x000fe20000410000 */
[----:B------:R-:W-:Y:S01]  /*12000*/  @!P0 FADD.FTZ R18, -R18, -RZ ;  /* 0x800000ff12128221 */ /* 0x000fe20000010100 */
[----:B------:R-:W-:Y:S01]  /*12010*/  FMUL.FTZ R7, R7, R16 ;  /* 0x0000001007077220 */ /* 0x000fe20000410000 */
[----:B------:R-:W-:Y:S01]  /*12020*/  FMUL.FTZ R19, R26, R19 ;  /* 0x000000131a137220 */ /* 0x000fe20000410000 */
[----:B------:R-:W-:Y:S01]  /*12030*/  FMUL.FTZ R14, R14, R33 ;  /* 0x000000210e0e7220 */ /* 0x000fe20000410000 */
[----:B------:R-:W-:Y:S01]  /*12040*/  @!P0 FADD.FTZ R35, -R35, -RZ ;  /* 0x800000ff23238221 */ /* 0x000fe20000010100 */
[C---:B----4-:R-:W-:Y:S01]  /*12050*/  IMAD.U32 R24, R20.reuse, 0x10000, RZ ;  /* 0x0001000014187824 */ /* 0x050fe200078e00ff */
[----:B------:R-:W-:Y:S01]  /*12060*/  LOP3.LUT R20, R20, 0xffff0000, RZ, 0xc0, !PT ;  /* 0xffff000014147812 */ /* 0x000fe200078ec0ff */
[----:B------:R-:W-:Y:S01]  /*12070*/  FMUL.FTZ R6, R6, R27 ;  /* 0x0000001b06067220 */ /* 0x000fe20000410000 */
[----:B------:R-:W-:Y:S01]  /*12080*/  SHF.L.U32 R16, R21, 0x10, RZ ;  /* 0x0000001015107819 */ /* 0x000fe200000006ff */
[----:B------:R-:W-:Y:S01]  /*12090*/  FMUL.FTZ R31, R31, R34 ;  /* 0x000000221f1f7220 */ /* 0x000fe20000410000 */
[----:B------:R-:W-:Y:S01]  /*120a0*/  LOP3.LUT R26, R21, 0xffff0000, RZ, 0xc0, !PT ;  /* 0xffff0000151a7812 */ /* 0x000fe200078ec0ff */
[----:B------:R-:W-:Y:S01]  /*120b0*/  FMUL.FTZ R18, R25, R18 ;  /* 0x0000001219127220 */ /* 0x000fe20000410000 */
[----:B------:R-:W-:Y:S01]  /*120c0*/  IMAD.U32 R25, R22, 0x10000, RZ ;  /* 0x0001000016197824 */ /* 0x000fe200078e00ff */
[----:B------:R-:W-:Y:S01]  /*120d0*/  SHF.L.U32 R21, R23, 0x10, RZ ;  /* 0x0000001017157819 */ /* 0x000fe200000006ff */
        /* <DEDUP_REMOVED lines=17> */
.L_x_5575:
[----:B------:R-:W-:Y:S05]  /*121f0*/  BSYNC.RECONVERGENT B0 ;  /* 0x0000000000007941 */ /* 0x000fea0003800200 */
.L_x_5574:
[----:B-----5:R1:W-:Y:S02]  /*12200*/  STS.128 [R215+0x5800], R4 ;  /* 0x00580004d7007388 */ /* 0x0203e40000000c00 */
.L_x_5482:
[----:B------:R-:W-:Y:S05]  /*12210*/  BSYNC.RECONVERGENT B3 ;  /* 0x0000000000037941 */ /* 0x000fea0003800200 */
.L_x_5471:
[----:B------:R-:W-:Y:S01]  /*12220*/  UIADD3 UR15, UPT, UPT, -UR34, UR29, URZ ;  /* 0x0000001d220f7290 */ /* 0x000fe2000fffe1ff */
[----:B------:R-:W-:Y:S05]  /*12230*/  BSSY.RECONVERGENT B0, `(.L_x_5576) ;  /* 0x000001a000007945 */ /* 0x000fea0003800200 */
[----:B------:R-:W-:-:S13]  /*12240*/  ISETP.GE.AND P3, PT, R102, UR15, PT ;  /* 0x0000000f66007c0c */ /* 0x000fda000bf66270 */
[----:B------:R-:W-:Y:S05]  /*12250*/  @P3 BRA `(.L_x_5577) ;  /* 0x00000000005c3947 */ /* 0x000fea0003800000 */
[----:B------:R-:W2:Y:S02]  /*12260*/  LDCU UR8, c[0x0][0x440] ;  /* 0x00008800ff0877ac */ /* 0x000ea40008000800 */
[----:B--2---:R-:W-:Y:S02]  /*12270*/  ISETP.GE.AND P1, PT, R12, UR8, PT ;  /* 0x000000080c007c0c */ /* 0x004fe4000bf26270 */
        /* <DEDUP_REMOVED lines=20> */
.L_x_5578:
[----:B------:R1:W-:Y:S02]  /*123c0*/  STS.128 [R215+0xa000], RZ ;  /* 0x00a000ffd7007388 */ /* 0x0003e40000000c00 */
.L_x_5577:
[----:B------:R-:W-:Y:S05]  /*123d0*/  BSYNC.RECONVERGENT B0 ;  /* 0x0000000000007941 */ /* 0x000fea0003800200 */
.L_x_5576:
[----:B------:R-:W-:Y:S01]  /*123e0*/  ISETP.GE.AND P0, PT, R32, UR15, PT ;  /* 0x0000000f20007c0c */ /* 0x000fe2000bf06270 */
[----:B------:R-:W-:-:S12]  /*123f0*/  BSSY.RECONVERGENT B0, `(.L_x_5579) ;  /* 0x000001b000007945 */ /* 0x000fd80003800200 */
[----:B------:R-:W-:Y:S05]  /*12400*/  @P0 BRA `(.L_x_5580) ;  /* 0x0000000000640947 */ /* 0x000fea0003800000 */
[----:B------:R-:W1:Y:S01]  /*12410*/  LDCU UR8, c[0x0][0x440] ;  /* 0x00008800ff0877ac */ /* 0x000e620008000800 */
[----:B--2---:R-:W-:Y:S02]  /*12420*/  IMAD.U32 R3, RZ, RZ, UR31 ;  /* 0x0000001fff037e24 */ /* 0x004fe4000f8e00ff */
[----:B------:R-:W-:-:S03]  /*12430*/  IMAD.U32 R0, RZ, RZ, UR30 ;  /* 0x0000001eff007e24 */ /* 0x000fc6000f8e00ff */
        /* <DEDUP_REMOVED lines=21> */
.L_x_5581:
[----:B------:R2:W-:Y:S02]  /*12590*/  STS.128 [R215+0xa800], RZ ;  /* 0x00a800ffd7007388 */ /* 0x0005e40000000c00 */
.L_x_5580:
[----:B------:R-:W-:Y:S05]  /*125a0*/  BSYNC.RECONVERGENT B0 ;  /* 0x0000000000007941 */ /* 0x000fea0003800200 */
.L_x_5579:
[----:B------:R-:W-:Y:S01]  /*125b0*/  ISETP.GE.AND P0, PT, R15, UR15, PT ;  /* 0x0000000f0f007c0c */ /* 0x000fe2000bf06270 */
        /* <DEDUP_REMOVED lines=25> */
.L_x_5584:
[----:B------:R2:W-:Y:S02]  /*12750*/  STS.128 [R215+0xb000], RZ ;  /* 0x00b000ffd7007388 */ /* 0x0005e40000000c00 */
.L_x_5583:
[----:B------:R-:W-:Y:S05]  /*12760*/  BSYNC.RECONVERGENT B0 ;  /* 0x0000000000007941 */ /* 0x000fea0003800200 */
.L_x_5582:
[----:B------:R-:W-:Y:S01]  /*12770*/  ISETP.GE.AND P0, PT, R29, UR15, PT ;  /* 0x0000000f1d007c0c */ /* 0x000fe2000bf06270 */
[----:B------:R-:W-:-:S12]  /*12780*/  BSSY.RECONVERGENT B0, `(.L_x_5585) ;  /* 0x0000019000007945 */ /* 0x000fd80003800200 */
[----:B------:R-:W-:Y:S05]  /*12790*/  @P0 BRA `(.L_x_5586) ;  /* 0x00000000005c0947 */ /* 0x000fea0003800000 */
[----:B-12---:R-:W1:Y:S01]  /*127a0*/  LDC.64 R2, c[0x0][0x3b8] ;  /* 0x0000ee00ff027b82 */ /* 0x006e620000000a00 */
[----:B------:R-:W2:Y:S02]  /*127b0*/  LDCU UR8, c[0x0][0x440] ;  /* 0x00008800ff0877ac */ /* 0x000ea40008000800 */
[----:B--2---:R-:W-:Y:S02]  /*127c0*/  ISETP.GE.AND P2, PT, R12, UR8, PT ;  /* 0x000000080c007c0c */ /* 0x004fe4000bf46270 */
[----:B------:R-:W-:Y:S02]  /*127d0*/  ISETP.GE.AND P1, PT, R10, UR8, PT ;  /* 0x000000080a007c0c */ /* 0x000fe4000bf26270 */
        /* <DEDUP_REMOVED lines=19> */
.L_x_5586:
[----:B------:R-:W-:Y:S05]  /*12910*/  BSYNC.RECONVERGENT B0 ;  /* 0x0000000000007941 */ /* 0x000fea0003800200 */
.L_x_5585:
[----:B------:R-:W2:Y:S01]  /*12920*/  LDCU.64 UR10, c[0x0][0x540] ;  /* 0x0000a800ff0a77ac */ /* 0x000ea20008000a00 */
[----:B------:R-:W0:Y:S01]  /*12930*/  LDGDEPBAR ;  /* 0x00000000000079af */ /* 0x000e220000000000 */
[----:B------:R-:W3:Y:S01]  /*12940*/  LDCU.64 UR8, c[0x0][0x538] ;  /* 0x0000a700ff0877ac */ /* 0x000ee20008000a00 */
[----:B------:R-:W-:Y:S01]  /*12950*/  UMOV UR16, UR26 ;  /* 0x0000001a00107c82 */ /* 0x000fe20008000000 */
[----:B------:R-:W-:Y:S02]  /*12960*/  UMOV UR17, URZ ;  /* 0x000000ff00117c82 */ /* 0x000fe40008000000 */
[----:B--2---:R-:W-:-:S04]  /*12970*/  UIMAD.WIDE.U32 UR16, UR27, UR10, UR16 ;  /* 0x0000000a1b1072a5 */ /* 0x004fc8000f8e0010 */
[----:B------:R-:W-:Y:S02]  /*12980*/  UIMAD UR11, UR27, UR11, UR17 ;  /* 0x0000000b1b0b72a4 */ /* 0x000fe4000f8e0211 */
[----:B---3--:R-:W-:Y:S01]  /*12990*/  ULEA UR8, UP0, UR16, UR8, 0x2 ;  /* 0x0000000810087291 */ /* 0x008fe2000f8010ff */
[C---:B------:R-:W-:Y:S01]  /*129a0*/  SHF.L.U32 R181, R49.reuse, 0x5, RZ ;  /* 0x0000000531b57819 */ /* 0x040fe200000006ff */
[----:B------:R-:W-:Y:S01]  /*129b0*/  IMAD.SHL.U32 R0, R49, 0x40, RZ ;  /* 0x0000004031007824 */ /* 0x000fe200078e00ff */
[----:B------:R-:W-:-:S04]  /*129c0*/  DEPBAR.LE SB0, 0x0 ;  /* 0x000080000000791a */ /* 0x000fc80000000000 */
[----:B------:R-:W-:Y:S01]  /*129d0*/  ULEA.HI.X UR9, UR16, UR9, UR11, 0x2, UP0 ;  /* 0x0000000910097291 */ /* 0x000fe200080f140b */
[----:B-1----:R-:W-:-:S03]  /*129e0*/  IMAD.U32 R4, RZ, RZ, UR8 ;  /* 0x00000008ff047e24 */ /* 0x002fc6000f8e00ff */
[----:B------:R-:W1:Y:S02]  /*129f0*/  LDCU UR8, c[0x0][0x458] ;  /* 0x00008b00ff0877ac */ /* 0x000e640008000800 */
[----:B------:R-:W-:-:S05]  /*12a00*/  IMAD.U32 R5, RZ, RZ, UR9 ;  /* 0x00000009ff057e24 */ /* 0x000fca000f8e00ff */
[----:B------:R-:W2:Y:S01]  /*12a10*/  LDG.E R3, desc[UR6][R4.64] ;  /* 0x0000000604037981 */ /* 0x000ea2000c1e1900 */
[----:B------:R-:W-:Y:S01]  /*12a20*/  LOP3.LUT R181, R181, 0x7c00, RZ, 0xc0, !PT ;  /* 0x00007c00b5b57812 */ /* 0x000fe200078ec0ff */
[----:B------:R-:W-:Y:S01]  /*12a30*/  BSSY.RECONVERGENT B0, `(.L_x_5587) ;  /* 0x0000024000007945 */ /* 0x000fe20003800200 */
[----:B------:R-:W-:Y:S01]  /*12a40*/  IMAD.SHL.U32 R14, R49, 0x2, RZ ;  /* 0x00000002310e7824 */ /* 0x000fe200078e00ff */
[----:B-1----:R-:W2:Y:S01]  /*12a50*/  MUFU.RCP R2, UR8 ;  /* 0x0000000800027d08 */ /* 0x002ea20008001000 */
[----:B------:R-:W-:Y:S01]  /*12a60*/  BAR.SYNC.DEFER_BLOCKING 0x0 ;  /* 0x0000000000007b1d */ /* 0x000fe20000010000 */
[----:B--2---:R-:W-:Y:S01]  /*12a70*/  FMUL.FTZ R2, R3, R2 ;  /* 0x0000000203027220 */ /* 0x004fe20000410000 */
[----:B------:R-:W-:-:S04]  /*12a80*/  LOP3.LUT R3, R181, 0x200, R0, 0xf8, !PT ;  /* 0x00000200b5037812 */ /* 0x000fc800078ef800 */
[----:B------:R-:W-:Y:S02]  /*12a90*/  R2UR UR14, R2 ;  /* 0x00000000020e72ca */ /* 0x000fe400000e0000 */
[----:B------:R-:W-:Y:S01]  /*12aa0*/  IADD3 R60, PT, PT, R60, R3, RZ ;  /* 0x000000033c3c7210 */ /* 0x000fe20007ffe0ff */
        /* <DEDUP_REMOVED lines=23> */
.L_x_5589:
[----:B------:R3:W-:Y:S01]  /*12c20*/  STS.128 [R215+0x10000], RZ ;  /* 0x010000ffd7007388 */ /* 0x0007e20000000c00 */
[----:B------:R-:W-:Y:S05]  /*12c30*/  BRA `(.L_x_5590) ;  /* 0x00000000000c7947 */ /* 0x000fea0003800000 */
.L_x_5588:
[----:B------:R1:W-:Y:S04]  /*12c40*/  STS.128 [R215+0xc000], RZ ;  /* 0x00c000ffd7007388 */ /* 0x0003e80000000c00 */
[----:B------:R1:W-:Y:S04]  /*12c50*/  STS.128 [R215+0xe000], RZ ;  /* 0x00e000ffd7007388 */ /* 0x0003e80000000c00 */
[----:B------:R1:W-:Y:S02]  /*12c60*/  STS.128 [R215+0x10000], RZ ;  /* 0x010000ffd7007388 */ /* 0x0003e40000000c00 */
.L_x_5590:
[----:B------:R-:W-:Y:S05]  /*12c70*/  BSYNC.RECONVERGENT B0 ;  /* 0x0000000000007941 */ /* 0x000fea0003800200 */
.L_x_5587:
[----:B------:R-:W-:Y:S01]  /*12c80*/  ISETP.GE.AND P0, PT, R32, UR15, PT ;  /* 0x0000000f20007c0c */ /* 0x000fe2000bf06270 */
[----:B------:R-:W-:-:S12]  /*12c90*/  BSSY.RECONVERGENT B0, `(.L_x_5591) ;  /* 0x000001e000007945 */ /* 0x000fd80003800200 */
[----:B------:R1:W-:Y:S04]  /*12ca0*/  @P0 STS.128 [R215+0xc800], RZ ;  /* 0x00c800ffd7000388 */ /* 0x0003e80000000c00 */
[----:B------:R1:W-:Y:S04]  /*12cb0*/  @P0 STS.128 [R215+0xe800], RZ ;  /* 0x00e800ffd7000388 */ /* 0x0003e80000000c00 */
[----:B------:R1:W-:Y:S01]  /*12cc0*/  @P0 STS.128 [R215+0x10800], RZ ;  /* 0x010800ffd7000388 */ /* 0x0003e20000000c00 */
[----:B------:R-:W-:Y:S05]  /*12cd0*/  @P0 BRA `(.L_x_5592) ;  /* 0x0000000000640947 */ /* 0x000fea0003800000 */
[----:B------:R-:W2:Y:S01]  /*12ce0*/  LDCU UR8, c[0x0][0x440] ;  /* 0x00008800ff0877ac */ /* 0x000ea20008000800 */
[----:B-1----:R-:W-:Y:S02]  /*12cf0*/  IMAD.U32 R3, RZ, RZ, UR33 ;  /* 0x00000021ff037e24 */ /* 0x002fe4000f8e00ff */
[----:B------:R-:W-:-:S03]  /*12d00*/  IMAD.U32 R2, RZ, RZ, UR32 ;  /* 0x00000020ff027e24 */ /* 0x000fc6000f8e00ff */
[----:B------:R-:W-:-:S04]  /*12d10*/  LEA R4, P2, R3, R196, 0x1 ;  /* 0x000000c403047211 */ /* 0x000fc800078408ff */
        /* <DEDUP_REMOVED lines=20> */
.L_x_5593:
[----:B------:R2:W-:Y:S02]  /*12e60*/  STS.128 [R215+0x10800], RZ ;  /* 0x010800ffd7007388 */ /* 0x0005e40000000c00 */
.L_x_5592:
[----:B------:R-:W-:Y:S05]  /*12e70*/  BSYNC.RECONVERGENT B0 ;  /* 0x0000000000007941 */ /* 0x000fea0003800200 */
.L_x_5591:
[----:B------:R-:W-:Y:S01]  /*12e80*/  ISETP.GE.AND P0, PT, R15, UR15, PT ;  /* 0x0000000f0f007c0c */ /* 0x000fe2000bf06270 */
[----:B------:R-:W-:-:S12]  /*12e90*/  BSSY.RECONVERGENT B0, `(.L_x_5594) ;  /* 0x000001d000007945 */ /* 0x000fd80003800200 */
[----:B------:R1:W-:Y:S04]  /*12ea0*/  @P0 STS.128 [R215+0xd000], RZ ;  /* 0x00d000ffd7000388 */ /* 0x0003e80000000c00 */
[----:B------:R1:W-:Y:S04]  /*12eb0*/  @P0 STS.128 [R215+0xf000], RZ ;  /* 0x00f000ffd7000388 */ /* 0x0003e80000000c00 */
[----:B------:R1:W-:Y:S01]  /*12ec0*/  @P0 STS.128 [R215+0x11000], RZ ;  /* 0x011000ffd7000388 */ /* 0x0003e20000000c00 */
        /* <DEDUP_REMOVED lines=24> */
.L_x_5596:
[----:B------:R2:W-:Y:S02]  /*13050*/  STS.128 [R215+0x11000], RZ ;  /* 0x011000ffd7007388 */ /* 0x0005e40000000c00 */
.L_x_5595:
[----:B------:R-:W-:Y:S05]  /*13060*/  BSYNC.RECONVERGENT B0 ;  /* 0x0000000000007941 */ /* 0x000fea0003800200 */
.L_x_5594:
[----:B------:R-:W-:Y:S01]  /*13070*/  ISETP.GE.AND P0, PT, R29, UR15, PT ;  /* 0x0000000f1d007c0c */ /* 0x000fe2000bf06270 */
[----:B------:R-:W-:Y:S01]  /*13080*/  BSSY.RECONVERGENT B0, `(.L_x_5597) ;  /* 0x0000021000007945 */ /* 0x000fe20003800200 */
[----:B------:R-:W-:Y:S02]  /*13090*/  SHF.R.U32.HI R183, RZ, 0x2, R49 ;  /* 0x00000002ffb77819 */ /* 0x000fe40000011631 */
[----:B-1----:R-:W-:Y:S02]  /*130a0*/  LOP3.LUT R2, R61, 0x1f0, RZ, 0xc0, !PT ;  /* 0x000001f03d027812 */ /* 0x002fe400078ec0ff */
[----:B------:R-:W-:-:S07]  /*130b0*/  LOP3.LUT R183, R183, 0x7, RZ, 0xc0, !PT ;  /* 0x00000007b7b77812 */ /* 0x000fce00078ec0ff */
[----:B------:R1:W-:Y:S04]  /*130c0*/  @P0 STS.128 [R215+0xd800], RZ ;  /* 0x00d800ffd7000388 */ /* 0x0003e80000000c00 */
[----:B------:R1:W-:Y:S04]  /*130d0*/  @P0 STS.128 [R215+0xf800], RZ ;  /* 0x00f800ffd7000388 */ /* 0x0003e80000000c00 */
[----:B------:R1:W-:Y:S01]  /*130e0*/  @P0 STS.128 [R215+0x11800], RZ ;  /* 0x011800ffd7000388 */ /* 0x0003e20000000c00 */
[----:B------:R-:W-:Y:S05]  /*130f0*/  @P0 BRA `(.L_x_5598) ;  /* 0x0000000000640947 */ /* 0x000fea0003800000 */
[----:B--2---:R-:W4:Y:S01]  /*13100*/  LDC.64 R4, c[0x0][0x3c0] ;  /* 0x0000f000ff047b82 */ /* 0x004f220000000a00 */
[----:B------:R-:W2:Y:S02]  /*13110*/  LDCU UR8, c[0x0][0x440] ;  /* 0x00008800ff0877ac */ /* 0x000ea40008000800 */
[----:B--2---:R-:W-:Y:S02]  /*13120*/  ISETP.GE.AND P1, PT, R12, UR8, PT ;  /* 0x000000080c007c0c */ /* 0x004fe4000bf26270 */
        /* <DEDUP_REMOVED lines=21> */
.L_x_5599:
[----:B------:R4:W-:Y:S02]  /*13280*/  STS.128 [R215+0x11800], RZ ;  /* 0x011800ffd7007388 */ /* 0x0009e40000000c00 */
.L_x_5598:
[----:B------:R-:W-:Y:S05]  /*13290*/  BSYNC.RECONVERGENT B0 ;  /* 0x0000000000007941 */ /* 0x000fea0003800200 */
.L_x_5597:
[----:B------:R-:W-:Y:S01]  /*132a0*/  LOP3.LUT R3, R62, 0x8, R49, 0x78, !PT ;  /* 0x000000083e037812 */ /* 0x000fe200078e7831 */
[----:B------:R-:W-:Y:S01]  /*132b0*/  IMAD.MOV.U32 R180, RZ, RZ, 0x20 ;  /* 0x00000020ffb47424 */ /* 0x000fe200078e00ff */
[----:B------:R-:W-:Y:S01]  /*132c0*/  LOP3.LUT R192, R0, 0x400, RZ, 0xc0, !PT ;  /* 0x0000040000c07812 */ /* 0x000fe200078ec0ff */
[----:B------:R-:W-:Y:S01]  /*132d0*/  IMAD.MOV.U32 R135, RZ, RZ, 0x40 ;  /* 0x00000040ff877424 */ /* 0x000fe200078e00ff */
[----:B------:R-:W-:Y:S01]  /*132e0*/  LEA R91, R60, UR5, 0x1 ;  /* 0x000000053c5b7c11 */ /* 0x000fe2000f8e08ff */
[----:B------:R-:W2:Y:S01]  /*132f0*/  LDCU UR8, c[0x0][0x508] ;  /* 0x0000a100ff0877ac */ /* 0x000ea20008000800 */
[----:B------:R-:W-:Y:S01]  /*13300*/  LOP3.LUT P6, RZ, R49, 0x2, RZ, 0xc0, !PT ;  /* 0x0000000231ff7812 */ /* 0x000fe200078cc0ff */
[----:B------:R-:W-:Y:S01]  /*13310*/  IMAD R192, R3, 0x2, R192 ;  /* 0x0000000203c07824 */ /* 0x000fe200078e02c0 */
[----:B------:R-:W-:Y:S01]  /*13320*/  LOP3.LUT P2, RZ, R49, 0x4, RZ, 0xc0, !PT ;  /* 0x0000000431ff7812 */ /* 0x000fe2000784c0ff */
[----:B------:R-:W-:Y:S01]  /*13330*/  LDSM.16.M88.4 R44, [R91] ;  /* 0x000000005b2c783b */ /* 0x000fe20000000200 */
[----:B------:R-:W-:Y:S01]  /*13340*/  SEL R8, R180, 0xffffffe0, !P6 ;  /* 0xffffffe0b4087807 */ /* 0x000fe20007000000 */
[----:B------:R-:W-:Y:S01]  /*13350*/  VIADD R11, R192, UR5 ;  /* 0x00000005c00b7c36 */ /* 0x000fe20008000000 */
[----:B------:R-:W-:Y:S01]  /*13360*/  SEL R135, R135, 0xffffffc0, !P2 ;  /* 0xffffffc087877807 */ /* 0x000fe20005000000 */
[----:B------:R-:W3:Y:S01]  /*13370*/  LDSM.16.M88.4 R28, [R192+UR5+0x6000] ;  /* 0x00600005c01c783b */ /* 0x000ee20008000200 */
[----:B------:R-:W-:Y:S01]  /*13380*/  IADD3 R133, PT, PT, R183, UR28, R2 ;  /* 0x0000001cb7857c10 */ /* 0x000fe2000fffe002 */
[--C-:B------:R-:W-:Y:S01]  /*13390*/  IMAD.IADD R90, R91, 0x1, R8.reuse ;  /* 0x000000015b5a7824 */ /* 0x100fe200078e0208 */
[----:B------:R-:W-:Y:S01]  /*133a0*/  LOP3.LUT R148, R14, 0x6, RZ, 0xc0, !PT ;  /* 0x000000060e947812 */ /* 0x000fe200078ec0ff */
[----:B------:R-:W1:Y:S01]  /*133b0*/  LDSM.16.M88.4 R20, [R192+UR5+0x6800] ;  /* 0x00680005c014783b */ /* 0x000e620008000200 */
[----:B------:R-:W-:Y:S01]  /*133c0*/  IMAD.IADD R88, R11, 0x1, R8 ;  /* 0x000000010b587824 */ /* 0x000fe200078e0208 */
[----:B------:R-:W-:Y:S01]  /*133d0*/  UISETP.GT.AND UP0, UPT, UR35, UR20, UPT ;  /* 0x000000142300728c */ /* 0x000fe2000bf04270 */
[--C-:B------:R-:W-:Y:S01]  /*133e0*/  IMAD.IADD R89, R91, 0x1, R135.reuse ;  /* 0x000000015b597824 */ /* 0x100fe200078e0287 */
[----:B------:R-:W1:Y:S01]  /*133f0*/  LDSM.16.M88.4 R64, [R192+UR5+0x7000] ;  /* 0x00700005c040783b */ /* 0x000e620008000200 */
[----:B------:R-:W-:Y:S01]  /*13400*/  IMAD.IADD R11, R11, 0x1, R135 ;  /* 0x000000010b0b7824 */ /* 0x000fe200078e0287 */
[----:B--2---:R-:W-:Y:S01]  /*13410*/  UIADD3 UR8, UPT, UPT, UR29, UR8, -UR22 ;  /* 0x000000081d087290 */ /* 0x004fe2000fffe816 */
[C---:B------:R-:W-:Y:S01]  /*13420*/  IMAD.IADD R15, R8.reuse, 0x1, R89 ;  /* 0x00000001080f7824 */ /* 0x040fe200078e0259 */
[----:B----4-:R-:W2:Y:S01]  /*13430*/  LDSM.16.M88.4 R4, [R192+UR5+0x7800] ;  /* 0x00780005c004783b */ /* 0x010ea20008000200 */
[----:B------:R-:W-:-:S02]  /*13440*/  IMAD.IADD R3, R8, 0x1, R11 ;  /* 0x0000000108037824 */ /* 0x000fc400078e020b */
[----:B------:R-:W-:Y:S01]  /*13450*/  IMAD.U32 R200, RZ, RZ, UR29 ;  /* 0x0000001dffc87e24 */ /* 0x000fe2000f8e00ff */
[----:B------:R-:W-:Y:S04]  /*13460*/  LDSM.16.M88.4 R56, [R90] ;  /* 0x000000005a38783b */ /* 0x000fe80000000200 */
[----:B------:R-:W4:Y:S04]  /*13470*/  LDSM.16.M88.4 R16, [R88+0x6000] ;  /* 0x006000005810783b */ /* 0x000f280000000200 */
[----:B------:R-:W4:Y:S04]  /*13480*/  LDSM.16.M88.4 R76, [R88+0x6800] ;  /* 0x00680000584c783b */ /* 0x000f280000000200 */
[----:B------:R-:W4:Y:S04]  /*13490*/  LDSM.16.M88.4 R52, [R88+0x7000] ;  /* 0x007000005834783b */ /* 0x000f280000000200 */
[----:B------:R-:W4:Y:S04]  /*134a0*/  LDSM.16.M88.4 R72, [R88+0x7800] ;  /* 0x007800005848783b */ /* 0x000f280000000200 */
[----:B------:R-:W-:Y:S01]  /*134b0*/  LDSM.16.M88.4 R40, [R11+0x6000] ;  /* 0x006000000b28783b */ /* 0x000fe20000000200 */
[C---:B---3--:R-:W-:Y:S03]  /*134c0*/  HMMA.16816.F32.BF16 R32, R44.reuse, R28, RZ ;  /* 0x0000001c2c20723c */ /* 0x048fe600000418ff */
[----:B------:R-:W-:Y:S04]  /*134d0*/  LDSM.16.M88.4 R36, [R11+0x6800] ;  /* 0x006800000b24783b */ /* 0x000fe80000000200 */
[----:B------:R-:W-:Y:S01]  /*134e0*/  LDSM.16.M88.4 R48, [R15] ;  /* 0x000000000f30783b */ /* 0x000fe20000000200 */
[C---:B-1----:R-:W-:Y:S03]  /*134f0*/  HMMA.16816.F32.BF16 R24, R44.reuse, R20, RZ ;  /* 0x000000142c18723c */ /* 0x042fe600000418ff */
[----:B-----5:R-:W-:Y:S04]  /*13500*/  LDSM.16.M88.4 R80, [R192+UR5+0x9000] ;  /* 0x00900005c050783b */ /* 0x020fe80008000200 */
[----:B------:R-:W-:Y:S01]  /*13510*/  LDSM.16.M88.4 R84, [R192+UR5+0xa800] ;  /* 0x00a80005c054783b */ /* 0x000fe20008000200 */
[C---:B------:R-:W-:Y:S03]  /*13520*/  HMMA.16816.F32.BF16 R68, R44.reuse, R64, RZ ;  /* 0x000000402c44723c */ /* 0x040fe600000418ff */
[----:B------:R-:W0:Y:S05]  /*13530*/  LDGDEPBAR ;  /* 0x00000000000079af */ /* 0x000e2a0000000000 */
[C---:B------:R-:W-:Y:S08]  /*13540*/  HMMA.16816.F32.BF16 R28, R44.reuse, R30, RZ ;  /* 0x0000001e2c1c723c */ /* 0x040ff000000418ff */
[C---:B------:R-:W-:Y:S08]  /*13550*/  HMMA.16816.F32.BF16 R20, R44.reuse, R22, RZ ;  /* 0x000000162c14723c */ /* 0x040ff000000418ff */
[C---:B------:R-:W-:Y:S08]  /*13560*/  HMMA.16816.F32.BF16 R64, R44.reuse, R66, RZ ;  /* 0x000000422c40723c */ /* 0x040ff000000418ff */
[C---:B--2---:R-:W-:Y:S08]  /*13570*/  HMMA.16816.F32.BF16 R60, R44.reuse, R4, RZ ;  /* 0x000000042c3c723c */ /* 0x044ff000000418ff */
[----:B------:R-:W-:Y:S01]  /*13580*/  HMMA.16816.F32.BF16 R44, R44, R6, RZ ;  /* 0x000000062c2c723c */ /* 0x000fe200000418ff */
[----:B------:R-:W1:Y:S07]  /*13590*/  LDSM.16.M88.4 R4, [R89] ;  /* 0x000000005904783b */ /* 0x000e6e0000000200 */
[C---:B----4-:R-:W-:Y:S08]  /*135a0*/  HMMA.16816.F32.BF16 R32, R56.reuse, R16, R32 ;  /* 0x000000103820723c */ /* 0x050ff00000041820 */
        /* <DEDUP_REMOVED lines=21> */
[C---:B---3--:R-:W-:Y:S08]  /*13700*/  HMMA.16816.F32.BF16 R60, R4.reuse, R76, R60 ;  /* 0x0000004c043c723c */ /* 0x048ff0000004183c */
[----:B------:R-:W-:Y:S01]  /*13710*/  HMMA.16816.F32.BF16 R56, R4, R78, R56 ;  /* 0x0000004e0438723c */ /* 0x000fe20000041838 */
[----:B------:R-:W3:Y:S04]  /*13720*/  LDSM.16.M88.4 R4, [R192+UR5+0x8800] ;  /* 0x00880005c004783b */ /* 0x000ee80008000200 */
[----:B------:R-:W-:Y:S03]  /*13730*/  LDSM.16.M88.4 R76, [R88+0x8800] ;  /* 0x00880000584c783b */ /* 0x000fe60000000200 */
[C---:B----4-:R-:W-:Y:S08]  /*13740*/  HMMA.16816.F32.BF16 R32, R48.reuse, R52, R32 ;  /* 0x000000343020723c */ /* 0x050ff00000041820 */
[C---:B------:R-:W-:Y:S01]  /*13750*/  HMMA.16816.F32.BF16 R28, R48.reuse, R54, R28 ;  /* 0x00000036301c723c */ /* 0x040fe2000004181c */
[----:B------:R-:W-:Y:S07]  /*13760*/  LDSM.16.M88.4 R52, [R88+0x8000] ;  /* 0x008000005834783b */ /* 0x000fee0000000200 */
[C---:B------:R-:W-:Y:S08]  /*13770*/  HMMA.16816.F32.BF16 R24, R48.reuse, R44, R24 ;  /* 0x0000002c3018723c */ /* 0x040ff00000041818 */
[C---:B------:R-:W-:Y:S01]  /*13780*/  HMMA.16816.F32.BF16 R20, R48.reuse, R46, R20 ;  /* 0x0000002e3014723c */ /* 0x040fe20000041814 */
[----:B------:R-:W-:Y:S07]  /*13790*/  LDSM.16.M88.4 R44, [R90+0x2000] ;  /* 0x002000005a2c783b */ /* 0x000fee0000000200 */
[C---:B-1----:R-:W-:Y:S08]  /*137a0*/  HMMA.16816.F32.BF16 R68, R48.reuse, R40, R68 ;  /* 0x000000283044723c */ /* 0x042ff00000041844 */
[C---:B------:R-:W-:Y:S01]  /*137b0*/  HMMA.16816.F32.BF16 R64, R48.reuse, R42, R64 ;  /* 0x0000002a3040723c */ /* 0x040fe20000041840 */
[----:B------:R-:W1:Y:S07]  /*137c0*/  LDSM.16.M88.4 R40, [R192+UR5+0x9800] ;  /* 0x00980005c028783b */ /* 0x000e6e0008000200 */
[C---:B------:R-:W-:Y:S08]  /*137d0*/  HMMA.16816.F32.BF16 R60, R48.reuse, R72, R60 ;  /* 0x00000048303c723c */ /* 0x040ff0000004183c */
[----:B------:R-:W-:Y:S01]  /*137e0*/  HMMA.16816.F32.BF16 R56, R48, R74, R56 ;  /* 0x0000004a3038723c */ /* 0x000fe20000041838 */
[----:B------:R-:W4:Y:S04]  /*137f0*/  LDSM.16.M88.4 R48, [R88+0x9800] ;  /* 0x009800005830783b */ /* 0x000f280000000200 */
[----:B------:R-:W-:Y:S03]  /*13800*/  LDSM.16.M88.4 R72, [R88+0x9000] ;  /* 0x009000005848783b */ /* 0x000fe60000000200 */
        /* <DEDUP_REMOVED lines=15> */
[----:B------:R-:W3:Y:S07]  /*13900*/  LDSM.16.M88.4 R52, [R11+0x9800] ;  /* 0x009800000b34783b */ /* 0x000eee0000000200 */
[C---:B----4-:R-:W-:Y:S08]  /*13910*/  HMMA.16816.F32.BF16 R60, R44.reuse, R48, R60 ;  /* 0x000000302c3c723c */ /* 0x050ff0000004183c */
[----:B------:R-:W-:Y:S01]  /*13920*/  HMMA.16816.F32.BF16 R56, R44, R50, R56 ;  /* 0x000000322c38723c */ /* 0x000fe20000041838 */
[----:B------:R-:W-:Y:S07]  /*13930*/  LDSM.16.M88.4 R48, [R3+0x8000] ;  /* 0x008000000330783b */ /* 0x000fee0000000200 */
[C---:B--2---:R-:W-:Y:S08]  /*13940*/  HMMA.16816.F32.BF16 R32, R4.reuse, R16, R32 ;  /* 0x000000100420723c */ /* 0x044ff00000041820 */
[----:B------:R-:W-:Y:S01]  /*13950*/  HMMA.16816.F32.BF16 R28, R4, R18, R28 ;  /* 0x00000012041c723c */ /* 0x000fe2000004181c */
[----:B------:R-:W2:Y:S07]  /*13960*/  LDSM.16.M88.4 R16, [R15+0x2000] ;  /* 0x002000000f10783b */ /* 0x000eae0000000200 */
[C---:B------:R-:W-:Y:S08]  /*13970*/  HMMA.16816.F32.BF16 R24, R44.reuse, R76, R24 ;  /* 0x0000004c2c18723c */ /* 0x040ff00000041818 */
[C---:B------:R-:W-:Y:S01]  /*13980*/  HMMA.16816.F32.BF16 R20, R44.reuse, R78, R20 ;  /* 0x0000004e2c14723c */ /* 0x040fe20000041814 */
[----:B------:R-:W-:Y:S07]  /*13990*/  LDSM.16.M88.4 R76, [R192+UR5+0xb000] ;  /* 0x00b00005c04c783b */ /* 0x000fee0008000200 */
[C---:B------:R-:W-:Y:S08]  /*139a0*/  HMMA.16816.F32.BF16 R68, R44.reuse, R72, R68 ;  /* 0x000000482c44723c */ /* 0x040ff00000041844 */
[----:B------:R-:W-:Y:S01]  /*139b0*/  HMMA.16816.F32.BF16 R64, R44, R74, R64 ;  /* 0x0000004a2c40723c */ /* 0x000fe20000041840 */
[----:B------:R-:W4:Y:S04]  /*139c0*/  LDSM.16.M88.4 R44, [R3+0x8800] ;  /* 0x00880000032c783b */ /* 0x000f280000000200 */
[----:B------:R-:W-:Y:S03]  /*139d0*/  LDSM.16.M88.4 R72, [R192+UR5+0xb800] ;  /* 0x00b80005c048783b */ /* 0x000fe60008000200 */
[C---:B-1----:R-:W-:Y:S08]  /*139e0*/  HMMA.16816.F32.BF16 R24, R4.reuse, R40, R24 ;  /* 0x000000280418723c */ /* 0x042ff00000041818 */
[C---:B------:R-:W-:Y:S01]  /*139f0*/  HMMA.16816.F32.BF16 R20, R4.reuse, R42, R20 ;  /* 0x0000002a0414723c */ /* 0x040fe20000041814 */
[----:B------:R-:W1:Y:S07]  /*13a00*/  LDSM.16.M88.4 R40, [R3+0x9000] ;  /* 0x009000000328783b */ /* 0x000e6e0000000200 */
[C---:B---3--:R-:W-:Y:S08]  /*13a10*/  HMMA.16816.F32.BF16 R68, R4.reuse, R36, R68 ;  /* 0x000000240444723c */ /* 0x048ff00000041844 */
[C---:B------:R-:W-:Y:S01]  /*13a20*/  HMMA.16816.F32.BF16 R64, R4.reuse, R38, R64 ;  /* 0x000000260440723c */ /* 0x040fe20000041840 */
[----:B------:R-:W-:Y:S07]  /*13a30*/  LDSM.16.M88.4 R36, [R3+0x9800] ;  /* 0x009800000324783b */ /* 0x000fee0000000200 */
[C---:B------:R-:W-:Y:S08]  /*13a40*/  HMMA.16816.F32.BF16 R60, R4.reuse, R52, R60 ;  /* 0x00000034043c723c */ /* 0x040ff0000004183c */
[----:B------:R-:W-:Y:S01]  /*13a50*/  HMMA.16816.F32.BF16 R56, R4, R54, R56 ;  /* 0x000000360438723c */ /* 0x000fe20000041838 */
[----:B------:R-:W3:Y:S04]  /*13a60*/  LDSM.16.M88.4 R4, [R192+UR5+0xa000] ;  /* 0x00a00005c004783b */ /* 0x000ee80008000200 */
[----:B------:R-:W-:Y:S03]  /*13a70*/  LDSM.16.M88.4 R52, [R90+0x4000] ;  /* 0x004000005a34783b */ /* 0x000fe60000000200 */
[C---:B--2---:R-:W-:Y:S08]  /*13a80*/  HMMA.16816.F32.BF16 R32, R16.reuse, R48, R32 ;  /* 0x000000301020723c */ /* 0x044ff00000041820 */
[C---:B------:R-:W-:Y:S01]  /*13a90*/  HMMA.16816.F32.BF16 R28, R16.reuse, R50, R28 ;  /* 0x00000032101c723c */ /* 0x040fe2000004181c */
[----:B------:R-:W2:Y:S07]  /*13aa0*/  LDSM.16.M88.4 R48, [R88+0xa000] ;  /* 0x00a000005830783b */ /* 0x000eae0000000200 */
[C---:B----4-:R-:W-:Y:S08]  /*13ab0*/  HMMA.16816.F32.BF16 R24, R16.reuse, R44, R24 ;  /* 0x0000002c1018723c */ /* 0x050ff00000041818 */
[C---:B------:R-:W-:Y:S01]  /*13ac0*/  HMMA.16816.F32.BF16 R20, R16.reuse, R46, R20 ;  /* 0x0000002e1014723c */ /* 0x040fe20000041814 */
[----:B------:R-:W4:Y:S07]  /*13ad0*/  LDSM.16.M88.4 R44, [R88+0xa800] ;  /* 0x00a80000582c783b */ /* 0x000f2e0000000200 */
[----:B-1----:R-:W-:Y:S08]  /*13ae0*/  HMMA.16816.F32.BF16 R68, R16, R40, R68 ;  /* 0x000000281044723c */ /* 0x002ff00000041844 */
[C---:B---3--:R-:W-:Y:S08]  /*13af0*/  HMMA.16816.F32.BF16 R32, R80.reuse, R4, R32 ;  /* 0x000000045020723c */ /* 0x048ff00000041820 */
[----:B------:R-:W-:Y:S01]  /*13b00*/  HMMA.16816.F32.BF16 R28, R80, R6, R28 ;  /* 0x00000006501c723c */ /* 0x000fe2000004181c */
[----:B------:R-:W-:Y:S07]  /*13b10*/  LDSM.16.M88.4 R4, [R89+0x4000] ;  /* 0x004000005904783b */ /* 0x000fee0000000200 */
[C---:B------:R-:W-:Y:S01]  /*13b20*/  HMMA.16816.F32.BF16 R64, R16.reuse, R42, R64 ;  /* 0x0000002a1040723c */ /* 0x040fe20000041840 */
[----:B------:R-:W-:Y:S07]  /*13b30*/  LDSM.16.M88.4 R40, [R88+0xb000] ;  /* 0x00b000005828783b */ /* 0x000fee0000000200 */
[C---:B------:R-:W-:Y:S08]  /*13b40*/  HMMA.16816.F32.BF16 R60, R16.reuse, R36, R60 ;  /* 0x00000024103c723c */ /* 0x040ff0000004183c */
[----:B------:R-:W-:Y:S01]  /*13b50*/  HMMA.16816.F32.BF16 R56, R16, R38, R56 ;  /* 0x000000261038723c */ /* 0x000fe20000041838 */
[----:B------:R-:W1:Y:S04]  /*13b60*/  LDSM.16.M88.4 R16, [R11+0xa000] ;  /* 0x00a000000b10783b */ /* 0x000e680000000200 */
[----:B------:R-:W-:Y:S03]  /*13b70*/  LDSM.16.M88.4 R36, [R88+0xb800] ;  /* 0x00b800005824783b */ /* 0x000fe60000000200 */
[----:B------:R-:W-:Y:S08]  /*13b80*/  HMMA.16816.F32.BF16 R24, R80, R84, R24 ;  /* 0x000000545018723c */ /* 0x000ff00000041818 */
[C---:B--2---:R-:W-:Y:S08]  /*13b90*/  HMMA.16816.F32.BF16 R32, R52.reuse, R48, R32 ;  /* 0x000000303420723c */ /* 0x044ff00000041820 */
[----:B------:R-:W-:Y:S08]  /*13ba0*/  HMMA.16816.F32.BF16 R48, R52, R50, R28 ;  /* 0x000000323430723c */ /* 0x000ff0000004181c */
[C---:B------:R-:W-:Y:S08]  /*13bb0*/  HMMA.16816.F32.BF16 R60, R80.reuse, R72, R60 ;  /* 0x00000048503c723c */ /* 0x040ff0000004183c */
[----:B------:R-:W-:Y:S01]  /*13bc0*/  HMMA.16816.F32.BF16 R56, R80, R74, R56 ;  /* 0x0000004a5038723c */ /* 0x000fe20000041838 */
[----:B------:R-:W-:Y:S07]  /*13bd0*/  LDSM.16.M88.4 R72, [R3+0xa000] ;  /* 0x00a000000348783b */ /* 0x000fee0000000200 */
[----:B----4-:R-:W-:Y:S01]  /*13be0*/  HMMA.16816.F32.BF16 R28, R52, R44, R24 ;  /* 0x0000002c341c723c */ /* 0x010fe20000041818 */
[----:B------:R2:W3:Y:S07]  /*13bf0*/  LDSM.16.M88.4 R24, [R15+0x4000] ;  /* 0x004000000f18783b */ /* 0x0004ee0000000200 */
[----:B------:R-:W-:Y:S08]  /*13c00*/  HMMA.16816.F32.BF16 R68, R80, R76, R68 ;  /* 0x0000004c5044723c */ /* 0x000ff00000041844 */
[----:B-1----:R-:W-:Y:S08]  /*13c10*/  HMMA.16816.F32.BF16 R32, R4, R16, R32 ;  /* 0x000000100420723c */ /* 0x002ff00000041820 */
[----:B------:R-:W-:Y:S01]  /*13c20*/  HMMA.16816.F32.BF16 R20, R80, R86, R20 ;  /* 0x000000565014723c */ /* 0x000fe20000041814 */
[----:B--2---:R-:W-:-:S02]  /*13c30*/  VIADD R15, R133, UR8 ;  /* 0x00000008850f7c36 */ /* 0x004fc40008000000 */
[----:B------:R-:W-:-:S03]  /*13c40*/  VIADD R133, R133, UR29 ;  /* 0x0000001d85857c36 */ /* 0x000fc60008000000 */
[--C-:B------:R-:W-:Y:S01]  /*13c50*/  VIADDMNMX R202, R15, 0x1, R200.reuse, PT ;  /* 0x000000010fca7846 */ /* 0x100fe200038001c8 */
[----:B------:R-:W-:Y:S01]  /*13c60*/  VIADD R45, R133, 0x8 ;  /* 0x00000008852d7836 */ /* 0x000fe20000000000 */
[----:B------:R-:W-:Y:S01]  /*13c70*/  HMMA.16816.F32.BF16 R68, R52, R40, R68 ;  /* 0x000000283444723c */ /* 0x000fe20000041844 */
[----:B------:R-:W-:Y:S01]  /*13c80*/  VIADD R40, R148, UR34 ;  /* 0x0000002294287c36 */ /* 0x000fe20008000000 */
[----:B------:R-:W-:Y:S01]  /*13c90*/  VIADDMNMX R200, R15, 0x9, R200, PT ;  /* 0x000000090fc87846 */ /* 0x000fe200038001c8 */
[----:B------:R-:W-:Y:S02]  /*13ca0*/  VIADD R203, R133, -UR23 ;  /* 0x8000001785cb7c36 */ /* 0x000fe40008000000 */
[C---:B------:R-:W-:Y:S02]  /*13cb0*/  VIADD R16, R40.reuse, 0x1 ;  /* 0x0000000128107836 */ /* 0x040fe40000000000 */
[----:B------:R-:W-:Y:S01]  /*13cc0*/  VIADD R201, R45, -UR23 ;  /* 0x800000172dc97c36 */ /* 0x000fe20008000000 */
[----:B------:R-:W-:Y:S01]  /*13cd0*/  HMMA.16816.F32.BF16 R48, R4, R18, R48 ;  /* 0x000000120430723c */ /* 0x000fe20000041830 */
[C---:B------:R-:W-:Y:S01]  /*13ce0*/  VIADD R14, R40.reuse, UR22 ;  /* 0x00000016280e7c36 */ /* 0x040fe20008000000 */
[----:B------:R-:W-:Y:S01]  /*13cf0*/  ISETP.GT.AND P5, PT, R203, R16, PT ;  /* 0x00000010cb00720c */ /* 0x000fe20003fa4270 */
[----:B------:R-:W-:Y:S01]  /*13d00*/  VIADD R44, R40, 0x38 ;  /* 0x00000038282c7836 */ /* 0x000fe20000000000 */
[C---:B------:R-:W-:Y:S01]  /*13d10*/  ISETP.GE.AND P3, PT, R16.reuse, R202, PT ;  /* 0x000000ca1000720c */ /* 0x040fe20003f66270 */
[----:B------:R-:W-:Y:S01]  /*13d20*/  IMAD.IADD R15, R133, 0x1, -R14 ;  /* 0x00000001850f7824 */ /* 0x000fe200078e0a0e */
[----:B------:R-:W-:-:S02]  /*13d30*/  ISETP.GE.AND P1, PT, R16, R200, PT ;  /* 0x000000c81000720c */ /* 0x000fc40003f26270 */
[----:B---3--:R-:W-:Y:S01]  /*13d40*/  HMMA.16816.F32.BF16 R32, R24, R72, R32 ;  /* 0x000000481820723c */ /* 0x008fe20000041820 */
[----:B------:R-:W-:Y:S02]  /*13d50*/  ISETP.GT.AND P0, PT, R201, R16, PT ;  /* 0x00000010c900720c */ /* 0x000fe40003f04270 */
[----:B------:R-:W1:Y:S01]  /*13d60*/  LDSM.16.M88.4 R16, [R11+0xa800] ;  /* 0x00a800000b10783b */ /* 0x000e620000000200 */
[----:B------:R-:W-:Y:S02]  /*13d70*/  IABS R15, R15 ;  /* 0x0000000f000f7213 */ /* 0x000fe40000000000 */
[----:B------:R-:W-:Y:S02]  /*13d80*/  ISETP.GT.AND P4, PT, R203, R40, PT ;  /* 0x00000028cb00720c */ /* 0x000fe40003f84270 */
[----:B------:R-:W-:Y:S01]  /*13d90*/  HMMA.16816.F32.BF16 R20, R52, R46, R20 ;  /* 0x0000002e3414723c */ /* 0x000fe20000041814 */
[----:B------:R-:W-:Y:S01]  /*13da0*/  VIADD R46, R44, UR22 ;  /* 0x000000162c2e7c36 */ /* 0x000fe20008000000 */
[----:B------:R-:W-:Y:S01]  /*13db0*/  I2FP.F32.S32 R15, R15 ;  /* 0x0000000f000f7245 */ /* 0x000fe20000201400 */
[----:B------:R-:W-:-:S03]  /*13dc0*/  VIADD R47, R40, 0x18 ;  /* 0x00000018282f7836 */ /* 0x000fc60000000000 */
[----:B------:R-:W-:Y:S02]  /*13dd0*/  IADD3 R41, PT, PT, R133, 0x30, -R46 ;  /* 0x0000003085297810 */ /* 0x000fe40007ffe82e */
[C---:B------:R-:W-:Y:S01]  /*13de0*/  HMMA.16816.F32.BF16 R60, R52.reuse, R36, R60 ;  /* 0x00000024343c723c */ /* 0x040fe2000004183c */
[C---:B------:R-:W-:Y:S01]  /*13df0*/  IMAD.IADD R37, R45.reuse, 0x1, -R14 ;  /* 0x000000012d257824 */ /* 0x040fe200078e0a0e */
[----:B------:R-:W-:Y:S01]  /*13e00*/  IADD3 R14, PT, PT, R45, 0x37, -R46 ;  /* 0x000000372d0e7810 */ /* 0x000fe20007ffe82e */
[----:B------:R-:W-:Y:S01]  /*13e10*/  FFMA.FTZ R32, R15, -UR14, R32 ;  /* 0x8000000e0f207c23 */ /* 0x000fe20008010020 */
[--C-:B------:R-:W-:Y:S02]  /*13e20*/  IADD3 R15, PT, PT, R45, 0x30, -R46.reuse ;  /* 0x000000302d0f7810 */ /* 0x100fe40007ffe82e */
[----:B------:R-:W-:Y:S02]  /*13e30*/  IABS R37, R37 ;  /* 0x0000002500257213 */ /* 0x000fe40000000000 */
[----:B------:R-:W-:Y:S01]  /*13e40*/  HMMA.16816.F32.BF16 R56, R52, R38, R56 ;  /* 0x000000263438723c */ /* 0x000fe20000041838 */
[----:B------:R-:W-:-:S02]  /*13e50*/  IADD3 R38, PT, PT, R133, 0x37, -R46 ;  /* 0x0000003785267810 */ /* 0x000fc40007ffe82e */
[----:B------:R-:W-:Y:S02]  /*13e60*/  IABS R14, R14 ;  /* 0x0000000e000e7213 */ /* 0x000fe40000000000 */
[----:B------:R-:W-:Y:S02]  /*13e70*/  IABS R38, R38 ;  /* 0x0000002600267213 */ /* 0x000fe40000000000 */
[----:B------:R-:W-:Y:S01]  /*13e80*/  I2FP.F32.S32 R37, R37 ;  /* 0x0000002500257245 */ /* 0x000fe20000201400 */
[----:B------:R-:W-:Y:S01]  /*13e90*/  HMMA.16816.F32.BF16 R64, R80, R78, R64 ;  /* 0x0000004e5040723c */ /* 0x000fe20000041840 */
[----:B------:R-:W-:Y:S02]  /*13ea0*/  I2FP.F32.S32 R38, R38 ;  /* 0x0000002600267245 */ /* 0x000fe40000201400 */
[----:B------:R-:W-:Y:S01]  /*13eb0*/  I2FP.F32.S32 R14, R14 ;  /* 0x0000000e000e7245 */ /* 0x000fe20000201400 */
[----:B------:R-:W-:Y:S01]  /*13ec0*/  FFMA.FTZ R37, R37, -UR14, R34 ;  /* 0x8000000e25257c23 */ /* 0x000fe20008010022 */
[----:B------:R-:W-:Y:S01]  /*13ed0*/  FSEL R36, R32, -INF , !P4 ;  /* 0xff80000020247808 */ /* 0x000fe20006000000 */
[----:B------:R-:W-:Y:S01]  /*13ee0*/  FFMA.FTZ R38, R38, -UR14, R33 ;  /* 0x8000000e26267c23 */ /* 0x000fe20008010021 */
[----:B------:R-:W-:Y:S01]  /*13ef0*/  ISETP.GE.AND P4, PT, R40, R202, PT ;  /* 0x000000ca2800720c */ /* 0x000fe20003f86270 */
[----:B------:R-:W-:Y:S01]  /*13f00*/  FFMA.FTZ R39, R14, -UR14, R35 ;  /* 0x8000000e0e277c23 */ /* 0x000fe20008010023 */
[----:B------:R-:W-:Y:S01]  /*13f10*/  HMMA.16816.F32.BF16 R48, R24, R74, R48 ;  /* 0x0000004a1830723c */ /* 0x000fe20000041830 */
[----:B------:R-:W2:Y:S01]  /*13f20*/  LDSM.16.M88.4 R32, [R3+0xa800] ;  /* 0x00a800000320783b */ /* 0x000ea20000000200 */
[----:B------:R-:W-:Y:S01]  /*13f30*/  FSEL R36, R36, -INF , !P4 ;  /* 0xff80000024247808 */ /* 0x000fe20006000000 */
[----:B------:R-:W-:Y:S01]  /*13f40*/  VIADD R14, R40, 0x8 ;  /* 0x00000008280e7836 */ /* 0x000fe20000000000 */
[----:B------:R-:W-:-:S02]  /*13f50*/  IABS R15, R15 ;  /* 0x0000000f000f7213 */ /* 0x000fc40000000000 */
[----:B------:R-:W-:Y:S02]  /*13f60*/  ISETP.GT.AND P4, PT, R201, R40, PT ;  /* 0x00000028c900720c */ /* 0x000fe40003f84270 */
[----:B-1----:R-:W-:Y:S01]  /*13f70*/  HMMA.16816.F32.BF16 R28, R4, R16, R28 ;  /* 0x00000010041c723c */ /* 0x002fe2000004181c */
[----:B------:R-:W-:Y:S02]  /*13f80*/  IADD3 R16, PT, PT, R133, 0x2f, -R46 ;  /* 0x0000002f85107810 */ /* 0x000fe40007ffe82e */
[----:B------:R-:W-:Y:S02]  /*13f90*/  IABS R41, R41 ;  /* 0x0000002900297213 */ /* 0x000fe40000000000 */
[----:B------:R-:W-:Y:S02]  /*13fa0*/  I2FP.F32.S32 R15, R15 ;  /* 0x0000000f000f7245 */ /* 0x000fe40000201400 */
[----:B------:R-:W-:Y:S01]  /*13fb0*/  FSEL R37, R37, -INF , !P4 ;  /* 0xff80000025257808 */ /* 0x000fe20006000000 */
[----:B------:R-:W-:Y:S01]  /*13fc0*/  HMMA.16816.F32.BF16 R64, R52, R42, R64 ;  /* 0x0000002a3440723c */ /* 0x000fe20000041840 */
[----:B------:R-:W-:-:S02]  /*13fd0*/  IABS R16, R16 ;  /* 0x0000001000107213 */ /* 0x000fc40000000000 */
[----:B------:R-:W-:Y:S01]  /*13fe0*/  ISETP.GE.AND P4, PT, R40, R200, PT ;  /* 0x000000c82800720c */ /* 0x000fe20003f86270 */
[----:B------:R-:W-:Y:S01]  /*13ff0*/  FFMA.FTZ R43, R15, -UR14, R50 ;  /* 0x8000000e0f2b7c23 */ /* 0x000fe20008010032 */
[----:B------:R-:W-:Y:S01]  /*14000*/  FSEL R38, R38, -INF , !P5 ;  /* 0xff80000026267808 */ /* 0x000fe20006800000 */
[----:B------:R-:W-:Y:S01]  /*14010*/  VIADD R15, R40, 0x9 ;  /* 0x00000009280f7836 */ /* 0x000fe20000000000 */
[----:B------:R-:W-:Y:S01]  /*14020*/  I2FP.F32.S32 R41, R41 ;  /* 0x0000002900297245 */ /* 0x000fe20000201400 */
[----:B------:R-:W-:Y:S01]  /*14030*/  HMMA.16816.F32.BF16 R20, R4, R18, R20 ;  /* 0x000000120414723c */ /* 0x000fe20000041814 */
[----:B------:R-:W-:Y:S02]  /*14040*/  I2FP.F32.S32 R16, R16 ;  /* 0x0000001000107245 */ /* 0x000fe40000201400 */
[----:B------:R-:W-:Y:S01]  /*14050*/  FSEL R37, R37, -INF , !P4 ;  /* 0xff80000025257808 */ /* 0x000fe20006000000 */
[----:B------:R-:W-:Y:S01]  /*14060*/  FFMA.FTZ R41, R41, -UR14, R48 ;  /* 0x8000000e29297c23 */ /* 0x000fe20008010030 */
[----:B------:R-:W-:Y:S01]  /*14070*/  FSEL R38, R38, -INF , !P3 ;  /* 0xff80000026267808 */ /* 0x000fe20005800000 */
[----:B------:R-:W-:Y:S01]  /*14080*/  FFMA.FTZ R16, R16, -UR14, R49 ;  /* 0x8000000e10107c23 */ /* 0x000fe20008010031 */
[----:B------:R-:W-:-:S02]  /*14090*/  FSEL R39, R39, -INF , !P0 ;  /* 0xff80000027277808 */ /* 0x000fc40004000000 */
[----:B------:R-:W-:Y:S02]  /*140a0*/  ISETP.GT.AND P4, PT, R203, R14, PT ;  /* 0x0000000ecb00720c */ /* 0x000fe40003f84270 */
[C---:B------:R-:W-:Y:S02]  /*140b0*/  ISETP.GE.AND P5, PT, R14.reuse, R202, PT ;  /* 0x000000ca0e00720c */ /* 0x040fe40003fa6270 */
[----:B------:R-:W-:Y:S02]  /*140c0*/  ISETP.GE.AND P3, PT, R14, R200, PT ;  /* 0x000000c80e00720c */ /* 0x000fe40003f66270 */
[----:B------:R-:W-:Y:S01]  /*140d0*/  ISETP.GT.AND P0, PT, R201, R14, PT ;  /* 0x0000000ec900720c */ /* 0x000fe20003f04270 */
[----:B--2---:R-:W-:Y:S01]  /*140e0*/  HMMA.16816.F32.BF16 R28, R24, R32, R28 ;  /* 0x00000020181c723c */ /* 0x004fe2000004181c */
[--C-:B------:R-:W-:Y:S01]  /*140f0*/  IADD3 R17, PT, PT, R133, 0x28, -R46.reuse ;  /* 0x0000002885117810 */ /* 0x100fe20007ffe82e */
[----:B------:R-:W-:Y:S01]  /*14100*/  VIADD R32, R40, 0x11 ;  /* 0x0000001128207836 */ /* 0x000fe20000000000 */
[----:B------:R-:W-:-:S02]  /*14110*/  IADD3 R14, PT, PT, R45, 0x2f, -R46 ;  /* 0x0000002f2d0e7810 */ /* 0x000fc40007ffe82e */
[----:B------:R-:W-:Y:S02]  /*14120*/  FSEL R39, R39, -INF , !P1 ;  /* 0xff80000027277808 */ /* 0x000fe40004800000 */
[----:B------:R-:W-:Y:S02]  /*14130*/  ISETP.GT.AND P1, PT, R203, R15, PT ;  /* 0x0000000fcb00720c */ /* 0x000fe40003f24270 */
[----:B------:R-:W-:Y:S02]  /*14140*/  IABS R17, R17 ;  /* 0x0000001100117213 */ /* 0x000fe40000000000 */
[----:B------:R-:W-:Y:S02]  /*14150*/  IABS R14, R14 ;  /* 0x0000000e000e7213 */ /* 0x000fe40000000000 */
[----:B------:R-:W-:Y:S02]  /*14160*/  FSEL R41, R41, -INF , !P4 ;  /* 0xff80000029297808 */ /* 0x000fe40006000000 */
[----:B------:R-:W-:-:S02]  /*14170*/  FSEL R16, R16, -INF , !P1 ;  /* 0xff80000010107808 */ /* 0x000fc40004800000 */
[----:B------:R-:W-:Y:S02]  /*14180*/  I2FP.F32.S32 R17, R17 ;  /* 0x0000001100117245 */ /* 0x000fe40000201400 */
[----:B------:R-:W-:Y:S02]  /*14190*/  ISETP.GE.AND P4, PT, R15, R202, PT ;  /* 0x000000ca0f00720c */ /* 0x000fe40003f86270 */
[----:B------:R-:W-:Y:S01]  /*141a0*/  I2FP.F32.S32 R14, R14 ;  /* 0x0000000e000e7245 */ /* 0x000fe20000201400 */
[----:B------:R-:W-:Y:S01]  /*141b0*/  FFMA.FTZ R28, R17, -UR14, R28 ;  /* 0x8000000e111c7c23 */ /* 0x000fe2000801001c */
[----:B------:R-:W-:Y:S02]  /*141c0*/  FSEL R42, R41, -INF , !P5 ;  /* 0xff800000292a7808 */ /* 0x000fe40006800000 */
[----:B------:R-:W-:Y:S01]  /*141d0*/  FSEL R43, R43, -INF , !P0 ;  /* 0xff8000002b2b7808 */ /* 0x000fe20004000000 */
[----:B------:R-:W-:Y:S01]  /*141e0*/  FFMA.FTZ R41, R14, -UR14, R51 ;  /* 0x8000000e0e297c23 */ /* 0x000fe20008010033 */
[----:B------:R-:W-:Y:S01]  /*141f0*/  ISETP.GE.AND P5, PT, R15, R200, PT ;  /* 0x000000c80f00720c */ /* 0x000fe20003fa6270 */
[----:B------:R-:W-:Y:S01]  /*14200*/  VIADD R14, R40, 0x10 ;  /* 0x00000010280e7836 */ /* 0x000fe20000000000 */
[----:B------:R-:W-:-:S02]  /*14210*/  ISETP.GT.AND P0, PT, R201, R15, PT ;  /* 0x0000000fc900720c */ /* 0x000fc40003f04270 */
[----:B------:R-:W-:Y:S02]  /*14220*/  IADD3 R15, PT, PT, R45, 0x28, -R46 ;  /* 0x000000282d0f7810 */ /* 0x000fe40007ffe82e */
[----:B------:R-:W-:Y:S02]  /*14230*/  FSEL R48, R16, -INF , !P4 ;  /* 0xff80000010307808 */ /* 0x000fe40006000000 */
[----:B------:R-:W1:Y:S01]  /*14240*/  LDSM.16.M88.4 R16, [R11+0xb000] ;  /* 0x00b000000b10783b */ /* 0x000e620000000200 */
[----:B------:R-:W-:Y:S02]  /*14250*/  IABS R15, R15 ;  /* 0x0000000f000f7213 */ /* 0x000fe40000000000 */
[----:B------:R-:W-:Y:S02]  /*14260*/  FSEL R43, R43, -INF , !P3 ;  /* 0xff8000002b2b7808 */ /* 0x000fe40005800000 */
[----:B------:R-:W-:Y:S02]  /*14270*/  FSEL R41, R41, -INF , !P0 ;  /* 0xff80000029297808 */ /* 0x000fe40004000000 */
[----:B------:R-:W-:-:S02]  /*14280*/  ISETP.GT.AND P3, PT, R203, R14, PT ;  /* 0x0000000ecb00720c */ /* 0x000fc40003f64270 */
[C---:B------:R-:W-:Y:S02]  /*14290*/  ISETP.GE.AND P1, PT, R14.reuse, R202, PT ;  /* 0x000000ca0e00720c */ /* 0x040fe40003f26270 */
[----:B------:R-:W-:Y:S02]  /*142a0*/  ISETP.GE.AND P4, PT, R14, R200, PT ;  /* 0x000000c80e00720c */ /* 0x000fe40003f86270 */
[----:B------:R-:W-:Y:S02]  /*142b0*/  ISETP.GT.AND P0, PT, R201, R14, PT ;  /* 0x0000000ec900720c */ /* 0x000fe40003f04270 */
[----:B------:R-:W-:Y:S02]  /*142c0*/  I2FP.F32.S32 R15, R15 ;  /* 0x0000000f000f7245 */ /* 0x000fe40000201400 */
[----:B------:R-:W-:Y:S02]  /*142d0*/  IADD3 R14, PT, PT, R45, 0x27, -R46 ;  /* 0x000000272d0e7810 */ /* 0x000fe40007ffe82e */
[----:B------:R-:W-:Y:S01]  /*142e0*/  FSEL R33, R28, -INF , !P3 ;  /* 0xff8000001c217808 */ /* 0x000fe20005800000 */
[----:B------:R-:W-:Y:S01]  /*142f0*/  FFMA.FTZ R15, R15, -UR14, R30 ;  /* 0x8000000e0f0f7c23 */ /* 0x000fe2000801001e */
[----:B------:R-:W-:-:S02]  /*14300*/  IABS R14, R14 ;  /* 0x0000000e000e7213 */ /* 0x000fc40000000000 */
[----:B------:R-:W-:Y:S02]  /*14310*/  IADD3 R30, PT, PT, R133, 0x27, -R46 ;  /* 0x00000027851e7810 */ /* 0x000fe40007ffe82e */
[----:B------:R-:W-:Y:S01]  /*14320*/  FSEL R41, R41, -INF , !P5 ;  /* 0xff80000029297808 */ /* 0x000fe20006800000 */
[----:B------:R-:W-:Y:S01]  /*14330*/  IMAD.MOV.U32 R28, RZ, RZ, R14 ;  /* 0x000000ffff1c7224 */ /* 0x000fe200078e000e */
[----:B------:R-:W-:Y:S02]  /*14340*/  FSEL R14, R33, -INF , !P1 ;  /* 0xff800000210e7808 */ /* 0x000fe40004800000 */
[----:B------:R-:W-:Y:S02]  /*14350*/  FSEL R15, R15, -INF , !P0 ;  /* 0xff8000000f0f7808 */ /* 0x000fe40004000000 */
[----:B------:R-:W-:Y:S02]  /*14360*/  ISETP.GT.AND P5, PT, R203, R32, PT ;  /* 0x00000020cb00720c */ /* 0x000fe40003fa4270 */
[----:B------:R-:W-:-:S02]  /*14370*/  ISETP.GE.AND P3, PT, R32, R202, PT ;  /* 0x000000ca2000720c */ /* 0x000fc40003f66270 */
[----:B------:R-:W-:Y:S02]  /*14380*/  ISETP.GE.AND P1, PT, R32, R200, PT ;  /* 0x000000c82000720c */ /* 0x000fe40003f26270 */
[----:B------:R-:W-:Y:S02]  /*14390*/  ISETP.GT.AND P0, PT, R201, R32, PT ;  /* 0x00000020c900720c */ /* 0x000fe40003f04270 */
[----:B------:R-:W-:Y:S01]  /*143a0*/  HMMA.16816.F32.BF16 R32, R24, R34, R20 ;  /* 0x000000221820723c */ /* 0x000fe20000041814 */
[----:B------:R-:W-:Y:S01]  /*143b0*/  IABS R30, R30 ;  /* 0x0000001e001e7213 */ /* 0x000fe20000000000 */
[----:B------:R-:W2:Y:S01]  /*143c0*/  LDSM.16.M88.4 R20, [R3+0xb000] ;  /* 0x00b000000314783b */ /* 0x000ea20000000200 */
[----:B------:R-:W-:Y:S02]  /*143d0*/  I2FP.F32.S32 R28, R28 ;  /* 0x0000001c001c7245 */ /* 0x000fe40000201400 */
[----:B------:R-:W-:Y:S02]  /*143e0*/  I2FP.F32.S32 R30, R30 ;  /* 0x0000001e001e7245 */ /* 0x000fe40000201400 */
[----:B------:R-:W-:Y:S01]  /*143f0*/  FSEL R15, R15, -INF , !P4 ;  /* 0xff8000000f0f7808 */ /* 0x000fe20006000000 */
[----:B------:R-:W-:Y:S01]  /*14400*/  FFMA.FTZ R28, R28, -UR14, R31 ;  /* 0x8000000e1c1c7c23 */ /* 0x000fe2000801001f */
[--C-:B------:R-:W-:Y:S01]  /*14410*/  IADD3 R31, PT, PT, R133, 0x20, -R46.reuse ;  /* 0x00000020851f7810 */ /* 0x100fe20007ffe82e */
[----:B------:R-:W-:Y:S01]  /*14420*/  FFMA.FTZ R29, R30, -UR14, R29 ;  /* 0x8000000e1e1d7c23 */ /* 0x000fe2000801001d */
[----:B------:R-:W-:Y:S01]  /*14430*/  IADD3 R30, PT, PT, R45, 0x20, -R46 ;  /* 0x000000202d1e7810 */ /* 0x000fe20007ffe82e */
[----:B-1----:R-:W-:Y:S01]  /*14440*/  HMMA.16816.F32.BF16 R68, R4, R16, R68 ;  /* 0x000000100444723c */ /* 0x002fe20000041844 */
[----:B------:R-:W-:Y:S01]  /*14450*/  IABS R31, R31 ;  /* 0x0000001f001f7213 */ /* 0x000fe20000000000 */
[----:B------:R-:W-:Y:S01]  /*14460*/  VIADD R17, R40, 0x19 ;  /* 0x0000001928117836 */ /* 0x000fe20000000000 */
[----:B------:R-:W-:-:S02]  /*14470*/  IABS R30, R30 ;  /* 0x0000001e001e7213 */ /* 0x000fc40000000000 */
[----:B------:R-:W-:Y:S02]  /*14480*/  FSEL R49, R29, -INF , !P5 ;  /* 0xff8000001d317808 */ /* 0x000fe40006800000 */
[----:B------:R-:W-:Y:S01]  /*14490*/  I2FP.F32.S32 R31, R31 ;  /* 0x0000001f001f7245 */ /* 0x000fe20000201400 */
[----:B------:R-:W-:Y:S01]  /*144a0*/  IMAD.MOV.U32 R29, RZ, RZ, R30 ;  /* 0x000000ffff1d7224 */ /* 0x000fe200078e001e */
[----:B------:R-:W-:Y:S02]  /*144b0*/  FSEL R28, R28, -INF , !P0 ;  /* 0xff8000001c1c7808 */ /* 0x000fe40004000000 */
[----:B------:R-:W-:Y:S01]  /*144c0*/  ISETP.GT.AND P4, PT, R203, R47, PT ;  /* 0x0000002fcb00720c */ /* 0x000fe20003f84270 */
[----:B------:R-:W-:Y:S01]  /*144d0*/  FFMA.FTZ R32, R31, -UR14, R32 ;  /* 0x8000000e1f207c23 */ /* 0x000fe20008010020 */
[----:B------:R-:W-:Y:S02]  /*144e0*/  I2FP.F32.S32 R29, R29 ;  /* 0x0000001d001d7245 */ /* 0x000fe40000201400 */
[----:B------:R-:W-:-:S02]  /*144f0*/  ISETP.GE.AND P5, PT, R47, R202, PT ;  /* 0x000000ca2f00720c */ /* 0x000fc40003fa6270 */
[----:B------:R-:W-:Y:S01]  /*14500*/  ISETP.GT.AND P0, PT, R201, R47, PT ;  /* 0x0000002fc900720c */ /* 0x000fe20003f04270 */
[----:B------:R-:W-:Y:S01]  /*14510*/  FFMA.FTZ R31, R29, -UR14, R34 ;  /* 0x8000000e1d1f7c23 */ /* 0x000fe20008010022 */
[--C-:B------:R-:W-:Y:S02]  /*14520*/  IADD3 R34, PT, PT, R133, 0x1f, -R46.reuse ;  /* 0x0000001f85227810 */ /* 0x100fe40007ffe82e */
[----:B------:R-:W-:Y:S02]  /*14530*/  FSEL R29, R28, -INF , !P1 ;  /* 0xff8000001c1d7808 */ /* 0x000fe40004800000 */
[----:B------:R-:W-:Y:S02]  /*14540*/  IABS R34, R34 ;  /* 0x0000002200227213 */ /* 0x000fe40000000000 */
[----:B------:R-:W-:Y:S02]  /*14550*/  FSEL R28, R32, -INF , !P4 ;  /* 0xff800000201c7808 */ /* 0x000fe40006000000 */
[----:B------:R-:W-:Y:S01]  /*14560*/  IADD3 R16, PT, PT, R45, 0x1f, -R46 ;  /* 0x0000001f2d107810 */ /* 0x000fe20007ffe82e */
[----:B------:R-:W-:Y:S01]  /*14570*/  IMAD.MOV.U32 R32, RZ, RZ, R34 ;  /* 0x000000ffff207224 */ /* 0x000fe200078e0022 */
[----:B------:R-:W-:Y:S01]  /*14580*/  FSEL R28, R28, -INF , !P5 ;  /* 0xff8000001c1c7808 */ /* 0x000fe20006800000 */
[----:B--2---:R-:W-:Y:S01]  /*14590*/  HMMA.16816.F32.BF16 R68, R24, R20, R68 ;  /* 0x000000141844723c */ /* 0x004fe20000041844 */
[----:B------:R-:W-:Y:S01]  /*145a0*/  IABS R16, R16 ;  /* 0x0000001000107213 */ /* 0x000fe20000000000 */
[----:B------:R-:W-:Y:S01]  /*145b0*/  VIADD R20, R40, 0x21 ;  /* 0x0000002128147836 */ /* 0x000fe20000000000 */
[----:B------:R-:W-:-:S02]  /*145c0*/  I2FP.F32.S32 R32, R32 ;  /* 0x0000002000207245 */ /* 0x000fc40000201400 */
[----:B------:R-:W-:Y:S02]  /*145d0*/  FSEL R31, R31, -INF , !P0 ;  /* 0xff8000001f1f7808 */ /* 0x000fe40004000000 */
[-C--:B------:R-:W-:Y:S01]  /*145e0*/  ISETP.GT.AND P1, PT, R203, R17.reuse, PT ;  /* 0x00000011cb00720c */ /* 0x080fe20003f24270 */
[----:B------:R-:W-:Y:S01]  /*145f0*/  FFMA.FTZ R32, R32, -UR14, R33 ;  /* 0x8000000e20207c23 */ /* 0x000fe20008010021 */
[C---:B------:R-:W-:Y:S02]  /*14600*/  ISETP.GE.AND P4, PT, R17.reuse, R202, PT ;  /* 0x000000ca1100720c */ /* 0x040fe40003f86270 */
[----:B------:R-:W-:Y:S02]  /*14610*/  ISETP.GE.AND P5, PT, R17, R200, PT ;  /* 0x000000c81100720c */ /* 0x000fe40003fa6270 */
[----:B------:R-:W-:Y:S02]  /*14620*/  ISETP.GT.AND P0, PT, R201, R17, PT ;  /* 0x00000011c900720c */ /* 0x000fe40003f04270 */
[----:B------:R-:W-:-:S02]  /*14630*/  IADD3 R17, PT, PT, R133, 0x18, -R46 ;  /* 0x0000001885117810 */ /* 0x000fc40007ffe82e */
[----:B------:R-:W-:Y:S02]  /*14640*/  I2FP.F32.S32 R16, R16 ;  /* 0x0000001000107245 */ /* 0x000fe40000201400 */
[----:B------:R-:W-:Y:S02]  /*14650*/  IABS R17, R17 ;  /* 0x0000001100117213 */ /* 0x000fe40000000000 */
[----:B------:R-:W-:Y:S01]  /*14660*/  FSEL R30, R49, -INF , !P3 ;  /* 0xff800000311e7808 */ /* 0x000fe20005800000 */
[----:B------:R-:W-:Y:S01]  /*14670*/  FFMA.FTZ R35, R16, -UR14, R35 ;  /* 0x8000000e10237c23 */ /* 0x000fe20008010023 */
[----:B------:R-:W-:Y:S01]  /*14680*/  ISETP.GE.AND P3, PT, R47, R200, PT ;  /* 0x000000c82f00720c */ /* 0x000fe20003f66270 */
[----:B------:R-:W-:Y:S01]  /*14690*/  VIADD R16, R40, 0x20 ;  /* 0x0000002028107836 */ /* 0x000fe20000000000 */
[----:B------:R-:W-:Y:S01]  /*146a0*/  FSEL R32, R32, -INF , !P1 ;  /* 0xff80000020207808 */ /* 0x000fe20004800000 */
[----:B------:R-:W-:Y:S01]  /*146b0*/  VIADD R47, R40, 0x28 ;  /* 0x00000028282f7836 */ /* 0x000fe20000000000 */
[----:B------:R-:W-:-:S02]  /*146c0*/  I2FP.F32.S32 R17, R17 ;  /* 0x0000001100117245 */ /* 0x000fc40000201400 */
[----:B------:R-:W-:Y:S02]  /*146d0*/  FSEL R31, R31, -INF , !P3 ;  /* 0xff8000001f1f7808 */ /* 0x000fe40005800000 */
[----:B------:R-:W-:Y:S01]  /*146e0*/  FSEL R84, R32, -INF , !P4 ;  /* 0xff80000020547808 */ /* 0x000fe20006000000 */
[----:B------:R-:W-:Y:S01]  /*146f0*/  FFMA.FTZ R68, R17, -UR14, R68 ;  /* 0x8000000e11447c23 */ /* 0x000fe20008010044 */
[----:B------:R-:W-:Y:S02]  /*14700*/  FSEL R93, R35, -INF , !P0 ;  /* 0xff800000235d7808 */ /* 0x000fe40004000000 */
[----:B------:R-:W-:Y:S01]  /*14710*/  ISETP.GT.AND P3, PT, R203, R16, PT ;  /* 0x00000010cb00720c */ /* 0x000fe20003f64270 */
[----:B------:R-:W-:Y:S01]  /*14720*/  HMMA.16816.F32.BF16 R32, R4, R18, R64 ;  /* 0x000000120420723c */ /* 0x000fe20000041840 */
[C---:B------:R-:W-:Y:S02]  /*14730*/  ISETP.GE.AND P1, PT, R16.reuse, R202, PT ;  /* 0x000000ca1000720c */ /* 0x040fe40003f26270 */
[----:B------:R-:W-:-:S02]  /*14740*/  ISETP.GE.AND P4, PT, R16, R200, PT ;  /* 0x000000c81000720c */ /* 0x000fc40003f86270 */
[----:B------:R-:W-:Y:S02]  /*14750*/  ISETP.GT.AND P0, PT, R201, R16, PT ;  /* 0x00000010c900720c */ /* 0x000fe40003f04270 */
[----:B------:R-:W-:Y:S01]  /*14760*/  IADD3 R21, PT, PT, R45, 0x18, -R46 ;  /* 0x000000182d157810 */ /* 0x000fe20007ffe82e */
[----:B------:R1:W2:Y:S01]  /*14770*/  LDSM.16.M88.4 R16, [R11+0xb800] ;  /* 0x00b800000b10783b */ /* 0x0002a20000000200 */
[----:B------:R-:W-:Y:S02]  /*14780*/  FSEL R68, R68, -INF , !P3 ;  /* 0xff80000044447808 */ /* 0x000fe40005800000 */
[----:B------:R-:W-:Y:S02]  /*14790*/  IABS R21, R21 ;  /* 0x0000001500157213 */ /* 0x000fe40000000000 */
[----:B------:R-:W-:Y:S02]  /*147a0*/  FSEL R93, R93, -INF , !P5 ;  /* 0xff8000005d5d7808 */ /* 0x000fe40006800000 */
[----:B------:R-:W-:-:S02]  /*147b0*/  I2FP.F32.S32 R21, R21 ;  /* 0x0000001500157245 */ /* 0x000fc40000201400 */
[----:B------:R-:W-:Y:S02]  /*147c0*/  FSEL R204, R68, -INF , !P1 ;  /* 0xff80000044cc7808 */ /* 0x000fe40004800000 */
[----:B------:R-:W-:Y:S01]  /*147d0*/  ISETP.GT.AND P5, PT, R203, R20, PT ;  /* 0x00000014cb00720c */ /* 0x000fe20003fa4270 */
[----:B------:R-:W-:Y:S01]  /*147e0*/  FFMA.FTZ R21, R21, -UR14, R70 ;  /* 0x8000000e15157c23 */ /* 0x000fe20008010046 */
[C---:B------:R-:W-:Y:S01]  /*147f0*/  ISETP.GE.AND P3, PT, R20.reuse, R202, PT ;  /* 0x000000ca1400720c */ /* 0x040fe20003f66270 */
[----:B------:R-:W-:Y:S01]  /*14800*/  HMMA.16816.F32.BF16 R32, R24, R22, R32 ;  /* 0x000000161820723c */ /* 0x000fe20000041820 */
[----:B------:R-:W-:Y:S02]  /*14810*/  ISETP.GE.AND P1, PT, R20, R200, PT ;  /* 0x000000c81400720c */ /* 0x000fe40003f26270 */
[----:B------:R-:W-:Y:S02]  /*14820*/  FSEL R207, R21, -INF , !P0 ;  /* 0xff80000015cf7808 */ /* 0x000fe40004000000 */
[----:B------:R-:W-:-:S02]  /*14830*/  ISETP.GT.AND P0, PT, R201, R20, PT ;  /* 0x00000014c900720c */ /* 0x000fc40003f04270 */
[----:B------:R3:W4:Y:S01]  /*14840*/  LDSM.16.M88.4 R20, [R3+0xb800] ;  /* 0x00b800000314783b */ /* 0x0007220000000200 */
[----:B------:R-:W-:Y:S01]  /*14850*/  IADD3 R52, PT, PT, R133, 0x17, -R46 ;  /* 0x0000001785347810 */ /* 0x000fe20007ffe82e */
[----:B------:R-:W-:-:S04]  /*14860*/  DEPBAR.LE SB0, 0x0 ;  /* 0x000080000000791a */ /* 0x000fc80000000000 */
[--C-:B-1----:R-:W-:Y:S02]  /*14870*/  IADD3 R11, PT, PT, R133, 0x10, -R46.reuse ;  /* 0x00000010850b7810 */ /* 0x102fe40007ffe82e */
[----:B------:R-:W-:Y:S02]  /*14880*/  IADD3 R50, PT, PT, R45, 0x17, -R46 ;  /* 0x000000172d327810 */ /* 0x000fe40007ffe82e */
[----:B------:R-:W-:Y:S02]  /*14890*/  IABS R52, R52 ;  /* 0x0000003400347213 */ /* 0x000fe40000000000 */
[----:B------:R-:W-:Y:S02]  /*148a0*/  IABS R11, R11 ;  /* 0x0000000b000b7213 */ /* 0x000fe40000000000 */
[----:B------:R-:W-:Y:S02]  /*148b0*/  IABS R50, R50 ;  /* 0x0000003200327213 */ /* 0x000fe40000000000 */
[----:B------:R-:W-:-:S02]  /*148c0*/  I2FP.F32.S32 R52, R52 ;  /* 0x0000003400347245 */ /* 0x000fc40000201400 */
[----:B------:R-:W-:Y:S01]  /*148d0*/  IADD3 R49, PT, PT, R45, 0x10, -R46 ;  /* 0x000000102d317810 */ /* 0x000fe20007ffe82e */
[C---:B--2---:R-:W-:Y:S01]  /*148e0*/  HMMA.16816.F32.BF16 R60, R4.reuse, R16, R60 ;  /* 0x00000010043c723c */ /* 0x044fe2000004183c */
[----:B------:R-:W-:Y:S01]  /*148f0*/  I2FP.F32.S32 R11, R11 ;  /* 0x0000000b000b7245 */ /* 0x000fe20000201400 */
[----:B------:R-:W-:Y:S01]  /*14900*/  FFMA.FTZ R52, R52, -UR14, R69 ;  /* 0x8000000e34347c23 */ /* 0x000fe20008010045 */
[----:B------:R-:W-:Y:S02]  /*14910*/  I2FP.F32.S32 R50, R50 ;  /* 0x0000003200327245 */ /* 0x000fe40000201400 */
[----:B---3--:R-:W-:Y:S01]  /*14920*/  IABS R3, R49 ;  /* 0x0000003100037213 */ /* 0x008fe20000000000 */
[----:B------:R-:W-:Y:S01]  /*14930*/  FFMA.FTZ R11, R11, -UR14, R32 ;  /* 0x8000000e0b0b7c23 */ /* 0x000fe20008010020 */
[----:B------:R-:W-:Y:S01]  /*14940*/  FSEL R207, R207, -INF , !P4 ;  /* 0xff800000cfcf7808 */ /* 0x000fe20006000000 */
[----:B------:R-:W-:Y:S01]  /*14950*/  FFMA.FTZ R50, R50, -UR14, R71 ;  /* 0x8000000e32327c23 */ /* 0x000fe20008010047 */
[----:B------:R-:W-:Y:S01]  /*14960*/  ISETP.GT.AND P4, PT, R203, R47, PT ;  /* 0x0000002fcb00720c */ /* 0x000fe20003f84270 */
[----:B------:R-:W-:Y:S01]  /*14970*/  HMMA.16816.F32.BF16 R56, R4, R18, R56 ;  /* 0x000000120438723c */ /* 0x000fe20000041838 */
[----:B------:R-:W-:Y:S01]  /*14980*/  I2FP.F32.S32 R3, R3 ;  /* 0x0000000300037245 */ /* 0x000fe20000201400 */
[----:B------:R-:W-:Y:S01]  /*14990*/  IMAD.IADD R5, R133, 0x1, -R46 ;  /* 0x0000000185057824 */ /* 0x000fe200078e0a2e */
[----:B------:R-:W-:-:S02]  /*149a0*/  FSEL R52, R52, -INF , !P5 ;  /* 0xff80000034347808 */ /* 0x000fc40006800000 */
[----:B------:R-:W-:Y:S01]  /*149b0*/  ISETP.GE.AND P5, PT, R47, R202, PT ;  /* 0x000000ca2f00720c */ /* 0x000fe20003fa6270 */
[----:B------:R-:W-:Y:S01]  /*149c0*/  FFMA.FTZ R34, R3, -UR14, R34 ;  /* 0x8000000e03227c23 */ /* 0x000fe20008010022 */
[--C-:B------:R-:W-:Y:S01]  /*149d0*/  IADD3 R16, PT, PT, R45, 0xf, -R46.reuse ;  /* 0x0000000f2d107810 */ /* 0x100fe20007ffe82e */
[----:B------:R-:W-:Y:S01]  /*149e0*/  VIADD R3, R40, 0x29 ;  /* 0x0000002928037836 */ /* 0x000fe20000000000 */
[----:B------:R-:W-:Y:S01]  /*149f0*/  FSEL R11, R11, -INF , !P4 ;  /* 0xff8000000b0b7808 */ /* 0x000fe20006000000 */
[----:B----4-:R-:W-:Y:S01]  /*14a00*/  HMMA.16816.F32.BF16 R60, R24, R20, R60 ;  /* 0x00000014183c723c */ /* 0x010fe2000004183c */
[----:B------:R-:W-:Y:S02]  /*14a10*/  FSEL R193, R50, -INF , !P0 ;  /* 0xff80000032c17808 */ /* 0x000fe40004000000 */
[----:B------:R-:W-:Y:S02]  /*14a20*/  ISETP.GT.AND P0, PT, R201, R47, PT ;  /* 0x0000002fc900720c */ /* 0x000fe40003f04270 */
[----:B------:R-:W-:-:S02]  /*14a30*/  IADD3 R32, PT, PT, R133, 0xf, -R46 ;  /* 0x0000000f85207810 */ /* 0x000fc40007ffe82e */
[----:B------:R-:W-:Y:S02]  /*14a40*/  IABS R16, R16 ;  /* 0x0000001000107213 */ /* 0x000fe40000000000 */
[----:B------:R-:W-:Y:S01]  /*14a50*/  FSEL R190, R11, -INF , !P5 ;  /* 0xff8000000bbe7808 */ /* 0x000fe20006800000 */
[----:B------:R-:W-:Y:S01]  /*14a60*/  HMMA.16816.F32.BF16 R56, R24, R22, R56 ;  /* 0x000000161838723c */ /* 0x000fe20000041838 */
[----:B------:R-:W-:Y:S02]  /*14a70*/  IADD3 R11, PT, PT, R133, 0x8, -R46 ;  /* 0x00000008850b7810 */ /* 0x000fe40007ffe82e */
[----:B------:R-:W-:Y:S02]  /*14a80*/  FSEL R193, R193, -INF , !P1 ;  /* 0xff800000c1c17808 */ /* 0x000fe40004800000 */
[----:B------:R-:W-:Y:S02]  /*14a90*/  FSEL R191, R34, -INF , !P0 ;  /* 0xff80000022bf7808 */ /* 0x000fe40004000000 */
[----:B------:R-:W-:-:S02]  /*14aa0*/  ISETP.GT.AND P1, PT, R203, R3, PT ;  /* 0x00000003cb00720c */ /* 0x000fc40003f24270 */
[----:B------:R-:W-:Y:S02]  /*14ab0*/  IABS R32, R32 ;  /* 0x0000002000207213 */ /* 0x000fe40000000000 */
[C---:B------:R-:W-:Y:S02]  /*14ac0*/  ISETP.GE.AND P4, PT, R3.reuse, R202, PT ;  /* 0x000000ca0300720c */ /* 0x040fe40003f86270 */
[----:B------:R-:W-:Y:S02]  /*14ad0*/  ISETP.GE.AND P5, PT, R3, R200, PT ;  /* 0x000000c80300720c */ /* 0x000fe40003fa6270 */
[----:B------:R-:W-:Y:S02]  /*14ae0*/  I2FP.F32.S32 R16, R16 ;  /* 0x0000001000107245 */ /* 0x000fe40000201400 */
[----:B------:R-:W-:Y:S02]  /*14af0*/  ISETP.GT.AND P0, PT, R201, R3, PT ;  /* 0x00000003c900720c */ /* 0x000fe40003f04270 */
[----:B------:R-:W-:Y:S01]  /*14b00*/  IADD3 R3, PT, PT, R45, 0x8, -R46 ;  /* 0x000000082d037810 */ /* 0x000fe20007ffe82e */
[----:B------:R-:W-:Y:S01]  /*14b10*/  FFMA.FTZ R35, R16, -UR14, R35 ;  /* 0x8000000e10237c23 */ /* 0x000fe20008010023 */
[----:B------:R-:W-:Y:S01]  /*14b20*/  IABS R11, R11 ;  /* 0x0000000b000b7213 */ /* 0x000fe20000000000 */
[----:B------:R-:W-:Y:S01]  /*14b30*/  VIADD R16, R40, 0x30 ;  /* 0x0000003028107836 */ /* 0x000fe20000000000 */
[----:B------:R-:W-:-:S02]  /*14b40*/  I2FP.F32.S32 R32, R32 ;  /* 0x0000002000207245 */ /* 0x000fc40000201400 */
[----:B------:R-:W-:Y:S02]  /*14b50*/  FSEL R206, R52, -INF , !P3 ;  /* 0xff80000034ce7808 */ /* 0x000fe40005800000 */
[----:B------:R-:W-:Y:S01]  /*14b60*/  IABS R3, R3 ;  /* 0x0000000300037213 */ /* 0x000fe20000000000 */
[----:B------:R-:W-:Y:S01]  /*14b70*/  FFMA.FTZ R32, R32, -UR14, R33 ;  /* 0x8000000e20207c23 */ /* 0x000fe20008010021 */
[----:B------:R-:W-:Y:S02]  /*14b80*/  I2FP.F32.S32 R11, R11 ;  /* 0x0000000b000b7245 */ /* 0x000fe40000201400 */
[----:B------:R-:W-:Y:S02]  /*14b90*/  ISETP.GE.AND P3, PT, R47, R200, PT ;  /* 0x000000c82f00720c */ /* 0x000fe40003f66270 */
[----:B------:R-:W-:Y:S01]  /*14ba0*/  I2FP.F32.S32 R3, R3 ;  /* 0x0000000300037245 */ /* 0x000fe20000201400 */
[----:B------:R-:W-:Y:S01]  /*14bb0*/  FFMA.FTZ R11, R11, -UR14, R60 ;  /* 0x8000000e0b0b7c23 */ /* 0x000fe2000801003c */
[----:B------:R-:W-:Y:S01]  /*14bc0*/  FSEL R191, R191, -INF , !P3 ;  /* 0xff800000bfbf7808 */ /* 0x000fe20005800000 */
[----:B------:R-:W-:Y:S01]  /*14bd0*/  BAR.SYNC.DEFER_BLOCKING 0x0 ;  /* 0x0000000000007b1d */ /* 0x000fe20000010000 */
[----:B------:R-:W-:Y:S01]  /*14be0*/  ISETP.GT.AND P3, PT, R203, R16, PT ;  /* 0x00000010cb00720c */ /* 0x000fe20003f64270 */
[----:B------:R-:W-:Y:S01]  /*14bf0*/  FFMA.FTZ R62, R3, -UR14, R62 ;  /* 0x8000000e033e7c23 */ /* 0x000fe2000801003e */
[----:B------:R-:W-:Y:S01]  /*14c00*/  IADD3 R6, PT, PT, R133, 0x7, -R46 ;  /* 0x0000000785067810 */ /* 0x000fe20007ffe82e */
[----:B------:R-:W-:Y:S01]  /*14c10*/  VIADD R3, R40, 0x31 ;  /* 0x0000003128037836 */ /* 0x000fe20000000000 */
[----:B------:R-:W-:Y:S01]  /*14c20*/  FSEL R32, R32, -INF , !P1 ;  /* 0xff80000020207808 */ /* 0x000fe20004800000 */
[----:B------:R-:W-:Y:S01]  /*14c30*/  VIADD R40, R40, 0x39 ;  /* 0x0000003928287836 */ /* 0x000fe20000000000 */
[----:B------:R-:W-:-:S02]  /*14c40*/  FSEL R205, R35, -INF , !P0 ;  /* 0xff80000023cd7808 */ /* 0x000fc40004000000 */
[----:B------:R-:W-:Y:S02]  /*14c50*/  ISETP.GE.AND P1, PT, R16, R202, PT ;  /* 0x000000ca1000720c */ /* 0x000fe40003f26270 */
[----:B------:R-:W-:Y:S02]  /*14c60*/  ISETP.GT.AND P0, PT, R201, R16, PT ;  /* 0x00000010c900720c */ /* 0x000fe40003f04270 */
[----:B------:R-:W-:Y:S02]  /*14c70*/  FSEL R11, R11, -INF , !P3 ;  /* 0xff8000000b0b7808 */ /* 0x000fe40005800000 */
[----:B------:R-:W-:Y:S02]  /*14c80*/  IABS R6, R6 ;  /* 0x0000000600067213 */ /* 0x000fe40000000000 */
[----:B------:R-:W-:Y:S02]  /*14c90*/  IADD3 R4, PT, PT, R45, 0x7, -R46 ;  /* 0x000000072d047810 */ /* 0x000fe40007ffe82e */
[----:B------:R-:W-:-:S02]  /*14ca0*/  FSEL R205, R205, -INF , !P5 ;  /* 0xff800000cdcd7808 */ /* 0x000fc40006800000 */
[----:B------:R-:W-:Y:S02]  /*14cb0*/  FSEL R178, R11, -INF , !P1 ;  /* 0xff8000000bb27808 */ /* 0x000fe40004800000 */
[----:B------:R-:W-:Y:S02]  /*14cc0*/  FSEL R175, R62, -INF , !P0 ;  /* 0xff8000003eaf7808 */ /* 0x000fe40004000000 */
[----:B------:R-:W-:Y:S02]  /*14cd0*/  ISETP.GT.AND P5, PT, R203, R3, PT ;  /* 0x00000003cb00720c */ /* 0x000fe40003fa4270 */
[C---:B------:R-:W-:Y:S02]  /*14ce0*/  ISETP.GE.AND P3, PT, R3.reuse, R202, PT ;  /* 0x000000ca0300720c */ /* 0x040fe40003f66270 */
[----:B------:R-:W-:Y:S02]  /*14cf0*/  ISETP.GE.AND P1, PT, R3, R200, PT ;  /* 0x000000c80300720c */ /* 0x000fe40003f26270 */
[----:B------:R-:W-:-:S02]  /*14d00*/  I2FP.F32.S32 R6, R6 ;  /* 0x0000000600067245 */ /* 0x000fc40000201400 */
[----:B------:R-:W-:Y:S01]  /*14d10*/  ISETP.GT.AND P0, PT, R201, R3, PT ;  /* 0x00000003c900720c */ /* 0x000fe20003f04270 */
[C-C-:B------:R-:W-:Y:S01]  /*14d20*/  IMAD.IADD R3, R45.reuse, 0x1, -R46.reuse ;  /* 0x000000012d037824 */ /* 0x140fe200078e0a2e */
[----:B------:R-:W-:Y:S01]  /*14d30*/  IABS R4, R4 ;  /* 0x0000000400047213 */ /* 0x000fe20000000000 */
[----:B------:R-:W-:Y:S01]  /*14d40*/  FFMA.FTZ R6, R6, -UR14, R61 ;  /* 0x8000000e06067c23 */ /* 0x000fe2000801003d */
[--C-:B------:R-:W-:Y:S02]  /*14d50*/  IADD3 R45, PT, PT, R45, -0x1, -R46.reuse ;  /* 0xffffffff2d2d7810 */ /* 0x100fe40007ffe82e */
[----:B------:R-:W-:Y:S02]  /*14d60*/  I2FP.F32.S32 R4, R4 ;  /* 0x0000000400047245 */ /* 0x000fe40000201400 */
[----:B------:R-:W-:Y:S02]  /*14d70*/  IADD3 R46, PT, PT, R133, -0x1, -R46 ;  /* 0xffffffff852e7810 */ /* 0x000fe40007ffe82e */
[----:B------:R-:W-:Y:S01]  /*14d80*/  IABS R3, R3 ;  /* 0x0000000300037213 */ /* 0x000fe20000000000 */
[----:B------:R-:W-:Y:S01]  /*14d90*/  FFMA.FTZ R4, R4, -UR14, R63 ;  /* 0x8000000e04047c23 */ /* 0x000fe2000801003f */
[----:B------:R-:W-:-:S02]  /*14da0*/  FSEL R6, R6, -INF , !P5 ;  /* 0xff80000006067808 */ /* 0x000fc40006800000 */
[----:B------:R-:W-:Y:S02]  /*14db0*/  IABS R5, R5 ;  /* 0x0000000500057213 */ /* 0x000fe40000000000 */
[----:B------:R-:W-:Y:S02]  /*14dc0*/  IABS R46, R46 ;  /* 0x0000002e002e7213 */ /* 0x000fe40000000000 */
[----:B------:R-:W-:Y:S02]  /*14dd0*/  I2FP.F32.S32 R3, R3 ;  /* 0x0000000300037245 */ /* 0x000fe40000201400 */
[----:B------:R-:W-:Y:S02]  /*14de0*/  IABS R45, R45 ;  /* 0x0000002d002d7213 */ /* 0x000fe40000000000 */
[----:B------:R-:W-:Y:S01]  /*14df0*/  FSEL R188, R32, -INF , !P4 ;  /* 0xff80000020bc7808 */ /* 0x000fe20006000000 */
[----:B------:R-:W-:Y:S01]  /*14e00*/  FFMA.FTZ R3, R3, -UR14, R58 ;  /* 0x8000000e03037c23 */ /* 0x000fe2000801003a */
[----:B------:R-:W-:-:S02]  /*14e10*/  FSEL R176, R6, -INF , !P3 ;  /* 0xff80000006b07808 */ /* 0x000fc40005800000 */
[----:B------:R-:W-:Y:S02]  /*14e20*/  I2FP.F32.S32 R5, R5 ;  /* 0x0000000500057245 */ /* 0x000fe40000201400 */
[----:B------:R-:W-:Y:S02]  /*14e30*/  I2FP.F32.S32 R46, R46 ;  /* 0x0000002e002e7245 */ /* 0x000fe40000201400 */
[----:B------:R-:W-:Y:S01]  /*14e40*/  ISETP.GE.AND P4, PT, R16, R200, PT ;  /* 0x000000c81000720c */ /* 0x000fe20003f86270 */
[----:B------:R-:W-:Y:S01]  /*14e50*/  FFMA.FTZ R5, R5, -UR14, R56 ;  /* 0x8000000e05057c23 */ /* 0x000fe20008010038 */
[----:B------:R-:W-:Y:S01]  /*14e60*/  FSEL R4, R4, -INF , !P0 ;  /* 0xff80000004047808 */ /* 0x000fe20004000000 */
[----:B------:R-:W-:Y:S01]  /*14e70*/  FFMA.FTZ R46, R46, -UR14, R57 ;  /* 0x8000000e2e2e7c23 */ /* 0x000fe20008010039 */
[----:B------:R-:W-:Y:S02]  /*14e80*/  I2FP.F32.S32 R6, R45 ;  /* 0x0000002d00067245 */ /* 0x000fe40000201400 */
[----:B------:R-:W-:-:S02]  /*14e90*/  ISETP.GT.AND P0, PT, R201, R44, PT ;  /* 0x0000002cc900720c */ /* 0x000fc40003f04270 */
[----:B------:R-:W-:Y:S01]  /*14ea0*/  FSEL R175, R175, -INF , !P4 ;  /* 0xff800000afaf7808 */ /* 0x000fe20006000000 */
[----:B------:R-:W-:Y:S01]  /*14eb0*/  FFMA.FTZ R6, R6, -UR14, R59 ;  /* 0x8000000e06067c23 */ /* 0x000fe2000801003b */
[----:B------:R-:W-:Y:S02]  /*14ec0*/  FSEL R173, R4, -INF , !P1 ;  /* 0xff80000004ad7808 */ /* 0x000fe40004800000 */
[C---:B------:R-:W-:Y:S02]  /*14ed0*/  ISETP.GT.AND P4, PT, R203.reuse, R44, PT ;  /* 0x0000002ccb00720c */ /* 0x040fe40003f84270 */
[-C--:B------:R-:W-:Y:S02]  /*14ee0*/  ISETP.GT.AND P1, PT, R203, R40.reuse, PT ;  /* 0x00000028cb00720c */ /* 0x080fe40003f24270 */
[----:B------:R-:W-:Y:S02]  /*14ef0*/  FSEL R3, R3, -INF , !P0 ;  /* 0xff80000003037808 */ /* 0x000fe40004000000 */
[----:B------:R-:W-:-:S02]  /*14f00*/  ISETP.GT.AND P0, PT, R201, R40, PT ;  /* 0x00000028c900720c */ /* 0x000fc40003f04270 */
[----:B------:R-:W-:Y:S02]  /*14f10*/  FSEL R5, R5, -INF , !P4 ;  /* 0xff80000005057808 */ /* 0x000fe40006000000 */
[----:B------:R-:W-:Y:S02]  /*14f20*/  FSEL R46, R46, -INF , !P1 ;  /* 0xff8000002e2e7808 */ /* 0x000fe40004800000 */
[C---:B------:R-:W-:Y:S02]  /*14f30*/  ISETP.GE.AND P5, PT, R44.reuse, R202, PT ;  /* 0x000000ca2c00720c */ /* 0x040fe40003fa6270 */
[----:B------:R-:W-:Y:S02]  /*14f40*/  ISETP.GE.AND P3, PT, R44, R200, PT ;  /* 0x000000c82c00720c */ /* 0x000fe40003f66270 */
[C---:B------:R-:W-:Y:S02]  /*14f50*/  ISETP.GE.AND P4, PT, R40.reuse, R202, PT ;  /* 0x000000ca2800720c */ /* 0x040fe40003f86270 */
[----:B------:R-:W-:-:S02]  /*14f60*/  ISETP.GE.AND P1, PT, R40, R200, PT ;  /* 0x000000c82800720c */ /* 0x000fc40003f26270 */
        /* <DEDUP_REMOVED lines=18> */
.L_x_5601:
[----:B------:R-:W1:Y:S01]  /*15090*/  LDC R4, c[0x0][0x4f0] ;  /* 0x00013c00ff047b82 */ /* 0x000e620000000800 */
[----:B------:R-:W-:Y:S01]  /*150a0*/  UIADD3 UR8, UPT, UPT, UR34, -0x40, URZ ;  /* 0xffffffc022087890 */ /* 0x000fe2000fffe0ff */
[----:B------:R-:W-:Y:S01]  /*150b0*/  IMAD.U32 R7, RZ, RZ, UR34 ;  /* 0x00000022ff077e24 */ /* 0x000fe2000f8e00ff */
[----:B------:R-:W2:Y:S04]  /*150c0*/  LDCU.64 UR10, c[0x0][0x3b8] ;  /* 0x00007700ff0a77ac */ /* 0x000ea80008000a00 */
[----:B------:R-:W-:Y:S02]  /*150d0*/  MOV R5, UR8 ;  /* 0x0000000800057c02 */ /* 0x000fe40008000f00 */
        /* <DEDUP_REMOVED lines=26> */
[----:B------:R-:W-:Y:S02]  /*15280*/  ISETP.NE.AND P1, PT, R4, RZ, PT ;  /* 0x000000ff0400720c */ /* 0x000fe40003f25270 */
[----:B------:R-:W-:Y:S02]  /*15290*/  ISETP.GE.U32.AND P4, PT, R6, R3, PT ;  /* 0x000000030600720c */ /* 0x000fe40003f86070 */
[----:B------:R-:W-:Y:S01]  /*152a0*/  LOP3.LUT R3, R4, UR8, RZ, 0x3c, !PT ;  /* 0x0000000804037c12 */ /* 0x000fe2000f8e3cff */
[----:B------:R-:W1:Y:S03]  /*152b0*/  LDCU.64 UR8, c[0x0][0x3a0] ;  /* 0x00007400ff0877ac */ /* 0x000e660008000a00 */
[----:B------:R-:W-:-:S02]  /*152c0*/  ISETP.GE.AND P0, PT, R3, RZ, PT ;  /* 0x000000ff0300720c */ /* 0x000fc40003f06270 */
[----:B------:R-:W-:Y:S02]  /*152d0*/  LOP3.LUT R3, RZ, R4, RZ, 0x33, !PT ;  /* 0x00000004ff037212 */ /* 0x000fe400078e33ff */
[----:B------:R-:W-:-:S03]  /*152e0*/  @P5 IADD3 R17, PT, PT, R17, 0x1, RZ ;  /* 0x0000000111115810 */ /* 0x000fc60007ffe0ff */
[----:B------:R-:W-:Y:S01]  /*152f0*/  @P4 VIADD R11, R11, 0x1 ;  /* 0x000000010b0b4836 */ /* 0x000fe20000000000 */
[----:B------:R-:W-:-:S05]  /*15300*/  @!P3 IADD3 R17, PT, PT, -R17, RZ, RZ ;  /* 0x000000ff1111b210 */ /* 0x000fca0007ffe1ff */
        /* <DEDUP_REMOVED lines=10> */
[----:B--2---:R-:W-:-:S04]  /*153b0*/  IMAD R3, R3, UR10, RZ ;  /* 0x0000000a03037c24 */ /* 0x004fc8000f8e02ff */
[----:B------:R-:W-:Y:S01]  /*153c0*/  IMAD R3, R4, UR11, R3 ;  /* 0x0000000b04037c24 */ /* 0x000fe2000f8e0203 */
[----:B---3--:R-:W-:Y:S01]  /*153d0*/  IADD3 R5, PT, PT, R6, -R5, RZ ;  /* 0x8000000506057210 */ /* 0x008fe20007ffe0ff */
        /* <DEDUP_REMOVED lines=9> */
.L_x_5602:
[----:B------:R-:W1:Y:S01]  /*15470*/  LDCU UR9, c[0x0][0x440] ;  /* 0x00008800ff0977ac */ /* 0x000e620008000800 */
[----:B------:R-:W-:Y:S02]  /*15480*/  IMAD.U32 R3, RZ, RZ, UR31 ;  /* 0x0000001fff037e24 */ /* 0x000fe4000f8e00ff */
[----:B------:R-:W-:Y:S01]  /*15490*/  IMAD.U32 R4, RZ, RZ, UR30 ;  /* 0x0000001eff047e24 */ /* 0x000fe2000f8e00ff */
[----:B------:R-:W2:Y:S02]  /*154a0*/  LDCU UR8, c[0x0][0x3bc] ;  /* 0x00007780ff0877ac */ /* 0x000ea40008000800 */
[----:B------:R-:W-:-:S04]  /*154b0*/  LEA R6, P0, R3, R194, 0x1 ;  /* 0x000000c203067211 */ /* 0x000fc800078008ff */
[----:B------:R-:W-:Y:S02]  /*154c0*/  LEA.HI.X R7, R3, R195, R4, 0x1, P0 ;  /* 0x000000c303077211 */ /* 0x000fe400000f0c04 */
[----:B-1----:R-:W-:Y:S02]  /*154d0*/  ISETP.GE.AND P3, PT, R10, UR9, PT ;  /* 0x000000090a007c0c */ /* 0x002fe4000bf66270 */
[----:B------:R-:W-:Y:S02]  /*154e0*/  ISETP.GE.AND P4, PT, R12, UR9, PT ;  /* 0x000000090c007c0c */ /* 0x000fe4000bf86270 */
[----:B------:R-:W-:Y:S01]  /*154f0*/  ISETP.GE.AND P1, PT, R9, UR9, PT ;  /* 0x0000000909007c0c */ /* 0x000fe2000bf26270 */
[----:B------:R-:W-:Y:S02]  /*15500*/  USHF.L.U32 UR9, UR10, 0x5, URZ ;  /* 0x000000050a097899 */ /* 0x000fe400080006ff */
[----:B--2---:R-:W-:-:S04]  /*15510*/  USHF.L.U64.HI UR8, UR10, 0x5, UR8 ;  /* 0x000000050a087899 */ /* 0x004fc80008010208 */
[----:B------:R-:W-:Y:S02]  /*15520*/  IADD3 R12, P0, PT, R6, UR9, RZ ;  /* 0x00000009060c7c10 */ /* 0x000fe4000ff1e0ff */
[----:B------:R-:W-:Y:S02]  /*15530*/  @!P3 IMAD.MOV.U32 R4, RZ, RZ, R194 ;  /* 0x000000ffff04b224 */ /* 0x000fe400078e00c2 */
[----:B------:R-:W-:Y:S01]  /*15540*/  @!P3 IMAD.MOV.U32 R5, RZ, RZ, R195 ;  /* 0x000000ffff05b224 */ /* 0x000fe200078e00c3 */
[----:B------:R-:W-:Y:S01]  /*15550*/  @!PT LDS RZ, [RZ] ;  /* 0x00000000fffff984 */ /* 0x000fe20000000800 */
[----:B------:R-:W-:Y:S01]  /*15560*/  @!PT LDS RZ, [RZ] ;  /* 0x00000000fffff984 */ /* 0x000fe20000000800 */
[----:B------:R-:W-:Y:S01]  /*15570*/  @!PT LDS RZ, [RZ] ;  /* 0x00000000fffff984 */ /* 0x000fe20000000800 */
[----:B------:R1:W-:Y:S01]  /*15580*/  @!P4 LDGSTS.E.BYPASS.LTC128B.128 [R215+0x6000], desc[UR6][R194.64] ;  /* 0x06000000c2d7cfae */ /* 0x0003e2000b981a06 */
[----:B------:R-:W-:Y:S02]  /*15590*/  IADD3.X R13, PT, PT, R7, UR8, RZ, P0, !PT ;  /* 0x00000008070d7c10 */ /* 0x000fe400087fe4ff */
[----:B------:R-:W-:Y:S01]  /*155a0*/  IADD3 R10, P0, PT, R12, UR9, RZ ;  /* 0x000000090c0a7c10 */ /* 0x000fe2000ff1e0ff */
[----:B------:R1:W-:Y:S03]  /*155b0*/  @P4 STS.128 [R215+0x6000], RZ ;  /* 0x006000ffd7004388 */ /* 0x0003e60000000c00 */
[----:B------:R-:W-:Y:S01]  /*155c0*/  IADD3.X R11, PT, PT, R13, UR8, RZ, P0, !PT ;  /* 0x000000080d0b7c10 */ /* 0x000fe200087fe4ff */
        /* <DEDUP_REMOVED lines=56> */
.L_x_5600:
[----:B------:R-:W-:Y:S01]  /*15950*/  FMNMX3.FTZ R3, R36, R38, R42, !PT ;  /* 0x0000002624037276 */ /* 0x000fe2000781002a */
[----:B------:R-:W2:Y:S01]  /*15960*/  S2R R185, SR_TID.X ;  /* 0x0000000000b97919 */ /* 0x000ea20000002100 */
[----:B-1----:R-:W-:Y:S01]  /*15970*/  FMNMX3.FTZ R4, R37, R39, R43, !PT ;  /* 0x0000002725047276 */ /* 0x002fe2000781002b */
[----:B------:R-:W1:Y:S01]  /*15980*/  LDCU UR8, c[0x0][0x45c] ;  /* 0x00008b80ff0877ac */ /* 0x000e620008000800 */
[----:B------:R-:W-:Y:S02]  /*15990*/  FMNMX3.FTZ R3, R3, R48, R14, !PT ;  /* 0x0000003003037276 */ /* 0x000fe4000781000e */
[----:B------:R-:W-:Y:S01]  /*159a0*/  FMNMX3.FTZ R4, R4, R41, R15, !PT ;  /* 0x0000002904047276 */ /* 0x000fe2000781000f */
[----:B------:R-:W-:Y:S01]  /*159b0*/  UIADD3 UR16, UPT, UPT, UR4, -0x1, URZ ;  /* 0xffffffff04107890 */ /* 0x000fe2000fffe0ff */
[----:B------:R-:W-:Y:S02]  /*159c0*/  FMNMX3.FTZ R3, R3, R30, R28, !PT ;  /* 0x0000001e03037276 */ /* 0x000fe4000781001c */
[----:B------:R-:W-:Y:S01]  /*159d0*/  FMNMX3.FTZ R4, R4, R29, R31, !PT ;  /* 0x0000001d04047276 */ /* 0x000fe2000781001f */
[----:B------:R-:W-:Y:S01]  /*159e0*/  UISETP.GT.AND UP0, UPT, UR16, UR20, UPT ;  /* 0x000000141000728c */ /* 0x000fe2000bf04270 */
        /* <DEDUP_REMOVED lines=8> */
[----:B------:R-:W-:Y:S02]  /*15a70*/  FMNMX.FTZ R6, R172, R3, !PT ;  /* 0x00000003ac067209 */ /* 0x000fe40007810000 */
[----:B------:R-:W-:-:S03]  /*15a80*/  FMNMX.FTZ R5, R168, R5, !PT ;  /* 0x00000005a8057209 */ /* 0x000fc60007810000 */
[----:B------:R-:W3:Y:S01]  /*15a90*/  SHFL.BFLY PT, R7, R6, 0x2, 0x1f ;  /* 0x0c401f0006077f89 */ /* 0x000ee200000e0000 */
[----:B--2---:R-:W-:Y:S02]  /*15aa0*/  SHF.L.U32 R186, R185, 0x3, RZ ;  /* 0x00000003b9ba7819 */ /* 0x004fe400000006ff */
[----:B------:R-:W-:Y:S01]  /*15ab0*/  SHF.R.U32.HI R184, RZ, 0x1, R185 ;  /* 0x00000001ffb87819 */ /* 0x000fe200000116b9 */
[----:B------:R-:W2:Y:S01]  /*15ac0*/  SHFL.BFLY PT, R4, R5, 0x2, 0x1f ;  /* 0x0c401f0005047f89 */ /* 0x000ea200000e0000 */
[----:B------:R-:W-:Y:S02]  /*15ad0*/  LOP3.LUT R186, R186, 0x38, RZ, 0xc0, !PT ;  /* 0x00000038baba7812 */ /* 0x000fe400078ec0ff */
[----:B------:R-:W-:Y:S02]  /*15ae0*/  LOP3.LUT R182, R184, 0x8, RZ, 0xc0, !PT ;  /* 0x00000008b8b67812 */ /* 0x000fe400078ec0ff */
[----:B------:R-:W-:Y:S02]  /*15af0*/  LOP3.LUT R187, R186, 0x1c0, R0, 0xf8, !PT ;  /* 0x000001c0babb7812 */ /* 0x000fe400078ef800 */
[----:B---3--:R-:W-:-:S02]  /*15b00*/  FMNMX.FTZ R7, R6, R7, !PT ;  /* 0x0000000706077209 */ /* 0x008fc40007810000 */
[----:B--2---:R-:W-:-:S03]  /*15b10*/  FMNMX.FTZ R4, R5, R4, !PT ;  /* 0x0000000405047209 */ /* 0x004fc60007810000 */
[----:B------:R-:W2:Y:S01]  /*15b20*/  SHFL.BFLY PT, R132, R7, 0x1, 0x1f ;  /* 0x0c201f0007847f89 */ /* 0x000ea200000e0000 */
[----:B------:R-:W-:-:S03]  /*15b30*/  LOP3.LUT R5, R187, R182, RZ, 0x3c, !PT ;  /* 0x000000b6bb057212 */ /* 0x000fc600078e3cff */
[----:B------:R-:W3:Y:S01]  /*15b40*/  SHFL.BFLY PT, R3, R4, 0x1, 0x1f ;  /* 0x0c201f0004037f89 */ /* 0x000ee200000e0000 */
[----:B------:R-:W-:-:S04]  /*15b50*/  LOP3.LUT R134, R5, 0x200, R0, 0xf8, !PT ;  /* 0x0000020005867812 */ /* 0x000fc800078ef800 */
[----:B------:R-:W-:-:S04]  /*15b60*/  LEA R167, R134, UR5, 0x1 ;  /* 0x0000000586a77c11 */ /* 0x000fc8000f8e08ff */
[----:B------:R-:W-:Y:S01]  /*15b70*/  IADD3 R171, PT, PT, R8, R167, RZ ;  /* 0x000000a708ab7210 */ /* 0x000fe20007ffe0ff */
[----:B------:R-:W-:Y:S01]  /*15b80*/  LDSM.16.MT88.4 R124, [R167+0xc000] ;  /* 0x00c00000a77c783b */ /* 0x000fe20000004200 */
[----:B------:R-:W-:-:S03]  /*15b90*/  IADD3 R166, PT, PT, R167, 0xc040, RZ ;  /* 0x0000c040a7a67810 */ /* 0x000fc60007ffe0ff */
[----:B------:R-:W4:Y:S04]  /*15ba0*/  LDSM.16.MT88.4 R116, [R171+0xc000] ;  /* 0x00c00000ab74783b */ /* 0x000f280000004200 */
[----:B------:R-:W-:Y:S01]  /*15bb0*/  LDSM.16.MT88.4 R80, [R171+0x10000] ;  /* 0x01000000ab50783b */ /* 0x000fe20000004200 */
[----:B--2---:R-:W-:-:S03]  /*15bc0*/  FMNMX.FTZ R132, R7, R132, !PT ;  /* 0x0000008407847209 */ /* 0x004fc60007810000 */
[----:B------:R-:W-:Y:S01]  /*15bd0*/  LDSM.16.MT88.4 R72, [R167+0x10000] ;  /* 0x01000000a748783b */ /* 0x000fe20000004200 */
[----:B---3--:R-:W-:Y:S01]  /*15be0*/  FMNMX.FTZ R3, R4, R3, !PT ;  /* 0x0000000304037209 */ /* 0x008fe20007810000 */
[C---:B-1----:R-:W-:Y:S01]  /*15bf0*/  FMUL.FTZ R177, R132.reuse, UR8 ;  /* 0x0000000884b17c20 */ /* 0x042fe20008410000 */
[----:B------:R-:W-:Y:S01]  /*15c00*/  FSETP.NEU.FTZ.AND P0, PT, R132, -INF , PT ;  /* 0xff8000008400780b */ /* 0x000fe20003f1d000 */
[----:B------:R-:W-:Y:S01]  /*15c10*/  LDSM.16.MT88.4 R16, [R171+0xc800] ;  /* 0x00c80000ab10783b */ /* 0x000fe20000004200 */
[----:B------:R-:W-:Y:S01]  /*15c20*/  IADD3 R4, PT, PT, R167, 0xc000, RZ ;  /* 0x0000c000a7047810 */ /* 0x000fe20007ffe0ff */
[----:B------:R-:W-:Y:S01]  /*15c30*/  FMUL.FTZ R170, R3, UR8 ;  /* 0x0000000803aa7c20 */ /* 0x000fe20008410000 */
[----:B------:R-:W-:Y:S01]  /*15c40*/  FSEL R177, R177, RZ, P0 ;  /* 0x000000ffb1b17208 */ /* 0x000fe20000000000 */
[----:B------:R-:W-:Y:S01]  /*15c50*/  LDSM.16.MT88.4 R144, [R171+0xe800] ;  /* 0x00e80000ab90783b */ /* 0x000fe20000004200 */
[----:B------:R-:W-:Y:S02]  /*15c60*/  FSETP.NEU.FTZ.AND P0, PT, R3, -INF , PT ;  /* 0xff8000000300780b */ /* 0x000fe40003f1d000 */
[----:B------:R-:W-:Y:S01]  /*15c70*/  @P2 IADD3 R166, PT, PT, R4, -0x40, RZ ;  /* 0xffffffc004a62810 */ /* 0x000fe20007ffe0ff */
[--C-:B------:R-:W-:Y:S01]  /*15c80*/  FFMA.FTZ R160, R42, UR8, -R177.reuse ;  /* 0x000000082aa07c23 */ /* 0x100fe200080108b1 */
[----:B------:R-:W-:Y:S01]  /*15c90*/  FSEL R170, R170, RZ, P0 ;  /* 0x000000ffaaaa7208 */ /* 0x000fe20000000000 */
[--C-:B------:R-:W-:Y:S01]  /*15ca0*/  FFMA.FTZ R159, R48, UR8, -R177.reuse ;  /* 0x00000008309f7c23 */ /* 0x100fe200080108b1 */
[----:B------:R-:W-:Y:S01]  /*15cb0*/  IADD3 R165, PT, PT, R8, R166, RZ ;  /* 0x000000a608a57210 */ /* 0x000fe20007ffe0ff */
[----:B------:R-:W1:Y:S01]  /*15cc0*/  LDSM.16.MT88.4 R48, [R171+0xe000] ;  /* 0x00e00000ab30783b */ /* 0x000e620000004200 */
[--C-:B------:R-:W-:Y:S01]  /*15cd0*/  FFMA.FTZ R164, R36, UR8, -R177.reuse ;  /* 0x0000000824a47c23 */ /* 0x100fe200080108b1 */
[--C-:B------:R-:W-:Y:S01]  /*15ce0*/  FFMA.FTZ R158, R43, UR8, -R170.reuse ;  /* 0x000000082b9e7c23 */ /* 0x100fe200080108aa */
[--C-:B------:R-:W-:Y:S01]  /*15cf0*/  FFMA.FTZ R157, R41, UR8, -R170.reuse ;  /* 0x00000008299d7c23 */ /* 0x100fe200080108aa */
[----:B------:R-:W2:Y:S01]  /*15d00*/  LDSM.16.MT88.4 R108, [R166] ;  /* 0x00000000a66c783b */ /* 0x000ea20000004200 */
[--C-:B------:R-:W-:Y:S01]  /*15d10*/  FFMA.FTZ R163, R38, UR8, -R177.reuse ;  /* 0x0000000826a37c23 */ /* 0x100fe200080108b1 */
[--C-:B------:R-:W-:Y:S01]  /*15d20*/  FFMA.FTZ R162, R37, UR8, -R170.reuse ;  /* 0x0000000825a27c23 */ /* 0x100fe200080108aa */
[--C-:B------:R-:W-:Y:S01]  /*15d30*/  FFMA.FTZ R161, R39, UR8, -R170.reuse ;  /* 0x0000000827a17c23 */ /* 0x100fe200080108aa */
[----:B------:R-:W3:Y:S01]  /*15d40*/  LDSM.16.MT88.4 R100, [R165] ;  /* 0x00000000a564783b */ /* 0x000ee20000004200 */
        /* <DEDUP_REMOVED lines=31> */
[----:B------:R-:W-:Y:S01]  /*15f40*/  LDSM.16.MT88.4 R140, [R171+0x10800] ;  /* 0x01080000ab8c783b */ /* 0x000fe20000004200 */
[----:B------:R-:W-:Y:S01]  /*15f50*/  MUFU.EX2 R156, R156 ;  /* 0x0000009c009c7308 */ /* 0x000fe20000000800 */
[--C-:B------:R-:W-:Y:S01]  /*15f60*/  FFMA.FTZ R191, R191, UR8, -R170.reuse ;  /* 0x00000008bfbf7c23 */ /* 0x100fe200080108aa */
[----:B--2---:R-:W-:Y:S01]  /*15f70*/  F2FP.BF16.F32.PACK_AB R97, R161, R162 ;  /* 0x000000a2a161723e */ /* 0x004fe200000010ff */
[----:B------:R-:W-:Y:S01]  /*15f80*/  LDSM.16.MT88.4 R136, [R167+0xc800] ;  /* 0x00c80000a788783b */ /* 0x000fe20000004200 */
[----:B------:R-:W2:Y:S01]  /*15f90*/  MUFU.EX2 R155, R155 ;  /* 0x0000009b009b7308 */ /* 0x000ea20000000800 */
[----:B------:R-:W-:Y:S01]  /*15fa0*/  FFMA.FTZ R213, R172, UR8, -R177 ;  /* 0x00000008acd57c23 */ /* 0x000fe200080108b1 */
[--C-:B------:R-:W-:Y:S01]  /*15fb0*/  FFMA.FTZ R172, R173, UR8, -R170.reuse ;  /* 0x00000008adac7c23 */ /* 0x100fe200080108aa */
[----:B------:R-:W-:Y:S01]  /*15fc0*/  LDSM.16.MT88.4 R32, [R165+0x800] ;  /* 0x00080000a520783b */ /* 0x000fe20000004200 */
[----:B------:R-:W-:Y:S01]  /*15fd0*/  MUFU.EX2 R152, R152 ;  /* 0x0000009800987308 */ /* 0x000fe20000000800 */
[--C-:B------:R-:W-:Y:S01]  /*15fe0*/  FFMA.FTZ R211, R168, UR8, -R170.reuse ;  /* 0x00000008a8d37c23 */ /* 0x100fe200080108aa */
[----:B---3--:R-:W-:Y:S01]  /*15ff0*/  F2FP.BF16.F32.PACK_AB R99, R157, R158 ;  /* 0x0000009e9d63723e */ /* 0x008fe200000010ff */
[----:B------:R-:W-:Y:S01]  /*16000*/  LDSM.16.MT88.4 R28, [R167+0xe800] ;  /* 0x00e80000a71c783b */ /* 0x000fe20000004200 */
[----:B------:R-:W-:Y:S01]  /*16010*/  MUFU.EX2 R151, R151 ;  /* 0x0000009700977308 */ /* 0x000fe20000000800 */
[----:B------:R-:W-:Y:S01]  /*16020*/  FFMA.FTZ R169, R169, UR8, -R170 ;  /* 0x00000008a9a97c23 */ /* 0x000fe200080108aa */
[----:B------:R-:W-:Y:S01]  /*16030*/  FADD.FTZ R163, R164, R163 ;  /* 0x000000a3a4a37221 */ /* 0x000fe20000010000 */
[----:B------:R-:W-:Y:S01]  /*16040*/  LDSM.16.MT88.4 R24, [R166+0x2800] ;  /* 0x00280000a618783b */ /* 0x000fe20000004200 */
[----:B------:R-:W-:Y:S01]  /*16050*/  MUFU.EX2 R154, R154 ;  /* 0x0000009a009a7308 */ /* 0x000fe20000000800 */
[----:B------:R-:W-:Y:S01]  /*16060*/  HMMA.16816.F32.BF16 R120, R96, R116, RZ ;  /* 0x000000746078723c */ /* 0x000fe200000418ff */
[----:B------:R-:W-:Y:S01]  /*16070*/  FADD.FTZ R161, R162, R161 ;  /* 0x000000a1a2a17221 */ /* 0x000fe20000010000 */
[----:B------:R-:W-:Y:S01]  /*16080*/  LDSM.16.MT88.4 R20, [R165+0x2800] ;  /* 0x00280000a514783b */ /* 0x000fe20000004200 */
[----:B------:R-:W3:Y:S01]  /*16090*/  MUFU.EX2 R153, R153 ;  /* 0x0000009900997308 */ /* 0x000ee20000000800 */
[----:B------:R-:W-:Y:S01]  /*160a0*/  FADD.FTZ R160, R160, R163 ;  /* 0x000000a3a0a07221 */ /* 0x000fe20000010000 */
[----:B------:R-:W-:-:S02]  /*160b0*/  FADD.FTZ R158, R158, R161 ;  /* 0x000000a19e9e7221 */ /* 0x000fc40000010000 */
[----:B------:R-:W-:Y:S01]  /*160c0*/  MUFU.EX2 R150, R150 ;  /* 0x0000009600967308 */ /* 0x000fe20000000800 */
[C---:B------:R-:W-:Y:S01]  /*160d0*/  HMMA.16816.F32.BF16 R116, R96.reuse, R118, RZ ;  /* 0x000000766074723c */ /* 0x040fe200000418ff */
[----:B------:R-:W-:Y:S01]  /*160e0*/  FADD.FTZ R159, R159, R160 ;  /* 0x000000a09f9f7221 */ /* 0x000fe20000010000 */
[----:B------:R-:W-:Y:S01]  /*160f0*/  FADD.FTZ R157, R157, R158 ;  /* 0x0000009e9d9d7221 */ /* 0x000fe20000010000 */
[----:B------:R-:W1:Y:S04]  /*16100*/  MUFU.EX2 R149, R149 ;  /* 0x0000009500957308 */ /* 0x000e680000000800 */
[----:B------:R2:W-:Y:S01]  /*16110*/  MUFU.EX2 R190, R206 ;  /* 0x000000ce00be7308 */ /* 0x0005e20000000800 */
[C---:B------:R-:W-:Y:S03]  /*16120*/  HMMA.16816.F32.BF16 R44, R96.reuse, R48, RZ ;  /* 0x00000030602c723c */ /* 0x040fe600000418ff */
[----:B------:R-:W1:Y:S04]  /*16130*/  MUFU.EX2 R179, R179 ;  /* 0x000000b300b37308 */ /* 0x000e680000000800 */
        /* <DEDUP_REMOVED lines=14> */
[C---:B-----5:R-:W-:Y:S03]  /*16220*/  HMMA.16816.F32.BF16 R36, R96.reuse, R40, RZ ;  /* 0x000000286024723c */ /* 0x060fe600000418ff */
        /* <DEDUP_REMOVED lines=15> */
[----:B----4-:R-:W-:Y:S01]  /*16320*/  HMMA.16816.F32.BF16 R92, R96, R4, RZ ;  /* 0x00000004605c723c */ /* 0x010fe200000418ff */
        /* <DEDUP_REMOVED lines=21> */
[C---:B-1----:R-:W-:Y:S08]  /*16480*/  HMMA.16816.F32.BF16 R84, R4.reuse, R16, R84 ;  /* 0x000000100454723c */ /* 0x042ff00000041854 */
[C---:B------:R-:W-:Y:S01]  /*16490*/  HMMA.16816.F32.BF16 R88, R4.reuse, R18, R88 ;  /* 0x000000120458723c */ /* 0x040fe20000041858 */
[----:B------:R-:W1:Y:S07]  /*164a0*/  LDSM.16.MT88.4 R16, [R167+0xf000] ;  /* 0x00f00000a710783b */ /* 0x000e6e0000004200 */
        /* <DEDUP_REMOVED lines=20> */
[C---:B---3--:R-:W-:Y:S08]  /*165f0*/  HMMA.16816.F32.BF16 R92, R4.reuse, R12, R92 ;  /* 0x0000000c045c723c */ /* 0x048ff0000004185c */
[----:B------:R-:W-:Y:S01]  /*16600*/  HMMA.16816.F32.BF16 R96, R4, R14, R96 ;  /* 0x0000000e0460723c */ /* 0x000fe20000041860 */
[----:B------:R-:W-:Y:S01]  /*16610*/  F2FP.BF16.F32.PACK_AB R4, R190, R179 ;  /* 0x000000b3be04723e */ /* 0x000fe200000010ff */
[----:B------:R-:W3:Y:S01]  /*16620*/  LDSM.16.MT88.4 R12, [R167+0x11000] ;  /* 0x01100000a70c783b */ /* 0x000ee20000004200 */
[----:B--2---:R-:W-:-:S02]  /*16630*/  F2FP.BF16.F32.PACK_AB R5, R193, R204 ;  /* 0x000000ccc105723e */ /* 0x004fc400000010ff */
        /* <DEDUP_REMOVED lines=8> */
[----:B-----5:R-:W-:Y:S01]  /*166c0*/  HMMA.16816.F32.BF16 R44, R4, R144, R44 ;  /* 0x00000090042c723c */ /* 0x020fe2000004182c */
[--C-:B------:R-:W-:Y:S01]  /*166d0*/  FFMA.FTZ R144, R178, UR8, -R177.reuse ;  /* 0x00000008b2907c23 */ /* 0x100fe200080108b1 */
[----:B------:R-:W-:-:S05]  /*166e0*/  FFMA.FTZ R145, R176, UR8, -R177 ;  /* 0x00000008b0917c23 */ /* 0x000fca00080108b1 */
[----:B------:R-:W-:Y:S01]  /*166f0*/  MUFU.EX2 R144, R144 ;  /* 0x0000009000907308 */ /* 0x000fe20000000800 */
[C---:B------:R-:W-:Y:S01]  /*16700*/  HMMA.16816.F32.BF16 R48, R4.reuse, R146, R48 ;  /* 0x000000920430723c */ /* 0x040fe20000041830 */
[----:B------:R-:W-:Y:S01]  /*16710*/  FFMA.FTZ R146, R174, UR8, -R177 ;  /* 0x00000008ae927c23 */ /* 0x000fe200080108b1 */
[----:B------:R-:W-:Y:S01]  /*16720*/  FFMA.FTZ R147, R175, UR8, -R170 ;  /* 0x00000008af937c23 */ /* 0x000fe200080108aa */
[----:B------:R-:W4:Y:S04]  /*16730*/  MUFU.EX2 R145, R145 ;  /* 0x0000009100917308 */ /* 0x000f280000000800 */
[----:B------:R-:W-:Y:S01]  /*16740*/  MUFU.EX2 R146, R146 ;  /* 0x0000009200927308 */ /* 0x000fe20000000800 */
[C---:B---3--:R-:W-:Y:S03]  /*16750*/  HMMA.16816.F32.BF16 R68, R4.reuse, R12, R68 ;  /* 0x0000000c0444723c */ /* 0x048fe60000041844 */
[----:B------:R-:W3:Y:S05]  /*16760*/  MUFU.EX2 R147, R147 ;  /* 0x0000009300937308 */ /* 0x000eea0000000800 */
[C---:B--2---:R-:W-:Y:S08]  /*16770*/  HMMA.16816.F32.BF16 R84, R4.reuse, R8, R84 ;  /* 0x000000080454723c */ /* 0x044ff00000041854 */
[C---:B------:R-:W-:Y:S01]  /*16780*/  HMMA.16816.F32.BF16 R88, R4.reuse, R10, R88 ;  /* 0x0000000a0458723c */ /* 0x040fe20000041858 */
[----:B------:R-:W2:Y:S07]  /*16790*/  LDSM.16.MT88.4 R8, [R167+0xf800] ;  /* 0x00f80000a708783b */ /* 0x000eae0000004200 */
[C---:B------:R-:W-:Y:S01]  /*167a0*/  HMMA.16816.F32.BF16 R72, R4.reuse, R14, R72 ;  /* 0x0000000e0448723c */ /* 0x040fe20000041848 */
[----:B------:R-:W5:Y:S07]  /*167b0*/  LDSM.16.MT88.4 R12, [R171+0xd800] ;  /* 0x00d80000ab0c783b */ /* 0x000f6e0000004200 */
[C---:B-1----:R-:W-:Y:S08]  /*167c0*/  HMMA.16816.F32.BF16 R92, R4.reuse, R16, R92 ;  /* 0x00000010045c723c */ /* 0x042ff0000004185c */
[C---:B------:R-:W-:Y:S01]  /*167d0*/  HMMA.16816.F32.BF16 R96, R4.reuse, R18, R96 ;  /* 0x000000120460723c */ /* 0x040fe20000041860 */
[----:B------:R-:W1:Y:S07]  /*167e0*/  LDSM.16.MT88.4 R16, [R166+0x5800] ;  /* 0x00580000a610783b */ /* 0x000e6e0000004200 */
        /* <DEDUP_REMOVED lines=19> */
[----:B---3--:R-:W-:-:S02]  /*16920*/  F2FP.BF16.F32.PACK_AB R5, R172, R147 ;  /* 0x00000093ac05723e */ /* 0x008fc400000010ff */
        /* <DEDUP_REMOVED lines=48> */
[----:B------:R-:W-:-:S15]  /*16c30*/  BRA.U !UP0, `(.L_x_5603) ;  /* 0x00000049083c7547 */ /* 0x000fde000b800000 */
[----:B------:R-:W-:-:S04]  /*16c40*/  DEPBAR.LE SB0, 0x0 ;  /* 0x000080000000791a */ /* 0x000fc80000000000 */
[----:B------:R-:W-:Y:S02]  /*16c50*/  UISETP.NE.U32.AND UP0, UPT, UR12, URZ, UPT ;  /* 0x000000ff0c00728c */ /* 0x000fe4000bf05070 */
[----:B------:R-:W-:Y:S02]  /*16c60*/  UIADD3 UR15, UPT, UPT, UR4, -0x1, URZ ;  /* 0xffffffff040f7890 */ /* 0x000fe4000fffe0ff */
[----:B------:R-:W-:Y:S02]  /*16c70*/  UISETP.NE.AND.EX UP0, UPT, UR13, URZ, UPT, UP0 ;  /* 0x000000ff0d00728c */ /* 0x000fe4000bf05300 */
[----:B------:R-:W-:Y:S01]  /*16c80*/  USHF.L.U32 UR15, UR15, 0x6, URZ ;  /* 0x000000060f0f7899 */ /* 0x000fe200080006ff */
[----:B------:R-:W-:Y:S06]  /*16c90*/  BAR.SYNC.DEFER_BLOCKING 0x0 ;  /* 0x0000000000007b1d */ /* 0x000fec0000010000 */
[----:B------:R-:W-:Y:S05]  /*16ca0*/  BRA.U !UP0, `(.L_x_5604) ;  /* 0x0000000108fc7547 */ /* 0x000fea000b800000 */
        /* <DEDUP_REMOVED lines=32> */
[----:B------:R-:W1:Y:S01]  /*16eb0*/  LDCU.64 UR8, c[0x0][0x3c0] ;  /* 0x00007800ff0877ac */ /* 0x000e620008000a00 */
[----:B------:R-:W-:Y:S02]  /*16ec0*/  LOP3.LUT R7, RZ, R8, RZ, 0x33, !PT ;  /* 0x00000008ff077212 */ /* 0x000fe400078e33ff */
[----:B------:R-:W-:-:S03]  /*16ed0*/  ISETP.GE.AND P3, PT, R6, RZ, PT ;  /* 0x000000ff0600720c */ /* 0x000fc60003f66270 */
[----:B------:R-:W-:-:S04]  /*16ee0*/  @P5 IADD3 R11, PT, PT, R11, 0x1, RZ ;  /* 0x000000010b0b5810 */ /* 0x000fc80007ffe0ff */
[----:B------:R-:W-:Y:S01]  /*16ef0*/  @P1 VIADD R5, R5, 0x1 ;  /* 0x0000000105051836 */ /* 0x000fe20000000000 */
[----:B------:R-:W-:-:S03]  /*16f00*/  ISETP.NE.AND P1, PT, R8, RZ, PT ;  /* 0x000000ff0800720c */ /* 0x000fc60003f25270 */
[----:B------:R-:W-:Y:S02]  /*16f10*/  @!P0 IMAD.MOV R5, RZ, RZ, -R5 ;  /* 0x000000ffff058224 */ /* 0x000fe400078e0a05 */
[----:B------:R-:W-:-:S04]  /*16f20*/  @!P3 IADD3 R11, PT, PT, -R11, RZ, RZ ;  /* 0x000000ff0b0bb210 */ /* 0x000fc80007ffe1ff */
[C---:B------:R-:W-:Y:S02]  /*16f30*/  SEL R6, R7.reuse, R11, !P1 ;  /* 0x0000000b07067207 */ /* 0x040fe40004800000 */
[----:B------:R-:W-:-:S03]  /*16f40*/  SEL R7, R7, R5, !P1 ;  /* 0x0000000507077207 */ /* 0x000fc60004800000 */
[----:B------:R-:W-:-:S04]  /*16f50*/  IMAD.WIDE R12, R6, 0x4, R198 ;  /* 0x00000004060c7825 */ /* 0x000fc800078e02c6 */
[C---:B------:R-:W-:Y:S01]  /*16f60*/  IMAD.WIDE R10, R7.reuse, 0x4, R198 ;  /* 0x00000004070a7825 */ /* 0x040fe200078e02c6 */
[----:B------:R-:W3:Y:S04]  /*16f70*/  LDG.E R5, desc[UR6][R12.64] ;  /* 0x000000060c057981 */ /* 0x000ee8000c1e1900 */
[----:B------:R-:W3:Y:S01]  /*16f80*/  LDG.E R4, desc[UR6][R10.64] ;  /* 0x000000060a047981 */ /* 0x000ee2000c1e1900 */
[----:B------:R-:W-:-:S05]  /*16f90*/  IADD3 R7, PT, PT, R7, -R6, RZ ;  /* 0x8000000607077210 */ /* 0x000fca0007ffe0ff */
[----:B------:R-:W-:Y:S02]  /*16fa0*/  IMAD R8, R7, R8, -0x40 ;  /* 0xffffffc007087424 */ /* 0x000fe400078e0208 */
[----:B-1----:R-:W-:-:S03]  /*16fb0*/  IMAD.U32 R7, RZ, RZ, UR8 ;  /* 0x00000008ff077e24 */ /* 0x002fc6000f8e00ff */
[----:B------:R-:W-:-:S05]  /*16fc0*/  SHF.R.S32.HI R6, RZ, 0x1f, R8 ;  /* 0x0000001fff067819 */ /* 0x000fca0000011408 */
[----:B------:R-:W-:-:S04]  /*16fd0*/  IMAD R6, R6, R7, RZ ;  /* 0x0000000706067224 */ /* 0x000fc800078e02ff */
[C---:B------:R-:W-:Y:S02]  /*16fe0*/  IMAD R6, R8.reuse, UR9, R6 ;  /* 0x0000000908067c24 */ /* 0x040fe4000f8e0206 */
        /* <DEDUP_REMOVED lines=11> */
.L_x_5604:
        /* <DEDUP_REMOVED lines=8> */
.L_x_5605:
[----:B------:R-:W1:Y:S01]  /*17120*/  LDCU UR8, c[0x0][0x440] ;  /* 0x00008800ff0877ac */ /* 0x000e620008000800 */
[----:B------:R-:W2:Y:S01]  /*17130*/  LDC R6, c[0x0][0x3c4] ;  /* 0x0000f100ff067b82 */ /* 0x000ea20000000800 */
[----:B------:R-:W-:Y:S01]  /*17140*/  LOP3.LUT R4, R186, 0x40, RZ, 0xfc, !PT ;  /* 0x00000040ba047812 */ /* 0x000fe200078efcff */
[----:B------:R-:W-:Y:S01]  /*17150*/  IMAD.SHL.U32 R181, R185, 0x20, RZ ;  /* 0x00000020b9b57824 */ /* 0x000fe200078e00ff */
[----:B------:R-:W-:Y:S01]  /*17160*/  SHF.R.U32.HI R184, RZ, 0x1, R185 ;  /* 0x00000001ffb87819 */ /* 0x000fe200000116b9 */
[C---:B------:R-:W-:Y:S01]  /*17170*/  IMAD.SHL.U32 R8, R7.reuse, 0x20, RZ ;  /* 0x0000002007087824 */ /* 0x040fe200078e00ff */
[----:B------:R-:W-:Y:S01]  /*17180*/  LEA R10, P0, R7, R196, 0x5 ;  /* 0x000000c4070a7211 */ /* 0x000fe200078028ff */
[----:B------:R-:W-:Y:S01]  /*17190*/  IMAD.MOV.U32 R176, RZ, RZ, 0x20 ;  /* 0x00000020ffb07424 */ /* 0x000fe200078e00ff */
[----:B------:R-:W-:Y:S01]  /*171a0*/  LOP3.LUT R181, R181, 0x7c00, RZ, 0xc0, !PT ;  /* 0x00007c00b5b57812 */ /* 0x000fe200078ec0ff */
[----:B------:R-:W-:Y:S01]  /*171b0*/  UIADD3 UR16, UPT, UPT, UR4, -0x2, URZ ;  /* 0xfffffffe04107890 */ /* 0x000fe2000fffe0ff */
[----:B------:R-:W-:-:S02]  /*171c0*/  LOP3.LUT R182, R184, 0x8, RZ, 0xc0, !PT ;  /* 0x00000008b8b67812 */ /* 0x000fc400078ec0ff */
[----:B------:R-:W-:Y:S01]  /*171d0*/  LOP3.LUT R5, R181, 0x200, R0, 0xf8, !PT ;  /* 0x00000200b5057812 */ /* 0x000fe200078ef800 */
[----:B------:R-:W-:Y:S01]  /*171e0*/  UISETP.GT.AND UP1, UPT, UR16, UR20, UPT ;  /* 0x000000141000728c */ /* 0x000fe2000bf24270 */
[----:B------:R-:W-:Y:S02]  /*171f0*/  SEL R176, R176, 0xffffffe0, !P6 ;  /* 0xffffffe0b0b07807 */ /* 0x000fe40007000000 */
[----:B-1----:R-:W-:Y:S02]  /*17200*/  ISETP.GE.AND P3, PT, R4, UR8, PT ;  /* 0x0000000804007c0c */ /* 0x002fe4000bf66270 */
[C---:B------:R-:W-:Y:S02]  /*17210*/  ISETP.GE.AND P4, PT, R186.reuse, UR8, PT ;  /* 0x00000008ba007c0c */ /* 0x040fe4000bf86270 */
[----:B------:R-:W-:Y:S02]  /*17220*/  LOP3.LUT R4, R186, 0x80, RZ, 0xfc, !PT ;  /* 0x00000080ba047812 */ /* 0x000fe400078efcff */
[----:B--2---:R-:W-:-:S02]  /*17230*/  LEA.HI.X R11, R7, R197, R6, 0x5, P0 ;  /* 0x000000c5070b7211 */ /* 0x004fc400000f2c06 */
[----:B------:R-:W-:Y:S02]  /*17240*/  ISETP.GE.AND P1, PT, R4, UR8, PT ;  /* 0x0000000804007c0c */ /* 0x000fe4000bf26270 */
[----:B------:R-:W-:-:S05]  /*17250*/  LOP3.LUT R4, R187, R182, RZ, 0x3c, !PT ;  /* 0x000000b6bb047212 */ /* 0x000fca00078e3cff */
[----:B------:R-:W-:Y:S01]  /*17260*/  @!PT LDS RZ, [RZ] ;  /* 0x00000000fffff984 */ /* 0x000fe20000000800 */
[----:B------:R-:W-:Y:S01]  /*17270*/  @!PT LDS RZ, [RZ] ;  /* 0x00000000fffff984 */ /* 0x000fe20000000800 */
[----:B------:R-:W-:Y:S01]  /*17280*/  @!PT LDS RZ, [RZ] ;  /* 0x00000000fffff984 */ /* 0x000fe20000000800 */
[----:B------:R-:W-:Y:S01]  /*17290*/  @!P4 LDGSTS.E.BYPASS.LTC128B.128 [R215+0xc000], desc[UR6][R196.64] ;  /* 0x0c000000c4d7cfae */ /* 0x000fe2000b981a06 */
[----:B------:R-:W-:Y:S02]  /*172a0*/  LOP3.LUT R4, R5, R4, RZ, 0xfc, !PT ;  /* 0x0000000405047212 */ /* 0x000fe400078efcff */
[----:B------:R-:W-:Y:S01]  /*172b0*/  SHF.L.U64.HI R5, R7, 0x5, R6 ;  /* 0x0000000507057819 */ /* 0x000fe20000010206 */
[----:B------:R-:W-:Y:S01]  /*172c0*/  @P4 STS.128 [R215+0xc000], RZ ;  /* 0x00c000ffd7004388 */ /* 0x000fe20000000c00 */
[----:B------:R-:W-:Y:S02]  /*172d0*/  IADD3 R6, P5, PT, R8, R10, RZ ;  /* 0x0000000a08067210 */ /* 0x000fe40007fbe0ff */
[----:B------:R-:W-:Y:S01]  /*172e0*/  LEA R208, R4, UR5, 0x1 ;  /* 0x0000000504d07c11 */ /* 0x000fe2000f8e08ff */
[----:B------:R-:W-:Y:S01]  /*172f0*/  @!PT LDS RZ, [RZ] ;  /* 0x00000000fffff984 */ /* 0x000fe20000000800 */
[----:B------:R-:W-:Y:S01]  /*17300*/  @!PT LDS RZ, [RZ] ;  /* 0x00000000fffff984 */ /* 0x000fe20000000800 */
[----:B------:R-:W-:Y:S01]  /*17310*/  @!PT LDS RZ, [RZ] ;  /* 0x00000000fffff984 */ /* 0x000fe20000000800 */
[----:B------:R-:W-:Y:S01]  /*17320*/  @!P3 LDGSTS.E.BYPASS.LTC128B.128 [R215+0xe000], desc[UR6][R196.64+0x80] ;  /* 0x0e000080c4d7bfae */ /* 0x000fe2000b981a06 */
[----:B------:R-:W-:Y:S01]  /*17330*/  IADD3 R8, P0, PT, R8, R6, RZ ;  /* 0x0000000608087210 */ /* 0x000fe20007f1e0ff */
[----:B------:R-:W-:-:S02]  /*17340*/  IMAD.X R7, R5, 0x1, R11, P5 ;  /* 0x0000000105077824 */ /* 0x000fc400028e060b */
[----:B------:R-:W-:Y:S01]  /*17350*/  @P3 STS.128 [R215+0xe000], RZ ;  /* 0x00e000ffd7003388 */ /* 0x000fe20000000c00 */
[----:B------:R-:W-:Y:S02]  /*17360*/  VIADD R4, R192, UR5 ;  /* 0x00000005c0047c36 */ /* 0x000fe40008000000 */
[----:B------:R-:W-:Y:S01]  /*17370*/  IMAD.X R9, R5, 0x1, R7, P0 ;  /* 0x0000000105097824 */ /* 0x000fe200000e0607 */
[----:B------:R-:W-:Y:S01]  /*17380*/  @!PT LDS RZ, [RZ] ;  /* 0x00000000fffff984 */ /* 0x000fe20000000800 */
[----:B------:R-:W-:Y:S01]  /*17390*/  @!PT LDS RZ, [RZ] ;  /* 0x00000000fffff984 */ /* 0x000fe20000000800 */
[----:B------:R-:W-:Y:S01]  /*173a0*/  @!PT LDS RZ, [RZ] ;  /* 0x00000000fffff984 */ /* 0x000fe20000000800 */
[----:B------:R-:W-:Y:S01]  /*173b0*/  @!P1 LDGSTS.E.BYPASS.LTC128B.128 [R215+0x10000], desc[UR6][R196.64+0x100] ;  /* 0x10000100c4d79fae */ /* 0x000fe2000b981a06 */
[----:B------:R-:W-:Y:S02]  /*173c0*/  IMAD.IADD R204, R4, 0x1, R176 ;  /* 0x0000000104cc7824 */ /* 0x000fe400078e02b0 */
        /* <DEDUP_REMOVED lines=56> */
[----:B------:R-:W-:Y:S04]  /*17750*/  LDSM.16.M88.4 R136, [R207] ;  /* 0x00000000cf88783b */ /* 0x000fe80000000200 */
[----:B------:R-:W5:Y:S04]  /*17760*/  LDSM.16.M88.4 R148, [R204+0x6000] ;  /* 0x00600000cc94783b */ /* 0x000f680000000200 */
[----:B-1----:R-:W1:Y:S04]  /*17770*/  LDSM.16.M88.4 R8, [R204+0x7000] ;  /* 0x00700000cc08783b */ /* 0x002e680000000200 */
[----:B------:R-:W1:Y:S04]  /*17780*/  LDSM.16.M88.4 R144, [R204+0x6800] ;  /* 0x00680000cc90783b */ /* 0x000e680000000200 */
[----:B------:R-:W1:Y:S04]  /*17790*/  LDSM.16.M88.4 R140, [R204+0x7800] ;  /* 0x00780000cc8c783b */ /* 0x000e680000000200 */
[----:B------:R-:W-:Y:S01]  /*177a0*/  LDSM.16.M88.4 R4, [R205] ;  /* 0x00000000cd04783b */ /* 0x000fe20000000200 */
[C---:B--2---:R-:W-:Y:S03]  /*177b0*/  HMMA.16816.F32.BF16 R28, R152.reuse, R24, RZ ;  /* 0x00000018981c723c */ /* 0x044fe600000418ff */
[----:B------:R-:W2:Y:S04]  /*177c0*/  LDSM.16.M88.4 R32, [R135+0x6000] ;  /* 0x006000008720783b */ /* 0x000ea80000000200 */
[----:B------:R-:W2:Y:S01]  /*177d0*/  LDSM.16.M88.4 R12, [R135+0x6800] ;  /* 0x00680000870c783b */ /* 0x000ea20000000200 */
[C---:B------:R-:W-:Y:S03]  /*177e0*/  HMMA.16816.F32.BF16 R24, R152.reuse, R26, RZ ;  /* 0x0000001a9818723c */ /* 0x040fe600000418ff */
[----:B------:R-:W2:Y:S04]  /*177f0*/  LDSM.16.M88.4 R172, [R135+0x7000] ;  /* 0x0070000087ac783b */ /* 0x000ea80000000200 */
        /* <DEDUP_REMOVED lines=9> */
[----:B------:R-:W3:Y:S07]  /*17890*/  LDSM.16.M88.4 R168, [R135+0x7800] ;  /* 0x0078000087a8783b */ /* 0x000eee0000000200 */
        /* <DEDUP_REMOVED lines=11> */
[----:B------:R-:W4:Y:S04]  /*17950*/  LDSM.16.M88.4 R140, [R193+0x6800] ;  /* 0x00680000c18c783b */ /* 0x000f280000000200 */
[----:B------:R-:W5:Y:S03]  /*17960*/  LDSM.16.M88.4 R136, [R193+0x7000] ;  /* 0x00700000c188783b */ /* 0x000f660000000200 */
[C---:B--2---:R-:W-:Y:S08]  /*17970*/  HMMA.16816.F32.BF16 R28, R4.reuse, R32, R28 ;  /* 0x00000020041c723c */ /* 0x044ff0000004181c */
[C---:B------:R-:W-:Y:S01]  /*17980*/  HMMA.16816.F32.BF16 R24, R4.reuse, R34, R24 ;  /* 0x000000220418723c */ /* 0x040fe20000041818 */
[----:B------:R-:W2:Y:S07]  /*17990*/  LDSM.16.M88.4 R32, [R193+0x7800] ;  /* 0x00780000c120783b */ /* 0x000eae0000000200 */
[C---:B------:R-:W-:Y:S08]  /*179a0*/  HMMA.16816.F32.BF16 R20, R4.reuse, R12, R20 ;  /* 0x0000000c0414723c */ /* 0x040ff00000041814 */
[C---:B------:R-:W-:Y:S01]  /*179b0*/  HMMA.16816.F32.BF16 R16, R4.reuse, R14, R16 ;  /* 0x0000000e0410723c */ /* 0x040fe20000041810 */
[----:B------:R-:W2:Y:S07]  /*179c0*/  LDSM.16.M88.4 R12, [R192+UR5+0x8000] ;  /* 0x00800005c00c783b */ /* 0x000eae0008000200 */
[C---:B------:R-:W-:Y:S08]  /*179d0*/  HMMA.16816.F32.BF16 R164, R4.reuse, R172, R164 ;  /* 0x000000ac04a4723c */ /* 0x040ff000000418a4 */
[C---:B------:R-:W-:Y:S01]  /*179e0*/  HMMA.16816.F32.BF16 R160, R4.reuse, R174, R160 ;  /* 0x000000ae04a0723c */ /* 0x040fe200000418a0 */
[----:B------:R-:W-:Y:S07]  /*179f0*/  LDSM.16.M88.4 R172, [R135+0x9000] ;  /* 0x0090000087ac783b */ /* 0x000fee0000000200 */
[C---:B---3--:R-:W-:Y:S08]  /*17a00*/  HMMA.16816.F32.BF16 R156, R4.reuse, R168, R156 ;  /* 0x000000a8049c723c */ /* 0x048ff0000004189c */
[----:B------:R-:W-:Y:S01]  /*17a10*/  HMMA.16816.F32.BF16 R152, R4, R170, R152 ;  /* 0x000000aa0498723c */ /* 0x000fe20000041898 */
[----:B------:R-:W3:Y:S04]  /*17a20*/  LDSM.16.M88.4 R4, [R192+UR5+0x8800] ;  /* 0x00880005c004783b */ /* 0x000ee80008000200 */
[----:B------:R-:W3:Y:S03]  /*17a30*/  LDSM.16.M88.4 R168, [R192+UR5+0x9000] ;  /* 0x00900005c0a8783b */ /* 0x000ee60008000200 */
[C---:B-1----:R-:W-:Y:S08]  /*17a40*/  HMMA.16816.F32.BF16 R28, R8.reuse, R148, R28 ;  /* 0x00000094081c723c */ /* 0x042ff0000004181c */
[C---:B------:R-:W-:Y:S01]  /*17a50*/  HMMA.16816.F32.BF16 R24, R8.reuse, R150, R24 ;  /* 0x000000960818723c */ /* 0x040fe20000041818 */
[----:B------:R-:W1:Y:S07]  /*17a60*/  LDSM.16.M88.4 R148, [R192+UR5+0x9800] ;  /* 0x00980005c094783b */ /* 0x000e6e0008000200 */
[C---:B----4-:R-:W-:Y:S08]  /*17a70*/  HMMA.16816.F32.BF16 R20, R8.reuse, R140, R20 ;  /* 0x0000008c0814723c */ /* 0x050ff00000041814 */
[C---:B------:R-:W-:Y:S01]  /*17a80*/  HMMA.16816.F32.BF16 R16, R8.reuse, R142, R16 ;  /* 0x0000008e0810723c */ /* 0x040fe20000041810 */
[----:B------:R-:W-:Y:S07]  /*17a90*/  LDSM.16.M88.4 R140, [R204+0x8000] ;  /* 0x00800000cc8c783b */ /* 0x000fee0000000200 */
[C---:B-----5:R-:W-:Y:S08]  /*17aa0*/  HMMA.16816.F32.BF16 R164, R8.reuse, R136, R164 ;  /* 0x0000008808a4723c */ /* 0x060ff000000418a4 */
[C---:B------:R-:W-:Y:S01]  /*17ab0*/  HMMA.16816.F32.BF16 R160, R8.reuse, R138, R160 ;  /* 0x0000008a08a0723c */ /* 0x040fe200000418a0 */
[----:B------:R-:W-:Y:S07]  /*17ac0*/  LDSM.16.M88.4 R136, [R204+0x8800] ;  /* 0x00880000cc88783b */ /* 0x000fee0000000200 */
[C---:B--2---:R-:W-:Y:S08]  /*17ad0*/  HMMA.16816.F32.BF16 R156, R8.reuse, R32, R156 ;  /* 0x00000020089c723c */ /* 0x044ff0000004189c */
[----:B------:R-:W-:Y:S01]  /*17ae0*/  HMMA.16816.F32.BF16 R152, R8, R34, R152 ;  /* 0x000000220898723c */ /* 0x000fe20000041898 */
[----:B------:R-:W2:Y:S04]  /*17af0*/  LDSM.16.M88.4 R8, [R207+0x2000] ;  /* 0x00200000cf08783b */ /* 0x000ea80000000200 */
[----:B------:R-:W4:Y:S03]  /*17b00*/  LDSM.16.M88.4 R32, [R204+0x9000] ;  /* 0x00900000cc20783b */ /* 0x000f260000000200 */
        /* <DEDUP_REMOVED lines=19> */
[C---:B----4-:R-:W-:Y:S08]  /*17c40*/  HMMA.16816.F32.BF16 R164, R8.reuse, R32, R164 ;  /* 0x0000002008a4723c */ /* 0x050ff000000418a4 */
[C---:B------:R-:W-:Y:S01]  /*17c50*/  HMMA.16816.F32.BF16 R160, R8.reuse, R34, R160 ;  /* 0x0000002208a0723c */ /* 0x040fe200000418a0 */
[----:B------:R-:W4:Y:S07]  /*17c60*/  LDSM.16.M88.4 R32, [R193+0x9800] ;  /* 0x00980000c120783b */ /* 0x000f2e0000000200 */
[C---:B-----5:R-:W-:Y:S08]  /*17c70*/  HMMA.16816.F32.BF16 R156, R8.reuse, R12, R156 ;  /* 0x0000000c089c723c */ /* 0x060ff0000004189c */
[----:B------:R-:W-:Y:S01]  /*17c80*/  HMMA.16816.F32.BF16 R152, R8, R14, R152 ;  /* 0x0000000e0898723c */ /* 0x000fe20000041898 */
[----:B------:R-:W-:Y:S04]  /*17c90*/  LDSM.16.M88.4 R12, [R208+0x4000] ;  /* 0x00400000d00c783b */ /* 0x000fe80000000200 */
[----:B------:R-:W-:Y:S03]  /*17ca0*/  LDSM.16.M88.4 R8, [R192+UR5+0xa000] ;  /* 0x00a00005c008783b */ /* 0x000fe60008000200 */
[C---:B---3--:R-:W-:Y:S08]  /*17cb0*/  HMMA.16816.F32.BF16 R28, R176.reuse, R4, R28 ;  /* 0x00000004b01c723c */ /* 0x048ff0000004181c */
        /* <DEDUP_REMOVED lines=19> */
[C---:B----4-:R-:W-:Y:S08]  /*17df0*/  HMMA.16816.F32.BF16 R156, R148.reuse, R32, R156 ;  /* 0x00000020949c723c */ /* 0x050ff0000004189c */
[----:B------:R-:W-:Y:S01]  /*17e00*/  HMMA.16816.F32.BF16 R152, R148, R34, R152 ;  /* 0x000000229498723c */ /* 0x000fe20000041898 */
[----:B------:R-:W4:Y:S01]  /*17e10*/  LDSM.16.M88.4 R32, [R204+0xb800] ;  /* 0x00b80000cc20783b */ /* 0x000f220000000200 */
[----:B------:R-:W-:-:S05]  /*17e20*/  IMAD.SHL.U32 R148, R185, 0x2, RZ ;  /* 0x00000002b9947824 */ /* 0x000fca00078e00ff */
        /* <DEDUP_REMOVED lines=23> */
[----:B------:R-:W1:Y:S01]  /*17fa0*/  LDSM.16.M88.4 R4, [R193+0xb800] ;  /* 0x00b80000c104783b */ /* 0x000e620000000200 */
[----:B------:R-:W-:-:S02]  /*17fb0*/  VIADD R15, R133, 0x8 ;  /* 0x00000008850f7836 */ /* 0x000fc40000000000 */
[----:B------:R-:W-:Y:S02]  /*17fc0*/  VIADD R34, R14, UR22 ;  /* 0x000000160e227c36 */ /* 0x000fe40008000000 */
[C---:B------:R-:W-:Y:S03]  /*17fd0*/  HMMA.16816.F32.BF16 R172, R168.reuse, R8, R172 ;  /* 0x00000008a8ac723c */ /* 0x040fe600000418ac */
[C-C-:B------:R-:W-:Y:S02]  /*17fe0*/  IADD3 R209, PT, PT, R133.reuse, 0x80, -R34.reuse ;  /* 0x0000008085d17810 */ /* 0x140fe40007ffe822 */
[--C-:B------:R-:W-:Y:S02]  /*17ff0*/  IADD3 R35, PT, PT, R133, 0x48, -R34.reuse ;  /* 0x0000004885237810 */ /* 0x100fe40007ffe822 */
[----:B------:R-:W-:Y:S01]  /*18000*/  IABS R209, R209 ;  /* 0x000000d100d17213 */ /* 0x000fe20000000000 */
[----:B------:R-:W-:Y:S01]  /*18010*/  HMMA.16816.F32.BF16 R140, R168, R10, R140 ;  /* 0x0000000aa88c723c */ /* 0x000fe2000004188c */
[----:B------:R-:W3:Y:S01]  /*18020*/  LDSM.16.M88.4 R8, [R135+0xa800] ;  /* 0x00a800008708783b */ /* 0x000ee20000000200 */
[----:B------:R-:W-:-:S02]  /*18030*/  IADD3 R150, PT, PT, R15, 0x80, -R34 ;  /* 0x000000800f967810 */ /* 0x000fc40007ffe822 */
[----:B------:R-:W-:Y:S02]  /*18040*/  I2FP.F32.S32 R209, R209 ;  /* 0x000000d100d17245 */ /* 0x000fe40000201400 */
[--C-:B------:R-:W-:Y:S02]  /*18050*/  IADD3 R149, PT, PT, R15, 0x48, -R34.reuse ;  /* 0x000000480f957810 */ /* 0x100fe40007ffe822 */
[----:B--2---:R-:W-:Y:S01]  /*18060*/  HMMA.16816.F32.BF16 R28, R24, R20, R28 ;  /* 0x00000014181c723c */ /* 0x004fe2000004181c */
[----:B------:R-:W-:Y:S02]  /*18070*/  IABS R35, R35 ;  /* 0x0000002300237213 */ /* 0x000fe40000000000 */
[----:B------:R-:W-:Y:S02]  /*18080*/  IABS R150, R150 ;  /* 0x0000009600967213 */ /* 0x000fe40000000000 */
[C-C-:B------:R-:W-:Y:S02]  /*18090*/  IADD3 R20, PT, PT, R133.reuse, 0x78, -R34.reuse ;  /* 0x0000007885147810 */ /* 0x140fe40007ffe822 */
[C-C-:B------:R-:W-:Y:S01]  /*180a0*/  IADD3 R207, PT, PT, R133.reuse, 0x77, -R34.reuse ;  /* 0x0000007785cf7810 */ /* 0x140fe20007ffe822 */
[----:B------:R-:W-:Y:S01]  /*180b0*/  HMMA.16816.F32.BF16 R156, R168, R32, R156 ;  /* 0x00000020a89c723c */ /* 0x000fe2000004189c */
[----:B------:R-:W-:Y:S01]  /*180c0*/  VIADD R33, R14, 0xffffff80 ;  /* 0xffffff800e217836 */ /* 0x000fe20000000000 */
[----:B------:R-:W-:-:S02]  /*180d0*/  IADD3 R32, PT, PT, R133, 0x7f, -R34 ;  /* 0x0000007f85207810 */ /* 0x000fc40007ffe822 */
[----:B------:R-:W-:Y:S02]  /*180e0*/  IADD3 R205, PT, PT, R133, 0x70, -R34 ;  /* 0x0000007085cd7810 */ /* 0x000fe40007ffe822 */
        /* <DEDUP_REMOVED lines=9> */
[----:B------:R-:W-:Y:S01]  /*18180*/  IABS R6, R149 ;  /* 0x0000009500067213 */ /* 0x000fe20000000000 */
[----:B------:R-:W-:Y:S01]  /*18190*/  IMAD.MOV.U32 R149, RZ, RZ, R35 ;  /* 0x000000ffff957224 */ /* 0x000fe200078e0023 */
        /* <DEDUP_REMOVED lines=8> */
[----:B------:R-:W-:-:S02]  /*18220*/  IADD3 R179, PT, PT, R133, 0x58, -R34 ;  /* 0x0000005885b37810 */ /* 0x000fc40007ffe822 */
[C-C-:B------:R-:W-:Y:S01]  /*18230*/  IADD3 R176, PT, PT, R133.reuse, 0x57, -R34.reuse ;  /* 0x0000005785b07810 */ /* 0x140fe20007ffe822 */
[----:B------:R-:W-:Y:S01]  /*18240*/  HMMA.16816.F32.BF16 R160, R168, R138, R160 ;  /* 0x0000008aa8a0723c */ /* 0x000fe200000418a0 */
[C-C-:B------:R-:W-:Y:S02]  /*18250*/  IADD3 R138, PT, PT, R133.reuse, 0x68, -R34.reuse ;  /* 0x00000068858a7810 */ /* 0x140fe40007ffe822 */
[----:B------:R-:W-:Y:S01]  /*18260*/  IADD3 R139, PT, PT, R133, 0x60, -R34 ;  /* 0x00000060858b7810 */ /* 0x000fe20007ffe822 */
[----:B------:R-:W-:Y:S01]  /*18270*/  FFMA.FTZ R149, R149, -UR14, R152 ;  /* 0x8000000e95957c23 */ /* 0x000fe20008010098 */
[C-C-:B------:R-:W-:Y:S02]  /*18280*/  IADD3 R171, PT, PT, R133.reuse, 0x50, -R34.reuse ;  /* 0x0000005085ab7810 */ /* 0x140fe40007ffe822 */
[C-C-:B------:R-:W-:Y:S01]  /*18290*/  IADD3 R169, PT, PT, R133.reuse, 0x4f, -R34.reuse ;  /* 0x0000004f85a97810 */ /* 0x140fe20007ffe822 */
[----:B------:R-:W-:Y:S01]  /*182a0*/  HMMA.16816.F32.BF16 R144, R24, R22, R144 ;  /* 0x000000161890723c */ /* 0x000fe20000041890 */
[----:B------:R-:W-:-:S02]  /*182b0*/  IADD3 R168, PT, PT, R133, 0x47, -R34 ;  /* 0x0000004785a87810 */ /* 0x000fc40007ffe822 */
[C-C-:B------:R-:W-:Y:S02]  /*182c0*/  IADD3 R21, PT, PT, R15.reuse, 0x7f, -R34.reuse ;  /* 0x0000007f0f157810 */ /* 0x140fe40007ffe822 */
[C-C-:B------:R-:W-:Y:S02]  /*182d0*/  IADD3 R208, PT, PT, R15.reuse, 0x78, -R34.reuse ;  /* 0x000000780fd07810 */ /* 0x140fe40007ffe822 */
[C-C-:B------:R-:W-:Y:S01]  /*182e0*/  IADD3 R206, PT, PT, R15.reuse, 0x77, -R34.reuse ;  /* 0x000000770fce7810 */ /* 0x140fe20007ffe822 */
[----:B------:R-:W-:Y:S01]  /*182f0*/  HMMA.16816.F32.BF16 R140, R16, R10, R140 ;  /* 0x0000000a108c723c */ /* 0x000fe2000004188c */
[C-C-:B------:R-:W-:Y:S02]  /*18300*/  IADD3 R133, PT, PT, R15.reuse, 0x70, -R34.reuse ;  /* 0x000000700f857810 */ /* 0x140fe40007ffe822 */
[C-C-:B------:R-:W-:Y:S02]  /*18310*/  IADD3 R192, PT, PT, R15.reuse, 0x6f, -R34.reuse ;  /* 0x0000006f0fc07810 */ /* 0x140fe40007ffe822 */
[----:B------:R-:W-:-:S02]  /*18320*/  IADD3 R137, PT, PT, R15, 0x68, -R34 ;  /* 0x000000680f897810 */ /* 0x000fc40007ffe822 */
[C-C-:B------:R-:W-:Y:S01]  /*18330*/  IADD3 R191, PT, PT, R15.reuse, 0x67, -R34.reuse ;  /* 0x000000670fbf7810 */ /* 0x140fe20007ffe822 */
[----:B------:R-:W-:Y:S01]  /*18340*/  HMMA.16816.F32.BF16 R156, R16, R12, R156 ;  /* 0x0000000c109c723c */ /* 0x000fe2000004189c */
[C-C-:B------:R-:W-:Y:S02]  /*18350*/  IADD3 R190, PT, PT, R15.reuse, 0x60, -R34.reuse ;  /* 0x000000600fbe7810 */ /* 0x140fe40007ffe822 */
[C-C-:B------:R-:W-:Y:S02]  /*18360*/  IADD3 R188, PT, PT, R15.reuse, 0x5f, -R34.reuse ;  /* 0x0000005f0fbc7810 */ /* 0x140fe40007ffe822 */
[C-C-:B------:R-:W-:Y:S02]  /*18370*/  IADD3 R178, PT, PT, R15.reuse, 0x58, -R34.reuse ;  /* 0x000000580fb27810 */ /* 0x140fe40007ffe822 */
[C-C-:B------:R-:W-:Y:S02]  /*18380*/  IADD3 R177, PT, PT, R15.reuse, 0x57, -R34.reuse ;  /* 0x000000570fb17810 */ /* 0x140fe40007ffe822 */
[----:B------:R-:W-:-:S02]  /*18390*/  IADD3 R170, PT, PT, R15, 0x50, -R34 ;  /* 0x000000500faa7810 */ /* 0x000fc40007ffe822 */
[C-C-:B------:R-:W-:Y:S02]  /*183a0*/  IADD3 R151, PT, PT, R15.reuse, 0x4f, -R34.reuse ;  /* 0x0000004f0f977810 */ /* 0x140fe40007ffe822 */
[----:B------:R-:W-:Y:S02]  /*183b0*/  I2FP.F32.S32 R9, R6 ;  /* 0x0000000600097245 */ /* 0x000fe40000201400 */
[----:B------:R-:W-:Y:S02]  /*183c0*/  IADD3 R15, PT, PT, R15, 0x47, -R34 ;  /* 0x000000470f0f7810 */ /* 0x000fe40007ffe822 */
[----:B------:R-:W-:Y:S01]  /*183d0*/  ISETP.GE.AND P0, PT, R33, R200, PT ;  /* 0x000000c82100720c */ /* 0x000fe20003f06270 */
[----:B------:R-:W-:Y:S01]  /*183e0*/  FFMA.FTZ R154, R9, -UR14, R154 ;  /* 0x8000000e099a7c23 */ /* 0x000fe2000801009a */
[----:B------:R-:W-:Y:S01]  /*183f0*/  FSEL R6, R30, -INF , !P5 ;  /* 0xff8000001e067808 */ /* 0x000fe20006800000 */
[----:B------:R-:W-:Y:S01]  /*18400*/  HMMA.16816.F32.BF16 R156, R24, R4, R156 ;  /* 0x00000004189c723c */ /* 0x000fe2000004189c */
[----:B------:R-:W-:Y:S01]  /*18410*/  I2FP.F32.S32 R28, R32 ;  /* 0x00000020001c7245 */ /* 0x000fe20000201400 */
[----:B------:R-:W-:Y:S01]  /*18420*/  VIADD R4, R14, 0xffffffa9 ;  /* 0xffffffa90e047836 */ /* 0x000fe20000000000 */
[----:B------:R-:W-:Y:S01]  /*18430*/  ISETP.GT.AND P5, PT, R203, R8, PT ;  /* 0x00000008cb00720c */ /* 0x000fe20003fa4270 */
[----:B------:R-:W1:Y:S01]  /*18440*/  LDSM.16.M88.4 R32, [R193+0xa800] ;  /* 0x00a80000c120783b */ /* 0x000e620000000200 */
[----:B------:R-:W-:Y:S01]  /*18450*/  FSEL R6, R6, -INF , !P0 ;  /* 0xff80000006067808 */ /* 0x000fe20004000000 */
[----:B------:R-:W-:Y:S01]  /*18460*/  FFMA.FTZ R29, R28, -UR14, R29 ;  /* 0x8000000e1c1d7c23 */ /* 0x000fe2000801001d */
[----:B------:R-:W-:-:S02]  /*18470*/  ISETP.GE.AND P0, PT, R8, R202, PT ;  /* 0x000000ca0800720c */ /* 0x000fc40003f06270 */
[----:B------:R-:W-:Y:S02]  /*18480*/  FSEL R150, R149, -INF , !P5 ;  /* 0xff80000095967808 */ /* 0x000fe40006800000 */
[----:B------:R-:W-:Y:S02]  /*18490*/  ISETP.GE.AND P5, PT, R8, R200, PT ;  /* 0x000000c80800720c */ /* 0x000fe40003fa6270 */
[----:B------:R-:W-:Y:S02]  /*184a0*/  FSEL R150, R150, -INF , !P0 ;  /* 0xff80000096967808 */ /* 0x000fe40004000000 */
[----:B------:R-:W-:Y:S01]  /*184b0*/  ISETP.GT.AND P0, PT, R201, R8, PT ;  /* 0x00000008c900720c */ /* 0x000fe20003f04270 */
[----:B------:R-:W-:Y:S01]  /*184c0*/  VIADD R8, R14, 0xffffff81 ;  /* 0xffffff810e087836 */ /* 0x000fe20000000000 */
[----:B------:R-:W-:Y:S02]  /*184d0*/  IABS R28, R21 ;  /* 0x00000015001c7213 */ /* 0x000fe40000000000 */
[----:B------:R-:W-:-:S02]  /*184e0*/  FSEL R149, R154, -INF , !P0 ;  /* 0xff8000009a957808 */ /* 0x000fc40004000000 */
[----:B------:R-:W-:Y:S02]  /*184f0*/  ISETP.GT.AND P0, PT, R203, R8, PT ;  /* 0x00000008cb00720c */ /* 0x000fe40003f04270 */
[----:B------:R-:W-:Y:S02]  /*18500*/  IABS R9, R20 ;  /* 0x0000001400097213 */ /* 0x000fe40000000000 */
[----:B------:R-:W-:Y:S01]  /*18510*/  FSEL R149, R149, -INF , !P5 ;  /* 0xff80000095957808 */ /* 0x000fe20006800000 */
[----:B------:R-:W2:Y:S01]  /*18520*/  LDSM.16.M88.4 R20, [R135+0xb000] ;  /* 0x00b000008714783b */ /* 0x000ea20000000200 */
        /* <DEDUP_REMOVED lines=8> */
[C---:B------:R-:W-:Y:S01]  /*185b0*/  VIADD R8, R14.reuse, 0xffffff88 ;  /* 0xffffff880e087836 */ /* 0x040fe20000000000 */
[----:B------:R-:W-:Y:S01]  /*185c0*/  IABS R208, R208 ;  /* 0x000000d000d07213 */ /* 0x000fe20000000000 */
[----:B------:R-:W-:Y:S01]  /*185d0*/  FFMA.FTZ R9, R9, -UR14, R144 ;  /* 0x8000000e09097c23 */ /* 0x000fe20008010090 */
[----:B------:R-:W-:Y:S01]  /*185e0*/  FSEL R28, R31, -INF , !P5 ;  /* 0xff8000001f1c7808 */ /* 0x000fe20006800000 */
[----:B-1----:R-:W-:Y:S01]  /*185f0*/  HMMA.16816.F32.BF16 R172, R24, R32, R172 ;  /* 0x0000002018ac723c */ /* 0x002fe200000418ac */
[----:B------:R-:W-:Y:S01]  /*18600*/  ISETP.GT.AND P5, PT, R203, R8, PT ;  /* 0x00000008cb00720c */ /* 0x000fe20003fa4270 */
[----:B------:R-:W-:Y:S01]  /*18610*/  VIADD R32, R14, 0xffffff90 ;  /* 0xffffff900e207836 */ /* 0x000fe20000000000 */
[----:B------:R-:W-:-:S02]  /*18620*/  FSEL R28, R28, -INF , !P0 ;  /* 0xff8000001c1c7808 */ /* 0x000fc40004000000 */
[C---:B------:R-:W-:Y:S02]  /*18630*/  ISETP.GE.AND P0, PT, R8.reuse, R202, PT ;  /* 0x000000ca0800720c */ /* 0x040fe40003f06270 */
[----:B------:R-:W-:Y:S01]  /*18640*/  FSEL R31, R9, -INF , !P5 ;  /* 0xff800000091f7808 */ /* 0x000fe20006800000 */
[----:B------:R-:W-:Y:S01]  /*18650*/  HMMA.16816.F32.BF16 R140, R24, R34, R140 ;  /* 0x00000022188c723c */ /* 0x000fe2000004188c */
[----:B------:R-:W-:Y:S02]  /*18660*/  I2FP.F32.S32 R9, R208 ;  /* 0x000000d000097245 */ /* 0x000fe40000201400 */
[----:B------:R-:W-:Y:S02]  /*18670*/  IABS R207, R207 ;  /* 0x000000cf00cf7213 */ /* 0x000fe40000000000 */
[----:B------:R-:W-:Y:S01]  /*18680*/  FSEL R31, R31, -INF , !P0 ;  /* 0xff8000001f1f7808 */ /* 0x000fe20004000000 */
[----:B------:R-:W-:Y:S01]  /*18690*/  FFMA.FTZ R146, R9, -UR14, R146 ;  /* 0x8000000e09927c23 */ /* 0x000fe20008010092 */
[----:B------:R-:W-:Y:S01]  /*186a0*/  ISETP.GE.AND P5, PT, R8, R200, PT ;  /* 0x000000c80800720c */ /* 0x000fe20003fa6270 */
[----:B------:R-:W-:Y:S01]  /*186b0*/  VIADD R9, R14, 0xffffff89 ;  /* 0xffffff890e097836 */ /* 0x000fe20000000000 */
[----:B------:R-:W-:-:S02]  /*186c0*/  ISETP.GT.AND P0, PT, R201, R8, PT ;  /* 0x00000008c900720c */ /* 0x000fc40003f04270 */
[----:B------:R-:W-:Y:S02]  /*186d0*/  I2FP.F32.S32 R8, R207 ;  /* 0x000000cf00087245 */ /* 0x000fe40000201400 */
[----:B------:R-:W-:Y:S01]  /*186e0*/  IABS R206, R206 ;  /* 0x000000ce00ce7213 */ /* 0x000fe20000000000 */
[C---:B--2---:R-:W-:Y:S01]  /*186f0*/  HMMA.16816.F32.BF16 R164, R16.reuse, R20, R164 ;  /* 0x0000001410a4723c */ /* 0x044fe200000418a4 */
[----:B------:R-:W-:Y:S01]  /*18700*/  FSEL R30, R146, -INF , !P0 ;  /* 0xff800000921e7808 */ /* 0x000fe20004000000 */
[----:B------:R-:W-:Y:S01]  /*18710*/  FFMA.FTZ R8, R8, -UR14, R145 ;  /* 0x8000000e08087c23 */ /* 0x000fe20008010091 */
[----:B------:R-:W-:Y:S02]  /*18720*/  ISETP.GT.AND P0, PT, R203, R9, PT ;  /* 0x00000009cb00720c */ /* 0x000fe40003f04270 */
[----:B------:R-:W-:Y:S02]  /*18730*/  I2FP.F32.S32 R206, R206 ;  /* 0x000000ce00ce7245 */ /* 0x000fe40000201400 */
[----:B------:R-:W-:Y:S01]  /*18740*/  FSEL R30, R30, -INF , !P5 ;  /* 0xff8000001e1e7808 */ /* 0x000fe20006800000 */
[----:B------:R-:W-:Y:S01]  /*18750*/  HMMA.16816.F32.BF16 R160, R16, R22, R160 ;  /* 0x0000001610a0723c */ /* 0x000fe200000418a0 */
[----:B------:R-:W-:Y:S01]  /*18760*/  IABS R205, R205 ;  /* 0x000000cd00cd7213 */ /* 0x000fe20000000000 */
[----:B------:R-:W-:Y:S01]  /*18770*/  FFMA.FTZ R147, R206, -UR14, R147 ;  /* 0x8000000ece937c23 */ /* 0x000fe20008010093 */
[----:B------:R-:W-:-:S02]  /*18780*/  ISETP.GE.AND P5, PT, R9, R202, PT ;  /* 0x000000ca0900720c */ /* 0x000fc40003fa6270 */
[----:B------:R-:W-:Y:S02]  /*18790*/  FSEL R8, R8, -INF , !P0 ;  /* 0xff80000008087808 */ /* 0x000fe40004000000 */
[----:B------:R-:W-:Y:S02]  /*187a0*/  I2FP.F32.S32 R11, R205 ;  /* 0x000000cd000b7245 */ /* 0x000fe40000201400 */
[----:B------:R-:W-:Y:S02]  /*187b0*/  FSEL R33, R8, -INF , !P5 ;  /* 0xff80000008217808 */ /* 0x000fe40006800000 */
[----:B------:R-:W-:Y:S01]  /*187c0*/  ISETP.GT.AND P5, PT, R201, R9, PT ;  /* 0x00000009c900720c */ /* 0x000fe20003fa4270 */
[----:B------:R-:W-:Y:S01]  /*187d0*/  FFMA.FTZ R11, R11, -UR14, R172 ;  /* 0x8000000e0b0b7c23 */ /* 0x000fe200080100ac */
[----:B------:R-:W-:Y:S02]  /*187e0*/  IABS R21, R133 ;  /* 0x0000008500157213 */ /* 0x000fe40000000000 */
[----:B------:R-:W-:-:S02]  /*187f0*/  FSEL R20, R147, -INF , !P5 ;  /* 0xff80000093147808 */ /* 0x000fc40006800000 */
[----:B------:R-:W-:Y:S02]  /*18800*/  ISETP.GT.AND P5, PT, R203, R32, PT ;  /* 0x00000020cb00720c */ /* 0x000fe40003fa4270 */
[----:B------:R-:W-:Y:S02]  /*18810*/  ISETP.GE.AND P0, PT, R9, R200, PT ;  /* 0x000000c80900720c */ /* 0x000fe40003f06270 */
[----:B------:R-:W-:Y:S02]  /*18820*/  FSEL R133, R11, -INF , !P5 ;  /* 0xff8000000b857808 */ /* 0x000fe40006800000 */
[----:B------:R-:W1:Y:S01]  /*18830*/  LDSM.16.M88.4 R8, [R193+0xb000] ;  /* 0x00b00000c108783b */ /* 0x000e620000000200 */
[----:B------:R-:W-:Y:S01]  /*18840*/  FSEL R20, R20, -INF , !P0 ;  /* 0xff80000014147808 */ /* 0x000fe20004000000 */
[----:B------:R-:W-:-:S04]  /*18850*/  DEPBAR.LE SB0, 0x0 ;  /* 0x000080000000791a */ /* 0x000fc80000000000 */
[----:B------:R-:W-:Y:S02]  /*18860*/  I2FP.F32.S32 R21, R21 ;  /* 0x0000001500157245 */ /* 0x000fe40000201400 */
[----:B------:R-:W-:Y:S02]  /*18870*/  IABS R144, R204 ;  /* 0x000000cc00907213 */ /* 0x000fe40000000000 */
[----:B------:R-:W-:Y:S01]  /*18880*/  ISETP.GE.AND P0, PT, R32, R202, PT ;  /* 0x000000ca2000720c */ /* 0x000fe20003f06270 */
[----:B------:R-:W-:Y:S01]  /*18890*/  FFMA.FTZ R174, R21, -UR14, R174 ;  /* 0x8000000e15ae7c23 */ /* 0x000fe200080100ae */
[----:B------:R-:W-:Y:S01]  /*188a0*/  I2FP.F32.S32 R144, R144 ;  /* 0x0000009000907245 */ /* 0x000fe20000201400 */
[----:B------:R-:W-:Y:S01]  /*188b0*/  VIADD R21, R14, 0xffffff91 ;  /* 0xffffff910e157836 */ /* 0x000fe20000000000 */
[----:B------:R-:W-:Y:S02]  /*188c0*/  FSEL R133, R133, -INF , !P0 ;  /* 0xff80000085857808 */ /* 0x000fe40004000000 */
        /* <DEDUP_REMOVED lines=53> */
[----:B------:R-:W-:-:S02]  /*18c20*/  FSEL R190, R143, -INF , !P0 ;  /* 0xff8000008fbe7808 */ /* 0x000fc40004000000 */
[C---:B------:R-:W-:Y:S02]  /*18c30*/  ISETP.GE.AND P0, PT, R8.reuse, R202, PT ;  /* 0x000000ca0800720c */ /* 0x040fe40003f06270 */
[----:B------:R-:W-:Y:S02]  /*18c40*/  IABS R188, R188 ;  /* 0x000000bc00bc7213 */ /* 0x000fe40000000000 */
[----:B------:R-:W-:Y:S02]  /*18c50*/  FSEL R147, R9, -INF , !P5 ;  /* 0xff80000009937808 */ /* 0x000fe40006800000 */
[----:B------:R-:W-:Y:S01]  /*18c60*/  I2FP.F32.S32 R11, R10 ;  /* 0x0000000a000b7245 */ /* 0x000fe20000201400 */
[----:B------:R-:W-:Y:S01]  /*18c70*/  IMAD.MOV.U32 R9, RZ, RZ, R188 ;  /* 0x000000ffff097224 */ /* 0x000fe200078e00bc */
[----:B------:R-:W-:Y:S02]  /*18c80*/  IABS R189, R189 ;  /* 0x000000bd00bd7213 */ /* 0x000fe40000000000 */
[----:B------:R-:W-:Y:S01]  /*18c90*/  FSEL R147, R147, -INF , !P0 ;  /* 0xff80000093937808 */ /* 0x000fe20004000000 */
[----:B------:R-:W-:Y:S01]  /*18ca0*/  FFMA.FTZ R11, R11, -UR14, R166 ;  /* 0x8000000e0b0b7c23 */ /* 0x000fe200080100a6 */
[----:B------:R-:W-:-:S02]  /*18cb0*/  ISETP.GE.AND P5, PT, R8, R200, PT ;  /* 0x000000c80800720c */ /* 0x000fc40003fa6270 */
        /* <DEDUP_REMOVED lines=24> */
[----:B------:R-:W-:-:S02]  /*18e40*/  IABS R177, R177 ;  /* 0x000000b100b17213 */ /* 0x000fc40000000000 */
[----:B------:R-:W-:Y:S02]  /*18e50*/  FSEL R12, R9, -INF , !P0 ;  /* 0xff800000090c7808 */ /* 0x000fe40004000000 */
[----:B------:R-:W-:Y:S01]  /*18e60*/  I2FP.F32.S32 R9, R178 ;  /* 0x000000b200097245 */ /* 0x000fe20000201400 */
[----:B------:R-:W-:Y:S01]  /*18e70*/  IMAD.MOV.U32 R8, RZ, RZ, R177 ;  /* 0x000000ffff087224 */ /* 0x000fe200078e00b1 */
[----:B------:R-:W-:Y:S02]  /*18e80*/  ISETP.GE.AND P5, PT, R11, R202, PT ;  /* 0x000000ca0b00720c */ /* 0x000fe40003fa6270 */
[----:B------:R-:W-:Y:S01]  /*18e90*/  I2FP.F32.S32 R10, R10 ;  /* 0x0000000a000a7245 */ /* 0x000fe20000201400 */
[----:B------:R-:W-:Y:S01]  /*18ea0*/  FFMA.FTZ R9, R9, -UR14, R162 ;  /* 0x8000000e09097c23 */ /* 0x000fe200080100a2 */
[----:B------:R-:W-:Y:S02]  /*18eb0*/  FSEL R177, R12, -INF , !P5 ;  /* 0xff8000000cb17808 */ /* 0x000fe40006800000 */
        /* <DEDUP_REMOVED lines=65> */
[----:B------:R-:W-:Y:S01]  /*192d0*/  UIADD3 UR15, UPT, UPT, UR15, -0x80, URZ ;  /* 0xffffff800f0f7890 */ /* 0x000fe2000fffe0ff */
[----:B------:R-:W2:Y:S03]  /*192e0*/  LDCU.64 UR10, c[0x0][0x3a0] ;  /* 0x00007400ff0a77ac */ /* 0x000ea60008000a00 */
        /* <DEDUP_REMOVED lines=32> */
[----:B------:R-:W-:-:S05]  /*194f0*/  MOV R4, R8 ;  /* 0x0000000800047202 */ /* 0x000fca0000000f00 */
[----:B------:R-:W-:Y:S01]  /*19500*/  @P5 VIADD R9, R9, 0x1 ;  /* 0x0000000109095836 */ /* 0x000fe20000000000 */
[----:B------:R-:W-:-:S03]  /*19510*/  ISETP.GE.AND P5, PT, R5, RZ, PT ;  /* 0x000000ff0500720c */ /* 0x000fc60003fa6270 */
[----:B------:R-:W-:Y:S01]  /*19520*/  IMAD.MOV.U32 R8, RZ, RZ, R9 ;  /* 0x000000ffff087224 */ /* 0x000fe200078e0009 */
[----:B------:R-:W-:Y:S02]  /*19530*/  LOP3.LUT R9, RZ, R12, RZ, 0x33, !PT ;  /* 0x0000000cff097212 */ /* 0x000fe400078e33ff */
[----:B------:R-:W-:Y:S02]  /*19540*/  @!P0 IADD3 R4, PT, PT, -R4, RZ, RZ ;  /* 0x000000ff04048210 */ /* 0x000fe40007ffe1ff */
[----:B------:R-:W-:-:S05]  /*19550*/  ISETP.NE.AND P0, PT, R12, RZ, PT ;  /* 0x000000ff0c00720c */ /* 0x000fca0003f05270 */
[----:B------:R-:W-:-:S05]  /*19560*/  @!P5 IMAD.MOV R8, RZ, RZ, -R8 ;  /* 0x000000ffff08d224 */ /* 0x000fca00078e0a08 */
[C---:B------:R-:W-:Y:S02]  /*19570*/  SEL R8, R9.reuse, R8, !P0 ;  /* 0x0000000809087207 */ /* 0x040fe40004000000 */
[----:B------:R-:W-:-:S03]  /*19580*/  SEL R9, R9, R4, !P0 ;  /* 0x0000000409097207 */ /* 0x000fc60004000000 */
[----:B------:R-:W-:-:S04]  /*19590*/  IMAD.WIDE R14, R8, 0x4, R198 ;  /* 0x00000004080e7825 */ /* 0x000fc800078e02c6 */
[C---:B------:R-:W-:Y:S01]  /*195a0*/  IMAD.WIDE R10, R9.reuse, 0x4, R198 ;  /* 0x00000004090a7825 */ /* 0x040fe200078e02c6 */
[----:B------:R-:W3:Y:S04]  /*195b0*/  LDG.E R5, desc[UR6][R14.64] ;  /* 0x000000060e057981 */ /* 0x000ee8000c1e1900 */
[----:B------:R-:W3:Y:S01]  /*195c0*/  LDG.E R4, desc[UR6][R10.64] ;  /* 0x000000060a047981 */ /* 0x000ee2000c1e1900 */
[----:B------:R-:W-:Y:S01]  /*195d0*/  IADD3 R9, PT, PT, R9, -R8, RZ ;  /* 0x8000000809097210 */ /* 0x000fe20007ffe0ff */
[----:B-1----:R-:W-:-:S04]  /*195e0*/  IMAD.U32 R8, RZ, RZ, UR8 ;  /* 0x00000008ff087e24 */ /* 0x002fc8000f8e00ff */
[----:B------:R-:W-:-:S05]  /*195f0*/  IMAD R12, R9, R12, -0x40 ;  /* 0xffffffc0090c7424 */ /* 0x000fca00078e020c */
        /* <DEDUP_REMOVED lines=14> */
.L_x_5607:
        /* <DEDUP_REMOVED lines=8> */
.L_x_5608:
[----:B------:R-:W1:Y:S01]  /*19760*/  LDC R9, c[0x0][0x3bc] ;  /* 0x0000ef00ff097b82 */ /* 0x000e620000000800 */
        /* <DEDUP_REMOVED lines=17> */
[----:B-1----:R-:W-:-:S02]  /*19880*/  SHF.L.U64.HI R5, R8, 0x5, R9 ;  /* 0x0000000508057819 */ /* 0x002fc40000010209 */
        /* <DEDUP_REMOVED lines=51> */
.L_x_5606:
[----:B--2---:R-:W-:Y:S01]  /*19bc0*/  FMNMX3.FTZ R8, R132, R7, R29, !PT ;  /* 0x0000000784087276 */ /* 0x004fe2000781001d */
[----:B------:R-:W1:Y:S01]  /*19bd0*/  LDCU UR8, c[0x0][0x45c] ;  /* 0x00008b80ff0877ac */ /* 0x000e620008000800 */
[----:B------:R-:W-:Y:S02]  /*19be0*/  FMNMX3.FTZ R9, R3, R6, R28, !PT ;  /* 0x0000000603097276 */ /* 0x000fe4000781001c */
[----:B------:R-:W-:Y:S01]  /*19bf0*/  FMNMX3.FTZ R8, R8, R31, R33, !PT ;  /* 0x0000001f08087276 */ /* 0x000fe20007810021 */
[----:B------:R-:W-:Y:S01]  /*19c00*/  @UP1 UIADD3 UR4, UPT, UPT, UR4, -0x3, URZ ;  /* 0xfffffffd04041890 */ /* 0x000fe2000fffe0ff */
        /* <DEDUP_REMOVED lines=67> */
[----:B------:R-:W-:Y:S01]  /*1a040*/  LDSM.16.MT88.4 R132, [R161+0x800] ;  /* 0x00080000a184783b */ /* 0x000fe20000004200 */
        /* <DEDUP_REMOVED lines=131> */
[--C-:B------:R-:W-:Y:S01]  /*1a880*/  FFMA.FTZ R146, R146, UR8, -R165.reuse ;  /* 0x0000000892927c23 */ /* 0x100fe200080108a5 */
[----:B------:R-:W-:Y:S01]  /*1a890*/  LDSM.16.MT88.4 R128, [R164+0xe800] ;  /* 0x00e80000a480783b */ /* 0x000fe20000004200 */
[----:B------:R-:W5:Y:S01]  /*1a8a0*/  MUFU.EX2 R173, R173 ;  /* 0x000000ad00ad7308 */ /* 0x000f620000000800 */
[--C-:B------:R-:W-:Y:S01]  /*1a8b0*/  FFMA.FTZ R188, R188, UR8, -R165.reuse ;  /* 0x00000008bcbc7c23 */ /* 0x100fe200080108a5 */
[C---:B------:R-:W-:Y:S01]  /*1a8c0*/  HMMA.16816.F32.BF16 R32, R4.reuse, R120, R32 ;  /* 0x000000780420723c */ /* 0x040fe20000041820 */
[--C-:B------:R-:W-:Y:S01]  /*1a8d0*/  FFMA.FTZ R193, R145, UR8, -R144.reuse ;  /* 0x0000000891c17c23 */ /* 0x100fe20008010890 */
[----:B------:R-:W4:Y:S01]  /*1a8e0*/  MUFU.EX2 R174, R174 ;  /* 0x000000ae00ae7308 */ /* 0x000f220000000800 */
[--C-:B------:R-:W-:Y:S01]  /*1a8f0*/  FFMA.FTZ R205, R150, UR8, -R144.reuse ;  /* 0x0000000896cd7c23 */ /* 0x100fe20008010890 */
[--C-:B------:R-:W-:Y:S01]  /*1a900*/  FFMA.FTZ R204, R140, UR8, -R165.reuse ;  /* 0x000000088ccc7c23 */ /* 0x100fe200080108a5 */
[----:B------:R-:W-:Y:S01]  /*1a910*/  FFMA.FTZ R166, R166, UR8, -R165 ;  /* 0x00000008a6a67c23 */ /* 0x000fe200080108a5 */
[----:B------:R-:W-:Y:S01]  /*1a920*/  MUFU.EX2 R172, R172 ;  /* 0x000000ac00ac7308 */ /* 0x000fe20000000800 */
[----:B------:R-:W-:Y:S01]  /*1a930*/  FFMA.FTZ R141, R141, UR8, -R144 ;  /* 0x000000088d8d7c23 */ /* 0x000fe20008010890 */
[C---:B------:R-:W-:Y:S01]  /*1a940*/  HMMA.16816.F32.BF16 R100, R4.reuse, R122, R100 ;  /* 0x0000007a0464723c */ /* 0x040fe20000041864 */
[----:B------:R-:W-:Y:S01]  /*1a950*/  LDSM.16.MT88.4 R120, [R167+0xe800] ;  /* 0x00e80000a778783b */ /* 0x000fe20000004200 */
[----:B------:R-:W2:Y:S01]  /*1a960*/  MUFU.EX2 R175, R175 ;  /* 0x000000af00af7308 */ /* 0x000ea20000000800 */
[----:B------:R-:W-:Y:S01]  /*1a970*/  FFMA.FTZ R162, R213, R159, R162 ;  /* 0x0000009fd5a27223 */ /* 0x000fe200000100a2 */
[----:B------:R-:W-:Y:S01]  /*1a980*/  FFMA.FTZ R3, R211, R3, R156 ;  /* 0x00000003d3037223 */ /* 0x000fe2000001009c */
        /* <DEDUP_REMOVED lines=9> */
[----:B------:R3:W-:Y:S01]  /*1aa20*/  MUFU.EX2 R178, R188 ;  /* 0x000000bc00b27308 */ /* 0x0007e20000000800 */
[----:B------:R-:W-:Y:S01]  /*1aa30*/  FADD.FTZ R158, R155, R158 ;  /* 0x0000009e9b9e7221 */ /* 0x000fe20000010000 */
[----:B------:R-:W-:Y:S01]  /*1aa40*/  HMMA.16816.F32.BF16 R80, R4, R114, R80 ;  /* 0x000000720450723c */ /* 0x000fe20000041850 */
[----:B------:R-:W-:Y:S01]  /*1aa50*/  LDSM.16.MT88.4 R112, [R164+0xc800] ;  /* 0x00c80000a470783b */ /* 0x000fe20000004200 */
[----:B------:R-:W-:Y:S01]  /*1aa60*/  MUFU.EX2 R191, R191 ;  /* 0x000000bf00bf7308 */ /* 0x000fe20000000800 */
[----:B------:R-:W-:-:S03]  /*1aa70*/  FADD.FTZ R160, R160, R157 ;  /* 0x0000009da0a07221 */ /* 0x000fc60000010000 */
[----:B------:R-:W-:Y:S01]  /*1aa80*/  MUFU.EX2 R193, R193 ;  /* 0x000000c100c17308 */ /* 0x000fe20000000800 */
[----:B-----5:R-:W-:Y:S01]  /*1aa90*/  FADD.FTZ R3, R173, R160 ;  /* 0x000000a0ad037221 */ /* 0x020fe20000010000 */
[C---:B-1----:R-:W-:Y:S02]  /*1aaa0*/  HMMA.16816.F32.BF16 R84, R4.reuse, R108, R84 ;  /* 0x0000006c0454723c */ /* 0x042fe40000041854 */
[----:B------:R-:W-:Y:S01]  /*1aab0*/  MUFU.EX2 R150, R141 ;  /* 0x0000008d00967308 */ /* 0x000fe20000000800 */
[----:B----4-:R-:W-:Y:S01]  /*1aac0*/  FADD.FTZ R3, R174, R3 ;  /* 0x00000003ae037221 */ /* 0x010fe20000010000 */
[----:B---3--:R-:W-:Y:S02]  /*1aad0*/  FFMA.FTZ R188, R143, UR8, -R144 ;  /* 0x000000088fbc7c23 */ /* 0x008fe40008010890 */
        /* <DEDUP_REMOVED lines=8> */
[----:B------:R-:W3:Y:S07]  /*1ab60*/  LDSM.16.MT88.4 R124, [R163+0x2800] ;  /* 0x00280000a37c783b */ /* 0x000eee0000004200 */
[C---:B------:R-:W-:Y:S08]  /*1ab70*/  HMMA.16816.F32.BF16 R36, R4.reuse, R116, R36 ;  /* 0x000000740424723c */ /* 0x040ff00000041824 */
        /* <DEDUP_REMOVED lines=39> */
[C---:B------:R-:W-:Y:S01]  /*1adf0*/  HMMA.16816.F32.BF16 R64, R96.reuse, R118, R64 ;  /* 0x000000766040723c */ /* 0x040fe20000041840 */
[----:B------:R-:W-:Y:S07]  /*1ae00*/  LDSM.16.MT88.4 R116, [R161+0x3000] ;  /* 0x00300000a174783b */ /* 0x000fee0000004200 */
[----:B--2---:R-:W-:Y:S01]  /*1ae10*/  HMMA.16816.F32.BF16 R68, R96, R104, R68 ;  /* 0x000000686044723c */ /* 0x004fe20000041844 */
[--C-:B------:R-:W-:Y:S01]  /*1ae20*/  FFMA.FTZ R104, R179, UR8, -R144.reuse ;  /* 0x00000008b3687c23 */ /* 0x100fe20008010890 */
[----:B------:R-:W-:Y:S01]  /*1ae30*/  FFMA.FTZ R179, R189, UR8, -R144 ;  /* 0x00000008bdb37c23 */ /* 0x000fe20008010890 */
[----:B------:R-:W-:-:S02]  /*1ae40*/  FFMA.FTZ R189, R176, UR8, -R165 ;  /* 0x00000008b0bd7c23 */ /* 0x000fc400080108a5 */
[----:B------:R2:W3:Y:S03]  /*1ae50*/  MUFU.EX2 R177, R104 ;  /* 0x0000006800b17308 */ /* 0x0004e60000000800 */
[C---:B------:R-:W-:Y:S01]  /*1ae60*/  HMMA.16816.F32.BF16 R72, R96.reuse, R106, R72 ;  /* 0x0000006a6048723c */ /* 0x040fe20000041848 */
[----:B------:R-:W-:Y:S04]  /*1ae70*/  MUFU.EX2 R179, R179 ;  /* 0x000000b300b37308 */ /* 0x000fe80000000800 */
[----:B------:R4:W-:Y:S03]  /*1ae80*/  MUFU.EX2 R176, R146 ;  /* 0x0000009200b07308 */ /* 0x0009e60000000800 */
[C---:B-1----:R-:W-:Y:S01]  /*1ae90*/  HMMA.16816.F32.BF16 R76, R96.reuse, R108, R76 ;  /* 0x0000006c604c723c */ /* 0x042fe2000004184c */
[----:B------:R-:W1:Y:S01]  /*1aea0*/  MUFU.EX2 R189, R189 ;  /* 0x000000bd00bd7308 */ /* 0x000e620000000800 */
[----:B--2---:R-:W-:Y:S06]  /*1aeb0*/  LDSM.16.MT88.4 R104, [R167+0x11000] ;  /* 0x01100000a768783b */ /* 0x004fec0000004200 */
[C---:B------:R-:W-:Y:S01]  /*1aec0*/  HMMA.16816.F32.BF16 R80, R96.reuse, R110, R80 ;  /* 0x0000006e6050723c */ /* 0x040fe20000041850 */
[----:B------:R-:W2:Y:S04]  /*1aed0*/  LDSM.16.MT88.4 R108, [R167+0xd000] ;  /* 0x00d00000a76c783b */ /* 0x000ea80000004200 */
[----:B----4-:R-:W-:Y:S03]  /*1aee0*/  LDSM.16.MT88.4 R144, [R167+0xf800] ;  /* 0x00f80000a790783b */ /* 0x010fe60000004200 */
[C---:B-----5:R-:W-:Y:S08]  /*1aef0*/  HMMA.16816.F32.BF16 R84, R96.reuse, R112, R84 ;  /* 0x000000706054723c */ /* 0x060ff00000041854 */
[C---:B------:R-:W-:Y:S01]  /*1af00*/  HMMA.16816.F32.BF16 R88, R96.reuse, R114, R88 ;  /* 0x000000726058723c */ /* 0x040fe20000041858 */
[----:B------:R-:W4:Y:S07]  /*1af10*/  LDSM.16.MT88.4 R112, [R164+0xd000] ;  /* 0x00d00000a470783b */ /* 0x000f2e0000004200 */
[C---:B------:R-:W-:Y:S08]  /*1af20*/  HMMA.16816.F32.BF16 R92, R96.reuse, R120, R92 ;  /* 0x00000078605c723c */ /* 0x040ff0000004185c */
[----:B------:R-:W-:Y:S01]  /*1af30*/  HMMA.16816.F32.BF16 R96, R96, R122, R4 ;  /* 0x0000007a6060723c */ /* 0x000fe20000041804 */
[----:B------:R-:W5:Y:S01]  /*1af40*/  LDSM.16.MT88.4 R120, [R164+0xf000] ;  /* 0x00f00000a478783b */ /* 0x000f620000004200 */
[----:B---3--:R-:W-:Y:S01]  /*1af50*/  F2FP.BF16.F32.PACK_AB R4, R177, R190 ;  /* 0x000000beb104723e */ /* 0x008fe200000010ff */
[----:B------:R-:W-:Y:S01]  /*1af60*/  FADD.FTZ R190, R190, R171 ;  /* 0x000000abbebe7221 */ /* 0x000fe20000010000 */
[----:B-1----:R-:W-:Y:S01]  /*1af70*/  F2FP.BF16.F32.PACK_AB R5, R189, R176 ;  /* 0x000000b0bd05723e */ /* 0x002fe200000010ff */
        /* <DEDUP_REMOVED lines=11> */
[----:B------:R-:W1:Y:S07]  /*1b030*/  LDSM.16.MT88.4 R108, [R164+0x11000] ;  /* 0x01100000a46c783b */ /* 0x000e6e0000004200 */
[C---:B----4-:R-:W-:Y:S08]  /*1b040*/  HMMA.16816.F32.BF16 R16, R4.reuse, R112, R16 ;  /* 0x000000700410723c */ /* 0x050ff00000041810 */
[C---:B------:R-:W-:Y:S01]  /*1b050*/  HMMA.16816.F32.BF16 R20, R4.reuse, R114, R20 ;  /* 0x000000720414723c */ /* 0x040fe20000041814 */
[----:B------:R-:W2:Y:S07]  /*1b060*/  LDSM.16.MT88.4 R112, [R163+0x5000] ;  /* 0x00500000a370783b */ /* 0x000eae0000004200 */
[C---:B-----5:R-:W-:Y:S08]  /*1b070*/  HMMA.16816.F32.BF16 R44, R4.reuse, R120, R44 ;  /* 0x00000078042c723c */ /* 0x060ff0000004182c */
        /* <DEDUP_REMOVED lines=8> */
[----:B------:R-:W-:Y:S01]  /*1b100*/  HMMA.16816.F32.BF16 R36, R4, R128, R36 ;  /* 0x000000800424723c */ /* 0x000fe20000041824 */
[----:B------:R-:W-:-:S07]  /*1b110*/  FFMA.FTZ R128, R149, UR8, -R165 ;  /* 0x0000000895807c23 */ /* 0x000fce00080108a5 */
[C---:B------:R-:W-:Y:S01]  /*1b120*/  HMMA.16816.F32.BF16 R68, R4.reuse, R104, R68 ;  /* 0x000000680444723c */ /* 0x040fe20000041844 */
[----:B------:R-:W-:Y:S02]  /*1b130*/  FFMA.FTZ R104, R142, UR8, -R165 ;  /* 0x000000088e687c23 */ /* 0x000fe400080108a5 */
[----:B------:R-:W-:Y:S01]  /*1b140*/  MUFU.EX2 R165, R128 ;  /* 0x0000008000a57308 */ /* 0x000fe20000000800 */
[----:B------:R-:W-:Y:S03]  /*1b150*/  LDSM.16.MT88.4 R140, [R167+0x11800] ;  /* 0x01180000a78c783b */ /* 0x000fe60000004200 */
[----:B------:R1:W4:Y:S01]  /*1b160*/  MUFU.EX2 R149, R104 ;  /* 0x0000006800957308 */ /* 0x0003220000000800 */
        /* <DEDUP_REMOVED lines=8> */
[----:B-1----:R-:W-:Y:S07]  /*1b1f0*/  LDSM.16.MT88.4 R104, [R163+0x5800] ;  /* 0x00580000a368783b */ /* 0x002fee0000004200 */
[C---:B------:R-:W-:Y:S08]  /*1b200*/  HMMA.16816.F32.BF16 R76, R4.reuse, R108, R76 ;  /* 0x0000006c044c723c */ /* 0x040ff0000004184c */
        /* <DEDUP_REMOVED lines=9> */
[C---:B----4-:R-:W-:Y:S01]  /*1b2a0*/  F2FP.BF16.F32.PACK_AB R5, R149.reuse, R204 ;  /* 0x000000cc9505723e */ /* 0x050fe200000010ff */
        /* <DEDUP_REMOVED lines=40> */
.L_x_5603:
[----:B------:R-:W-:-:S12]  /*1b530*/  UIADD3 UR4, UPT, UPT, UR16, -0x1, URZ ;  /* 0xffffffff10047890 */ /* 0x000fd8000fffe0ff */
.L_x_5609:
[----:B------:R-:W-:-:S09]  /*1b540*/  UISETP.GE.AND UP0, UPT, UR4, UR20, UPT ;  /* 0x000000140400728c */ /* 0x000fd2000bf06270 */
[----:B------:R-:W-:Y:S05]  /*1b550*/  BRA.U !UP0, `(.L_x_5610) ;  /* 0x0000004508f87547 */ /* 0x000fea000b800000 */
[----:B------:R-:W1:Y:S01]  /*1b560*/  S2UR UR5, SR_CgaCtaId ;  /* 0x00000000000579c3 */ /* 0x000e620000008800 */
[----:B------:R-:W-:Y:S01]  /*1b570*/  USHF.L.U32 UR16, UR4, 0x6, URZ ;  /* 0x0000000604107899 */ /* 0x000fe200080006ff */
[----:B------:R-:W-:Y:S01]  /*1b580*/  IADD3 R206, PT, PT, R183, UR24, R2 ;  /* 0x00000018b7ce7c10 */ /* 0x000fe2000fffe002 */
[----:B------:R-:W-:Y:S01]  /*1b590*/  UMOV UR18, 0x400 ;  /* 0x0000040000127882 */ /* 0x000fe20000000000 */
[----:B------:R-:W-:Y:S01]  /*1b5a0*/  LOP3.LUT R183, R187, R182, RZ, 0x3c, !PT ;  /* 0x000000b6bbb77212 */ /* 0x000fe200078e3cff */
[----:B------:R-:W-:Y:S01]  /*1b5b0*/  UISETP.NE.U32.AND UP0, UPT, UR12, URZ, UPT ;  /* 0x000000ff0c00728c */ /* 0x000fe2000bf05070 */
[----:B------:R-:W-:Y:S01]  /*1b5c0*/  IMAD.MOV.U32 R182, RZ, RZ, 0x20 ;  /* 0x00000020ffb67424 */ /* 0x000fe200078e00ff */
[----:B------:R-:W-:Y:S01]  /*1b5d0*/  LOP3.LUT R5, R148, UR16, RZ, 0xfc, !PT ;  /* 0x0000001094057c12 */ /* 0x000fe2000f8efcff */
[----:B------:R-:W2:Y:S01]  /*1b5e0*/  S2UR UR15, SR_CgaCtaId ;  /* 0x00000000000f79c3 */ /* 0x000ea20000008800 */
[----:B------:R-:W-:Y:S01]  /*1b5f0*/  LOP3.LUT R183, R183, 0x200, R0, 0xf8, !PT ;  /* 0x00000200b7b77812 */ /* 0x000fe200078ef800 */
[----:B------:R-:W-:Y:S01]  /*1b600*/  IMAD.U32 R205, RZ, RZ, UR16 ;  /* 0x00000010ffcd7e24 */ /* 0x000fe2000f8e00ff */
[----:B------:R-:W-:Y:S01]  /*1b610*/  UISETP.NE.AND.EX UP0, UPT, UR13, URZ, UPT, UP0 ;  /* 0x000000ff0d00728c */ /* 0x000fe2000bf05300 */
[----:B------:R-:W-:Y:S01]  /*1b620*/  IADD3 R206, PT, PT, R206, -UR22, -R5 ;  /* 0x80000016cece7c10 */ /* 0x000fe2000fffe805 */
[----:B------:R-:W-:Y:S01]  /*1b630*/  UIADD3 UR16, UPT, UPT, UR16, 0x40, URZ ;  /* 0x0000004010107890 */ /* 0x000fe2000fffe0ff */
[----:B------:R-:W-:Y:S01]  /*1b640*/  SEL R182, R182, 0xffffffe0, !P6 ;  /* 0xffffffe0b6b67807 */ /* 0x000fe20007000000 */
[----:B------:R-:W-:Y:S01]  /*1b650*/  IMAD.MOV.U32 R2, RZ, RZ, R3 ;  /* 0x000000ffff027224 */ /* 0x000fe200078e0003 */
[----:B------:R-:W-:Y:S01]  /*1b660*/  LOP3.LUT R205, R205, 0x20, R148, 0xfe, !PT ;  /* 0x00000020cdcd7812 */ /* 0x000fe200078efe94 */
[----:B------:R-:W-:Y:S01]  /*1b670*/  IMAD.MOV.U32 R0, RZ, RZ, R132 ;  /* 0x000000ffff007224 */ /* 0x000fe200078e0084 */
[----:B------:R-:W-:Y:S01]  /*1b680*/  PLOP3.LUT P3, PT, PT, PT, UP0, 0x80, 0x8 ;  /* 0x000000000008781c */ /* 0x000fe20003f6f008 */
[----:B------:R-:W-:Y:S01]  /*1b690*/  IMAD.MOV.U32 R204, RZ, RZ, RZ ;  /* 0x000000ffffcc7224 */ /* 0x000fe200078e00ff */
[----:B------:R-:W-:Y:S01]  /*1b6a0*/  MOV R207, UR16 ;  /* 0x0000001000cf7c02 */ /* 0x000fe20008000f00 */
[----:B------:R-:W-:Y:S01]  /*1b6b0*/  VIADD R206, R206, 0x8 ;  /* 0x00000008cece7836 */ /* 0x000fe20000000000 */
[----:B------:R-:W-:Y:S01]  /*1b6c0*/  UMOV UR17, 0x400 ;  /* 0x0000040000117882 */ /* 0x000fe20000000000 */
[----:B------:R-:W-:-:S02]  /*1b6d0*/  UIADD3 UR13, UPT, UPT, UR4, 0x1, URZ ;  /* 0x00000001040d7890 */ /* 0x000fc4000fffe0ff */
[----:B-1----:R-:W-:Y:S01]  /*1b6e0*/  ULEA UR5, UR5, UR18, 0x18 ;  /* 0x0000001205057291 */ /* 0x002fe2000f8ec0ff */
[----:B------:R-:W1:Y:S05]  /*1b6f0*/  LDCU UR12, c[0x0][0x440] ;  /* 0x00008800ff0c77ac */ /* 0x000e6a0008000800 */
[----:B------:R-:W-:Y:S01]  /*1b700*/  LEA R183, R183, UR5, 0x1 ;  /* 0x00000005b7b77c11 */ /* 0x000fe2000f8e08ff */
[----:B------:R-:W3:Y:S03]  /*1b710*/  LDCU UR4, c[0x0][0x45c] ;  /* 0x00008b80ff0477ac */ /* 0x000ee60008000800 */
[C---:B------:R-:W-:Y:S01]  /*1b720*/  IADD3 R209, PT, PT, R183.reuse, 0xc000, RZ ;  /* 0x0000c000b7d17810 */ /* 0x040fe20007ffe0ff */
[----:B------:R-:W-:Y:S01]  /*1b730*/  IMAD.IADD R182, R182, 0x1, R183 ;  /* 0x00000001b6b67824 */ /* 0x000fe200078e02b7 */
[----:B------:R-:W4:Y:S01]  /*1b740*/  LDCU.64 UR8, c[0x0][0x3a0] ;  /* 0x00007400ff0877ac */ /* 0x000f220008000a00 */
[----:B------:R-:W-:Y:S01]  /*1b750*/  VIADD R208, R183, 0xc040 ;  /* 0x0000c040b7d07836 */ /* 0x000fe20000000000 */
[----:B------:R-:W1:Y:S01]  /*1b760*/  LDCU.64 UR10, c[0x0][0x3a8] ;  /* 0x00007500ff0a77ac */ /* 0x000e620008000a00 */
[----:B--2---:R-:W-:-:S12]  /*1b770*/  ULEA UR15, UR15, UR17, 0x18 ;  /* 0x000000110f0f7291 */ /* 0x004fd8000f8ec0ff */
.L_x_5614:
[----:B------:R-:W-:Y:S01]  /*1b780*/  @!P3 IADD3 R7, P0, PT, RZ, -R204, RZ ;  /* 0x800000ccff07b210 */ /* 0x000fe20007f1e0ff */
[----:B------:R-:W2:Y:S01]  /*1b790*/  S2R R185, SR_TID.X ;  /* 0x0000000000b97919 */ /* 0x000ea20000002100 */
[----:B------:R-:W5:Y:S01]  /*1b7a0*/  @!P3 LDC R6, c[0x0][0x3c0] ;  /* 0x0000f000ff06bb82 */ /* 0x000f620000000800 */
[----:B------:R-:W-:Y:S07]  /*1b7b0*/  DEPBAR.LE SB0, 0x0 ;  /* 0x000080000000791a */ /* 0x000fee0000000000 */
[----:B------:R-:W-:Y:S01]  /*1b7c0*/  BAR.SYNC.DEFER_BLOCKING 0x0 ;  /* 0x0000000000007b1d */ /* 0x000fe20000010000 */
[C---:B--2---:R-:W-:Y:S01]  /*1b7d0*/  LOP3.LUT R215, R185.reuse, 0x38, RZ, 0xc0, !PT ;  /* 0x00000038b9d77812 */ /* 0x044fe200078ec0ff */
[----:B-----5:R-:W-:Y:S01]  /*1b7e0*/  @!P3 IMAD.SHL.U32 R9, R6, 0x40, RZ ;  /* 0x000000400609b824 */ /* 0x020fe200078e00ff */
[----:B------:R-:W-:Y:S01]  /*1b7f0*/  SHF.R.U32.HI R184, RZ, 0x1, R185 ;  /* 0x00000001ffb87819 */ /* 0x000fe200000116b9 */
[C---:B------:R-:W-:Y:S02]  /*1b800*/  IMAD.SHL.U32 R10, R185.reuse, 0x8, RZ ;  /* 0x00000008b90a7824 */ /* 0x040fe400078e00ff */
[C---:B------:R-:W-:Y:S01]  /*1b810*/  IMAD.SHL.U32 R8, R185.reuse, 0x20, RZ ;  /* 0x00000020b9087824 */ /* 0x040fe200078e00ff */
[----:B------:R-:W-:Y:S01]  /*1b820*/  LOP3.LUT R5, R184, 0x8, RZ, 0xc0, !PT ;  /* 0x00000008b8057812 */ /* 0x000fe200078ec0ff */
[----:B------:R-:W-:Y:S01]  /*1b830*/  IMAD.SHL.U32 R3, R185, 0x40, RZ ;  /* 0x00000040b9037824 */ /* 0x000fe200078e00ff */
[----:B------:R-:W-:Y:S02]  /*1b840*/  LOP3.LUT R186, R10, 0x38, RZ, 0xc0, !PT ;  /* 0x000000380aba7812 */ /* 0x000fe400078ec0ff */
[----:B------:R-:W-:Y:S02]  /*1b850*/  LOP3.LUT R181, R8, 0x7c00, RZ, 0xc0, !PT ;  /* 0x00007c0008b57812 */ /* 0x000fe400078ec0ff */
[----:B------:R-:W-:Y:S02]  /*1b860*/  LOP3.LUT R8, R186, 0x40, RZ, 0xfc, !PT ;  /* 0x00000040ba087812 */ /* 0x000fe400078efcff */
[----:B------:R-:W-:Y:S02]  /*1b870*/  LOP3.LUT R215, R215, 0x1f8, R10, 0x78, !PT ;  /* 0x000001f8d7d77812 */ /* 0x000fe400078e780a */
[----:B-1----:R-:W-:Y:S01]  /*1b880*/  ISETP.GE.AND P4, PT, R8, UR12, PT ;  /* 0x0000000c08007c0c */ /* 0x002fe2000bf86270 */
[----:B------:R-:W-:Y:S01]  /*1b890*/  @!P3 IMAD.X R8, RZ, RZ, ~R9, P0 ;  /* 0x000000ffff08b224 */ /* 0x000fe200000e0e09 */
[--C-:B------:R-:W-:Y:S01]  /*1b8a0*/  LOP3.LUT R4, R186, 0x1c0, R3.reuse, 0xf8, !PT ;  /* 0x000001c0ba047812 */ /* 0x100fe200078ef803 */
[----:B------:R-:W1:Y:S01]  /*1b8b0*/  LDC R9, c[0x0][0x3c4] ;  /* 0x0000f100ff097b82 */ /* 0x000e620000000800 */
[----:B------:R-:W-:Y:S01]  /*1b8c0*/  LOP3.LUT R172, R181, 0x200, R3, 0xf8, !PT ;  /* 0x00000200b5ac7812 */ /* 0x000fe200078ef803 */
[----:B------:R-:W-:Y:S01]  /*1b8d0*/  UMOV UR5, UR15 ;  /* 0x0000000f00057c82 */ /* 0x000fe20008000000 */
        /* <DEDUP_REMOVED lines=76> */
.L_x_5611:
        /* <DEDUP_REMOVED lines=16> */
[----:B------:R-:W-:Y:S01]  /*1bea0*/  UIADD3 UR13, UPT, UPT, UR13, -0x1, URZ ;  /* 0xffffffff0d0d7890 */ /* 0x000fe2000fffe0ff */
[----:B------:R-:W-:Y:S01]  /*1beb0*/  IADD3 R10, P0, PT, R3, R6, RZ ;  /* 0x00000006030a7210 */ /* 0x000fe20007f1e0ff */
[----:B------:R-:W-:Y:S01]  /*1bec0*/  @P4 STS.128 [R215+0xe000], RZ ;  /* 0x00e000ffd7004388 */ /* 0x000fe20000000c00 */
[C---:B------:R-:W-:Y:S01]  /*1bed0*/  IMAD.X R7, R4.reuse, 0x1, R9, P2 ;  /* 0x0000000104077824 */ /* 0x040fe200010e0609 */
[C---:B------:R-:W-:Y:S01]  /*1bee0*/  LOP3.LUT P2, RZ, R185.reuse, 0x4, RZ, 0xc0, !PT ;  /* 0x00000004b9ff7812 */ /* 0x040fe2000784c0ff */
[----:B------:R-:W-:Y:S01]  /*1bef0*/  IMAD.MOV.U32 R3, RZ, RZ, 0x40 ;  /* 0x00000040ff037424 */ /* 0x000fe200078e00ff */
        /* <DEDUP_REMOVED lines=298> */
.L_x_5613:
        /* <DEDUP_REMOVED lines=69> */
.L_x_5612:
[C---:B------:R-:W-:Y:S01]  /*1d5f0*/  VIADD R134, R206.reuse, 0xfffffff7 ;  /* 0xfffffff7ce867836 */ /* 0x040fe20000000000 */
[C---:B-1----:R-:W-:Y:S01]  /*1d600*/  IADD3 R133, PT, PT, R206.reuse, -0x8, RZ ;  /* 0xfffffff8ce857810 */ /* 0x042fe20007ffe0ff */
[C---:B------:R-:W-:Y:S01]  /*1d610*/  VIADD R132, R205.reuse, 0xffffffe0 ;  /* 0xffffffe0cd847836 */ /* 0x040fe20000000000 */
[----:B------:R-:W-:Y:S01]  /*1d620*/  IABS R3, R206 ;  /* 0x000000ce00037213 */ /* 0x000fe20000000000 */
[----:B------:R-:W-:Y:S01]  /*1d630*/  VIADD R136, R206, 0xffffffff ;  /* 0xffffffffce887836 */ /* 0x000fe20000000000 */
[----:B------:R-:W-:Y:S01]  /*1d640*/  IABS R134, R134 ;  /* 0x0000008600867213 */ /* 0x000fe20000000000 */
[C---:B------:R-:W-:Y:S01]  /*1d650*/  VIADD R148, R205.reuse, 0xffffffe1 ;  /* 0xffffffe1cd947836 */ /* 0x040fe20000000000 */
[----:B------:R-:W-:Y:S01]  /*1d660*/  IABS R133, R133 ;  /* 0x0000008500857213 */ /* 0x000fe20000000000 */
[----:B------:R-:W-:Y:S01]  /*1d670*/  VIADD R138, R205, 0xffffffe9 ;  /* 0xffffffe9cd8a7836 */ /* 0x000fe20000000000 */
[----:B------:R-:W-:Y:S01]  /*1d680*/  I2FP.F32.S32 R134, R134 ;  /* 0x0000008600867245 */ /* 0x000fe20000201400 */
[----:B------:R-:W-:Y:S01]  /*1d690*/  IMAD.MOV.U32 R164, RZ, RZ, R208 ;  /* 0x000000ffffa47224 */ /* 0x000fe200078e00d0 */
[----:B------:R-:W-:Y:S01]  /*1d6a0*/  I2FP.F32.S32 R3, R3 ;  /* 0x0000000300037245 */ /* 0x000fe20000201400 */
[----:B------:R-:W-:Y:S01]  /*1d6b0*/  UISETP.GT.AND UP0, UPT, UR13, UR20, UPT ;  /* 0x000000140d00728c */ /* 0x000fe2000bf04270 */
[----:B------:R-:W-:Y:S01]  /*1d6c0*/  I2FP.F32.S32 R133, R133 ;  /* 0x0000008500857245 */ /* 0x000fe20000201400 */
[C---:B------:R-:W-:Y:S01]  /*1d6d0*/  FFMA.FTZ R5, R134.reuse, -UR14, R5 ;  /* 0x8000000e86057c23 */ /* 0x040fe20008010005 */
[----:B------:R-:W-:Y:S01]  /*1d6e0*/  FFMA.FTZ R11, R134, -UR14, R11 ;  /* 0x8000000e860b7c23 */ /* 0x000fe2000801000b */
[C---:B------:R-:W-:Y:S02]  /*1d6f0*/  VIADD R134, R206.reuse, 0xffffffe7 ;  /* 0xffffffe7ce867836 */ /* 0x040fe40000000000 */
[----:B------:R-:W-:Y:S01]  /*1d700*/  FFMA.FTZ R6, R3, -UR14, R6 ;  /* 0x8000000e03067c23 */ /* 0x000fe20008010006 */
[C---:B------:R-:W-:Y:S02]  /*1d710*/  VIADD R3, R206.reuse, 0xfffffff0 ;  /* 0xfffffff0ce037836 */ /* 0x040fe40000000000 */
[C---:B------:R-:W-:Y:S01]  /*1d720*/  FFMA.FTZ R4, R133.reuse, -UR14, R4 ;  /* 0x8000000e85047c23 */ /* 0x040fe20008010004 */
[----:B------:R-:W-:Y:S01]  /*1d730*/  FFMA.FTZ R10, R133, -UR14, R10 ;  /* 0x8000000e850a7c23 */ /* 0x000fe2000801000a */
[----:B------:R-:W-:Y:S01]  /*1d740*/  IABS R134, R134 ;  /* 0x0000008600867213 */ /* 0x000fe20000000000 */
[----:B------:R-:W-:Y:S01]  /*1d750*/  VIADD R133, R206, 0xffffffe8 ;  /* 0xffffffe8ce857836 */ /* 0x000fe20000000000 */
[C---:B------:R-:W-:Y:S02]  /*1d760*/  ISETP.GE.AND P6, PT, R132.reuse, R202, PT ;  /* 0x000000ca8400720c */ /* 0x040fe40003fc6270 */
[-C--:B------:R-:W-:Y:S02]  /*1d770*/  ISETP.GT.AND P4, PT, R201, R132.reuse, PT ;  /* 0x00000084c900720c */ /* 0x080fe40003f84270 */
[----:B------:R-:W-:Y:S02]  /*1d780*/  ISETP.GT.AND P1, PT, R203, R132, PT ;  /* 0x00000084cb00720c */ /* 0x000fe40003f24270 */
[----:B------:R-:W-:Y:S02]  /*1d790*/  ISETP.GE.AND P0, PT, R132, R200, PT ;  /* 0x000000c88400720c */ /* 0x000fe40003f06270 */
[----:B------:R-:W-:Y:S02]  /*1d7a0*/  IADD3 R132, PT, PT, R206, -0x11, RZ ;  /* 0xffffffefce847810 */ /* 0x000fe40007ffe0ff */
[----:B------:R-:W-:Y:S02]  /*1d7b0*/  IABS R3, R3 ;  /* 0x0000000300037213 */ /* 0x000fe40000000000 */
[----:B------:R-:W-:Y:S02]  /*1d7c0*/  I2FP.F32.S32 R134, R134 ;  /* 0x0000008600867245 */ /* 0x000fe40000201400 */
[----:B------:R-:W-:Y:S02]  /*1d7d0*/  IABS R133, R133 ;  /* 0x0000008500857213 */ /* 0x000fe40000000000 */
[----:B------:R-:W-:Y:S01]  /*1d7e0*/  IABS R132, R132 ;  /* 0x0000008400847213 */ /* 0x000fe20000000000 */
[C---:B------:R-:W-:Y:S01]  /*1d7f0*/  FFMA.FTZ R13, R134.reuse, -UR14, R13 ;  /* 0x8000000e860d7c23 */ /* 0x040fe2000801000d */
[----:B------:R-:W-:Y:S01]  /*1d800*/  I2FP.F32.S32 R3, R3 ;  /* 0x0000000300037245 */ /* 0x000fe20000201400 */
[----:B------:R-:W-:Y:S01]  /*1d810*/  FFMA.FTZ R19, R134, -UR14, R19 ;  /* 0x8000000e86137c23 */ /* 0x000fe20008010013 */
[C---:B------:R-:W-:Y:S02]  /*1d820*/  IADD3 R135, PT, PT, R206.reuse, -0x21, RZ ;  /* 0xffffffdfce877810 */ /* 0x040fe40007ffe0ff */
[----:B------:R-:W-:Y:S01]  /*1d830*/  I2FP.F32.S32 R133, R133 ;  /* 0x0000008500857245 */ /* 0x000fe20000201400 */
[C---:B------:R-:W-:Y:S01]  /*1d840*/  FFMA.FTZ R14, R3.reuse, -UR14, R14 ;  /* 0x8000000e030e7c23 */ /* 0x040fe2000801000e */
[C---:B------:R-:W-:Y:S01]  /*1d850*/  IADD3 R134, PT, PT, R206.reuse, -0x29, RZ ;  /* 0xffffffd7ce867810 */ /* 0x040fe20007ffe0ff */
[----:B------:R-:W-:Y:S01]  /*1d860*/  FFMA.FTZ R8, R3, -UR14, R8 ;  /* 0x8000000e03087c23 */ /* 0x000fe20008010008 */
[----:B------:R-:W-:Y:S01]  /*1d870*/  I2FP.F32.S32 R132, R132 ;  /* 0x0000008400847245 */ /* 0x000fe20000201400 */
[----:B------:R-:W-:Y:S01]  /*1d880*/  VIADD R3, R206, 0xffffffe0 ;  /* 0xffffffe0ce037836 */ /* 0x000fe20000000000 */
[----:B------:R-:W-:Y:S01]  /*1d890*/  IABS R135, R135 ;  /* 0x0000008700877213 */ /* 0x000fe20000000000 */
[C---:B------:R-:W-:Y:S01]  /*1d8a0*/  FFMA.FTZ R12, R133.reuse, -UR14, R12 ;  /* 0x8000000e850c7c23 */ /* 0x040fe2000801000c */
[----:B------:R-:W-:Y:S01]  /*1d8b0*/  IABS R134, R134 ;  /* 0x0000008600867213 */ /* 0x000fe20000000000 */
[----:B------:R-:W-:Y:S01]  /*1d8c0*/  FFMA.FTZ R18, R133, -UR14, R18 ;  /* 0x8000000e85127c23 */ /* 0x000fe20008010012 */
[C---:B------:R-:W-:Y:S01]  /*1d8d0*/  FFMA.FTZ R15, R132.reuse, -UR14, R15 ;  /* 0x8000000e840f7c23 */ /* 0x040fe2000801000f */
[----:B------:R-:W-:Y:S01]  /*1d8e0*/  FFMA.FTZ R9, R132, -UR14, R9 ;  /* 0x8000000e84097c23 */ /* 0x000fe20008010009 */
[C---:B------:R-:W-:Y:S01]  /*1d8f0*/  VIADD R133, R206.reuse, 0xffffffd8 ;  /* 0xffffffd8ce857836 */ /* 0x040fe20000000000 */
[----:B------:R-:W-:Y:S01]  /*1d900*/  I2FP.F32.S32 R132, R135 ;  /* 0x0000008700847245 */ /* 0x000fe20000201400 */
[----:B------:R-:W-:Y:S01]  /*1d910*/  VIADD R135, R206, 0xffffffd0 ;  /* 0xffffffd0ce877836 */ /* 0x000fe20000000000 */
[----:B------:R-:W-:Y:S02]  /*1d920*/  I2FP.F32.S32 R134, R134 ;  /* 0x0000008600867245 */ /* 0x000fe40000201400 */
[----:B------:R-:W-:Y:S01]  /*1d930*/  IABS R3, R3 ;  /* 0x0000000300037213 */ /* 0x000fe20000000000 */
[C---:B------:R-:W-:Y:S01]  /*1d940*/  FFMA.FTZ R23, R132.reuse, -UR14, R23 ;  /* 0x8000000e84177c23 */ /* 0x040fe20008010017 */
[----:B------:R-:W-:Y:S01]  /*1d950*/  IABS R133, R133 ;  /* 0x0000008500857213 */ /* 0x000fe20000000000 */
[----:B------:R-:W-:Y:S01]  /*1d960*/  FFMA.FTZ R17, R132, -UR14, R17 ;  /* 0x8000000e84117c23 */ /* 0x000fe20008010011 */
[C---:B------:R-:W-:Y:S01]  /*1d970*/  FFMA.FTZ R21, R134.reuse, -UR14, R21 ;  /* 0x8000000e86157c23 */ /* 0x040fe20008010015 */
[----:B------:R-:W-:Y:S01]  /*1d980*/  I2FP.F32.S32 R3, R3 ;  /* 0x0000000300037245 */ /* 0x000fe20000201400 */
[----:B------:R-:W-:Y:S01]  /*1d990*/  FFMA.FTZ R27, R134, -UR14, R27 ;  /* 0x8000000e861b7c23 */ /* 0x000fe2000801001b */
[C---:B------:R-:W-:Y:S01]  /*1d9a0*/  VIADD R132, R206.reuse, 0xffffffcf ;  /* 0xffffffcfce847836 */ /* 0x040fe20000000000 */
[----:B------:R-:W-:Y:S01]  /*1d9b0*/  IABS R136, R136 ;  /* 0x0000008800887213 */ /* 0x000fe20000000000 */
[----:B------:R-:W-:Y:S01]  /*1d9c0*/  VIADD R134, R206, 0xffffffbf ;  /* 0xffffffbfce867836 */ /* 0x000fe20000000000 */
[----:B------:R-:W-:Y:S01]  /*1d9d0*/  I2FP.F32.S32 R133, R133 ;  /* 0x0000008500857245 */ /* 0x000fe20000201400 */
[C---:B------:R-:W-:Y:S01]  /*1d9e0*/  FFMA.FTZ R22, R3.reuse, -UR14, R22 ;  /* 0x8000000e03167c23 */ /* 0x040fe20008010016 */
[----:B------:R-:W-:Y:S01]  /*1d9f0*/  IABS R135, R135 ;  /* 0x0000008700877213 */ /* 0x000fe20000000000 */
[----:B------:R-:W-:Y:S01]  /*1da00*/  FFMA.FTZ R16, R3, -UR14, R16 ;  /* 0x8000000e03107c23 */ /* 0x000fe20008010010 */
[----:B------:R-:W-:Y:S01]  /*1da10*/  I2FP.F32.S32 R136, R136 ;  /* 0x0000008800887245 */ /* 0x000fe20000201400 */
[C---:B------:R-:W-:Y:S01]  /*1da20*/  FFMA.FTZ R20, R133.reuse, -UR14, R20 ;  /* 0x8000000e85147c23 */ /* 0x040fe20008010014 */
[----:B------:R-:W-:Y:S01]  /*1da30*/  IABS R132, R132 ;  /* 0x0000008400847213 */ /* 0x000fe20000000000 */
[----:B------:R-:W-:Y:S01]  /*1da40*/  FFMA.FTZ R26, R133, -UR14, R26 ;  /* 0x8000000e851a7c23 */ /* 0x000fe2000801001a */
[----:B------:R-:W-:Y:S01]  /*1da50*/  I2FP.F32.S32 R3, R135 ;  /* 0x0000008700037245 */ /* 0x000fe20000201400 */
[----:B------:R-:W-:Y:S01]  /*1da60*/  FFMA.FTZ R7, R136, -UR14, R7 ;  /* 0x8000000e88077c23 */ /* 0x000fe20008010007 */
[----:B------:R-:W-:Y:S02]  /*1da70*/  IABS R134, R134 ;  /* 0x0000008600867213 */ /* 0x000fe40000000000 */
[----:B------:R-:W-:Y:S01]  /*1da80*/  IADD3 R141, PT, PT, R205, -0x18, RZ ;  /* 0xffffffe8cd8d7810 */ /* 0x000fe20007ffe0ff */
[C---:B------:R-:W-:Y:S01]  /*1da90*/  FFMA.FTZ R30, R3.reuse, -UR14, R30 ;  /* 0x8000000e031e7c23 */ /* 0x040fe2000801001e */
[C---:B------:R-:W-:Y:S01]  /*1daa0*/  IADD3 R135, PT, PT, R206.reuse, -0x39, RZ ;  /* 0xffffffc7ce877810 */ /* 0x040fe20007ffe0ff */
[----:B------:R-:W-:Y:S01]  /*1dab0*/  FFMA.FTZ R24, R3, -UR14, R24 ;  /* 0x8000000e03187c23 */ /* 0x000fe20008010018 */
[C---:B------:R-:W-:Y:S01]  /*1dac0*/  IADD3 R133, PT, PT, R206.reuse, -0x40, RZ ;  /* 0xffffffc0ce857810 */ /* 0x040fe20007ffe0ff */
[----:B------:R-:W-:Y:S01]  /*1dad0*/  VIADD R3, R206, 0xffffffc8 ;  /* 0xffffffc8ce037836 */ /* 0x000fe20000000000 */
[----:B------:R-:W-:Y:S02]  /*1dae0*/  ISETP.GT.AND P5, PT, R203, R148, PT ;  /* 0x00000094cb00720c */ /* 0x000fe40003fa4270 */
[----:B------:R-:W-:Y:S02]  /*1daf0*/  I2FP.F32.S32 R132, R132 ;  /* 0x0000008400847245 */ /* 0x000fe40000201400 */
[----:B------:R-:W-:Y:S02]  /*1db00*/  FSEL R149, R6, -INF , !P4 ;  /* 0xff80000006957808 */ /* 0x000fe40006000000 */
[----:B------:R-:W-:Y:S01]  /*1db10*/  FSEL R143, R4, -INF , !P1 ;  /* 0xff800000048f7808 */ /* 0x000fe20004800000 */
[C---:B------:R-:W-:Y:S01]  /*1db20*/  FFMA.FTZ R31, R132.reuse, -UR14, R31 ;  /* 0x8000000e841f7c23 */ /* 0x040fe2000801001f */
[----:B------:R-:W-:Y:S01]  /*1db30*/  I2FP.F32.S32 R134, R134 ;  /* 0x0000008600867245 */ /* 0x000fe20000201400 */
[----:B------:R-:W-:Y:S01]  /*1db40*/  FFMA.FTZ R25, R132, -UR14, R25 ;  /* 0x8000000e84197c23 */ /* 0x000fe20008010019 */
[----:B------:R-:W-:Y:S01]  /*1db50*/  ISETP.GT.AND P4, PT, R201, R148, PT ;  /* 0x00000094c900720c */ /* 0x000fe20003f84270 */
[----:B------:R-:W-:Y:S01]  /*1db60*/  VIADD R4, R205, 0x18 ;  /* 0x00000018cd047836 */ /* 0x000fe20000000000 */
[----:B------:R-:W-:Y:S01]  /*1db70*/  ISETP.GT.AND P1, PT, R203, R141, PT ;  /* 0x0000008dcb00720c */ /* 0x000fe20003f24270 */
[----:B------:R-:W-:Y:S01]  /*1db80*/  FFMA.FTZ R33, R134, -UR14, R33 ;  /* 0x8000000e86217c23 */ /* 0x000fe20008010021 */
[----:B------:R-:W-:Y:S01]  /*1db90*/  IABS R135, R135 ;  /* 0x0000008700877213 */ /* 0x000fe20000000000 */
[----:B------:R-:W-:Y:S01]  /*1dba0*/  VIADD R134, R205, 0xfffffff1 ;  /* 0xfffffff1cd867836 */ /* 0x000fe20000000000 */
[----:B------:R-:W-:Y:S02]  /*1dbb0*/  IABS R133, R133 ;  /* 0x0000008500857213 */ /* 0x000fe40000000000 */
[----:B------:R-:W-:Y:S02]  /*1dbc0*/  FSEL R139, R5, -INF , !P5 ;  /* 0xff800000058b7808 */ /* 0x000fe40006800000 */
[-C--:B------:R-:W-:Y:S02]  /*1dbd0*/  ISETP.GT.AND P5, PT, R203, R138.reuse, PT ;  /* 0x0000008acb00720c */ /* 0x080fe40003fa4270 */
[----:B------:R-:W-:Y:S02]  /*1dbe0*/  IADD3 R136, PT, PT, R205, -0x10, RZ ;  /* 0xfffffff0cd887810 */ /* 0x000fe40007ffe0ff */
[----:B------:R-:W-:Y:S02]  /*1dbf0*/  FSEL R137, R8, -INF , !P1 ;  /* 0xff80000008897808 */ /* 0x000fe40004800000 */
[----:B------:R-:W-:Y:S02]  /*1dc00*/  I2FP.F32.S32 R132, R135 ;  /* 0x0000008700847245 */ /* 0x000fe40000201400 */
[----:B------:R-:W-:Y:S02]  /*1dc10*/  FSEL R5, R7, -INF , !P4 ;  /* 0xff80000007057808 */ /* 0x000fe40006000000 */
[C---:B------:R-:W-:Y:S01]  /*1dc20*/  ISETP.GT.AND P4, PT, R201.reuse, R141, PT ;  /* 0x0000008dc900720c */ /* 0x040fe20003f84270 */
[C---:B------:R-:W-:Y:S01]  /*1dc30*/  FFMA.FTZ R29, R132.reuse, -UR14, R29 ;  /* 0x8000000e841d7c23 */ /* 0x040fe2000801001d */
[----:B------:R-:W-:Y:S01]  /*1dc40*/  ISETP.GT.AND P1, PT, R201, R138, PT ;  /* 0x0000008ac900720c */ /* 0x000fe20003f24270 */
[----:B------:R-:W-:Y:S01]  /*1dc50*/  FFMA.FTZ R35, R132, -UR14, R35 ;  /* 0x8000000e84237c23 */ /* 0x000fe20008010023 */
[----:B------:R-:W-:Y:S01]  /*1dc60*/  I2FP.F32.S32 R133, R133 ;  /* 0x0000008500857245 */ /* 0x000fe20000201400 */
[----:B------:R-:W-:Y:S01]  /*1dc70*/  VIADD R132, R205, 0xfffffff9 ;  /* 0xfffffff9cd847836 */ /* 0x000fe20000000000 */
[----:B------:R-:W-:Y:S02]  /*1dc80*/  FSEL R8, R9, -INF , !P5 ;  /* 0xff80000009087808 */ /* 0x000fe40006800000 */
[-C--:B------:R-:W-:Y:S01]  /*1dc90*/  ISETP.GT.AND P5, PT, R203, R136.reuse, PT ;  /* 0x00000088cb00720c */ /* 0x080fe20003fa4270 */
[----:B------:R-:W-:Y:S01]  /*1dca0*/  FFMA.FTZ R32, R133, -UR14, R32 ;  /* 0x8000000e85207c23 */ /* 0x000fe20008010020 */
[----:B------:R-:W-:Y:S02]  /*1dcb0*/  FSEL R135, R10, -INF , !P4 ;  /* 0xff8000000a877808 */ /* 0x000fe40006000000 */
[----:B------:R-:W-:Y:S02]  /*1dcc0*/  FSEL R9, R11, -INF , !P1 ;  /* 0xff8000000b097808 */ /* 0x000fe40004800000 */
[----:B------:R-:W-:Y:S02]  /*1dcd0*/  ISETP.GT.AND P1, PT, R201, R136, PT ;  /* 0x00000088c900720c */ /* 0x000fe40003f24270 */
[-C--:B------:R-:W-:Y:S02]  /*1dce0*/  ISETP.GT.AND P4, PT, R203, R134.reuse, PT ;  /* 0x00000086cb00720c */ /* 0x080fe40003f84270 */
[----:B------:R-:W-:Y:S02]  /*1dcf0*/  IADD3 R133, PT, PT, R205, -0x8, RZ ;  /* 0xfffffff8cd857810 */ /* 0x000fe40007ffe0ff */
[----:B------:R-:W-:Y:S02]  /*1dd00*/  FSEL R146, R12, -INF , !P5 ;  /* 0xff8000000c927808 */ /* 0x000fe40006800000 */
[----:B------:R-:W-:Y:S02]  /*1dd10*/  ISETP.GT.AND P5, PT, R201, R134, PT ;  /* 0x00000086c900720c */ /* 0x000fe40003fa4270 */
[----:B------:R-:W-:Y:S01]  /*1dd20*/  FSEL R144, R13, -INF , !P4 ;  /* 0xff8000000d907808 */ /* 0x000fe20006000000 */
[----:B------:R-:W-:Y:S01]  /*1dd30*/  VIADD R13, R205, 0x10 ;  /* 0x00000010cd0d7836 */ /* 0x000fe20000000000 */
[----:B------:R-:W-:Y:S02]  /*1dd40*/  FSEL R147, R14, -INF , !P1 ;  /* 0xff8000000e937808 */ /* 0x000fe40004800000 */
[CC--:B------:R-:W-:Y:S02]  /*1dd50*/  ISETP.GT.AND P1, PT, R203.reuse, R132.reuse, PT ;  /* 0x00000084cb00720c */ /* 0x0c0fe40003f24270 */
[-C--:B------:R-:W-:Y:S02]  /*1dd60*/  ISETP.GT.AND P4, PT, R203, R133.reuse, PT ;  /* 0x00000085cb00720c */ /* 0x080fe40003f84270 */
[----:B------:R-:W-:Y:S02]  /*1dd70*/  FSEL R145, R15, -INF , !P5 ;  /* 0xff8000000f917808 */ /* 0x000fe40006800000 */
[----:B------:R-:W-:Y:S02]  /*1dd80*/  ISETP.GT.AND P5, PT, R201, R133, PT ;  /* 0x00000085c900720c */ /* 0x000fe40003fa4270 */
[----:B------:R-:W-:Y:S01]  /*1dd90*/  FSEL R142, R16, -INF , !P4 ;  /* 0xff800000108e7808 */ /* 0x000fe20006000000 */
[----:B------:R-:W-:Y:S01]  /*1dda0*/  VIADD R16, R205, 0x8 ;  /* 0x00000008cd107836 */ /* 0x000fe20000000000 */
[----:B------:R-:W-:Y:S02]  /*1ddb0*/  FSEL R140, R17, -INF , !P1 ;  /* 0xff800000118c7808 */ /* 0x000fe40004800000 */
[----:B------:R-:W-:Y:S02]  /*1ddc0*/  ISETP.GT.AND P1, PT, R201, R205, PT ;  /* 0x000000cdc900720c */ /* 0x000fe40003f24270 */
[----:B------:R-:W-:Y:S02]  /*1ddd0*/  IABS R3, R3 ;  /* 0x0000000300037213 */ /* 0x000fe40000000000 */
[----:B------:R-:W-:Y:S02]  /*1dde0*/  ISETP.GT.AND P4, PT, R203, R205, PT ;  /* 0x000000cdcb00720c */ /* 0x000fe40003f84270 */
[----:B------:R-:W-:Y:S02]  /*1ddf0*/  FSEL R18, R18, -INF , !P5 ;  /* 0xff80000012127808 */ /* 0x000fe40006800000 */
[----:B------:R-:W-:Y:S02]  /*1de00*/  ISETP.GT.AND P5, PT, R201, R132, PT ;  /* 0x00000084c900720c */ /* 0x000fe40003fa4270 */
[----:B------:R-:W-:Y:S02]  /*1de10*/  FSEL R22, R22, -INF , !P1 ;  /* 0xff80000016167808 */ /* 0x000fe40004800000 */
[----:B------:R-:W-:Y:S02]  /*1de20*/  IADD3 R17, PT, PT, R205, 0x1, RZ ;  /* 0x00000001cd117810 */ /* 0x000fe40007ffe0ff */
[-C--:B------:R-:W-:Y:S02]  /*1de30*/  ISETP.GT.AND P1, PT, R201, R16.reuse, PT ;  /* 0x00000010c900720c */ /* 0x080fe40003f24270 */
[----:B------:R-:W-:Y:S02]  /*1de40*/  I2FP.F32.S32 R3, R3 ;  /* 0x0000000300037245 */ /* 0x000fe40000201400 */
[----:B------:R-:W-:Y:S02]  /*1de50*/  FSEL R20, R20, -INF , !P4 ;  /* 0xff80000014147808 */ /* 0x000fe40006000000 */
[----:B------:R-:W-:Y:S01]  /*1de60*/  IADD3 R6, PT, PT, R205, 0x11, RZ ;  /* 0x00000011cd067810 */ /* 0x000fe20007ffe0ff */
[----:B------:R-:W-:Y:S01]  /*1de70*/  FFMA.FTZ R28, R3, -UR14, R28 ;  /* 0x8000000e031c7c23 */ /* 0x000fe2000801001c */
[----:B------:R-:W-:Y:S01]  /*1de80*/  FSEL R19, R19, -INF , !P5 ;  /* 0xff80000013137808 */ /* 0x000fe20006800000 */
[----:B------:R-:W-:Y:S01]  /*1de90*/  FFMA.FTZ R34, R3, -UR14, R34 ;  /* 0x8000000e03227c23 */ /* 0x000fe20008010022 */
[----:B------:R-:W-:Y:S02]  /*1dea0*/  ISETP.GT.AND P4, PT, R203, R16, PT ;  /* 0x00000010cb00720c */ /* 0x000fe40003f84270 */
[----:B------:R-:W-:Y:S02]  /*1deb0*/  IADD3 R15, PT, PT, R205, 0x9, RZ ;  /* 0x00000009cd0f7810 */ /* 0x000fe40007ffe0ff */
[----:B------:R-:W-:Y:S02]  /*1dec0*/  ISETP.GT.AND P5, PT, R203, R17, PT ;  /* 0x00000011cb00720c */ /* 0x000fe40003fa4270 */
[----:B------:R-:W-:Y:S02]  /*1ded0*/  FSEL R26, R26, -INF , !P1 ;  /* 0xff8000001a1a7808 */ /* 0x000fe40004800000 */
[----:B------:R-:W-:Y:S02]  /*1dee0*/  FSEL R7, R149, -INF , !P0 ;  /* 0xff80000095077808 */ /* 0x000fe40004000000 */
[-C--:B------:R-:W-:Y:S02]  /*1def0*/  ISETP.GT.AND P1, PT, R203, R6.reuse, PT ;  /* 0x00000006cb00720c */ /* 0x080fe40003f24270 */
[----:B------:R-:W-:Y:S02]  /*1df00*/  ISETP.GT.AND P0, PT, R201, R6, PT ;  /* 0x00000006c900720c */ /* 0x000fe40003f04270 */
[----:B------:R-:W-:Y:S02]  /*1df10*/  IADD3 R3, PT, PT, R205, 0x19, RZ ;  /* 0x00000019cd037810 */ /* 0x000fe40007ffe0ff */
[----:B------:R-:W-:Y:S02]  /*1df20*/  FSEL R24, R24, -INF , !P4 ;  /* 0xff80000018187808 */ /* 0x000fe40006000000 */
[----:B------:R-:W-:Y:S02]  /*1df30*/  FSEL R21, R21, -INF , !P5 ;  /* 0xff80000015157808 */ /* 0x000fe40006800000 */
[C---:B------:R-:W-:Y:S02]  /*1df40*/  ISETP.GT.AND P4, PT, R201.reuse, R15, PT ;  /* 0x0000000fc900720c */ /* 0x040fe40003f84270 */
        /* <DEDUP_REMOVED lines=98> */
[----:B------:R-:W-:Y:S02]  /*1e570*/  @P2 IADD3 R164, PT, PT, R209, -0x40, RZ ;  /* 0xffffffc0d1a42810 */ /* 0x000fe40007ffe0ff */
[----:B------:R-:W-:Y:S02]  /*1e580*/  FMNMX3.FTZ R6, R3, R134, R133, !PT ;  /* 0x0000008603067276 */ /* 0x000fe40007810085 */
[----:B------:R-:W-:Y:S01]  /*1e590*/  IADD3 R207, PT, PT, R207, -0x40, RZ ;  /* 0xffffffc0cfcf7810 */ /* 0x000fe20007ffe0ff */
[----:B------:R-:W-:Y:S01]  /*1e5a0*/  LDSM.16.MT88.4 R28, [R164] ;  /* 0x00000000a41c783b */ /* 0x000fe20000004200 */
[----:B------:R-:W-:Y:S01]  /*1e5b0*/  IMAD.IADD R187, R187, 0x1, R164 ;  /* 0x00000001bbbb7824 */ /* 0x000fe200078e02a4 */
[----:B------:R-:W-:Y:S06]  /*1e5c0*/  IADD3 R206, PT, PT, R206, 0x40, RZ ;  /* 0x00000040cece7810 */ /* 0x000fec0007ffe0ff */
        /* <DEDUP_REMOVED lines=10> */
[----:B--2---:R-:W-:Y:S01]  /*1e670*/  FMNMX.FTZ R3, R4, R3, !PT ;  /* 0x0000000304037209 */ /* 0x004fe20007810000 */
[--C-:B------:R-:W-:Y:S01]  /*1e680*/  FFMA.FTZ R168, R12, UR4, -R155.reuse ;  /* 0x000000040ca87c23 */ /* 0x100fe2000801089b */
[--C-:B------:R-:W-:Y:S01]  /*1e690*/  FFMA.FTZ R166, R10, UR4, -R155.reuse ;  /* 0x000000040aa67c23 */ /* 0x100fe2000801089b */
[----:B------:R-:W1:Y:S01]  /*1e6a0*/  LDSM.16.MT88.4 R12, [R183+0xc000] ;  /* 0x00c00000b70c783b */ /* 0x000e620000004200 */
[C---:B------:R-:W-:Y:S01]  /*1e6b0*/  FSETP.NEU.FTZ.AND P0, PT, R3.reuse, -INF , PT ;  /* 0xff8000000300780b */ /* 0x040fe20003f1d000 */
[----:B------:R-:W-:Y:S01]  /*1e6c0*/  FMUL.FTZ R154, R3, UR4 ;  /* 0x00000004039a7c20 */ /* 0x000fe20008410000 */
[--C-:B------:R-:W-:Y:S01]  /*1e6d0*/  FFMA.FTZ R135, R8, UR4, -R155.reuse ;  /* 0x0000000408877c23 */ /* 0x100fe2000801089b */
[----:B------:R-:W-:Y:S01]  /*1e6e0*/  MUFU.EX2 R171, R171 ;  /* 0x000000ab00ab7308 */ /* 0x000fe20000000800 */
[--C-:B------:R-:W-:Y:S01]  /*1e6f0*/  FFMA.FTZ R172, R146, UR4, -R155.reuse ;  /* 0x0000000492ac7c23 */ /* 0x100fe2000801089b */
[--C-:B------:R-:W-:Y:S01]  /*1e700*/  FFMA.FTZ R173, R144, UR4, -R155.reuse ;  /* 0x0000000490ad7c23 */ /* 0x100fe2000801089b */
[----:B------:R-:W-:Y:S07]  /*1e710*/  FSEL R154, R154, RZ, P0 ;  /* 0x000000ff9a9a7208 */ /* 0x000fee0000000000 */
        /* <DEDUP_REMOVED lines=41> */
[--C-:B------:R-:W-:Y:S01]  /*1e9b0*/  FFMA.FTZ R214, R159, UR4, -R154.reuse ;  /* 0x000000049fd67c23 */ /* 0x100fe2000801089a */
[----:B------:R-:W-:Y:S01]  /*1e9c0*/  FFMA.FTZ R221, R157, UR4, -R154 ;  /* 0x000000049ddd7c23 */ /* 0x000fe2000801089a */
[--C-:B------:R-:W-:Y:S01]  /*1e9d0*/  FFMA.FTZ R216, R153, UR4, -R155.reuse ;  /* 0x0000000499d87c23 */ /* 0x100fe2000801089b */
[----:B---3--:R-:W-:Y:S01]  /*1e9e0*/  F2FP.BF16.F32.PACK_AB R139, R170, R165 ;  /* 0x000000a5aa8b723e */ /* 0x008fe200000010ff */
[----:B------:R-:W-:Y:S01]  /*1e9f0*/  LDSM.16.MT88.4 R156, [R187+0x3800] ;  /* 0x00380000bb9c783b */ /* 0x000fe20000004200 */
[----:B------:R-:W-:Y:S02]  /*1ea00*/  FFMA.FTZ R155, R152, UR4, -R155 ;  /* 0x00000004989b7c23 */ /* 0x000fe4000801089b */
        /* <DEDUP_REMOVED lines=307> */
.L_x_5610:
[----:B------:R-:W1:Y:S01]  /*1fd40*/  SHFL.BFLY PT, R8, R213, 0x2, 0x1f ;  /* 0x0c401f00d5087f89 */ /* 0x000e6200000e0000 */
[C---:B------:R-:W-:Y:S01]  /*1fd50*/  LOP3.LUT P0, RZ, R185.reuse, 0x10, RZ, 0xc0, !PT ;  /* 0x00000010b9ff7812 */ /* 0x040fe2000780c0ff */
[----:B------:R-:W2:Y:S01]  /*1fd60*/  LDCU.U8 UR4, c[0x0][0x548] ;  /* 0x0000a900ff0477ac */ /* 0x000ea20008000000 */
[----:B------:R-:W-:Y:S01]  /*1fd70*/  LOP3.LUT P1, RZ, R185, 0x8, RZ, 0xc0, !PT ;  /* 0x00000008b9ff7812 */ /* 0x000fe2000782c0ff */
[----:B------:R-:W3:Y:S01]  /*1fd80*/  SHFL.BFLY PT, R0, R211, 0x2, 0x1f ;  /* 0x0c401f00d3007f89 */ /* 0x000ee200000e0000 */
[----:B------:R-:W4:Y:S01]  /*1fd90*/  S2UR UR11, SR_CTAID.Y ;  /* 0x00000000000b79c3 */ /* 0x000f220000002600 */
[----:B------:R-:W-:Y:S01]  /*1fda0*/  UISETP.NE.AND UP1, UPT, UR21, -0x1, UPT ;  /* 0xffffffff1500788c */ /* 0x000fe2000bf25270 */
[----:B------:R-:W-:Y:S01]  /*1fdb0*/  SEL R180, R180, 0xffffffe0, !P1 ;  /* 0xffffffe0b4b47807 */ /* 0x000fe20004800000 */
[----:B------:R-:W5:Y:S01]  /*1fdc0*/  LDCU UR13, c[0x0][0x434] ;  /* 0x00008680ff0d77ac */ /* 0x000f620008000800 */
[----:B------:R-:W-:Y:S01]  /*1fdd0*/  LOP3.LUT R184, R184, 0x30, RZ, 0xc0, !PT ;  /* 0x00000030b8b87812 */ /* 0x000fe200078ec0ff */
[----:B------:R-:W-:Y:S01]  /*1fde0*/  BSSY.RECONVERGENT B0, `(.L_x_5615) ;  /* 0x000010f000007945 */ /* 0x000fe20003800200 */
[----:B------:R-:W-:-:S02]  /*1fdf0*/  MOV R12, 0x7f800000 ;  /* 0x7f800000000c7802 */ /* 0x000fc40000000f00 */
[----:B------:R-:W-:Y:S04]  /*1fe00*/  S2UR UR10, SR_CTAID.Z ;  /* 0x00000000000a79c3 */ /* 0x000fe80000002700 */
[----:B------:R-:W4:Y:S01]  /*1fe10*/  @!UP1 LDCU.64 UR8, c[0x0][0x400] ;  /* 0x00008000ff0897ac */ /* 0x000f220008000a00 */
[----:B--2---:R-:W-:-:S03]  /*1fe20*/  UISETP.NE.AND UP2, UPT, UR4, URZ, UPT ;  /* 0x000000ff0400728c */ /* 0x004fc6000bf45270 */
[----:B------:R-:W2:Y:S01]  /*1fe30*/  S2UR UR12, SR_CTAID.X ;  /* 0x00000000000c79c3 */ /* 0x000ea20000002500 */
[----:B-1----:R-:W-:Y:S01]  /*1fe40*/  FADD.FTZ R8, R8, R213 ;  /* 0x000000d508087221 */ /* 0x002fe20000010000 */
[----:B------:R-:W-:Y:S01]  /*1fe50*/  UISETP.NE.OR UP0, UPT, UR21, -0x1, !UP2 ;  /* 0xffffffff1500788c */ /* 0x000fe2000d705670 */
[----:B---3--:R-:W-:-:S03]  /*1fe60*/  FADD.FTZ R9, R0, R211 ;  /* 0x000000d300097221 */ /* 0x008fc60000010000 */
[----:B------:R-:W1:Y:S01]  /*1fe70*/  SHFL.BFLY PT, R5, R8, 0x1, 0x1f ;  /* 0x0c201f0008057f89 */ /* 0x000e6200000e0000 */
[----:B------:R-:W-:-:S03]  /*1fe80*/  SHF.L.U32 R0, R185, 0x1, RZ ;  /* 0x00000001b9007819 */ /* 0x000fc600000006ff */
[----:B------:R-:W3:Y:S01]  /*1fe90*/  SHFL.BFLY PT, R2, R9, 0x1, 0x1f ;  /* 0x0c201f0009027f89 */ /* 0x000ee200000e0000 */
[----:B------:R-:W-:Y:S01]  /*1fea0*/  LOP3.LUT R181, R181, 0x6, R0, 0xf8, !PT ;  /* 0x00000006b5b57812 */ /* 0x000fe200078ef800 */
[----:B----4-:R-:W-:Y:S01]  /*1feb0*/  @!UP1 UIMAD.WIDE.U32 UR14, UR11, UR8, URZ ;  /* 0x000000080b0e92a5 */ /* 0x010fe2000f8e00ff */
[----:B------:R-:W4:Y:S03]  /*1fec0*/  @!UP2 LDCU UR8, c[0x0][0x3e0] ;  /* 0x00007c00ff08a7ac */ /* 0x000f260008000800 */
[----:B------:R-:W-:Y:S02]  /*1fed0*/  @!UP1 UIMAD UR9, UR11, UR9, UR15 ;  /* 0x000000090b0992a4 */ /* 0x000fe4000f8e020f */
[----:B--2---:R-:W-:Y:S01]  /*1fee0*/  USHF.L.U32 UR12, UR12, 0x6, URZ ;  /* 0x000000060c0c7899 */ /* 0x004fe200080006ff */
[----:B-1----:R-:W-:Y:S01]  /*1fef0*/  FADD.FTZ R4, R8, R5 ;  /* 0x0000000508047221 */ /* 0x002fe20000010000 */
[----:B------:R-:W-:Y:S01]  /*1ff00*/  SHF.L.U32 R5, R185, 0x4, RZ ;  /* 0x00000004b9057819 */ /* 0x000fe200000006ff */
[----:B---3--:R-:W-:-:S02]  /*1ff10*/  FADD.FTZ R2, R9, R2 ;  /* 0x0000000209027221 */ /* 0x008fc40000010000 */
[----:B------:R-:W1:Y:S01]  /*1ff20*/  MUFU.RCP R7, R4 ;  /* 0x0000000400077308 */ /* 0x000e620000001000 */
[----:B------:R-:W-:Y:S02]  /*1ff30*/  LOP3.LUT R5, R5, 0x1c0, RZ, 0xc0, !PT ;  /* 0x000001c005057812 */ /* 0x000fe400078ec0ff */
[----:B------:R-:W-:Y:S02]  /*1ff40*/  FSETP.NE.FTZ.AND P4, PT, R4, RZ, PT ;  /* 0x000000ff0400720b */ /* 0x000fe40003f95000 */
[----:B------:R-:W-:Y:S02]  /*1ff50*/  LOP3.LUT R0, R5, 0x38, R0, 0xf8, !PT ;  /* 0x0000003805007812 */ /* 0x000fe400078ef800 */
[----:B------:R-:W-:Y:S01]  /*1ff60*/  FSETP.NE.FTZ.AND P3, PT, R2, RZ, PT ;  /* 0x000000ff0200720b */ /* 0x000fe20003f75000 */
[----:B------:R-:W2:Y:S01]  /*1ff70*/  MUFU.RCP R6, R2 ;  /* 0x0000000200067308 */ /* 0x000ea20000001000 */
[----:B------:R-:W-:Y:S02]  /*1ff80*/  LOP3.LUT R0, R181, R0, RZ, 0xfc, !PT ;  /* 0x00000000b5007212 */ /* 0x000fe400078efcff */
[----:B------:R-:W-:-:S02]  /*1ff90*/  MOV R5, 0x10 ;  /* 0x0000001000057802 */ /* 0x000fc40000000f00 */
[----:B------:R-:W-:Y:S01]  /*1ffa0*/  LEA R9, R0, UR5, 0x1 ;  /* 0x0000000500097c11 */ /* 0x000fe2000f8e08ff */
[----:B------:R-:W3:Y:S01]  /*1ffb0*/  @UP1 LDCU.64 UR4, c[0x0][0x408] ;  /* 0x00008100ff0417ac */ /* 0x000ee20008000a00 */
[----:B------:R-:W-:Y:S02]  /*1ffc0*/  SEL R5, R5, 0xfffffff0, !P2 ;  /* 0xfffffff005057807 */ /* 0x000fe40005000000 */
[----:B------:R-:W-:Y:S02]  /*1ffd0*/  IADD3 R15, PT, PT, R9, 0x40, RZ ;  /* 0x00000040090f7810 */ /* 0x000fe40007ffe0ff */
[----:B-1----:R-:W-:Y:S01]  /*1ffe0*/  FSEL R7, R7, 1, P4 ;  /* 0x3f80000007077808 */ /* 0x002fe20002000000 */
[----:B------:R-:W1:Y:S01]  /*1fff0*/  @P3 LDC R0, c[0x0][0x458] ;  /* 0x00011600ff003b82 */ /* 0x000e620000000800 */
[C---:B------:R-:W-:Y:S01]  /*20000*/  IADD3 R13, PT, PT, R9.reuse, R180, RZ ;  /* 0x000000b4090d7210 */ /* 0x040fe20007ffe0ff */
[----:B------:R-:W5:Y:S01]  /*20010*/  @P3 MUFU.LG2 R2, R2 ;  /* 0x0000000200023308 */ /* 0x000f620000000c00 */
        /* <DEDUP_REMOVED lines=166> */
[----:B------:R-:W2:Y:S01]  /*20a80*/  @P4 MUFU.LG2 R6, R4 ;  /* 0x0000000400064308 */ /* 0x000ea20000000c00 */
[----:B------:R-:W-:Y:S01]  /*20a90*/  F2FP.BF16.F32.PACK_AB R78, R79, R78 ;  /* 0x0000004e4f4e723e */ /* 0x000fe200000010ff */
[----:B------:R-:W-:Y:S01]  /*20aa0*/  STS [R21+0x2000], R56 ;  /* 0x0020003815007388 */ /* 0x000fe20000000800 */
[----:B------:R-:W-:Y:S01]  /*20ab0*/  F2FP.BF16.F32.PACK_AB R80, R81, R80 ;  /* 0x000000505150723e */ /* 0x000fe200000010ff */
[----:B---3--:R-:W-:Y:S01]  /*20ac0*/  @UP1 UIMAD.WIDE.U32 UR16, UR21, UR4, URZ ;  /* 0x00000004151012a5 */ /* 0x008fe2000f8e00ff */
[----:B------:R-:W-:Y:S01]  /*20ad0*/  F2FP.BF16.F32.PACK_AB R82, R83, R82 ;  /* 0x000000525352723e */ /* 0x000fe200000010ff */
[----:B------:R-:W-:Y:S01]  /*20ae0*/  STS [R21+0x2400], R58 ;  /* 0x0024003a15007388 */ /* 0x000fe20000000800 */
[----:B------:R-:W-:Y:S01]  /*20af0*/  F2FP.BF16.F32.PACK_AB R84, R85, R84 ;  /* 0x000000545554723e */ /* 0x000fe200000010ff */
[----:B------:R-:W3:Y:S01]  /*20b00*/  @UP2 LDCU UR4, c[0x0][0x454] ;  /* 0x00008a80ff0427ac */ /* 0x000ee20008000800 */
[----:B------:R-:W-:Y:S01]  /*20b10*/  F2FP.BF16.F32.PACK_AB R86, R87, R86 ;  /* 0x000000565756723e */ /* 0x000fe200000010ff */
[----:B------:R-:W-:Y:S01]  /*20b20*/  STS [R19+0x2000], R60 ;  /* 0x0020003c13007388 */ /* 0x000fe20000000800 */
[----:B------:R-:W-:Y:S01]  /*20b30*/  F2FP.BF16.F32.PACK_AB R88, R89, R88 ;  /* 0x000000585958723e */ /* 0x000fe200000010ff */
[----:B------:R-:W-:Y:S01]  /*20b40*/  @UP1 UIMAD UR9, UR21, UR5, UR17 ;  /* 0x00000005150912a4 */ /* 0x000fe2000f8e0211 */
[----:B------:R-:W-:Y:S01]  /*20b50*/  F2FP.BF16.F32.PACK_AB R90, R91, R90 ;  /* 0x0000005a5b5a723e */ /* 0x000fe200000010ff */
[----:B------:R-:W-:Y:S01]  /*20b60*/  STS [R19+0x2400], R62 ;  /* 0x0024003e13007388 */ /* 0x000fe20000000800 */
[----:B------:R-:W-:Y:S01]  /*20b70*/  F2FP.BF16.F32.PACK_AB R92, R93, R92 ;  /* 0x0000005c5d5c723e */ /* 0x000fe200000010ff */
[----:B----4-:R-:W-:Y:S01]  /*20b80*/  @!UP2 UIMAD UR5, UR11, UR8, UR10 ;  /* 0x000000080b05a2a4 */ /* 0x010fe2000f8e020a */
[----:B------:R-:W-:Y:S01]  /*20b90*/  F2FP.BF16.F32.PACK_AB R94, R95, R94 ;  /* 0x0000005e5f5e723e */ /* 0x000fe200000010ff */
[----:B------:R-:W-:Y:S01]  /*20ba0*/  STS [R5+0x2000], R64 ;  /* 0x0020004005007388 */ /* 0x000fe20000000800 */
[----:B------:R-:W-:Y:S01]  /*20bb0*/  F2FP.BF16.F32.PACK_AB R7, R7, R96 ;  /* 0x000000600707723e */ /* 0x000fe200000010ff */
[----:B-----5:R-:W-:Y:S01]  /*20bc0*/  @!UP0 UIMAD UR21, UR11, UR13, URZ ;  /* 0x0000000d0b1582a4 */ /* 0x020fe2000f8e02ff */
[----:B------:R-:W-:Y:S01]  /*20bd0*/  F2FP.BF16.F32.PACK_AB R98, R99, R98 ;  /* 0x000000626362723e */ /* 0x000fe200000010ff */
[----:B------:R-:W-:Y:S01]  /*20be0*/  STS [R5+0x2400], R66 ;  /* 0x0024004205007388 */ /* 0x000fe20000000800 */
[----:B------:R-:W-:Y:S01]  /*20bf0*/  LOP3.LUT P0, RZ, R185, 0x3, RZ, 0xc0, !PT ;  /* 0x00000003b9ff7812 */ /* 0x000fe2000780c0ff */
[----:B------:R-:W-:Y:S01]  /*20c00*/  @!UP1 UMOV UR8, UR14 ;  /* 0x0000000e00089c82 */ /* 0x000fe20008000000 */
[----:B------:R-:W-:Y:S01]  /*20c10*/  @!UP2 UIMAD UR14, UR5, UR13, URZ ;  /* 0x0000000d050ea2a4 */ /* 0x000fe2000f8e02ff */
[----:B------:R-:W-:Y:S01]  /*20c20*/  STS [R9+0x4000], R68 ;  /* 0x0040004409007388 */ /* 0x000fe20000000800 */
[----:B------:R-:W-:Y:S01]  /*20c30*/  @P3 FMUL.FTZ R2, R2, 0.69314718246459960938 ;  /* 0x3f31721802023820 */ /* 0x000fe20000410000 */
[----:B------:R-:W-:Y:S01]  /*20c40*/  @UP1 UMOV UR8, UR16 ;  /* 0x0000001000081c82 */ /* 0x000fe20008000000 */
[----:B---3--:R-:W-:Y:S01]  /*20c50*/  @UP2 UIMAD UR14, UR10, UR4, UR21 ;  /* 0x000000040a0e22a4 */ /* 0x008fe2000f8e0215 */
        /* <DEDUP_REMOVED lines=8> */
[----:B------:R2:W-:Y:S04]  /*20ce0*/  STS [R15+0x4400], R86 ;  /* 0x004400560f007388 */ /* 0x0005e80000000800 */
[----:B------:R-:W-:Y:S04]  /*20cf0*/  STS [R21+0x4000], R88 ;  /* 0x0040005815007388 */ /* 0x000fe80000000800 */
[----:B------:R-:W-:Y:S01]  /*20d00*/  STS [R21+0x4400], R90 ;  /* 0x0044005a15007388 */ /* 0x000fe20000000800 */
[----:B---3--:R-:W3:Y:S03]  /*20d10*/  @P4 LDC R13, c[0x0][0x458] ;  /* 0x00011600ff0d4b82 */ /* 0x008ee60000000800 */
[----:B------:R-:W-:Y:S04]  /*20d20*/  STS [R19+0x4000], R92 ;  /* 0x0040005c13007388 */ /* 0x000fe80000000800 */
[----:B------:R-:W-:Y:S04]  /*20d30*/  STS [R19+0x4400], R94 ;  /* 0x0044005e13007388 */ /* 0x000fe80000000800 */
[----:B------:R4:W-:Y:S04]  /*20d40*/  STS [R5+0x4000], R7 ;  /* 0x0040000705007388 */ /* 0x0009e80000000800 */
[----:B------:R5:W-:Y:S01]  /*20d50*/  STS [R5+0x4400], R98 ;  /* 0x0044006205007388 */ /* 0x000be20000000800 */
[----:B--2---:R-:W-:Y:S01]  /*20d60*/  @P4 FMUL.FTZ R15, R6, 0.69314718246459960938 ;  /* 0x3f317218060f4820 */ /* 0x004fe20000410000 */
[----:B------:R-:W-:Y:S01]  /*20d70*/  MOV R6, 0x7f800000 ;  /* 0x7f80000000067802 */ /* 0x000fe20000000f00 */
[----:B-1----:R-:W-:Y:S01]  /*20d80*/  @P3 FFMA.FTZ R6, R3, R0, R2 ;  /* 0x0000000003063223 */ /* 0x002fe20000010002 */
[----:B------:R-:W-:Y:S01]  /*20d90*/  BAR.SYNC.DEFER_BLOCKING 0x0 ;  /* 0x0000000000007b1d */ /* 0x000fe20000010000 */
[----:B---3--:R-:W-:Y:S01]  /*20da0*/  @P4 FFMA.FTZ R12, R132, R13, R15 ;  /* 0x0000000d840c4223 */ /* 0x008fe2000001000f */
[----:B----4-:R-:W-:-:S06]  /*20db0*/  SHF.R.U32.HI R7, RZ, 0x2, R185 ;  /* 0x00000002ff077819 */ /* 0x010fcc00000116b9 */
[----:B-----5:R-:W1:Y:S01]  /*20dc0*/  LDC.64 R4, c[0x0][0x408] ;  /* 0x00010200ff047b82 */ /* 0x020e620000000a00 */
[----:B------:R-:W-:Y:S01]  /*20dd0*/  LOP3.LUT R7, R184, 0x7, R7, 0xf8, !PT ;  /* 0x00000007b8077812 */ /* 0x000fe200078ef807 */
[----:B------:R2:W3:Y:S01]  /*20de0*/  LDS.128 R8, [R215+0x1800] ;  /* 0x00180000d7087984 */ /* 0x0004e20000000c00 */
[----:B------:R-:W-:Y:S05]  /*20df0*/  @P0 BRA `(.L_x_5616) ;  /* 0x0000000000340947 */ /* 0x000fea0003800000 */
[----:B------:R-:W4:Y:S01]  /*20e00*/  LDCU.64 UR4, c[0x0][0x420] ;  /* 0x00008400ff0477ac */ /* 0x000f220008000a00 */
[----:B------:R-:W-:Y:S01]  /*20e10*/  VIADD R3, R7, 0x8 ;  /* 0x0000000807037836 */ /* 0x000fe20000000000 */
[----:B------:R-:W-:Y:S02]  /*20e20*/  UIADD3 UR13, UPT, UPT, UR12, UR14, URZ ;  /* 0x0000000e0c0d7290 */ /* 0x000fe4000fffe0ff */
[----:B------:R-:W-:-:S04]  /*20e30*/  UIADD3 UR11, UPT, UPT, -UR12, UR22, URZ ;  /* 0x000000160c0b7290 */ /* 0x000fc8000fffe1ff */
[----:B------:R-:W-:Y:S01]  /*20e40*/  IMAD.U32 R0, RZ, RZ, UR13 ;  /* 0x0000000dff007e24 */ /* 0x000fe2000f8e00ff */
[C---:B------:R-:W-:Y:S02]  /*20e50*/  IADD3 R2, P0, PT, R7.reuse, UR13, RZ ;  /* 0x0000000d07027c10 */ /* 0x040fe4000ff1e0ff */
[----:B------:R-:W-:Y:S02]  /*20e60*/  ISETP.GE.AND P2, PT, R7, UR11, PT ;  /* 0x0000000b07007c0c */ /* 0x000fe4000bf46270 */
[----:B------:R-:W-:Y:S02]  /*20e70*/  ISETP.GE.AND P1, PT, R3, UR11, PT ;  /* 0x0000000b03007c0c */ /* 0x000fe4000bf26270 */
[----:B------:R-:W-:Y:S02]  /*20e80*/  LEA.HI.X.SX32 R3, R0, RZ, 0x1, P0 ;  /* 0x000000ff00037211 */ /* 0x000fe400000f0eff */
[----:B----4-:R-:W-:-:S04]  /*20e90*/  LEA R14, P0, R2, UR4, 0x2 ;  /* 0x00000004020e7c11 */ /* 0x010fc8000f8010ff */
[----:B------:R-:W-:-:S05]  /*20ea0*/  LEA.HI.X R15, R2, UR5, R3, 0x2, P0 ;  /* 0x00000005020f7c11 */ /* 0x000fca00080f1403 */
[----:B------:R4:W-:Y:S04]  /*20eb0*/  @!P2 STG.E desc[UR6][R14.64], R12 ;  /* 0x0000000c0e00a986 */ /* 0x0009e8000c101906 */
[----:B------:R4:W-:Y:S02]  /*20ec0*/  @!P1 STG.E desc[UR6][R14.64+0x20], R6 ;  /* 0x000020060e009986 */ /* 0x0009e4000c101906 */
.L_x_5616:
[----:B------:R-:W-:Y:S05]  /*20ed0*/  BSYNC.RECONVERGENT B0 ;  /* 0x0000000000007941 */ /* 0x000fea0003800200 */
.L_x_5615:
[----:B------:R-:W5:Y:S01]  /*20ee0*/  LDCU.64 UR4, c[0x0][0x410] ;  /* 0x00008200ff0477ac */ /* 0x000f620008000a00 */
[----:B------:R-:W-:Y:S01]  /*20ef0*/  IMAD.MOV.U32 R187, RZ, RZ, RZ ;  /* 0x000000ffffbb7224 */ /* 0x000fe200078e00ff */
[----:B------:R2:W2:Y:S01]  /*20f00*/  LDS.128 R20, [R215] ;  /* 0x00000000d7147984 */ /* 0x0004a20000000c00 */
[----:B------:R-:W-:Y:S01]  /*20f10*/  SHF.R.U32.HI R0, RZ, 0x3, R185 ;  /* 0x00000003ff007819 */ /* 0x000fe200000116b9 */
[----:B------:R-:W-:Y:S01]  /*20f20*/  UIADD3 UR22, UPT, UPT, -UR12, UR22, URZ ;  /* 0x000000160c167290 */ /* 0x000fe2000fffe1ff */
[----:B-1--4-:R-:W-:Y:S01]  /*20f30*/  IMAD.WIDE.U32 R12, R4, UR12, R186 ;  /* 0x0000000c040c7c25 */ /* 0x012fe2000f8e00ba */
[----:B------:R1:W4:Y:S01]  /*20f40*/  LDS.128 R16, [R215+0x2000] ;  /* 0x00200000d7107984 */ /* 0x0003220000000c00 */
[----:B------:R-:W-:Y:S02]  /*20f50*/  BSSY.RECONVERGENT B0, `(.L_x_5617) ;  /* 0x0000020000007945 */ /* 0x000fe40003800200 */
[----:B------:R-:W-:Y:S01]  /*20f60*/  IMAD R6, R5, UR12, R13 ;  /* 0x0000000c05067c24 */ /* 0x000fe2000f8e020d */
[----:B------:R-:W-:Y:S01]  /*20f70*/  IADD3 R12, P0, PT, R12, UR8, RZ ;  /* 0x000000080c0c7c10 */ /* 0x000fe2000ff1e0ff */
[----:B------:R-:W-:-:S02]  /*20f80*/  VIADD R2, R0, 0x10 ;  /* 0x0000001000027836 */ /* 0x000fc40000000000 */
[----:B------:R-:W-:Y:S01]  /*20f90*/  VIADD R3, R0, 0x20 ;  /* 0x0000002000037836 */ /* 0x000fe20000000000 */
[----:B------:R-:W-:Y:S02]  /*20fa0*/  IADD3.X R13, PT, PT, R6, UR9, RZ, P0, !PT ;  /* 0x00000009060d7c10 */ /* 0x000fe400087fe4ff */
[----:B------:R-:W-:Y:S01]  /*20fb0*/  ISETP.GE.AND P0, PT, R0, UR22, PT ;  /* 0x0000001600007c0c */ /* 0x000fe2000bf06270 */
[----:B-----5:R-:W-:Y:S01]  /*20fc0*/  IMAD.U32 R6, RZ, RZ, UR4 ;  /* 0x00000004ff067e24 */ /* 0x020fe2000f8e00ff */
[----:B------:R-:W-:Y:S02]  /*20fd0*/  ISETP.GE.AND P6, PT, R2, UR22, PT ;  /* 0x0000001602007c0c */ /* 0x000fe4000bfc6270 */
[----:B------:R-:W-:Y:S01]  /*20fe0*/  IADD3 R2, PT, PT, R0, 0x30, RZ ;  /* 0x0000003000027810 */ /* 0x000fe20007ffe0ff */
[----:B------:R-:W-:Y:S01]  /*20ff0*/  IMAD.WIDE.U32 R6, R6, UR10, R12 ;  /* 0x0000000a06067c25 */ /* 0x000fe2000f8e000c */
[----:B------:R-:W-:Y:S01]  /*21000*/  MOV R25, UR5 ;  /* 0x0000000500197c02 */ /* 0x000fe20008000f00 */
[----:B------:R1:W1:Y:S01]  /*21010*/  LDS.128 R12, [R215+0x4000] ;  /* 0x00400000d70c7984 */ /* 0x0002620000000c00 */
[----:B------:R-:W-:-:S02]  /*21020*/  ISETP.GE.AND P5, PT, R3, UR22, PT ;  /* 0x0000001603007c0c */ /* 0x000fc4000bfa6270 */
[----:B------:R-:W-:Y:S01]  /*21030*/  ISETP.GE.AND P4, PT, R2, UR22, PT ;  /* 0x0000001602007c0c */ /* 0x000fe2000bf86270 */
[----:B------:R-:W-:Y:S01]  /*21040*/  IMAD R25, R25, UR10, R7 ;  /* 0x0000000a19197c24 */ /* 0x000fe2000f8e0207 */
[C---:B------:R-:W-:Y:S02]  /*21050*/  LOP3.LUT R3, R186.reuse, 0x80, RZ, 0xfc, !PT ;  /* 0x00000080ba037812 */ /* 0x040fe400078efcff */
[----:B------:R-:W-:Y:S01]  /*21060*/  LOP3.LUT R2, R186, 0x40, RZ, 0xfc, !PT ;  /* 0x00000040ba027812 */ /* 0x000fe200078efcff */
[----:B------:R-:W-:Y:S08]  /*21070*/  @P0 BRA `(.L_x_5618) ;  /* 0x0000000000340947 */ /* 0x000ff00003800000 */
[----:B------:R-:W5:Y:S01]  /*21080*/  LDCU UR8, c[0x0][0x440] ;  /* 0x00008800ff0877ac */ /* 0x000f620008000800 */
[----:B------:R-:W-:Y:S01]  /*21090*/  IMAD.MOV.U32 R24, RZ, RZ, R6 ;  /* 0x000000ffff187224 */ /* 0x000fe200078e0006 */
[----:B------:R-:W3:Y:S03]  /*210a0*/  LDCU.64 UR4, c[0x0][0x3f0] ;  /* 0x00007e00ff0477ac */ /* 0x000ee60008000a00 */
[----:B------:R-:W-:-:S04]  /*210b0*/  IMAD.WIDE.U32 R30, R0, R4, R24 ;  /* 0x00000004001e7225 */ /* 0x000fc800078e0018 */
[----:B------:R-:W-:Y:S01]  /*210c0*/  IMAD R26, R0, R5, R31 ;  /* 0x00000005001a7224 */ /* 0x000fe200078e021f */
[----:B-----5:R-:W-:Y:S02]  /*210d0*/  ISETP.GE.AND P2, PT, R186, UR8, PT ;  /* 0x00000008ba007c0c */ /* 0x020fe4000bf46270 */
[----:B------:R-:W-:Y:S02]  /*210e0*/  ISETP.GE.AND P1, PT, R2, UR8, PT ;  /* 0x0000000802007c0c */ /* 0x000fe4000bf26270 */
[----:B------:R-:W-:Y:S02]  /*210f0*/  ISETP.GE.AND P0, PT, R3, UR8, PT ;  /* 0x0000000803007c0c */ /* 0x000fe4000bf06270 */
[----:B---3--:R-:W-:-:S04]  /*21100*/  LEA R28, P3, R30, UR4, 0x1 ;  /* 0x000000041e1c7c11 */ /* 0x008fc8000f8608ff */
[----:B------:R-:W-:-:S05]  /*21110*/  LEA.HI.X R29, R30, UR5, R26, 0x1, P3 ;  /* 0x000000051e1d7c11 */ /* 0x000fca00098f0c1a */
[----:B--2---:R2:W-:Y:S04]  /*21120*/  @!P2 STG.E.128 desc[UR6][R28.64], R20 ;  /* 0x000000141c00a986 */ /* 0x0045e8000c101d06 */
[----:B----4-:R2:W-:Y:S04]  /*21130*/  @!P1 STG.E.128 desc[UR6][R28.64+0x80], R16 ;  /* 0x000080101c009986 */ /* 0x0105e8000c101d06 */
[----:B-1----:R2:W-:Y:S02]  /*21140*/  @!P0 STG.E.128 desc[UR6][R28.64+0x100], R12 ;  /* 0x0001000c1c008986 */ /* 0x0025e4000c101d06 */
.L_x_5618:
[----:B------:R-:W-:Y:S05]  /*21150*/  BSYNC.RECONVERGENT B0 ;  /* 0x0000000000007941 */ /* 0x000fea0003800200 */
.L_x_5617:
[----:B--2---:R2:W2:Y:S01]  /*21160*/  LDS.128 R20, [R215+0x800] ;  /* 0x00080000d7147984 */ /* 0x0044a20000000c00 */
[----:B------:R-:W-:Y:S03]  /*21170*/  BSSY.RECONVERGENT B0, `(.L_x_5619) ;  /* 0x0000016000007945 */ /* 0x000fe60003800200 */
[----:B----4-:R4:W2:Y:S04]  /*21180*/  LDS.128 R16, [R215+0x2800] ;  /* 0x00280000d7107984 */ /* 0x0108a80000000c00 */
        /* <DEDUP_REMOVED lines=17> */
[----:B--2---:R2:W-:Y:S04]  /*212a0*/  @!P2 STG.E.128 desc[UR6][R30.64], R20 ;  /* 0x000000141e00a986 */ /* 0x0045e8000c101d06 */
[----:B------:R2:W-:Y:S04]  /*212b0*/  @!P1 STG.E.128 desc[UR6][R30.64+0x80], R16 ;  /* 0x000080101e009986 */ /* 0x0005e8000c101d06 */
[----:B-1----:R2:W-:Y:S02]  /*212c0*/  @!P0 STG.E.128 desc[UR6][R30.64+0x100], R12 ;  /* 0x0001000c1e008986 */ /* 0x0025e4000c101d06 */
.L_x_5620:
[----:B------:R-:W-:Y:S05]  /*212d0*/  BSYNC.RECONVERGENT B0 ;  /* 0x0000000000007941 */ /* 0x000fea0003800200 */
.L_x_5619:
[----:B--2---:R2:W2:Y:S01]  /*212e0*/  LDS.128 R20, [R215+0x1000] ;  /* 0x00100000d7147984 */ /* 0x0044a20000000c00 */
[----:B------:R-:W-:Y:S03]  /*212f0*/  BSSY.RECONVERGENT B0, `(.L_x_5621) ;  /* 0x0000016000007945 */ /* 0x000fe60003800200 */
[----:B------:R2:W2:Y:S04]  /*21300*/  LDS.128 R16, [R215+0x3000] ;  /* 0x00300000d7107984 */ /* 0x0004a80000000c00 */
        /* <DEDUP_REMOVED lines=20> */
.L_x_5622:
[----:B------:R-:W-:Y:S05]  /*21450*/  BSYNC.RECONVERGENT B0 ;  /* 0x0000000000007941 */ /* 0x000fea0003800200 */
.L_x_5621:
[----:B-12---:R1:W2:Y:S01]  /*21460*/  LDS.128 R12, [R215+0x3800] ;  /* 0x00380000d70c7984 */ /* 0x0062a20000000c00 */
[----:B------:R-:W-:Y:S05]  /*21470*/  @P4 EXIT ;  /* 0x000000000000494d */ /* 0x000fea0003800000 */
[----:B------:R1:W1:Y:S01]  /*21480*/  LDS.128 R16, [R215+0x5800] ;  /* 0x00580000d7107984 */ /* 0x0002620000000c00 */
        /* <DEDUP_REMOVED lines=16> */
[----:B--2---:R3:W-:Y:S01]  /*21590*/  @!P1 STG.E.128 desc[UR6][R2.64+0x80], R12 ;  /* 0x0000800c02009986 */ /* 0x0047e2000c101d06 */
[----:B------:R-:W-:Y:S05]  /*215a0*/  @P0 EXIT ;  /* 0x000000000000094d */ /* 0x000fea0003800000 */
[----:B-1----:R-:W-:Y:S01]  /*215b0*/  STG.E.128 desc[UR6][R2.64+0x100], R16 ;  /* 0x0001001002007986 */ /* 0x002fe2000c101d06 */
[----:B------:R-:W-:Y:S05]  /*215c0*/  EXIT ;  /* 0x000000000000794d */ /* 0x000fea0003800000 */
.L_x_5623:
        /* <DEDUP_REMOVED lines=11> */
.L_x_6911:


//--------------------- .text._ZN5flash24flash_fwd_splitkv_kernelI23Flash_fwd_kernel_traitsILi192ELi64ELi64ELi4ELb0ELb0EN7cutlass10bfloat16_tE19Flash_kernel_traitsILi192ELi64ELi64ELi4ES3_EELb0ELb1ELb1ELb0ELb0ELb1ELb0ELb1EEEvNS_16Flash_fwd_paramsE --------------------------
	.section	.text._ZN5flash24flash_fwd_splitkv_kernelI23Flash_fwd_kernel_traitsILi192ELi64ELi64ELi4ELb0ELb0EN7cutlass10bfloat16_tE19Flash_kernel_traitsILi192ELi64ELi64ELi4ES3_EELb0ELb1ELb1ELb0ELb0ELb1ELb0ELb1EEEvNS_16Flash_fwd_paramsE,"ax",@progbits
	.align	128
        .global         _ZN5flash24flash_fwd_splitkv_kernelI23Flash_fwd_kernel_traitsILi192ELi64ELi64ELi4ELb0ELb0EN7cutlass10bfloat16_tE19Flash_kernel_traitsILi192ELi64ELi64ELi4ES3_EELb0ELb1ELb1ELb0ELb0ELb1ELb0ELb1EEEvNS_16Flash_fwd_paramsE
        .type           _ZN5flash24flash_fwd_splitkv_kernelI23Flash_fwd_kernel_traitsILi192ELi64ELi64ELi4ELb0ELb0EN7cutlass10bfloat16_tE19Flash_kernel_traitsILi192ELi64ELi64ELi4ES3_EELb0ELb1ELb1ELb0ELb0ELb1ELb0ELb1EEEvNS_16Flash_fwd_paramsE,@function
        .size           _ZN5flash24flash_fwd_splitkv_kernelI23Flash_fwd_kernel_traitsILi192ELi64ELi64ELi4ELb0ELb0EN7cutlass10bfloat16_tE19Flash_kernel_traitsILi192ELi64ELi64ELi4ES3_EELb0ELb1ELb1ELb0ELb0ELb1ELb0ELb1EEEvNS_16Flash_fwd_paramsE,(.L_x_6912 - _ZN5flash24flash_fwd_splitkv_kernelI23Flash_fwd_kernel_traitsILi192ELi64ELi64ELi4ELb0ELb0EN7cutlass10bfloat16_tE19Flash_kernel_traitsILi192ELi64ELi64ELi4ES3_EELb0ELb1ELb1ELb0ELb0ELb1ELb0ELb1EEEvNS_16Flash_fwd_paramsE)
        .other          _ZN5flash24flash_fwd_splitkv_kernelI23Flash_fwd_kernel_traitsILi192ELi64ELi64ELi4ELb0ELb0EN7cutlass10bfloat16_tE19Flash_kernel_traitsILi192ELi64ELi64ELi4ES3_EELb0ELb1ELb1ELb0ELb0ELb1ELb0ELb1EEEvNS_16Flash_fwd_paramsE,@"STO_CUDA_ENTRY STV_DEFAULT"
_ZN5flash24flash_fwd_splitkv_kernelI23Flash_fwd_kernel_traitsILi192ELi64ELi64ELi4ELb0ELb0EN7cutlass10bfloat16_tE19Flash_kernel_traitsILi192ELi64ELi64ELi4ES3_EELb0ELb1ELb1ELb0ELb0ELb1ELb0ELb1EEEvNS_16Flash_fwd_paramsE:
.text._ZN5flash24flash_fwd_splitkv_kernelI23Flash_fwd_kernel_traitsILi192ELi64ELi64ELi4ELb0ELb0EN7cutlass10bfloat16_tE19Flash_kernel_traitsILi192ELi64ELi64ELi4ES3_EELb0ELb1ELb1ELb0ELb0ELb1ELb0ELb1EEEvNS_16Flash_fwd_paramsE:
        /* <DEDUP_REMOVED lines=75> */
.L_x_5624:
        /* <DEDUP_REMOVED lines=88> */
.L_x_5627:
[----:B------:R-:W-:Y:S05]  /*0a30*/  BSYNC.RECONVERGENT B0 ;  /* 0x0000000000007941 */ /* 0x000fea0003800200 */
.L_x_5626:
        /* <DEDUP_REMOVED lines=20> */
.L_x_5629:
[----:B------:R-:W-:Y:S05]  /*0b80*/  BSYNC.RECONVERGENT B0 ;  /* 0x0000000000007941 */ /* 0x000fea0003800200 */
.L_x_5628:
        /* <DEDUP_REMOVED lines=20> */
.L_x_5631:
[----:B------:R-:W-:Y:S05]  /*0cd0*/  BSYNC.RECONVERGENT B0 ;  /* 0x0000000000007941 */ /* 0x000fea0003800200 */
.L_x_5630:
        /* <DEDUP_REMOVED lines=19> */
.L_x_5633:
[----:B------:R-:W-:Y:S05]  /*0e10*/  BSYNC.RECONVERGENT B0 ;  /* 0x0000000000007941 */ /* 0x000fea0003800200 */
.L_x_5632:
        /* <DEDUP_REMOVED lines=21> */
.L_x_5625:
        /* <DEDUP_REMOVED lines=13> */
.L_x_5634:
        /* <DEDUP_REMOVED lines=104> */
.L_x_5635:
        /* <DEDUP_REMOVED lines=16> */
.L_x_5637:
[----:B------:R-:W1:Y:S01]  /*17c0*/  LDCU.64 UR16, c[0x0][0x3b8] ;  /* 0x00007700ff1077ac */ /* 0x000e620008000a00 */
[----:B------:R-:W-:-:S04]  /*17d0*/  UIADD3 UR11, UPT, UPT, UR5, UR19, URZ ;  /* 0x00000013050b7290 */ /* 0x000fc8000fffe0ff */
[----:B-1----:R-:W-:Y:S02]  /*17e0*/  UIMAD.WIDE.U32 UR8, UR11, UR16, URZ ;  /* 0x000000100b0872a5 */ /* 0x002fe4000f8e00ff */
[----:B------:R-:W-:-:S04]  /*17f0*/  UIMAD UR11, UR11, UR17, URZ ;  /* 0x000000110b0b72a4 */ /* 0x000fc8000f8e02ff */
[----:B------:R-:W-:Y:S01]  /*1800*/  UIADD3 UR11, UPT, UPT, UR9, UR11, URZ ;  /* 0x0000000b090b7290 */ /* 0x000fe2000fffe0ff */
[----:B------:R-:W-:-:S11]  /*1810*/  UMOV UR18, UR8 ;  /* 0x0000000800127c82 */ /* 0x000fd60008000000 */
.L_x_5638:
        /* <DEDUP_REMOVED lines=15> */
.L_x_5639:
[----:B------:R-:W1:Y:S01]  /*1910*/  LDCU.64 UR14, c[0x0][0x3c0] ;  /* 0x00007800ff0e77ac */ /* 0x000e620008000a00 */
[----:B------:R-:W-:-:S04]  /*1920*/  UIADD3 UR5, UPT, UPT, UR5, UR19, URZ ;  /* 0x0000001305057290 */ /* 0x000fc8000fffe0ff */
[----:B-1----:R-:W-:Y:S02]  /*1930*/  UIMAD.WIDE.U32 UR8, UR5, UR14, URZ ;  /* 0x0000000e050872a5 */ /* 0x002fe4000f8e00ff */
[----:B------:R-:W-:-:S04]  /*1940*/  UIMAD UR5, UR5, UR15, URZ ;  /* 0x0000000f050572a4 */ /* 0x000fc8000f8e02ff */
[----:B------:R-:W-:Y:S01]  /*1950*/  UIADD3 UR5, UPT, UPT, UR9, UR5, URZ ;  /* 0x0000000509057290 */ /* 0x000fe2000fffe0ff */
[----:B------:R-:W-:-:S11]  /*1960*/  UMOV UR10, UR8 ;  /* 0x00000008000a7c82 */ /* 0x000fd60008000000 */
.L_x_5640:
        /* <DEDUP_REMOVED lines=55> */
.L_x_5636:
        /* <DEDUP_REMOVED lines=178> */
.L_x_5709:
        /* <DEDUP_REMOVED lines=22> */
.L_x_5643:
[----:B-1-3--:R-:W-:Y:S05]  /*2960*/  BSYNC.RECONVERGENT B0 ;  /* 0x0000000000007941 */ /* 0x00afea0003800200 */
.L_x_5642:
        /* <DEDUP_REMOVED lines=18> */
.L_x_5645:
[----:B------:R-:W-:Y:S05]  /*2a90*/  BSYNC.RECONVERGENT B0 ;  /* 0x0000000000007941 */ /* 0x000fea0003800200 */
.L_x_5644:
        /* <DEDUP_REMOVED lines=17> */
.L_x_5647:
[----:B------:R-:W-:Y:S05]  /*2bb0*/  BSYNC.RECONVERGENT B0 ;  /* 0x0000000000007941 */ /* 0x000fea0003800200 */
.L_x_5646:
        /* <DEDUP_REMOVED lines=23> */
.L_x_5649:
[----:B------:R-:W-:Y:S05]  /*2d30*/  BSYNC.RECONVERGENT B0 ;  /* 0x0000000000007941 */ /* 0x000fea0003800200 */
.L_x_5648:
        /* <DEDUP_REMOVED lines=17> */
.L_x_5653:
[----:B------:R-:W-:Y:S05]  /*2e50*/  BSYNC.RECONVERGENT B0 ;  /* 0x0000000000007941 */ /* 0x000fea0003800200 */
.L_x_5652:
        /* <DEDUP_REMOVED lines=17> */
.L_x_5655:
[----:B------:R-:W-:Y:S05]  /*2f70*/  BSYNC.RECONVERGENT B0 ;  /* 0x0000000000007941 */ /* 0x000fea0003800200 */
.L_x_5654:
        /* <DEDUP_REMOVED lines=17> */
.L_x_5657:
[----:B------:R-:W-:Y:S05]  /*3090*/  BSYNC.RECONVERGENT B0 ;  /* 0x0000000000007941 */ /* 0x000fea0003800200 */
.L_x_5656:
        /* <DEDUP_REMOVED lines=22> */
.L_x_5651:
        /* <DEDUP_REMOVED lines=55> */
.L_x_5663:
[----:B------:R-:W-:Y:S05]  /*3570*/  BSYNC.RECONVERGENT B0 ;  /* 0x0000000000007941 */ /* 0x000fea0003800200 */
.L_x_5662:
        /* <DEDUP_REMOVED lines=48> */
.L_x_5665:
[----:B------:R-:W-:Y:S05]  /*3880*/  BSYNC.RECONVERGENT B0 ;  /* 0x0000000000007941 */ /* 0x000fea0003800200 */
.L_x_5664:
        /* <DEDUP_REMOVED lines=47> */
.L_x_5661:
[----:B------:R-:W-:Y:S05]  /*3b80*/  BSYNC.RECONVERGENT B1 ;  /* 0x0000000000017941 */ /* 0x000fea0003800200 */
.L_x_5660:
        /* <DEDUP_REMOVED lines=66> */
.L_x_5669:
[----:B------:R-:W-:Y:S05]  /*3fb0*/  BSYNC.RECONVERGENT B0 ;  /* 0x0000000000007941 */ /* 0x000fea0003800200 */
.L_x_5668:
        /* <DEDUP_REMOVED lines=48> */
.L_x_5671:
[----:B------:R-:W-:Y:S05]  /*42c0*/  BSYNC.RECONVERGENT B0 ;  /* 0x0000000000007941 */ /* 0x000fea0003800200 */
.L_x_5670:
        /* <DEDUP_REMOVED lines=47> */
.L_x_5667:
[----:B------:R-:W-:Y:S05]  /*45c0*/  BSYNC.RECONVERGENT B1 ;  /* 0x0000000000017941 */ /* 0x000fea0003800200 */
.L_x_5666:
        /* <DEDUP_REMOVED lines=64> */
.L_x_5675:
[----:B------:R-:W-:Y:S05]  /*49d0*/  BSYNC.RECONVERGENT B0 ;  /* 0x0000000000007941 */ /* 0x000fea0003800200 */
.L_x_5674:
        /* <DEDUP_REMOVED lines=48> */
.L_x_5677:
[----:B------:R-:W-:Y:S05]  /*4ce0*/  BSYNC.RECONVERGENT B0 ;  /* 0x0000000000007941 */ /* 0x000fea0003800200 */
.L_x_5676:
        /* <DEDUP_REMOVED lines=47> */
.L_x_5673:
[----:B------:R-:W-:Y:S05]  /*4fe0*/  BSYNC.RECONVERGENT B1 ;  /* 0x0000000000017941 */ /* 0x000fea0003800200 */
.L_x_5672:
        /* <DEDUP_REMOVED lines=66> */
.L_x_5681:
[----:B------:R-:W-:Y:S05]  /*5410*/  BSYNC.RECONVERGENT B0 ;  /* 0x0000000000007941 */ /* 0x000fea0003800200 */
.L_x_5680:
        /* <DEDUP_REMOVED lines=48> */
.L_x_5683:
[----:B------:R-:W-:Y:S05]  /*5720*/  BSYNC.RECONVERGENT B0 ;  /* 0x0000000000007941 */ /* 0x000fea0003800200 */
.L_x_5682:
        /* <DEDUP_REMOVED lines=47> */
.L_x_5679:
[----:B------:R-:W-:Y:S05]  /*5a20*/  BSYNC.RECONVERGENT B1 ;  /* 0x0000000000017941 */ /* 0x000fea0003800200 */
.L_x_5678:
        /* <DEDUP_REMOVED lines=8> */
.L_x_5659:
        /* <DEDUP_REMOVED lines=95> */
.L_x_5687:
[----:B------:R-:W-:Y:S05]  /*60a0*/  BSYNC.RECONVERGENT B0 ;  /* 0x0000000000007941 */ /* 0x000fea0003800200 */
.L_x_5686:
        /* <DEDUP_REMOVED lines=89> */
.L_x_5689:
[----:B------:R-:W-:Y:S05]  /*6640*/  BSYNC.RECONVERGENT B0 ;  /* 0x0000000000007941 */ /* 0x000fea0003800200 */
.L_x_5688:
        /* <DEDUP_REMOVED lines=88> */
.L_x_5685:
[----:B------:R-:W-:Y:S05]  /*6bd0*/  BSYNC.RECONVERGENT B1 ;  /* 0x0000000000017941 */ /* 0x000fea0003800200 */
.L_x_5684:
        /* <DEDUP_REMOVED lines=98> */
.L_x_5693:
[----:B------:R-:W-:Y:S05]  /*7200*/  BSYNC.RECONVERGENT B0 ;  /* 0x0000000000007941 */ /* 0x000fea0003800200 */
.L_x_5692:
        /* <DEDUP_REMOVED lines=88> */
.L_x_5695:
[----:B------:R-:W-:Y:S05]  /*7790*/  BSYNC.RECONVERGENT B0 ;  /* 0x0000000000007941 */ /* 0x000fea0003800200 */
.L_x_5694:
        /* <DEDUP_REMOVED lines=86> */
.L_x_5691:
[----:B------:R-:W-:Y:S05]  /*7d00*/  BSYNC.RECONVERGENT B1 ;  /* 0x0000000000017941 */ /* 0x000fea0003800200 */
.L_x_5690:
        /* <DEDUP_REMOVED lines=99> */
.L_x_5699:
[----:B------:R-:W-:Y:S05]  /*8340*/  BSYNC.RECONVERGENT B0 ;  /* 0x0000000000007941 */ /* 0x000fea0003800200 */
.L_x_5698:
        /* <DEDUP_REMOVED lines=87> */
.L_x_5701:
[----:B------:R-:W-:Y:S05]  /*88c0*/  BSYNC.RECONVERGENT B0 ;  /* 0x0000000000007941 */ /* 0x000fea0003800200 */
.L_x_5700:
        /* <DEDUP_REMOVED lines=86> */
.L_x_5697:
[----:B------:R-:W-:Y:S05]  /*8e30*/  BSYNC.RECONVERGENT B1 ;  /* 0x0000000000017941 */ /* 0x000fea0003800200 */
.L_x_5696:
        /* <DEDUP_REMOVED lines=101> */
.L_x_5705:
[----:B------:R-:W-:Y:S05]  /*9490*/  BSYNC.RECONVERGENT B0 ;  /* 0x0000000000007941 */ /* 0x000fea0003800200 */
.L_x_5704:
        /* <DEDUP_REMOVED lines=87> */
.L_x_5707:
[----:B------:R-:W-:Y:S05]  /*9a10*/  BSYNC.RECONVERGENT B0 ;  /* 0x0000000000007941 */ /* 0x000fea0003800200 */
.L_x_5706:
        /* <DEDUP_REMOVED lines=86> */
.L_x_5703:
[----:B------:R-:W-:Y:S05]  /*9f80*/  BSYNC.RECONVERGENT B1 ;  /* 0x0000000000017941 */ /* 0x000fea0003800200 */
.L_x_5702:
[----:B------:R-:W5:Y:S08]  /*9f90*/  LDC R3, c[0x0][0x450] ;  /* 0x00011400ff037b82 */ /* 0x000f700000000800 */
[----:B------:R-:W1:Y:S01]  /*9fa0*/  LDC R11, c[0x0][0x450] ;  /* 0x00011400ff0b7b82 */ /* 0x000e620000000800 */
[----:B-----5:R-:W-:Y:S05]  /*9fb0*/  IMAD.U32 R3, R3, -0x20, RZ ;  /* 0xffffffe003037824 */ /* 0x020fea00078e00ff */
[C---:B------:R-:W-:Y:S02]  /*9fc0*/  LEA R82, P1, R3.reuse, R82, 0x1 ;  /* 0x0000005203527211 */ /* 0x040fe400078208ff */
[C---:B------:R-:W-:Y:S02]  /*9fd0*/  LEA R80, P0, R3.reuse, R80, 0x1 ;  /* 0x0000005003507211 */ /* 0x040fe400078008ff */
[C---:B------:R-:W-:Y:S02]  /*9fe0*/  LEA.HI.X.SX32 R83, R3.reuse, R83, 0x1, P1 ;  /* 0x0000005303537211 */ /* 0x040fe400008f0eff */
[----:B-1----:R-:W-:Y:S09]  /*9ff0*/  LEA.HI.X.SX32 R81, R3, R81, 0x1, P0 ;  /* 0x0000005103517211 */ /* 0x002ff200000f0eff */
.L_x_5658:
[----:B------:R-:W-:Y:S05]  /*a000*/  BSYNC.RECONVERGENT B2 ;  /* 0x0000000000027941 */ /* 0x000fea0003800200 */
.L_x_5650:
        /* <DEDUP_REMOVED lines=90> */
.L_x_5708:
[----:B------:R-:W-:Y:S01]  /*a5b0*/  UISETP.GT.AND UP0, UPT, UR18, UR5, UPT ;  /* 0x000000051200728c */ /* 0x000fe2000bf04270 */
[----:B------:R-:W-:Y:S02]  /*a5c0*/  IADD3 R78, P1, PT, R78, R85, RZ ;  /* 0x000000554e4e7210 */ /* 0x000fe40007f3e0ff */
[----:B------:R-:W-:Y:S03]  /*a5d0*/  IADD3 R14, P0, PT, R14, R89, RZ ;  /* 0x000000590e0e7210 */ /* 0x000fe60007f1e0ff */
[----:B------:R-:W-:Y:S02]  /*a5e0*/  IMAD.X R79, R79, 0x1, R84, P1 ;  /* 0x000000014f4f7824 */ /* 0x000fe400008e0654 */
[----:B------:R-:W-:Y:S01]  /*a5f0*/  IMAD.X R15, R15, 0x1, R87, P0 ;  /* 0x000000010f0f7824 */ /* 0x000fe200000e0657 */
[----:B------:R-:W-:Y:S07]  /*a600*/  BRA.U UP0, `(.L_x_5709) ;  /* 0xffffff81007c7547 */ /* 0x000fee000b83ffff */
.L_x_5641:
        /* <DEDUP_REMOVED lines=42> */
.L_x_5714:
[----:B------:R3:W-:Y:S02]  /*a8b0*/  STS.128 [R217+0x4000], RZ ;  /* 0x004000ffd9007388 */ /* 0x0007e40000000c00 */
.L_x_5713:
[----:B------:R-:W-:Y:S05]  /*a8c0*/  BSYNC.RECONVERGENT B0 ;  /* 0x0000000000007941 */ /* 0x000fea0003800200 */
.L_x_5712:
        /* <DEDUP_REMOVED lines=26> */
.L_x_5717:
[----:B------:R1:W-:Y:S02]  /*aa70*/  STS.128 [R217+0x4800], RZ ;  /* 0x004800ffd9007388 */ /* 0x0003e40000000c00 */
.L_x_5716:
[----:B------:R-:W-:Y:S05]  /*aa80*/  BSYNC.RECONVERGENT B0 ;  /* 0x0000000000007941 */ /* 0x000fea0003800200 */
.L_x_5715:
        /* <DEDUP_REMOVED lines=26> */
.L_x_5720:
[----:B------:R2:W-:Y:S02]  /*ac30*/  STS.128 [R217+0x5000], RZ ;  /* 0x005000ffd9007388 */ /* 0x0005e40000000c00 */
.L_x_5719:
[----:B------:R-:W-:Y:S05]  /*ac40*/  BSYNC.RECONVERGENT B0 ;  /* 0x0000000000007941 */ /* 0x000fea0003800200 */
.L_x_5718:
        /* <DEDUP_REMOVED lines=26> */
.L_x_5722:
[----:B------:R2:W-:Y:S01]  /*adf0*/  STS.128 [R217+0x5800], RZ ;  /* 0x005800ffd9007388 */ /* 0x0005e20000000c00 */
[----:B------:R-:W-:Y:S05]  /*ae00*/  BRA `(.L_x_5721) ;  /* 0x0000007400007947 */ /* 0x000fea0003800000 */
.L_x_5711:
        /* <DEDUP_REMOVED lines=80> */
.L_x_5729:
[----:B------:R-:W-:Y:S05]  /*b310*/  BSYNC.RECONVERGENT B0 ;  /* 0x0000000000007941 */ /* 0x000fea0003800200 */
.L_x_5728:
[----:B-----5:R-:W-:Y:S01]  /*b320*/  IMAD.MOV.U32 R6, RZ, RZ, R18 ;  /* 0x000000ffff067224 */ /* 0x020fe200078e0012 */
[----:B------:R-:W-:Y:S01]  /*b330*/  MOV R4, R16 ;  /* 0x0000001000047202 */ /* 0x000fe20000000f00 */
[----:B------:R-:W-:Y:S01]  /*b340*/  IMAD.MOV.U32 R7, RZ, RZ, R19 ;  /* 0x000000ffff077224 */ /* 0x000fe200078e0013 */
[----:B------:R-:W-:Y:S02]  /*b350*/  MOV R5, R17 ;  /* 0x0000001100057202 */ /* 0x000fe40000000f00 */
.L_x_5727:
[----:B------:R-:W-:Y:S05]  /*b360*/  BSYNC.RECONVERGENT B1 ;  /* 0x0000000000017941 */ /* 0x000fea0003800200 */
.L_x_5726:
        /* <DEDUP_REMOVED lines=47> */
.L_x_5733:
[----:B------:R-:W-:Y:S05]  /*b660*/  BSYNC.RECONVERGENT B0 ;  /* 0x0000000000007941 */ /* 0x000fea0003800200 */
.L_x_5732:
[----:B-----5:R4:W-:Y:S02]  /*b670*/  STS.128 [R217+0x2000], R16 ;  /* 0x00200010d9007388 */ /* 0x0209e40000000c00 */
.L_x_5731:
[----:B------:R-:W-:Y:S05]  /*b680*/  BSYNC.RECONVERGENT B1 ;  /* 0x0000000000017941 */ /* 0x000fea0003800200 */
.L_x_5730:
        /* <DEDUP_REMOVED lines=45> */
.L_x_5735:
[----:B------:R-:W-:Y:S05]  /*b960*/  BSYNC.RECONVERGENT B0 ;  /* 0x0000000000007941 */ /* 0x000fea0003800200 */
.L_x_5734:
[----:B-----5:R1:W-:Y:S02]  /*b970*/  STS.128 [R217+0x4000], R16 ;  /* 0x00400010d9007388 */ /* 0x0203e40000000c00 */
.L_x_5725:
[----:B------:R-:W-:Y:S05]  /*b980*/  BSYNC.RECONVERGENT B2 ;  /* 0x0000000000027941 */ /* 0x000fea0003800200 */
.L_x_5724:
        /* <DEDUP_REMOVED lines=63> */
.L_x_5741:
[----:B------:R-:W-:Y:S05]  /*bd80*/  BSYNC.RECONVERGENT B0 ;  /* 0x0000000000007941 */ /* 0x000fea0003800200 */
.L_x_5740:
[----:B-----5:R4:W-:Y:S02]  /*bd90*/  STS.128 [R217+0x800], R16 ;  /* 0x00080010d9007388 */ /* 0x0209e40000000c00 */
.L_x_5739:
[----:B------:R-:W-:Y:S05]  /*bda0*/  BSYNC.RECONVERGENT B1 ;  /* 0x0000000000017941 */ /* 0x000fea0003800200 */
.L_x_5738:
        /* <DEDUP_REMOVED lines=56> */
.L_x_5745:
[----:B------:R-:W-:Y:S05]  /*c130*/  BSYNC.RECONVERGENT B0 ;  /* 0x0000000000007941 */ /* 0x000fea0003800200 */
.L_x_5744:
[----:B-----5:R4:W-:Y:S02]  /*c140*/  STS.128 [R217+0x2800], R16 ;  /* 0x00280010d9007388 */ /* 0x0209e40000000c00 */
.L_x_5743:
[----:B------:R-:W-:Y:S05]  /*c150*/  BSYNC.RECONVERGENT B1 ;  /* 0x0000000000017941 */ /* 0x000fea0003800200 */
.L_x_5742:
        /* <DEDUP_REMOVED lines=55> */
.L_x_5747:
[----:B------:R-:W-:Y:S05]  /*c4d0*/  BSYNC.RECONVERGENT B0 ;  /* 0x0000000000007941 */ /* 0x000fea0003800200 */
.L_x_5746:
[----:B-----5:R4:W-:Y:S02]  /*c4e0*/  STS.128 [R217+0x4800], R16 ;  /* 0x00480010d9007388 */ /* 0x0209e40000000c00 */
.L_x_5737:
[----:B------:R-:W-:Y:S05]  /*c4f0*/  BSYNC.RECONVERGENT B2 ;  /* 0x0000000000027941 */ /* 0x000fea0003800200 */
.L_x_5736:
        /* <DEDUP_REMOVED lines=64> */
.L_x_5753:
[----:B------:R-:W-:Y:S05]  /*c900*/  BSYNC.RECONVERGENT B0 ;  /* 0x0000000000007941 */ /* 0x000fea0003800200 */
.L_x_5752:
[----:B-----5:R1:W-:Y:S02]  /*c910*/  STS.128 [R217+0x1000], R16 ;  /* 0x00100010d9007388 */ /* 0x0203e40000000c00 */
.L_x_5751:
[----:B------:R-:W-:Y:S05]  /*c920*/  BSYNC.RECONVERGENT B1 ;  /* 0x0000000000017941 */ /* 0x000fea0003800200 */
.L_x_5750:
        /* <DEDUP_REMOVED lines=56> */
.L_x_5757:
[----:B------:R-:W-:Y:S05]  /*ccb0*/  BSYNC.RECONVERGENT B0 ;  /* 0x0000000000007941 */ /* 0x000fea0003800200 */
.L_x_5756:
[----:B-----5:R4:W-:Y:S02]  /*ccc0*/  STS.128 [R217+0x3000], R16 ;  /* 0x00300010d9007388 */ /* 0x0209e40000000c00 */
.L_x_5755:
[----:B------:R-:W-:Y:S05]  /*ccd0*/  BSYNC.RECONVERGENT B1 ;  /* 0x0000000000017941 */ /* 0x000fea0003800200 */
.L_x_5754:
        /* <DEDUP_REMOVED lines=56> */
.L_x_5759:
[----:B------:R-:W-:Y:S05]  /*d060*/  BSYNC.RECONVERGENT B0 ;  /* 0x0000000000007941 */ /* 0x000fea0003800200 */
.L_x_5758:
[----:B-----5:R4:W-:Y:S02]  /*d070*/  STS.128 [R217+0x5000], R16 ;  /* 0x00500010d9007388 */ /* 0x0209e40000000c00 */
.L_x_5749:
[----:B------:R-:W-:Y:S05]  /*d080*/  BSYNC.RECONVERGENT B2 ;  /* 0x0000000000027941 */ /* 0x000fea0003800200 */
.L_x_5748:
        /* <DEDUP_REMOVED lines=64> */
.L_x_5763:
[----:B------:R-:W-:Y:S05]  /*d490*/  BSYNC.RECONVERGENT B0 ;  /* 0x0000000000007941 */ /* 0x000fea0003800200 */
.L_x_5762:
[----:B-----5:R4:W-:Y:S02]  /*d4a0*/  STS.128 [R217+0x1800], R16 ;  /* 0x00180010d9007388 */ /* 0x0209e40000000c00 */
.L_x_5761:
[----:B------:R-:W-:Y:S05]  /*d4b0*/  BSYNC.RECONVERGENT B1 ;  /* 0x0000000000017941 */ /* 0x000fea0003800200 */
.L_x_5760:
        /* <DEDUP_REMOVED lines=56> */
.L_x_5767:
[----:B------:R-:W-:Y:S05]  /*d840*/  BSYNC.RECONVERGENT B0 ;  /* 0x0000000000007941 */ /* 0x000fea0003800200 */
.L_x_5766:
[----:B-----5:R1:W-:Y:S02]  /*d850*/  STS.128 [R217+0x3800], R16 ;  /* 0x00380010d9007388 */ /* 0x0203e40000000c00 */
.L_x_5765:
[----:B------:R-:W-:Y:S05]  /*d860*/  BSYNC.RECONVERGENT B1 ;  /* 0x0000000000017941 */ /* 0x000fea0003800200 */
.L_x_5764:
        /* <DEDUP_REMOVED lines=57> */
.L_x_5769:
[----:B------:R-:W-:Y:S05]  /*dc00*/  BSYNC.RECONVERGENT B0 ;  /* 0x0000000000007941 */ /* 0x000fea0003800200 */
.L_x_5768:
[----:B-----5:R4:W-:Y:S01]  /*dc10*/  STS.128 [R217+0x5800], R16 ;  /* 0x00580010d9007388 */ /* 0x0209e20000000c00 */
[----:B------:R-:W-:Y:S05]  /*dc20*/  BRA `(.L_x_5721) ;  /* 0x0000004400787947 */ /* 0x000fea0003800000 */
.L_x_5723:
        /* <DEDUP_REMOVED lines=99> */
.L_x_5774:
[----:B------:R-:W-:Y:S05]  /*e260*/  BSYNC.RECONVERGENT B0 ;  /* 0x0000000000007941 */ /* 0x000fea0003800200 */
.L_x_5773:
[----:B------:R-:W-:Y:S05]  /*e270*/  BSYNC.RECONVERGENT B1 ;  /* 0x0000000000017941 */ /* 0x000fea0003800200 */
.L_x_5772:
        /* <DEDUP_REMOVED lines=88> */
.L_x_5778:
[----:B------:R-:W-:Y:S05]  /*e800*/  BSYNC.RECONVERGENT B0 ;  /* 0x0000000000007941 */ /* 0x000fea0003800200 */
.L_x_5777:
[----:B-----5:R4:W-:Y:S02]  /*e810*/  STS.128 [R217+0x2000], R24 ;  /* 0x00200018d9007388 */ /* 0x0209e40000000c00 */
.L_x_5776:
[----:B------:R-:W-:Y:S05]  /*e820*/  BSYNC.RECONVERGENT B1 ;  /* 0x0000000000017941 */ /* 0x000fea0003800200 */
.L_x_5775:
        /* <DEDUP_REMOVED lines=85> */
.L_x_5780:
[----:B------:R-:W-:Y:S05]  /*ed80*/  BSYNC.RECONVERGENT B0 ;  /* 0x0000000000007941 */ /* 0x000fea0003800200 */
.L_x_5779:
[----:B-----5:R1:W-:Y:S02]  /*ed90*/  STS.128 [R217+0x4000], R24 ;  /* 0x00400018d9007388 */ /* 0x0203e40000000c00 */
.L_x_5771:
[----:B------:R-:W-:Y:S05]  /*eda0*/  BSYNC.RECONVERGENT B2 ;  /* 0x0000000000027941 */ /* 0x000fea0003800200 */
.L_x_5770:
        /* <DEDUP_REMOVED lines=96> */
.L_x_5786:
[----:B------:R-:W-:Y:S05]  /*f3b0*/  BSYNC.RECONVERGENT B0 ;  /* 0x0000000000007941 */ /* 0x000fea0003800200 */
.L_x_5785:
[----:B-----5:R4:W-:Y:S02]  /*f3c0*/  STS.128 [R217+0x800], R24 ;  /* 0x00080018d9007388 */ /* 0x0209e40000000c00 */
.L_x_5784:
[----:B------:R-:W-:Y:S05]  /*f3d0*/  BSYNC.RECONVERGENT B1 ;  /* 0x0000000000017941 */ /* 0x000fea0003800200 */
.L_x_5783:
        /* <DEDUP_REMOVED lines=89> */
.L_x_5790:
[----:B------:R-:W-:Y:S05]  /*f970*/  BSYNC.RECONVERGENT B0 ;  /* 0x0000000000007941 */ /* 0x000fea0003800200 */
.L_x_5789:
[----:B-----5:R4:W-:Y:S02]  /*f980*/  STS.128 [R217+0x2800], R24 ;  /* 0x00280018d9007388 */ /* 0x0209e40000000c00 */
.L_x_5788:
[----:B------:R-:W-:Y:S05]  /*f990*/  BSYNC.RECONVERGENT B1 ;  /* 0x0000000000017941 */ /* 0x000fea0003800200 */
.L_x_5787:
        /* <DEDUP_REMOVED lines=86> */
.L_x_5792:
[----:B------:R-:W-:Y:S05]  /*ff00*/  BSYNC.RECONVERGENT B0 ;  /* 0x0000000000007941 */ /* 0x000fea0003800200 */
.L_x_5791:
[----:B-----5:R1:W-:Y:S02]  /*ff10*/  STS.128 [R217+0x4800], R4 ;  /* 0x00480004d9007388 */ /* 0x0203e40000000c00 */
.L_x_5782:
[----:B------:R-:W-:Y:S05]  /*ff20*/  BSYNC.RECONVERGENT B2 ;  /* 0x0000000000027941 */ /* 0x000fea0003800200 */
.L_x_5781:
        /* <DEDUP_REMOVED lines=96> */
.L_x_5798:
[----:B------:R-:W-:Y:S05]  /*10530*/  BSYNC.RECONVERGENT B0 ;  /* 0x0000000000007941 */ /* 0x000fea0003800200 */
.L_x_5797:
[----:B-----5:R4:W-:Y:S02]  /*10540*/  STS.128 [R217+0x1000], R24 ;  /* 0x00100018d9007388 */ /* 0x0209e40000000c00 */
.L_x_5796:
[----:B------:R-:W-:Y:S05]  /*10550*/  BSYNC.RECONVERGENT B1 ;  /* 0x0000000000017941 */ /* 0x000fea0003800200 */
.L_x_5795:
        /* <DEDUP_REMOVED lines=88> */
.L_x_5802:
[----:B------:R-:W-:Y:S05]  /*10ae0*/  BSYNC.RECONVERGENT B0 ;  /* 0x0000000000007941 */ /* 0x000fea0003800200 */
.L_x_5801:
[----:B-----5:R1:W-:Y:S02]  /*10af0*/  STS.128 [R217+0x3000], R24 ;  /* 0x00300018d9007388 */ /* 0x0203e40000000c00 */
.L_x_5800:
[----:B------:R-:W-:Y:S05]  /*10b00*/  BSYNC.RECONVERGENT B1 ;  /* 0x0000000000017941 */ /* 0x000fea0003800200 */
.L_x_5799:
        /* <DEDUP_REMOVED lines=87> */
.L_x_5804:
[----:B------:R-:W-:Y:S05]  /*11080*/  BSYNC.RECONVERGENT B0 ;  /* 0x0000000000007941 */ /* 0x000fea0003800200 */
.L_x_5803:
[----:B-----5:R4:W-:Y:S02]  /*11090*/  STS.128 [R217+0x5000], R24 ;  /* 0x00500018d9007388 */ /* 0x0209e40000000c00 */
.L_x_5794:
[----:B------:R-:W-:Y:S05]  /*110a0*/  BSYNC.RECONVERGENT B2 ;  /* 0x0000000000027941 */ /* 0x000fea0003800200 */
.L_x_5793:
        /* <DEDUP_REMOVED lines=95> */
.L_x_5808:
[----:B------:R-:W-:Y:S05]  /*116a0*/  BSYNC.RECONVERGENT B0 ;  /* 0x0000000000007941 */ /* 0x000fea0003800200 */
.L_x_5807:
[----:B-----5:R3:W-:Y:S02]  /*116b0*/  STS.128 [R217+0x1800], R24 ;  /* 0x00180018d9007388 */ /* 0x0207e40000000c00 */
.L_x_5806:
[----:B------:R-:W-:Y:S05]  /*116c0*/  BSYNC.RECONVERGENT B1 ;  /* 0x0000000000017941 */ /* 0x000fea0003800200 */
.L_x_5805:
        /* <DEDUP_REMOVED lines=87> */
.L_x_5812:
[----:B------:R-:W-:Y:S05]  /*11c40*/  BSYNC.RECONVERGENT B0 ;  /* 0x0000000000007941 */ /* 0x000fea0003800200 */
.L_x_5811:
[----:B-----5:R1:W-:Y:S02]  /*11c50*/  STS.128 [R217+0x3800], R24 ;  /* 0x00380018d9007388 */ /* 0x0203e40000000c00 */
.L_x_5810:
[----:B------:R-:W-:Y:S05]  /*11c60*/  BSYNC.RECONVERGENT B1 ;  /* 0x0000000000017941 */ /* 0x000fea0003800200 */
.L_x_5809:
        /* <DEDUP_REMOVED lines=88> */
.L_x_5814:
[----:B------:R-:W-:Y:S05]  /*121f0*/  BSYNC.RECONVERGENT B0 ;  /* 0x0000000000007941 */ /* 0x000fea0003800200 */
.L_x_5813:
[----:B-----5:R1:W-:Y:S02]  /*12200*/  STS.128 [R217+0x5800], R4 ;  /* 0x00580004d9007388 */ /* 0x0203e40000000c00 */
.L_x_5721:
[----:B------:R-:W-:Y:S05]  /*12210*/  BSYNC.RECONVERGENT B3 ;  /* 0x0000000000037941 */ /* 0x000fea0003800200 */
.L_x_5710:
[----:B------:R-:W-:Y:S01]  /*12220*/  UIADD3 UR15, UPT, UPT, -UR34, UR29, URZ ;  /* 0x0000001d220f7290 */ /* 0x000fe2000fffe1ff */
[----:B------:R-:W-:Y:S05]  /*12230*/  BSSY.RECONVERGENT B0, `(.L_x_5815) ;  /* 0x000001c000007945 */ /* 0x000fea0003800200 */
[----:B------:R-:W-:-:S13]  /*12240*/  ISETP.GE.AND P3, PT, R102, UR15, PT ;  /* 0x0000000f66007c0c */ /* 0x000fda000bf66270 */
[----:B------:R-:W-:Y:S05]  /*12250*/  @P3 BRA `(.L_x_5816) ;  /* 0x0000000000643947 */ /* 0x000fea0003800000 */
[----:B------:R-:W2:Y:S02]  /*12260*/  LDCU UR8, c[0x0][0x440] ;  /* 0x00008800ff0877ac */ /* 0x000ea40008000800 */
[----:B--2---:R-:W-:Y:S02]  /*12270*/  ISETP.GE.AND P1, PT, R12, UR8, PT ;  /* 0x000000080c007c0c */ /* 0x004fe4000bf26270 */
        /* <DEDUP_REMOVED lines=16> */
[----:B--2---:R-:W-:-:S05]  /*12380*/  MOV R194, R196 ;  /* 0x000000c400c27202 */ /* 0x004fca0000000f00 */
[----:B------:R-:W-:Y:S01]  /*12390*/  @!PT LDS RZ, [RZ] ;  /* 0x00000000fffff984 */ /* 0x000fe20000000800 */
[----:B------:R-:W-:Y:S01]  /*123a0*/  @!PT LDS RZ, [RZ] ;  /* 0x00000000fffff984 */ /* 0x000fe20000000800 */
[----:B------:R-:W-:Y:S01]  /*123b0*/  @!PT LDS RZ, [RZ] ;  /* 0x00000000fffff984 */ /* 0x000fe20000000800 */
[----:B------:R2:W-:Y:S01]  /*123c0*/  LDGSTS.E.BYPASS.LTC128B.128 [R217+0xa000], desc[UR6][R194.64+0x100] ;  /* 0x0a000100c2d97fae */ /* 0x0005e2000b981a06 */
[----:B------:R-:W-:Y:S05]  /*123d0*/  BRA `(.L_x_5816) ;  /* 0x0000000000047947 */ /* 0x000fea0003800000 */
.L_x_5817:
[----:B------:R1:W-:Y:S02]  /*123e0*/  STS.128 [R217+0xa000], RZ ;  /* 0x00a000ffd9007388 */ /* 0x0003e40000000c00 */
.L_x_5816:
[----:B------:R-:W-:Y:S05]  /*123f0*/  BSYNC.RECONVERGENT B0 ;  /* 0x0000000000007941 */ /* 0x000fea0003800200 */
.L_x_5815:
        /* <DEDUP_REMOVED lines=27> */
.L_x_5820:
[----:B------:R2:W-:Y:S02]  /*125b0*/  STS.128 [R217+0xa800], RZ ;  /* 0x00a800ffd9007388 */ /* 0x0005e40000000c00 */
.L_x_5819:
[----:B------:R-:W-:Y:S05]  /*125c0*/  BSYNC.RECONVERGENT B0 ;  /* 0x0000000000007941 */ /* 0x000fea0003800200 */
.L_x_5818:
        /* <DEDUP_REMOVED lines=26> */
.L_x_5823:
[----:B------:R2:W-:Y:S02]  /*12770*/  STS.128 [R217+0xb000], RZ ;  /* 0x00b000ffd9007388 */ /* 0x0005e40000000c00 */
.L_x_5822:
[----:B------:R-:W-:Y:S05]  /*12780*/  BSYNC.RECONVERGENT B0 ;  /* 0x0000000000007941 */ /* 0x000fea0003800200 */
.L_x_5821:
[----:B------:R-:W-:Y:S01]  /*12790*/  ISETP.GE.AND P0, PT, R29, UR15, PT ;  /* 0x0000000f1d007c0c */ /* 0x000fe2000bf06270 */
[----:B------:R-:W-:-:S12]  /*127a0*/  BSSY.RECONVERGENT B0, `(.L_x_5824) ;  /* 0x000001a000007945 */ /* 0x000fd80003800200 */
[----:B------:R-:W-:Y:S05]  /*127b0*/  @P0 BRA `(.L_x_5825) ;  /* 0x0000000000600947 */ /* 0x000fea0003800000 */
[----:B-12---:R-:W1:Y:S01]  /*127c0*/  LDC.64 R2, c[0x0][0x3b8] ;  /* 0x0000ee00ff027b82 */ /* 0x006e620000000a00 */
[----:B------:R-:W2:Y:S01]  /*127d0*/  LDCU UR8, c[0x0][0x440] ;  /* 0x00008800ff0877ac */ /* 0x000ea20008000800 */
[----:B------:R-:W-:Y:S01]  /*127e0*/  IMAD.MOV.U32 R194, RZ, RZ, R196 ;  /* 0x000000ffffc27224 */ /* 0x000fe200078e00c4 */
        /* <DEDUP_REMOVED lines=21> */
.L_x_5825:
[----:B------:R-:W-:Y:S05]  /*12940*/  BSYNC.RECONVERGENT B0 ;  /* 0x0000000000007941 */ /* 0x000fea0003800200 */
.L_x_5824:
        /* <DEDUP_REMOVED lines=50> */
.L_x_5828:
[----:B------:R3:W-:Y:S01]  /*12c70*/  STS.128 [R217+0x10000], RZ ;  /* 0x010000ffd9007388 */ /* 0x0007e20000000c00 */
[----:B------:R-:W-:Y:S05]  /*12c80*/  BRA `(.L_x_5829) ;  /* 0x00000000000c7947 */ /* 0x000fea0003800000 */
.L_x_5827:
[----:B------:R1:W-:Y:S04]  /*12c90*/  STS.128 [R217+0xc000], RZ ;  /* 0x00c000ffd9007388 */ /* 0x0003e80000000c00 */
[----:B------:R1:W-:Y:S04]  /*12ca0*/  STS.128 [R217+0xe000], RZ ;  /* 0x00e000ffd9007388 */ /* 0x0003e80000000c00 */
[----:B------:R1:W-:Y:S02]  /*12cb0*/  STS.128 [R217+0x10000], RZ ;  /* 0x010000ffd9007388 */ /* 0x0003e40000000c00 */
.L_x_5829:
[----:B------:R-:W-:Y:S05]  /*12cc0*/  BSYNC.RECONVERGENT B0 ;  /* 0x0000000000007941 */ /* 0x000fea0003800200 */
.L_x_5826:
        /* <DEDUP_REMOVED lines=30> */
.L_x_5832:
[----:B------:R2:W-:Y:S02]  /*12eb0*/  STS.128 [R217+0x10800], RZ ;  /* 0x010800ffd9007388 */ /* 0x0005e40000000c00 */
.L_x_5831:
[----:B------:R-:W-:Y:S05]  /*12ec0*/  BSYNC.RECONVERGENT B0 ;  /* 0x0000000000007941 */ /* 0x000fea0003800200 */
.L_x_5830:
        /* <DEDUP_REMOVED lines=29> */
.L_x_5835:
[----:B------:R2:W-:Y:S02]  /*130a0*/  STS.128 [R217+0x11000], RZ ;  /* 0x011000ffd9007388 */ /* 0x0005e40000000c00 */
.L_x_5834:
[----:B------:R-:W-:Y:S05]  /*130b0*/  BSYNC.RECONVERGENT B0 ;  /* 0x0000000000007941 */ /* 0x000fea0003800200 */
.L_x_5833:
        /* <DEDUP_REMOVED lines=10> */
[----:B------:R-:W2:Y:S01]  /*13160*/  LDCU UR8, c[0x0][0x440] ;  /* 0x00008800ff0877ac */ /* 0x000ea20008000800 */
[----:B------:R-:W-:Y:S01]  /*13170*/  IMAD.MOV.U32 R199, RZ, RZ, R197 ;  /* 0x000000ffffc77224 */ /* 0x000fe200078e00c5 */
        /* <DEDUP_REMOVED lines=22> */
.L_x_5838:
[----:B------:R4:W-:Y:S02]  /*132e0*/  STS.128 [R217+0x11800], RZ ;  /* 0x011800ffd9007388 */ /* 0x0009e40000000c00 */
.L_x_5837:
[----:B------:R-:W-:Y:S05]  /*132f0*/  BSYNC.RECONVERGENT B0 ;  /* 0x0000000000007941 */ /* 0x000fea0003800200 */
.L_x_5836:
[----:B------:R-:W-:Y:S01]  /*13300*/  LOP3.LUT R3, R62, 0x8, R49, 0x78, !PT ;  /* 0x000000083e037812 */ /* 0x000fe200078e7831 */
[----:B------:R-:W-:Y:S01]  /*13310*/  IMAD.MOV.U32 R180, RZ, RZ, 0x20 ;  /* 0x00000020ffb47424 */ /* 0x000fe200078e00ff */
[----:B------:R-:W-:Y:S01]  /*13320*/  LOP3.LUT R192, R0, 0x400, RZ, 0xc0, !PT ;  /* 0x0000040000c07812 */ /* 0x000fe200078ec0ff */
[----:B------:R-:W-:Y:S01]  /*13330*/  IMAD.MOV.U32 R133, RZ, RZ, 0x40 ;  /* 0x00000040ff857424 */ /* 0x000fe200078e00ff */
[----:B------:R-:W-:Y:S01]  /*13340*/  LEA R103, R60, UR5, 0x1 ;  /* 0x000000053c677c11 */ /* 0x000fe2000f8e08ff */
[----:B------:R-:W2:Y:S01]  /*13350*/  LDCU.64 UR8, c[0x0][0x508] ;  /* 0x0000a100ff0877ac */ /* 0x000ea20008000a00 */
        /* <DEDUP_REMOVED lines=19> */
[----:B------:R-:W2:Y:S01]  /*13490*/  LDSM.16.M88.4 R44, [R192+UR5+0x7800] ;  /* 0x00780005c02c783b */ /* 0x000ea20008000200 */
[----:B------:R-:W-:-:S02]  /*134a0*/  IMAD.IADD R3, R8, 0x1, R11 ;  /* 0x0000000108037824 */ /* 0x000fc400078e020b */
[----:B------:R-:W-:Y:S01]  /*134b0*/  IMAD.U32 R202, RZ, RZ, UR29 ;  /* 0x0000001dffca7e24 */ /* 0x000fe2000f8e00ff */
[----:B------:R-:W-:Y:S04]  /*134c0*/  LDSM.16.M88.4 R20, [R102] ;  /* 0x000000006614783b */ /* 0x000fe80000000200 */
[----:B----4-:R-:W4:Y:S04]  /*134d0*/  LDSM.16.M88.4 R4, [R100+0x6000] ;  /* 0x006000006404783b */ /* 0x010f280000000200 */
[----:B------:R-:W4:Y:S04]  /*134e0*/  LDSM.16.M88.4 R40, [R100+0x6800] ;  /* 0x006800006428783b */ /* 0x000f280000000200 */
[----:B------:R-:W4:Y:S04]  /*134f0*/  LDSM.16.M88.4 R28, [R100+0x7000] ;  /* 0x00700000641c783b */ /* 0x000f280000000200 */
[----:B------:R-:W-:Y:S04]  /*13500*/  LDSM.16.M88.4 R16, [R101] ;  /* 0x000000006510783b */ /* 0x000fe80000000200 */
[----:B------:R-:W4:Y:S01]  /*13510*/  LDSM.16.M88.4 R36, [R11+0x6000] ;  /* 0x006000000b24783b */ /* 0x000f220000000200 */
[C---:B---3--:R-:W-:Y:S03]  /*13520*/  HMMA.16816.F32.BF16 R24, R32.reuse, R72, RZ ;  /* 0x000000482018723c */ /* 0x048fe600000418ff */
[----:B------:R-:W-:Y:S04]  /*13530*/  LDSM.16.M88.4 R88, [R11+0x6800] ;  /* 0x006800000b58783b */ /* 0x000fe80000000200 */
[----:B------:R-:W-:Y:S01]  /*13540*/  LDSM.16.M88.4 R84, [R3+0x6000] ;  /* 0x006000000354783b */ /* 0x000fe20000000200 */
[C---:B------:R-:W-:Y:S03]  /*13550*/  HMMA.16816.F32.BF16 R72, R32.reuse, R74, RZ ;  /* 0x0000004a2048723c */ /* 0x040fe600000418ff */
[----:B-----5:R-:W-:Y:S04]  /*13560*/  LDSM.16.M88.4 R80, [R11+0x7000] ;  /* 0x007000000b50783b */ /* 0x020fe80000000200 */
[----:B------:R-:W-:Y:S01]  /*13570*/  LDSM.16.M88.4 R76, [R11+0x7800] ;  /* 0x007800000b4c783b */ /* 0x000fe20000000200 */
[C---:B-1----:R-:W-:Y:S03]  /*13580*/  HMMA.16816.F32.BF16 R68, R32.reuse, R64, RZ ;  /* 0x000000402044723c */ /* 0x042fe600000418ff */
[----:B------:R-:W-:Y:S04]  /*13590*/  LDSM.16.M88.4 R96, [R192+UR5+0x8800] ;  /* 0x00880005c060783b */ /* 0x000fe80008000200 */
[----:B------:R-:W-:Y:S01]  /*135a0*/  LDSM.16.M88.4 R92, [R100+0x8000] ;  /* 0x00800000645c783b */ /* 0x000fe20000000200 */
[C---:B------:R-:W-:Y:S03]  /*135b0*/  HMMA.16816.F32.BF16 R60, R32.reuse, R56, RZ ;  /* 0x00000038203c723c */ /* 0x040fe600000418ff */
[----:B------:R-:W0:Y:S05]  /*135c0*/  LDGDEPBAR ;  /* 0x00000000000079af */ /* 0x000e2a0000000000 */
[C---:B------:R-:W-:Y:S08]  /*135d0*/  HMMA.16816.F32.BF16 R64, R32.reuse, R66, RZ ;  /* 0x000000422040723c */ /* 0x040ff000000418ff */
[C---:B------:R-:W-:Y:S08]  /*135e0*/  HMMA.16816.F32.BF16 R56, R32.reuse, R58, RZ ;  /* 0x0000003a2038723c */ /* 0x040ff000000418ff */
[C---:B--2---:R-:W-:Y:S08]  /*135f0*/  HMMA.16816.F32.BF16 R52, R32.reuse, R44, RZ ;  /* 0x0000002c2034723c */ /* 0x044ff000000418ff */
[----:B------:R-:W-:Y:S01]  /*13600*/  HMMA.16816.F32.BF16 R48, R32, R46, RZ ;  /* 0x0000002e2030723c */ /* 0x000fe200000418ff */
[----:B------:R-:W1:Y:S04]  /*13610*/  LDSM.16.M88.4 R32, [R100+0x7800] ;  /* 0x007800006420783b */ /* 0x000e680000000200 */
[----:B------:R-:W-:Y:S03]  /*13620*/  LDSM.16.M88.4 R44, [R3+0x6800] ;  /* 0x00680000032c783b */ /* 0x000fe60000000200 */
[C---:B----4-:R-:W-:Y:S08]  /*13630*/  HMMA.16816.F32.BF16 R24, R20.reuse, R4, R24 ;  /* 0x000000041418723c */ /* 0x050ff00000041818 */
[C---:B------:R-:W-:Y:S01]  /*13640*/  HMMA.16816.F32.BF16 R72, R20.reuse, R6, R72 ;  /* 0x000000061448723c */ /* 0x040fe20000041848 */
[----:B------:R-:W2:Y:S07]  /*13650*/  LDSM.16.M88.4 R4, [R15] ;  /* 0x000000000f04783b */ /* 0x000eae0000000200 */
[C---:B------:R-:W-:Y:S08]  /*13660*/  HMMA.16816.F32.BF16 R68, R20.reuse, R40, R68 ;  /* 0x000000281444723c */ /* 0x040ff00000041844 */
[C---:B------:R-:W-:Y:S01]  /*13670*/  HMMA.16816.F32.BF16 R64, R20.reuse, R42, R64 ;  /* 0x0000002a1440723c */ /* 0x040fe20000041840 */
[----:B------:R-:W-:Y:S07]  /*13680*/  LDSM.16.M88.4 R40, [R192+UR5+0x8000] ;  /* 0x00800005c028783b */ /* 0x000fee0008000200 */
[C---:B------:R-:W-:Y:S08]  /*13690*/  HMMA.16816.F32.BF16 R60, R20.reuse, R28, R60 ;  /* 0x0000001c143c723c */ /* 0x040ff0000004183c */
[----:B------:R-:W-:Y:S01]  /*136a0*/  HMMA.16816.F32.BF16 R56, R20, R30, R56 ;  /* 0x0000001e1438723c */ /* 0x000fe20000041838 */
[----:B------:R-:W3:Y:S07]  /*136b0*/  LDSM.16.M88.4 R28, [R103+0x2000] ;  /* 0x00200000671c783b */ /* 0x000eee0000000200 */
[----:B------:R-:W-:Y:S08]  /*136c0*/  HMMA.16816.F32.BF16 R24, R16, R36, R24 ;  /* 0x000000241018723c */ /* 0x000ff00000041818 */
[C---:B-1----:R-:W-:Y:S08]  /*136d0*/  HMMA.16816.F32.BF16 R52, R20.reuse, R32, R52 ;  /* 0x000000201434723c */ /* 0x042ff00000041834 */
[----:B------:R-:W-:Y:S01]  /*136e0*/  HMMA.16816.F32.BF16 R48, R20, R34, R48 ;  /* 0x000000221430723c */ /* 0x000fe20000041830 */
[----:B------:R-:W-:Y:S04]  /*136f0*/  LDSM.16.M88.4 R32, [R3+0x7800] ;  /* 0x007800000320783b */ /* 0x000fe80000000200 */
[----:B------:R-:W-:Y:S03]  /*13700*/  LDSM.16.M88.4 R20, [R102+0x2000] ;  /* 0x002000006614783b */ /* 0x000fe60000000200 */
[C---:B------:R-:W-:Y:S01]  /*13710*/  HMMA.16816.F32.BF16 R72, R16.reuse, R38, R72 ;  /* 0x000000261048723c */ /* 0x040fe20000041848 */
[----:B------:R-:W1:Y:S07]  /*13720*/  LDSM.16.M88.4 R36, [R3+0x7000] ;  /* 0x007000000324783b */ /* 0x000e6e0000000200 */
[C---:B------:R-:W-:Y:S08]  /*13730*/  HMMA.16816.F32.BF16 R68, R16.reuse, R88, R68 ;  /* 0x000000581044723c */ /* 0x040ff00000041844 */
[----:B------:R-:W-:Y:S01]  /*13740*/  HMMA.16816.F32.BF16 R64, R16, R90, R64 ;  /* 0x0000005a1040723c */ /* 0x000fe20000041840 */
[----:B------:R-:W4:Y:S07]  /*13750*/  LDSM.16.M88.4 R88, [R192+UR5+0x9000] ;  /* 0x00900005c058783b */ /* 0x000f2e0008000200 */
[----:B--2---:R-:W-:Y:S08]  /*13760*/  HMMA.16816.F32.BF16 R24, R4, R84, R24 ;  /* 0x000000540418723c */ /* 0x004ff00000041818 */
[C---:B------:R-:W-:Y:S08]  /*13770*/  HMMA.16816.F32.BF16 R60, R16.reuse, R80, R60 ;  /* 0x00000050103c723c */ /* 0x040ff0000004183c */
[C---:B------:R-:W-:Y:S01]  /*13780*/  HMMA.16816.F32.BF16 R56, R16.reuse, R82, R56 ;  /* 0x000000521038723c */ /* 0x040fe20000041838 */
[----:B------:R-:W-:Y:S07]  /*13790*/  LDSM.16.M88.4 R80, [R11+0x8000] ;  /* 0x008000000b50783b */ /* 0x000fee0000000200 */
[C---:B------:R-:W-:Y:S08]  /*137a0*/  HMMA.16816.F32.BF16 R52, R16.reuse, R76, R52 ;  /* 0x0000004c1034723c */ /* 0x040ff00000041834 */
[----:B------:R-:W-:Y:S01]  /*137b0*/  HMMA.16816.F32.BF16 R48, R16, R78, R48 ;  /* 0x0000004e1030723c */ /* 0x000fe20000041830 */
[----:B------:R-:W2:Y:S04]  /*137c0*/  LDSM.16.M88.4 R76, [R192+UR5+0x9800] ;  /* 0x00980005c04c783b */ /* 0x000ea80008000200 */
[----:B------:R-:W-:Y:S03]  /*137d0*/  LDSM.16.M88.4 R16, [R101+0x2000] ;  /* 0x002000006510783b */ /* 0x000fe60000000200 */
[C---:B------:R-:W-:Y:S01]  /*137e0*/  HMMA.16816.F32.BF16 R72, R4.reuse, R86, R72 ;  /* 0x000000560448723c */ /* 0x040fe20000041848 */
[----:B------:R-:W2:Y:S07]  /*137f0*/  LDSM.16.M88.4 R84, [R100+0x8800] ;  /* 0x008800006454783b */ /* 0x000eae0000000200 */
[C---:B------:R-:W-:Y:S08]  /*13800*/  HMMA.16816.F32.BF16 R68, R4.reuse, R44, R68 ;  /* 0x0000002c0444723c */ /* 0x040ff00000041844 */
[----:B------:R-:W-:Y:S01]  /*13810*/  HMMA.16816.F32.BF16 R64, R4, R46, R64 ;  /* 0x0000002e0440723c */ /* 0x000fe20000041840 */
[----:B------:R-:W-:Y:S07]  /*13820*/  LDSM.16.M88.4 R44, [R11+0x8800] ;  /* 0x008800000b2c783b */ /* 0x000fee0000000200 */
[----:B---3--:R-:W-:Y:S08]  /*13830*/  HMMA.16816.F32.BF16 R24, R28, R40, R24 ;  /* 0x000000281c18723c */ /* 0x008ff00000041818 */
[C---:B-1----:R-:W-:Y:S08]  /*13840*/  HMMA.16816.F32.BF16 R60, R4.reuse, R36, R60 ;  /* 0x00000024043c723c */ /* 0x042ff0000004183c */
[C---:B------:R-:W-:Y:S01]  /*13850*/  HMMA.16816.F32.BF16 R56, R4.reuse, R38, R56 ;  /* 0x000000260438723c */ /* 0x040fe20000041838 */
[----:B------:R-:W1:Y:S07]  /*13860*/  LDSM.16.M88.4 R36, [R100+0x9000] ;  /* 0x009000006424783b */ /* 0x000e6e0000000200 */
[C---:B------:R-:W-:Y:S08]  /*13870*/  HMMA.16816.F32.BF16 R52, R4.reuse, R32, R52 ;  /* 0x000000200434723c */ /* 0x040ff00000041834 */
[----:B------:R-:W-:Y:S01]  /*13880*/  HMMA.16816.F32.BF16 R48, R4, R34, R48 ;  /* 0x000000220430723c */ /* 0x000fe20000041830 */
[----:B------:R-:W3:Y:S04]  /*13890*/  LDSM.16.M88.4 R32, [R100+0x9800] ;  /* 0x009800006420783b */ /* 0x000ee80000000200 */
[----:B------:R-:W-:Y:S03]  /*138a0*/  LDSM.16.M88.4 R4, [R15+0x2000] ;  /* 0x002000000f04783b */ /* 0x000fe60000000200 */
[C---:B------:R-:W-:Y:S01]  /*138b0*/  HMMA.16816.F32.BF16 R72, R28.reuse, R42, R72 ;  /* 0x0000002a1c48723c */ /* 0x040fe20000041848 */
[----:B------:R-:W3:Y:S07]  /*138c0*/  LDSM.16.M88.4 R40, [R3+0x8000] ;  /* 0x008000000328783b */ /* 0x000eee0000000200 */
[C---:B------:R-:W-:Y:S08]  /*138d0*/  HMMA.16816.F32.BF16 R68, R28.reuse, R96, R68 ;  /* 0x000000601c44723c */ /* 0x040ff00000041844 */
[----:B------:R-:W-:Y:S01]  /*138e0*/  HMMA.16816.F32.BF16 R64, R28, R98, R64 ;  /* 0x000000621c40723c */ /* 0x000fe20000041840 */
[----:B------:R-:W-:Y:S07]  /*138f0*/  LDSM.16.M88.4 R96, [R192+UR5+0xa000] ;  /* 0x00a00005c060783b */ /* 0x000fee0008000200 */
[----:B------:R-:W-:Y:S08]  /*13900*/  HMMA.16816.F32.BF16 R24, R20, R92, R24 ;  /* 0x0000005c1418723c */ /* 0x000ff00000041818 */
[C---:B----4-:R-:W-:Y:S08]  /*13910*/  HMMA.16816.F32.BF16 R60, R28.reuse, R88, R60 ;  /* 0x000000581c3c723c */ /* 0x050ff0000004183c */
[C---:B------:R-:W-:Y:S01]  /*13920*/  HMMA.16816.F32.BF16 R56, R28.reuse, R90, R56 ;  /* 0x0000005a1c38723c */ /* 0x040fe20000041838 */
[----:B------:R-:W-:Y:S07]  /*13930*/  LDSM.16.M88.4 R88, [R103+0x4000] ;  /* 0x004000006758783b */ /* 0x000fee0000000200 */
[C---:B--2---:R-:W-:Y:S08]  /*13940*/  HMMA.16816.F32.BF16 R52, R28.reuse, R76, R52 ;  /* 0x0000004c1c34723c */ /* 0x044ff00000041834 */
[----:B------:R-:W-:Y:S01]  /*13950*/  HMMA.16816.F32.BF16 R48, R28, R78, R48 ;  /* 0x0000004e1c30723c */ /* 0x000fe20000041830 */
[----:B------:R-:W2:Y:S04]  /*13960*/  LDSM.16.M88.4 R76, [R11+0x9000] ;  /* 0x009000000b4c783b */ /* 0x000ea80000000200 */
[----:B------:R-:W4:Y:S03]  /*13970*/  LDSM.16.M88.4 R28, [R11+0x9800] ;  /* 0x009800000b1c783b */ /* 0x000f260000000200 */
[C---:B------:R-:W-:Y:S08]  /*13980*/  HMMA.16816.F32.BF16 R68, R20.reuse, R84, R68 ;  /* 0x000000541444723c */ /* 0x040ff00000041844 */
        /* <DEDUP_REMOVED lines=8> */
[C---:B---3--:R-:W-:Y:S08]  /*13a10*/  HMMA.16816.F32.BF16 R52, R20.reuse, R32, R52 ;  /* 0x000000201434723c */ /* 0x048ff00000041834 */
[----:B------:R-:W-:Y:S01]  /*13a20*/  HMMA.16816.F32.BF16 R48, R20, R34, R48 ;  /* 0x000000221430723c */ /* 0x000fe20000041830 */
[----:B------:R-:W3:Y:S04]  /*13a30*/  LDSM.16.M88.4 R32, [R3+0x9000] ;  /* 0x009000000320783b */ /* 0x000ee80000000200 */
[----:B------:R-:W3:Y:S03]  /*13a40*/  LDSM.16.M88.4 R20, [R3+0x9800] ;  /* 0x009800000314783b */ /* 0x000ee60000000200 */
[C---:B------:R-:W-:Y:S08]  /*13a50*/  HMMA.16816.F32.BF16 R68, R16.reuse, R44, R68 ;  /* 0x0000002c1044723c */ /* 0x040ff00000041844 */
[----:B------:R-:W-:Y:S01]  /*13a60*/  HMMA.16816.F32.BF16 R64, R16, R46, R64 ;  /* 0x0000002e1040723c */ /* 0x000fe20000041840 */
[----:B------:R-:W3:Y:S07]  /*13a70*/  LDSM.16.M88.4 R44, [R102+0x4000] ;  /* 0x00400000662c783b */ /* 0x000eee0000000200 */
[----:B------:R-:W-:Y:S08]  /*13a80*/  HMMA.16816.F32.BF16 R24, R4, R40, R24 ;  /* 0x000000280418723c */ /* 0x000ff00000041818 */
[C---:B------:R-:W-:Y:S01]  /*13a90*/  HMMA.16816.F32.BF16 R72, R16.reuse, R82, R72 ;  /* 0x000000521048723c */ /* 0x040fe20000041848 */
[----:B------:R-:W-:Y:S07]  /*13aa0*/  LDSM.16.M88.4 R80, [R192+UR5+0xb000] ;  /* 0x00b00005c050783b */ /* 0x000fee0008000200 */
[C---:B--2---:R-:W-:Y:S08]  /*13ab0*/  HMMA.16816.F32.BF16 R60, R16.reuse, R76, R60 ;  /* 0x0000004c103c723c */ /* 0x044ff0000004183c */
[C---:B------:R-:W-:Y:S01]  /*13ac0*/  HMMA.16816.F32.BF16 R56, R16.reuse, R78, R56 ;  /* 0x0000004e1038723c */ /* 0x040fe20000041838 */
[----:B------:R-:W2:Y:S07]  /*13ad0*/  LDSM.16.M88.4 R76, [R192+UR5+0xb800] ;  /* 0x00b80005c04c783b */ /* 0x000eae0008000200 */
[C---:B----4-:R-:W-:Y:S08]  /*13ae0*/  HMMA.16816.F32.BF16 R52, R16.reuse, R28, R52 ;  /* 0x0000001c1034723c */ /* 0x050ff00000041834 */
[----:B------:R-:W-:Y:S01]  /*13af0*/  HMMA.16816.F32.BF16 R48, R16, R30, R48 ;  /* 0x0000001e1030723c */ /* 0x000fe20000041830 */
[----:B------:R-:W-:Y:S04]  /*13b00*/  LDSM.16.M88.4 R16, [R101+0x4000] ;  /* 0x004000006510783b */ /* 0x000fe80000000200 */
[----:B------:R-:W4:Y:S03]  /*13b10*/  LDSM.16.M88.4 R28, [R11+0xa000] ;  /* 0x00a000000b1c783b */ /* 0x000f260000000200 */
[----:B------:R-:W-:Y:S08]  /*13b20*/  HMMA.16816.F32.BF16 R24, R88, R96, R24 ;  /* 0x000000605818723c */ /* 0x000ff00000041818 */
[C---:B------:R-:W-:Y:S01]  /*13b30*/  HMMA.16816.F32.BF16 R72, R4.reuse, R42, R72 ;  /* 0x0000002a0448723c */ /* 0x040fe20000041848 */
[----:B------:R-:W-:Y:S07]  /*13b40*/  LDSM.16.M88.4 R40, [R100+0xa800] ;  /* 0x00a800006428783b */ /* 0x000fee0000000200 */
[C---:B-1----:R-:W-:Y:S08]  /*13b50*/  HMMA.16816.F32.BF16 R68, R4.reuse, R36, R68 ;  /* 0x000000240444723c */ /* 0x042ff00000041844 */
[C---:B------:R-:W-:Y:S01]  /*13b60*/  HMMA.16816.F32.BF16 R64, R4.reuse, R38, R64 ;  /* 0x000000260440723c */ /* 0x040fe20000041840 */
[----:B------:R-:W-:Y:S07]  /*13b70*/  LDSM.16.M88.4 R36, [R100+0xb000] ;  /* 0x00b000006424783b */ /* 0x000fee0000000200 */
[C---:B---3--:R-:W-:Y:S08]  /*13b80*/  HMMA.16816.F32.BF16 R60, R4.reuse, R32, R60 ;  /* 0x00000020043c723c */ /* 0x048ff0000004183c */
[C---:B------:R-:W-:Y:S01]  /*13b90*/  HMMA.16816.F32.BF16 R56, R4.reuse, R34, R56 ;  /* 0x000000220438723c */ /* 0x040fe20000041838 */
[----:B------:R-:W-:Y:S07]  /*13ba0*/  LDSM.16.M88.4 R32, [R100+0xb800] ;  /* 0x00b800006420783b */ /* 0x000fee0000000200 */
[C---:B------:R-:W-:Y:S08]  /*13bb0*/  HMMA.16816.F32.BF16 R52, R4.reuse, R20, R52 ;  /* 0x000000140434723c */ /* 0x040ff00000041834 */
[----:B------:R-:W-:Y:S01]  /*13bc0*/  HMMA.16816.F32.BF16 R48, R4, R22, R48 ;  /* 0x000000160430723c */ /* 0x000fe20000041830 */
[----:B------:R1:W-:Y:S04]  /*13bd0*/  LDSM.16.M88.4 R4, [R15+0x4000] ;  /* 0x004000000f04783b */ /* 0x0003e80000000200 */
[----:B------:R-:W3:Y:S03]  /*13be0*/  LDSM.16.M88.4 R20, [R3+0xa000] ;  /* 0x00a000000314783b */ /* 0x000ee60000000200 */
[----:B------:R-:W-:Y:S08]  /*13bf0*/  HMMA.16816.F32.BF16 R24, R44, R92, R24 ;  /* 0x0000005c2c18723c */ /* 0x000ff00000041818 */
[C---:B------:R-:W-:Y:S08]  /*13c00*/  HMMA.16816.F32.BF16 R72, R88.reuse, R98, R72 ;  /* 0x000000625848723c */ /* 0x040ff00000041848 */
[----:B--2---:R-:W-:Y:S01]  /*13c10*/  HMMA.16816.F32.BF16 R52, R88, R76, R52 ;  /* 0x0000004c5834723c */ /* 0x004fe20000041834 */
[----:B-1----:R-:W-:-:S02]  /*13c20*/  VIADD R15, R135, UR8 ;  /* 0x00000008870f7c36 */ /* 0x002fc40008000000 */
[----:B------:R-:W-:-:S03]  /*13c30*/  VIADD R135, R135, UR29 ;  /* 0x0000001d87877c36 */ /* 0x000fc60008000000 */
[--C-:B------:R-:W-:Y:S01]  /*13c40*/  VIADDMNMX R204, R15, 0x1, R202.reuse, PT ;  /* 0x000000010fcc7846 */ /* 0x100fe200038001ca */
[----:B------:R-:W-:Y:S01]  /*13c50*/  VIADD R205, R135, -UR24 ;  /* 0x8000001887cd7c36 */ /* 0x000fe20008000000 */
[----:B----4-:R-:W-:Y:S01]  /*13c60*/  HMMA.16816.F32.BF16 R24, R16, R28, R24 ;  /* 0x0000001c1018723c */ /* 0x010fe20000041818 */
[----:B------:R-:W-:-:S07]  /*13c70*/  VIADDMNMX R202, R15, 0x9, R202, PT ;  /* 0x000000090fca7846 */ /* 0x000fce00038001ca */
[C---:B------:R-:W-:Y:S01]  /*13c80*/  HMMA.16816.F32.BF16 R76, R88.reuse, R78, R48 ;  /* 0x0000004e584c723c */ /* 0x040fe20000041830 */
[----:B------:R-:W1:Y:S07]  /*13c90*/  LDSM.16.M88.4 R48, [R11+0xa800] ;  /* 0x00a800000b30783b */ /* 0x000e6e0000000200 */
[C---:B------:R-:W-:Y:S08]  /*13ca0*/  HMMA.16816.F32.BF16 R68, R88.reuse, R84, R68 ;  /* 0x000000545844723c */ /* 0x040ff00000041844 */
[----:B------:R-:W-:Y:S08]  /*13cb0*/  HMMA.16816.F32.BF16 R64, R88, R86, R64 ;  /* 0x000000565840723c */ /* 0x000ff00000041840 */
[----:B---3--:R-:W-:Y:S08]  /*13cc0*/  HMMA.16816.F32.BF16 R24, R4, R20, R24 ;  /* 0x000000140418723c */ /* 0x008ff00000041818 */
[C---:B------:R-:W-:Y:S08]  /*13cd0*/  HMMA.16816.F32.BF16 R72, R44.reuse, R94, R72 ;  /* 0x0000005e2c48723c */ /* 0x040ff00000041848 */
[----:B------:R-:W-:Y:S03]  /*13ce0*/  HMMA.16816.F32.BF16 R68, R44, R40, R68 ;  /* 0x000000282c44723c */ /* 0x000fe60000041844 */
[----:B------:R-:W-:Y:S01]  /*13cf0*/  FMUL.FTZ R20, R24, UR9 ;  /* 0x0000000918147c20 */ /* 0x000fe20008410000 */
[----:B------:R-:W-:Y:S01]  /*13d00*/  FMUL.FTZ R29, R25, UR9 ;  /* 0x00000009191d7c20 */ /* 0x000fe20008410000 */
[----:B------:R-:W-:Y:S01]  /*13d10*/  FMUL.FTZ R26, R26, UR9 ;  /* 0x000000091a1a7c20 */ /* 0x000fe20008410000 */
[----:B------:R-:W-:-:S02]  /*13d20*/  FMUL.FTZ R27, R27, UR9 ;  /* 0x000000091b1b7c20 */ /* 0x000fc40008410000 */
[----:B------:R-:W-:Y:S01]  /*13d30*/  HMMA.16816.F32.BF16 R64, R44, R42, R64 ;  /* 0x0000002a2c40723c */ /* 0x000fe20000041840 */
[----:B------:R-:W-:Y:S01]  /*13d40*/  VIADD R42, R148, UR34 ;  /* 0x00000022942a7c36 */ /* 0x000fe20008000000 */
[----:B------:R-:W2:Y:S03]  /*13d50*/  MUFU.TANH R20, R20 ;  /* 0x0000001400147308 */ /* 0x000ea60000002400 */
[C---:B------:R-:W-:Y:S01]  /*13d60*/  VIADD R15, R42.reuse, UR22 ;  /* 0x000000162a0f7c36 */ /* 0x040fe20008000000 */
[----:B------:R-:W-:Y:S01]  /*13d70*/  ISETP.GT.AND P4, PT, R205, R42, PT ;  /* 0x0000002acd00720c */ /* 0x000fe20003f84270 */
[----:B------:R-:W-:Y:S01]  /*13d80*/  VIADD R14, R42, 0x1 ;  /* 0x000000012a0e7836 */ /* 0x000fe20000000000 */
[----:B------:R-:W-:Y:S01]  /*13d90*/  HMMA.16816.F32.BF16 R72, R16, R30, R72 ;  /* 0x0000001e1048723c */ /* 0x000fe20000041848 */
[----:B------:R-:W-:Y:S01]  /*13da0*/  IMAD.IADD R21, R135, 0x1, -R15 ;  /* 0x0000000187157824 */ /* 0x000fe200078e0a0f */
[----:B------:R-:W-:Y:S02]  /*13db0*/  MUFU.TANH R43, R27 ;  /* 0x0000001b002b7308 */ /* 0x000fe40000002400 */
[----:B------:R-:W-:-:S02]  /*13dc0*/  ISETP.GT.AND P5, PT, R205, R14, PT ;  /* 0x0000000ecd00720c */ /* 0x000fc40003fa4270 */
[----:B------:R-:W-:Y:S02]  /*13dd0*/  IABS R21, R21 ;  /* 0x0000001500157213 */ /* 0x000fe40000000000 */
[----:B-1----:R-:W-:Y:S01]  /*13de0*/  HMMA.16816.F32.BF16 R68, R16, R48, R68 ;  /* 0x000000301044723c */ /* 0x002fe20000041844 */
[----:B------:R-:W-:Y:S01]  /*13df0*/  VIADD R48, R135, 0x8 ;  /* 0x0000000887307836 */ /* 0x000fe20000000000 */
[----:B------:R-:W-:Y:S01]  /*13e00*/  I2FP.F32.S32 R21, R21 ;  /* 0x0000001500157245 */ /* 0x000fe20000201400 */
[----:B------:R-:W-:Y:S01]  /*13e10*/  VIADD R49, R42, 0x38 ;  /* 0x000000382a317836 */ /* 0x000fe20000000000 */
[----:B------:R-:W-:Y:S01]  /*13e20*/  ISETP.GE.AND P3, PT, R14, R204, PT ;  /* 0x000000cc0e00720c */ /* 0x000fe20003f66270 */
[----:B------:R-:W-:Y:S01]  /*13e30*/  VIADD R203, R48, -UR24 ;  /* 0x8000001830cb7c36 */ /* 0x000fe20008000000 */
[----:B------:R-:W-:Y:S01]  /*13e40*/  ISETP.GE.AND P1, PT, R14, R202, PT ;  /* 0x000000ca0e00720c */ /* 0x000fe20003f26270 */
[----:B------:R-:W-:Y:S01]  /*13e50*/  IMAD.IADD R25, R48, 0x1, -R15 ;  /* 0x0000000130197824 */ /* 0x000fe200078e0a0f */
[----:B------:R-:W-:Y:S01]  /*13e60*/  HMMA.16816.F32.BF16 R60, R88, R80, R60 ;  /* 0x00000050583c723c */ /* 0x000fe2000004183c */
[----:B--2---:R-:W-:Y:S01]  /*13e70*/  FFMA.FTZ R28, R21, -UR14, R20 ;  /* 0x8000000e151c7c23 */ /* 0x004fe20008010014 */
[----:B------:R-:W-:Y:S01]  /*13e80*/  VIADD R80, R49, UR22 ;  /* 0x0000001631507c36 */ /* 0x000fe20008000000 */
[----:B------:R1:W2:Y:S01]  /*13e90*/  MUFU.TANH R15, R29 ;  /* 0x0000001d000f7308 */ /* 0x0002a20000002400 */
[----:B------:R-:W-:-:S02]  /*13ea0*/  ISETP.GT.AND P0, PT, R203, R14, PT ;  /* 0x0000000ecb00720c */ /* 0x000fc40003f04270 */
[----:B------:R-:W-:Y:S02]  /*13eb0*/  IABS R25, R25 ;  /* 0x0000001900197213 */ /* 0x000fe40000000000 */
[----:B------:R-:W-:Y:S01]  /*13ec0*/  HMMA.16816.F32.BF16 R72, R4, R22, R72 ;  /* 0x000000160448723c */ /* 0x000fe20000041848 */
[----:B------:R-:W3:Y:S01]  /*13ed0*/  LDSM.16.M88.4 R20, [R3+0xa800] ;  /* 0x00a800000314783b */ /* 0x000ee20000000200 */
[----:B------:R-:W-:Y:S01]  /*13ee0*/  IADD3 R24, PT, PT, R135, 0x37, -R80 ;  /* 0x0000003787187810 */ /* 0x000fe20007ffe850 */
[----:B------:R-:W4:Y:S01]  /*13ef0*/  MUFU.TANH R14, R26 ;  /* 0x0000001a000e7308 */ /* 0x000f220000002400 */
[----:B------:R-:W-:Y:S02]  /*13f00*/  I2FP.F32.S32 R25, R25 ;  /* 0x0000001900197245 */ /* 0x000fe40000201400 */
[----:B------:R-:W-:Y:S02]  /*13f10*/  IABS R24, R24 ;  /* 0x0000001800187213 */ /* 0x000fe40000000000 */
[----:B------:R-:W-:Y:S01]  /*13f20*/  HMMA.16816.F32.BF16 R56, R88, R82, R56 ;  /* 0x000000525838723c */ /* 0x000fe20000041838 */
[----:B------:R-:W-:-:S02]  /*13f30*/  FSEL R28, R28, -INF , !P4 ;  /* 0xff8000001c1c7808 */ /* 0x000fc40006000000 */
[----:B------:R-:W-:Y:S02]  /*13f40*/  I2FP.F32.S32 R24, R24 ;  /* 0x0000001800187245 */ /* 0x000fe40000201400 */
[----:B------:R-:W-:Y:S02]  /*13f50*/  ISETP.GE.AND P4, PT, R42, R204, PT ;  /* 0x000000cc2a00720c */ /* 0x000fe40003f86270 */
[----:B-1----:R-:W-:Y:S01]  /*13f60*/  IADD3 R29, PT, PT, R135, 0x28, -R80 ;  /* 0x00000028871d7810 */ /* 0x002fe20007ffe850 */
[----:B--2---:R-:W-:Y:S01]  /*13f70*/  FFMA.FTZ R24, R24, -UR14, R15 ;  /* 0x8000000e18187c23 */ /* 0x004fe2000801000f */
[----:B------:R-:W-:Y:S01]  /*13f80*/  FSEL R40, R28, -INF , !P4 ;  /* 0xff8000001c287808 */ /* 0x000fe20006000000 */
[C---:B------:R-:W-:Y:S01]  /*13f90*/  HMMA.16816.F32.BF16 R60, R44.reuse, R36, R60 ;  /* 0x000000242c3c723c */ /* 0x040fe2000004183c */
[----:B------:R-:W-:Y:S01]  /*13fa0*/  FMUL.FTZ R74, R74, UR9 ;  /* 0x000000094a4a7c20 */ /* 0x000fe20008410000 */
[----:B------:R-:W-:Y:S01]  /*13fb0*/  ISETP.GT.AND P4, PT, R203, R42, PT ;  /* 0x0000002acb00720c */ /* 0x000fe20003f84270 */
[----:B----4-:R-:W-:Y:S01]  /*13fc0*/  FFMA.FTZ R14, R25, -UR14, R14 ;  /* 0x8000000e190e7c23 */ /* 0x010fe2000801000e */
[--C-:B------:R-:W-:Y:S01]  /*13fd0*/  IADD3 R26, PT, PT, R48, 0x37, -R80.reuse ;  /* 0x00000037301a7810 */ /* 0x100fe20007ffe850 */
[----:B------:R-:W-:Y:S01]  /*13fe0*/  FMUL.FTZ R72, R72, UR9 ;  /* 0x0000000948487c20 */ /* 0x000fe20008410000 */
[----:B------:R-:W-:Y:S01]  /*13ff0*/  VIADD R15, R42, 0x8 ;  /* 0x000000082a0f7836 */ /* 0x000fe20000000000 */
[--C-:B------:R-:W-:Y:S01]  /*14000*/  IADD3 R25, PT, PT, R135, 0x30, -R80.reuse ;  /* 0x0000003087197810 */ /* 0x100fe20007ffe850 */
[C---:B------:R-:W-:Y:S01]  /*14010*/  HMMA.16816.F32.BF16 R52, R44.reuse, R32, R52 ;  /* 0x000000202c34723c */ /* 0x040fe20000041834 */
[----:B------:R-:W-:Y:S01]  /*14020*/  IABS R26, R26 ;  /* 0x0000001a001a7213 */ /* 0x000fe20000000000 */
[----:B------:R-:W-:Y:S01]  /*14030*/  FMUL.FTZ R73, R73, UR9 ;  /* 0x0000000949497c20 */ /* 0x000fe20008410000 */
[----:B------:R-:W-:Y:S01]  /*14040*/  FSEL R41, R14, -INF , !P4 ;  /* 0xff8000000e297808 */ /* 0x000fe20006000000 */
[----:B------:R-:W-:Y:S01]  /*14050*/  FMUL.FTZ R75, R75, UR9 ;  /* 0x000000094b4b7c20 */ /* 0x000fe20008410000 */
[----:B------:R-:W-:Y:S01]  /*14060*/  I2FP.F32.S32 R26, R26 ;  /* 0x0000001a001a7245 */ /* 0x000fe20000201400 */
[----:B------:R-:W1:Y:S01]  /*14070*/  MUFU.TANH R14, R72 ;  /* 0x00000048000e7308 */ /* 0x000e620000002400 */
[----:B------:R-:W-:Y:S01]  /*14080*/  ISETP.GE.AND P4, PT, R42, R202, PT ;  /* 0x000000ca2a00720c */ /* 0x000fe20003f86270 */
[----:B------:R-:W-:Y:S01]  /*14090*/  HMMA.16816.F32.BF16 R56, R44, R38, R56 ;  /* 0x000000262c38723c */ /* 0x000fe20000041838 */
[----:B------:R-:W-:Y:S01]  /*140a0*/  IABS R25, R25 ;  /* 0x0000001900197213 */ /* 0x000fe20000000000 */
[----:B------:R-:W-:Y:S01]  /*140b0*/  FFMA.FTZ R43, R26, -UR14, R43 ;  /* 0x8000000e1a2b7c23 */ /* 0x000fe2000801002b */
[----:B------:R-:W-:-:S02]  /*140c0*/  IADD3 R26, PT, PT, R48, 0x30, -R80 ;  /* 0x00000030301a7810 */ /* 0x000fc40007ffe850 */
[----:B------:R-:W-:Y:S01]  /*140d0*/  FSEL R41, R41, -INF , !P4 ;  /* 0xff80000029297808 */ /* 0x000fe20006000000 */
[----:B------:R-:W-:Y:S01]  /*140e0*/  MUFU.TANH R73, R73 ;  /* 0x0000004900497308 */ /* 0x000fe20000002400 */
[----:B------:R-:W-:Y:S01]  /*140f0*/  IABS R26, R26 ;  /* 0x0000001a001a7213 */ /* 0x000fe20000000000 */
[----:B------:R-:W-:Y:S01]  /*14100*/  HMMA.16816.F32.BF16 R76, R44, R34, R76 ;  /* 0x000000222c4c723c */ /* 0x000fe2000004184c */
[----:B------:R-:W-:Y:S02]  /*14110*/  FSEL R44, R24, -INF , !P5 ;  /* 0xff800000182c7808 */ /* 0x000fe40006800000 */
[----:B------:R-:W-:Y:S02]  /*14120*/  FSEL R43, R43, -INF , !P0 ;  /* 0xff8000002b2b7808 */ /* 0x000fe40004000000 */
[----:B------:R-:W-:Y:S01]  /*14130*/  FSEL R44, R44, -INF , !P3 ;  /* 0xff8000002c2c7808 */ /* 0x000fe20005800000 */
[----:B------:R-:W2:Y:S01]  /*14140*/  MUFU.TANH R24, R74 ;  /* 0x0000004a00187308 */ /* 0x000ea20000002400 */
[----:B------:R-:W-:Y:S01]  /*14150*/  ISETP.GT.AND P4, PT, R205, R15, PT ;  /* 0x0000000fcd00720c */ /* 0x000fe20003f84270 */
[----:B---3--:R-:W-:Y:S01]  /*14160*/  HMMA.16816.F32.BF16 R68, R4, R20, R68 ;  /* 0x000000140444723c */ /* 0x008fe20000041844 */
[----:B------:R-:W-:-:S02]  /*14170*/  ISETP.GE.AND P5, PT, R15, R204, PT ;  /* 0x000000cc0f00720c */ /* 0x000fc40003fa6270 */
[----:B------:R-:W-:Y:S02]  /*14180*/  ISETP.GE.AND P3, PT, R15, R202, PT ;  /* 0x000000ca0f00720c */ /* 0x000fe40003f66270 */
[----:B------:R-:W-:Y:S01]  /*14190*/  ISETP.GT.AND P0, PT, R203, R15, PT ;  /* 0x0000000fcb00720c */ /* 0x000fe20003f04270 */
[----:B------:R-:W-:Y:S01]  /*141a0*/  IMAD.MOV.U32 R15, RZ, RZ, R26 ;  /* 0x000000ffff0f7224 */ /* 0x000fe200078e001a */
[----:B------:R-:W-:Y:S01]  /*141b0*/  I2FP.F32.S32 R25, R25 ;  /* 0x0000001900197245 */ /* 0x000fe20000201400 */
[----:B------:R-:W-:Y:S01]  /*141c0*/  HMMA.16816.F32.BF16 R64, R16, R50, R64 ;  /* 0x000000321040723c */ /* 0x000fe20000041840 */
[----:B------:R-:W-:Y:S02]  /*141d0*/  IADD3 R20, PT, PT, R135, 0x2f, -R80 ;  /* 0x0000002f87147810 */ /* 0x000fe40007ffe850 */
[----:B------:R-:W-:Y:S01]  /*141e0*/  I2FP.F32.S32 R15, R15 ;  /* 0x0000000f000f7245 */ /* 0x000fe20000201400 */
[----:B-1----:R-:W-:Y:S01]  /*141f0*/  FFMA.FTZ R25, R25, -UR14, R14 ;  /* 0x8000000e19197c23 */ /* 0x002fe2000801000e */
[----:B------:R-:W-:Y:S01]  /*14200*/  IADD3 R21, PT, PT, R48, 0x2f, -R80 ;  /* 0x0000002f30157810 */ /* 0x000fe20007ffe850 */
[C---:B------:R-:W-:Y:S01]  /*14210*/  VIADD R14, R42.reuse, 0x9 ;  /* 0x000000092a0e7836 */ /* 0x040fe20000000000 */
[----:B------:R-:W-:Y:S01]  /*14220*/  IABS R20, R20 ;  /* 0x0000001400147213 */ /* 0x000fe20000000000 */
[----:B--2---:R-:W-:Y:S01]  /*14230*/  FFMA.FTZ R47, R15, -UR14, R24 ;  /* 0x8000000e0f2f7c23 */ /* 0x004fe20008010018 */
[----:B------:R-:W-:Y:S01]  /*14240*/  IABS R21, R21 ;  /* 0x0000001500157213 */ /* 0x000fe20000000000 */
[----:B------:R-:W1:Y:S01]  /*14250*/  MUFU.TANH R15, R75 ;  /* 0x0000004b000f7308 */ /* 0x000e620000002400 */
[----:B------:R-:W-:Y:S01]  /*14260*/  FSEL R25, R25, -INF , !P4 ;  /* 0xff80000019197808 */ /* 0x000fe20006000000 */
[----:B------:R-:W-:Y:S01]  /*14270*/  IMAD.MOV.U32 R24, RZ, RZ, R20 ;  /* 0x000000ffff187224 */ /* 0x000fe200078e0014 */
[----:B------:R-:W-:Y:S01]  /*14280*/  FSEL R43, R43, -INF , !P1 ;  /* 0xff8000002b2b7808 */ /* 0x000fe20004800000 */
[----:B------:R-:W-:Y:S01]  /*14290*/  IMAD.MOV.U32 R20, RZ, RZ, R21 ;  /* 0x000000ffff147224 */ /* 0x000fe200078e0015 */
[----:B------:R-:W-:Y:S01]  /*142a0*/  FSEL R46, R25, -INF , !P5 ;  /* 0xff800000192e7808 */ /* 0x000fe20006800000 */
[----:B------:R-:W-:Y:S01]  /*142b0*/  VIADD R21, R42, 0x10 ;  /* 0x000000102a157836 */ /* 0x000fe20000000000 */
[----:B------:R-:W-:Y:S01]  /*142c0*/  FSEL R47, R47, -INF , !P0 ;  /* 0xff8000002f2f7808 */ /* 0x000fe20004000000 */
[----:B------:R-:W-:Y:S01]  /*142d0*/  FMUL.FTZ R30, R71, UR9 ;  /* 0x00000009471e7c20 */ /* 0x000fe20008410000 */
[----:B------:R-:W-:Y:S01]  /*142e0*/  ISETP.GT.AND P1, PT, R205, R14, PT ;  /* 0x0000000ecd00720c */ /* 0x000fe20003f24270 */
[----:B------:R-:W-:Y:S01]  /*142f0*/  HMMA.16816.F32.BF16 R64, R4, R22, R64 ;  /* 0x000000160440723c */ /* 0x000fe20000041840 */
[C---:B------:R-:W-:Y:S01]  /*14300*/  ISETP.GE.AND P4, PT, R14.reuse, R204, PT ;  /* 0x000000cc0e00720c */ /* 0x040fe20003f86270 */
[----:B------:R-:W-:Y:S01]  /*14310*/  FMUL.FTZ R32, R69, UR9 ;  /* 0x0000000945207c20 */ /* 0x000fe20008410000 */
[----:B------:R-:W-:Y:S01]  /*14320*/  ISETP.GE.AND P5, PT, R14, R202, PT ;  /* 0x000000ca0e00720c */ /* 0x000fe20003fa6270 */
[----:B------:R-:W-:Y:S01]  /*14330*/  MUFU.TANH R30, R30 ;  /* 0x0000001e001e7308 */ /* 0x000fe20000002400 */
[----:B------:R-:W-:-:S02]  /*14340*/  ISETP.GT.AND P0, PT, R203, R14, PT ;  /* 0x0000000ecb00720c */ /* 0x000fc40003f04270 */
[----:B------:R-:W-:Y:S01]  /*14350*/  I2FP.F32.S32 R14, R20 ;  /* 0x00000014000e7245 */ /* 0x000fe20000201400 */
[----:B------:R-:W-:Y:S01]  /*14360*/  FMUL.FTZ R20, R68, UR9 ;  /* 0x0000000944147c20 */ /* 0x000fe20008410000 */
[----:B------:R-:W-:Y:S02]  /*14370*/  I2FP.F32.S32 R24, R24 ;  /* 0x0000001800187245 */ /* 0x000fe40000201400 */
[----:B------:R-:W-:Y:S01]  /*14380*/  IADD3 R28, PT, PT, R48, 0x28, -R80 ;  /* 0x00000028301c7810 */ /* 0x000fe20007ffe850 */
[----:B-1----:R-:W-:Y:S01]  /*14390*/  FFMA.FTZ R14, R14, -UR14, R15 ;  /* 0x8000000e0e0e7c23 */ /* 0x002fe2000801000f */
[----:B------:R-:W-:Y:S01]  /*143a0*/  FMUL.FTZ R15, R70, UR9 ;  /* 0x00000009460f7c20 */ /* 0x000fe20008410000 */
[----:B------:R-:W-:Y:S01]  /*143b0*/  FFMA.FTZ R73, R24, -UR14, R73 ;  /* 0x8000000e18497c23 */ /* 0x000fe20008010049 */
[----:B------:R-:W1:Y:S01]  /*143c0*/  MUFU.TANH R20, R20 ;  /* 0x0000001400147308 */ /* 0x000e620000002400 */
[----:B------:R-:W2:Y:S01]  /*143d0*/  LDSM.16.M88.4 R24, [R11+0xb000] ;  /* 0x00b000000b18783b */ /* 0x000ea20000000200 */
[----:B------:R-:W-:-:S02]  /*143e0*/  IABS R29, R29 ;  /* 0x0000001d001d7213 */ /* 0x000fc40000000000 */
[----:B------:R-:W-:Y:S01]  /*143f0*/  FSEL R50, R73, -INF , !P1 ;  /* 0xff80000049327808 */ /* 0x000fe20004800000 */
[----:B------:R-:W-:Y:S01]  /*14400*/  FMUL.FTZ R64, R64, UR9 ;  /* 0x0000000940407c20 */ /* 0x000fe20008410000 */
[----:B------:R-:W-:Y:S01]  /*14410*/  FSEL R47, R47, -INF , !P3 ;  /* 0xff8000002f2f7808 */ /* 0x000fe20005800000 */
[----:B------:R-:W-:Y:S01]  /*14420*/  FMUL.FTZ R65, R65, UR9 ;  /* 0x0000000941417c20 */ /* 0x000fe20008410000 */
[----:B------:R-:W3:Y:S01]  /*14430*/  MUFU.TANH R15, R15 ;  /* 0x0000000f000f7308 */ /* 0x000ee20000002400 */
[----:B------:R-:W-:Y:S01]  /*14440*/  FSEL R50, R50, -INF , !P4 ;  /* 0xff80000032327808 */ /* 0x000fe20006000000 */
[----:B------:R-:W-:Y:S01]  /*14450*/  FMUL.FTZ R67, R67, UR9 ;  /* 0x0000000943437c20 */ /* 0x000fe20008410000 */
[----:B------:R-:W-:Y:S02]  /*14460*/  FSEL R45, R14, -INF , !P0 ;  /* 0xff8000000e2d7808 */ /* 0x000fe40004000000 */
[----:B------:R-:W-:Y:S02]  /*14470*/  ISETP.GT.AND P3, PT, R205, R21, PT ;  /* 0x00000015cd00720c */ /* 0x000fe40003f64270 */
[----:B------:R-:W-:Y:S01]  /*14480*/  ISETP.GE.AND P1, PT, R21, R204, PT ;  /* 0x000000cc1500720c */ /* 0x000fe20003f26270 */
[----:B------:R-:W4:Y:S01]  /*14490*/  MUFU.TANH R32, R32 ;  /* 0x0000002000207308 */ /* 0x000f220000002400 */
[----:B------:R-:W-:-:S02]  /*144a0*/  IABS R28, R28 ;  /* 0x0000001c001c7213 */ /* 0x000fc40000000000 */
[----:B------:R-:W-:Y:S02]  /*144b0*/  ISETP.GE.AND P4, PT, R21, R202, PT ;  /* 0x000000ca1500720c */ /* 0x000fe40003f86270 */
[----:B------:R-:W-:Y:S02]  /*144c0*/  ISETP.GT.AND P0, PT, R203, R21, PT ;  /* 0x00000015cb00720c */ /* 0x000fe40003f04270 */
[----:B------:R-:W-:Y:S01]  /*144d0*/  I2FP.F32.S32 R21, R29 ;  /* 0x0000001d00157245 */ /* 0x000fe20000201400 */
[----:B------:R-:W4:Y:S01]  /*144e0*/  MUFU.TANH R64, R64 ;  /* 0x0000004000407308 */ /* 0x000f220000002400 */
[----:B------:R-:W-:Y:S02]  /*144f0*/  I2FP.F32.S32 R14, R28 ;  /* 0x0000001c000e7245 */ /* 0x000fe40000201400 */
[----:B------:R-:W-:Y:S01]  /*14500*/  IADD3 R29, PT, PT, R48, 0x27, -R80 ;  /* 0x00000027301d7810 */ /* 0x000fe20007ffe850 */
[----:B-1----:R-:W-:Y:S01]  /*14510*/  FFMA.FTZ R28, R21, -UR14, R20 ;  /* 0x8000000e151c7c23 */ /* 0x002fe20008010014 */
[----:B------:R-:W-:Y:S01]  /*14520*/  FSEL R45, R45, -INF , !P5 ;  /* 0xff8000002d2d7808 */ /* 0x000fe20006800000 */
[----:B------:R-:W1:Y:S01]  /*14530*/  LDSM.16.M88.4 R20, [R3+0xb000] ;  /* 0x00b000000314783b */ /* 0x000e620000000200 */
[----:B---3--:R-:W-:Y:S01]  /*14540*/  FFMA.FTZ R31, R14, -UR14, R15 ;  /* 0x8000000e0e1f7c23 */ /* 0x008fe2000801000f */
[----:B------:R-:W-:Y:S01]  /*14550*/  IADD3 R14, PT, PT, R135, 0x27, -R80 ;  /* 0x00000027870e7810 */ /* 0x000fe20007ffe850 */
[----:B------:R-:W-:Y:S01]  /*14560*/  VIADD R15, R42, 0x11 ;  /* 0x000000112a0f7836 */ /* 0x000fe20000000000 */
[----:B------:R-:W-:Y:S01]  /*14570*/  FSEL R28, R28, -INF , !P3 ;  /* 0xff8000001c1c7808 */ /* 0x000fe20005800000 */
[----:B------:R-:W-:Y:S01]  /*14580*/  MUFU.TANH R65, R65 ;  /* 0x0000004100417308 */ /* 0x000fe20000002400 */
[----:B------:R-:W-:-:S02]  /*14590*/  IABS R14, R14 ;  /* 0x0000000e000e7213 */ /* 0x000fc40000000000 */
[----:B------:R-:W-:Y:S02]  /*145a0*/  IABS R33, R29 ;  /* 0x0000001d00217213 */ /* 0x000fe40000000000 */
[----:B------:R-:W-:Y:S01]  /*145b0*/  ISETP.GT.AND P5, PT, R205, R15, PT ;  /* 0x0000000fcd00720c */ /* 0x000fe20003fa4270 */
[----:B------:R-:W-:Y:S01]  /*145c0*/  IMAD.MOV.U32 R29, RZ, RZ, R14 ;  /* 0x000000ffff1d7224 */ /* 0x000fe200078e000e */
[----:B------:R-:W-:Y:S01]  /*145d0*/  FSEL R14, R28, -INF , !P1 ;  /* 0xff8000001c0e7808 */ /* 0x000fe20004800000 */
[----:B--2---:R-:W-:Y:S01]  /*145e0*/  HMMA.16816.F32.BF16 R60, R16, R24, R60 ;  /* 0x00000018103c723c */ /* 0x004fe2000004183c */
[----:B------:R-:W-:Y:S01]  /*145f0*/  FSEL R28, R31, -INF , !P0 ;  /* 0xff8000001f1c7808 */ /* 0x000fe20004000000 */
[----:B------:R-:W-:Y:S01]  /*14600*/  VIADD R25, R42, 0x18 ;  /* 0x000000182a197836 */ /* 0x000fe20000000000 */
[C---:B------:R-:W-:Y:S02]  /*14610*/  ISETP.GE.AND P3, PT, R15.reuse, R204, PT ;  /* 0x000000cc0f00720c */ /* 0x040fe40003f66270 */
[----:B------:R-:W-:-:S02]  /*14620*/  ISETP.GE.AND P1, PT, R15, R202, PT ;  /* 0x000000ca0f00720c */ /* 0x000fc40003f26270 */
[----:B------:R-:W-:Y:S01]  /*14630*/  ISETP.GT.AND P0, PT, R203, R15, PT ;  /* 0x0000000fcb00720c */ /* 0x000fe20003f04270 */
[----:B------:R-:W-:Y:S01]  /*14640*/  HMMA.16816.F32.BF16 R36, R16, R26, R56 ;  /* 0x0000001a1024723c */ /* 0x000fe20000041838 */
[----:B------:R-:W-:Y:S01]  /*14650*/  I2FP.F32.S32 R15, R33 ;  /* 0x00000021000f7245 */ /* 0x000fe20000201400 */
[----:B------:R-:W-:Y:S01]  /*14660*/  VIADD R33, R42, 0x20 ;  /* 0x000000202a217836 */ /* 0x000fe20000000000 */
[----:B------:R-:W-:Y:S02]  /*14670*/  I2FP.F32.S32 R29, R29 ;  /* 0x0000001d001d7245 */ /* 0x000fe40000201400 */
[----:B------:R-:W-:Y:S01]  /*14680*/  IADD3 R24, PT, PT, R135, 0x20, -R80 ;  /* 0x0000002087187810 */ /* 0x000fe20007ffe850 */
[----:B------:R-:W-:Y:S01]  /*14690*/  FFMA.FTZ R31, R15, -UR14, R30 ;  /* 0x8000000e0f1f7c23 */ /* 0x000fe2000801001e */
[----:B------:R-:W-:Y:S01]  /*146a0*/  FMUL.FTZ R30, R66, UR9 ;  /* 0x00000009421e7c20 */ /* 0x000fe20008410000 */
[----:B----4-:R-:W-:Y:S01]  /*146b0*/  FFMA.FTZ R29, R29, -UR14, R32 ;  /* 0x8000000e1d1d7c23 */ /* 0x010fe20008010020 */
[----:B------:R-:W-:-:S02]  /*146c0*/  IADD3 R32, PT, PT, R48, 0x20, -R80 ;  /* 0x0000002030207810 */ /* 0x000fc40007ffe850 */
[----:B------:R-:W-:Y:S02]  /*146d0*/  FSEL R15, R28, -INF , !P4 ;  /* 0xff8000001c0f7808 */ /* 0x000fe40006000000 */
[----:B------:R-:W2:Y:S01]  /*146e0*/  MUFU.TANH R30, R30 ;  /* 0x0000001e001e7308 */ /* 0x000ea20000002400 */
[----:B------:R-:W-:Y:S02]  /*146f0*/  FSEL R28, R29, -INF , !P5 ;  /* 0xff8000001d1c7808 */ /* 0x000fe40006800000 */
[----:B------:R-:W-:Y:S02]  /*14700*/  IABS R32, R32 ;  /* 0x0000002000207213 */ /* 0x000fe40000000000 */
[----:B------:R-:W-:Y:S01]  /*14710*/  IABS R29, R24 ;  /* 0x00000018001d7213 */ /* 0x000fe20000000000 */
[----:B-1----:R-:W-:Y:S01]  /*14720*/  HMMA.16816.F32.BF16 R60, R4, R20, R60 ;  /* 0x00000014043c723c */ /* 0x002fe2000004183c */
[----:B------:R-:W-:Y:S02]  /*14730*/  FSEL R24, R28, -INF , !P3 ;  /* 0xff8000001c187808 */ /* 0x000fe40005800000 */
[----:B------:R-:W-:-:S02]  /*14740*/  FSEL R28, R31, -INF , !P0 ;  /* 0xff8000001f1c7808 */ /* 0x000fc40004000000 */
[-C--:B------:R-:W-:Y:S02]  /*14750*/  ISETP.GT.AND P4, PT, R205, R25.reuse, PT ;  /* 0x00000019cd00720c */ /* 0x080fe40003f84270 */
[C---:B------:R-:W-:Y:S01]  /*14760*/  ISETP.GE.AND P5, PT, R25.reuse, R204, PT ;  /* 0x000000cc1900720c */ /* 0x040fe20003fa6270 */
[----:B------:R-:W-:Y:S01]  /*14770*/  HMMA.16816.F32.BF16 R36, R4, R22, R36 ;  /* 0x000000160424723c */ /* 0x000fe20000041824 */
[----:B------:R-:W-:Y:S02]  /*14780*/  ISETP.GE.AND P3, PT, R25, R202, PT ;  /* 0x000000ca1900720c */ /* 0x000fe40003f66270 */
[----:B------:R-:W-:Y:S01]  /*14790*/  ISETP.GT.AND P0, PT, R203, R25, PT ;  /* 0x00000019cb00720c */ /* 0x000fe20003f04270 */
[----:B------:R-:W-:Y:S01]  /*147a0*/  IMAD.MOV.U32 R25, RZ, RZ, R32 ;  /* 0x000000ffff197224 */ /* 0x000fe200078e0020 */
[----:B------:R-:W-:Y:S02]  /*147b0*/  I2FP.F32.S32 R29, R29 ;  /* 0x0000001d001d7245 */ /* 0x000fe40000201400 */
[----:B------:R-:W-:-:S02]  /*147c0*/  IADD3 R20, PT, PT, R135, 0x1f, -R80 ;  /* 0x0000001f87147810 */ /* 0x000fc40007ffe850 */
[----:B------:R-:W-:Y:S01]  /*147d0*/  I2FP.F32.S32 R21, R25 ;  /* 0x0000001900157245 */ /* 0x000fe20000201400 */
[----:B------:R-:W-:Y:S01]  /*147e0*/  FFMA.FTZ R64, R29, -UR14, R64 ;  /* 0x8000000e1d407c23 */ /* 0x000fe20008010040 */
[----:B------:R-:W-:Y:S01]  /*147f0*/  IABS R20, R20 ;  /* 0x0000001400147213 */ /* 0x000fe20000000000 */
[----:B------:R-:W-:Y:S02]  /*14800*/  VIADD R25, R42, 0x19 ;  /* 0x000000192a197836 */ /* 0x000fe40000000000 */
[----:B------:R-:W-:Y:S01]  /*14810*/  FMUL.FTZ R32, R60, UR9 ;  /* 0x000000093c207c20 */ /* 0x000fe20008410000 */
[----:B--2---:R-:W-:Y:S01]  /*14820*/  FFMA.FTZ R29, R21, -UR14, R30 ;  /* 0x8000000e151d7c23 */ /* 0x004fe2000801001e */
[----:B------:R-:W-:Y:S01]  /*14830*/  FSEL R21, R28, -INF , !P1 ;  /* 0xff8000001c157808 */ /* 0x000fe20004800000 */
[----:B------:R-:W1:Y:S01]  /*14840*/  MUFU.TANH R30, R67 ;  /* 0x00000043001e7308 */ /* 0x000e620000002400 */
[----:B------:R-:W-:Y:S01]  /*14850*/  IMAD.MOV.U32 R34, RZ, RZ, R20 ;  /* 0x000000ffff227224 */ /* 0x000fe200078e0014 */
[----:B------:R-:W-:Y:S01]  /*14860*/  IADD3 R28, PT, PT, R48, 0x1f, -R80 ;  /* 0x0000001f301c7810 */ /* 0x000fe20007ffe850 */
[----:B------:R-:W-:Y:S01]  /*14870*/  FMUL.FTZ R61, R61, UR9 ;  /* 0x000000093d3d7c20 */ /* 0x000fe20008410000 */
[----:B------:R-:W-:Y:S01]  /*14880*/  FSEL R64, R64, -INF , !P4 ;  /* 0xff80000040407808 */ /* 0x000fe20006000000 */
[----:B------:R-:W-:Y:S01]  /*14890*/  FMUL.FTZ R56, R63, UR9 ;  /* 0x000000093f387c20 */ /* 0x000fe20008410000 */
[----:B------:R-:W-:Y:S01]  /*148a0*/  IABS R31, R28 ;  /* 0x0000001c001f7213 */ /* 0x000fe20000000000 */
[----:B------:R-:W-:Y:S01]  /*148b0*/  FMUL.FTZ R36, R36, UR9 ;  /* 0x0000000924247c20 */ /* 0x000fe20008410000 */
[----:B------:R-:W-:Y:S01]  /*148c0*/  I2FP.F32.S32 R34, R34 ;  /* 0x0000002200227245 */ /* 0x000fe20000201400 */
[----:B------:R-:W2:Y:S01]  /*148d0*/  MUFU.TANH R32, R32 ;  /* 0x0000002000207308 */ /* 0x000ea20000002400 */
[----:B------:R-:W-:Y:S01]  /*148e0*/  FSEL R20, R64, -INF , !P5 ;  /* 0xff80000040147808 */ /* 0x000fe20006800000 */
[----:B------:R-:W-:Y:S01]  /*148f0*/  FMUL.FTZ R38, R38, UR9 ;  /* 0x0000000926267c20 */ /* 0x000fe20008410000 */
[----:B------:R-:W-:Y:S01]  /*14900*/  FSEL R28, R29, -INF , !P0 ;  /* 0xff8000001d1c7808 */ /* 0x000fe20004000000 */
[----:B------:R-:W-:Y:S01]  /*14910*/  FFMA.FTZ R65, R34, -UR14, R65 ;  /* 0x8000000e22417c23 */ /* 0x000fe20008010041 */
[-C--:B------:R-:W-:Y:S01]  /*14920*/  ISETP.GT.AND P1, PT, R205, R25.reuse, PT ;  /* 0x00000019cd00720c */ /* 0x080fe20003f24270 */
[----:B------:R-:W-:Y:S01]  /*14930*/  FMUL.FTZ R34, R62, UR9 ;  /* 0x000000093e227c20 */ /* 0x000fe20008410000 */
[C---:B------:R-:W-:Y:S01]  /*14940*/  ISETP.GE.AND P4, PT, R25.reuse, R204, PT ;  /* 0x000000cc1900720c */ /* 0x040fe20003f86270 */
[----:B------:R-:W-:Y:S01]  /*14950*/  MUFU.TANH R22, R61 ;  /* 0x0000003d00167308 */ /* 0x000fe20000002400 */
[----:B------:R-:W-:Y:S01]  /*14960*/  ISETP.GE.AND P5, PT, R25, R202, PT ;  /* 0x000000ca1900720c */ /* 0x000fe20003fa6270 */
[----:B------:R-:W-:Y:S01]  /*14970*/  FMUL.FTZ R37, R37, UR9 ;  /* 0x0000000925257c20 */ /* 0x000fe20008410000 */
[----:B------:R-:W-:-:S02]  /*14980*/  ISETP.GT.AND P0, PT, R203, R25, PT ;  /* 0x00000019cb00720c */ /* 0x000fc40003f04270 */
[----:B------:R-:W-:Y:S02]  /*14990*/  I2FP.F32.S32 R25, R31 ;  /* 0x0000001f00197245 */ /* 0x000fe40000201400 */
[--C-:B------:R-:W-:Y:S01]  /*149a0*/  IADD3 R51, PT, PT, R135, 0x18, -R80.reuse ;  /* 0x0000001887337810 */ /* 0x100fe20007ffe850 */
[----:B------:R-:W3:Y:S01]  /*149b0*/  MUFU.TANH R34, R34 ;  /* 0x0000002200227308 */ /* 0x000ee20000002400 */
[----:B------:R-:W-:Y:S01]  /*149c0*/  IADD3 R35, PT, PT, R48, 0x18, -R80 ;  /* 0x0000001830237810 */ /* 0x000fe20007ffe850 */
[----:B-1----:R-:W-:Y:S01]  /*149d0*/  FFMA.FTZ R27, R25, -UR14, R30 ;  /* 0x8000000e191b7c23 */ /* 0x002fe2000801001e */
[----:B------:R-:W-:Y:S02]  /*149e0*/  FSEL R25, R28, -INF , !P3 ;  /* 0xff8000001c197808 */ /* 0x000fe40005800000 */
[----:B------:R1:W4:Y:S01]  /*149f0*/  LDSM.16.M88.4 R28, [R11+0xb800] ;  /* 0x00b800000b1c783b */ /* 0x0003220000000200 */
[----:B------:R-:W-:Y:S02]  /*14a00*/  FSEL R26, R65, -INF , !P1 ;  /* 0xff800000411a7808 */ /* 0x000fe40004800000 */
[----:B------:R-:W-:Y:S01]  /*14a10*/  IABS R51, R51 ;  /* 0x0000003300337213 */ /* 0x000fe20000000000 */
[----:B------:R-:W4:Y:S01]  /*14a20*/  MUFU.TANH R56, R56 ;  /* 0x0000003800387308 */ /* 0x000f220000002400 */
[----:B------:R-:W-:-:S02]  /*14a30*/  IABS R35, R35 ;  /* 0x0000002300237213 */ /* 0x000fc40000000000 */
[----:B------:R-:W-:Y:S02]  /*14a40*/  FSEL R26, R26, -INF , !P4 ;  /* 0xff8000001a1a7808 */ /* 0x000fe40006000000 */
[----:B------:R-:W-:Y:S02]  /*14a50*/  FSEL R27, R27, -INF , !P0 ;  /* 0xff8000001b1b7808 */ /* 0x000fe40004000000 */
[-C--:B------:R-:W-:Y:S01]  /*14a60*/  ISETP.GT.AND P3, PT, R205, R33.reuse, PT ;  /* 0x00000021cd00720c */ /* 0x080fe20003f64270 */
[----:B------:R-:W4:Y:S01]  /*14a70*/  MUFU.TANH R36, R36 ;  /* 0x0000002400247308 */ /* 0x000f220000002400 */
[C---:B------:R-:W-:Y:S02]  /*14a80*/  ISETP.GE.AND P1, PT, R33.reuse, R204, PT ;  /* 0x000000cc2100720c */ /* 0x040fe40003f26270 */
[----:B------:R-:W-:Y:S02]  /*14a90*/  ISETP.GE.AND P4, PT, R33, R202, PT ;  /* 0x000000ca2100720c */ /* 0x000fe40003f86270 */
[----:B------:R-:W-:-:S02]  /*14aa0*/  ISETP.GT.AND P0, PT, R203, R33, PT ;  /* 0x00000021cb00720c */ /* 0x000fc40003f04270 */
[----:B------:R-:W-:Y:S01]  /*14ab0*/  I2FP.F32.S32 R33, R51 ;  /* 0x0000003300217245 */ /* 0x000fe20000201400 */
[----:B------:R-:W-:Y:S01]  /*14ac0*/  VIADD R51, R42, 0x21 ;  /* 0x000000212a337836 */ /* 0x000fe20000000000 */
[----:B------:R-:W-:Y:S01]  /*14ad0*/  IADD3 R57, PT, PT, R135, 0x17, -R80 ;  /* 0x0000001787397810 */ /* 0x000fe20007ffe850 */
[----:B------:R-:W-:Y:S01]  /*14ae0*/  MUFU.TANH R37, R37 ;  /* 0x0000002500257308 */ /* 0x000fe20000002400 */
[----:B-1----:R-:W-:Y:S01]  /*14af0*/  I2FP.F32.S32 R11, R35 ;  /* 0x00000023000b7245 */ /* 0x002fe20000201400 */
[----:B--2---:R-:W-:Y:S01]  /*14b00*/  FFMA.FTZ R23, R33, -UR14, R32 ;  /* 0x8000000e21177c23 */ /* 0x004fe20008010020 */
[----:B------:R-:W-:-:S03]  /*14b10*/  IABS R57, R57 ;  /* 0x0000003900397213 */ /* 0x000fc60000000000 */
[----:B---3--:R-:W-:Y:S01]  /*14b20*/  FFMA.FTZ R207, R11, -UR14, R34 ;  /* 0x8000000e0bcf7c23 */ /* 0x008fe20008010022 */
[----:B------:R-:W-:Y:S01]  /*14b30*/  FSEL R23, R23, -INF , !P3 ;  /* 0xff80000017177808 */ /* 0x000fe20005800000 */
[----:B------:R1:W2:Y:S01]  /*14b40*/  LDSM.16.M88.4 R32, [R3+0xb800] ;  /* 0x00b800000320783b */ /* 0x0002a20000000200 */
[----:B------:R-:W-:Y:S01]  /*14b50*/  FSEL R11, R27, -INF , !P5 ;  /* 0xff8000001b0b7808 */ /* 0x000fe20006800000 */
[----:B------:R-:W-:-:S04]  /*14b60*/  DEPBAR.LE SB0, 0x0 ;  /* 0x000080000000791a */ /* 0x000fc80000000000 */
[----:B------:R-:W-:Y:S02]  /*14b70*/  FSEL R206, R23, -INF , !P1 ;  /* 0xff80000017ce7808 */ /* 0x000fe40004800000 */
[C-C-:B------:R-:W-:Y:S02]  /*14b80*/  IADD3 R27, PT, PT, R48.reuse, 0x17, -R80.reuse ;  /* 0x00000017301b7810 */ /* 0x140fe40007ffe850 */
[----:B------:R-:W-:Y:S01]  /*14b90*/  I2FP.F32.S32 R23, R57 ;  /* 0x0000003900177245 */ /* 0x000fe20000201400 */
[C---:B----4-:R-:W-:Y:S01]  /*14ba0*/  HMMA.16816.F32.BF16 R52, R16.reuse, R28, R52 ;  /* 0x0000001c1034723c */ /* 0x050fe20000041834 */
[-C--:B------:R-:W-:Y:S02]  /*14bb0*/  ISETP.GT.AND P5, PT, R205, R51.reuse, PT ;  /* 0x00000033cd00720c */ /* 0x080fe40003fa4270 */
[----:B------:R-:W-:Y:S01]  /*14bc0*/  IADD3 R28, PT, PT, R48, 0x10, -R80 ;  /* 0x00000010301c7810 */ /* 0x000fe20007ffe850 */
[----:B------:R-:W-:Y:S01]  /*14bd0*/  FFMA.FTZ R22, R23, -UR14, R22 ;  /* 0x8000000e17167c23 */ /* 0x000fe20008010016 */
[----:B------:R-:W-:Y:S01]  /*14be0*/  FSEL R207, R207, -INF , !P0 ;  /* 0xff800000cfcf7808 */ /* 0x000fe20004000000 */
[----:B------:R-:W-:Y:S01]  /*14bf0*/  VIADD R23, R42, 0x28 ;  /* 0x000000282a177836 */ /* 0x000fe20000000000 */
[----:B------:R-:W-:Y:S01]  /*14c00*/  ISETP.GT.AND P0, PT, R203, R51, PT ;  /* 0x00000033cb00720c */ /* 0x000fe20003f04270 */
[----:B------:R-:W-:Y:S01]  /*14c10*/  HMMA.16816.F32.BF16 R76, R16, R30, R76 ;  /* 0x0000001e104c723c */ /* 0x000fe2000004184c */
[----:B------:R-:W-:Y:S01]  /*14c20*/  FSEL R190, R22, -INF , !P5 ;  /* 0xff80000016be7808 */ /* 0x000fe20006800000 */
[----:B------:R-:W-:Y:S01]  /*14c30*/  VIADD R16, R42, 0x30 ;  /* 0x000000302a107836 */ /* 0x000fe20000000000 */
[----:B------:R-:W3:Y:S01]  /*14c40*/  MUFU.TANH R22, R38 ;  /* 0x0000002600167308 */ /* 0x000ee20000002400 */
[----:B-1----:R-:W-:-:S02]  /*14c50*/  IABS R3, R27 ;  /* 0x0000001b00037213 */ /* 0x002fc40000000000 */
[----:B------:R-:W-:Y:S02]  /*14c60*/  IABS R28, R28 ;  /* 0x0000001c001c7213 */ /* 0x000fe40000000000 */
[----:B------:R-:W-:Y:S02]  /*14c70*/  I2FP.F32.S32 R3, R3 ;  /* 0x0000000300037245 */ /* 0x000fe40000201400 */
[----:B------:R-:W-:Y:S02]  /*14c80*/  IADD3 R27, PT, PT, R135, 0x10, -R80 ;  /* 0x00000010871b7810 */ /* 0x000fe40007ffe850 */
[----:B------:R-:W-:Y:S01]  /*14c90*/  ISETP.GE.AND P3, PT, R51, R204, PT ;  /* 0x000000cc3300720c */ /* 0x000fe20003f66270 */
[----:B------:R-:W-:Y:S01]  /*14ca0*/  FFMA.FTZ R3, R3, -UR14, R56 ;  /* 0x8000000e03037c23 */ /* 0x000fe20008010038 */
[----:B------:R-:W-:Y:S02]  /*14cb0*/  IABS R27, R27 ;  /* 0x0000001b001b7213 */ /* 0x000fe40000000000 */
[----:B------:R-:W-:-:S02]  /*14cc0*/  FSEL R207, R207, -INF , !P4 ;  /* 0xff800000cfcf7808 */ /* 0x000fc40006000000 */
[----:B------:R-:W-:Y:S01]  /*14cd0*/  FSEL R193, R3, -INF , !P0 ;  /* 0xff80000003c17808 */ /* 0x000fe20004000000 */
[----:B------:R-:W-:Y:S01]  /*14ce0*/  IMAD.MOV.U32 R3, RZ, RZ, R28 ;  /* 0x000000ffff037224 */ /* 0x000fe200078e001c */
[----:B------:R-:W-:Y:S01]  /*14cf0*/  FSEL R190, R190, -INF , !P3 ;  /* 0xff800000bebe7808 */ /* 0x000fe20005800000 */
[C---:B--2---:R-:W-:Y:S01]  /*14d00*/  HMMA.16816.F32.BF16 R52, R4.reuse, R32, R52 ;  /* 0x000000200434723c */ /* 0x044fe20000041834 */
[-C--:B------:R-:W-:Y:S01]  /*14d10*/  ISETP.GT.AND P4, PT, R205, R23.reuse, PT ;  /* 0x00000017cd00720c */ /* 0x080fe20003f84270 */
[----:B------:R-:W-:Y:S01]  /*14d20*/  FMUL.FTZ R28, R39, UR9 ;  /* 0x00000009271c7c20 */ /* 0x000fe20008410000 */
[C---:B------:R-:W-:Y:S02]  /*14d30*/  ISETP.GE.AND P5, PT, R23.reuse, R204, PT ;  /* 0x000000cc1700720c */ /* 0x040fe40003fa6270 */
[-C--:B------:R-:W-:Y:S02]  /*14d40*/  ISETP.GE.AND P3, PT, R23, R202.reuse, PT ;  /* 0x000000ca1700720c */ /* 0x080fe40003f66270 */
[----:B------:R-:W-:Y:S01]  /*14d50*/  ISETP.GT.AND P0, PT, R203, R23, PT ;  /* 0x00000017cb00720c */ /* 0x000fe20003f04270 */
[----:B------:R-:W1:Y:S01]  /*14d60*/  MUFU.TANH R28, R28 ;  /* 0x0000001c001c7308 */ /* 0x000e620000002400 */
[----:B------:R-:W-:Y:S01]  /*14d70*/  I2FP.F32.S32 R23, R27 ;  /* 0x0000001b00177245 */ /* 0x000fe20000201400 */
[----:B------:R-:W-:Y:S01]  /*14d80*/  HMMA.16816.F32.BF16 R76, R4, R34, R76 ;  /* 0x00000022044c723c */ /* 0x000fe2000004184c */
[----:B------:R-:W-:Y:S01]  /*14d90*/  I2FP.F32.S32 R27, R3 ;  /* 0x00000003001b7245 */ /* 0x000fe20000201400 */
[----:B------:R-:W-:Y:S01]  /*14da0*/  VIADD R3, R42, 0x29 ;  /* 0x000000292a037836 */ /* 0x000fe20000000000 */
[----:B------:R-:W-:Y:S01]  /*14db0*/  IADD3 R29, PT, PT, R48, 0xf, -R80 ;  /* 0x0000000f301d7810 */ /* 0x000fe20007ffe850 */
[----:B------:R-:W-:Y:S01]  /*14dc0*/  FFMA.FTZ R23, R23, -UR14, R36 ;  /* 0x8000000e17177c23 */ /* 0x000fe20008010024 */
[----:B------:R-:W-:Y:S01]  /*14dd0*/  ISETP.GE.AND P1, PT, R51, R202, PT ;  /* 0x000000ca3300720c */ /* 0x000fe20003f26270 */
[----:B---3--:R-:W-:Y:S01]  /*14de0*/  FFMA.FTZ R27, R27, -UR14, R22 ;  /* 0x8000000e1b1b7c23 */ /* 0x008fe20008010016 */
[----:B------:R-:W-:-:S02]  /*14df0*/  IADD3 R22, PT, PT, R135, 0xf, -R80 ;  /* 0x0000000f87167810 */ /* 0x000fc40007ffe850 */
[----:B------:R-:W-:Y:S01]  /*14e00*/  FSEL R188, R23, -INF , !P4 ;  /* 0xff80000017bc7808 */ /* 0x000fe20006000000 */
[----:B------:R-:W-:Y:S01]  /*14e10*/  FMUL.FTZ R52, R52, UR9 ;  /* 0x0000000934347c20 */ /* 0x000fe20008410000 */
[----:B------:R-:W-:Y:S01]  /*14e20*/  IABS R22, R22 ;  /* 0x0000001600167213 */ /* 0x000fe20000000000 */
        /* <DEDUP_REMOVED lines=9> */
[----:B------:R-:W-:Y:S01]  /*14ec0*/  FSEL R191, R27, -INF , !P0 ;  /* 0xff8000001bbf7808 */ /* 0x000fe20004000000 */
[----:B------:R-:W-:Y:S01]  /*14ed0*/  FMUL.FTZ R78, R78, UR9 ;  /* 0x000000094e4e7c20 */ /* 0x000fe20008410000 */
[-C--:B------:R-:W-:Y:S01]  /*14ee0*/  ISETP.GT.AND P1, PT, R205, R3.reuse, PT ;  /* 0x00000003cd00720c */ /* 0x080fe20003f24270 */
[----:B------:R-:W3:Y:S01]  /*14ef0*/  MUFU.TANH R17, R17 ;  /* 0x0000001100117308 */ /* 0x000ee20000002400 */
[C---:B------:R-:W-:Y:S01]  /*14f00*/  ISETP.GE.AND P4, PT, R3.reuse, R204, PT ;  /* 0x000000cc0300720c */ /* 0x040fe20003f86270 */
[----:B------:R-:W-:Y:S01]  /*14f10*/  FMUL.FTZ R76, R76, UR9 ;  /* 0x000000094c4c7c20 */ /* 0x000fe20008410000 */
[----:B------:R-:W-:Y:S01]  /*14f20*/  ISETP.GE.AND P5, PT, R3, R202, PT ;  /* 0x000000ca0300720c */ /* 0x000fe20003fa6270 */
[----:B------:R-:W-:Y:S01]  /*14f30*/  FMUL.FTZ R77, R77, UR9 ;  /* 0x000000094d4d7c20 */ /* 0x000fe20008410000 */
[----:B------:R-:W-:Y:S01]  /*14f40*/  ISETP.GT.AND P0, PT, R203, R3, PT ;  /* 0x00000003cb00720c */ /* 0x000fe20003f04270 */
[----:B------:R-:W-:Y:S01]  /*14f50*/  FMUL.FTZ R79, R79, UR9 ;  /* 0x000000094f4f7c20 */ /* 0x000fe20008410000 */
[----:B------:R-:W-:Y:S01]  /*14f60*/  I2FP.F32.S32 R3, R23 ;  /* 0x0000001700037245 */ /* 0x000fe20000201400 */
[----:B------:R-:W4:Y:S01]  /*14f70*/  MUFU.TANH R4, R4 ;  /* 0x0000000400047308 */ /* 0x000f220000002400 */
[----:B------:R-:W-:-:S02]  /*14f80*/  IADD3 R19, PT, PT, R135, 0x8, -R80 ;  /* 0x0000000887137810 */ /* 0x000fc40007ffe850 */
[----:B------:R-:W-:Y:S01]  /*14f90*/  FSEL R22, R22, -INF , !P1 ;  /* 0xff80000016167808 */ /* 0x000fe20004800000 */
[----:B-1----:R-:W-:Y:S01]  /*14fa0*/  FFMA.FTZ R3, R3, -UR14, R28 ;  /* 0x8000000e03037c23 */ /* 0x002fe2000801001c */
[----:B------:R-:W-:Y:S02]  /*14fb0*/  IADD3 R18, PT, PT, R48, 0x8, -R80 ;  /* 0x0000000830127810 */ /* 0x000fe40007ffe850 */
[----:B------:R-:W-:Y:S01]  /*14fc0*/  IABS R19, R19 ;  /* 0x0000001300137213 */ /* 0x000fe20000000000 */
[----:B------:R-:W1:Y:S01]  /*14fd0*/  MUFU.TANH R55, R55 ;  /* 0x0000003700377308 */ /* 0x000e620000002400 */
[----:B------:R-:W-:Y:S02]  /*14fe0*/  FSEL R191, R191, -INF , !P3 ;  /* 0xff800000bfbf7808 */ /* 0x000fe40005800000 */
[----:B------:R-:W-:Y:S02]  /*14ff0*/  FSEL R194, R22, -INF , !P4 ;  /* 0xff80000016c27808 */ /* 0x000fe40006000000 */
[----:B------:R-:W-:-:S02]  /*15000*/  FSEL R199, R3, -INF , !P0 ;  /* 0xff80000003c77808 */ /* 0x000fc40004000000 */
[----:B------:R-:W-:Y:S01]  /*15010*/  ISETP.GT.AND P3, PT, R205, R16, PT ;  /* 0x00000010cd00720c */ /* 0x000fe20003f64270 */
[----:B------:R-:W1:Y:S01]  /*15020*/  MUFU.TANH R78, R78 ;  /* 0x0000004e004e7308 */ /* 0x000e620000002400 */
[C---:B------:R-:W-:Y:S02]  /*15030*/  ISETP.GE.AND P1, PT, R16.reuse, R204, PT ;  /* 0x000000cc1000720c */ /* 0x040fe40003f26270 */
[----:B------:R-:W-:Y:S02]  /*15040*/  ISETP.GE.AND P4, PT, R16, R202, PT ;  /* 0x000000ca1000720c */ /* 0x000fe40003f86270 */
[----:B------:R-:W-:Y:S01]  /*15050*/  IABS R18, R18 ;  /* 0x0000001200127213 */ /* 0x000fe20000000000 */
[----:B------:R-:W-:Y:S01]  /*15060*/  BAR.SYNC.DEFER_BLOCKING 0x0 ;  /* 0x0000000000007b1d */ /* 0x000fe20000010000 */
[----:B------:R-:W-:Y:S01]  /*15070*/  ISETP.GT.AND P0, PT, R203, R16, PT ;  /* 0x00000010cb00720c */ /* 0x000fe20003f04270 */
[----:B------:R-:W-:Y:S01]  /*15080*/  IMAD.MOV.U32 R16, RZ, RZ, R19 ;  /* 0x000000ffff107224 */ /* 0x000fe200078e0013 */
[----:B------:R-:W-:Y:S01]  /*15090*/  FSEL R199, R199, -INF , !P5 ;  /* 0xff800000c7c77808 */ /* 0x000fe20006800000 */
[----:B------:R-:W-:Y:S01]  /*150a0*/  IMAD.MOV.U32 R3, RZ, RZ, R18 ;  /* 0x000000ffff037224 */ /* 0x000fe200078e0012 */
[----:B------:R-:W-:Y:S01]  /*150b0*/  IADD3 R7, PT, PT, R48, 0x7, -R80 ;  /* 0x0000000730077810 */ /* 0x000fe20007ffe850 */
[----:B------:R-:W1:Y:S01]  /*150c0*/  MUFU.TANH R76, R76 ;  /* 0x0000004c004c7308 */ /* 0x000e620000002400 */
[----:B------:R-:W-:-:S02]  /*150d0*/  I2FP.F32.S32 R5, R16 ;  /* 0x0000001000057245 */ /* 0x000fc40000201400 */
[----:B------:R-:W-:Y:S01]  /*150e0*/  I2FP.F32.S32 R6, R3 ;  /* 0x0000000300067245 */ /* 0x000fe20000201400 */
[----:B------:R-:W-:Y:S01]  /*150f0*/  VIADD R3, R42, 0x31 ;  /* 0x000000312a037836 */ /* 0x000fe20000000000 */
[----:B------:R-:W-:Y:S01]  /*15100*/  IADD3 R16, PT, PT, R135, 0x7, -R80 ;  /* 0x0000000787107810 */ /* 0x000fe20007ffe850 */
[----:B--2---:R-:W-:Y:S01]  /*15110*/  FFMA.FTZ R5, R5, -UR14, R52 ;  /* 0x8000000e05057c23 */ /* 0x004fe20008010034 */
[----:B------:R-:W-:Y:S01]  /*15120*/  IABS R7, R7 ;  /* 0x0000000700077213 */ /* 0x000fe20000000000 */
[----:B---3--:R-:W-:Y:S01]  /*15130*/  FFMA.FTZ R6, R6, -UR14, R17 ;  /* 0x8000000e06067c23 */ /* 0x008fe20008010011 */
[----:B------:R-:W-:Y:S01]  /*15140*/  IABS R16, R16 ;  /* 0x0000001000107213 */ /* 0x000fe20000000000 */
[----:B------:R-:W2:Y:S01]  /*15150*/  MUFU.TANH R77, R77 ;  /* 0x0000004d004d7308 */ /* 0x000ea20000002400 */
[----:B------:R-:W-:Y:S01]  /*15160*/  FSEL R5, R5, -INF , !P3 ;  /* 0xff80000005057808 */ /* 0x000fe20005800000 */
[----:B------:R-:W-:Y:S01]  /*15170*/  VIADD R42, R42, 0x39 ;  /* 0x000000392a2a7836 */ /* 0x000fe20000000000 */
[----:B------:R-:W-:-:S02]  /*15180*/  FSEL R6, R6, -INF , !P0 ;  /* 0xff80000006067808 */ /* 0x000fc40004000000 */
[----:B------:R-:W-:Y:S01]  /*15190*/  FSEL R178, R5, -INF , !P1 ;  /* 0xff80000005b27808 */ /* 0x000fe20004800000 */
[----:B------:R-:W-:Y:S01]  /*151a0*/  IMAD.IADD R5, R135, 0x1, -R80 ;  /* 0x0000000187057824 */ /* 0x000fe200078e0a50 */
[-C--:B------:R-:W-:Y:S01]  /*151b0*/  ISETP.GT.AND P5, PT, R205, R3.reuse, PT ;  /* 0x00000003cd00720c */ /* 0x080fe20003fa4270 */
[----:B------:R-:W3:Y:S01]  /*151c0*/  MUFU.TANH R79, R79 ;  /* 0x0000004f004f7308 */ /* 0x000ee20000002400 */
[C---:B------:R-:W-:Y:S02]  /*151d0*/  ISETP.GE.AND P3, PT, R3.reuse, R204, PT ;  /* 0x000000cc0300720c */ /* 0x040fe40003f66270 */
[----:B------:R-:W-:Y:S02]  /*151e0*/  ISETP.GE.AND P1, PT, R3, R202, PT ;  /* 0x000000ca0300720c */ /* 0x000fe40003f26270 */
[----:B------:R-:W-:Y:S02]  /*151f0*/  ISETP.GT.AND P0, PT, R203, R3, PT ;  /* 0x00000003cb00720c */ /* 0x000fe40003f04270 */
[----:B------:R-:W-:-:S02]  /*15200*/  I2FP.F32.S32 R3, R16 ;  /* 0x0000001000037245 */ /* 0x000fc40000201400 */
[----:B------:R-:W-:Y:S02]  /*15210*/  I2FP.F32.S32 R16, R7 ;  /* 0x0000000700107245 */ /* 0x000fe40000201400 */
[----:B------:R-:W-:Y:S01]  /*15220*/  IABS R5, R5 ;  /* 0x0000000500057213 */ /* 0x000fe20000000000 */
[----:B----4-:R-:W-:Y:S01]  /*15230*/  FFMA.FTZ R3, R3, -UR14, R4 ;  /* 0x8000000e03037c23 */ /* 0x010fe20008010004 */
[C-C-:B------:R-:W-:Y:S01]  /*15240*/  IMAD.IADD R4, R48.reuse, 0x1, -R80.reuse ;  /* 0x0000000130047824 */ /* 0x140fe200078e0a50 */
[--C-:B------:R-:W-:Y:S01]  /*15250*/  IADD3 R48, PT, PT, R48, -0x1, -R80.reuse ;  /* 0xffffffff30307810 */ /* 0x100fe20007ffe850 */
[----:B-1----:R-:W-:Y:S01]  /*15260*/  FFMA.FTZ R16, R16, -UR14, R55 ;  /* 0x8000000e10107c23 */ /* 0x002fe20008010037 */
[----:B------:R-:W-:Y:S02]  /*15270*/  IADD3 R80, PT, PT, R135, -0x1, -R80 ;  /* 0xffffffff87507810 */ /* 0x000fe40007ffe850 */
[----:B------:R-:W-:Y:S02]  /*15280*/  FSEL R3, R3, -INF , !P5 ;  /* 0xff80000003037808 */ /* 0x000fe40006800000 */
[----:B------:R-:W-:-:S02]  /*15290*/  IABS R4, R4 ;  /* 0x0000000400047213 */ /* 0x000fc40000000000 */
[----:B------:R-:W-:Y:S02]  /*152a0*/  FSEL R176, R3, -INF , !P3 ;  /* 0xff80000003b07808 */ /* 0x000fe40005800000 */
[----:B------:R-:W-:Y:S02]  /*152b0*/  IABS R80, R80 ;  /* 0x0000005000507213 */ /* 0x000fe40000000000 */
[----:B------:R-:W-:Y:S02]  /*152c0*/  I2FP.F32.S32 R3, R4 ;  /* 0x0000000400037245 */ /* 0x000fe40000201400 */
[----:B------:R-:W-:Y:S02]  /*152d0*/  IABS R48, R48 ;  /* 0x0000003000307213 */ /* 0x000fe40000000000 */
[----:B------:R-:W-:Y:S01]  /*152e0*/  I2FP.F32.S32 R5, R5 ;  /* 0x0000000500057245 */ /* 0x000fe20000201400 */
[----:B------:R-:W-:Y:S01]  /*152f0*/  FFMA.FTZ R3, R3, -UR14, R78 ;  /* 0x8000000e03037c23 */ /* 0x000fe2000801004e */
[----:B------:R-:W-:-:S02]  /*15300*/  I2FP.F32.S32 R80, R80 ;  /* 0x0000005000507245 */ /* 0x000fc40000201400 */
[----:B------:R-:W-:Y:S01]  /*15310*/  FSEL R16, R16, -INF , !P0 ;  /* 0xff80000010107808 */ /* 0x000fe20004000000 */
[----:B------:R-:W-:Y:S01]  /*15320*/  FFMA.FTZ R5, R5, -UR14, R76 ;  /* 0x8000000e05057c23 */ /* 0x000fe2000801004c */
[----:B------:R-:W-:Y:S01]  /*15330*/  I2FP.F32.S32 R48, R48 ;  /* 0x0000003000307245 */ /* 0x000fe20000201400 */
[----:B--2---:R-:W-:Y:S01]  /*15340*/  FFMA.FTZ R77, R80, -UR14, R77 ;  /* 0x8000000e504d7c23 */ /* 0x004fe2000801004d */
[-C--:B------:R-:W-:Y:S02]  /*15350*/  ISETP.GT.AND P0, PT, R203, R49.reuse, PT ;  /* 0x00000031cb00720c */ /* 0x080fe40003f04270 */
[----:B------:R-:W-:Y:S01]  /*15360*/  FSEL R175, R6, -INF , !P4 ;  /* 0xff80000006af7808 */ /* 0x000fe20006000000 */
[----:B---3--:R-:W-:Y:S01]  /*15370*/  FFMA.FTZ R48, R48, -UR14, R79 ;  /* 0x8000000e30307c23 */ /* 0x008fe2000801004f */
[----:B------:R-:W-:Y:S02]  /*15380*/  FSEL R173, R16, -INF , !P1 ;  /* 0xff80000010ad7808 */ /* 0x000fe40004800000 */
        /* <DEDUP_REMOVED lines=28> */
.L_x_5840:
        /* <DEDUP_REMOVED lines=62> */
.L_x_5841:
        /* <DEDUP_REMOVED lines=12> */
[--C-:B------:R-:W-:Y:S02]  /*159f0*/  @!P4 IMAD.MOV.U32 R4, RZ, RZ, R196.reuse ;  /* 0x000000ffff04c224 */ /* 0x100fe400078e00c4 */
[--C-:B------:R-:W-:Y:S01]  /*15a00*/  @!P4 IMAD.MOV.U32 R5, RZ, RZ, R195.reuse ;  /* 0x000000ffff05c224 */ /* 0x100fe200078e00c3 */
[----:B------:R-:W-:Y:S01]  /*15a10*/  IADD3.X R19, PT, PT, R7, UR8, RZ, P0, !PT ;  /* 0x0000000807137c10 */ /* 0x000fe200087fe4ff */
[----:B------:R-:W-:Y:S01]  /*15a20*/  @!P3 IMAD.MOV.U32 R12, RZ, RZ, R196 ;  /* 0x000000ffff0cb224 */ /* 0x000fe200078e00c4 */
[----:B------:R-:W-:Y:S01]  /*15a30*/  IADD3 R16, P0, PT, R18, UR9, RZ ;  /* 0x0000000912107c10 */ /* 0x000fe2000ff1e0ff */
[----:B------:R-:W-:Y:S01]  /*15a40*/  @!P3 IMAD.MOV.U32 R13, RZ, RZ, R195 ;  /* 0x000000ffff0db224 */ /* 0x000fe200078e00c3 */
[----:B------:R-:W-:Y:S01]  /*15a50*/  @!PT LDS RZ, [RZ] ;  /* 0x00000000fffff984 */ /* 0x000fe20000000800 */
[----:B------:R-:W-:Y:S01]  /*15a60*/  @!PT LDS RZ, [RZ] ;  /* 0x00000000fffff984 */ /* 0x000fe20000000800 */
[----:B------:R-:W-:Y:S01]  /*15a70*/  @!PT LDS RZ, [RZ] ;  /* 0x00000000fffff984 */ /* 0x000fe20000000800 */
[----:B------:R1:W-:Y:S02]  /*15a80*/  @!P4 LDGSTS.E.BYPASS.LTC128B.128 [R217+0x6000], desc[UR6][R4.64] ;  /* 0x0600000004d9cfae */ /* 0x0003e4000b981a06 */
[----:B------:R-:W-:-:S02]  /*15a90*/  IADD3.X R17, PT, PT, R19, UR8, RZ, P0, !PT ;  /* 0x0000000813117c10 */ /* 0x000fc400087fe4ff */
[----:B------:R2:W-:Y:S04]  /*15aa0*/  @P4 STS.128 [R217+0x6000], RZ ;  /* 0x006000ffd9004388 */ /* 0x0005e80000000c00 */
[----:B------:R-:W-:Y:S01]  /*15ab0*/  @!PT LDS RZ, [RZ] ;  /* 0x00000000fffff984 */ /* 0x000fe20000000800 */
[----:B------:R-:W-:Y:S01]  /*15ac0*/  @!PT LDS RZ, [RZ] ;  /* 0x00000000fffff984 */ /* 0x000fe20000000800 */
[----:B------:R-:W-:Y:S01]  /*15ad0*/  @!PT LDS RZ, [RZ] ;  /* 0x00000000fffff984 */ /* 0x000fe20000000800 */
[----:B------:R2:W-:Y:S04]  /*15ae0*/  @!P3 LDGSTS.E.BYPASS.LTC128B.128 [R217+0x8000], desc[UR6][R12.64+0x80] ;  /* 0x080000800cd9bfae */ /* 0x0005e8000b981a06 */
[----:B------:R2:W-:Y:S01]  /*15af0*/  @P3 STS.128 [R217+0x8000], RZ ;  /* 0x008000ffd9003388 */ /* 0x0005e20000000c00 */
        /* <DEDUP_REMOVED lines=53> */
.L_x_5839:
[----:B------:R-:W-:Y:S01]  /*15e50*/  FMNMX3.FTZ R3, R40, R44, R46, !PT ;  /* 0x0000002c28037276 */ /* 0x000fe2000781002e */
[----:B------:R-:W1:Y:S01]  /*15e60*/  S2R R185, SR_TID.X ;  /* 0x0000000000b97919 */ /* 0x000e620000002100 */
[----:B--2---:R-:W-:Y:S01]  /*15e70*/  FMNMX3.FTZ R4, R41, R43, R47, !PT ;  /* 0x0000002b29047276 */ /* 0x004fe2000781002f */
[----:B------:R-:W2:Y:S01]  /*15e80*/  LDCU UR8, c[0x0][0x45c] ;  /* 0x00008b80ff0877ac */ /* 0x000ea20008000800 */
        /* <DEDUP_REMOVED lines=22> */
[----:B------:R-:W-:Y:S02]  /*15ff0*/  LOP3.LUT R187, R186, 0x1c0, R0, 0xf8, !PT ;  /* 0x000001c0babb7812 */ /* 0x000fe400078ef800 */
[----:B---3--:R-:W-:-:S02]  /*16000*/  FMNMX.FTZ R7, R6, R7, !PT ;  /* 0x0000000706077209 */ /* 0x008fc40007810000 */
[----:B-1----:R-:W-:-:S03]  /*16010*/  FMNMX.FTZ R4, R5, R4, !PT ;  /* 0x0000000405047209 */ /* 0x002fc60007810000 */
[----:B------:R-:W1:Y:S01]  /*16020*/  SHFL.BFLY PT, R132, R7, 0x1, 0x1f ;  /* 0x0c201f0007847f89 */ /* 0x000e6200000e0000 */
        /* <DEDUP_REMOVED lines=9> */
[----:B-1----:R-:W-:-:S03]  /*160c0*/  FMNMX.FTZ R132, R7, R132, !PT ;  /* 0x0000008407847209 */ /* 0x002fc60007810000 */
[----:B------:R-:W-:Y:S01]  /*160d0*/  LDSM.16.MT88.4 R72, [R167+0x10000] ;  /* 0x01000000a748783b */ /* 0x000fe20000004200 */
[----:B---3--:R-:W-:Y:S01]  /*160e0*/  FMNMX.FTZ R3, R4, R3, !PT ;  /* 0x0000000304037209 */ /* 0x008fe20007810000 */
[C---:B--2---:R-:W-:Y:S01]  /*160f0*/  FMUL.FTZ R177, R132.reuse, UR8 ;  /* 0x0000000884b17c20 */ /* 0x044fe20008410000 */
        /* <DEDUP_REMOVED lines=58> */
[--C-:B------:R-:W-:Y:S01]  /*164a0*/  FFMA.FTZ R206, R199, UR8, -R170.reuse ;  /* 0x00000008c7ce7c23 */ /* 0x100fe200080108aa */
[----:B------:R-:W-:Y:S01]  /*164b0*/  FFMA.FTZ R215, R172, UR8, -R177 ;  /* 0x00000008acd77c23 */ /* 0x000fe200080108b1 */
[----:B------:R-:W-:Y:S01]  /*164c0*/  LDSM.16.MT88.4 R32, [R165+0x800] ;  /* 0x00080000a520783b */ /* 0x000fe20000004200 */
[----:B------:R-:W-:Y:S01]  /*164d0*/  MUFU.EX2 R152, R152 ;  /* 0x0000009800987308 */ /* 0x000fe20000000800 */
[--C-:B------:R-:W-:Y:S01]  /*164e0*/  FFMA.FTZ R172, R173, UR8, -R170.reuse ;  /* 0x00000008adac7c23 */ /* 0x100fe200080108aa */
[----:B---3--:R-:W-:Y:S01]  /*164f0*/  F2FP.BF16.F32.PACK_AB R99, R157, R158 ;  /* 0x0000009e9d63723e */ /* 0x008fe200000010ff */
[----:B------:R-:W-:Y:S01]  /*16500*/  LDSM.16.MT88.4 R28, [R167+0xe800] ;  /* 0x00e80000a71c783b */ /* 0x000fe20000004200 */
[----:B------:R-:W-:Y:S01]  /*16510*/  MUFU.EX2 R151, R151 ;  /* 0x0000009700977308 */ /* 0x000fe20000000800 */
[--C-:B------:R-:W-:Y:S01]  /*16520*/  FFMA.FTZ R213, R168, UR8, -R170.reuse ;  /* 0x00000008a8d57c23 */ /* 0x100fe200080108aa */
[----:B------:R-:W-:Y:S01]  /*16530*/  FFMA.FTZ R169, R169, UR8, -R170 ;  /* 0x00000008a9a97c23 */ /* 0x000fe200080108aa */
        /* <DEDUP_REMOVED lines=12> */
[----:B------:R-:W1:Y:S02]  /*16600*/  MUFU.EX2 R149, R149 ;  /* 0x0000009500957308 */ /* 0x000e640000000800 */
[----:B------:R-:W-:Y:S02]  /*16610*/  FADD.FTZ R157, R157, R158 ;  /* 0x0000009e9d9d7221 */ /* 0x000fe40000010000 */
        /* <DEDUP_REMOVED lines=33> */
[----:B--2---:R-:W-:Y:S01]  /*16830*/  F2FP.BF16.F32.PACK_AB R4, R155, R156 ;  /* 0x0000009c9b04723e */ /* 0x004fe200000010ff */
        /* <DEDUP_REMOVED lines=20> */
[C---:B-1----:R-:W-:Y:S08]  /*16980*/  HMMA.16816.F32.BF16 R84, R4.reuse, R16, R84 ;  /* 0x000000100454723c */ /* 0x042ff00000041854 */
[C---:B------:R-:W-:Y:S01]  /*16990*/  HMMA.16816.F32.BF16 R88, R4.reuse, R18, R88 ;  /* 0x000000120458723c */ /* 0x040fe20000041858 */
[----:B------:R-:W1:Y:S07]  /*169a0*/  LDSM.16.MT88.4 R16, [R167+0xf000] ;  /* 0x00f00000a710783b */ /* 0x000e6e0000004200 */
        /* <DEDUP_REMOVED lines=21> */
[----:B------:R-:W-:Y:S01]  /*16b00*/  HMMA.16816.F32.BF16 R96, R4, R14, R96 ;  /* 0x0000000e0460723c */ /* 0x000fe20000041860 */
[----:B------:R-:W-:Y:S01]  /*16b10*/  F2FP.BF16.F32.PACK_AB R4, R190, R179 ;  /* 0x000000b3be04723e */ /* 0x000fe200000010ff */
[----:B------:R-:W2:Y:S01]  /*16b20*/  LDSM.16.MT88.4 R12, [R167+0x11000] ;  /* 0x01100000a70c783b */ /* 0x000ea20000004200 */
[----:B------:R-:W-:-:S02]  /*16b30*/  F2FP.BF16.F32.PACK_AB R5, R193, R194 ;  /* 0x000000c2c105723e */ /* 0x000fc400000010ff */
[----:B------:R-:W-:Y:S02]  /*16b40*/  F2FP.BF16.F32.PACK_AB R6, R188, R189 ;  /* 0x000000bdbc06723e */ /* 0x000fe400000010ff */
[----:B------:R-:W-:-:S07]  /*16b50*/  F2FP.BF16.F32.PACK_AB R7, R206, R191 ;  /* 0x000000bfce07723e */ /* 0x000fce00000010ff */
[C---:B---3--:R-:W-:Y:S08]  /*16b60*/  HMMA.16816.F32.BF16 R120, R4.reuse, R8, R120 ;  /* 0x000000080478723c */ /* 0x048ff00000041878 */
[C---:B------:R-:W-:Y:S01]  /*16b70*/  HMMA.16816.F32.BF16 R116, R4.reuse, R10, R116 ;  /* 0x0000000a0474723c */ /* 0x040fe20000041874 */
[----:B------:R-:W3:Y:S07]  /*16b80*/  LDSM.16.MT88.4 R8, [R166+0x5000] ;  /* 0x00500000a608783b */ /* 0x000eee0000004200 */
[C---:B-1----:R-:W-:Y:S08]  /*16b90*/  HMMA.16816.F32.BF16 R36, R4.reuse, R16, R36 ;  /* 0x000000100424723c */ /* 0x042ff00000041824 */
[C---:B------:R-:W-:Y:S01]  /*16ba0*/  HMMA.16816.F32.BF16 R40, R4.reuse, R18, R40 ;  /* 0x000000120428723c */ /* 0x040fe20000041828 */
[----:B------:R-:W1:Y:S07]  /*16bb0*/  LDSM.16.MT88.4 R16, [R165+0x5000] ;  /* 0x00500000a510783b */ /* 0x000e6e0000004200 */
[----:B----4-:R-:W-:Y:S01]  /*16bc0*/  HMMA.16816.F32.BF16 R44, R4, R144, R44 ;  /* 0x00000090042c723c */ /* 0x010fe2000004182c */
        /* <DEDUP_REMOVED lines=8> */
[C---:B--2---:R-:W-:Y:S03]  /*16c50*/  HMMA.16816.F32.BF16 R68, R4.reuse, R12, R68 ;  /* 0x0000000c0444723c */ /* 0x044fe60000041844 */
[----:B------:R-:W2:Y:S05]  /*16c60*/  MUFU.EX2 R147, R147 ;  /* 0x0000009300937308 */ /* 0x000eaa0000000800 */
[C---:B---3--:R-:W-:Y:S08]  /*16c70*/  HMMA.16816.F32.BF16 R84, R4.reuse, R8, R84 ;  /* 0x000000080454723c */ /* 0x048ff00000041854 */
[C---:B------:R-:W-:Y:S01]  /*16c80*/  HMMA.16816.F32.BF16 R88, R4.reuse, R10, R88 ;  /* 0x0000000a0458723c */ /* 0x040fe20000041858 */
[----:B------:R-:W3:Y:S07]  /*16c90*/  LDSM.16.MT88.4 R8, [R167+0xf800] ;  /* 0x00f80000a708783b */ /* 0x000eee0000004200 */
        /* <DEDUP_REMOVED lines=24> */
[----:B--2---:R-:W-:-:S02]  /*16e20*/  F2FP.BF16.F32.PACK_AB R5, R172, R147 ;  /* 0x00000093ac05723e */ /* 0x004fc400000010ff */
[----:B------:R-:W-:Y:S02]  /*16e30*/  F2FP.BF16.F32.PACK_AB R6, R215, R146 ;  /* 0x00000092d706723e */ /* 0x000fe400000010ff */
[----:B------:R-:W-:-:S07]  /*16e40*/  F2FP.BF16.F32.PACK_AB R7, R213, R168 ;  /* 0x000000a8d507723e */ /* 0x000fce00000010ff */
[C---:B---3--:R-:W-:Y:S08]  /*16e50*/  HMMA.16816.F32.BF16 R36, R4.reuse, R8, R36 ;  /* 0x000000080424723c */ /* 0x048ff00000041824 */
        /* <DEDUP_REMOVED lines=116> */
.L_x_5843:
        /* <DEDUP_REMOVED lines=8> */
.L_x_5844:
[----:B------:R-:W1:Y:S01]  /*17620*/  LDCU UR8, c[0x0][0x440] ;  /* 0x00008800ff0877ac */ /* 0x000e620008000800 */
[----:B------:R-:W-:Y:S01]  /*17630*/  LOP3.LUT R4, R186, 0x40, RZ, 0xfc, !PT ;  /* 0x00000040ba047812 */ /* 0x000fe200078efcff */
[----:B------:R-:W2:Y:S01]  /*17640*/  LDC R6, c[0x0][0x3c4] ;  /* 0x0000f100ff067b82 */ /* 0x000ea20000000800 */
        /* <DEDUP_REMOVED lines=12> */
[----:B------:R-:W-:Y:S02]  /*17710*/  ISETP.GE.AND P3, PT, R4, UR8, PT ;  /* 0x0000000804007c0c */ /* 0x000fe4000bf66270 */
[----:B------:R-:W-:-:S04]  /*17720*/  LOP3.LUT R4, R186, 0x80, RZ, 0xfc, !PT ;  /* 0x00000080ba047812 */ /* 0x000fc800078efcff */
[----:B------:R-:W-:Y:S01]  /*17730*/  ISETP.GE.AND P1, PT, R4, UR8, PT ;  /* 0x0000000804007c0c */ /* 0x000fe2000bf26270 */
[----:B------:R-:W1:Y:S01]  /*17740*/  LDCU UR8, c[0x0][0x50c] ;  /* 0x0000a180ff0877ac */ /* 0x000e620008000800 */
[----:B------:R-:W-:Y:S02]  /*17750*/  LOP3.LUT R4, R187, R182, RZ, 0x3c, !PT ;  /* 0x000000b6bb047212 */ /* 0x000fe400078e3cff */
[--C-:B--2---:R-:W-:Y:S01]  /*17760*/  LEA.HI.X R11, R7, R197, R6.reuse, 0x5, P0 ;  /* 0x000000c5070b7211 */ /* 0x104fe200000f2c06 */
[----:B------:R-:W-:Y:S01]  /*17770*/  @!P4 IMAD.MOV.U32 R199, RZ, RZ, R197 ;  /* 0x000000ffffc7c224 */ /* 0x000fe200078e00c5 */
[----:B------:R-:W-:Y:S02]  /*17780*/  LOP3.LUT R4, R5, R4, RZ, 0xfc, !PT ;  /* 0x0000000405047212 */ /* 0x000fe400078efcff */
[----:B------:R-:W-:Y:S02]  /*17790*/  SHF.L.U64.HI R5, R7, 0x5, R6 ;  /* 0x0000000507057819 */ /* 0x000fe40000010206 */
[----:B------:R-:W-:Y:S01]  /*177a0*/  @!PT LDS RZ, [RZ] ;  /* 0x00000000fffff984 */ /* 0x000fe20000000800 */
[----:B------:R-:W-:Y:S01]  /*177b0*/  @!PT LDS RZ, [RZ] ;  /* 0x00000000fffff984 */ /* 0x000fe20000000800 */
[----:B------:R-:W-:Y:S01]  /*177c0*/  @!PT LDS RZ, [RZ] ;  /* 0x00000000fffff984 */ /* 0x000fe20000000800 */
[----:B------:R2:W-:Y:S01]  /*177d0*/  @!P4 LDGSTS.E.BYPASS.LTC128B.128 [R217+0xc000], desc[UR6][R198.64] ;  /* 0x0c000000c6d9cfae */ /* 0x0005e2000b981a06 */
[----:B------:R-:W-:-:S02]  /*177e0*/  IADD3 R6, P5, PT, R8, R10, RZ ;  /* 0x0000000a08067210 */ /* 0x000fc40007fbe0ff */
[----:B------:R-:W-:Y:S01]  /*177f0*/  LEA R208, R4, UR5, 0x1 ;  /* 0x0000000504d07c11 */ /* 0x000fe2000f8e08ff */
[----:B------:R-:W-:Y:S01]  /*17800*/  @P4 STS.128 [R217+0xc000], RZ ;  /* 0x00c000ffd9004388 */ /* 0x000fe20000000c00 */
[----:B------:R-:W-:Y:S01]  /*17810*/  IADD3 R12, P0, PT, R8, R6, RZ ;  /* 0x00000006080c7210 */ /* 0x000fe20007f1e0ff */
[C---:B------:R-:W-:Y:S02]  /*17820*/  IMAD.X R7, R5.reuse, 0x1, R11, P5 ;  /* 0x0000000105077824 */ /* 0x040fe400028e060b */
[----:B------:R-:W-:Y:S02]  /*17830*/  VIADD R8, R192, UR5 ;  /* 0x00000005c0087c36 */ /* 0x000fe40008000000 */
[----:B------:R-:W-:Y:S02]  /*17840*/  IMAD.X R13, R5, 0x1, R7, P0 ;  /* 0x00000001050d7824 */ /* 0x000fe400000e0607 */
[----:B------:R-:W-:Y:S02]  /*17850*/  IMAD.IADD R206, R168, 0x1, R208 ;  /* 0x00000001a8ce7824 */ /* 0x000fe400078e02d0 */
[----:B------:R-:W-:-:S02]  /*17860*/  IMAD.IADD R194, R8, 0x1, R168 ;  /* 0x0000000108c27824 */ /* 0x000fc400078e02a8 */
[----:B--2---:R-:W-:-:S05]  /*17870*/  @!P3 IMAD.MOV.U32 R199, RZ, RZ, R197 ;  /* 0x000000ffffc7b224 */ /* 0x004fca00078e00c5 */
[----:B------:R-:W-:Y:S01]  /*17880*/  @!PT LDS RZ, [RZ] ;  /* 0x00000000fffff984 */ /* 0x000fe20000000800 */
[----:B------:R-:W-:Y:S01]  /*17890*/  @!PT LDS RZ, [RZ] ;  /* 0x00000000fffff984 */ /* 0x000fe20000000800 */
[----:B------:R-:W-:Y:S01]  /*178a0*/  @!PT LDS RZ, [RZ] ;  /* 0x00000000fffff984 */ /* 0x000fe20000000800 */
[----:B------:R2:W-:Y:S04]  /*178b0*/  @!P3 LDGSTS.E.BYPASS.LTC128B.128 [R217+0xe000], desc[UR6][R198.64+0x80] ;  /* 0x0e000080c6d9bfae */ /* 0x0005e8000b981a06 */
[----:B------:R-:W-:Y:S01]  /*178c0*/  @P3 STS.128 [R217+0xe000], RZ ;  /* 0x00e000ffd9003388 */ /* 0x000fe20000000c00 */
[----:B--2---:R-:W-:-:S05]  /*178d0*/  @!P1 IMAD.MOV.U32 R199, RZ, RZ, R197 ;  /* 0x000000ffffc79224 */ /* 0x004fca00078e00c5 */
        /* <DEDUP_REMOVED lines=18> */
[----:B------:R-:W-:Y:S01]  /*17a00*/  @!P1 LDGSTS.E.BYPASS.LTC128B.128 [R217+0x10800], desc[UR6][R10.64+0x100] ;  /* 0x108001000ad99fae */ /* 0x000fe2000b981a06 */
[----:B--2---:R-:W-:-:S03]  /*17a10*/  IMAD.IADD R199, R133, 0x1, R208 ;  /* 0x0000000185c77824 */ /* 0x004fc600078e02d0 */
        /* <DEDUP_REMOVED lines=37> */
[----:B------:R-:W1:Y:S04]  /*17c70*/  LDSM.16.M88.4 R160, [R192+UR5+0x7000] ;  /* 0x00700005c0a0783b */ /* 0x000e680008000200 */
[----:B--2---:R-:W2:Y:S04]  /*17c80*/  LDSM.16.M88.4 R4, [R192+UR5+0x7800] ;  /* 0x00780005c004783b */ /* 0x004ea80008000200 */
[----:B---3--:R-:W-:Y:S04]  /*17c90*/  LDSM.16.M88.4 R12, [R206] ;  /* 0x00000000ce0c783b */ /* 0x008fe80000000200 */
[----:B------:R-:W3:Y:S04]  /*17ca0*/  LDSM.16.M88.4 R148, [R194+0x6000] ;  /* 0x00600000c294783b */ /* 0x000ee80000000200 */
[----:B------:R-:W3:Y:S04]  /*17cb0*/  LDSM.16.M88.4 R144, [R194+0x6800] ;  /* 0x00680000c290783b */ /* 0x000ee80000000200 */
[----:B------:R-:W3:Y:S04]  /*17cc0*/  LDSM.16.M88.4 R152, [R194+0x7000] ;  /* 0x00700000c298783b */ /* 0x000ee80000000200 */
[----:B------:R-:W3:Y:S04]  /*17cd0*/  LDSM.16.M88.4 R136, [R194+0x7800] ;  /* 0x00780000c288783b */ /* 0x000ee80000000200 */
[----:B------:R-:W-:Y:S01]  /*17ce0*/  LDSM.16.M88.4 R140, [R199] ;  /* 0x00000000c78c783b */ /* 0x000fe20000000200 */
[C---:B----4-:R-:W-:Y:S03]  /*17cf0*/  HMMA.16816.F32.BF16 R32, R16.reuse, R28, RZ ;  /* 0x0000001c1020723c */ /* 0x050fe600000418ff */
[----:B------:R-:W4:Y:S04]  /*17d00*/  LDSM.16.M88.4 R8, [R133+0x6000] ;  /* 0x006000008508783b */ /* 0x000f280000000200 */
[----:B------:R-:W-:Y:S01]  /*17d10*/  LDSM.16.M88.4 R172, [R193+0x7800] ;  /* 0x00780000c1ac783b */ /* 0x000fe20000000200 */
[C---:B-----5:R-:W-:Y:S03]  /*17d20*/  HMMA.16816.F32.BF16 R24, R16.reuse, R20, RZ ;  /* 0x000000141018723c */ /* 0x060fe600000418ff */
[----:B------:R-:W-:Y:S04]  /*17d30*/  LDSM.16.M88.4 R168, [R192+UR5+0x8800] ;  /* 0x00880005c0a8783b */ /* 0x000fe80008000200 */
[----:B------:R-:W-:Y:S01]  /*17d40*/  LDSM.16.M88.4 R176, [R192+UR5+0xb800] ;  /* 0x00b80005c0b0783b */ /* 0x000fe20008000200 */
[C---:B-1----:R-:W-:Y:S03]  /*17d50*/  HMMA.16816.F32.BF16 R164, R16.reuse, R160, RZ ;  /* 0x000000a010a4723c */ /* 0x042fe600000418ff */
[----:B------:R-:W-:Y:S04]  /*17d60*/  LDSM.16.M88.4 R188, [R192+UR5+0xa800] ;  /* 0x00a80005c0bc783b */ /* 0x000fe80008000200 */
[----:B------:R-:W0:Y:S01]  /*17d70*/  LDGDEPBAR ;  /* 0x00000000000079af */ /* 0x000e220000000000 */
[C---:B------:R-:W-:Y:S08]  /*17d80*/  HMMA.16816.F32.BF16 R28, R16.reuse, R30, RZ ;  /* 0x0000001e101c723c */ /* 0x040ff000000418ff */
[C---:B------:R-:W-:Y:S08]  /*17d90*/  HMMA.16816.F32.BF16 R20, R16.reuse, R22, RZ ;  /* 0x000000161014723c */ /* 0x040ff000000418ff */
[C---:B------:R-:W-:Y:S08]  /*17da0*/  HMMA.16816.F32.BF16 R160, R16.reuse, R162, RZ ;  /* 0x000000a210a0723c */ /* 0x040ff000000418ff */
[C---:B--2---:R-:W-:Y:S08]  /*17db0*/  HMMA.16816.F32.BF16 R156, R16.reuse, R4, RZ ;  /* 0x00000004109c723c */ /* 0x044ff000000418ff */
[----:B------:R-:W-:Y:S01]  /*17dc0*/  HMMA.16816.F32.BF16 R16, R16, R6, RZ ;  /* 0x000000061010723c */ /* 0x000fe200000418ff */
[----:B------:R-:W1:Y:S07]  /*17dd0*/  LDSM.16.M88.4 R4, [R133+0x6800] ;  /* 0x006800008504783b */ /* 0x000e6e0000000200 */
[C---:B---3--:R-:W-:Y:S08]  /*17de0*/  HMMA.16816.F32.BF16 R32, R12.reuse, R148, R32 ;  /* 0x000000940c20723c */ /* 0x048ff00000041820 */
[C---:B------:R-:W-:Y:S01]  /*17df0*/  HMMA.16816.F32.BF16 R28, R12.reuse, R150, R28 ;  /* 0x000000960c1c723c */ /* 0x040fe2000004181c */
[----:B------:R-:W2:Y:S07]  /*17e00*/  LDSM.16.M88.4 R148, [R133+0x7000] ;  /* 0x007000008594783b */ /* 0x000eae0000000200 */
[C---:B------:R-:W-:Y:S08]  /*17e10*/  HMMA.16816.F32.BF16 R24, R12.reuse, R144, R24 ;  /* 0x000000900c18723c */ /* 0x040ff00000041818 */
[C---:B------:R-:W-:Y:S01]  /*17e20*/  HMMA.16816.F32.BF16 R20, R12.reuse, R146, R20 ;  /* 0x000000920c14723c */ /* 0x040fe20000041814 */
[----:B------:R-:W3:Y:S07]  /*17e30*/  LDSM.16.M88.4 R144, [R133+0x7800] ;  /* 0x007800008590783b */ /* 0x000eee0000000200 */
[C---:B------:R-:W-:Y:S08]  /*17e40*/  HMMA.16816.F32.BF16 R164, R12.reuse, R152, R164 ;  /* 0x000000980ca4723c */ /* 0x040ff000000418a4 */
[C---:B------:R-:W-:Y:S01]  /*17e50*/  HMMA.16816.F32.BF16 R160, R12.reuse, R154, R160 ;  /* 0x0000009a0ca0723c */ /* 0x040fe200000418a0 */
[----:B------:R-:W-:Y:S07]  /*17e60*/  LDSM.16.M88.4 R152, [R192+UR5+0x9000] ;  /* 0x00900005c098783b */ /* 0x000fee0008000200 */
[C---:B------:R-:W-:Y:S08]  /*17e70*/  HMMA.16816.F32.BF16 R156, R12.reuse, R136, R156 ;  /* 0x000000880c9c723c */ /* 0x040ff0000004189c */
[----:B------:R-:W-:Y:S01]  /*17e80*/  HMMA.16816.F32.BF16 R16, R12, R138, R16 ;  /* 0x0000008a0c10723c */ /* 0x000fe20000041810 */
[----:B------:R-:W-:Y:S04]  /*17e90*/  LDSM.16.M88.4 R12, [R207] ;  /* 0x00000000cf0c783b */ /* 0x000fe80000000200 */
[----:B------:R-:W5:Y:S03]  /*17ea0*/  LDSM.16.M88.4 R136, [R193+0x6000] ;  /* 0x00600000c188783b */ /* 0x000f660000000200 */
[C---:B----4-:R-:W-:Y:S08]  /*17eb0*/  HMMA.16816.F32.BF16 R32, R140.reuse, R8, R32 ;  /* 0x000000088c20723c */ /* 0x050ff00000041820 */
[C---:B------:R-:W-:Y:S01]  /*17ec0*/  HMMA.16816.F32.BF16 R28, R140.reuse, R10, R28 ;  /* 0x0000000a8c1c723c */ /* 0x040fe2000004181c */
[----:B------:R-:W4:Y:S07]  /*17ed0*/  LDSM.16.M88.4 R8, [R193+0x6800] ;  /* 0x00680000c108783b */ /* 0x000f2e0000000200 */
[C---:B-1----:R-:W-:Y:S08]  /*17ee0*/  HMMA.16816.F32.BF16 R24, R140.reuse, R4, R24 ;  /* 0x000000048c18723c */ /* 0x042ff00000041818 */
[C---:B------:R-:W-:Y:S01]  /*17ef0*/  HMMA.16816.F32.BF16 R20, R140.reuse, R6, R20 ;  /* 0x000000068c14723c */ /* 0x040fe20000041814 */
[----:B------:R-:W1:Y:S07]  /*17f00*/  LDSM.16.M88.4 R4, [R193+0x7000] ;  /* 0x00700000c104783b */ /* 0x000e6e0000000200 */
[C---:B--2---:R-:W-:Y:S08]  /*17f10*/  HMMA.16816.F32.BF16 R164, R140.reuse, R148, R164 ;  /* 0x000000948ca4723c */ /* 0x044ff000000418a4 */
[C---:B------:R-:W-:Y:S01]  /*17f20*/  HMMA.16816.F32.BF16 R160, R140.reuse, R150, R160 ;  /* 0x000000968ca0723c */ /* 0x040fe200000418a0 */
[----:B------:R-:W-:Y:S07]  /*17f30*/  LDSM.16.M88.4 R148, [R192+UR5+0x9800] ;  /* 0x00980005c094783b */ /* 0x000fee0008000200 */
[C---:B---3--:R-:W-:Y:S08]  /*17f40*/  HMMA.16816.F32.BF16 R156, R140.reuse, R144, R156 ;  /* 0x000000908c9c723c */ /* 0x048ff0000004189c */
[----:B------:R-:W-:Y:S01]  /*17f50*/  HMMA.16816.F32.BF16 R16, R140, R146, R16 ;  /* 0x000000928c10723c */ /* 0x000fe20000041810 */
[----:B------:R-:W-:Y:S04]  /*17f60*/  LDSM.16.M88.4 R140, [R208+0x2000] ;  /* 0x00200000d08c783b */ /* 0x000fe80000000200 */
[----:B------:R-:W2:Y:S03]  /*17f70*/  LDSM.16.M88.4 R144, [R192+UR5+0x8000] ;  /* 0x00800005c090783b */ /* 0x000ea60008000200 */
[C---:B-----5:R-:W-:Y:S08]  /*17f80*/  HMMA.16816.F32.BF16 R32, R12.reuse, R136, R32 ;  /* 0x000000880c20723c */ /* 0x060ff00000041820 */
[C---:B------:R-:W-:Y:S01]  /*17f90*/  HMMA.16816.F32.BF16 R28, R12.reuse, R138, R28 ;  /* 0x0000008a0c1c723c */ /* 0x040fe2000004181c */
[----:B------:R-:W-:Y:S07]  /*17fa0*/  LDSM.16.M88.4 R136, [R194+0x8800] ;  /* 0x00880000c288783b */ /* 0x000fee0000000200 */
[C---:B----4-:R-:W-:Y:S08]  /*17fb0*/  HMMA.16816.F32.BF16 R24, R12.reuse, R8, R24 ;  /* 0x000000080c18723c */ /* 0x050ff00000041818 */
        /* <DEDUP_REMOVED lines=49> */
[C---:B------:R-:W-:Y:S01]  /*182d0*/  HMMA.16816.F32.BF16 R160, R8.reuse, R138, R160 ;  /* 0x0000008a08a0723c */ /* 0x040fe200000418a0 */
[----:B------:R-:W1:Y:S07]  /*182e0*/  LDSM.16.M88.4 R136, [R194+0xb800] ;  /* 0x00b80000c288783b */ /* 0x000e6e0000000200 */
[C---:B------:R-:W-:Y:S08]  /*182f0*/  HMMA.16816.F32.BF16 R32, R8.reuse, R144, R32 ;  /* 0x000000900820723c */ /* 0x040ff00000041820 */
        /* <DEDUP_REMOVED lines=29> */
[----:B------:R-:W-:Y:S02]  /*184d0*/  IMAD R6, R7, 0x40, R148 ;  /* 0x0000004007067824 */ /* 0x000fe400078e0294 */
[----:B------:R-:W-:Y:S01]  /*184e0*/  VIADD R7, R135, 0x8 ;  /* 0x0000000887077836 */ /* 0x000fe20000000000 */
[----:B------:R-:W-:Y:S01]  /*184f0*/  HMMA.16816.F32.BF16 R28, R12, R10, R28 ;  /* 0x0000000a0c1c723c */ /* 0x000fe2000004181c */
[----:B------:R-:W2:Y:S01]  /*18500*/  LDSM.16.M88.4 R8, [R133+0xa800] ;  /* 0x00a800008508783b */ /* 0x000ea20000000200 */
[C---:B------:R-:W-:Y:S02]  /*18510*/  VIADD R190, R6.reuse, UR22 ;  /* 0x0000001606be7c36 */ /* 0x040fe40008000000 */
[----:B------:R-:W-:-:S03]  /*18520*/  VIADD R214, R6, 0xffffff80 ;  /* 0xffffff8006d67836 */ /* 0x000fc60000000000 */
[--C-:B------:R-:W-:Y:S01]  /*18530*/  IADD3 R210, PT, PT, R7, 0x80, -R190.reuse ;  /* 0x0000008007d27810 */ /* 0x100fe20007ffe8be */
[C---:B----4-:R-:W-:Y:S01]  /*18540*/  HMMA.16816.F32.BF16 R172, R168.reuse, R32, R172 ;  /* 0x00000020a8ac723c */ /* 0x050fe200000418ac */
[C-C-:B------:R-:W-:Y:S02]  /*18550*/  IADD3 R33, PT, PT, R135.reuse, 0x48, -R190.reuse ;  /* 0x0000004887217810 */ /* 0x140fe40007ffe8be */
[----:B------:R-:W-:Y:S02]  /*18560*/  IADD3 R212, PT, PT, R135, 0x80, -R190 ;  /* 0x0000008087d47810 */ /* 0x000fe40007ffe8be */
[----:B------:R-:W-:Y:S02]  /*18570*/  IABS R33, R33 ;  /* 0x0000002100217213 */ /* 0x000fe40000000000 */
[----:B------:R-:W-:Y:S01]  /*18580*/  IABS R212, R212 ;  /* 0x000000d400d47213 */ /* 0x000fe20000000000 */
[----:B-1----:R-:W-:Y:S01]  /*18590*/  HMMA.16816.F32.BF16 R176, R168, R18, R176 ;  /* 0x00000012a8b0723c */ /* 0x002fe200000418b0 */
[----:B------:R-:W-:-:S02]  /*185a0*/  I2FP.F32.S32 R33, R33 ;  /* 0x0000002100217245 */ /* 0x000fc40000201400 */
[----:B------:R-:W-:Y:S02]  /*185b0*/  I2FP.F32.S32 R212, R212 ;  /* 0x000000d400d47245 */ /* 0x000fe40000201400 */
[C-C-:B------:R-:W-:Y:S02]  /*185c0*/  IADD3 R209, PT, PT, R135.reuse, 0x78, -R190.reuse ;  /* 0x0000007887d17810 */ /* 0x140fe40007ffe8be */
[C-C-:B------:R-:W-:Y:S01]  /*185d0*/  IADD3 R207, PT, PT, R135.reuse, 0x77, -R190.reuse ;  /* 0x0000007787cf7810 */ /* 0x140fe20007ffe8be */
[----:B------:R-:W-:Y:S01]  /*185e0*/  HMMA.16816.F32.BF16 R24, R152, R144, R24 ;  /* 0x000000909818723c */ /* 0x000fe20000041818 */
[C-C-:B------:R-:W-:Y:S02]  /*185f0*/  IADD3 R199, PT, PT, R135.reuse, 0x70, -R190.reuse ;  /* 0x0000007087c77810 */ /* 0x140fe40007ffe8be */
[----:B------:R-:W-:Y:S01]  /*18600*/  FMUL.FTZ R32, R174, UR8 ;  /* 0x00000008ae207c20 */ /* 0x000fe20008410000 */
[----:B------:R-:W-:Y:S01]  /*18610*/  FMUL.FTZ R211, R172, UR8 ;  /* 0x00000008acd37c20 */ /* 0x000fe20008410000 */
[--C-:B------:R-:W-:Y:S01]  /*18620*/  IADD3 R138, PT, PT, R135, 0x6f, -R190.reuse ;  /* 0x0000006f878a7810 */ /* 0x100fe20007ffe8be */
[----:B------:R-:W-:Y:S01]  /*18630*/  FMUL.FTZ R175, R175, UR8 ;  /* 0x00000008afaf7c20 */ /* 0x000fe20008410000 */
[C-C-:B------:R-:W-:Y:S01]  /*18640*/  IADD3 R192, PT, PT, R135.reuse, 0x68, -R190.reuse ;  /* 0x0000006887c07810 */ /* 0x140fe20007ffe8be */
[----:B------:R-:W-:Y:S01]  /*18650*/  HMMA.16816.F32.BF16 R28, R168, R34, R28 ;  /* 0x00000022a81c723c */ /* 0x000fe2000004181c */
[----:B------:R-:W-:Y:S01]  /*18660*/  MUFU.TANH R32, R32 ;  /* 0x0000002000207308 */ /* 0x000fe20000002400 */
[C-C-:B------:R-:W-:Y:S01]  /*18670*/  IADD3 R191, PT, PT, R135.reuse, 0x67, -R190.reuse ;  /* 0x0000006787bf7810 */ /* 0x140fe20007ffe8be */
[----:B------:R-:W-:Y:S01]  /*18680*/  FMUL.FTZ R176, R176, UR8 ;  /* 0x00000008b0b07c20 */ /* 0x000fe20008410000 */
[--C-:B------:R-:W-:Y:S01]  /*18690*/  IADD3 R188, PT, PT, R135, 0x60, -R190.reuse ;  /* 0x0000006087bc7810 */ /* 0x100fe20007ffe8be */
[----:B------:R-:W-:Y:S01]  /*186a0*/  FMUL.FTZ R179, R179, UR8 ;  /* 0x00000008b3b37c20 */ /* 0x000fe20008410000 */
[----:B------:R-:W-:-:S02]  /*186b0*/  IADD3 R139, PT, PT, R135, 0x5f, -R190 ;  /* 0x0000005f878b7810 */ /* 0x000fc40007ffe8be */
[----:B------:R-:W-:Y:S01]  /*186c0*/  HMMA.16816.F32.BF16 R164, R152, R140, R164 ;  /* 0x0000008c98a4723c */ /* 0x000fe200000418a4 */
[----:B------:R-:W1:Y:S01]  /*186d0*/  MUFU.TANH R176, R176 ;  /* 0x000000b000b07308 */ /* 0x000e620000002400 */
[C-C-:B------:R-:W-:Y:S02]  /*186e0*/  IADD3 R141, PT, PT, R135.reuse, 0x7f, -R190.reuse ;  /* 0x0000007f878d7810 */ /* 0x140fe40007ffe8be */
[C-C-:B------:R-:W-:Y:S02]  /*186f0*/  IADD3 R150, PT, PT, R135.reuse, 0x58, -R190.reuse ;  /* 0x0000005887967810 */ /* 0x140fe40007ffe8be */
[--C-:B------:R-:W-:Y:S02]  /*18700*/  IADD3 R145, PT, PT, R135, 0x57, -R190.reuse ;  /* 0x0000005787917810 */ /* 0x100fe40007ffe8be */
[----:B--2---:R-:W-:Y:S01]  /*18710*/  HMMA.16816.F32.BF16 R24, R12, R8, R24 ;  /* 0x000000080c18723c */ /* 0x004fe20000041818 */
[----:B------:R-:W2:Y:S01]  /*18720*/  MUFU.TANH R211, R211 ;  /* 0x000000d300d37308 */ /* 0x000ea20000002400 */
[----:B------:R-:W-:Y:S01]  /*18730*/  IABS R9, R210 ;  /* 0x000000d200097213 */ /* 0x000fe20000000000 */
[----:B------:R-:W-:Y:S01]  /*18740*/  FMUL.FTZ R8, R178, UR8 ;  /* 0x00000008b2087c20 */ /* 0x000fe20008410000 */
[----:B------:R-:W-:Y:S01]  /*18750*/  FMUL.FTZ R178, R173, UR8 ;  /* 0x00000008adb27c20 */ /* 0x000fe20008410000 */
[C-C-:B------:R-:W-:Y:S01]  /*18760*/  IADD3 R144, PT, PT, R135.reuse, 0x50, -R190.reuse ;  /* 0x0000005087907810 */ /* 0x140fe20007ffe8be */
[----:B------:R-:W-:Y:S01]  /*18770*/  FMUL.FTZ R30, R30, UR8 ;  /* 0x000000081e1e7c20 */ /* 0x000fe20008410000 */
[----:B------:R-:W-:Y:S01]  /*18780*/  I2FP.F32.S32 R9, R9 ;  /* 0x0000000900097245 */ /* 0x000fe20000201400 */
[C---:B------:R-:W-:Y:S01]  /*18790*/  HMMA.16816.F32.BF16 R20, R152.reuse, R146, R20 ;  /* 0x000000929814723c */ /* 0x040fe20000041814 */
[----:B------:R-:W-:Y:S01]  /*187a0*/  IADD3 R19, PT, PT, R135, 0x4f, -R190 ;  /* 0x0000004f87137810 */ /* 0x000fe20007ffe8be */
[----:B------:R-:W-:Y:S01]  /*187b0*/  MUFU.TANH R8, R8 ;  /* 0x0000000800087308 */ /* 0x000fe20000002400 */
[----:B-1----:R-:W-:Y:S01]  /*187c0*/  FFMA.FTZ R210, R33, -UR14, R176 ;  /* 0x8000000e21d27c23 */ /* 0x002fe200080100b0 */
[----:B------:R-:W-:Y:S01]  /*187d0*/  FFMA.FTZ R173, R9, -UR14, R32 ;  /* 0x8000000e09ad7c23 */ /* 0x000fe20008010020 */
[--C-:B------:R-:W-:Y:S01]  /*187e0*/  IADD3 R18, PT, PT, R135, 0x47, -R190.reuse ;  /* 0x0000004787127810 */ /* 0x100fe20007ffe8be */
[----:B------:R-:W1:Y:S01]  /*187f0*/  LDSM.16.M88.4 R32, [R193+0xa800] ;  /* 0x00a80000c120783b */ /* 0x000e620000000200 */
[C-C-:B------:R-:W-:Y:S01]  /*18800*/  IADD3 R140, PT, PT, R7.reuse, 0x7f, -R190.reuse ;  /* 0x0000007f078c7810 */ /* 0x140fe20007ffe8be */
[C---:B------:R-:W-:Y:S01]  /*18810*/  HMMA.16816.F32.BF16 R160, R152.reuse, R142, R160 ;  /* 0x0000008e98a0723c */ /* 0x040fe200000418a0 */
[C-C-:B------:R-:W-:Y:S01]  /*18820*/  IADD3 R208, PT, PT, R7.reuse, 0x78, -R190.reuse ;  /* 0x0000007807d07810 */ /* 0x140fe20007ffe8be */
[----:B------:R-:W3:Y:S01]  /*18830*/  MUFU.TANH R9, R178 ;  /* 0x000000b200097308 */ /* 0x000ee20000002400 */
[C-C-:B------:R-:W-:Y:S01]  /*18840*/  IADD3 R206, PT, PT, R7.reuse, 0x77, -R190.reuse ;  /* 0x0000007707ce7810 */ /* 0x140fe20007ffe8be */
[C---:B------:R-:W-:Y:S01]  /*18850*/  VIADD R176, R6.reuse, 0xffffffb8 ;  /* 0xffffffb806b07836 */ /* 0x040fe20000000000 */
[--C-:B------:R-:W-:Y:S01]  /*18860*/  IADD3 R194, PT, PT, R7, 0x70, -R190.reuse ;  /* 0x0000007007c27810 */ /* 0x100fe20007ffe8be */
[----:B------:R-:W-:Y:S01]  /*18870*/  FMUL.FTZ R31, R31, UR8 ;  /* 0x000000081f1f7c20 */ /* 0x000fe20008410000 */
[C-C-:B------:R-:W-:Y:S01]  /*18880*/  IADD3 R135, PT, PT, R7.reuse, 0x6f, -R190.reuse ;  /* 0x0000006f07877810 */ /* 0x140fe20007ffe8be */
[----:B------:R-:W-:Y:S01]  /*18890*/  HMMA.16816.F32.BF16 R156, R152, R136, R156 ;  /* 0x00000088989c723c */ /* 0x000fe2000004189c */
[C-C-:B------:R-:W-:Y:S01]  /*188a0*/  IADD3 R172, PT, PT, R7.reuse, 0x68, -R190.reuse ;  /* 0x0000006807ac7810 */ /* 0x140fe20007ffe8be */
[----:B------:R-:W4:Y:S01]  /*188b0*/  MUFU.TANH R175, R175 ;  /* 0x000000af00af7308 */ /* 0x000f220000002400 */
[C-C-:B------:R-:W-:Y:S01]  /*188c0*/  IADD3 R189, PT, PT, R7.reuse, 0x67, -R190.reuse ;  /* 0x0000006707bd7810 */ /* 0x140fe20007ffe8be */
[----:B------:R-:W-:Y:S01]  /*188d0*/  VIADD R137, R6, 0xffffff91 ;  /* 0xffffff9106897836 */ /* 0x000fe20000000000 */
[----:B------:R-:W-:-:S02]  /*188e0*/  IADD3 R151, PT, PT, R7, 0x60, -R190 ;  /* 0x0000006007977810 */ /* 0x000fc40007ffe8be */
[C-C-:B------:R-:W-:Y:S01]  /*188f0*/  IADD3 R147, PT, PT, R7.reuse, 0x5f, -R190.reuse ;  /* 0x0000005f07937810 */ /* 0x140fe20007ffe8be */
[C---:B------:R-:W-:Y:S01]  /*18900*/  HMMA.16816.F32.BF16 R20, R12.reuse, R10, R20 ;  /* 0x0000000a0c14723c */ /* 0x040fe20000041814 */
[C-C-:B------:R-:W-:Y:S01]  /*18910*/  IADD3 R149, PT, PT, R7.reuse, 0x58, -R190.reuse ;  /* 0x0000005807957810 */ /* 0x140fe20007ffe8be */
[----:B------:R-:W-:Y:S01]  /*18920*/  MUFU.TANH R31, R31 ;  /* 0x0000001f001f7308 */ /* 0x000fe20000002400 */
[C-C-:B------:R-:W-:Y:S02]  /*18930*/  IADD3 R146, PT, PT, R7.reuse, 0x57, -R190.reuse ;  /* 0x0000005707927810 */ /* 0x140fe40007ffe8be */
[C-C-:B------:R-:W-:Y:S02]  /*18940*/  IADD3 R143, PT, PT, R7.reuse, 0x50, -R190.reuse ;  /* 0x00000050078f7810 */ /* 0x140fe40007ffe8be */
[C-C-:B------:R-:W-:Y:S02]  /*18950*/  IADD3 R142, PT, PT, R7.reuse, 0x4f, -R190.reuse ;  /* 0x0000004f078e7810 */ /* 0x140fe40007ffe8be */
[C-C-:B------:R-:W-:Y:S01]  /*18960*/  IADD3 R174, PT, PT, R7.reuse, 0x48, -R190.reuse ;  /* 0x0000004807ae7810 */ /* 0x140fe20007ffe8be */
[----:B------:R-:W-:Y:S01]  /*18970*/  MUFU.TANH R179, R179 ;  /* 0x000000b300b37308 */ /* 0x000fe20000002400 */
[----:B------:R-:W-:Y:S01]  /*18980*/  IADD3 R7, PT, PT, R7, 0x47, -R190 ;  /* 0x0000004707077810 */ /* 0x000fe20007ffe8be */
[----:B--2---:R-:W-:Y:S01]  /*18990*/  FFMA.FTZ R190, R212, -UR14, R211 ;  /* 0x8000000ed4be7c23 */ /* 0x004fe200080100d3 */
[----:B------:R-:W-:Y:S01]  /*189a0*/  ISETP.GT.AND P5, PT, R205, R214, PT ;  /* 0x000000d6cd00720c */ /* 0x000fe20003fa4270 */
[----:B------:R-:W-:Y:S01]  /*189b0*/  HMMA.16816.F32.BF16 R156, R12, R4, R156 ;  /* 0x000000040c9c723c */ /* 0x000fe2000004189c */
[----:B------:R-:W-:Y:S01]  /*189c0*/  IABS R174, R174 ;  /* 0x000000ae00ae7213 */ /* 0x000fe20000000000 */
[----:B------:R-:W-:Y:S01]  /*189d0*/  VIADD R4, R6, 0xffffffa1 ;  /* 0xffffffa106047836 */ /* 0x000fe20000000000 */
[----:B------:R-:W-:-:S02]  /*189e0*/  ISETP.GE.AND P0, PT, R214, R204, PT ;  /* 0x000000ccd600720c */ /* 0x000fc40003f06270 */
[----:B------:R-:W-:Y:S01]  /*189f0*/  FSEL R190, R190, -INF , !P5 ;  /* 0xff800000bebe7808 */ /* 0x000fe20006800000 */
[----:B------:R-:W-:Y:S01]  /*18a00*/  IMAD.MOV.U32 R211, RZ, RZ, R174 ;  /* 0x000000ffffd37224 */ /* 0x000fe200078e00ae */
[----:B------:R-:W-:Y:S01]  /*18a10*/  IABS R141, R141 ;  /* 0x0000008d008d7213 */ /* 0x000fe20000000000 */
[C---:B-1----:R-:W-:Y:S01]  /*18a20*/  HMMA.16816.F32.BF16 R24, R168.reuse, R32, R24 ;  /* 0x00000020a818723c */ /* 0x042fe20000041818 */
[----:B------:R-:W-:Y:S01]  /*18a30*/  FSEL R190, R190, -INF , !P0 ;  /* 0xff800000bebe7808 */ /* 0x000fe20004000000 */
[----:B------:R-:W-:Y:S01]  /*18a40*/  FMUL.FTZ R33, R29, UR8 ;  /* 0x000000081d217c20 */ /* 0x000fe20008410000 */
[----:B------:R-:W-:Y:S01]  /*18a50*/  ISETP.GT.AND P0, PT, R203, R214, PT ;  /* 0x000000d6cb00720c */ /* 0x000fe20003f04270 */
[----:B------:R-:W-:Y:S01]  /*18a60*/  VIADD R32, R6, 0xffffff88 ;  /* 0xffffff8806207836 */ /* 0x000fe20000000000 */
[----:B------:R-:W-:Y:S02]  /*18a70*/  ISETP.GE.AND P5, PT, R214, R202, PT ;  /* 0x000000cad600720c */ /* 0x000fe40003fa6270 */
[----:B------:R-:W-:Y:S01]  /*18a80*/  FSEL R173, R173, -INF , !P0 ;  /* 0xff800000adad7808 */ /* 0x000fe20004000000 */
[----:B------:R-:W-:Y:S01]  /*18a90*/  MUFU.TANH R33, R33 ;  /* 0x0000002100217308 */ /* 0x000fe20000002400 */
[----:B------:R-:W-:Y:S01]  /*18aa0*/  I2FP.F32.S32 R174, R141 ;  /* 0x0000008d00ae7245 */ /* 0x000fe20000201400 */
[----:B------:R-:W-:Y:S01]  /*18ab0*/  HMMA.16816.F32.BF16 R20, R168, R34, R20 ;  /* 0x00000022a814723c */ /* 0x000fe20000041814 */
[----:B------:R-:W-:-:S02]  /*18ac0*/  I2FP.F32.S32 R211, R211 ;  /* 0x000000d300d37245 */ /* 0x000fc40000201400 */
[----:B------:R-:W-:Y:S01]  /*18ad0*/  ISETP.GT.AND P0, PT, R205, R176, PT ;  /* 0x000000b0cd00720c */ /* 0x000fe20003f04270 */
[----:B---3--:R-:W-:Y:S01]  /*18ae0*/  FFMA.FTZ R178, R174, -UR14, R9 ;  /* 0x8000000eaeb27c23 */ /* 0x008fe20008010009 */
[----:B------:R-:W-:Y:S01]  /*18af0*/  FSEL R173, R173, -INF , !P5 ;  /* 0xff800000adad7808 */ /* 0x000fe20006800000 */
[----:B------:R-:W-:Y:S01]  /*18b00*/  FFMA.FTZ R211, R211, -UR14, R8 ;  /* 0x8000000ed3d37c23 */ /* 0x000fe20008010008 */
[----:B------:R-:W-:Y:S01]  /*18b10*/  ISETP.GE.AND P5, PT, R176, R204, PT ;  /* 0x000000ccb000720c */ /* 0x000fe20003fa6270 */
[----:B------:R1:W2:Y:S01]  /*18b20*/  LDSM.16.M88.4 R8, [R133+0xb000] ;  /* 0x00b000008508783b */ /* 0x0002a20000000200 */
[----:B------:R-:W-:Y:S01]  /*18b30*/  FSEL R210, R210, -INF , !P0 ;  /* 0xff800000d2d27808 */ /* 0x000fe20004000000 */
[----:B------:R-:W-:Y:S01]  /*18b40*/  FMUL.FTZ R174, R28, UR8 ;  /* 0x000000081cae7c20 */ /* 0x000fe20008410000 */
[----:B------:R-:W-:Y:S01]  /*18b50*/  ISETP.GE.AND P0, PT, R176, R202, PT ;  /* 0x000000cab000720c */ /* 0x000fe20003f06270 */
[----:B------:R-:W-:Y:S01]  /*18b60*/  FMUL.FTZ R35, R27, UR8 ;  /* 0x000000081b237c20 */ /* 0x000fe20008410000 */
[----:B------:R-:W-:Y:S01]  /*18b70*/  FSEL R141, R210, -INF , !P5 ;  /* 0xff800000d28d7808 */ /* 0x000fe20006800000 */
[----:B------:R-:W-:Y:S01]  /*18b80*/  HMMA.16816.F32.BF16 R156, R168, R16, R156 ;  /* 0x00000010a89c723c */ /* 0x000fe2000004189c */
[----:B------:R-:W-:Y:S01]  /*18b90*/  ISETP.GT.AND P5, PT, R203, R176, PT ;  /* 0x000000b0cb00720c */ /* 0x000fe20003fa4270 */
[----:B------:R-:W-:Y:S01]  /*18ba0*/  VIADD R176, R6, 0xffffff81 ;  /* 0xffffff8106b07836 */ /* 0x000fe20000000000 */
[----:B------:R-:W3:Y:S01]  /*18bb0*/  MUFU.TANH R174, R174 ;  /* 0x000000ae00ae7308 */ /* 0x000ee20000002400 */
[----:B------:R-:W-:Y:S01]  /*18bc0*/  IABS R210, R140 ;  /* 0x0000008c00d27213 */ /* 0x000fe20000000000 */
[----:B------:R-:W-:Y:S01]  /*18bd0*/  FMUL.FTZ R20, R20, UR8 ;  /* 0x0000000814147c20 */ /* 0x000fe20008410000 */
[----:B------:R-:W-:Y:S01]  /*18be0*/  FSEL R211, R211, -INF , !P5 ;  /* 0xff800000d3d37808 */ /* 0x000fe20006800000 */
[----:B------:R-:W-:Y:S01]  /*18bf0*/  FMUL.FTZ R22, R22, UR8 ;  /* 0x0000000816167c20 */ /* 0x000fe20008410000 */
[----:B------:R-:W-:Y:S01]  /*18c00*/  ISETP.GT.AND P5, PT, R205, R176, PT ;  /* 0x000000b0cd00720c */ /* 0x000fe20003fa4270 */
[----:B------:R-:W-:Y:S01]  /*18c10*/  FMUL.FTZ R21, R21, UR8 ;  /* 0x0000000815157c20 */ /* 0x000fe20008410000 */
[----:B------:R-:W-:Y:S01]  /*18c20*/  FSEL R140, R211, -INF , !P0 ;  /* 0xff800000d38c7808 */ /* 0x000fe20004000000 */
[----:B------:R-:W-:Y:S01]  /*18c30*/  MUFU.TANH R20, R20 ;  /* 0x0000001400147308 */ /* 0x000fe20000002400 */
[----:B------:R-:W-:-:S02]  /*18c40*/  FSEL R28, R178, -INF , !P5 ;  /* 0xff800000b21c7808 */ /* 0x000fc40006800000 */
[----:B------:R-:W-:Y:S02]  /*18c50*/  I2FP.F32.S32 R178, R210 ;  /* 0x000000d200b27245 */ /* 0x000fe40000201400 */
[----:B------:R-:W-:Y:S02]  /*18c60*/  ISETP.GE.AND P0, PT, R176, R204, PT ;  /* 0x000000ccb000720c */ /* 0x000fe40003f06270 */
[----:B------:R-:W-:Y:S01]  /*18c70*/  IABS R209, R209 ;  /* 0x000000d100d17213 */ /* 0x000fe20000000000 */
[----:B-1----:R1:W5:Y:S01]  /*18c80*/  MUFU.TANH R133, R30 ;  /* 0x0000001e00857308 */ /* 0x0023620000002400 */
[----:B------:R-:W-:Y:S01]  /*18c90*/  FSEL R28, R28, -INF , !P0 ;  /* 0xff8000001c1c7808 */ /* 0x000fe20004000000 */
[----:B----4-:R-:W-:Y:S01]  /*18ca0*/  FFMA.FTZ R175, R178, -UR14, R175 ;  /* 0x8000000eb2af7c23 */ /* 0x010fe200080100af */
[----:B------:R-:W-:Y:S01]  /*18cb0*/  I2FP.F32.S32 R209, R209 ;  /* 0x000000d100d17245 */ /* 0x000fe20000201400 */
[----:B------:R-:W-:Y:S01]  /*18cc0*/  FMUL.FTZ R156, R156, UR8 ;  /* 0x000000089c9c7c20 */ /* 0x000fe20008410000 */
[----:B------:R-:W-:Y:S01]  /*18cd0*/  ISETP.GT.AND P0, PT, R203, R176, PT ;  /* 0x000000b0cb00720c */ /* 0x000fe20003f04270 */
[----:B------:R-:W-:Y:S01]  /*18ce0*/  FMUL.FTZ R158, R158, UR8 ;  /* 0x000000089e9e7c20 */ /* 0x000fe20008410000 */
[----:B------:R-:W-:Y:S01]  /*18cf0*/  ISETP.GE.AND P5, PT, R176, R202, PT ;  /* 0x000000cab000720c */ /* 0x000fe20003fa6270 */
[----:B---3--:R-:W-:Y:S01]  /*18d00*/  FFMA.FTZ R174, R209, -UR14, R174 ;  /* 0x8000000ed1ae7c23 */ /* 0x008fe200080100ae */
[----:B------:R-:W-:Y:S01]  /*18d10*/  FSEL R29, R175, -INF , !P0 ;  /* 0xff800000af1d7808 */ /* 0x000fe20004000000 */
[----:B------:R-:W-:Y:S01]  /*18d20*/  MUFU.TANH R22, R22 ;  /* 0x0000001600167308 */ /* 0x000fe20000002400 */
[----:B------:R-:W-:Y:S01]  /*18d30*/  ISETP.GT.AND P0, PT, R205, R32, PT ;  /* 0x00000020cd00720c */ /* 0x000fe20003f04270 */
[----:B------:R-:W-:Y:S01]  /*18d40*/  FMUL.FTZ R157, R157, UR8 ;  /* 0x000000089d9d7c20 */ /* 0x000fe20008410000 */
[----:B------:R-:W-:Y:S01]  /*18d50*/  IABS R207, R207 ;  /* 0x000000cf00cf7213 */ /* 0x000fe20000000000 */
[----:B------:R-:W-:Y:S01]  /*18d60*/  FMUL.FTZ R159, R159, UR8 ;  /* 0x000000089f9f7c20 */ /* 0x000fe20008410000 */
[----:B------:R-:W-:Y:S01]  /*18d70*/  IABS R176, R208 ;  /* 0x000000d000b07213 */ /* 0x000fe20000000000 */
[----:B--2---:R-:W-:Y:S01]  /*18d80*/  HMMA.16816.F32.BF16 R164, R12, R8, R164 ;  /* 0x000000080ca4723c */ /* 0x004fe200000418a4 */
[----:B------:R-:W-:Y:S01]  /*18d90*/  FSEL R29, R29, -INF , !P5 ;  /* 0xff8000001d1d7808 */ /* 0x000fe20006800000 */
[----:B------:R-:W-:Y:S01]  /*18da0*/  MUFU.TANH R21, R21 ;  /* 0x0000001500157308 */ /* 0x000fe20000002400 */
[----:B------:R-:W-:-:S02]  /*18db0*/  ISETP.GE.AND P5, PT, R32, R204, PT ;  /* 0x000000cc2000720c */ /* 0x000fc40003fa6270 */
[----:B-1----:R-:W-:Y:S01]  /*18dc0*/  FSEL R30, R174, -INF , !P0 ;  /* 0xff800000ae1e7808 */ /* 0x002fe20004000000 */
[----:B------:R-:W-:Y:S01]  /*18dd0*/  IMAD.MOV.U32 R174, RZ, RZ, R207 ;  /* 0x000000ffffae7224 */ /* 0x000fe200078e00cf */
[----:B------:R-:W-:Y:S01]  /*18de0*/  I2FP.F32.S32 R176, R176 ;  /* 0x000000b000b07245 */ /* 0x000fe20000201400 */
[----:B------:R-:W-:Y:S01]  /*18df0*/  HMMA.16816.F32.BF16 R160, R12, R10, R160 ;  /* 0x0000000a0ca0723c */ /* 0x000fe200000418a0 */
[----:B------:R-:W-:Y:S01]  /*18e00*/  FSEL R30, R30, -INF , !P5 ;  /* 0xff8000001e1e7808 */ /* 0x000fe20006800000 */
[----:B------:R-:W-:Y:S01]  /*18e10*/  VIADD R10, R6, 0xffffff99 ;  /* 0xffffff99060a7836 */ /* 0x000fe20000000000 */
[----:B------:R-:W-:Y:S01]  /*18e20*/  ISETP.GE.AND P0, PT, R32, R202, PT ;  /* 0x000000ca2000720c */ /* 0x000fe20003f06270 */
[----:B-----5:R-:W-:Y:S01]  /*18e30*/  FFMA.FTZ R133, R176, -UR14, R133 ;  /* 0x8000000eb0857c23 */ /* 0x020fe20008010085 */
[----:B------:R-:W-:Y:S01]  /*18e40*/  ISETP.GT.AND P5, PT, R203, R32, PT ;  /* 0x00000020cb00720c */ /* 0x000fe20003fa4270 */
[----:B------:R-:W-:Y:S01]  /*18e50*/  MUFU.TANH R156, R156 ;  /* 0x0000009c009c7308 */ /* 0x000fe20000002400 */
[----:B------:R-:W-:Y:S01]  /*18e60*/  I2FP.F32.S32 R32, R174 ;  /* 0x000000ae00207245 */ /* 0x000fe20000201400 */
[----:B------:R-:W-:Y:S01]  /*18e70*/  VIADD R174, R6, 0xffffff89 ;  /* 0xffffff8906ae7836 */ /* 0x000fe20000000000 */
[----:B------:R-:W-:Y:S01]  /*18e80*/  FSEL R9, R133, -INF , !P5 ;  /* 0xff80000085097808 */ /* 0x000fe20006800000 */
[----:B------:R-:W-:Y:S01]  /*18e90*/  FMUL.FTZ R133, R26, UR8 ;  /* 0x000000081a857c20 */ /* 0x000fe20008410000 */
[----:B------:R-:W-:Y:S01]  /*18ea0*/  IABS R138, R138 ;  /* 0x0000008a008a7213 */ /* 0x000fe20000000000 */
[----:B------:R-:W-:Y:S01]  /*18eb0*/  FFMA.FTZ R8, R32, -UR14, R33 ;  /* 0x8000000e20087c23 */ /* 0x000fe20008010021 */
[----:B------:R-:W-:Y:S01]  /*18ec0*/  ISETP.GT.AND P5, PT, R205, R174, PT ;  /* 0x000000aecd00720c */ /* 0x000fe20003fa4270 */
[----:B------:R-:W-:Y:S01]  /*18ed0*/  FMUL.FTZ R32, R24, UR8 ;  /* 0x0000000818207c20 */ /* 0x000fe20008410000 */
[----:B------:R-:W-:Y:S01]  /*18ee0*/  FSEL R9, R9, -INF , !P0 ;  /* 0xff80000009097808 */ /* 0x000fe20004000000 */
[----:B------:R-:W-:Y:S01]  /*18ef0*/  MUFU.TANH R133, R133 ;  /* 0x0000008500857308 */ /* 0x000fe20000002400 */
[----:B------:R-:W-:-:S02]  /*18f00*/  ISETP.GE.AND P0, PT, R174, R204, PT ;  /* 0x000000ccae00720c */ /* 0x000fc40003f06270 */
[----:B------:R-:W-:Y:S02]  /*18f10*/  FSEL R8, R8, -INF , !P5 ;  /* 0xff80000008087808 */ /* 0x000fe40006800000 */
[----:B------:R-:W-:Y:S02]  /*18f20*/  IABS R24, R206 ;  /* 0x000000ce00187213 */ /* 0x000fe40000000000 */
[----:B------:R-:W-:Y:S01]  /*18f30*/  FSEL R8, R8, -INF , !P0 ;  /* 0xff80000008087808 */ /* 0x000fe20004000000 */
[----:B------:R-:W1:Y:S01]  /*18f40*/  MUFU.TANH R32, R32 ;  /* 0x0000002000207308 */ /* 0x000e620000002400 */
[----:B------:R-:W-:Y:S02]  /*18f50*/  ISETP.GE.AND P5, PT, R174, R202, PT ;  /* 0x000000caae00720c */ /* 0x000fe40003fa6270 */
[----:B------:R-:W-:Y:S01]  /*18f60*/  ISETP.GT.AND P0, PT, R203, R174, PT ;  /* 0x000000aecb00720c */ /* 0x000fe20003f04270 */
[----:B------:R-:W-:Y:S01]  /*18f70*/  FMUL.FTZ R174, R25, UR8 ;  /* 0x0000000819ae7c20 */ /* 0x000fe20008410000 */
[----:B------:R-:W-:-:S02]  /*18f80*/  I2FP.F32.S32 R34, R24 ;  /* 0x0000001800227245 */ /* 0x000fc40000201400 */
[----:B------:R-:W2:Y:S01]  /*18f90*/  LDSM.16.M88.4 R24, [R193+0xb000] ;  /* 0x00b00000c118783b */ /* 0x000ea20000000200 */
[----:B------:R-:W-:Y:S01]  /*18fa0*/  IABS R33, R199 ;  /* 0x000000c700217213 */ /* 0x000fe20000000000 */
[----:B------:R-:W-:Y:S01]  /*18fb0*/  MUFU.TANH R157, R157 ;  /* 0x0000009d009d7308 */ /* 0x000fe20000002400 */
[----:B------:R-:W-:Y:S01]  /*18fc0*/  FFMA.FTZ R31, R34, -UR14, R31 ;  /* 0x8000000e221f7c23 */ /* 0x000fe2000801001f */
[----:B------:R-:W-:Y:S01]  /*18fd0*/  IABS R194, R194 ;  /* 0x000000c200c27213 */ /* 0x000fe20000000000 */
[----:B------:R-:W-:-:S04]  /*18fe0*/  DEPBAR.LE SB0, 0x0 ;  /* 0x000080000000791a */ /* 0x000fc80000000000 */
[----:B------:R-:W-:Y:S01]  /*18ff0*/  I2FP.F32.S32 R33, R33 ;  /* 0x0000002100217245 */ /* 0x000fe20000201400 */
[----:B------:R-:W-:Y:S01]  /*19000*/  MUFU.TANH R159, R159 ;  /* 0x0000009f009f7308 */ /* 0x000fe20000002400 */
[----:B------:R-:W-:Y:S02]  /*19010*/  FSEL R31, R31, -INF , !P0 ;  /* 0xff8000001f1f7808 */ /* 0x000fe40004000000 */
[----:B------:R-:W-:Y:S01]  /*19020*/  I2FP.F32.S32 R194, R194 ;  /* 0x000000c200c27245 */ /* 0x000fe20000201400 */
[----:B-1----:R-:W-:Y:S01]  /*19030*/  FFMA.FTZ R34, R33, -UR14, R32 ;  /* 0x8000000e21227c23 */ /* 0x002fe20008010020 */
[----:B------:R-:W-:Y:S01]  /*19040*/  VIADD R32, R6, 0xffffff90 ;  /* 0xffffff9006207836 */ /* 0x000fe20000000000 */
[----:B------:R-:W-:Y:S02]  /*19050*/  FSEL R31, R31, -INF , !P5 ;  /* 0xff8000001f1f7808 */ /* 0x000fe40006800000 */
[----:B------:R-:W1:Y:S01]  /*19060*/  MUFU.TANH R33, R174 ;  /* 0x000000ae00217308 */ /* 0x000e620000002400 */
[----:B------:R-:W-:Y:S01]  /*19070*/  FFMA.FTZ R133, R194, -UR14, R133 ;  /* 0x8000000ec2857c23 */ /* 0x000fe20008010085 */
[----:B------:R-:W-:-:S02]  /*19080*/  ISETP.GT.AND P0, PT, R205, R32, PT ;  /* 0x00000020cd00720c */ /* 0x000fc40003f04270 */
[----:B------:R-:W-:Y:S02]  /*19090*/  ISETP.GE.AND P5, PT, R32, R204, PT ;  /* 0x000000cc2000720c */ /* 0x000fe40003fa6270 */
[----:B------:R-:W-:Y:S01]  /*190a0*/  FSEL R175, R34, -INF , !P0 ;  /* 0xff80000022af7808 */ /* 0x000fe20004000000 */
[----:B------:R-:W-:Y:S01]  /*190b0*/  IMAD.MOV.U32 R34, RZ, RZ, R138 ;  /* 0x000000ffff227224 */ /* 0x000fe200078e008a */
[----:B------:R-:W-:Y:S02]  /*190c0*/  ISETP.GE.AND P0, PT, R32, R202, PT ;  /* 0x000000ca2000720c */ /* 0x000fe40003f06270 */
[----:B------:R-:W-:Y:S02]  /*190d0*/  FSEL R138, R175, -INF , !P5 ;  /* 0xff800000af8a7808 */ /* 0x000fe40006800000 */
[----:B------:R-:W-:Y:S02]  /*190e0*/  ISETP.GT.AND P5, PT, R203, R32, PT ;  /* 0x00000020cb00720c */ /* 0x000fe40003fa4270 */
[----:B------:R3:W4:Y:S01]  /*190f0*/  MUFU.TANH R32, R35 ;  /* 0x0000002300207308 */ /* 0x0007220000002400 */
[----:B------:R-:W-:-:S02]  /*19100*/  I2FP.F32.S32 R34, R34 ;  /* 0x0000002200227245 */ /* 0x000fc40000201400 */
[----:B------:R-:W-:Y:S02]  /*19110*/  FSEL R133, R133, -INF , !P5 ;  /* 0xff80000085857808 */ /* 0x000fe40006800000 */
[----:B------:R-:W-:Y:S01]  /*19120*/  ISETP.GT.AND P5, PT, R205, R137, PT ;  /* 0x00000089cd00720c */ /* 0x000fe20003fa4270 */
[----:B-1----:R-:W-:Y:S01]  /*19130*/  FFMA.FTZ R33, R34, -UR14, R33 ;  /* 0x8000000e22217c23 */ /* 0x002fe20008010021 */
[----:B------:R-:W-:Y:S01]  /*19140*/  IABS R34, R192 ;  /* 0x000000c000227213 */ /* 0x000fe20000000000 */
[----:B--2---:R-:W-:Y:S01]  /*19150*/  HMMA.16816.F32.BF16 R164, R168, R24, R164 ;  /* 0x00000018a8a4723c */ /* 0x004fe200000418a4 */
[----:B------:R-:W-:Y:S01]  /*19160*/  FMUL.FTZ R24, R23, UR8 ;  /* 0x0000000817187c20 */ /* 0x000fe20008410000 */
[----:B------:R-:W-:Y:S01]  /*19170*/  VIADD R23, R6, 0xffffff98 ;  /* 0xffffff9806177836 */ /* 0x000fe20000000000 */
[----:B------:R-:W-:Y:S02]  /*19180*/  FSEL R136, R33, -INF , !P5 ;  /* 0xff80000021887808 */ /* 0x000fe40006800000 */
[----:B------:R-:W-:-:S02]  /*19190*/  I2FP.F32.S32 R25, R34 ;  /* 0x0000002200197245 */ /* 0x000fc40000201400 */
[----:B------:R-:W-:Y:S01]  /*191a0*/  ISETP.GE.AND P5, PT, R137, R202, PT ;  /* 0x000000ca8900720c */ /* 0x000fe20003fa6270 */
[----:B------:R-:W-:Y:S01]  /*191b0*/  HMMA.16816.F32.BF16 R160, R168, R26, R160 ;  /* 0x0000001aa8a0723c */ /* 0x000fe200000418a0 */
[----:B------:R-:W-:Y:S01]  /*191c0*/  IABS R172, R172 ;  /* 0x000000ac00ac7213 */ /* 0x000fe20000000000 */
[----:B------:R-:W-:Y:S01]  /*191d0*/  FFMA.FTZ R20, R25, -UR14, R20 ;  /* 0x8000000e19147c23 */ /* 0x000fe20008010014 */
[----:B---3--:R-:W-:Y:S02]  /*191e0*/  IABS R35, R135 ;  /* 0x0000008700237213 */ /* 0x008fe40000000000 */
[----:B------:R-:W-:Y:S02]  /*191f0*/  FSEL R135, R133, -INF , !P0 ;  /* 0xff80000085877808 */ /* 0x000fe40004000000 */
[----:B------:R-:W-:Y:S02]  /*19200*/  I2FP.F32.S32 R33, R35 ;  /* 0x0000002300217245 */ /* 0x000fe40000201400 */
[----:B------:R-:W-:-:S02]  /*19210*/  ISETP.GE.AND P0, PT, R137, R204, PT ;  /* 0x000000cc8900720c */ /* 0x000fc40003f06270 */
[----:B------:R-:W-:Y:S01]  /*19220*/  I2FP.F32.S32 R25, R172 ;  /* 0x000000ac00197245 */ /* 0x000fe20000201400 */
[----:B----4-:R-:W-:Y:S01]  /*19230*/  FFMA.FTZ R32, R33, -UR14, R32 ;  /* 0x8000000e21207c23 */ /* 0x010fe20008010020 */
[----:B------:R-:W-:Y:S01]  /*19240*/  FSEL R136, R136, -INF , !P0 ;  /* 0xff80000088887808 */ /* 0x000fe20004000000 */
[----:B------:R-:W-:Y:S01]  /*19250*/  FMUL.FTZ R11, R164, UR8 ;  /* 0x00000008a40b7c20 */ /* 0x000fe20008410000 */
[----:B------:R-:W-:Y:S01]  /*19260*/  ISETP.GT.AND P0, PT, R203, R137, PT ;  /* 0x00000089cb00720c */ /* 0x000fe20003f04270 */
[----:B------:R-:W-:Y:S01]  /*19270*/  FFMA.FTZ R22, R25, -UR14, R22 ;  /* 0x8000000e19167c23 */ /* 0x000fe20008010016 */
[----:B------:R-:W-:Y:S01]  /*19280*/  IABS R189, R189 ;  /* 0x000000bd00bd7213 */ /* 0x000fe20000000000 */
[----:B------:R-:W-:Y:S01]  /*19290*/  FMUL.FTZ R165, R165, UR8 ;  /* 0x00000008a5a57c20 */ /* 0x000fe20008410000 */
[----:B------:R-:W-:Y:S01]  /*192a0*/  FSEL R32, R32, -INF , !P0 ;  /* 0xff80000020207808 */ /* 0x000fe20004000000 */
[----:B------:R-:W1:Y:S01]  /*192b0*/  MUFU.TANH R11, R11 ;  /* 0x0000000b000b7308 */ /* 0x000e620000002400 */
[----:B------:R-:W-:Y:S01]  /*192c0*/  ISETP.GT.AND P0, PT, R205, R23, PT ;  /* 0x00000017cd00720c */ /* 0x000fe20003f04270 */
[----:B------:R-:W-:Y:S01]  /*192d0*/  FMUL.FTZ R167, R167, UR8 ;  /* 0x00000008a7a77c20 */ /* 0x000fe20008410000 */
[----:B------:R-:W-:Y:S01]  /*192e0*/  FSEL R133, R32, -INF , !P5 ;  /* 0xff80000020857808 */ /* 0x000fe20006800000 */
[----:B------:R-:W-:Y:S01]  /*192f0*/  FMUL.FTZ R160, R160, UR8 ;  /* 0x00000008a0a07c20 */ /* 0x000fe20008410000 */
[----:B------:R-:W-:Y:S01]  /*19300*/  ISETP.GE.AND P5, PT, R23, R204, PT ;  /* 0x000000cc1700720c */ /* 0x000fe20003fa6270 */
[----:B------:R-:W-:Y:S01]  /*19310*/  FMUL.FTZ R162, R162, UR8 ;  /* 0x00000008a2a27c20 */ /* 0x000fe20008410000 */
[----:B------:R-:W-:Y:S01]  /*19320*/  IABS R32, R191 ;  /* 0x000000bf00207213 */ /* 0x000fe20000000000 */
[----:B------:R-:W-:Y:S01]  /*19330*/  MUFU.TANH R167, R167 ;  /* 0x000000a700a77308 */ /* 0x000fe20000002400 */
[----:B------:R-:W-:Y:S01]  /*19340*/  FSEL R20, R20, -INF , !P0 ;  /* 0xff80000014147808 */ /* 0x000fe20004000000 */
[----:B------:R-:W-:Y:S01]  /*19350*/  FMUL.FTZ R161, R161, UR8 ;  /* 0x00000008a1a17c20 */ /* 0x000fe20008410000 */
[----:B------:R-:W-:Y:S01]  /*19360*/  I2FP.F32.S32 R32, R32 ;  /* 0x0000002000207245 */ /* 0x000fe20000201400 */
[----:B------:R-:W-:Y:S01]  /*19370*/  FMUL.FTZ R163, R163, UR8 ;  /* 0x00000008a3a37c20 */ /* 0x000fe20008410000 */
[----:B------:R-:W-:-:S02]  /*19380*/  FSEL R172, R20, -INF , !P5 ;  /* 0xff80000014ac7808 */ /* 0x000fc40006800000 */
[----:B------:R-:W-:Y:S01]  /*19390*/  ISETP.GT.AND P5, PT, R203, R23, PT ;  /* 0x00000017cb00720c */ /* 0x000fe20003fa4270 */
[----:B------:R2:W3:Y:S01]  /*193a0*/  MUFU.TANH R20, R24 ;  /* 0x0000001800147308 */ /* 0x0004e20000002400 */
[----:B------:R-:W-:Y:S01]  /*193b0*/  FFMA.FTZ R21, R32, -UR14, R21 ;  /* 0x8000000e20157c23 */ /* 0x000fe20008010015 */
[----:B------:R-:W-:Y:S01]  /*193c0*/  ISETP.GE.AND P0, PT, R23, R202, PT ;  /* 0x000000ca1700720c */ /* 0x000fe20003f06270 */
[----:B------:R-:W-:Y:S01]  /*193d0*/  FMUL.FTZ R23, R166, UR8 ;  /* 0x00000008a6177c20 */ /* 0x000fe20008410000 */
[----:B------:R-:W-:Y:S02]  /*193e0*/  FSEL R22, R22, -INF , !P5 ;  /* 0xff80000016167808 */ /* 0x000fe40006800000 */
[----:B------:R-:W-:Y:S02]  /*193f0*/  ISETP.GT.AND P5, PT, R205, R10, PT ;  /* 0x0000000acd00720c */ /* 0x000fe40003fa4270 */
[----:B------:R-:W-:Y:S01]  /*19400*/  FSEL R137, R22, -INF , !P0 ;  /* 0xff80000016897808 */ /* 0x000fe20004000000 */
[----:B------:R-:W-:Y:S01]  /*19410*/  MUFU.TANH R162, R162 ;  /* 0x000000a200a27308 */ /* 0x000fe20000002400 */
[----:B------:R-:W-:-:S02]  /*19420*/  ISETP.GE.AND P0, PT, R10, R204, PT ;  /* 0x000000cc0a00720c */ /* 0x000fc40003f06270 */
[----:B------:R-:W-:Y:S02]  /*19430*/  IABS R22, R188 ;  /* 0x000000bc00167213 */ /* 0x000fe40000000000 */
[----:B------:R-:W-:Y:S02]  /*19440*/  IABS R151, R151 ;  /* 0x0000009700977213 */ /* 0x000fe40000000000 */
[----:B------:R-:W-:Y:S01]  /*19450*/  I2FP.F32.S32 R22, R22 ;  /* 0x0000001600167245 */ /* 0x000fe20000201400 */
[----:B------:R-:W-:Y:S01]  /*19460*/  MUFU.TANH R163, R163 ;  /* 0x000000a300a37308 */ /* 0x000fe20000002400 */
[----:B--2---:R-:W-:Y:S01]  /*19470*/  FSEL R24, R21, -INF , !P5 ;  /* 0xff80000015187808 */ /* 0x004fe20006800000 */
[----:B------:R-:W-:Y:S01]  /*19480*/  IMAD.MOV.U32 R21, RZ, RZ, R189 ;  /* 0x000000ffff157224 */ /* 0x000fe200078e00bd */
[----:B------:R-:W-:Y:S01]  /*19490*/  ISETP.GE.AND P5, PT, R10, R202, PT ;  /* 0x000000ca0a00720c */ /* 0x000fe20003fa6270 */
[----:B-1----:R-:W-:Y:S01]  /*194a0*/  FFMA.FTZ R22, R22, -UR14, R11 ;  /* 0x8000000e16167c23 */ /* 0x002fe2000801000b */
[----:B------:R-:W-:-:S02]  /*194b0*/  FSEL R166, R24, -INF , !P0 ;  /* 0xff80000018a67808 */ /* 0x000fc40004000000 */
[----:B------:R-:W-:Y:S01]  /*194c0*/  ISETP.GT.AND P0, PT, R203, R10, PT ;  /* 0x0000000acb00720c */ /* 0x000fe20003f04270 */
[----:B------:R-:W-:Y:S01]  /*194d0*/  MUFU.TANH R11, R165 ;  /* 0x000000a5000b7308 */ /* 0x000fe20000002400 */
[----:B------:R-:W-:Y:S02]  /*194e0*/  I2FP.F32.S32 R21, R21 ;  /* 0x0000001500157245 */ /* 0x000fe40000201400 */
[----:B------:R-:W-:Y:S02]  /*194f0*/  I2FP.F32.S32 R151, R151 ;  /* 0x0000009700977245 */ /* 0x000fe40000201400 */
[----:B------:R-:W-:Y:S01]  /*19500*/  IABS R5, R147 ;  /* 0x0000009300057213 */ /* 0x000fe20000000000 */
[----:B---3--:R-:W-:Y:S01]  /*19510*/  FFMA.FTZ R20, R21, -UR14, R20 ;  /* 0x8000000e15147c23 */ /* 0x008fe20008010014 */
[----:B------:R-:W-:Y:S01]  /*19520*/  VIADD R21, R6, 0xffffffa0 ;  /* 0xffffffa006157836 */ /* 0x000fe20000000000 */
[----:B------:R-:W1:Y:S01]  /*19530*/  MUFU.TANH R10, R23 ;  /* 0x00000017000a7308 */ /* 0x000e620000002400 */
[----:B------:R-:W-:-:S02]  /*19540*/  IABS R150, R150 ;  /* 0x0000009600967213 */ /* 0x000fc40000000000 */
[----:B------:R-:W-:Y:S02]  /*19550*/  FSEL R24, R20, -INF , !P0 ;  /* 0xff80000014187808 */ /* 0x000fe40004000000 */
[----:B------:R-:W-:Y:S02]  /*19560*/  ISETP.GT.AND P0, PT, R205, R21, PT ;  /* 0x00000015cd00720c */ /* 0x000fe40003f04270 */
[----:B------:R-:W-:Y:S02]  /*19570*/  IABS R20, R139 ;  /* 0x0000008b00147213 */ /* 0x000fe40000000000 */
[----:B------:R-:W-:Y:S02]  /*19580*/  FSEL R139, R24, -INF , !P5 ;  /* 0xff800000188b7808 */ /* 0x000fe40006800000 */
[----:B------:R-:W-:Y:S02]  /*19590*/  ISETP.GE.AND P5, PT, R21, R204, PT ;  /* 0x000000cc1500720c */ /* 0x000fe40003fa6270 */
[----:B------:R-:W-:-:S02]  /*195a0*/  FSEL R22, R22, -INF , !P0 ;  /* 0xff80000016167808 */ /* 0x000fc40004000000 */
[----:B------:R-:W-:Y:S02]  /*195b0*/  I2FP.F32.S32 R20, R20 ;  /* 0x0000001400147245 */ /* 0x000fe40000201400 */
[----:B------:R-:W-:Y:S01]  /*195c0*/  FSEL R174, R22, -INF , !P5 ;  /* 0xff80000016ae7808 */ /* 0x000fe20006800000 */
[----:B-1----:R-:W-:Y:S01]  /*195d0*/  FFMA.FTZ R10, R151, -UR14, R10 ;  /* 0x8000000e970a7c23 */ /* 0x002fe2000801000a */
[----:B------:R-:W-:Y:S01]  /*195e0*/  ISETP.GT.AND P5, PT, R203, R21, PT ;  /* 0x00000015cb00720c */ /* 0x000fe20003fa4270 */
[----:B------:R-:W-:Y:S01]  /*195f0*/  FFMA.FTZ R11, R20, -UR14, R11 ;  /* 0x8000000e140b7c23 */ /* 0x000fe2000801000b */
[----:B------:R-:W-:Y:S02]  /*19600*/  ISETP.GE.AND P0, PT, R21, R202, PT ;  /* 0x000000ca1500720c */ /* 0x000fe40003f06270 */
[----:B------:R-:W-:Y:S02]  /*19610*/  FSEL R12, R10, -INF , !P5 ;  /* 0xff8000000a0c7808 */ /* 0x000fe40006800000 */
[----:B------:R-:W-:Y:S01]  /*19620*/  ISETP.GT.AND P5, PT, R205, R4, PT ;  /* 0x00000004cd00720c */ /* 0x000fe20003fa4270 */
[----:B------:R-:W1:Y:S01]  /*19630*/  MUFU.TANH R10, R160 ;  /* 0x000000a0000a7308 */ /* 0x000e620000002400 */
[----:B------:R-:W-:-:S02]  /*19640*/  FSEL R147, R12, -INF , !P0 ;  /* 0xff8000000c937808 */ /* 0x000fc40004000000 */
[C---:B------:R-:W-:Y:S02]  /*19650*/  ISETP.GE.AND P0, PT, R4.reuse, R204, PT ;  /* 0x000000cc0400720c */ /* 0x040fe40003f06270 */
[----:B------:R-:W-:Y:S02]  /*19660*/  FSEL R11, R11, -INF , !P5 ;  /* 0xff8000000b0b7808 */ /* 0x000fe40006800000 */
[----:B------:R-:W-:Y:S02]  /*19670*/  ISETP.GE.AND P5, PT, R4, R202, PT ;  /* 0x000000ca0400720c */ /* 0x000fe40003fa6270 */
[----:B------:R-:W-:Y:S02]  /*19680*/  FSEL R176, R11, -INF , !P0 ;  /* 0xff8000000bb07808 */ /* 0x000fe40004000000 */
[----:B------:R-:W-:Y:S01]  /*19690*/  ISETP.GT.AND P0, PT, R203, R4, PT ;  /* 0x00000004cb00720c */ /* 0x000fe20003f04270 */
[----:B------:R-:W-:Y:S01]  /*196a0*/  IMAD.MOV.U32 R4, RZ, RZ, R150 ;  /* 0x000000ffff047224 */ /* 0x000fe200078e0096 */
[----:B------:R-:W-:-:S02]  /*196b0*/  I2FP.F32.S32 R12, R5 ;  /* 0x00000005000c7245 */ /* 0x000fc40000201400 */
[----:B------:R-:W2:Y:S01]  /*196c0*/  MUFU.TANH R5, R161 ;  /* 0x000000a100057308 */ /* 0x000ea20000002400 */
[----:B------:R-:W-:Y:S02]  /*196d0*/  IABS R149, R149 ;  /* 0x0000009500957213 */ /* 0x000fe40000000000 */
[----:B------:R-:W-:Y:S01]  /*196e0*/  FFMA.FTZ R12, R12, -UR14, R167 ;  /* 0x8000000e0c0c7c23 */ /* 0x000fe200080100a7 */
[----:B------:R-:W-:Y:S01]  /*196f0*/  I2FP.F32.S32 R11, R4 ;  /* 0x00000004000b7245 */ /* 0x000fe20000201400 */
[----:B------:R-:W-:Y:S01]  /*19700*/  VIADD R4, R6, 0xffffffa8 ;  /* 0xffffffa806047836 */ /* 0x000fe20000000000 */
[----:B------:R-:W-:Y:S02]  /*19710*/  I2FP.F32.S32 R149, R149 ;  /* 0x0000009500957245 */ /* 0x000fe40000201400 */
[----:B------:R-:W-:Y:S01]  /*19720*/  FSEL R12, R12, -INF , !P0 ;  /* 0xff8000000c0c7808 */ /* 0x000fe20004000000 */
[----:B-1----:R-:W-:Y:S01]  /*19730*/  FFMA.FTZ R10, R11, -UR14, R10 ;  /* 0x8000000e0b0a7c23 */ /* 0x002fe2000801000a */
[----:B------:R-:W-:Y:S01]  /*19740*/  ISETP.GT.AND P0, PT, R205, R4, PT ;  /* 0x00000004cd00720c */ /* 0x000fe20003f04270 */
[----:B------:R-:W-:Y:S01]  /*19750*/  FFMA.FTZ R149, R149, -UR14, R162 ;  /* 0x8000000e95957c23 */ /* 0x000fe200080100a2 */
[----:B------:R-:W-:-:S02]  /*19760*/  FSEL R193, R12, -INF , !P5 ;  /* 0xff8000000cc17808 */ /* 0x000fc40006800000 */
[----:B------:R-:W-:Y:S02]  /*19770*/  ISETP.GE.AND P5, PT, R4, R204, PT ;  /* 0x000000cc0400720c */ /* 0x000fe40003fa6270 */
[----:B------:R-:W-:Y:S02]  /*19780*/  FSEL R10, R10, -INF , !P0 ;  /* 0xff8000000a0a7808 */ /* 0x000fe40004000000 */
[----:B------:R-:W-:Y:S02]  /*19790*/  IABS R145, R145 ;  /* 0x0000009100917213 */ /* 0x000fe40000000000 */
[----:B------:R-:W-:Y:S01]  /*197a0*/  FSEL R188, R10, -INF , !P5 ;  /* 0xff8000000abc7808 */ /* 0x000fe20006800000 */
[----:B------:R-:W-:Y:S01]  /*197b0*/  FMUL.FTZ R10, R177, UR8 ;  /* 0x00000008b10a7c20 */ /* 0x000fe20008410000 */
[----:B------:R-:W-:Y:S02]  /*197c0*/  ISETP.GE.AND P0, PT, R4, R202, PT ;  /* 0x000000ca0400720c */ /* 0x000fe40003f06270 */
[----:B------:R-:W-:-:S02]  /*197d0*/  I2FP.F32.S32 R12, R145 ;  /* 0x00000091000c7245 */ /* 0x000fc40000201400 */
[----:B------:R-:W-:Y:S01]  /*197e0*/  ISETP.GT.AND P5, PT, R203, R4, PT ;  /* 0x00000004cb00720c */ /* 0x000fe20003fa4270 */
[----:B------:R-:W-:Y:S01]  /*197f0*/  VIADD R4, R6, 0xffffffa9 ;  /* 0xffffffa906047836 */ /* 0x000fe20000000000 */
[----:B------:R-:W-:Y:S01]  /*19800*/  IABS R146, R146 ;  /* 0x0000009200927213 */ /* 0x000fe20000000000 */
[----:B--2---:R-:W-:Y:S01]  /*19810*/  FFMA.FTZ R5, R12, -UR14, R5 ;  /* 0x8000000e0c057c23 */ /* 0x004fe20008010005 */
[----:B------:R-:W-:Y:S01]  /*19820*/  FSEL R149, R149, -INF , !P5 ;  /* 0xff80000095957808 */ /* 0x000fe20006800000 */
[----:B------:R-:W-:Y:S01]  /*19830*/  MUFU.TANH R10, R10 ;  /* 0x0000000a000a7308 */ /* 0x000fe20000002400 */
[----:B------:R-:W-:Y:S02]  /*19840*/  ISETP.GT.AND P5, PT, R205, R4, PT ;  /* 0x00000004cd00720c */ /* 0x000fe40003fa4270 */
[----:B------:R-:W-:Y:S02]  /*19850*/  FSEL R191, R149, -INF , !P0 ;  /* 0xff80000095bf7808 */ /* 0x000fe40004000000 */
[----:B------:R-:W-:-:S02]  /*19860*/  I2FP.F32.S32 R146, R146 ;  /* 0x0000009200927245 */ /* 0x000fc40000201400 */
[----:B------:R-:W-:Y:S02]  /*19870*/  ISETP.GE.AND P0, PT, R4, R204, PT ;  /* 0x000000cc0400720c */ /* 0x000fe40003f06270 */
[----:B------:R-:W-:Y:S01]  /*19880*/  FSEL R178, R5, -INF , !P5 ;  /* 0xff80000005b27808 */ /* 0x000fe20006800000 */
[----:B------:R-:W-:Y:S01]  /*19890*/  FFMA.FTZ R146, R146, -UR14, R163 ;  /* 0x8000000e92927c23 */ /* 0x000fe200080100a3 */
[----:B------:R-:W-:Y:S01]  /*198a0*/  IABS R11, R144 ;  /* 0x00000090000b7213 */ /* 0x000fe20000000000 */
[----:B------:R-:W1:Y:S01]  /*198b0*/  MUFU.TANH R5, R158 ;  /* 0x0000009e00057308 */ /* 0x000e620000002400 */
        /* <DEDUP_REMOVED lines=16> */
[----:B-1----:R-:W-:Y:S01]  /*199c0*/  FFMA.FTZ R5, R14, -UR14, R5 ;  /* 0x8000000e0e057c23 */ /* 0x002fe20008010005 */
        /* <DEDUP_REMOVED lines=102> */
.L_x_5846:
        /* <DEDUP_REMOVED lines=8> */
.L_x_5847:
        /* <DEDUP_REMOVED lines=73> */
.L_x_5845:
[----:B---3--:R-:W-:Y:S01]  /*1a540*/  FMNMX3.FTZ R5, R132, R190, R28, !PT ;  /* 0x000000be84057276 */ /* 0x008fe2000781001c */
        /* <DEDUP_REMOVED lines=210> */
[----:B------:R-:W2:Y:S01]  /*1b270*/  MUFU.EX2 R173, R173 ;  /* 0x000000ad00ad7308 */ /* 0x000ea20000000800 */
[--C-:B------:R-:W-:Y:S01]  /*1b280*/  FFMA.FTZ R193, R193, UR8, -R164.reuse ;  /* 0x00000008c1c17c23 */ /* 0x100fe200080108a4 */
[--C-:B------:R-:W-:Y:S01]  /*1b290*/  FFMA.FTZ R194, R167, UR8, -R164.reuse ;  /* 0x00000008a7c27c23 */ /* 0x100fe200080108a4 */
[----:B------:R-:W-:Y:S01]  /*1b2a0*/  FFMA.FTZ R199, R143, UR8, -R164 ;  /* 0x000000088fc77c23 */ /* 0x000fe200080108a4 */
[----:B------:R-:W-:Y:S01]  /*1b2b0*/  MUFU.EX2 R170, R170 ;  /* 0x000000aa00aa7308 */ /* 0x000fe20000000800 */
[--C-:B------:R-:W-:Y:S01]  /*1b2c0*/  FFMA.FTZ R190, R144, UR8, -R145.reuse ;  /* 0x0000000890be7c23 */ /* 0x100fe20008010891 */
[C---:B------:R-:W-:Y:S01]  /*1b2d0*/  HMMA.16816.F32.BF16 R100, R4.reuse, R122, R100 ;  /* 0x0000007a0464723c */ /* 0x040fe20000041864 */
[----:B------:R-:W-:Y:S01]  /*1b2e0*/  LDSM.16.MT88.4 R120, [R165+0xe800] ;  /* 0x00e80000a578783b */ /* 0x000fe20000004200 */
[----:B------:R-:W2:Y:S01]  /*1b2f0*/  MUFU.EX2 R175, R175 ;  /* 0x000000af00af7308 */ /* 0x000ea20000000800 */
[----:B------:R-:W-:Y:S01]  /*1b300*/  FFMA.FTZ R192, R141, UR8, -R145 ;  /* 0x000000088dc07c23 */ /* 0x000fe20008010891 */
[----:B------:R-:W-:Y:S01]  /*1b310*/  FFMA.FTZ R160, R215, R157, R160 ;  /* 0x0000009dd7a07223 */ /* 0x000fe200000100a0 */
[----:B------:R-:W-:Y:S01]  /*1b320*/  FFMA.FTZ R3, R213, R3, R154 ;  /* 0x00000003d5037223 */ /* 0x000fe2000001009a */
[----:B------:R-:W-:Y:S01]  /*1b330*/  MUFU.EX2 R177, R177 ;  /* 0x000000b100b17308 */ /* 0x000fe20000000800 */
[----:B------:R-:W-:Y:S01]  /*1b340*/  PLOP3.LUT P1, PT, PT, PT, UP1, 0x80, 0x8 ;  /* 0x000000000008781c */ /* 0x000fe20003f2f018 */
[C---:B---3--:R-:W-:Y:S01]  /*1b350*/  HMMA.16816.F32.BF16 R76, R4.reuse, R112, R76 ;  /* 0x00000070044c723c */ /* 0x048fe2000004184c */
[----:B------:R-:W-:Y:S01]  /*1b360*/  FADD.FTZ R151, R151, R160 ;  /* 0x000000a097977221 */ /* 0x000fe20000010000 */
[----:B------:R-:W3:Y:S01]  /*1b370*/  MUFU.EX2 R174, R174 ;  /* 0x000000ae00ae7308 */ /* 0x000ee20000000800 */
[----:B------:R-:W-:Y:S01]  /*1b380*/  FADD.FTZ R152, R152, R3 ;  /* 0x0000000398987221 */ /* 0x000fe20000010000 */
[----:B------:R-:W-:Y:S01]  /*1b390*/  PLOP3.LUT P0, PT, PT, PT, UP1, 0x80, 0x8 ;  /* 0x000000000008781c */ /* 0x000fe20003f0f018 */
[----:B------:R-:W-:Y:S01]  /*1b3a0*/  FADD.FTZ R156, R156, R151 ;  /* 0x000000979c9c7221 */ /* 0x000fe20000010000 */
[----:B------:R-:W-:Y:S01]  /*1b3b0*/  MUFU.EX2 R179, R179 ;  /* 0x000000b300b37308 */ /* 0x000fe20000000800 */
[----:B------:R-:W-:Y:S01]  /*1b3c0*/  FADD.FTZ R3, R155, R152 ;  /* 0x000000989b037221 */ /* 0x000fe20000010000 */
[----:B------:R-:W-:Y:S01]  /*1b3d0*/  HMMA.16816.F32.BF16 R80, R4, R114, R80 ;  /* 0x000000720450723c */ /* 0x000fe20000041850 */
[----:B------:R-:W-:Y:S01]  /*1b3e0*/  LDSM.16.MT88.4 R112, [R162+0xc800] ;  /* 0x00c80000a270783b */ /* 0x000fe20000004200 */
[----:B------:R-:W-:Y:S01]  /*1b3f0*/  MUFU.EX2 R176, R176 ;  /* 0x000000b000b07308 */ /* 0x000fe20000000800 */
[----:B------:R-:W-:Y:S01]  /*1b400*/  FADD.FTZ R153, R153, R156 ;  /* 0x0000009c99997221 */ /* 0x000fe20000010000 */
[----:B------:R-:W-:-:S02]  /*1b410*/  FADD.FTZ R3, R158, R3 ;  /* 0x000000039e037221 */ /* 0x000fc40000010000 */
[----:B------:R-:W-:Y:S02]  /*1b420*/  MUFU.EX2 R178, R178 ;  /* 0x000000b200b27308 */ /* 0x000fe40000000800 */
[C---:B-1----:R-:W-:Y:S02]  /*1b430*/  HMMA.16816.F32.BF16 R84, R4.reuse, R108, R84 ;  /* 0x0000006c0454723c */ /* 0x042fe40000041854 */
[----:B------:R1:W3:Y:S04]  /*1b440*/  MUFU.EX2 R191, R193 ;  /* 0x000000c100bf7308 */ /* 0x0002e80000000800 */
[----:B------:R-:W-:Y:S02]  /*1b450*/  MUFU.EX2 R188, R188 ;  /* 0x000000bc00bc7308 */ /* 0x000fe40000000800 */
[C---:B------:R-:W-:Y:S01]  /*1b460*/  HMMA.16816.F32.BF16 R88, R4.reuse, R110, R88 ;  /* 0x0000006e0458723c */ /* 0x040fe20000041858 */
[----:B------:R-:W3:Y:S01]  /*1b470*/  LDSM.16.MT88.4 R108, [R165+0xc800] ;  /* 0x00c80000a56c783b */ /* 0x000ee20000004200 */
[----:B------:R-:W3:Y:S04]  /*1b480*/  MUFU.EX2 R189, R189 ;  /* 0x000000bd00bd7308 */ /* 0x000ee80000000800 */
[----:B------:R-:W-:Y:S02]  /*1b490*/  MUFU.EX2 R190, R190 ;  /* 0x000000be00be7308 */ /* 0x000fe40000000800 */
[C---:B------:R-:W-:Y:S01]  /*1b4a0*/  HMMA.16816.F32.BF16 R8, R4.reuse, R12, R8 ;  /* 0x0000000c0408723c */ /* 0x040fe20000041808 */
[----:B-1----:R-:W-:Y:S01]  /*1b4b0*/  FFMA.FTZ R193, R146, UR8, -R145 ;  /* 0x0000000892c17c23 */ /* 0x002fe20008010891 */
[----:B------:R-:W-:Y:S04]  /*1b4c0*/  MUFU.EX2 R192, R192 ;  /* 0x000000c000c07308 */ /* 0x000fe80000000800 */
[----:B------:R-:W-:Y:S02]  /*1b4d0*/  MUFU.EX2 R194, R194 ;  /* 0x000000c200c27308 */ /* 0x000fe40000000800 */
[C---:B------:R-:W-:Y:S01]  /*1b4e0*/  HMMA.16816.F32.BF16 R12, R4.reuse, R14, R124 ;  /* 0x0000000e040c723c */ /* 0x040fe2000004187c */
[----:B------:R-:W1:Y:S01]  /*1b4f0*/  LDSM.16.MT88.4 R124, [R161+0x2800] ;  /* 0x00280000a17c783b */ /* 0x000e620000004200 */
[----:B------:R-:W1:Y:S04]  /*1b500*/  MUFU.EX2 R193, R193 ;  /* 0x000000c100c17308 */ /* 0x000e680000000800 */
[----:B------:R-:W1:Y:S02]  /*1b510*/  MUFU.EX2 R199, R199 ;  /* 0x000000c700c77308 */ /* 0x000e640000000800 */
[C---:B----4-:R-:W-:Y:S08]  /*1b520*/  HMMA.16816.F32.BF16 R36, R4.reuse, R116, R36 ;  /* 0x000000740424723c */ /* 0x050ff00000041824 */
[C---:B------:R-:W-:Y:S01]  /*1b530*/  HMMA.16816.F32.BF16 R40, R4.reuse, R118, R40 ;  /* 0x000000760428723c */ /* 0x040fe20000041828 */
[----:B------:R-:W4:Y:S07]  /*1b540*/  LDSM.16.MT88.4 R116, [R159+0x2800] ;  /* 0x002800009f74783b */ /* 0x000f2e0000004200 */
[C---:B-----5:R-:W-:Y:S08]  /*1b550*/  HMMA.16816.F32.BF16 R92, R4.reuse, R104, R92 ;  /* 0x00000068045c723c */ /* 0x060ff0000004185c */
[----:B------:R-:W-:Y:S01]  /*1b560*/  HMMA.16816.F32.BF16 R4, R4, R106, R96 ;  /* 0x0000006a0404723c */ /* 0x000fe20000041860 */
[----:B--2---:R-:W-:Y:S01]  /*1b570*/  F2FP.BF16.F32.PACK_AB R96, R171, R168 ;  /* 0x000000a8ab60723e */ /* 0x004fe200000010ff */
        /* <DEDUP_REMOVED lines=11> */
[----:B---3--:R-:W-:Y:S01]  /*1b630*/  HMMA.16816.F32.BF16 R8, R96, R108, R8 ;  /* 0x0000006c6008723c */ /* 0x008fe20000041808 */
        /* <DEDUP_REMOVED lines=28> */
[----:B------:R-:W-:Y:S07]  /*1b800*/  LDSM.16.MT88.4 R104, [R165+0x11000] ;  /* 0x01100000a568783b */ /* 0x000fee0000004200 */
[C---:B---3--:R-:W-:Y:S08]  /*1b810*/  HMMA.16816.F32.BF16 R76, R96.reuse, R108, R76 ;  /* 0x0000006c604c723c */ /* 0x048ff0000004184c */
[C---:B------:R-:W-:Y:S01]  /*1b820*/  HMMA.16816.F32.BF16 R80, R96.reuse, R110, R80 ;  /* 0x0000006e6050723c */ /* 0x040fe20000041850 */
[----:B------:R-:W1:Y:S07]  /*1b830*/  LDSM.16.MT88.4 R108, [R165+0xd000] ;  /* 0x00d00000a56c783b */ /* 0x000e6e0000004200 */
        /* <DEDUP_REMOVED lines=34> */
[--C-:B------:R-:W-:Y:S01]  /*1ba60*/  FFMA.FTZ R128, R140, UR8, -R164.reuse ;  /* 0x000000088c807c23 */ /* 0x100fe200080108a4 */
[----:B------:R-:W-:-:S03]  /*1ba70*/  FFMA.FTZ R164, R163, UR8, -R164 ;  /* 0x00000008a3a47c23 */ /* 0x000fc600080108a4 */
[----:B------:R-:W-:Y:S03]  /*1ba80*/  MUFU.EX2 R163, R128 ;  /* 0x0000008000a37308 */ /* 0x000fe60000000800 */
[C---:B------:R-:W-:Y:S01]  /*1ba90*/  HMMA.16816.F32.BF16 R68, R4.reuse, R104, R68 ;  /* 0x000000680444723c */ /* 0x040fe20000041844 */
[----:B------:R-:W-:Y:S01]  /*1baa0*/  FFMA.FTZ R104, R142, UR8, -R145 ;  /* 0x000000088e687c23 */ /* 0x000fe20008010891 */
[----:B------:R-:W-:Y:S01]  /*1bab0*/  MUFU.EX2 R164, R164 ;  /* 0x000000a400a47308 */ /* 0x000fe20000000800 */
[----:B------:R-:W-:Y:S03]  /*1bac0*/  LDSM.16.MT88.4 R144, [R165+0xf800] ;  /* 0x00f80000a590783b */ /* 0x000fe60000004200 */
[----:B------:R1:W4:Y:S01]  /*1bad0*/  MUFU.EX2 R167, R104 ;  /* 0x0000006800a77308 */ /* 0x0003220000000800 */
        /* <DEDUP_REMOVED lines=22> */
[----:B----4-:R-:W-:Y:S01]  /*1bc40*/  F2FP.BF16.F32.PACK_AB R6, R167, R192 ;  /* 0x000000c0a706723e */ /* 0x010fe200000010ff */
        /* <DEDUP_REMOVED lines=38> */
.L_x_5842:
[----:B------:R-:W-:-:S12]  /*1beb0*/  UIADD3 UR4, UPT, UPT, UR16, -0x1, URZ ;  /* 0xffffffff10047890 */ /* 0x000fd8000fffe0ff */
.L_x_5848:
        /* <DEDUP_REMOVED lines=32> */
[----:B------:R-:W4:Y:S01]  /*1c0c0*/  LDCU UR16, c[0x0][0x50c] ;  /* 0x0000a180ff1077ac */ /* 0x000f220008000800 */
[----:B------:R-:W-:Y:S01]  /*1c0d0*/  VIADD R210, R183, 0xc040 ;  /* 0x0000c040b7d27836 */ /* 0x000fe20000000000 */
[----:B------:R-:W1:Y:S01]  /*1c0e0*/  LDCU.64 UR8, c[0x0][0x3a0] ;  /* 0x00007400ff0877ac */ /* 0x000e620008000a00 */
[----:B------:R-:W1:Y:S01]  /*1c0f0*/  LDCU.64 UR10, c[0x0][0x3a8] ;  /* 0x00007500ff0a77ac */ /* 0x000e620008000a00 */
[----:B--2---:R-:W-:-:S12]  /*1c100*/  ULEA UR15, UR15, UR18, 0x18 ;  /* 0x000000120f0f7291 */ /* 0x004fd8000f8ec0ff */
.L_x_5853:
        /* <DEDUP_REMOVED lines=98> */
.L_x_5850:
[-C--:B------:R-:W-:Y:S01]  /*1c730*/  @!P5 MOV R199, R197.reuse ;  /* 0x000000c500c7d202 */ /* 0x080fe20000000f00 */
[----:B------:R-:W-:Y:S01]  /*1c740*/  UIADD3 UR13, UPT, UPT, UR13, -0x1, URZ ;  /* 0xffffffff0d0d7890 */ /* 0x000fe2000fffe0ff */
[C---:B------:R-:W-:Y:S02]  /*1c750*/  LEA R8, P0, R6.reuse, R198, 0x5 ;  /* 0x000000c606087211 */ /* 0x040fe400078028ff */
[C-C-:B-1----:R-:W-:Y:S01]  /*1c760*/  SHF.L.U64.HI R4, R6.reuse, 0x5, R9.reuse ;  /* 0x0000000506047819 */ /* 0x142fe20000010209 */
[----:B------:R-:W-:Y:S01]  /*1c770*/  @!PT LDS RZ, [RZ] ;  /* 0x00000000fffff984 */ /* 0x000fe20000000800 */
[----:B------:R-:W-:Y:S01]  /*1c780*/  @!PT LDS RZ, [RZ] ;  /* 0x00000000fffff984 */ /* 0x000fe20000000800 */
[----:B------:R-:W-:Y:S01]  /*1c790*/  @!PT LDS RZ, [RZ] ;  /* 0x00000000fffff984 */ /* 0x000fe20000000800 */
[----:B------:R1:W-:Y:S01]  /*1c7a0*/  @!P5 LDGSTS.E.BYPASS.LTC128B.128 [R217+0xc000], desc[UR6][R198.64] ;  /* 0x0c000000c6d9dfae */ /* 0x0003e2000b981a06 */
[C---:B------:R-:W-:Y:S01]  /*1c7b0*/  LEA.HI.X R9, R6.reuse, R197, R9, 0x5, P0 ;  /* 0x000000c506097211 */ /* 0x040fe200000f2c09 */
[----:B------:R-:W-:Y:S01]  /*1c7c0*/  UISETP.GT.AND UP0, UPT, UR13, UR20, UPT ;  /* 0x000000140d00728c */ /* 0x000fe2000bf04270 */
[----:B------:R-:W-:Y:S02]  /*1c7d0*/  SHF.L.U32 R3, R6, 0x5, RZ ;  /* 0x0000000506037819 */ /* 0x000fe400000006ff */
[----:B------:R-:W-:Y:S01]  /*1c7e0*/  @P5 STS.128 [R217+0xc000], RZ ;  /* 0x00c000ffd9005388 */ /* 0x000fe20000000c00 */
[----:B------:R-:W-:Y:S02]  /*1c7f0*/  LEA R194, R194, UR5, 0x1 ;  /* 0x00000005c2c27c11 */ /* 0x000fe4000f8e08ff */
[----:B------:R-:W-:Y:S02]  /*1c800*/  IADD3 R6, P2, PT, R3, R8, RZ ;  /* 0x0000000803067210 */ /* 0x000fe40007f5e0ff */
[----:B------:R-:W-:Y:S02]  /*1c810*/  IADD3 R188, PT, PT, R193, UR5, RZ ;  /* 0x00000005c1bc7c10 */ /* 0x000fe4000fffe0ff */
[C---:B------:R-:W-:Y:S02]  /*1c820*/  IADD3.X R7, PT, PT, R4.reuse, R9, RZ, P2, !PT ;  /* 0x0000000904077210 */ /* 0x040fe400017fe4ff */
[----:B------:R-:W-:Y:S02]  /*1c830*/  IADD3 R10, P0, PT, R3, R6, RZ ;  /* 0x00000006030a7210 */ /* 0x000fe40007f1e0ff */
[----:B------:R-:W-:Y:S02]  /*1c840*/  MOV R3, 0x40 ;  /* 0x0000004000037802 */ /* 0x000fe40000000f00 */
[----:B------:R-:W-:Y:S02]  /*1c850*/  IADD3.X R11, PT, PT, R4, R7, RZ, P0, !PT ;  /* 0x00000007040b7210 */ /* 0x000fe400007fe4ff */
[C---:B------:R-:W-:Y:S02]  /*1c860*/  LOP3.LUT P0, RZ, R185.reuse, 0x2, RZ, 0xc0, !PT ;  /* 0x00000002b9ff7812 */ /* 0x040fe4000780c0ff */
[----:B------:R-:W-:Y:S02]  /*1c870*/  LOP3.LUT P2, RZ, R185, 0x4, RZ, 0xc0, !PT ;  /* 0x00000004b9ff7812 */ /* 0x000fe4000784c0ff */
[----:B------:R-:W-:Y:S02]  /*1c880*/  SEL R187, R180, 0xffffffe0, !P0 ;  /* 0xffffffe0b4bb7807 */ /* 0x000fe40004000000 */
[----:B------:R-:W-:Y:S02]  /*1c890*/  SEL R3, R3, 0xffffffc0, !P2 ;  /* 0xffffffc003037807 */ /* 0x000fe40005000000 */
[----:B-1----:R-:W-:Y:S02]  /*1c8a0*/  @!P4 MOV R199, R197 ;  /* 0x000000c500c7c202 */ /* 0x002fe40000000f00 */
[-C--:B------:R-:W-:Y:S02]  /*1c8b0*/  IADD3 R192, PT, PT, R187, R194.reuse, RZ ;  /* 0x000000c2bbc07210 */ /* 0x080fe40007ffe0ff */
[C---:B------:R-:W-:Y:S01]  /*1c8c0*/  IADD3 R191, PT, PT, R188.reuse, R187, RZ ;  /* 0x000000bbbcbf7210 */ /* 0x040fe20007ffe0ff */
[----:B------:R-:W-:Y:S01]  /*1c8d0*/  @!PT LDS RZ, [RZ] ;  /* 0x00000000fffff984 */ /* 0x000fe20000000800 */
[----:B------:R-:W-:Y:S01]  /*1c8e0*/  @!PT LDS RZ, [RZ] ;  /* 0x00000000fffff984 */ /* 0x000fe20000000800 */
[----:B------:R-:W-:Y:S01]  /*1c8f0*/  @!PT LDS RZ, [RZ] ;  /* 0x00000000fffff984 */ /* 0x000fe20000000800 */
[----:B------:R1:W-:Y:S01]  /*1c900*/  @!P4 LDGSTS.E.BYPASS.LTC128B.128 [R217+0xe000], desc[UR6][R198.64+0x80] ;  /* 0x0e000080c6d9cfae */ /* 0x0003e2000b981a06 */
[----:B------:R-:W-:Y:S02]  /*1c910*/  IADD3 R190, PT, PT, R3, R194, RZ ;  /* 0x000000c203be7210 */ /* 0x000fe40007ffe0ff */
[----:B------:R-:W-:Y:S02]  /*1c920*/  IADD3 R188, PT, PT, R188, R3, RZ ;  /* 0x00000003bcbc7210 */ /* 0x000fe40007ffe0ff */
[----:B------:R-:W-:Y:S01]  /*1c930*/  @P4 STS.128 [R217+0xe000], RZ ;  /* 0x00e000ffd9004388 */ /* 0x000fe20000000c00 */
        /* <DEDUP_REMOVED lines=239> */
[----:B------:R-:W-:Y:S01]  /*1d830*/  FMUL.FTZ R21, R24, UR16 ;  /* 0x0000001018157c20 */ /* 0x000fe20008410000 */
[----:B------:R-:W-:Y:S01]  /*1d840*/  FMUL.FTZ R23, R26, UR16 ;  /* 0x000000101a177c20 */ /* 0x000fe20008410000 */
[----:B------:R-:W-:Y:S06]  /*1d850*/  FMUL.FTZ R22, R27, UR16 ;  /* 0x000000101b167c20 */ /* 0x000fec0008410000 */
[----:B------:R-:W1:Y:S10]  /*1d860*/  MUFU.TANH R152, R152 ;  /* 0x0000009800987308 */ /* 0x000e740000002400 */
[----:B------:R-:W1:Y:S01]  /*1d870*/  MUFU.TANH R13, R13 ;  /* 0x0000000d000d7308 */ /* 0x000e620000002400 */
[C---:B---3--:R-:W-:Y:S03]  /*1d880*/  HMMA.16816.F32.BF16 R28, R164.reuse, R8, R28 ;  /* 0x00000008a41c723c */ /* 0x048fe6000004181c */
[----:B------:R-:W-:Y:S06]  /*1d890*/  FMUL.FTZ R9, R25, UR16 ;  /* 0x0000001019097c20 */ /* 0x000fec0008410000 */
[----:B------:R-:W3:Y:S01]  /*1d8a0*/  MUFU.TANH R14, R14 ;  /* 0x0000000e000e7308 */ /* 0x000ee20000002400 */
        /* <DEDUP_REMOVED lines=8> */
[----:B----4-:R-:W-:Y:S01]  /*1d930*/  FMUL.FTZ R4, R32, UR16 ;  /* 0x0000001020047c20 */ /* 0x010fe20008410000 */
[----:B------:R-:W-:Y:S06]  /*1d940*/  FMUL.FTZ R34, R34, UR16 ;  /* 0x0000001022227c20 */ /* 0x000fec0008410000 */
[----:B------:R-:W4:Y:S01]  /*1d950*/  MUFU.TANH R17, R17 ;  /* 0x0000001100117308 */ /* 0x000f220000002400 */
        /* <DEDUP_REMOVED lines=13> */
[----:B------:R-:W1:Y:S10]  /*1da30*/  MUFU.TANH R157, R157 ;  /* 0x0000009d009d7308 */ /* 0x000e740000002400 */
[----:B------:R1:W1:Y:S10]  /*1da40*/  MUFU.TANH R32, R4 ;  /* 0x0000000400207308 */ /* 0x0002740000002400 */
[----:B------:R-:W1:Y:S10]  /*1da50*/  MUFU.TANH R31, R31 ;  /* 0x0000001f001f7308 */ /* 0x000e740000002400 */
[----:B------:R1:W1:Y:S10]  /*1da60*/  MUFU.TANH R134, R34 ;  /* 0x0000002200867308 */ /* 0x0002740000002400 */
[----:B------:R1:W1:Y:S01]  /*1da70*/  MUFU.TANH R133, R35 ;  /* 0x0000002300857308 */ /* 0x0002620000002400 */
[----:B--234-:R-:W-:Y:S05]  /*1da80*/  BRA.U !UP0, `(.L_x_5851) ;  /* 0x0000000908507547 */ /* 0x01cfea000b800000 */
        /* <DEDUP_REMOVED lines=76> */
.L_x_5852:
        /* <DEDUP_REMOVED lines=72> */
.L_x_5851:
[C---:B-12---:R-:W-:Y:S01]  /*1e3d0*/  VIADD R5, R208.reuse, 0xfffffff8 ;  /* 0xfffffff8d0057836 */ /* 0x046fe20000000000 */
[----:B------:R-:W-:Y:S01]  /*1e3e0*/  IABS R11, R208 ;  /* 0x000000d0000b7213 */ /* 0x000fe20000000000 */
[C---:B------:R-:W-:Y:S01]  /*1e3f0*/  VIADD R4, R208.reuse, 0xffffffff ;  /* 0xffffffffd0047836 */ /* 0x040fe20000000000 */
[C---:B------:R-:W-:Y:S01]  /*1e400*/  IADD3 R10, PT, PT, R207.reuse, -0x20, RZ ;  /* 0xffffffe0cf0a7810 */ /* 0x040fe20007ffe0ff */
[C---:B------:R-:W-:Y:S01]  /*1e410*/  VIADD R24, R208.reuse, 0xfffffff7 ;  /* 0xfffffff7d0187836 */ /* 0x040fe20000000000 */
[----:B------:R-:W-:Y:S01]  /*1e420*/  IABS R5, R5 ;  /* 0x0000000500057213 */ /* 0x000fe20000000000 */
[C---:B------:R-:W-:Y:S01]  /*1e430*/  VIADD R30, R207.reuse, 0xffffffe1 ;  /* 0xffffffe1cf1e7836 */ /* 0x040fe20000000000 */
[----:B------:R-:W-:Y:S01]  /*1e440*/  I2FP.F32.S32 R11, R11 ;  /* 0x0000000b000b7245 */ /* 0x000fe20000201400 */
[----:B------:R-:W-:Y:S01]  /*1e450*/  VIADD R26, R207, 0xffffffe9 ;  /* 0xffffffe9cf1a7836 */ /* 0x000fe20000000000 */
[----:B------:R-:W-:Y:S01]  /*1e460*/  I2FP.F32.S32 R5, R5 ;  /* 0x0000000500057245 */ /* 0x000fe20000201400 */
[----:B------:R-:W-:Y:S01]  /*1e470*/  IMAD.MOV.U32 R164, RZ, RZ, R210 ;  /* 0x000000ffffa47224 */ /* 0x000fe200078e00d2 */
[-C--:B------:R-:W-:Y:S01]  /*1e480*/  ISETP.GT.AND P4, PT, R203, R10.reuse, PT ;  /* 0x0000000acb00720c */ /* 0x080fe20003f84270 */
[----:B------:R-:W-:Y:S01]  /*1e490*/  FFMA.FTZ R150, R11, -UR14, R150 ;  /* 0x8000000e0b967c23 */ /* 0x000fe20008010096 */
[C---:B------:R-:W-:Y:S02]  /*1e4a0*/  VIADD R11, R208.reuse, 0xfffffff0 ;  /* 0xfffffff0d00b7836 */ /* 0x040fe40000000000 */
[C---:B------:R-:W-:Y:S01]  /*1e4b0*/  FFMA.FTZ R148, R5.reuse, -UR14, R148 ;  /* 0x8000000e05947c23 */ /* 0x040fe20008010094 */
[----:B------:R-:W-:Y:S01]  /*1e4c0*/  FFMA.FTZ R154, R5, -UR14, R154 ;  /* 0x8000000e059a7c23 */ /* 0x000fe2000801009a */
[----:B------:R-:W-:Y:S01]  /*1e4d0*/  ISETP.GT.AND P1, PT, R205, R10, PT ;  /* 0x0000000acd00720c */ /* 0x000fe20003f24270 */
[----:B------:R-:W-:Y:S01]  /*1e4e0*/  VIADD R5, R208, 0xffffffe8 ;  /* 0xffffffe8d0057836 */ /* 0x000fe20000000000 */
[C---:B------:R-:W-:Y:S01]  /*1e4f0*/  ISETP.GE.AND P6, PT, R10.reuse, R204, PT ;  /* 0x000000cc0a00720c */ /* 0x040fe20003fc6270 */
[----:B------:R-:W-:Y:S01]  /*1e500*/  UISETP.GT.AND UP0, UPT, UR13, UR20, UPT ;  /* 0x000000140d00728c */ /* 0x000fe2000bf04270 */
[----:B------:R-:W-:Y:S02]  /*1e510*/  ISETP.GE.AND P0, PT, R10, R202, PT ;  /* 0x000000ca0a00720c */ /* 0x000fe40003f06270 */
[C---:B------:R-:W-:Y:S02]  /*1e520*/  IADD3 R10, PT, PT, R208.reuse, -0x11, RZ ;  /* 0xffffffefd00a7810 */ /* 0x040fe40007ffe0ff */
[----:B------:R-:W-:Y:S02]  /*1e530*/  IABS R11, R11 ;  /* 0x0000000b000b7213 */ /* 0x000fe40000000000 */
[----:B------:R-:W-:Y:S02]  /*1e540*/  IABS R5, R5 ;  /* 0x0000000500057213 */ /* 0x000fe40000000000 */
[----:B------:R-:W-:Y:S02]  /*1e550*/  IABS R10, R10 ;  /* 0x0000000a000a7213 */ /* 0x000fe40000000000 */
[----:B------:R-:W-:Y:S02]  /*1e560*/  I2FP.F32.S32 R11, R11 ;  /* 0x0000000b000b7245 */ /* 0x000fe40000201400 */
[----:B------:R-:W-:Y:S02]  /*1e570*/  IABS R4, R4 ;  /* 0x0000000400047213 */ /* 0x000fe40000000000 */
[----:B------:R-:W-:Y:S01]  /*1e580*/  I2FP.F32.S32 R5, R5 ;  /* 0x0000000500057245 */ /* 0x000fe20000201400 */
[C---:B------:R-:W-:Y:S01]  /*1e590*/  FFMA.FTZ R152, R11.reuse, -UR14, R152 ;  /* 0x8000000e0b987c23 */ /* 0x040fe20008010098 */
[----:B------:R-:W-:Y:S01]  /*1e5a0*/  I2FP.F32.S32 R10, R10 ;  /* 0x0000000a000a7245 */ /* 0x000fe20000201400 */
[----:B------:R-:W-:Y:S01]  /*1e5b0*/  FFMA.FTZ R14, R11, -UR14, R14 ;  /* 0x8000000e0b0e7c23 */ /* 0x000fe2000801000e */
[----:B------:R-:W-:Y:S01]  /*1e5c0*/  I2FP.F32.S32 R4, R4 ;  /* 0x0000000400047245 */ /* 0x000fe20000201400 */
[----:B------:R-:W-:Y:S02]  /*1e5d0*/  VIADD R11, R208, 0xffffffe0 ;  /* 0xffffffe0d00b7836 */ /* 0x000fe40000000000 */
[C---:B------:R-:W-:Y:S01]  /*1e5e0*/  FFMA.FTZ R12, R5.reuse, -UR14, R12 ;  /* 0x8000000e050c7c23 */ /* 0x040fe2000801000c */
[C---:B------:R-:W-:Y:S01]  /*1e5f0*/  FFMA.FTZ R153, R10.reuse, -UR14, R153 ;  /* 0x8000000e0a997c23 */ /* 0x040fe20008010099 */
[----:B------:R-:W-:Y:S01]  /*1e600*/  FFMA.FTZ R15, R10, -UR14, R15 ;  /* 0x8000000e0a0f7c23 */ /* 0x000fe2000801000f */
[----:B------:R-:W-:Y:S01]  /*1e610*/  FFMA.FTZ R18, R5, -UR14, R18 ;  /* 0x8000000e05127c23 */ /* 0x000fe20008010012 */
[C---:B------:R-:W-:Y:S01]  /*1e620*/  VIADD R5, R208.reuse, 0xffffffd8 ;  /* 0xffffffd8d0057836 */ /* 0x040fe20000000000 */
[----:B------:R-:W-:Y:S01]  /*1e630*/  IADD3 R10, PT, PT, R208, -0x29, RZ ;  /* 0xffffffd7d00a7810 */ /* 0x000fe20007ffe0ff */
[----:B------:R-:W-:Y:S01]  /*1e640*/  FFMA.FTZ R151, R4, -UR14, R151 ;  /* 0x8000000e04977c23 */ /* 0x000fe20008010097 */
[----:B------:R-:W-:Y:S01]  /*1e650*/  IABS R11, R11 ;  /* 0x0000000b000b7213 */ /* 0x000fe20000000000 */
[C---:B------:R-:W-:Y:S01]  /*1e660*/  VIADD R4, R208.reuse, 0xffffffe7 ;  /* 0xffffffe7d0047836 */ /* 0x040fe20000000000 */
[----:B------:R-:W-:Y:S02]  /*1e670*/  IABS R10, R10 ;  /* 0x0000000a000a7213 */ /* 0x000fe40000000000 */
[----:B------:R-:W-:Y:S02]  /*1e680*/  IABS R5, R5 ;  /* 0x0000000500057213 */ /* 0x000fe40000000000 */
[----:B------:R-:W-:Y:S02]  /*1e690*/  I2FP.F32.S32 R11, R11 ;  /* 0x0000000b000b7245 */ /* 0x000fe40000201400 */
[----:B------:R-:W-:Y:S02]  /*1e6a0*/  IABS R24, R24 ;  /* 0x0000001800187213 */ /* 0x000fe40000000000 */
[----:B------:R-:W-:Y:S01]  /*1e6b0*/  I2FP.F32.S32 R10, R10 ;  /* 0x0000000a000a7245 */ /* 0x000fe20000201400 */
[C---:B------:R-:W-:Y:S01]  /*1e6c0*/  FFMA.FTZ R16, R11.reuse, -UR14, R16 ;  /* 0x8000000e0b107c23 */ /* 0x040fe20008010010 */
[----:B------:R-:W-:Y:S01]  /*1e6d0*/  IABS R4, R4 ;  /* 0x0000000400047213 */ /* 0x000fe20000000000 */
[----:B------:R-:W-:Y:S01]  /*1e6e0*/  FFMA.FTZ R7, R11, -UR14, R7 ;  /* 0x8000000e0b077c23 */ /* 0x000fe20008010007 */
[----:B------:R-:W-:Y:S01]  /*1e6f0*/  I2FP.F32.S32 R5, R5 ;  /* 0x0000000500057245 */ /* 0x000fe20000201400 */
[----:B------:R-:W-:Y:S01]  /*1e700*/  VIADD R11, R208, 0xffffffc8 ;  /* 0xffffffc8d00b7836 */ /* 0x000fe20000000000 */
[----:B------:R-:W-:Y:S01]  /*1e710*/  I2FP.F32.S32 R24, R24 ;  /* 0x0000001800187245 */ /* 0x000fe20000201400 */
[C---:B------:R-:W-:Y:S01]  /*1e720*/  FFMA.FTZ R33, R10.reuse, -UR14, R22 ;  /* 0x8000000e0a217c23 */ /* 0x040fe20008010016 */
[----:B------:R-:W-:Y:S01]  /*1e730*/  I2FP.F32.S32 R4, R4 ;  /* 0x0000000400047245 */ /* 0x000fe20000201400 */
[----:B------:R-:W-:Y:S01]  /*1e740*/  FFMA.FTZ R3, R10, -UR14, R3 ;  /* 0x8000000e0a037c23 */ /* 0x000fe20008010003 */
[C---:B------:R-:W-:Y:S01]  /*1e750*/  FFMA.FTZ R34, R5.reuse, -UR14, R23 ;  /* 0x8000000e05227c23 */ /* 0x040fe20008010017 */
[----:B------:R-:W-:Y:S01]  /*1e760*/  FFMA.FTZ R6, R5, -UR14, R6 ;  /* 0x8000000e05067c23 */ /* 0x000fe20008010006 */
[----:B------:R-:W-:Y:S02]  /*1e770*/  VIADD R10, R208, 0xffffffcf ;  /* 0xffffffcfd00a7836 */ /* 0x000fe40000000000 */
[C---:B------:R-:W-:Y:S01]  /*1e780*/  FFMA.FTZ R149, R24.reuse, -UR14, R149 ;  /* 0x8000000e18957c23 */ /* 0x040fe20008010095 */
[----:B------:R-:W-:Y:S01]  /*1e790*/  FFMA.FTZ R155, R24, -UR14, R155 ;  /* 0x8000000e189b7c23 */ /* 0x000fe2000801009b */
[----:B------:R-:W-:Y:S01]  /*1e7a0*/  IADD3 R5, PT, PT, R208, -0x39, RZ ;  /* 0xffffffc7d0057810 */ /* 0x000fe20007ffe0ff */
[----:B------:R-:W-:Y:S01]  /*1e7b0*/  FFMA.FTZ R13, R4, -UR14, R13 ;  /* 0x8000000e040d7c23 */ /* 0x000fe2000801000d */
[----:B------:R-:W-:Y:S01]  /*1e7c0*/  IADD3 R24, PT, PT, R208, -0x21, RZ ;  /* 0xffffffdfd0187810 */ /* 0x000fe20007ffe0ff */
[----:B------:R-:W-:Y:S01]  /*1e7d0*/  FFMA.FTZ R19, R4, -UR14, R19 ;  /* 0x8000000e04137c23 */ /* 0x000fe20008010013 */
[----:B------:R-:W-:Y:S01]  /*1e7e0*/  IABS R11, R11 ;  /* 0x0000000b000b7213 */ /* 0x000fe20000000000 */
[----:B------:R-:W-:Y:S01]  /*1e7f0*/  VIADD R4, R208, 0xffffffd0 ;  /* 0xffffffd0d0047836 */ /* 0x000fe20000000000 */
[----:B------:R-:W-:Y:S01]  /*1e800*/  IABS R10, R10 ;  /* 0x0000000a000a7213 */ /* 0x000fe20000000000 */
[C---:B------:R-:W-:Y:S01]  /*1e810*/  VIADD R22, R207.reuse, 0xfffffff9 ;  /* 0xfffffff9cf167836 */ /* 0x040fe20000000000 */
[----:B------:R-:W-:Y:S02]  /*1e820*/  IABS R5, R5 ;  /* 0x0000000500057213 */ /* 0x000fe40000000000 */
[----:B------:R-:W-:Y:S02]  /*1e830*/  IABS R24, R24 ;  /* 0x0000001800187213 */ /* 0x000fe40000000000 */
[----:B------:R-:W-:Y:S02]  /*1e840*/  IADD3 R28, PT, PT, R207, -0x18, RZ ;  /* 0xffffffe8cf1c7810 */ /* 0x000fe40007ffe0ff */
[----:B------:R-:W-:Y:S02]  /*1e850*/  ISETP.GT.AND P5, PT, R205, R30, PT ;  /* 0x0000001ecd00720c */ /* 0x000fe40003fa4270 */
[----:B------:R-:W-:Y:S02]  /*1e860*/  I2FP.F32.S32 R11, R11 ;  /* 0x0000000b000b7245 */ /* 0x000fe40000201400 */
[----:B------:R-:W-:Y:S02]  /*1e870*/  I2FP.F32.S32 R10, R10 ;  /* 0x0000000a000a7245 */ /* 0x000fe40000201400 */
[----:B------:R-:W-:Y:S01]  /*1e880*/  I2FP.F32.S32 R5, R5 ;  /* 0x0000000500057245 */ /* 0x000fe20000201400 */
[----:B------:R-:W-:Y:S01]  /*1e890*/  FFMA.FTZ R158, R11, -UR14, R8 ;  /* 0x8000000e0b9e7c23 */ /* 0x000fe20008010008 */
[----:B------:R-:W-:Y:S01]  /*1e8a0*/  IABS R4, R4 ;  /* 0x0000000400047213 */ /* 0x000fe20000000000 */
[----:B------:R-:W-:Y:S01]  /*1e8b0*/  FFMA.FTZ R132, R10, -UR14, R9 ;  /* 0x8000000e0a847c23 */ /* 0x000fe20008010009 */
[----:B------:R-:W-:Y:S01]  /*1e8c0*/  FSEL R29, R148, -INF , !P1 ;  /* 0xff800000941d7808 */ /* 0x000fe20004800000 */
[----:B------:R-:W-:Y:S01]  /*1e8d0*/  FFMA.FTZ R157, R10, -UR14, R157 ;  /* 0x8000000e0a9d7c23 */ /* 0x000fe2000801009d */
[----:B------:R-:W-:Y:S01]  /*1e8e0*/  FSEL R35, R150, -INF , !P4 ;  /* 0xff80000096237808 */ /* 0x000fe20006000000 */
[C---:B------:R-:W-:Y:S01]  /*1e8f0*/  FFMA.FTZ R156, R5.reuse, -UR14, R156 ;  /* 0x8000000e059c7c23 */ /* 0x040fe2000801009c */
[----:B------:R-:W-:Y:S01]  /*1e900*/  I2FP.F32.S32 R24, R24 ;  /* 0x0000001800187245 */ /* 0x000fe20000201400 */
[----:B------:R-:W-:Y:S01]  /*1e910*/  FFMA.FTZ R133, R5, -UR14, R133 ;  /* 0x8000000e05857c23 */ /* 0x000fe20008010085 */
[----:B------:R-:W-:Y:S01]  /*1e920*/  ISETP.GT.AND P4, PT, R203, R30, PT ;  /* 0x0000001ecb00720c */ /* 0x000fe20003f84270 */
[----:B------:R-:W-:Y:S01]  /*1e930*/  FFMA.FTZ R134, R11, -UR14, R134 ;  /* 0x8000000e0b867c23 */ /* 0x000fe20008010086 */
[----:B------:R-:W-:Y:S01]  /*1e940*/  ISETP.GT.AND P1, PT, R205, R28, PT ;  /* 0x0000001ccd00720c */ /* 0x000fe20003f24270 */
[C---:B------:R-:W-:Y:S01]  /*1e950*/  FFMA.FTZ R20, R24.reuse, -UR14, R20 ;  /* 0x8000000e18147c23 */ /* 0x040fe20008010014 */
[----:B------:R-:W-:Y:S01]  /*1e960*/  FSEL R27, R149, -INF , !P5 ;  /* 0xff800000951b7808 */ /* 0x000fe20006800000 */
[----:B------:R-:W-:Y:S01]  /*1e970*/  FFMA.FTZ R17, R24, -UR14, R17 ;  /* 0x8000000e18117c23 */ /* 0x000fe20008010011 */
[----:B------:R-:W-:Y:S01]  /*1e980*/  ISETP.GT.AND P5, PT, R205, R26, PT ;  /* 0x0000001acd00720c */ /* 0x000fe20003fa4270 */
[C---:B------:R-:W-:Y:S01]  /*1e990*/  VIADD R24, R207.reuse, 0xfffffff1 ;  /* 0xfffffff1cf187836 */ /* 0x040fe20000000000 */
[----:B------:R-:W-:Y:S02]  /*1e9a0*/  IADD3 R8, PT, PT, R207, -0x10, RZ ;  /* 0xfffffff0cf087810 */ /* 0x000fe40007ffe0ff */
[----:B------:R-:W-:Y:S02]  /*1e9b0*/  I2FP.F32.S32 R4, R4 ;  /* 0x0000000400047245 */ /* 0x000fe40000201400 */
[----:B------:R-:W-:Y:S02]  /*1e9c0*/  FSEL R5, R151, -INF , !P4 ;  /* 0xff80000097057808 */ /* 0x000fe40006000000 */
[----:B------:R-:W-:Y:S01]  /*1e9d0*/  FSEL R10, R152, -INF , !P1 ;  /* 0xff800000980a7808 */ /* 0x000fe20004800000 */
[C---:B------:R-:W-:Y:S01]  /*1e9e0*/  FFMA.FTZ R135, R4.reuse, -UR14, R21 ;  /* 0x8000000e04877c23 */ /* 0x040fe20008010015 */
[C---:B------:R-:W-:Y:S01]  /*1e9f0*/  ISETP.GT.AND P4, PT, R203.reuse, R28, PT ;  /* 0x0000001ccb00720c */ /* 0x040fe20003f84270 */
[----:B------:R-:W-:Y:S01]  /*1ea00*/  FFMA.FTZ R159, R4, -UR14, R159 ;  /* 0x8000000e049f7c23 */ /* 0x000fe2000801009f */
[----:B------:R-:W-:Y:S01]  /*1ea10*/  ISETP.GT.AND P1, PT, R203, R26, PT ;  /* 0x0000001acb00720c */ /* 0x000fe20003f24270 */
[C---:B------:R-:W-:Y:S01]  /*1ea20*/  VIADD R4, R208.reuse, 0xffffffbf ;  /* 0xffffffbfd0047836 */ /* 0x040fe20000000000 */
[----:B------:R-:W-:Y:S02]  /*1ea30*/  FSEL R25, R153, -INF , !P5 ;  /* 0xff80000099197808 */ /* 0x000fe40006800000 */
[----:B------:R-:W-:Y:S02]  /*1ea40*/  ISETP.GT.AND P5, PT, R205, R8, PT ;  /* 0x00000008cd00720c */ /* 0x000fe40003fa4270 */
[----:B------:R-:W-:Y:S02]  /*1ea50*/  IADD3 R21, PT, PT, R208, -0x40, RZ ;  /* 0xffffffc0d0157810 */ /* 0x000fe40007ffe0ff */
[----:B------:R-:W-:Y:S02]  /*1ea60*/  FSEL R11, R154, -INF , !P4 ;  /* 0xff8000009a0b7808 */ /* 0x000fe40006000000 */
[----:B------:R-:W-:Y:S02]  /*1ea70*/  FSEL R9, R155, -INF , !P1 ;  /* 0xff8000009b097808 */ /* 0x000fe40004800000 */
[----:B------:R-:W-:Y:S02]  /*1ea80*/  ISETP.GT.AND P4, PT, R205, R24, PT ;  /* 0x00000018cd00720c */ /* 0x000fe40003f84270 */
[----:B------:R-:W-:Y:S02]  /*1ea90*/  ISETP.GT.AND P1, PT, R203, R8, PT ;  /* 0x00000008cb00720c */ /* 0x000fe40003f24270 */
[----:B------:R-:W-:Y:S02]  /*1eaa0*/  FSEL R146, R12, -INF , !P5 ;  /* 0xff8000000c927808 */ /* 0x000fe40006800000 */
[----:B------:R-:W-:Y:S02]  /*1eab0*/  IADD3 R23, PT, PT, R207, -0x8, RZ ;  /* 0xfffffff8cf177810 */ /* 0x000fe40007ffe0ff */
[----:B------:R-:W-:Y:S02]  /*1eac0*/  ISETP.GT.AND P5, PT, R203, R24, PT ;  /* 0x00000018cb00720c */ /* 0x000fe40003fa4270 */
[----:B------:R-:W-:Y:S02]  /*1ead0*/  IABS R21, R21 ;  /* 0x0000001500157213 */ /* 0x000fe40000000000 */
[----:B------:R-:W-:Y:S02]  /*1eae0*/  FSEL R144, R13, -INF , !P4 ;  /* 0xff8000000d907808 */ /* 0x000fe40006000000 */
[----:B------:R-:W-:Y:S02]  /*1eaf0*/  FSEL R147, R14, -INF , !P1 ;  /* 0xff8000000e937808 */ /* 0x000fe40004800000 */
[CC--:B------:R-:W-:Y:S02]  /*1eb00*/  ISETP.GT.AND P4, PT, R205.reuse, R23.reuse, PT ;  /* 0x00000017cd00720c */ /* 0x0c0fe40003f84270 */
[-C--:B------:R-:W-:Y:S02]  /*1eb10*/  ISETP.GT.AND P1, PT, R205, R22.reuse, PT ;  /* 0x00000016cd00720c */ /* 0x080fe40003f24270 */
[----:B------:R-:W-:Y:S01]  /*1eb20*/  FSEL R145, R15, -INF , !P5 ;  /* 0xff8000000f917808 */ /* 0x000fe20006800000 */
[----:B------:R-:W-:Y:S01]  /*1eb30*/  VIADD R15, R207, 0x10 ;  /* 0x00000010cf0f7836 */ /* 0x000fe20000000000 */
[----:B------:R-:W-:Y:S02]  /*1eb40*/  ISETP.GT.AND P5, PT, R203, R23, PT ;  /* 0x00000017cb00720c */ /* 0x000fe40003fa4270 */
[----:B------:R-:W-:Y:S02]  /*1eb50*/  I2FP.F32.S32 R21, R21 ;  /* 0x0000001500157245 */ /* 0x000fe40000201400 */
[----:B------:R-:W-:Y:S02]  /*1eb60*/  FSEL R142, R16, -INF , !P4 ;  /* 0xff800000108e7808 */ /* 0x000fe40006000000 */
[----:B------:R-:W-:Y:S01]  /*1eb70*/  FSEL R140, R17, -INF , !P1 ;  /* 0xff800000118c7808 */ /* 0x000fe20004800000 */
[----:B------:R-:W-:Y:S01]  /*1eb80*/  VIADD R17, R207, 0x8 ;  /* 0x00000008cf117836 */ /* 0x000fe20000000000 */
[----:B------:R-:W-:Y:S01]  /*1eb90*/  FSEL R18, R18, -INF , !P5 ;  /* 0xff80000012127808 */ /* 0x000fe20006800000 */
[----:B------:R-:W-:Y:S01]  /*1eba0*/  FFMA.FTZ R32, R21, -UR14, R32 ;  /* 0x8000000e15207c23 */ /* 0x000fe20008010020 */
[-C--:B------:R-:W-:Y:S02]  /*1ebb0*/  ISETP.GT.AND P4, PT, R205, R207.reuse, PT ;  /* 0x000000cfcd00720c */ /* 0x080fe40003f84270 */
[C---:B------:R-:W-:Y:S02]  /*1ebc0*/  ISETP.GT.AND P1, PT, R203.reuse, R207, PT ;  /* 0x000000cfcb00720c */ /* 0x040fe40003f24270 */
[----:B------:R-:W-:Y:S02]  /*1ebd0*/  ISETP.GT.AND P5, PT, R203, R22, PT ;  /* 0x00000016cb00720c */ /* 0x000fe40003fa4270 */
[----:B------:R-:W-:Y:S02]  /*1ebe0*/  IADD3 R21, PT, PT, R207, 0x1, RZ ;  /* 0x00000001cf157810 */ /* 0x000fe40007ffe0ff */
[----:B------:R-:W-:Y:S02]  /*1ebf0*/  FSEL R6, R6, -INF , !P4 ;  /* 0xff80000006067808 */ /* 0x000fe40006000000 */
[----:B------:R-:W-:Y:S02]  /*1ec00*/  FSEL R163, R7, -INF , !P1 ;  /* 0xff80000007a37808 */ /* 0x000fe40004800000 */
[----:B------:R-:W-:Y:S02]  /*1ec10*/  FSEL R19, R19, -INF , !P5 ;  /* 0xff80000013137808 */ /* 0x000fe40006800000 */
[-C--:B------:R-:W-:Y:S02]  /*1ec20*/  ISETP.GT.AND P4, PT, R205, R17.reuse, PT ;  /* 0x00000011cd00720c */ /* 0x080fe40003f84270 */
[----:B------:R-:W-:Y:S02]  /*1ec30*/  ISETP.GT.AND P1, PT, R203, R17, PT ;  /* 0x00000011cb00720c */ /* 0x000fe40003f24270 */
[----:B------:R-:W-:Y:S02]  /*1ec40*/  IABS R4, R4 ;  /* 0x0000000400047213 */ /* 0x000fe40000000000 */
[----:B------:R-:W-:Y:S02]  /*1ec50*/  ISETP.GT.AND P5, PT, R205, R21, PT ;  /* 0x00000015cd00720c */ /* 0x000fe40003fa4270 */
[C---:B------:R-:W-:Y:S02]  /*1ec60*/  IADD3 R16, PT, PT, R207.reuse, 0x9, RZ ;  /* 0x00000009cf107810 */ /* 0x040fe40007ffe0ff */
[----:B------:R-:W-:Y:S02]  /*1ec70*/  IADD3 R13, PT, PT, R207, 0x11, RZ ;  /* 0x00000011cf0d7810 */ /* 0x000fe40007ffe0ff */
[----:B------:R-:W-:Y:S02]  /*1ec80*/  I2FP.F32.S32 R4, R4 ;  /* 0x0000000400047245 */ /* 0x000fe40000201400 */
[----:B------:R-:W-:Y:S02]  /*1ec90*/  FSEL R150, R135, -INF , !P4 ;  /* 0xff80000087967808 */ /* 0x000fe40006000000 */
[----:B------:R-:W-:Y:S01]  /*1eca0*/  FSEL R151, R34, -INF , !P1 ;  /* 0xff80000022977808 */ /* 0x000fe20004800000 */
[----:B------:R-:W-:Y:S01]  /*1ecb0*/  FFMA.FTZ R31, R4, -UR14, R31 ;  /* 0x8000000e041f7c23 */ /* 0x000fe2000801001f */
[----:B------:R-:W-:Y:S01]  /*1ecc0*/  FSEL R7, R35, -INF , !P0 ;  /* 0xff80000023077808 */ /* 0x000fe20004000000 */
[----:B------:R-:W-:Y:S01]  /*1ecd0*/  VIADD R4, R207, 0x18 ;  /* 0x00000018cf047836 */ /* 0x000fe20000000000 */
[----:B------:R-:W-:Y:S02]  /*1ece0*/  FSEL R160, R3, -INF , !P5 ;  /* 0xff80000003a07808 */ /* 0x000fe40006800000 */
[-C--:B------:R-:W-:Y:S02]  /*1ecf0*/  ISETP.GT.AND P4, PT, R203, R16.reuse, PT ;  /* 0x00000010cb00720c */ /* 0x080fe40003f84270 */
[-C--:B------:R-:W-:Y:S02]  /*1ed00*/  ISETP.GT.AND P1, PT, R205, R13.reuse, PT ;  /* 0x0000000dcd00720c */ /* 0x080fe40003f24270 */
[----:B------:R-:W-:Y:S02]  /*1ed10*/  ISETP.GT.AND P0, PT, R203, R13, PT ;  /* 0x0000000dcb00720c */ /* 0x000fe40003f04270 */
[----:B------:R-:W-:Y:S02]  /*1ed20*/  IADD3 R3, PT, PT, R207, 0x19, RZ ;  /* 0x00000019cf037810 */ /* 0x000fe40007ffe0ff */
[----:B------:R-:W-:Y:S02]  /*1ed30*/  ISETP.GT.AND P5, PT, R203, R21, PT ;  /* 0x00000015cb00720c */ /* 0x000fe40003fa4270 */
[----:B------:R-:W-:Y:S02]  /*1ed40*/  FSEL R149, R33, -INF , !P4 ;  /* 0xff80000021957808 */ /* 0x000fe40006000000 */
[----:B------:R-:W-:Y:S02]  /*1ed50*/  FSEL R156, R156, -INF , !P1 ;  /* 0xff8000009c9c7808 */ /* 0x000fe40004800000 */
[----:B------:R-:W-:Y:S02]  /*1ed60*/  FSEL R157, R157, -INF , !P0 ;  /* 0xff8000009d9d7808 */ /* 0x000fe40004000000 */
[----:B------:R-:W-:Y:S02]  /*1ed70*/  ISETP.GT.AND P4, PT, R203, R15, PT ;  /* 0x0000000fcb00720c */ /* 0x000fe40003f84270 */
[-C--:B------:R-:W-:Y:S02]  /*1ed80*/  ISETP.GT.AND P1, PT, R205, R3.reuse, PT ;  /* 0x00000003cd00720c */ /* 0x080fe40003f24270 */
[----:B------:R-:W-:Y:S02]  /*1ed90*/  ISETP.GT.AND P0, PT, R203, R3, PT ;  /* 0x00000003cb00720c */ /* 0x000fe40003f04270 */
[----:B------:R-:W-:Y:S02]  /*1eda0*/  FSEL R20, R20, -INF , !P5 ;  /* 0xff80000014147808 */ /* 0x000fe40006800000 */
        /* <DEDUP_REMOVED lines=14> */
[----:B------:R-:W-:Y:S02]  /*1ee90*/  ISETP.GE.AND P0, PT, R24, R202, PT ;  /* 0x000000ca1800720c */ /* 0x000fe40003f06270 */
[----:B------:R-:W-:Y:S02]  /*1eea0*/  FSEL R14, R29, -INF , !P6 ;  /* 0xff8000001d0e7808 */ /* 0x000fe40007000000 */
[----:B------:R-:W-:Y:S02]  /*1eeb0*/  FSEL R158, R158, -INF , !P5 ;  /* 0xff8000009e9e7808 */ /* 0x000fe40006800000 */
[----:B------:R-:W-:Y:S02]  /*1eec0*/  ISETP.GE.AND P6, PT, R26, R204, PT ;  /* 0x000000cc1a00720c */ /* 0x000fe40003fc6270 */
[----:B------:R-:W-:Y:S02]  /*1eed0*/  ISETP.GT.AND P5, PT, R205, R4, PT ;  /* 0x00000004cd00720c */ /* 0x000fe40003fa4270 */
[----:B------:R-:W-:Y:S02]  /*1eee0*/  FSEL R146, R146, -INF , !P1 ;  /* 0xff80000092927808 */ /* 0x000fe40004800000 */
[----:B------:R-:W-:Y:S02]  /*1eef0*/  FSEL R145, R145, -INF , !P0 ;  /* 0xff80000091917808 */ /* 0x000fe40004000000 */
[----:B------:R-:W-:Y:S02]  /*1ef00*/  FSEL R10, R10, -INF , !P4 ;  /* 0xff8000000a0a7808 */ /* 0x000fe40006000000 */
[----:B------:R-:W-:Y:S02]  /*1ef10*/  ISETP.GE.AND P1, PT, R23, R202, PT ;  /* 0x000000ca1700720c */ /* 0x000fe40003f26270 */
[----:B------:R-:W-:Y:S02]  /*1ef20*/  ISETP.GE.AND P0, PT, R21, R204, PT ;  /* 0x000000cc1500720c */ /* 0x000fe40003f06270 */
[----:B------:R-:W-:Y:S02]  /*1ef30*/  ISETP.GE.AND P4, PT, R8, R202, PT ;  /* 0x000000ca0800720c */ /* 0x000fe40003f86270 */
[----:B------:R-:W-:Y:S02]  /*1ef40*/  FSEL R8, R25, -INF , !P6 ;  /* 0xff80000019087808 */ /* 0x000fe40007000000 */
[----:B------:R-:W-:Y:S02]  /*1ef50*/  FSEL R153, R32, -INF , !P5 ;  /* 0xff80000020997808 */ /* 0x000fe40006800000 */
[-C--:B------:R-:W-:Y:S02]  /*1ef60*/  ISETP.GE.AND P6, PT, R24, R204.reuse, PT ;  /* 0x000000cc1800720c */ /* 0x080fe40003fc6270 */
[-C--:B------:R-:W-:Y:S02]  /*1ef70*/  ISETP.GE.AND P5, PT, R30, R204.reuse, PT ;  /* 0x000000cc1e00720c */ /* 0x080fe40003fa6270 */
[----:B------:R-:W-:Y:S02]  /*1ef80*/  FSEL R143, R18, -INF , !P1 ;  /* 0xff800000128f7808 */ /* 0x000fe40004800000 */
[----:B------:R-:W-:Y:S02]  /*1ef90*/  FSEL R160, R160, -INF , !P0 ;  /* 0xff800000a0a07808 */ /* 0x000fe40004000000 */
[----:B------:R-:W-:Y:S02]  /*1efa0*/  ISETP.GE.AND P1, PT, R17, R204, PT ;  /* 0x000000cc1100720c */ /* 0x000fe40003f26270 */
[----:B------:R-:W-:Y:S02]  /*1efb0*/  ISETP.GE.AND P0, PT, R207, R202, PT ;  /* 0x000000cacf00720c */ /* 0x000fe40003f06270 */
[----:B------:R-:W-:Y:S02]  /*1efc0*/  FSEL R144, R144, -INF , !P6 ;  /* 0xff80000090907808 */ /* 0x000fe40007000000 */
[----:B------:R-:W-:Y:S02]  /*1efd0*/  FSEL R12, R27, -INF , !P5 ;  /* 0xff8000001b0c7808 */ /* 0x000fe40006800000 */
[----:B------:R-:W-:Y:S02]  /*1efe0*/  ISETP.GE.AND P6, PT, R22, R204, PT ;  /* 0x000000cc1600720c */ /* 0x000fe40003fc6270 */
        /* <DEDUP_REMOVED lines=9> */
[CC--:B------:R-:W-:Y:S01]  /*1f080*/  ISETP.GE.AND P6, PT, R207.reuse, R204.reuse, PT ;  /* 0x000000cccf00720c */ /* 0x0c0fe20003fc6270 */
[----:B------:R-:W-:Y:S01]  /*1f090*/  VIADD R207, R207, 0xffffffc0 ;  /* 0xffffffc0cfcf7836 */ /* 0x000fe20000000000 */
[----:B------:R-:W-:Y:S02]  /*1f0a0*/  FSEL R9, R9, -INF , !P5 ;  /* 0xff80000009097808 */ /* 0x000fe40006800000 */
[----:B------:R-:W-:Y:S02]  /*1f0b0*/  ISETP.GE.AND P5, PT, R23, R204, PT ;  /* 0x000000cc1700720c */ /* 0x000fe40003fa6270 */
[----:B------:R-:W-:Y:S02]  /*1f0c0*/  FMNMX3.FTZ R15, R15, R10, R8, !PT ;  /* 0x0000000a0f0f7276 */ /* 0x000fe40007810008 */
[----:B------:R-:W-:Y:S02]  /*1f0d0*/  FSEL R141, R19, -INF , !P4 ;  /* 0xff800000138d7808 */ /* 0x000fe40006000000 */
[----:B------:R-:W-:Y:S02]  /*1f0e0*/  FSEL R162, R6, -INF , !P6 ;  /* 0xff80000006a27808 */ /* 0x000fe40007000000 */
[----:B------:R-:W-:Y:S02]  /*1f0f0*/  ISETP.GE.AND P4, PT, R17, R202, PT ;  /* 0x000000ca1100720c */ /* 0x000fe40003f86270 */
[----:B------:R-:W-:Y:S02]  /*1f100*/  ISETP.GE.AND P6, PT, R16, R204, PT ;  /* 0x000000cc1000720c */ /* 0x000fe40003fc6270 */
[----:B------:R-:W-:Y:S02]  /*1f110*/  FMNMX3.FTZ R6, R2, R7, R5, !PT ;  /* 0x0000000702067276 */ /* 0x000fe40007810005 */
[----:B------:R-:W-:Y:S02]  /*1f120*/  FSEL R142, R142, -INF , !P5 ;  /* 0xff8000008e8e7808 */ /* 0x000fe40006800000 */
[----:B------:R-:W-:Y:S02]  /*1f130*/  FMNMX3.FTZ R15, R15, R146, R144, !PT ;  /* 0x000000920f0f7276 */ /* 0x000fe40007810090 */
[----:B------:R-:W-:Y:S02]  /*1f140*/  ISETP.GE.AND P5, PT, R21, R202, PT ;  /* 0x000000ca1500720c */ /* 0x000fe40003fa6270 */
[----:B------:R-:W-:Y:S02]  /*1f150*/  FSEL R148, R148, -INF , !P6 ;  /* 0xff80000094947808 */ /* 0x000fe40007000000 */
[----:B------:R-:W-:Y:S02]  /*1f160*/  FSEL R151, R151, -INF , !P4 ;  /* 0xff80000097977808 */ /* 0x000fe40006000000 */
[C---:B------:R-:W-:Y:S02]  /*1f170*/  ISETP.GE.AND P6, PT, R13.reuse, R204, PT ;  /* 0x000000cc0d00720c */ /* 0x040fe40003fc6270 */
        /* <DEDUP_REMOVED lines=410> */
.L_x_5849:
        /* <DEDUP_REMOVED lines=281> */
.L_x_5855:
[----:B------:R-:W-:Y:S05]  /*21cb0*/  BSYNC.RECONVERGENT B0 ;  /* 0x0000000000007941 */ /* 0x000fea0003800200 */
.L_x_5854:
        /* <DEDUP_REMOVED lines=39> */
.L_x_5857:
[----:B------:R-:W-:Y:S05]  /*21f30*/  BSYNC.RECONVERGENT B0 ;  /* 0x0000000000007941 */ /* 0x000fea0003800200 */
.L_x_5856:
        /* <DEDUP_REMOVED lines=23> */
.L_x_5859:
[----:B------:R-:W-:Y:S05]  /*220b0*/  BSYNC.RECONVERGENT B0 ;  /* 0x0000000000007941 */ /* 0x000fea0003800200 */
.L_x_5858:
        /* <DEDUP_REMOVED lines=23> */
.L_x_5861:
[----:B------:R-:W-:Y:S05]  /*22230*/  BSYNC.RECONVERGENT B0 ;  /* 0x0000000000007941 */ /* 0x000fea0003800200 */
.L_x_5860:
        /* <DEDUP_REMOVED lines=23> */
.L_x_5862:
        /* <DEDUP_REMOVED lines=13> */
.L_x_6912:


//--------------------- .text._ZN5flash24flash_fwd_splitkv_kernelI23Flash_fwd_kernel_traitsILi192ELi64ELi64ELi4ELb0ELb0EN7cutlass10bfloat16_tE19Flash_kernel_traitsILi192ELi64ELi64ELi4ES3_EELb0ELb1ELb0ELb0ELb1ELb0ELb1ELb0EEEvNS_16Flash_fwd_paramsE --------------------------
	.section	.text._ZN5flash24flash_fwd_splitkv_kernelI23Flash_fwd_kernel_traitsILi192ELi64ELi64ELi4ELb0ELb0EN7cutlass10bfloat16_tE19Flash_kernel_traitsILi192ELi64ELi64ELi4ES3_EELb0ELb1ELb0ELb0ELb1ELb0ELb1ELb0EEEvNS_16Flash_fwd_paramsE,"ax",@progbits
	.align	128
        .global         _ZN5flash24flash_fwd_splitkv_kernelI23Flash_fwd_kernel_traitsILi192ELi64ELi64ELi4ELb0ELb0EN7cutlass10bfloat16_tE19Flash_kernel_traitsILi192ELi64ELi64ELi4ES3_EELb0ELb1ELb0ELb0ELb1ELb0ELb1ELb0EEEvNS_16Flash_fwd_paramsE
        .type           _ZN5flash24flash_fwd_splitkv_kernelI23Flash_fwd_kernel_traitsILi192ELi64ELi64ELi4ELb0ELb0EN7cutlass10bfloat16_tE19Flash_kernel_traitsILi192ELi64ELi64ELi4ES3_EELb0ELb1ELb0ELb0ELb1ELb0ELb1ELb0EEEvNS_16Flash_fwd_paramsE,@function
        .size           _ZN5flash24flash_fwd_splitkv_kernelI23Flash_fwd_kernel_traitsILi192ELi64ELi64ELi4ELb0ELb0EN7cutlass10bfloat16_tE19Flash_kernel_traitsILi192ELi64ELi64ELi4ES3_EELb0ELb1ELb0ELb0ELb1ELb0ELb1ELb0EEEvNS_16Flash_fwd_paramsE,(.L_x_6913 - _ZN5flash24flash_fwd_splitkv_kernelI23Flash_fwd_kernel_traitsILi192ELi64ELi64ELi4ELb0ELb0EN7cutlass10bfloat16_tE19Flash_kernel_traitsILi192ELi64ELi64ELi4ES3_EELb0ELb1ELb0ELb0ELb1ELb0ELb1ELb0EEEvNS_16Flash_fwd_paramsE)
        .other          _ZN5flash24flash_fwd_splitkv_kernelI23Flash_fwd_kernel_traitsILi192ELi64ELi64ELi4ELb0ELb0EN7cutlass10bfloat16_tE19Flash_kernel_traitsILi192ELi64ELi64ELi4ES3_EELb0ELb1ELb0ELb0ELb1ELb0ELb1ELb0EEEvNS_16Flash_fwd_paramsE,@"STO_CUDA_ENTRY STV_DEFAULT"
_ZN5flash24flash_fwd_splitkv_kernelI23Flash_fwd_kernel_traitsILi192ELi64ELi64ELi4ELb0ELb0EN7cutlass10bfloat16_tE19Flash_kernel_traitsILi192ELi64ELi64ELi4ES3_EELb0ELb1ELb0ELb0ELb1ELb0ELb1ELb0EEEvNS_16Flash_fwd_paramsE:
.text._ZN5flash24flash_fwd_splitkv_kernelI23Flash_fwd_kernel_traitsILi192ELi64ELi64ELi4ELb0ELb0EN7cutlass10bfloat16_tE19Flash_kernel_traitsILi192ELi64ELi64ELi4ES3_EELb0ELb1ELb0ELb0ELb1ELb0ELb1ELb0EEEvNS_16Flash_fwd_paramsE:
        /* <DEDUP_REMOVED lines=28> */
[----:B------:R-:W-:Y:S01]  /*01c0*/  ISETP.NE.AND.EX P0, PT, RZ, UR5, PT, P0 ;  /* 0x00000005ff007c0c */ /* 0x000fe2000bf05300 */
[----:B------:R-:W3:Y:S01]  /*01d0*/  LDCU.64 UR4, c[0x0][0x470] ;  /* 0x00008e00ff0477ac */ /* 0x000ee20008000a00 */
[----:B----4-:R-:W-:Y:S02]  /*01e0*/  ISETP.NE.AND P5, PT, RZ, UR7, PT ;  /* 0x00000007ff007c0c */ /* 0x010fe4000bfa5270 */
[----:B--2---:R-:W-:-:S07]  /*01f0*/  ISETP.EQ.U32.AND P6, PT, R4, RZ, PT ;  /* 0x000000ff0400720c */ /* 0x004fce0003fc2070 */
[----:B------:R-:W-:Y:S01]  /*0200*/  @P2 VIADD R211, R211, 0x1 ;  /* 0x00000001d3d32836 */ /* 0x000fe20000000000 */
[----:B------:R-:W-:Y:S02]  /*0210*/  @!P1 LOP3.LUT R211, RZ, R9, RZ, 0x33, !PT ;  /* 0x00000009ffd39212 */ /* 0x000fe400078e33ff */
[----:B------:R-:W-:-:S03]  /*0220*/  ISETP.EQ.OR.EX P6, PT, R5, RZ, !P5, P6 ;  /* 0x000000ff0500720c */ /* 0x000fc60006fc2760 */
[----:B-1----:R-:W-:-:S04]  /*0230*/  IMAD.WIDE.U32 R2, R211, 0x4, R2 ;  /* 0x00000004d3027825 */ /* 0x002fc800078e0002 */
[----:B------:R-:W-:Y:S01]  /*0240*/  IMAD.SHL.U32 R7, R211, 0x4, RZ ;  /* 0x00000004d3077824 */ /* 0x000fe200078e00ff */
[----:B------:R-:W5:Y:S04]  /*0250*/  @P0 LDG.E R10, desc[UR14][R2.64] ;  /* 0x0000000e020a0981 */ /* 0x000f68000c1e1900 */
[----:B------:R1:W5:Y:S01]  /*0260*/  @P4 LDG.E R13, desc[UR14][R2.64+0x4] ;  /* 0x0000040e020d4981 */ /* 0x000362000c1e1900 */
[----:B------:R-:W-:Y:S01]  /*0270*/  IADD3 R14, P1, PT, R7, R4, RZ ;  /* 0x00000004070e7210 */ /* 0x000fe20007f3e0ff */
[----:B------:R-:W-:Y:S01]  /*0280*/  IMAD.MOV R28, RZ, RZ, -R211 ;  /* 0x000000ffff1c7224 */ /* 0x000fe200078e0ad3 */
[----:B------:R-:W-:Y:S02]  /*0290*/  ISETP.NE.U32.AND P2, PT, R4, RZ, PT ;  /* 0x000000ff0400720c */ /* 0x000fe40003f45070 */
[----:B---3--:R-:W-:Y:S01]  /*02a0*/  ISETP.NE.U32.AND P3, PT, RZ, UR4, PT ;  /* 0x00000004ff007c0c */ /* 0x008fe2000bf65070 */
[----:B------:R-:W-:Y:S01]  /*02b0*/  IMAD R28, R9, R28, UR6 ;  /* 0x00000006091c7e24 */ /* 0x000fe2000f8e021c */
[----:B------:R-:W-:-:S02]  /*02c0*/  ISETP.NE.AND.EX P2, PT, R5, RZ, PT, P2 ;  /* 0x000000ff0500720c */ /* 0x000fc40003f45320 */
[----:B------:R-:W-:-:S11]  /*02d0*/  ISETP.NE.AND.EX P3, PT, RZ, UR5, PT, P3 ;  /* 0x00000005ff007c0c */ /* 0x000fd6000bf65330 */
[----:B------:R-:W2:Y:S02]  /*02e0*/  @!P2 LDC R11, c[0x0][0x438] ;  /* 0x00010e00ff0bab82 */ /* 0x000ea40000000800 */
[----:B------:R-:W-:Y:S02]  /*02f0*/  @P3 IADD3 R4, P0, PT, R7, UR4, RZ ;  /* 0x0000000407043c10 */ /* 0x000fe4000ff1e0ff */
[----:B-1----:R-:W-:Y:S01]  /*0300*/  SHF.R.U32.HI R2, RZ, 0x1e, R211 ;  /* 0x0000001eff027819 */ /* 0x002fe200000116d3 */
[----:B------:R-:W-:-:S04]  /*0310*/  IMAD.MOV.U32 R3, RZ, RZ, -0x1 ;  /* 0xffffffffff037424 */ /* 0x000fc800078e00ff */
[C---:B------:R-:W-:Y:S01]  /*0320*/  IMAD.X R15, R2.reuse, 0x1, R5, P1 ;  /* 0x00000001020f7824 */ /* 0x040fe200008e0605 */
[----:B------:R-:W-:-:S04]  /*0330*/  @P3 IADD3.X R5, PT, PT, R2, UR5, RZ, P0, !PT ;  /* 0x0000000502053c10 */ /* 0x000fc800087fe4ff */
[----:B------:R1:W5:Y:S01]  /*0340*/  @!P6 LDG.E R3, desc[UR14][R14.64] ;  /* 0x0000000e0e03e981 */ /* 0x000362000c1e1900 */
[----:B------:R-:W-:Y:S05]  /*0350*/  @!P2 BRA `(.L_x_5863) ;  /* 0x00000000000ca947 */ /* 0x000fea0003800000 */
[----:B------:R-:W2:Y:S02]  /*0360*/  @P5 LDG.E R0, desc[UR14][R14.64+0x4] ;  /* 0x0000040e0e005981 */ /* 0x000ea4000c1e1900 */
[----:B--2--5:R-:W-:-:S06]  /*0370*/  @P5 IADD3 R11, PT, PT, R0, -R3, RZ ;  /* 0x80000003000b5210 */ /* 0x024fcc0007ffe0ff */
[----:B------:R3:W5:Y:S02]  /*0380*/  @!P5 LDG.E R11, desc[UR14][R14.64] ;  /* 0x0000000e0e0bd981 */ /* 0x000764000c1e1900 */
.L_x_5863:
[----:B------:R-:W4:Y:S01]  /*0390*/  LDCU.64 UR4, c[0x0][0x478] ;  /* 0x00008f00ff0477ac */ /* 0x000f220008000a00 */
[----:B------:R-:W-:-:S06]  /*03a0*/  IMAD.MOV.U32 R6, RZ, RZ, RZ ;  /* 0x000000ffff067224 */ /* 0x000fcc00078e00ff */
[----:B------:R1:W5:Y:S01]  /*03b0*/  @P3 LDG.E R6, desc[UR14][R4.64] ;  /* 0x0000000e04063981 */ /* 0x000362000c1e1900 */
[----:B----4-:R-:W-:-:S04]  /*03c0*/  ISETP.NE.U32.AND P1, PT, RZ, UR4, PT ;  /* 0x00000004ff007c0c */ /* 0x010fc8000bf25070 */
[----:B------:R-:W-:-:S13]  /*03d0*/  ISETP.NE.AND.EX P1, PT, RZ, UR5, PT, P1 ;  /* 0x00000005ff007c0c */ /* 0x000fda000bf25310 */
[----:B-1-3--:R-:W-:-:S04]  /*03e0*/  @P1 IADD3 R14, P0, PT, R7, UR4, RZ ;  /* 0x00000004070e1c10 */ /* 0x00afc8000ff1e0ff */
[----:B------:R-:W-:-:S05]  /*03f0*/  @P1 IADD3.X R15, PT, PT, R2, UR5, RZ, P0, !PT ;  /* 0x00000005020f1c10 */ /* 0x000fca00087fe4ff */
[----:B------:R1:W5:Y:S01]  /*0400*/  @P1 LDG.E R87, desc[UR14][R14.64] ;  /* 0x0000000e0e571981 */ /* 0x000362000c1e1900 */
[----:B------:R-:W3:Y:S01]  /*0410*/  S2R R41, SR_CTAID.X ;  /* 0x0000000000297919 */ /* 0x000ee20000002500 */
[----:B------:R-:W4:Y:S01]  /*0420*/  @!P4 LDC R89, c[0x0][0x434] ;  /* 0x00010d00ff59cb82 */ /* 0x000f220000000800 */
[----:B-----5:R-:W-:Y:S02]  /*0430*/  @P4 IMAD.IADD R89, R13, 0x1, -R10 ;  /* 0x000000010d594824 */ /* 0x020fe400078e0a0a */
[----:B---3--:R-:W-:-:S05]  /*0440*/  IMAD.SHL.U32 R92, R41, 0x40, RZ ;  /* 0x00000040295c7824 */ /* 0x008fca00078e00ff */
[----:B----4-:R-:W-:-:S13]  /*0450*/  ISETP.GT.AND P0, PT, R89, R92, PT ;  /* 0x0000005c5900720c */ /* 0x010fda0003f04270 */
[----:B-1----:R-:W-:Y:S05]  /*0460*/  @!P0 EXIT ;  /* 0x000000000000894d */ /* 0x002fea0003800000 */
[----:B------:R-:W1:Y:S01]  /*0470*/  LDC R0, c[0x0][0x374] ;  /* 0x0000dd00ff007b82 */ /* 0x000e620000000800 */
[----:B------:R-:W3:Y:S01]  /*0480*/  LDCU UR4, c[0x0][0x504] ;  /* 0x0000a080ff0477ac */ /* 0x000ee20008000800 */
[----:B------:R-:W-:Y:S01]  /*0490*/  @P1 IMAD.IADD R87, R87, 0x1, -R6 ;  /* 0x0000000157571824 */ /* 0x000fe200078e0a06 */
[----:B------:R-:W4:Y:S05]  /*04a0*/  S2R R184, SR_TID.X ;  /* 0x0000000000b87919 */ /* 0x000f2a0000002100 */
[----:B------:R-:W5:Y:S08]  /*04b0*/  LDC R4, c[0x0][0x438] ;  /* 0x00010e00ff047b82 */ /* 0x000f700000000800 */
[----:B------:R-:W4:Y:S01]  /*04c0*/  LDC R90, c[0x0][0x508] ;  /* 0x00014200ff5a7b82 */ /* 0x000f220000000800 */
[----:B---3--:R-:W-:Y:S01]  /*04d0*/  VIADD R88, R89, UR4 ;  /* 0x0000000459587c36 */ /* 0x008fe20008000000 */
[----:B-1----:R-:W-:-:S04]  /*04e0*/  IABS R12, R0 ;  /* 0x00000000000c7213 */ /* 0x002fc80000000000 */
[----:B------:R-:W1:Y:S01]  /*04f0*/  I2F.RP R8, R12 ;  /* 0x0000000c00087306 */ /* 0x000e620000209400 */
[----:B-----5:R-:W-:-:S05]  /*0500*/  VIADD R4, R4, 0x3f ;  /* 0x0000003f04047836 */ /* 0x020fca0000000000 */
[----:B------:R-:W-:-:S04]  /*0510*/  SHF.R.S32.HI R15, RZ, 0x1f, R4 ;  /* 0x0000001fff0f7819 */ /* 0x000fc80000011404 */
[----:B------:R-:W-:Y:S01]  /*0520*/  LEA.HI R15, R15, R4, RZ, 0x6 ;  /* 0x000000040f0f7211 */ /* 0x000fe200078f30ff */
[----:B------:R-:W-:Y:S01]  /*0530*/  IMAD.MOV.U32 R4, RZ, RZ, RZ ;  /* 0x000000ffff047224 */ /* 0x000fe200078e00ff */
[----:B-1----:R-:W1:Y:S02]  /*0540*/  MUFU.RCP R5, R8 ;  /* 0x0000000800057308 */ /* 0x002e640000001000 */
[----:B------:R-:W-:-:S05]  /*0550*/  LEA.HI.SX32 R15, R15, R0, 0x1a ;  /* 0x000000000f0f7211 */ /* 0x000fca00078fd2ff */
[----:B------:R-:W-:-:S05]  /*0560*/  VIADD R15, R15, 0xffffffff ;  /* 0xffffffff0f0f7836 */ /* 0x000fca0000000000 */
[----:B------:R-:W-:Y:S02]  /*0570*/  IABS R14, R15 ;  /* 0x0000000f000e7213 */ /* 0x000fe40000000000 */
[-C--:B------:R-:W-:Y:S01]  /*0580*/  LOP3.LUT R15, R15, R0.reuse, RZ, 0x3c, !PT ;  /* 0x000000000f0f7212 */ /* 0x080fe200078e3cff */
[----:B-1----:R-:W-:Y:S01]  /*0590*/  VIADD R5, R5, 0xffffffe ;  /* 0x0ffffffe05057836 */ /* 0x002fe20000000000 */
[----:B------:R-:W-:-:S05]  /*05a0*/  IABS R8, R0 ;  /* 0x0000000000087213 */ /* 0x000fca0000000000 */
        /* <DEDUP_REMOVED lines=10> */
[----:B-1----:R-:W-:Y:S02]  /*0650*/  @!P1 ISETP.NE.U32.AND P0, PT, R4, RZ, PT ;  /* 0x000000ff0400920c */ /* 0x002fe40003f05070 */
[----:B------:R-:W1:Y:S09]  /*0660*/  S2R R4, SR_CTAID.Y ;  /* 0x0000000000047919 */ /* 0x000e720000002600 */
[----:B------:R-:W-:Y:S01]  /*0670*/  @!P2 IMAD.IADD R17, R17, 0x1, -R12 ;  /* 0x000000011111a824 */ /* 0x000fe200078e0a0c */
[----:B------:R-:W-:Y:S01]  /*0680*/  @!P1 ISETP.NE.AND.EX P0, PT, R5, RZ, PT, P0 ;  /* 0x000000ff0500920c */ /* 0x000fe20003f05300 */
[----:B------:R-:W-:-:S03]  /*0690*/  @!P2 VIADD R13, R13, 0x1 ;  /* 0x000000010d0da836 */ /* 0x000fc60000000000 */
[----:B------:R-:W-:Y:S02]  /*06a0*/  ISETP.GE.U32.AND P3, PT, R17, R12, PT ;  /* 0x0000000c1100720c */ /* 0x000fe40003f66070 */
[----:B---3--:R-:W-:Y:S02]  /*06b0*/  @!P1 SEL R8, R8, RZ, P0 ;  /* 0x000000ff08089207 */ /* 0x008fe40000000000 */
[----:B------:R-:W-:Y:S02]  /*06c0*/  ISETP.GE.AND P0, PT, R15, RZ, PT ;  /* 0x000000ff0f00720c */ /* 0x000fe40003f06270 */
[----:B--2---:R-:W-:Y:S02]  /*06d0*/  @!P1 IADD3 R87, PT, PT, R8, R11, -R6 ;  /* 0x0000000b08579210 */ /* 0x004fe40007ffe806 */
[----:B------:R-:W-:Y:S02]  /*06e0*/  ISETP.NE.AND P1, PT, R0, RZ, PT ;  /* 0x000000ff0000720c */ /* 0x000fe40003f25270 */
[----:B------:R-:W-:Y:S01]  /*06f0*/  IADD3 R11, PT, PT, -R88, R92, R87 ;  /* 0x0000005c580b7210 */ /* 0x000fe20007ffe157 */
[----:B------:R-:W-:-:S02]  /*0700*/  VIADD R8, R87, 0x3f ;  /* 0x0000003f57087836 */ /* 0x000fc40000000000 */
[----:B------:R-:W-:Y:S01]  /*0710*/  @P3 VIADD R13, R13, 0x1 ;  /* 0x000000010d0d3836 */ /* 0x000fe20000000000 */
[----:B------:R-:W-:Y:S02]  /*0720*/  SHF.R.S32.HI R12, RZ, 0x1f, R11 ;  /* 0x0000001fff0c7819 */ /* 0x000fe4000001140b */
[----:B------:R-:W-:Y:S01]  /*0730*/  IADD3 R5, PT, PT, R8, R92, -R89 ;  /* 0x0000005c08057210 */ /* 0x000fe20007ffe859 */
[----:B------:R-:W-:Y:S01]  /*0740*/  @!P0 IMAD.MOV R13, RZ, RZ, -R13 ;  /* 0x000000ffff0d8224 */ /* 0x000fe200078e0a0d */
[----:B------:R-:W-:Y:S02]  /*0750*/  SHF.R.S32.HI R15, RZ, 0x1f, R8 ;  /* 0x0000001fff0f7819 */ /* 0x000fe40000011408 */
[----:B----4-:R-:W-:Y:S02]  /*0760*/  IADD3 R5, PT, PT, R5, 0x40, R90 ;  /* 0x0000004005057810 */ /* 0x010fe40007ffe05a */
[----:B------:R-:W-:Y:S02]  /*0770*/  @!P1 LOP3.LUT R13, RZ, R0, RZ, 0x33, !PT ;  /* 0x00000000ff0d9212 */ /* 0x000fe400078e33ff */
[----:B------:R-:W-:-:S02]  /*0780*/  SHF.R.S32.HI R0, RZ, 0x1f, R5 ;  /* 0x0000001fff007819 */ /* 0x000fc40000011405 */
[----:B------:R-:W-:Y:S01]  /*0790*/  LEA.HI R15, R15, R8, RZ, 0x6 ;  /* 0x000000080f0f7211 */ /* 0x000fe200078f30ff */
[----:B-1----:R-:W-:Y:S01]  /*07a0*/  IMAD R200, R13, R4, RZ ;  /* 0x000000040dc87224 */ /* 0x002fe200078e02ff */
[----:B------:R-:W-:Y:S02]  /*07b0*/  LEA.HI R12, R12, R11, RZ, 0x6 ;  /* 0x0000000b0c0c7211 */ /* 0x000fe400078f30ff */
[----:B------:R-:W-:Y:S02]  /*07c0*/  LEA.HI R0, R0, R5, RZ, 0x6 ;  /* 0x0000000500007211 */ /* 0x000fe400078f30ff */
[----:B------:R-:W-:Y:S02]  /*07d0*/  SHF.R.S32.HI R15, RZ, 0x6, R15 ;  /* 0x00000006ff0f7819 */ /* 0x000fe4000001140f */
[----:B------:R-:W-:Y:S02]  /*07e0*/  SHF.R.S32.HI R5, RZ, 0x6, R12 ;  /* 0x00000006ff057819 */ /* 0x000fe4000001140c */
[----:B------:R-:W-:-:S02]  /*07f0*/  SHF.R.S32.HI R0, RZ, 0x6, R0 ;  /* 0x00000006ff007819 */ /* 0x000fc40000011400 */
[C---:B------:R-:W-:Y:S02]  /*0800*/  VIADDMNMX R15, R200.reuse, R13, R15, PT ;  /* 0x0000000dc80f7246 */ /* 0x040fe4000380010f */
[----:B------:R-:W-:Y:S02]  /*0810*/  VIMNMX R200, PT, PT, R200, R5, !PT ;  /* 0x00000005c8c87248 */ /* 0x000fe40007fe0100 */
[----:B------:R-:W-:-:S04]  /*0820*/  VIMNMX R0, PT, PT, R15, R0, PT ;  /* 0x000000000f007248 */ /* 0x000fc80003fe0100 */
[----:B------:R-:W-:-:S13]  /*0830*/  ISETP.GE.AND P0, PT, R200, R0, PT ;  /* 0x00000000c800720c */ /* 0x000fda0003f06270 */
[----:B------:R-:W-:Y:S05]  /*0840*/  @!P0 BRA `(.L_x_5864) ;  /* 0x0000000400648947 */ /* 0x000fea0003800000 */
        /* <DEDUP_REMOVED lines=89> */
.L_x_5864:
        /* <DEDUP_REMOVED lines=8> */
.L_x_5865:
[----:B------:R-:W2:Y:S02]  /*0e60*/  LDCU.64 UR8, c[0x0][0x4e0] ;  /* 0x00009c00ff0877ac */ /* 0x000ea40008000a00 */
[----:B--2---:R-:W-:-:S04]  /*0e70*/  UISETP.NE.U32.AND UP1, UPT, UR8, URZ, UPT ;  /* 0x000000ff0800728c */ /* 0x004fc8000bf25070 */
        /* <DEDUP_REMOVED lines=33> */
[----:B------:R-:W-:-:S02]  /*1090*/  LEA R212, P0, R4, UR8, 0x2 ;  /* 0x0000000804d47c11 */ /* 0x000fc4000f8010ff */
[----:B------:R-:W-:Y:S02]  /*10a0*/  @!P1 IADD3 R7, PT, PT, -R7, RZ, RZ ;  /* 0x000000ff07079210 */ /* 0x000fe40007ffe1ff */
[----:B------:R-:W-:Y:S02]  /*10b0*/  LEA.HI.X R213, R4, UR9, R213, 0x2, P0 ;  /* 0x0000000904d57c11 */ /* 0x000fe400080f14d5 */
[----:B------:R-:W-:-:S05]  /*10c0*/  @!P2 LOP3.LUT R7, RZ, R13, RZ, 0x33, !PT ;  /* 0x0000000dff07a212 */ /* 0x000fca00078e33ff */
[----:B------:R-:W-:-:S05]  /*10d0*/  IMAD.WIDE R16, R7, 0x4, R212 ;  /* 0x0000000407107825 */ /* 0x000fca00078e02d4 */
[----:B------:R-:W2:Y:S01]  /*10e0*/  LDG.E R6, desc[UR14][R16.64] ;  /* 0x0000000e10067981 */ /* 0x000ea2000c1e1900 */
[----:B-1----:R-:W-:Y:S01]  /*10f0*/  IABS R4, R3 ;  /* 0x0000000300047213 */ /* 0x002fe20000000000 */
[----:B---3--:R-:W-:Y:S01]  /*1100*/  IMAD.U32 R144, RZ, RZ, UR10 ;  /* 0x0000000aff907e24 */ /* 0x008fe2000f8e00ff */
[----:B------:R-:W-:Y:S01]  /*1110*/  IADD3 R7, PT, PT, -R7, RZ, RZ ;  /* 0x000000ff07077210 */ /* 0x000fe20007ffe1ff */
[----:B------:R-:W-:Y:S01]  /*1120*/  IMAD.U32 R145, RZ, RZ, UR11 ;  /* 0x0000000bff917e24 */ /* 0x000fe2000f8e00ff */
[----:B------:R-:W1:Y:S01]  /*1130*/  I2F.RP R9, R4 ;  /* 0x0000000400097306 */ /* 0x000e620000209400 */
[----:B----4-:R-:W-:Y:S02]  /*1140*/  MOV R134, UR12 ;  /* 0x0000000c00867c02 */ /* 0x010fe40008000f00 */
[----:B------:R-:W-:Y:S01]  /*1150*/  IMAD R2, R13, R7, R2 ;  /* 0x000000070d027224 */ /* 0x000fe200078e0202 */
[----:B------:R-:W-:-:S04]  /*1160*/  MOV R135, UR13 ;  /* 0x0000000d00877c02 */ /* 0x000fc80008000f00 */
[----:B-1----:R-:W1:Y:S02]  /*1170*/  MUFU.RCP R14, R9 ;  /* 0x00000009000e7308 */ /* 0x002e640000001000 */
[----:B-1----:R-:W-:-:S06]  /*1180*/  VIADD R14, R14, 0xffffffe ;  /* 0x0ffffffe0e0e7836 */ /* 0x002fcc0000000000 */
[----:B------:R-:W1:Y:S02]  /*1190*/  F2I.FTZ.U32.TRUNC.NTZ R15, R14 ;  /* 0x0000000e000f7305 */ /* 0x000e64000021f000 */
[----:B-1----:R-:W-:Y:S02]  /*11a0*/  IADD3 R5, PT, PT, RZ, -R15, RZ ;  /* 0x8000000fff057210 */ /* 0x002fe40007ffe0ff */
        /* <DEDUP_REMOVED lines=48> */
.L_x_5866:
        /* <DEDUP_REMOVED lines=15> */
.L_x_5868:
[----:B------:R-:W2:Y:S01]  /*15a0*/  LDC.64 R134, c[0x0][0x3b8] ;  /* 0x0000ee00ff867b82 */ /* 0x000ea20000000a00 */
[----:B------:R-:W-:-:S05]  /*15b0*/  IADD3 R8, PT, PT, R6, R3, RZ ;  /* 0x0000000306087210 */ /* 0x000fca0007ffe0ff */
[C---:B--2---:R-:W-:Y:S02]  /*15c0*/  IMAD R13, R8.reuse, R135, RZ ;  /* 0x00000087080d7224 */ /* 0x044fe400078e02ff */
[----:B------:R-:W-:-:S05]  /*15d0*/  IMAD.WIDE.U32 R8, R8, R134, RZ ;  /* 0x0000008608087225 */ /* 0x000fca00078e00ff */
[----:B------:R-:W-:Y:S02]  /*15e0*/  IADD3 R13, PT, PT, R9, R13, RZ ;  /* 0x0000000d090d7210 */ /* 0x000fe40007ffe0ff */
[----:B------:R-:W-:Y:S02]  /*15f0*/  MOV R12, R8 ;  /* 0x00000008000c7202 */ /* 0x000fe40000000f00 */
.L_x_5869:
        /* <DEDUP_REMOVED lines=14> */
.L_x_5870:
[----:B------:R-:W2:Y:S01]  /*16e0*/  LDC.64 R144, c[0x0][0x3c0] ;  /* 0x0000f000ff907b82 */ /* 0x000ea20000000a00 */
[----:B------:R-:W-:-:S05]  /*16f0*/  IADD3 R3, PT, PT, R6, R3, RZ ;  /* 0x0000000306037210 */ /* 0x000fca0007ffe0ff */
[C---:B--2---:R-:W-:Y:S02]  /*1700*/  IMAD R15, R3.reuse, R145, RZ ;  /* 0x00000091030f7224 */ /* 0x044fe400078e02ff */
[----:B------:R-:W-:-:S05]  /*1710*/  IMAD.WIDE.U32 R2, R3, R144, RZ ;  /* 0x0000009003027225 */ /* 0x000fca00078e00ff */
[----:B------:R-:W-:Y:S02]  /*1720*/  IADD3 R15, PT, PT, R3, R15, RZ ;  /* 0x0000000f030f7210 */ /* 0x000fe40007ffe0ff */
[----:B------:R-:W-:-:S07]  /*1730*/  MOV R14, R2 ;  /* 0x00000002000e7202 */ /* 0x000fce0000000f00 */
.L_x_5871:
        /* <DEDUP_REMOVED lines=48> */
.L_x_5867:
        /* <DEDUP_REMOVED lines=9> */
[----:B------:R-:W2:Y:S01]  /*1ad0*/  LDCU.64 UR6, c[0x0][0x388] ;  /* 0x00007100ff0677ac */ /* 0x000ea20008000a00 */
[----:B------:R-:W-:Y:S01]  /*1ae0*/  VIADD R14, R20, 0x20 ;  /* 0x00000020140e7836 */ /* 0x000fe20000000000 */
[----:B------:R-:W-:Y:S01]  /*1af0*/  SHF.L.U64.HI R84, R134, 0x4, R135 ;  /* 0x0000000486547819 */ /* 0x000fe20000010287 */
[----:B------:R-:W-:Y:S01]  /*1b00*/  IMAD.WIDE.U32 R40, R41, 0x40, R20 ;  /* 0x0000004029287825 */ /* 0x000fe200078e0014 */
[----:B------:R-:W3:Y:S01]  /*1b10*/  @!P0 LDC.64 R4, c[0x0][0x398] ;  /* 0x0000e600ff048b82 */ /* 0x000ee20000000a00 */
[----:B------:R-:W-:-:S02]  /*1b20*/  ISETP.GE.AND P4, PT, R18, R195, PT ;  /* 0x000000c31200720c */ /* 0x000fc40003f86270 */
[----:B------:R-:W-:Y:S01]  /*1b30*/  VIADD R153, R0, 0xffffffff ;  /* 0xffffffff00997836 */ /* 0x000fe20000000000 */
[----:B------:R-:W-:Y:S01]  /*1b40*/  SHF.R.U32.HI R186, RZ, 0x1, R184 ;  /* 0x00000001ffba7819 */ /* 0x000fe200000116b8 */
[----:B------:R-:W-:Y:S01]  /*1b50*/  IMAD.SHL.U32 R85, R134, 0x10, RZ ;  /* 0x0000001086557824 */ /* 0x000fe200078e00ff */
[C---:B------:R-:W-:Y:S01]  /*1b60*/  LOP3.LUT R147, R184.reuse, 0x8, RZ, 0xc0, !PT ;  /* 0x00000008b8937812 */ /* 0x040fe200078ec0ff */
[C---:B------:R-:W-:Y:S01]  /*1b70*/  IMAD.SHL.U32 R154, R184.reuse, 0x40, RZ ;  /* 0x00000040b89a7824 */ /* 0x040fe200078e00ff */
[----:B------:R-:W4:Y:S01]  /*1b80*/  @P0 LDC.64 R2, c[0x0][0x3b0] ;  /* 0x0000ec00ff020b82 */ /* 0x000f220000000a00 */
[----:B------:R-:W-:Y:S01]  /*1b90*/  IMAD.SHL.U32 R183, R184, 0x20, RZ ;  /* 0x00000020b8b77824 */ /* 0x000fe200078e00ff */
[----:B------:R-:W-:Y:S01]  /*1ba0*/  IADD3 R89, PT, PT, R87, R90, -R89 ;  /* 0x0000005a57597210 */ /* 0x000fe20007ffe859 */
[----:B------:R-:W-:Y:S01]  /*1bb0*/  IMAD.MOV.U32 R182, RZ, RZ, 0x20 ;  /* 0x00000020ffb67424 */ /* 0x000fe200078e00ff */
[----:B------:R-:W-:Y:S01]  /*1bc0*/  LOP3.LUT R146, R154, 0x1c0, RZ, 0xc0, !PT ;  /* 0x000001c09a927812 */ /* 0x000fe200078ec0ff */
[----:B------:R-:W-:Y:S01]  /*1bd0*/  IMAD.MOV.U32 R152, RZ, RZ, 0x40 ;  /* 0x00000040ff987424 */ /* 0x000fe200078e00ff */
[----:B------:R-:W-:-:S02]  /*1be0*/  LOP3.LUT R183, R183, 0x7c00, RZ, 0xc0, !PT ;  /* 0x00007c00b7b77812 */ /* 0x000fc400078ec0ff */
[----:B------:R-:W-:-:S04]  /*1bf0*/  LOP3.LUT R146, R146, 0x38, R155, 0xf8, !PT ;  /* 0x0000003892927812 */ /* 0x000fc800078ef89b */
[----:B------:R-:W-:Y:S01]  /*1c00*/  LOP3.LUT R147, R146, R147, RZ, 0x3c, !PT ;  /* 0x0000009392937212 */ /* 0x000fe200078e3cff */
[----:B---3--:R-:W-:Y:S01]  /*1c10*/  @!P0 IMAD.WIDE.U32 R22, R211, R4, RZ ;  /* 0x00000004d3168225 */ /* 0x008fe200078e00ff */
[----:B------:R-:W-:Y:S02]  /*1c20*/  IADD3 R4, P1, PT, R17, R6, RZ ;  /* 0x0000000611047210 */ /* 0x000fe40007f3e0ff */
[----:B------:R-:W3:Y:S01]  /*1c30*/  @!P5 LDC.64 R6, c[0x0][0x3b0] ;  /* 0x0000ec00ff06db82 */ /* 0x000ee20000000a00 */
[----:B------:R-:W-:Y:S02]  /*1c40*/  @!P0 IMAD R9, R211, R5, R23 ;  /* 0x00000005d3098224 */ /* 0x000fe400078e0217 */
[----:B------:R-:W-:Y:S01]  /*1c50*/  IMAD.X R5, RZ, RZ, R8, P1 ;  /* 0x000000ffff057224 */ /* 0x000fe200008e0608 */
[----:B------:R-:W-:Y:S01]  /*1c60*/  ISETP.GE.AND P1, PT, R14, R195, PT ;  /* 0x000000c30e00720c */ /* 0x000fe20003f26270 */
[----:B----4-:R-:W-:-:S04]  /*1c70*/  @P0 IMAD.WIDE.U32 R12, R10, R2, RZ ;  /* 0x000000020a0c0225 */ /* 0x010fc800078e00ff */
[----:B------:R-:W-:Y:S02]  /*1c80*/  @!P0 IMAD.MOV.U32 R8, RZ, RZ, R22 ;  /* 0x000000ffff088224 */ /* 0x000fe400078e0016 */
[----:B------:R-:W-:Y:S02]  /*1c90*/  VIADD R22, R20, 0x30 ;  /* 0x0000003014167836 */ /* 0x000fe40000000000 */
[----:B------:R-:W-:Y:S02]  /*1ca0*/  @P0 IMAD.MOV.U32 R8, RZ, RZ, R12 ;  /* 0x000000ffff080224 */ /* 0x000fe400078e000c */
[----:B------:R-:W-:Y:S01]  /*1cb0*/  @P0 IMAD R9, R10, R3, R13 ;  /* 0x000000030a090224 */ /* 0x000fe200078e020d */
[----:B------:R-:W-:Y:S01]  /*1cc0*/  SHF.R.S32.HI R3, RZ, 0x1f, R28 ;  /* 0x0000001fff037819 */ /* 0x000fe2000001141c */
[----:B------:R-:W-:Y:S01]  /*1cd0*/  IMAD.WIDE.U32 R10, R20, R134, R4 ;  /* 0x00000086140a7225 */ /* 0x000fe200078e0004 */
[----:B------:R-:W-:Y:S01]  /*1ce0*/  ISETP.GE.AND P0, PT, R22, R195, PT ;  /* 0x000000c31600720c */ /* 0x000fe20003f06270 */
[----:B------:R-:W4:Y:S01]  /*1cf0*/  @!P4 LDC.64 R4, c[0x0][0x3b0] ;  /* 0x0000ec00ff04cb82 */ /* 0x000f220000000a00 */
[----:B------:R-:W-:Y:S01]  /*1d00*/  IADD3 R8, P2, PT, R17, R8, RZ ;  /* 0x0000000811087210 */ /* 0x000fe20007f5e0ff */
[----:B-1----:R-:W-:Y:S01]  /*1d10*/  IMAD R3, R3, UR4, RZ ;  /* 0x0000000403037c24 */ /* 0x002fe2000f8e02ff */
[----:B--2---:R-:W-:Y:S01]  /*1d20*/  LEA R202, P3, R10, UR6, 0x1 ;  /* 0x000000060aca7c11 */ /* 0x004fe2000f8608ff */
[----:B------:R-:W-:-:S02]  /*1d30*/  IMAD R201, R20, R135, R11 ;  /* 0x0000008714c97224 */ /* 0x000fc400078e020b */
[----:B------:R-:W-:Y:S01]  /*1d40*/  IMAD.X R9, RZ, RZ, R9, P2 ;  /* 0x000000ffff097224 */ /* 0x000fe200010e0609 */
[----:B------:R-:W-:Y:S01]  /*1d50*/  @!P4 IADD3 R24, P2, PT, R40, 0x10, RZ ;  /* 0x000000102818c810 */ /* 0x000fe20007f5e0ff */
[----:B------:R-:W1:Y:S01]  /*1d60*/  @!P5 LDC.64 R12, c[0x0][0x380] ;  /* 0x0000e000ff0cdb82 */ /* 0x000e620000000a00 */
[----:B------:R-:W-:Y:S01]  /*1d70*/  IMAD R3, R28, UR5, R3 ;  /* 0x000000051c037c24 */ /* 0x000fe2000f8e0203 */
[----:B------:R-:W-:Y:S01]  /*1d80*/  LEA.HI.X R201, R10, UR7, R201, 0x1, P3 ;  /* 0x000000070ac97c11 */ /* 0x000fe200098f0cc9 */
[----:B------:R-:W-:Y:S01]  /*1d90*/  IMAD.WIDE.U32 R28, R28, UR4, R8 ;  /* 0x000000041c1c7c25 */ /* 0x000fe2000f8e0008 */
[C---:B------:R-:W-:Y:S01]  /*1da0*/  @!P1 IADD3 R21, P3, PT, R40.reuse, 0x20, RZ ;  /* 0x0000002028159810 */ /* 0x040fe20007f7e0ff */
[----:B------:R-:W-:Y:S01]  /*1db0*/  UMOV UR4, 0x400 ;  /* 0x0000040000047882 */ /* 0x000fe20000000000 */
[----:B------:R-:W2:Y:S01]  /*1dc0*/  LDCU.64 UR6, c[0x0][0x390] ;  /* 0x00007200ff0677ac */ /* 0x000ea20008000a00 */
[----:B------:R-:W-:Y:S01]  /*1dd0*/  @!P4 IMAD.X R31, RZ, RZ, R41, P2 ;  /* 0x000000ffff1fc224 */ /* 0x000fe200010e0629 */
[----:B------:R-:W5:Y:S01]  /*1de0*/  @!P1 LDC.64 R10, c[0x0][0x3b0] ;  /* 0x0000ec00ff0a9b82 */ /* 0x000f620000000a00 */
[----:B------:R-:W-:Y:S01]  /*1df0*/  @!P0 IADD3 R19, P2, PT, R40, 0x30, RZ ;  /* 0x0000003028138810 */ /* 0x000fe20007f5e0ff */
[----:B---3--:R-:W-:-:S02]  /*1e00*/  @!P5 IMAD R27, R41, R6, RZ ;  /* 0x00000006291bd224 */ /* 0x008fc400078e02ff */
[----:B------:R-:W-:Y:S02]  /*1e10*/  IMAD.IADD R29, R29, 0x1, R3 ;  /* 0x000000011d1d7824 */ /* 0x000fe400078e0203 */
[C---:B------:R-:W-:Y:S02]  /*1e20*/  @!P5 IMAD R27, R40.reuse, R7, R27 ;  /* 0x00000007281bd224 */ /* 0x040fe400078e021b */
[----:B------:R-:W3:Y:S01]  /*1e30*/  @!P0 LDC.64 R2, c[0x0][0x3b0] ;  /* 0x0000ec00ff028b82 */ /* 0x000ee20000000a00 */
[--C-:B------:R-:W-:Y:S02]  /*1e40*/  @!P1 IMAD.X R25, RZ, RZ, R41.reuse, P3 ;  /* 0x000000ffff199224 */ /* 0x100fe400018e0629 */
[----:B------:R-:W-:Y:S02]  /*1e50*/  @!P0 IMAD.X R23, RZ, RZ, R41, P2 ;  /* 0x000000ffff178224 */ /* 0x000fe400010e0629 */
[----:B------:R-:W-:-:S03]  /*1e60*/  @!P5 IMAD.WIDE.U32 R40, R40, R6, R28 ;  /* 0x000000062828d225 */ /* 0x000fc600078e001c */
[----:B------:R-:W2:Y:S01]  /*1e70*/  S2UR UR5, SR_CgaCtaId ;  /* 0x00000000000579c3 */ /* 0x000ea20000008800 */
[----:B----4-:R-:W-:Y:S01]  /*1e80*/  @!P4 IMAD R30, R31, R4, RZ ;  /* 0x000000041f1ec224 */ /* 0x010fe200078e02ff */
[----:B-1----:R-:W-:Y:S01]  /*1e90*/  @!P5 LEA R26, P2, R40, R12, 0x1 ;  /* 0x0000000c281ad211 */ /* 0x002fe200078408ff */
[----:B------:R-:W-:Y:S02]  /*1ea0*/  @!P4 IMAD.MOV.U32 R38, RZ, RZ, R28 ;  /* 0x000000ffff26c224 */ /* 0x000fe400078e001c */
[----:B------:R-:W-:Y:S02]  /*1eb0*/  @!P4 IMAD.MOV.U32 R39, RZ, RZ, R29 ;  /* 0x000000ffff27c224 */ /* 0x000fe400078e001d */
[----:B------:R-:W-:Y:S01]  /*1ec0*/  @!P5 IMAD.IADD R32, R41, 0x1, R27 ;  /* 0x000000012920d824 */ /* 0x000fe200078e021b */
[----:B------:R-:W1:Y:S01]  /*1ed0*/  @!P1 LDC.64 R6, c[0x0][0x380] ;  /* 0x0000e000ff069b82 */ /* 0x000e620000000a00 */
[C---:B------:R-:W-:Y:S02]  /*1ee0*/  @!P4 IMAD R12, R24.reuse, R5, R30 ;  /* 0x00000005180cc224 */ /* 0x040fe400078e021e */
[----:B------:R-:W-:Y:S01]  /*1ef0*/  @!P4 IMAD.WIDE.U32 R38, R24, R4, R38 ;  /* 0x000000041826c225 */ /* 0x000fe200078e0026 */
[----:B------:R-:W-:-:S02]  /*1f00*/  @!P5 LEA.HI.X R27, R40, R13, R32, 0x1, P2 ;  /* 0x0000000d281bd211 */ /* 0x000fc400010f0c20 */
[----:B------:R-:W-:Y:S01]  /*1f10*/  LOP3.LUT R13, R155, 0x1f8, RZ, 0xc0, !PT ;  /* 0x000001f89b0d7812 */ /* 0x000fe200078ec0ff */
[----:B------:R-:W-:Y:S01]  /*1f20*/  @!P1 IMAD.MOV.U32 R36, RZ, RZ, R28 ;  /* 0x000000ffff249224 */ /* 0x000fe200078e001c */
[----:B------:R-:W4:Y:S01]  /*1f30*/  @!P4 LDC.64 R8, c[0x0][0x380] ;  /* 0x0000e000ff08cb82 */ /* 0x000f220000000a00 */
[----:B------:R-:W-:Y:S01]  /*1f40*/  @!P1 IMAD.MOV.U32 R37, RZ, RZ, R29 ;  /* 0x000000ffff259224 */ /* 0x000fe200078e001d */
[----:B------:R-:W-:Y:S01]  /*1f50*/  LOP3.LUT R86, R13, 0x38, R184, 0x78, !PT ;  /* 0x000000380d567812 */ /* 0x000fe200078e78b8 */
[-C--:B-----5:R-:W-:Y:S02]  /*1f60*/  @!P1 IMAD R34, R25, R10.reuse, RZ ;  /* 0x0000000a19229224 */ /* 0x0a0fe400078e02ff */
[C---:B------:R-:W-:Y:S01]  /*1f70*/  @!P1 IMAD.WIDE.U32 R36, R21.reuse, R10, R36 ;  /* 0x0000000a15249225 */ /* 0x040fe200078e0024 */
[----:B------:R-:W-:Y:S02]  /*1f80*/  LOP3.LUT R86, R86, 0x1e00, R155, 0xf8, !PT ;  /* 0x00001e0056567812 */ /* 0x000fe400078ef89b */
[----:B------:R-:W5:Y:S01]  /*1f90*/  @!P0 LDC.64 R4, c[0x0][0x380] ;  /* 0x0000e000ff048b82 */ /* 0x000f620000000a00 */
[----:B------:R-:W-:Y:S01]  /*1fa0*/  @!P1 IMAD R11, R21, R11, R34 ;  /* 0x0000000b150b9224 */ /* 0x000fe200078e0222 */
[----:B--2---:R-:W-:Y:S01]  /*1fb0*/  ULEA UR5, UR5, UR4, 0x18 ;  /* 0x0000000405057291 */ /* 0x004fe2000f8ec0ff */
[----:B---3--:R-:W-:-:S02]  /*1fc0*/  @!P0 IMAD R10, R23, R2, RZ ;  /* 0x00000002170a8224 */ /* 0x008fc400078e02ff */
[----:B------:R-:W-:Y:S02]  /*1fd0*/  @!P1 IMAD.IADD R11, R37, 0x1, R11 ;  /* 0x00000001250b9824 */ /* 0x000fe400078e020b */
[C---:B------:R-:W-:Y:S01]  /*1fe0*/  @!P0 IMAD R3, R19.reuse, R3, R10 ;  /* 0x0000000313038224 */ /* 0x040fe200078e020a */
[----:B-1----:R-:W-:Y:S01]  /*1ff0*/  @!P1 LEA R10, P2, R36, R6, 0x1 ;  /* 0x00000006240a9211 */ /* 0x002fe200078408ff */
[----:B------:R-:W-:Y:S01]  /*2000*/  @!P0 IMAD.WIDE.U32 R28, R19, R2, R28 ;  /* 0x00000002131c8225 */ /* 0x000fe200078e001c */
[----:B------:R-:W-:Y:S02]  /*2010*/  LEA R86, R86, UR5, 0x1 ;  /* 0x0000000556567c11 */ /* 0x000fe4000f8e08ff */
[----:B------:R-:W-:Y:S01]  /*2020*/  @!P1 LEA.HI.X R11, R36, R7, R11, 0x1, P2 ;  /* 0x00000007240b9211 */ /* 0x000fe200010f0c0b */
[----:B------:R-:W-:Y:S01]  /*2030*/  IMAD.SHL.U32 R2, R153, 0x40, RZ ;  /* 0x0000004099027824 */ /* 0x000fe200078e00ff */
[----:B------:R-:W-:Y:S01]  /*2040*/  @!P0 IADD3 R3, PT, PT, R29, R3, RZ ;  /* 0x000000031d038210 */ /* 0x000fe20007ffe0ff */
[----:B------:R-:W-:Y:S01]  /*2050*/  @!P4 IMAD.IADD R12, R39, 0x1, R12 ;  /* 0x00000001270cc824 */ /* 0x000fe200078e020c */
[C---:B----4-:R-:W-:Y:S01]  /*2060*/  @!P4 LEA R8, P3, R38.reuse, R8, 0x1 ;  /* 0x000000082608c211 */ /* 0x050fe200078608ff */
[----:B------:R-:W-:Y:S01]  /*2070*/  IMAD.IADD R7, R87, 0x1, -R2 ;  /* 0x0000000157077824 */ /* 0x000fe200078e0a02 */
[----:B------:R-:W-:Y:S01]  /*2080*/  @!PT LDS RZ, [RZ] ;  /* 0x00000000fffff984 */ /* 0x000fe20000000800 */
[----:B------:R-:W-:Y:S01]  /*2090*/  @!PT LDS RZ, [RZ] ;  /* 0x00000000fffff984 */ /* 0x000fe20000000800 */
[----:B------:R-:W-:Y:S01]  /*20a0*/  @!PT LDS RZ, [RZ] ;  /* 0x00000000fffff984 */ /* 0x000fe20000000800 */
[----:B------:R-:W-:Y:S02]  /*20b0*/  @!P5 LDGSTS.E.BYPASS.LTC128B.128 [R86], desc[UR14][R26.64] ;  /* 0x000000001a56dfae */ /* 0x000fe4000b981a0e */
[----:B------:R-:W-:-:S02]  /*20c0*/  @!P4 LEA.HI.X R9, R38, R9, R12, 0x1, P3 ;  /* 0x000000092609c211 */ /* 0x000fc400018f0c0c */
[----:B------:R-:W-:Y:S01]  /*20d0*/  @!P5 LDGSTS.E.BYPASS.LTC128B.128 [R86+0x2000], desc[UR14][R26.64+0x80] ;  /* 0x020000801a56dfae */ /* 0x000fe2000b981a0e */
[-C--:B------:R-:W-:Y:S02]  /*20e0*/  ISETP.GE.AND P6, PT, R20, R7.reuse, PT ;  /* 0x000000071400720c */ /* 0x080fe40003fc6270 */
[----:B-----5:R-:W-:Y:S01]  /*20f0*/  @!P0 LEA R4, P2, R28, R4, 0x1 ;  /* 0x000000041c048211 */ /* 0x020fe200078408ff */
[----:B------:R-:W-:Y:S01]  /*2100*/  @!P5 LDGSTS.E.BYPASS.LTC128B.128 [R86+0x4000], desc[UR14][R26.64+0x100] ;  /* 0x040001001a56dfae */ /* 0x000fe2000b981a0e */
[-C--:B------:R-:W-:Y:S02]  /*2110*/  ISETP.GE.AND P5, PT, R18, R7.reuse, PT ;  /* 0x000000071200720c */ /* 0x080fe40003fa6270 */
[----:B------:R-:W-:Y:S01]  /*2120*/  ISETP.GE.AND P3, PT, R22, R7, PT ;  /* 0x000000071600720c */ /* 0x000fe20003f66270 */
[----:B------:R-:W-:Y:S01]  /*2130*/  @!P4 LDGSTS.E.BYPASS.LTC128B.128 [R86+0x800], desc[UR14][R8.64] ;  /* 0x008000000856cfae */ /* 0x000fe2000b981a0e */
[----:B------:R-:W-:Y:S02]  /*2140*/  @!P0 LEA.HI.X R5, R28, R5, R3, 0x1, P2 ;  /* 0x000000051c058211 */ /* 0x000fe400010f0c03 */
[-C--:B------:R-:W-:Y:S01]  /*2150*/  ISETP.GE.AND P2, PT, R18, R7.reuse, PT ;  /* 0x000000071200720c */ /* 0x080fe20003f46270 */
[----:B------:R-:W-:Y:S04]  /*2160*/  @!P4 LDGSTS.E.BYPASS.LTC128B.128 [R86+0x2800], desc[UR14][R8.64+0x80] ;  /* 0x028000800856cfae */ /* 0x000fe8000b981a0e */
[----:B------:R1:W-:Y:S01]  /*2170*/  @!P4 LDGSTS.E.BYPASS.LTC128B.128 [R86+0x4800], desc[UR14][R8.64+0x100] ;  /* 0x048001000856cfae */ /* 0x0003e2000b981a0e */
[----:B------:R-:W-:-:S03]  /*2180*/  ISETP.GE.AND P4, PT, R14, R7, PT ;  /* 0x000000070e00720c */ /* 0x000fc60003f86270 */
[----:B------:R-:W-:Y:S01]  /*2190*/  @!P1 LDGSTS.E.BYPASS.LTC128B.128 [R86+0x1000], desc[UR14][R10.64] ;  /* 0x010000000a569fae */ /* 0x000fe2000b981a0e */
[----:B------:R-:W-:Y:S02]  /*21a0*/  @!P3 IMAD.MOV.U32 R203, RZ, RZ, R201 ;  /* 0x000000ffffcbb224 */ /* 0x000fe400078e00c9 */
[----:B------:R-:W-:Y:S01]  /*21b0*/  @!P3 IMAD R3, R135, 0x60, RZ ;  /* 0x000000608703b824 */ /* 0x000fe200078e02ff */
[----:B------:R-:W-:Y:S01]  /*21c0*/  @!P1 LDGSTS.E.BYPASS.LTC128B.128 [R86+0x3000], desc[UR14][R10.64+0x80] ;  /* 0x030000800a569fae */ /* 0x000fe2000b981a0e */
[----:B------:R-:W-:-:S03]  /*21d0*/  @!P3 IMAD.WIDE.U32 R12, R134, 0x60, R202 ;  /* 0x00000060860cb825 */ /* 0x000fc600078e00ca */
[----:B------:R2:W-:Y:S01]  /*21e0*/  @!P1 LDGSTS.E.BYPASS.LTC128B.128 [R86+0x5000], desc[UR14][R10.64+0x100] ;  /* 0x050001000a569fae */ /* 0x0005e2000b981a0e */
[----:B------:R-:W-:Y:S01]  /*21f0*/  @!P3 IMAD.IADD R13, R13, 0x1, R3 ;  /* 0x000000010d0db824 */ /* 0x000fe200078e0203 */
[----:B------:R-:W-:Y:S01]  /*2200*/  IADD3 R16, P1, PT, R17, R16, RZ ;  /* 0x0000001011107210 */ /* 0x000fe20007f3e0ff */
[----:B------:R-:W-:Y:S01]  /*2210*/  IMAD.SHL.U32 R3, R144, 0x10, RZ ;  /* 0x0000001090037824 */ /* 0x000fe200078e00ff */
[----:B------:R-:W-:Y:S03]  /*2220*/  @!P0 LDGSTS.E.BYPASS.LTC128B.128 [R86+0x1800], desc[UR14][R4.64] ;  /* 0x0180000004568fae */ /* 0x000fe6000b981a0e */
[----:B------:R-:W-:Y:S01]  /*2230*/  IMAD.X R17, RZ, RZ, R15, P1 ;  /* 0x000000ffff117224 */ /* 0x000fe200008e060f */
[----:B------:R-:W-:Y:S01]  /*2240*/  @!P0 LDGSTS.E.BYPASS.LTC128B.128 [R86+0x3800], desc[UR14][R4.64+0x80] ;  /* 0x0380008004568fae */ /* 0x000fe2000b981a0e */
[----:B------:R-:W-:-:S03]  /*2250*/  IMAD.WIDE.U32 R16, R20, R144, R16 ;  /* 0x0000009014107225 */ /* 0x000fc600078e0010 */
[----:B------:R3:W-:Y:S01]  /*2260*/  @!P0 LDGSTS.E.BYPASS.LTC128B.128 [R86+0x5800], desc[UR14][R4.64+0x100] ;  /* 0x0580010004568fae */ /* 0x0007e2000b981a0e */
[C---:B-1----:R-:W-:Y:S01]  /*2270*/  @!P5 LEA R8, P0, R85.reuse, R202, 0x1 ;  /* 0x000000ca5508d211 */ /* 0x042fe200078008ff */
[----:B------:R-:W-:Y:S01]  /*2280*/  IMAD R21, R20, R145, R17 ;  /* 0x0000009114157224 */ /* 0x000fe200078e0211 */
[C---:B------:R-:W-:Y:S02]  /*2290*/  LEA R204, P1, R16.reuse, UR6, 0x1 ;  /* 0x0000000610cc7c11 */ /* 0x040fe4000f8208ff */
[----:B------:R-:W-:Y:S02]  /*22a0*/  @!P5 LEA.HI.X R9, R85, R201, R84, 0x1, P0 ;  /* 0x000000c95509d211 */ /* 0x000fe400000f0c54 */
[----:B------:R-:W-:Y:S02]  /*22b0*/  LEA.HI.X R205, R16, UR7, R21, 0x1, P1 ;  /* 0x0000000710cd7c11 */ /* 0x000fe400088f0c15 */
[----:B------:R-:W-:Y:S02]  /*22c0*/  @!P2 LEA R6, P1, R3, R204, 0x1 ;  /* 0x000000cc0306a211 */ /* 0x000fe400078208ff */
[----:B--2---:R-:W-:-:S04]  /*22d0*/  @!P4 LEA R10, P0, R134, R202, 0x6 ;  /* 0x000000ca860ac211 */ /* 0x004fc800078030ff */
[----:B------:R-:W-:Y:S02]  /*22e0*/  @!P4 LEA.HI.X R11, R134, R201, R135, 0x6, P0 ;  /* 0x000000c9860bc211 */ /* 0x000fe400000f3487 */
[----:B------:R-:W-:Y:S01]  /*22f0*/  ISETP.GE.AND P0, PT, R22, R7, PT ;  /* 0x000000071600720c */ /* 0x000fe20003f06270 */
[----:B---3--:R-:W-:Y:S02]  /*2300*/  @!P6 IMAD.MOV.U32 R4, RZ, RZ, R202 ;  /* 0x000000ffff04e224 */ /* 0x008fe400078e00ca */
[----:B------:R-:W-:-:S05]  /*2310*/  @!P6 IMAD.MOV.U32 R5, RZ, RZ, R201 ;  /* 0x000000ffff05e224 */ /* 0x000fca00078e00c9 */
[----:B------:R-:W-:Y:S04]  /*2320*/  @!P6 LDGSTS.E.BYPASS.LTC128B.128 [R86+0x6000], desc[UR14][R4.64] ;  /* 0x060000000456efae */ /* 0x000fe8000b981a0e */
[----:B------:R-:W-:Y:S04]  /*2330*/  @!P6 LDGSTS.E.BYPASS.LTC128B.128 [R86+0x8000], desc[UR14][R4.64+0x80] ;  /* 0x080000800456efae */ /* 0x000fe8000b981a0e */
[----:B------:R1:W-:Y:S04]  /*2340*/  @!P6 LDGSTS.E.BYPASS.LTC128B.128 [R86+0xa000], desc[UR14][R4.64+0x100] ;  /* 0x0a0001000456efae */ /* 0x0003e8000b981a0e */
[----:B------:R-:W-:Y:S04]  /*2350*/  @!P5 LDGSTS.E.BYPASS.LTC128B.128 [R86+0x6800], desc[UR14][R8.64] ;  /* 0x068000000856dfae */ /* 0x000fe8000b981a0e */
[----:B------:R-:W-:Y:S04]  /*2360*/  @!P5 LDGSTS.E.BYPASS.LTC128B.128 [R86+0x8800], desc[UR14][R8.64+0x80] ;  /* 0x088000800856dfae */ /* 0x000fe8000b981a0e */
[----:B------:R2:W-:Y:S01]  /*2370*/  @!P5 LDGSTS.E.BYPASS.LTC128B.128 [R86+0xa800], desc[UR14][R8.64+0x100] ;  /* 0x0a8001000856dfae */ /* 0x0005e2000b981a0e */
[----:B------:R-:W-:-:S03]  /*2380*/  LOP3.LUT P5, RZ, R184, 0x2, RZ, 0xc0, !PT ;  /* 0x00000002b8ff7812 */ /* 0x000fc600078ac0ff */
[----:B------:R-:W-:Y:S01]  /*2390*/  @!P4 LDGSTS.E.BYPASS.LTC128B.128 [R86+0x7000], desc[UR14][R10.64] ;  /* 0x070000000a56cfae */ /* 0x000fe2000b981a0e */
[----:B------:R-:W-:-:S03]  /*23a0*/  SEL R168, R182, 0xffffffe0, !P5 ;  /* 0xffffffe0b6a87807 */ /* 0x000fc60006800000 */
[----:B------:R-:W-:Y:S04]  /*23b0*/  @!P4 LDGSTS.E.BYPASS.LTC128B.128 [R86+0x9000], desc[UR14][R10.64+0x80] ;  /* 0x090000800a56cfae */ /* 0x000fe8000b981a0e */
[----:B------:R3:W-:Y:S01]  /*23c0*/  @!P4 LDGSTS.E.BYPASS.LTC128B.128 [R86+0xb000], desc[UR14][R10.64+0x100] ;  /* 0x0b0001000a56cfae */ /* 0x0007e2000b981a0e */
[----:B-1----:R-:W-:-:S03]  /*23d0*/  SHF.L.U64.HI R4, R144, 0x4, R145 ;  /* 0x0000000490047819 */ /* 0x002fc60000010291 */
[----:B------:R-:W-:Y:S01]  /*23e0*/  @!P3 LDGSTS.E.BYPASS.LTC128B.128 [R86+0x7800], desc[UR14][R12.64] ;  /* 0x078000000c56bfae */ /* 0x000fe2000b981a0e */
[----:B------:R-:W-:-:S03]  /*23f0*/  SHF.R.U32.HI R5, RZ, 0x4, R184 ;  /* 0x00000004ff057819 */ /* 0x000fc600000116b8 */
[----:B------:R-:W-:Y:S02]  /*2400*/  @!P3 LDGSTS.E.BYPASS.LTC128B.128 [R86+0x9800], desc[UR14][R12.64+0x80] ;  /* 0x098000800c56bfae */ /* 0x000fe4000b981a0e */
[----:B------:R-:W-:Y:S02]  /*2410*/  IMAD.SHL.U32 R5, R5, 0x400, RZ ;  /* 0x0000040005057824 */ /* 0x000fe400078e00ff */
[----:B------:R-:W-:Y:S01]  /*2420*/  @!P3 LDGSTS.E.BYPASS.LTC128B.128 [R86+0xb800], desc[UR14][R12.64+0x100] ;  /* 0x0b8001000c56bfae */ /* 0x000fe2000b981a0e */
[----:B------:R-:W-:Y:S01]  /*2430*/  ISETP.GE.AND P3, PT, R14, R7, PT ;  /* 0x000000070e00720c */ /* 0x000fe20003f66270 */
[----:B--2---:R-:W-:Y:S02]  /*2440*/  @!P0 IMAD R8, R145, 0x60, RZ ;  /* 0x0000006091088824 */ /* 0x004fe400078e02ff */
[----:B------:R-:W0:Y:S01]  /*2450*/  LDGDEPBAR ;  /* 0x00000000000079af */ /* 0x000e220000000000 */
[----:B------:R-:W-:Y:S02]  /*2460*/  @!P2 LEA.HI.X R7, R3, R205, R4, 0x1, P1 ;  /* 0x000000cd0307a211 */ /* 0x000fe400008f0c04 */
[----:B------:R-:W-:-:S02]  /*2470*/  LOP3.LUT R3, R186, 0x8, RZ, 0xc0, !PT ;  /* 0x00000008ba037812 */ /* 0x000fc400078ec0ff */
[----:B------:R-:W-:Y:S02]  /*2480*/  LOP3.LUT R4, R183, 0x200, R154, 0xf8, !PT ;  /* 0x00000200b7047812 */ /* 0x000fe400078ef89a */
[----:B------:R-:W-:Y:S02]  /*2490*/  LOP3.LUT R3, R146, R3, RZ, 0x3c, !PT ;  /* 0x0000000392037212 */ /* 0x000fe400078e3cff */
[----:B------:R-:W-:Y:S01]  /*24a0*/  LOP3.LUT R98, R5, 0x400, RZ, 0xc0, !PT ;  /* 0x0000040005627812 */ /* 0x000fe200078ec0ff */
[----:B---3--:R-:W-:Y:S01]  /*24b0*/  @!P0 IMAD.WIDE.U32 R10, R144, 0x60, R204 ;  /* 0x00000060900a8825 */ /* 0x008fe200078e00cc */
[----:B------:R-:W-:-:S03]  /*24c0*/  IADD3 R4, PT, PT, R3, R4, RZ ;  /* 0x0000000403047210 */ /* 0x000fc60007ffe0ff */
[----:B------:R-:W-:Y:S01]  /*24d0*/  @!P0 IMAD.IADD R9, R11, 0x1, R8 ;  /* 0x000000010b098824 */ /* 0x000fe200078e0208 */
[----:B------:R-:W-:Y:S01]  /*24e0*/  LEA R99, R4, UR5, 0x1 ;  /* 0x0000000504637c11 */ /* 0x000fe2000f8e08ff */
[----:B------:R-:W-:Y:S01]  /*24f0*/  @!P0 IMAD.MOV.U32 R8, RZ, RZ, R10 ;  /* 0x000000ffff088224 */ /* 0x000fe200078e000a */
[C---:B------:R-:W-:Y:S01]  /*2500*/  @!P3 LEA R10, P1, R144.reuse, R204, 0x6 ;  /* 0x000000cc900ab211 */ /* 0x040fe200078230ff */
[----:B------:R-:W-:Y:S02]  /*2510*/  IMAD R98, R147, 0x2, R98 ;  /* 0x0000000293627824 */ /* 0x000fe400078e0262 */
[----:B------:R-:W-:Y:S01]  /*2520*/  IMAD.IADD R96, R99, 0x1, R168 ;  /* 0x0000000163607824 */ /* 0x000fe200078e02a8 */
[----:B------:R-:W-:Y:S01]  /*2530*/  @!P3 LEA.HI.X R11, R144, R205, R145, 0x6, P1 ;  /* 0x000000cd900bb211 */ /* 0x000fe200008f3491 */
[----:B------:R-:W-:Y:S01]  /*2540*/  VIADD R95, R98, UR5 ;  /* 0x00000005625f7c36 */ /* 0x000fe20008000000 */
[----:B------:R-:W-:-:S04]  /*2550*/  DEPBAR.LE SB0, 0x0 ;  /* 0x000080000000791a */ /* 0x000fc80000000000 */
[----:B------:R-:W-:Y:S01]  /*2560*/  BAR.SYNC.DEFER_BLOCKING 0x0 ;  /* 0x0000000000007b1d */ /* 0x000fe20000010000 */
[----:B------:R-:W-:-:S05]  /*2570*/  IMAD.IADD R94, R95, 0x1, R168 ;  /* 0x000000015f5e7824 */ /* 0x000fca00078e02a8 */
        /* <DEDUP_REMOVED lines=201> */
[C---:B------:R-:W-:Y:S01]  /*3210*/  HMMA.16816.F32.BF16 R44, R20.reuse, R18, R44 ;  /* 0x00000012142c723c */ /* 0x040fe2000004182c */
[C---:B------:R-:W-:Y:S02]  /*3220*/  VIMNMX R198, PT, PT, R196.reuse, R87, PT ;  /* 0x00000057c4c67248 */ /* 0x040fe40003fe0100 */
[----:B------:R-:W-:Y:S02]  /*3230*/  VIADDMNMX R196, R196, 0x8, R87, PT ;  /* 0x00000008c4c47846 */ /* 0x000fe40003800157 */
[----:B------:R-:W-:Y:S02]  /*3240*/  VIMNMX R199, PT, PT, RZ, R88, !PT ;  /* 0x00000058ffc77248 */ /* 0x000fe40007fe0100 */
[----:B------:R-:W-:Y:S01]  /*3250*/  VIADDMNMX R197, R88, 0x8, RZ, !PT ;  /* 0x0000000858c57846 */ /* 0x000fe200078001ff */
        /* <DEDUP_REMOVED lines=18> */
.L_x_5873:
        /* <DEDUP_REMOVED lines=59> */
.L_x_5874:
        /* <DEDUP_REMOVED lines=25> */
.L_x_5872:
[----:B------:R-:W-:Y:S01]  /*38c0*/  IMAD.SHL.U32 R181, R184, 0x2, RZ ;  /* 0x00000002b8b57824 */ /* 0x000fe200078e00ff */
[----:B------:R-:W2:Y:S01]  /*38d0*/  LDCU UR4, c[0x0][0x45c] ;  /* 0x00008b80ff0477ac */ /* 0x000ea20008000800 */
[----:B------:R-:W-:-:S03]  /*38e0*/  LOP3.LUT R133, R3, 0x200, R154, 0xf8, !PT ;  /* 0x0000020003857812 */ /* 0x000fc600078ef89a */
[----:B------:R-:W-:Y:S02]  /*38f0*/  LOP3.LUT R181, R181, 0x6, RZ, 0xc0, !PT ;  /* 0x00000006b5b57812 */ /* 0x000fe400078ec0ff */
[----:B------:R-:W-:Y:S02]  /*3900*/  LEA R185, R133, UR5, 0x1 ;  /* 0x0000000585b97c11 */ /* 0x000fe4000f8e08ff */
[----:B------:R-:W-:-:S03]  /*3910*/  LOP3.LUT R22, R2, R181, RZ, 0xfc, !PT ;  /* 0x000000b502167212 */ /* 0x000fc600078efcff */
[--C-:B------:R-:W-:Y:S01]  /*3920*/  IMAD.IADD R176, R168, 0x1, R185.reuse ;  /* 0x00000001a8b07824 */ /* 0x100fe200078e02b9 */
[CC--:B------:R-:W-:Y:S01]  /*3930*/  ISETP.GE.AND P3, PT, R22.reuse, R199.reuse, PT ;  /* 0x000000c71600720c */ /* 0x0c0fe20003f66270 */
[C---:B------:R-:W-:Y:S01]  /*3940*/  VIADD R23, R22.reuse, 0x1 ;  /* 0x0000000116177836 */ /* 0x040fe20000000000 */
[CC--:B------:R-:W-:Y:S01]  /*3950*/  ISETP.GE.AND P6, PT, R22.reuse, R198.reuse, PT ;  /* 0x000000c61600720c */ /* 0x0c0fe20003fc6270 */
[----:B------:R-:W-:Y:S01]  /*3960*/  VIADD R21, R22, 0x8 ;  /* 0x0000000816157836 */ /* 0x000fe20000000000 */
[----:B------:R-:W-:Y:S01]  /*3970*/  FSEL R48, R48, -INF , P3 ;  /* 0xff80000030307808 */ /* 0x000fe20001800000 */
[C---:B------:R-:W-:Y:S01]  /*3980*/  VIADD R19, R22.reuse, 0x9 ;  /* 0x0000000916137836 */ /* 0x040fe20000000000 */
[CC--:B------:R-:W-:Y:S01]  /*3990*/  ISETP.GE.AND P0, PT, R23.reuse, R199.reuse, PT ;  /* 0x000000c71700720c */ /* 0x0c0fe20003f06270 */
[C---:B------:R-:W-:Y:S01]  /*39a0*/  VIADD R18, R22.reuse, 0x10 ;  /* 0x0000001016127836 */ /* 0x040fe20000000000 */
[-C--:B------:R-:W-:Y:S01]  /*39b0*/  ISETP.GE.AND P3, PT, R23, R198.reuse, PT ;  /* 0x000000c61700720c */ /* 0x080fe20003f66270 */
[C---:B------:R-:W-:Y:S01]  /*39c0*/  VIADD R5, R22.reuse, 0x11 ;  /* 0x0000001116057836 */ /* 0x040fe20000000000 */
[----:B------:R-:W-:Y:S01]  /*39d0*/  FSEL R49, R49, -INF , P0 ;  /* 0xff80000031317808 */ /* 0x000fe20000000000 */
[C---:B------:R-:W-:Y:S01]  /*39e0*/  VIADD R13, R22.reuse, 0x18 ;  /* 0x00000018160d7836 */ /* 0x040fe20000000000 */
[-C--:B------:R-:W-:Y:S01]  /*39f0*/  ISETP.GE.AND P0, PT, R21, R199.reuse, PT ;  /* 0x000000c71500720c */ /* 0x080fe20003f06270 */
[C---:B-1----:R-:W-:Y:S01]  /*3a00*/  VIADD R10, R22.reuse, 0x19 ;  /* 0x00000019160a7836 */ /* 0x042fe20000000000 */
[----:B------:R-:W-:Y:S01]  /*3a10*/  FSEL R49, R49, -INF , !P3 ;  /* 0xff80000031317808 */ /* 0x000fe20005800000 */
[C---:B------:R-:W-:Y:S01]  /*3a20*/  VIADD R6, R22.reuse, 0x20 ;  /* 0x0000002016067836 */ /* 0x040fe20000000000 */
[CC--:B------:R-:W-:Y:S01]  /*3a30*/  ISETP.GE.AND P3, PT, R19.reuse, R199.reuse, PT ;  /* 0x000000c71300720c */ /* 0x0c0fe20003f66270 */
[----:B------:R-:W-:Y:S01]  /*3a40*/  VIADD R4, R22, 0x21 ;  /* 0x0000002116047836 */ /* 0x000fe20000000000 */
[----:B------:R-:W-:Y:S01]  /*3a50*/  FSEL R44, R44, -INF , P0 ;  /* 0xff8000002c2c7808 */ /* 0x000fe20000000000 */
        /* <DEDUP_REMOVED lines=8> */
[----:B------:R-:W-:Y:S01]  /*3ae0*/  VIADD R20, R22, 0x38 ;  /* 0x0000003816147836 */ /* 0x000fe20000000000 */
[CC--:B------:R-:W-:Y:S01]  /*3af0*/  ISETP.GE.AND P0, PT, R5.reuse, R199.reuse, PT ;  /* 0x000000c70500720c */ /* 0x0c0fe20003f06270 */
[----:B------:R-:W-:Y:S01]  /*3b00*/  LDSM.16.MT88.4 R116, [R176+0xc000] ;  /* 0x00c00000b074783b */ /* 0x000fe20000004200 */
[----:B------:R-:W-:Y:S01]  /*3b10*/  FSEL R17, R40, -INF , P3 ;  /* 0xff80000028117808 */ /* 0x000fe20001800000 */
[----:B------:R-:W-:Y:S01]  /*3b20*/  IMAD.IADD R175, R152, 0x1, R185 ;  /* 0x0000000198af7824 */ /* 0x000fe200078e02b9 */
[----:B------:R-:W-:Y:S01]  /*3b30*/  ISETP.GE.AND P3, PT, R5, R198, PT ;  /* 0x000000c60500720c */ /* 0x000fe20003f66270 */
[----:B------:R-:W-:Y:S01]  /*3b40*/  LDSM.16.MT88.4 R80, [R176+0x10000] ;  /* 0x01000000b050783b */ /* 0x000fe20000004200 */
[----:B------:R-:W-:Y:S01]  /*3b50*/  FSEL R15, R41, -INF , P0 ;  /* 0xff800000290f7808 */ /* 0x000fe20000000000 */
[----:B------:R-:W-:Y:S01]  /*3b60*/  IMAD.IADD R173, R168, 0x1, R175 ;  /* 0x00000001a8ad7824 */ /* 0x000fe200078e02af */
[----:B------:R-:W-:Y:S01]  /*3b70*/  ISETP.GE.AND P0, PT, R13, R199, PT ;  /* 0x000000c70d00720c */ /* 0x000fe20003f06270 */
[----:B------:R-:W-:Y:S01]  /*3b80*/  LDSM.16.MT88.4 R124, [R185+0xc000] ;  /* 0x00c00000b97c783b */ /* 0x000fe20000004200 */
[----:B------:R-:W-:-:S02]  /*3b90*/  FSEL R15, R15, -INF , !P3 ;  /* 0xff8000000f0f7808 */ /* 0x000fc40005800000 */
[----:B------:R-:W-:Y:S01]  /*3ba0*/  ISETP.GE.AND P3, PT, R10, R199, PT ;  /* 0x000000c70a00720c */ /* 0x000fe20003f66270 */
[----:B------:R-:W-:Y:S01]  /*3bb0*/  LDSM.16.MT88.4 R108, [R175+0xc000] ;  /* 0x00c00000af6c783b */ /* 0x000fe20000004200 */
[----:B------:R-:W-:Y:S02]  /*3bc0*/  FSEL R11, R36, -INF , P0 ;  /* 0xff800000240b7808 */ /* 0x000fe40000000000 */
[-C--:B------:R-:W-:Y:S01]  /*3bd0*/  ISETP.GE.AND P0, PT, R10, R198.reuse, PT ;  /* 0x000000c60a00720c */ /* 0x080fe20003f06270 */
[----:B------:R-:W-:Y:S01]  /*3be0*/  LDSM.16.MT88.4 R100, [R173+0xc000] ;  /* 0x00c00000ad64783b */ /* 0x000fe20000004200 */
[----:B------:R-:W-:Y:S02]  /*3bf0*/  FSEL R9, R37, -INF , P3 ;  /* 0xff80000025097808 */ /* 0x000fe40001800000 */
[----:B------:R-:W-:Y:S01]  /*3c00*/  FSEL R53, R48, -INF , !P6 ;  /* 0xff80000030357808 */ /* 0x000fe20007000000 */
[----:B------:R-:W-:Y:S01]  /*3c10*/  LDSM.16.MT88.4 R56, [R175+0xe000] ;  /* 0x00e00000af38783b */ /* 0x000fe20000004200 */
[----:B------:R-:W-:-:S02]  /*3c20*/  ISETP.GE.AND P6, PT, R21, R198, PT ;  /* 0x000000c61500720c */ /* 0x000fc40003fc6270 */
[-C--:B------:R-:W-:Y:S01]  /*3c30*/  ISETP.GE.AND P3, PT, R6, R199.reuse, PT ;  /* 0x000000c70600720c */ /* 0x080fe20003f66270 */
[----:B------:R-:W-:Y:S01]  /*3c40*/  LDSM.16.MT88.4 R64, [R173+0xe000] ;  /* 0x00e00000ad40783b */ /* 0x000fe20000004200 */
[----:B------:R-:W-:Y:S02]  /*3c50*/  FSEL R9, R9, -INF , !P0 ;  /* 0xff80000009097808 */ /* 0x000fe40004000000 */
[----:B------:R-:W-:Y:S01]  /*3c60*/  ISETP.GE.AND P0, PT, R4, R199, PT ;  /* 0x000000c70400720c */ /* 0x000fe20003f06270 */
[----:B------:R-:W-:Y:S01]  /*3c70*/  LDSM.16.MT88.4 R88, [R175+0x10000] ;  /* 0x01000000af58783b */ /* 0x000fe20000004200 */
[----:B------:R-:W-:Y:S02]  /*3c80*/  FSEL R45, R44, -INF , !P6 ;  /* 0xff8000002c2d7808 */ /* 0x000fe40007000000 */
[----:B------:R-:W-:Y:S01]  /*3c90*/  ISETP.GE.AND P6, PT, R18, R198, PT ;  /* 0x000000c61200720c */ /* 0x000fe20003fc6270 */
[----:B------:R-:W-:Y:S01]  /*3ca0*/  LDSM.16.MT88.4 R148, [R176+0xe800] ;  /* 0x00e80000b094783b */ /* 0x000fe20000004200 */
[----:B------:R-:W-:-:S02]  /*3cb0*/  FSEL R32, R32, -INF , P3 ;  /* 0xff80000020207808 */ /* 0x000fc40001800000 */
[-C--:B------:R-:W-:Y:S01]  /*3cc0*/  ISETP.GE.AND P3, PT, R4, R198.reuse, PT ;  /* 0x000000c60400720c */ /* 0x080fe20003f66270 */
[----:B------:R-:W-:Y:S01]  /*3cd0*/  LDSM.16.MT88.4 R140, [R176+0x10800] ;  /* 0x01080000b08c783b */ /* 0x000fe20000004200 */
[----:B------:R-:W-:Y:S02]  /*3ce0*/  FSEL R33, R33, -INF , P0 ;  /* 0xff80000021217808 */ /* 0x000fe40000000000 */
[----:B------:R-:W-:Y:S01]  /*3cf0*/  FSEL R17, R17, -INF , !P6 ;  /* 0xff80000011117808 */ /* 0x000fe20007000000 */
[----:B------:R-:W-:Y:S01]  /*3d00*/  LDSM.16.MT88.4 R136, [R185+0xc800] ;  /* 0x00c80000b988783b */ /* 0x000fe20000004200 */
        /* <DEDUP_REMOVED lines=28> */
[----:B------:R-:W-:Y:S02]  /*3ed0*/  FSEL R193, R72, -INF , !P3 ;  /* 0xff80000048c17808 */ /* 0x000fe40005800000 */
[-C--:B------:R-:W-:Y:S02]  /*3ee0*/  ISETP.GE.AND P0, PT, R23, R197.reuse, PT ;  /* 0x000000c51700720c */ /* 0x080fe40003f06270 */
[----:B------:R-:W-:Y:S02]  /*3ef0*/  FSEL R73, R73, -INF , P6 ;  /* 0xff80000049497808 */ /* 0x000fe40003000000 */
[----:B------:R-:W-:Y:S02]  /*3f00*/  ISETP.GE.AND P3, PT, R22, R198, PT ;  /* 0x000000c61600720c */ /* 0x000fe40003f66270 */
[----:B------:R-:W-:Y:S02]  /*3f10*/  FSEL R33, R50, -INF , P1 ;  /* 0xff80000032217808 */ /* 0x000fe40000800000 */
[----:B------:R-:W-:-:S02]  /*3f20*/  ISETP.GE.AND P1, PT, R21, R197, PT ;  /* 0x000000c51500720c */ /* 0x000fc40003f26270 */
[----:B------:R-:W-:Y:S02]  /*3f30*/  FSEL R29, R51, -INF , P0 ;  /* 0xff800000331d7808 */ /* 0x000fe40000000000 */
[----:B------:R-:W-:Y:S02]  /*3f40*/  FSEL R191, R73, -INF , !P3 ;  /* 0xff80000049bf7808 */ /* 0x000fe40005800000 */
[CC--:B------:R-:W-:Y:S02]  /*3f50*/  ISETP.GE.AND P0, PT, R19.reuse, R197.reuse, PT ;  /* 0x000000c51300720c */ /* 0x0c0fe40003f06270 */
[----:B------:R-:W-:Y:S02]  /*3f60*/  ISETP.GE.AND P3, PT, R19, R196, PT ;  /* 0x000000c41300720c */ /* 0x000fe40003f66270 */
[----:B------:R-:W-:Y:S02]  /*3f70*/  FSEL R19, R46, -INF , P1 ;  /* 0xff8000002e137808 */ /* 0x000fe40000800000 */
[----:B------:R-:W-:-:S02]  /*3f80*/  ISETP.GE.AND P1, PT, R18, R197, PT ;  /* 0x000000c51200720c */ /* 0x000fc40003f26270 */
[----:B------:R-:W-:Y:S02]  /*3f90*/  FSEL R33, R33, -INF , !P4 ;  /* 0xff80000021217808 */ /* 0x000fe40006000000 */
[----:B------:R-:W-:Y:S02]  /*3fa0*/  ISETP.GE.AND P4, PT, R21, R196, PT ;  /* 0x000000c41500720c */ /* 0x000fe40003f86270 */
[----:B------:R-:W-:Y:S02]  /*3fb0*/  FSEL R47, R47, -INF , P0 ;  /* 0xff8000002f2f7808 */ /* 0x000fe40000000000 */
[-C--:B------:R-:W-:Y:S02]  /*3fc0*/  ISETP.GE.AND P0, PT, R5, R197.reuse, PT ;  /* 0x000000c50500720c */ /* 0x080fe40003f06270 */
[----:B------:R-:W-:Y:S02]  /*3fd0*/  FSEL R25, R42, -INF , P1 ;  /* 0xff8000002a197808 */ /* 0x000fe40000800000 */
[----:B------:R-:W-:-:S02]  /*3fe0*/  ISETP.GE.AND P1, PT, R13, R197, PT ;  /* 0x000000c50d00720c */ /* 0x000fc40003f26270 */
[----:B------:R-:W-:Y:S02]  /*3ff0*/  FSEL R19, R19, -INF , !P4 ;  /* 0xff80000013137808 */ /* 0x000fe40006000000 */
[-C--:B------:R-:W-:Y:S02]  /*4000*/  ISETP.GE.AND P6, PT, R23, R196.reuse, PT ;  /* 0x000000c41700720c */ /* 0x080fe40003fc6270 */
[-C--:B------:R-:W-:Y:S02]  /*4010*/  ISETP.GE.AND P4, PT, R5, R196.reuse, PT ;  /* 0x000000c40500720c */ /* 0x080fe40003f86270 */
[----:B------:R-:W-:Y:S02]  /*4020*/  FSEL R5, R47, -INF , !P3 ;  /* 0xff8000002f057808 */ /* 0x000fe40005800000 */
[----:B------:R-:W-:Y:S02]  /*4030*/  FSEL R23, R43, -INF , P0 ;  /* 0xff8000002b177808 */ /* 0x000fe40000000000 */
[----:B------:R-:W-:Y:S01]  /*4040*/  ISETP.GE.AND P3, PT, R13, R196, PT ;  /* 0x000000c40d00720c */ /* 0x000fe20003f66270 */
[----:B------:R-:W-:Y:S01]  /*4050*/  LDSM.16.MT88.4 R40, [R185+0xe000] ;  /* 0x00e00000b928783b */ /* 0x000fe20000004200 */
[----:B------:R-:W-:-:S02]  /*4060*/  ISETP.GE.AND P0, PT, R10, R197, PT ;  /* 0x000000c50a00720c */ /* 0x000fc40003f06270 */
[----:B------:R-:W-:Y:S02]  /*4070*/  FSEL R21, R38, -INF , P1 ;  /* 0xff80000026157808 */ /* 0x000fe40000800000 */
        /* <DEDUP_REMOVED lines=11> */
[-C--:B------:R-:W-:Y:S02]  /*4130*/  ISETP.GE.AND P1, PT, R6, R196.reuse, PT ;  /* 0x000000c40600720c */ /* 0x080fe40003f26270 */
[----:B------:R-:W-:Y:S02]  /*4140*/  FSEL R34, R34, -INF , P4 ;  /* 0xff80000022227808 */ /* 0x000fe40002000000 */
[----:B------:R-:W-:Y:S02]  /*4150*/  ISETP.GE.AND P6, PT, R10, R196, PT ;  /* 0x000000c40a00720c */ /* 0x000fe40003fc6270 */
[----:B------:R-:W-:Y:S02]  /*4160*/  FMNMX3.FTZ R4, R4, R15, R11, !PT ;  /* 0x0000000f04047276 */ /* 0x000fe4000781000b */
[----:B------:R-:W-:Y:S02]  /*4170*/  FMNMX3.FTZ R6, R33, R29, R19, !PT ;  /* 0x0000001d21067276 */ /* 0x000fe40007810013 */
[----:B------:R-:W-:-:S02]  /*4180*/  FSEL R223, R34, -INF , !P1 ;  /* 0xff80000022df7808 */ /* 0x000fc40004800000 */
[----:B------:R-:W-:Y:S02]  /*4190*/  FSEL R13, R13, -INF , !P6 ;  /* 0xff8000000d0d7808 */ /* 0x000fe40007000000 */
[----:B------:R-:W-:Y:S02]  /*41a0*/  FSEL R35, R35, -INF , P0 ;  /* 0xff80000023237808 */ /* 0x000fe40000000000 */
[----:B------:R-:W-:Y:S02]  /*41b0*/  ISETP.GE.AND P1, PT, R12, R197, PT ;  /* 0x000000c50c00720c */ /* 0x000fe40003f26270 */
[----:B------:R-:W-:Y:S02]  /*41c0*/  FMNMX3.FTZ R4, R4, R9, R227, !PT ;  /* 0x0000000904047276 */ /* 0x000fe400078100e3 */
[----:B------:R-:W-:Y:S02]  /*41d0*/  ISETP.GE.AND P6, PT, R8, R197, PT ;  /* 0x000000c50800720c */ /* 0x000fe40003fc6270 */
[----:B------:R-:W-:-:S02]  /*41e0*/  FMNMX3.FTZ R6, R6, R5, R25, !PT ;  /* 0x0000000506067276 */ /* 0x000fc40007810019 */
[-C--:B------:R-:W-:Y:S02]  /*41f0*/  ISETP.GE.AND P0, PT, R12, R196.reuse, PT ;  /* 0x000000c40c00720c */ /* 0x080fe40003f06270 */
[----:B------:R-:W-:Y:S02]  /*4200*/  FSEL R217, R35, -INF , !P3 ;  /* 0xff80000023d97808 */ /* 0x000fe40005800000 */
[----:B------:R-:W-:Y:S02]  /*4210*/  FSEL R31, R31, -INF , P1 ;  /* 0xff8000001f1f7808 */ /* 0x000fe40000800000 */
[----:B------:R-:W-:Y:S02]  /*4220*/  FMNMX3.FTZ R4, R4, R225, R215, !PT ;  /* 0x000000e104047276 */ /* 0x000fe400078100d7 */
[----:B------:R-:W-:Y:S02]  /*4230*/  ISETP.GE.AND P4, PT, R8, R196, PT ;  /* 0x000000c40800720c */ /* 0x000fe40003f86270 */
        /* <DEDUP_REMOVED lines=11> */
[----:B------:R-:W-:Y:S02]  /*42f0*/  FSEL R27, R27, -INF , P1 ;  /* 0xff8000001b1b7808 */ /* 0x000fe40000800000 */
[----:B------:R-:W-:-:S02]  /*4300*/  FMNMX3.FTZ R8, R4, R203, R193, !PT ;  /* 0x000000cb04087276 */ /* 0x000fc400078100c1 */
[-C--:B------:R-:W-:Y:S02]  /*4310*/  ISETP.GE.AND P4, PT, R16, R196.reuse, PT ;  /* 0x000000c41000720c */ /* 0x080fe40003f86270 */
[----:B------:R-:W-:Y:S02]  /*4320*/  ISETP.GE.AND P3, PT, R20, R196, PT ;  /* 0x000000c41400720c */ /* 0x000fe40003f66270 */
[----:B------:R-:W-:Y:S02]  /*4330*/  FSEL R189, R26, -INF , !P6 ;  /* 0xff8000001abd7808 */ /* 0x000fe40007000000 */
[----:B------:R-:W-:Y:S02]  /*4340*/  ISETP.GE.AND P1, PT, R22, R197, PT ;  /* 0x000000c51600720c */ /* 0x000fe40003f26270 */
[----:B------:R-:W-:Y:S02]  /*4350*/  FSEL R74, R74, -INF , P0 ;  /* 0xff8000004a4a7808 */ /* 0x000fe40000000000 */
        /* <DEDUP_REMOVED lines=21> */
[----:B------:R-:W-:Y:S02]  /*44b0*/  FSEL R178, R178, RZ, P0 ;  /* 0x000000ffb2b27208 */ /* 0x000fe40000000000 */
[C---:B------:R-:W-:Y:S01]  /*44c0*/  FSETP.NEU.FTZ.AND P0, PT, R3.reuse, -INF , PT ;  /* 0xff8000000300780b */ /* 0x040fe20003f1d000 */
[----:B------:R-:W-:Y:S02]  /*44d0*/  FMUL.FTZ R174, R3, UR4 ;  /* 0x0000000403ae7c20 */ /* 0x000fe40008410000 */
[--C-:B------:R-:W-:Y:S01]  /*44e0*/  FFMA.FTZ R171, R49, UR4, -R178.reuse ;  /* 0x0000000431ab7c23 */ /* 0x100fe200080108b2 */
[--C-:B------:R-:W-:Y:S01]  /*44f0*/  FFMA.FTZ R166, R7, UR4, -R178.reuse ;  /* 0x0000000407a67c23 */ /* 0x100fe200080108b2 */
[----:B------:R-:W1:Y:S01]  /*4500*/  LDSM.16.MT88.4 R48, [R176+0xe000] ;  /* 0x00e00000b030783b */ /* 0x000e620000004200 */
[----:B------:R-:W-:Y:S01]  /*4510*/  FSEL R174, R174, RZ, P0 ;  /* 0x000000ffaeae7208 */ /* 0x000fe20000000000 */
[--C-:B------:R-:W-:Y:S01]  /*4520*/  FFMA.FTZ R172, R53, UR4, -R178.reuse ;  /* 0x0000000435ac7c23 */ /* 0x100fe200080108b2 */
[--C-:B------:R-:W-:Y:S01]  /*4530*/  FFMA.FTZ R167, R45, UR4, -R178.reuse ;  /* 0x000000042da77c23 */ /* 0x100fe200080108b2 */
[----:B------:R-:W-:Y:S01]  /*4540*/  MUFU.EX2 R171, R171 ;  /* 0x000000ab00ab7308 */ /* 0x000fe20000000800 */
[----:B------:R-:W-:Y:S01]  /*4550*/  FFMA.FTZ R163, R17, UR4, -R178 ;  /* 0x0000000411a37c23 */ /* 0x000fe200080108b2 */
[--C-:B------:R-:W-:Y:S01]  /*4560*/  FFMA.FTZ R164, R5, UR4, -R174.reuse ;  /* 0x0000000405a47c23 */ /* 0x100fe200080108ae */
[--C-:B------:R-:W-:Y:S01]  /*4570*/  FFMA.FTZ R170, R33, UR4, -R174.reuse ;  /* 0x0000000421aa7c23 */ /* 0x100fe200080108ae */
[----:B------:R-:W2:Y:S01]  /*4580*/  LDSM.16.MT88.4 R4, [R173+0x10000] ;  /* 0x01000000ad04783b */ /* 0x000ea20000004200 */
[--C-:B------:R-:W-:Y:S01]  /*4590*/  FFMA.FTZ R169, R29, UR4, -R174.reuse ;  /* 0x000000041da97c23 */ /* 0x100fe200080108ae */
[----:B------:R-:W-:Y:S01]  /*45a0*/  FFMA.FTZ R165, R19, UR4, -R174 ;  /* 0x0000000413a57c23 */ /* 0x000fe200080108ae */
[----:B------:R-:W3:Y:S01]  /*45b0*/  MUFU.EX2 R172, R172 ;  /* 0x000000ac00ac7308 */ /* 0x000ee20000000800 */
[----:B------:R-:W4:Y:S01]  /*45c0*/  LDSM.16.MT88.4 R16, [R176+0xc800] ;  /* 0x00c80000b010783b */ /* 0x000f220000004200 */
[--C-:B------:R-:W-:Y:S01]  /*45d0*/  FFMA.FTZ R162, R15, UR4, -R178.reuse ;  /* 0x000000040fa27c23 */ /* 0x100fe200080108b2 */
[--C-:B------:R-:W-:Y:S01]  /*45e0*/  FFMA.FTZ R159, R11, UR4, -R178.reuse ;  /* 0x000000040b9f7c23 */ /* 0x100fe200080108b2 */
        /* <DEDUP_REMOVED lines=9> */
[--C-:B------:R-:W-:Y:S01]  /*4680*/  FFMA.FTZ R180, R227, UR4, -R178.reuse ;  /* 0x00000004e3b47c23 */ /* 0x100fe200080108b2 */
[----:B---3--:R-:W-:Y:S01]  /*4690*/  F2FP.BF16.F32.PACK_AB R96, R171, R172 ;  /* 0x000000acab60723e */ /* 0x008fe200000010ff */
[----:B------:R-:W3:Y:S01]  /*46a0*/  LDSM.16.MT88.4 R12, [R175+0xc800] ;  /* 0x00c80000af0c783b */ /* 0x000ee20000004200 */
[----:B------:R-:W1:Y:S01]  /*46b0*/  MUFU.EX2 R169, R169 ;  /* 0x000000a900a97308 */ /* 0x000e620000000800 */
[----:B------:R-:W-:Y:S01]  /*46c0*/  FFMA.FTZ R188, R209, UR4, -R178 ;  /* 0x00000004d1bc7c23 */ /* 0x000fe200080108b2 */
[--C-:B------:R-:W-:Y:S01]  /*46d0*/  FFMA.FTZ R192, R217, UR4, -R174.reuse ;  /* 0x00000004d9c07c23 */ /* 0x100fe200080108ae */
[----:B------:R-:W-:Y:S01]  /*46e0*/  LDSM.16.MT88.4 R32, [R173+0xc800] ;  /* 0x00c80000ad20783b */ /* 0x000fe20000004200 */
[----:B------:R-:W-:Y:S01]  /*46f0*/  MUFU.EX2 R165, R165 ;  /* 0x000000a500a57308 */ /* 0x000fe20000000800 */
[--C-:B------:R-:W-:Y:S01]  /*4700*/  FFMA.FTZ R190, R221, UR4, -R174.reuse ;  /* 0x00000004ddbe7c23 */ /* 0x100fe200080108ae */
[----:B-----5:R-:W-:Y:S01]  /*4710*/  F2FP.BF16.F32.PACK_AB R98, R166, R167 ;  /* 0x000000a7a662723e */ /* 0x020fe200000010ff */
[----:B------:R-:W-:Y:S01]  /*4720*/  LDSM.16.MT88.4 R28, [R185+0xe800] ;  /* 0x00e80000b91c783b */ /* 0x000fe20000004200 */
[----:B------:R-:W5:Y:S01]  /*4730*/  MUFU.EX2 R164, R164 ;  /* 0x000000a400a47308 */ /* 0x000f620000000800 */
[----:B------:R-:W-:Y:S01]  /*4740*/  FFMA.FTZ R219, R219, UR4, -R174 ;  /* 0x00000004dbdb7c23 */ /* 0x000fe200080108ae */
[----:B------:R-:W-:Y:S01]  /*4750*/  FFMA.FTZ R225, R225, UR4, -R178 ;  /* 0x00000004e1e17c23 */ /* 0x000fe200080108b2 */
[----:B------:R-:W-:Y:S01]  /*4760*/  LDSM.16.MT88.4 R24, [R175+0xe800] ;  /* 0x00e80000af18783b */ /* 0x000fe20000004200 */
[----:B------:R-:W-:Y:S01]  /*4770*/  MUFU.EX2 R163, R163 ;  /* 0x000000a300a37308 */ /* 0x000fe20000000800 */
[--C-:B------:R-:W-:Y:S01]  /*4780*/  FFMA.FTZ R223, R223, UR4, -R174.reuse ;  /* 0x00000004dfdf7c23 */ /* 0x100fe200080108ae */
[----:B-1----:R-:W-:Y:S01]  /*4790*/  F2FP.BF16.F32.PACK_AB R97, R169, R170 ;  /* 0x000000aaa961723e */ /* 0x002fe200000010ff */
[----:B------:R-:W-:Y:S01]  /*47a0*/  LDSM.16.MT88.4 R20, [R173+0xe800] ;  /* 0x00e80000ad14783b */ /* 0x000fe20000004200 */
[----:B------:R-:W1:Y:S01]  /*47b0*/  MUFU.EX2 R162, R162 ;  /* 0x000000a200a27308 */ /* 0x000e620000000800 */
[----:B------:R-:W-:Y:S01]  /*47c0*/  FFMA.FTZ R177, R177, UR4, -R174 ;  /* 0x00000004b1b17c23 */ /* 0x000fe200080108ae */
[----:B------:R-:W-:Y:S01]  /*47d0*/  FADD.FTZ R172, R172, R171 ;  /* 0x000000abacac7221 */ /* 0x000fe20000010000 */
[----:B------:R-:W-:Y:S01]  /*47e0*/  FADD.FTZ R170, R170, R169 ;  /* 0x000000a9aaaa7221 */ /* 0x000fe20000010000 */
[----:B------:R-:W-:Y:S01]  /*47f0*/  MUFU.EX2 R159, R159 ;  /* 0x0000009f009f7308 */ /* 0x000fe20000000800 */
[----:B------:R-:W-:Y:S01]  /*4800*/  ISETP.GT.AND P0, PT, R153, R200, PT ;  /* 0x000000c89900720c */ /* 0x000fe20003f04270 */
[----:B------:R-:W-:Y:S01]  /*4810*/  FADD.FTZ R167, R167, R172 ;  /* 0x000000aca7a77221 */ /* 0x000fe20000010000 */
[----:B-----5:R-:W-:Y:S01]  /*4820*/  F2FP.BF16.F32.PACK_AB R99, R164, R165 ;  /* 0x000000a5a463723e */ /* 0x020fe200000010ff */
[----:B------:R-:W-:Y:S01]  /*4830*/  MUFU.EX2 R158, R158 ;  /* 0x0000009e009e7308 */ /* 0x000fe20000000800 */
[----:B------:R-:W-:Y:S01]  /*4840*/  FADD.FTZ R165, R165, R170 ;  /* 0x000000aaa5a57221 */ /* 0x000fe20000010000 */
[----:B------:R-:W-:-:S02]  /*4850*/  FADD.FTZ R166, R166, R167 ;  /* 0x000000a7a6a67221 */ /* 0x000fc40000010000 */
[----:B------:R-:W-:Y:S01]  /*4860*/  MUFU.EX2 R161, R161 ;  /* 0x000000a100a17308 */ /* 0x000fe20000000800 */
[----:B------:R-:W-:Y:S01]  /*4870*/  FADD.FTZ R164, R164, R165 ;  /* 0x000000a5a4a47221 */ /* 0x000fe20000010000 */
[C---:B------:R-:W-:Y:S02]  /*4880*/  HMMA.16816.F32.BF16 R120, R96.reuse, R116, RZ ;  /* 0x000000746078723c */ /* 0x040fe400000418ff */
[----:B------:R-:W5:Y:S04]  /*4890*/  MUFU.EX2 R160, R160 ;  /* 0x000000a000a07308 */ /* 0x000f680000000800 */
        /* <DEDUP_REMOVED lines=30> */
[----:B--2---:R-:W-:Y:S01]  /*4a80*/  HMMA.16816.F32.BF16 R92, R96, R4, RZ ;  /* 0x00000004605c723c */ /* 0x004fe200000418ff */
        /* <DEDUP_REMOVED lines=14> */
[C---:B---3--:R-:W-:Y:S08]  /*4b70*/  HMMA.16816.F32.BF16 R112, R4.reuse, R12, R112 ;  /* 0x0000000c0470723c */ /* 0x048ff00000041870 */
        /* <DEDUP_REMOVED lines=50> */
[--C-:B------:R-:W-:Y:S01]  /*4ea0*/  FFMA.FTZ R150, R193, UR4, -R178.reuse ;  /* 0x00000004c1967c23 */ /* 0x100fe200080108b2 */
[----:B------:R-:W-:Y:S01]  /*4eb0*/  FFMA.FTZ R151, R191, UR4, -R178 ;  /* 0x00000004bf977c23 */ /* 0x000fe200080108b2 */
[--C-:B------:R-:W-:Y:S01]  /*4ec0*/  FFMA.FTZ R178, R189, UR4, -R174.reuse ;  /* 0x00000004bdb27c23 */ /* 0x100fe200080108ae */
[----:B------:R-:W3:Y:S04]  /*4ed0*/  MUFU.EX2 R149, R149 ;  /* 0x0000009500957308 */ /* 0x000ee80000000800 */
[C---:B------:R-:W-:Y:S01]  /*4ee0*/  HMMA.16816.F32.BF16 R60, R4.reuse, R20, R60 ;  /* 0x00000014043c723c */ /* 0x040fe2000004183c */
[--C-:B------:R-:W-:Y:S01]  /*4ef0*/  FFMA.FTZ R20, R187, UR4, -R174.reuse ;  /* 0x00000004bb147c23 */ /* 0x100fe200080108ae */
[----:B------:R-:W-:Y:S01]  /*4f00*/  FFMA.FTZ R187, R179, UR4, -R174 ;  /* 0x00000004b3bb7c23 */ /* 0x000fe200080108ae */
[----:B------:R-:W-:Y:S04]  /*4f10*/  MUFU.EX2 R150, R150 ;  /* 0x0000009600967308 */ /* 0x000fe80000000800 */
[----:B------:R-:W-:Y:S01]  /*4f20*/  MUFU.EX2 R151, R151 ;  /* 0x0000009700977308 */ /* 0x000fe20000000800 */
[C---:B-1----:R-:W-:Y:S03]  /*4f30*/  HMMA.16816.F32.BF16 R84, R4.reuse, R8, R84 ;  /* 0x000000080454723c */ /* 0x042fe60000041854 */
[----:B------:R-:W-:Y:S04]  /*4f40*/  MUFU.EX2 R178, R178 ;  /* 0x000000b200b27308 */ /* 0x000fe80000000800 */
[----:B------:R1:W4:Y:S01]  /*4f50*/  MUFU.EX2 R179, R20 ;  /* 0x0000001400b37308 */ /* 0x0003220000000800 */
[C---:B------:R-:W-:Y:S01]  /*4f60*/  HMMA.16816.F32.BF16 R88, R4.reuse, R10, R88 ;  /* 0x0000000a0458723c */ /* 0x040fe20000041858 */
[----:B------:R-:W5:Y:S02]  /*4f70*/  LDSM.16.MT88.4 R8, [R175+0xf800] ;  /* 0x00f80000af08783b */ /* 0x000f640000004200 */
[----:B------:R-:W4:Y:S05]  /*4f80*/  MUFU.EX2 R174, R187 ;  /* 0x000000bb00ae7308 */ /* 0x000f2a0000000800 */
        /* <DEDUP_REMOVED lines=23> */
[----:B------:R-:W2:Y:S01]  /*5100*/  LDSM.16.MT88.4 R16, [R185+0xf800] ;  /* 0x00f80000b910783b */ /* 0x000ea20000004200 */
[----:B----4-:R-:W-:-:S02]  /*5110*/  F2FP.BF16.F32.PACK_AB R5, R179, R178 ;  /* 0x000000b2b305723e */ /* 0x010fc400000010ff */
[----:B------:R-:W-:Y:S02]  /*5120*/  F2FP.BF16.F32.PACK_AB R6, R151, R150 ;  /* 0x000000969706723e */ /* 0x000fe400000010ff */
[----:B------:R-:W-:-:S07]  /*5130*/  F2FP.BF16.F32.PACK_AB R7, R177, R174 ;  /* 0x000000aeb107723e */ /* 0x000fce00000010ff */
[C---:B-----5:R-:W-:Y:S08]  /*5140*/  HMMA.16816.F32.BF16 R52, R4.reuse, R8, R52 ;  /* 0x000000080434723c */ /* 0x060ff00000041834 */
        /* <DEDUP_REMOVED lines=110> */
.L_x_5876:
[----:B------:R-:W-:Y:S01]  /*5830*/  UMOV UR4, URZ ;  /* 0x000000ff00047c82 */ /* 0x000fe20008000000 */
[----:B------:R-:W-:Y:S01]  /*5840*/  IMAD.SHL.U32 R4, R144, 0x40, RZ ;  /* 0x0000004090047824 */ /* 0x000fe200078e00ff */
[----:B------:R-:W-:-:S05]  /*5850*/  IADD3 R5, P0, PT, RZ, -UR4, RZ ;  /* 0x80000004ff057c10 */ /* 0x000fca000ff1e0ff */
[----:B------:R-:W-:-:S05]  /*5860*/  IMAD.X R4, RZ, RZ, ~R4, P0 ;  /* 0x000000ffff047224 */ /* 0x000fca00000e0e04 */
[----:B------:R-:W-:-:S04]  /*5870*/  SHF.R.S64 R5, R5, 0x1f, R4 ;  /* 0x0000001f05057819 */ /* 0x000fc80000001004 */
[----:B------:R-:W-:-:S04]  /*5880*/  IADD3 R204, P0, PT, R5, R204, RZ ;  /* 0x000000cc05cc7210 */ /* 0x000fc80007f1e0ff */
[----:B------:R-:W-:-:S09]  /*5890*/  LEA.HI.X.SX32 R205, R4, R205, 0x1, P0 ;  /* 0x000000cd04cd7211 */ /* 0x000fd200000f0eff */
.L_x_5877:
[----:B------:R-:W1:Y:S01]  /*58a0*/  LDCU.64 UR6, c[0x0][0x3c0] ;  /* 0x00007800ff0677ac */ /* 0x000e620008000a00 */
[----:B------:R-:W-:Y:S01]  /*58b0*/  IMAD.SHL.U32 R183, R184, 0x20, RZ ;  /* 0x00000020b8b77824 */ /* 0x000fe200078e00ff */
[----:B------:R-:W-:Y:S02]  /*58c0*/  LOP3.LUT R5, R155, 0x1f8, RZ, 0xc0, !PT ;  /* 0x000001f89b057812 */ /* 0x000fe400078ec0ff */
[--C-:B------:R-:W-:Y:S02]  /*58d0*/  SHF.R.U32.HI R186, RZ, 0x1, R184.reuse ;  /* 0x00000001ffba7819 */ /* 0x100fe400000116b8 */
[----:B------:R-:W-:Y:S02]  /*58e0*/  LOP3.LUT R183, R183, 0x7c00, RZ, 0xc0, !PT ;  /* 0x00007c00b7b77812 */ /* 0x000fe400078ec0ff */
[----:B------:R-:W-:Y:S02]  /*58f0*/  LOP3.LUT R180, R5, 0x38, R184, 0x78, !PT ;  /* 0x0000003805b47812 */ /* 0x000fe400078e78b8 */
[----:B------:R-:W-:-:S02]  /*5900*/  LOP3.LUT R206, R154, 0x400, RZ, 0xc0, !PT ;  /* 0x000004009ace7812 */ /* 0x000fc400078ec0ff */
[----:B------:R-:W-:Y:S02]  /*5910*/  LOP3.LUT R5, R186, 0x8, RZ, 0xc0, !PT ;  /* 0x00000008ba057812 */ /* 0x000fe400078ec0ff */
[----:B------:R-:W-:Y:S01]  /*5920*/  LOP3.LUT R154, R183, 0x200, R154, 0xf8, !PT ;  /* 0x00000200b79a7812 */ /* 0x000fe200078ef89a */
[----:B------:R-:W-:Y:S01]  /*5930*/  IMAD R206, R147, 0x2, R206 ;  /* 0x0000000293ce7824 */ /* 0x000fe200078e02ce */
[----:B------:R-:W-:Y:S01]  /*5940*/  LOP3.LUT R180, R180, 0x1e00, R155, 0xf8, !PT ;  /* 0x00001e00b4b47812 */ /* 0x000fe200078ef89b */
[----:B-1----:R-:W-:Y:S01]  /*5950*/  USHF.L.U32 UR4, UR6, 0x5, URZ ;  /* 0x0000000506047899 */ /* 0x002fe200080006ff */
[----:B------:R-:W-:Y:S01]  /*5960*/  LOP3.LUT R154, R154, R146, R5, 0xf6, !PT ;  /* 0x000000929a9a7212 */ /* 0x000fe200078ef605 */
[----:B------:R-:W-:Y:S01]  /*5970*/  USHF.L.U64.HI UR7, UR6, 0x5, UR7 ;  /* 0x0000000506077899 */ /* 0x000fe20008010207 */
[----:B------:R-:W-:Y:S01]  /*5980*/  LEA R180, R180, UR5, 0x1 ;  /* 0x00000005b4b47c11 */ /* 0x000fe2000f8e08ff */
[----:B------:R-:W-:Y:S01]  /*5990*/  VIADD R193, R206, UR5 ;  /* 0x00000005cec17c36 */ /* 0x000fe20008000000 */
[----:B------:R-:W-:-:S02]  /*59a0*/  LEA R207, R154, UR5, 0x1 ;  /* 0x000000059acf7c11 */ /* 0x000fc4000f8e08ff */
[----:B------:R-:W-:Y:S01]  /*59b0*/  IADD3 R4, P0, PT, R204, UR4, RZ ;  /* 0x00000004cc047c10 */ /* 0x000fe2000ff1e0ff */
[----:B------:R-:W-:Y:S01]  /*59c0*/  @!PT LDS RZ, [RZ] ;  /* 0x00000000fffff984 */ /* 0x000fe20000000800 */
[----:B------:R-:W-:Y:S01]  /*59d0*/  @!PT LDS RZ, [RZ] ;  /* 0x00000000fffff984 */ /* 0x000fe20000000800 */
[----:B------:R-:W-:Y:S01]  /*59e0*/  @!PT LDS RZ, [RZ] ;  /* 0x00000000fffff984 */ /* 0x000fe20000000800 */
[----:B------:R-:W-:Y:S01]  /*59f0*/  LDGSTS.E.BYPASS.LTC128B.128 [R180+0xc000], desc[UR14][R204.64] ;  /* 0x0c000000ccb47fae */ /* 0x000fe2000b981a0e */
[----:B------:R-:W-:Y:S02]  /*5a00*/  IMAD.IADD R192, R168, 0x1, R193 ;  /* 0x00000001a8c07824 */ /* 0x000fe400078e02c1 */
[----:B------:R-:W-:Y:S01]  /*5a10*/  IADD3.X R5, PT, PT, R205, UR7, RZ, P0, !PT ;  /* 0x00000007cd057c10 */ /* 0x000fe200087fe4ff */
[----:B------:R-:W-:Y:S01]  /*5a20*/  LDGSTS.E.BYPASS.LTC128B.128 [R180+0xe000], desc[UR14][R204.64+0x80] ;  /* 0x0e000080ccb47fae */ /* 0x000fe2000b981a0e */
[----:B------:R-:W-:Y:S01]  /*5a30*/  IADD3 R8, P0, PT, R4, UR4, RZ ;  /* 0x0000000404087c10 */ /* 0x000fe2000ff1e0ff */
[--C-:B------:R-:W-:Y:S02]  /*5a40*/  IMAD.IADD R194, R168, 0x1, R207.reuse ;  /* 0x00000001a8c27824 */ /* 0x100fe400078e02cf */
[----:B------:R-:W-:Y:S01]  /*5a50*/  LDGSTS.E.BYPASS.LTC128B.128 [R180+0x10000], desc[UR14][R204.64+0x100] ;  /* 0x10000100ccb47fae */ /* 0x000fe2000b981a0e */
[----:B------:R-:W-:Y:S01]  /*5a60*/  IADD3.X R9, PT, PT, R5, UR7, RZ, P0, !PT ;  /* 0x0000000705097c10 */ /* 0x000fe200087fe4ff */
[----:B------:R-:W-:Y:S01]  /*5a70*/  IMAD.IADD R203, R152, 0x1, R207 ;  /* 0x0000000198cb7824 */ /* 0x000fe200078e02cf */
[----:B------:R-:W-:Y:S01]  /*5a80*/  IADD3 R6, P0, PT, R8, UR4, RZ ;  /* 0x0000000408067c10 */ /* 0x000fe2000ff1e0ff */
[----:B------:R-:W-:Y:S01]  /*5a90*/  LDGSTS.E.BYPASS.LTC128B.128 [R180+0xc800], desc[UR14][R4.64] ;  /* 0x0c80000004b47fae */ /* 0x000fe2000b981a0e */
[----:B------:R-:W-:-:S02]  /*5aa0*/  IMAD.IADD R193, R152, 0x1, R193 ;  /* 0x0000000198c17824 */ /* 0x000fc400078e02c1 */
[----:B------:R-:W-:Y:S01]  /*5ab0*/  IADD3.X R7, PT, PT, R9, UR7, RZ, P0, !PT ;  /* 0x0000000709077c10 */ /* 0x000fe200087fe4ff */
[----:B------:R-:W-:Y:S01]  /*5ac0*/  LDGSTS.E.BYPASS.LTC128B.128 [R180+0xe800], desc[UR14][R4.64+0x80] ;  /* 0x0e80008004b47fae */ /* 0x000fe2000b981a0e */
[C---:B------:R-:W-:Y:S02]  /*5ad0*/  IMAD.IADD R187, R168.reuse, 0x1, R203 ;  /* 0x00000001a8bb7824 */ /* 0x040fe400078e02cb */
[----:B------:R-:W-:Y:S01]  /*5ae0*/  IMAD.IADD R185, R168, 0x1, R193 ;  /* 0x00000001a8b97824 */ /* 0x000fe200078e02c1 */
[----:B------:R-:W-:Y:S04]  /*5af0*/  LDGSTS.E.BYPASS.LTC128B.128 [R180+0x10800], desc[UR14][R4.64+0x100] ;  /* 0x1080010004b47fae */ /* 0x000fe8000b981a0e */
[----:B------:R-:W-:Y:S04]  /*5b00*/  LDGSTS.E.BYPASS.LTC128B.128 [R180+0xd000], desc[UR14][R8.64] ;  /* 0x0d00000008b47fae */ /* 0x000fe8000b981a0e */
[----:B------:R-:W-:Y:S04]  /*5b10*/  LDGSTS.E.BYPASS.LTC128B.128 [R180+0xf000], desc[UR14][R8.64+0x80] ;  /* 0x0f00008008b47fae */ /* 0x000fe8000b981a0e */
[----:B------:R1:W-:Y:S04]  /*5b20*/  LDGSTS.E.BYPASS.LTC128B.128 [R180+0x11000], desc[UR14][R8.64+0x100] ;  /* 0x1100010008b47fae */ /* 0x0003e8000b981a0e */
[----:B------:R-:W-:Y:S04]  /*5b30*/  LDGSTS.E.BYPASS.LTC128B.128 [R180+0xd800], desc[UR14][R6.64] ;  /* 0x0d80000006b47fae */ /* 0x000fe8000b981a0e */
[----:B------:R-:W-:Y:S04]  /*5b40*/  LDGSTS.E.BYPASS.LTC128B.128 [R180+0xf800], desc[UR14][R6.64+0x80] ;  /* 0x0f80008006b47fae */ /* 0x000fe8000b981a0e */
[----:B------:R2:W-:Y:S04]  /*5b50*/  LDGSTS.E.BYPASS.LTC128B.128 [R180+0x11800], desc[UR14][R6.64+0x100] ;  /* 0x1180010006b47fae */ /* 0x0005e8000b981a0e */
        /* <DEDUP_REMOVED lines=224> */
.L_x_5879:
[----:B------:R-:W-:Y:S01]  /*6960*/  UMOV UR4, URZ ;  /* 0x000000ff00047c82 */ /* 0x000fe20008000000 */
[----:B------:R-:W-:Y:S01]  /*6970*/  IMAD.SHL.U32 R2, R134, 0x40, RZ ;  /* 0x0000004086027824 */ /* 0x000fe200078e00ff */
[----:B------:R-:W-:-:S05]  /*6980*/  IADD3 R4, P0, PT, RZ, -UR4, RZ ;  /* 0x80000004ff047c10 */ /* 0x000fca000ff1e0ff */
[----:B------:R-:W-:-:S05]  /*6990*/  IMAD.X R2, RZ, RZ, ~R2, P0 ;  /* 0x000000ffff027224 */ /* 0x000fca00000e0e02 */
[----:B------:R-:W-:-:S04]  /*69a0*/  SHF.R.S64 R5, R4, 0x1f, R2 ;  /* 0x0000001f04057819 */ /* 0x000fc80000001002 */
[----:B------:R-:W-:-:S04]  /*69b0*/  IADD3 R202, P0, PT, R5, R202, RZ ;  /* 0x000000ca05ca7210 */ /* 0x000fc80007f1e0ff */
[----:B------:R-:W-:-:S09]  /*69c0*/  LEA.HI.X.SX32 R201, R2, R201, 0x1, P0 ;  /* 0x000000c902c97211 */ /* 0x000fd200000f0eff */
.L_x_5880:
        /* <DEDUP_REMOVED lines=25> */
.L_x_5878:
[----:B------:R-:W-:Y:S01]  /*6b60*/  IMAD R2, R0, 0x40, R181 ;  /* 0x0000004000027824 */ /* 0x000fe200078e02b5 */
[----:B------:R-:W2:Y:S01]  /*6b70*/  S2UR UR6, SR_CgaCtaId ;  /* 0x00000000000679c3 */ /* 0x000ea20000008800 */
[----:B------:R-:W3:Y:S01]  /*6b80*/  LDCU UR4, c[0x0][0x45c] ;  /* 0x00008b80ff0477ac */ /* 0x000ee20008000800 */
[----:B------:R-:W-:Y:S01]  /*6b90*/  SEL R155, R182, 0xffffffe0, !P5 ;  /* 0xffffffe0b69b7807 */ /* 0x000fe20006800000 */
[C---:B-1----:R-:W-:Y:S01]  /*6ba0*/  VIADD R5, R2.reuse, 0xffffff80 ;  /* 0xffffff8002057836 */ /* 0x042fe20000000000 */
[C---:B------:R-:W-:Y:S01]  /*6bb0*/  IADD3 R4, PT, PT, R2.reuse, -0x7f, RZ ;  /* 0xffffff8102047810 */ /* 0x040fe20007ffe0ff */
[C---:B------:R-:W-:Y:S01]  /*6bc0*/  VIADD R6, R2.reuse, 0xffffff88 ;  /* 0xffffff8802067836 */ /* 0x040fe20000000000 */
[----:B------:R-:W-:Y:S01]  /*6bd0*/  IADD3 R7, PT, PT, R2, -0x70, RZ ;  /* 0xffffff9002077810 */ /* 0x000fe20007ffe0ff */
[----:B------:R-:W-:Y:S01]  /*6be0*/  UMOV UR5, 0x400 ;  /* 0x0000040000057882 */ /* 0x000fe20000000000 */
[C---:B------:R-:W-:Y:S02]  /*6bf0*/  ISETP.GE.AND P1, PT, R5.reuse, R199, PT ;  /* 0x000000c70500720c */ /* 0x040fe40003f26270 */
[----:B------:R-:W-:-:S02]  /*6c00*/  ISETP.GE.AND P0, PT, R5, R198, PT ;  /* 0x000000c60500720c */ /* 0x000fc40003f06270 */
[----:B------:R-:W-:Y:S02]  /*6c10*/  FSEL R12, R148, -INF , P1 ;  /* 0xff800000940c7808 */ /* 0x000fe40000800000 */
[C---:B------:R-:W-:Y:S02]  /*6c20*/  ISETP.GE.AND P1, PT, R5.reuse, R197, PT ;  /* 0x000000c50500720c */ /* 0x040fe40003f26270 */
[----:B------:R-:W-:Y:S02]  /*6c30*/  ISETP.GE.AND P6, PT, R4, R199, PT ;  /* 0x000000c70400720c */ /* 0x000fe40003fc6270 */
[----:B------:R-:W-:Y:S01]  /*6c40*/  ISETP.GE.AND P3, PT, R5, R196, PT ;  /* 0x000000c40500720c */ /* 0x000fe20003f66270 */
[----:B------:R-:W-:Y:S01]  /*6c50*/  VIADD R5, R2, 0xffffff89 ;  /* 0xffffff8902057836 */ /* 0x000fe20000000000 */
[----:B------:R-:W-:Y:S02]  /*6c60*/  FSEL R10, R150, -INF , P1 ;  /* 0xff800000960a7808 */ /* 0x000fe40000800000 */
[----:B------:R-:W-:-:S02]  /*6c70*/  ISETP.GE.AND P1, PT, R4, R197, PT ;  /* 0x000000c50400720c */ /* 0x000fc40003f26270 */
[----:B------:R-:W-:Y:S01]  /*6c80*/  FSEL R12, R12, -INF , !P0 ;  /* 0xff8000000c0c7808 */ /* 0x000fe20004000000 */
[----:B--2---:R-:W-:Y:S01]  /*6c90*/  ULEA UR5, UR6, UR5, 0x18 ;  /* 0x0000000506057291 */ /* 0x004fe2000f8ec0ff */
[----:B------:R-:W-:Y:S02]  /*6ca0*/  FSEL R18, R149, -INF , P6 ;  /* 0xff80000095127808 */ /* 0x000fe40003000000 */
[C---:B------:R-:W-:Y:S02]  /*6cb0*/  ISETP.GE.AND P0, PT, R4.reuse, R198, PT ;  /* 0x000000c60400720c */ /* 0x040fe40003f06270 */
[----:B------:R-:W-:Y:S02]  /*6cc0*/  ISETP.GE.AND P6, PT, R4, R196, PT ;  /* 0x000000c40400720c */ /* 0x000fe40003fc6270 */
[----:B------:R-:W-:Y:S02]  /*6cd0*/  FSEL R10, R10, -INF , !P3 ;  /* 0xff8000000a0a7808 */ /* 0x000fe40005800000 */
[----:B------:R-:W-:-:S02]  /*6ce0*/  FSEL R4, R151, -INF , P1 ;  /* 0xff80000097047808 */ /* 0x000fc40000800000 */
[C---:B------:R-:W-:Y:S02]  /*6cf0*/  ISETP.GE.AND P3, PT, R6.reuse, R199, PT ;  /* 0x000000c70600720c */ /* 0x040fe40003f66270 */
[----:B------:R-:W-:Y:S02]  /*6d00*/  ISETP.GE.AND P1, PT, R6, R197, PT ;  /* 0x000000c50600720c */ /* 0x000fe40003f26270 */
[----:B------:R-:W-:Y:S02]  /*6d10*/  FSEL R18, R18, -INF , !P0 ;  /* 0xff80000012127808 */ /* 0x000fe40004000000 */
[----:B------:R-:W-:Y:S02]  /*6d20*/  FSEL R14, R144, -INF , P3 ;  /* 0xff800000900e7808 */ /* 0x000fe40001800000 */
[----:B------:R-:W-:Y:S02]  /*6d30*/  FSEL R4, R4, -INF , !P6 ;  /* 0xff80000004047808 */ /* 0x000fe40007000000 */
[----:B------:R-:W-:-:S02]  /*6d40*/  ISETP.GE.AND P0, PT, R6, R198, PT ;  /* 0x000000c60600720c */ /* 0x000fc40003f06270 */
[----:B------:R-:W-:Y:S02]  /*6d50*/  ISETP.GE.AND P3, PT, R6, R196, PT ;  /* 0x000000c40600720c */ /* 0x000fe40003f66270 */
[C---:B------:R-:W-:Y:S02]  /*6d60*/  ISETP.GE.AND P6, PT, R5.reuse, R199, PT ;  /* 0x000000c70500720c */ /* 0x040fe40003fc6270 */
[----:B------:R-:W-:Y:S02]  /*6d70*/  FSEL R8, R146, -INF , P1 ;  /* 0xff80000092087808 */ /* 0x000fe40000800000 */
[----:B------:R-:W-:Y:S02]  /*6d80*/  ISETP.GE.AND P1, PT, R5, R197, PT ;  /* 0x000000c50500720c */ /* 0x000fe40003f26270 */
[----:B------:R-:W-:Y:S02]  /*6d90*/  FSEL R14, R14, -INF , !P0 ;  /* 0xff8000000e0e7808 */ /* 0x000fe40004000000 */
[----:B------:R-:W-:-:S02]  /*6da0*/  FSEL R16, R145, -INF , P6 ;  /* 0xff80000091107808 */ /* 0x000fc40003000000 */
[----:B------:R-:W-:Y:S02]  /*6db0*/  FSEL R8, R8, -INF , !P3 ;  /* 0xff80000008087808 */ /* 0x000fe40005800000 */
[C---:B------:R-:W-:Y:S02]  /*6dc0*/  ISETP.GE.AND P0, PT, R5.reuse, R198, PT ;  /* 0x000000c60500720c */ /* 0x040fe40003f06270 */
[----:B------:R-:W-:Y:S01]  /*6dd0*/  ISETP.GE.AND P6, PT, R5, R196, PT ;  /* 0x000000c40500720c */ /* 0x000fe20003fc6270 */
[----:B------:R-:W-:Y:S01]  /*6de0*/  VIADD R5, R2, 0xffffff91 ;  /* 0xffffff9102057836 */ /* 0x000fe20000000000 */
[----:B------:R-:W-:Y:S02]  /*6df0*/  ISETP.GE.AND P3, PT, R7, R199, PT ;  /* 0x000000c70700720c */ /* 0x000fe40003f66270 */
[----:B------:R-:W-:Y:S02]  /*6e00*/  FSEL R6, R147, -INF , P1 ;  /* 0xff80000093067808 */ /* 0x000fe40000800000 */
[----:B------:R-:W-:-:S02]  /*6e10*/  ISETP.GE.AND P1, PT, R7, R197, PT ;  /* 0x000000c50700720c */ /* 0x000fc40003f26270 */
[----:B------:R-:W-:Y:S02]  /*6e20*/  FSEL R16, R16, -INF , !P0 ;  /* 0xff80000010107808 */ /* 0x000fe40004000000 */
[----:B------:R-:W-:Y:S02]  /*6e30*/  FSEL R140, R140, -INF , P3 ;  /* 0xff8000008c8c7808 */ /* 0x000fe40001800000 */
[C---:B------:R-:W-:Y:S02]  /*6e40*/  ISETP.GE.AND P0, PT, R7.reuse, R198, PT ;  /* 0x000000c60700720c */ /* 0x040fe40003f06270 */
[----:B------:R-:W-:Y:S02]  /*6e50*/  FSEL R6, R6, -INF , !P6 ;  /* 0xff80000006067808 */ /* 0x000fe40007000000 */
[----:B------:R-:W-:Y:S01]  /*6e60*/  ISETP.GE.AND P3, PT, R7, R196, PT ;  /* 0x000000c40700720c */ /* 0x000fe20003f66270 */
[----:B------:R-:W-:Y:S01]  /*6e70*/  VIADD R7, R2, 0xffffff98 ;  /* 0xffffff9802077836 */ /* 0x000fe20000000000 */
[----:B------:R-:W-:-:S02]  /*6e80*/  ISETP.GE.AND P6, PT, R5, R199, PT ;  /* 0x000000c70500720c */ /* 0x000fc40003fc6270 */
[----:B------:R-:W-:Y:S02]  /*6e90*/  FSEL R142, R142, -INF , P1 ;  /* 0xff8000008e8e7808 */ /* 0x000fe40000800000 */
[----:B------:R-:W-:Y:S02]  /*6ea0*/  FSEL R168, R140, -INF , !P0 ;  /* 0xff8000008ca87808 */ /* 0x000fe40004000000 */
[----:B------:R-:W-:Y:S02]  /*6eb0*/  ISETP.GE.AND P0, PT, R5, R198, PT ;  /* 0x000000c60500720c */ /* 0x000fe40003f06270 */
[----:B------:R-:W-:Y:S02]  /*6ec0*/  FSEL R141, R141, -INF , P6 ;  /* 0xff8000008d8d7808 */ /* 0x000fe40003000000 */
[----:B------:R-:W-:Y:S02]  /*6ed0*/  FSEL R208, R142, -INF , !P3 ;  /* 0xff8000008ed07808 */ /* 0x000fe40005800000 */
[----:B------:R-:W-:-:S02]  /*6ee0*/  ISETP.GE.AND P1, PT, R5, R197, PT ;  /* 0x000000c50500720c */ /* 0x000fc40003f26270 */
[----:B------:R-:W-:Y:S02]  /*6ef0*/  ISETP.GE.AND P3, PT, R7, R199, PT ;  /* 0x000000c70700720c */ /* 0x000fe40003f66270 */
[----:B------:R-:W-:Y:S02]  /*6f00*/  FSEL R210, R141, -INF , !P0 ;  /* 0xff8000008dd27808 */ /* 0x000fe40004000000 */
[----:B------:R-:W-:Y:S02]  /*6f10*/  ISETP.GE.AND P6, PT, R5, R196, PT ;  /* 0x000000c40500720c */ /* 0x000fe40003fc6270 */
[----:B------:R-:W-:Y:S02]  /*6f20*/  FSEL R143, R143, -INF , P1 ;  /* 0xff8000008f8f7808 */ /* 0x000fe40000800000 */
[----:B------:R-:W-:Y:S02]  /*6f30*/  ISETP.GE.AND P0, PT, R7, R198, PT ;  /* 0x000000c60700720c */ /* 0x000fe40003f06270 */
[----:B------:R-:W-:-:S02]  /*6f40*/  FSEL R136, R136, -INF , P3 ;  /* 0xff80000088887808 */ /* 0x000fc40001800000 */
[C---:B------:R-:W-:Y:S02]  /*6f50*/  IADD3 R5, PT, PT, R2.reuse, -0x67, RZ ;  /* 0xffffff9902057810 */ /* 0x040fe40007ffe0ff */
[----:B------:R-:W-:Y:S02]  /*6f60*/  ISETP.GE.AND P1, PT, R7, R197, PT ;  /* 0x000000c50700720c */ /* 0x000fe40003f26270 */
[----:B------:R-:W-:Y:S02]  /*6f70*/  FSEL R170, R143, -INF , !P6 ;  /* 0xff8000008faa7808 */ /* 0x000fe40007000000 */
[----:B------:R-:W-:Y:S01]  /*6f80*/  ISETP.GE.AND P3, PT, R7, R196, PT ;  /* 0x000000c40700720c */ /* 0x000fe20003f66270 */
[----:B------:R-:W-:Y:S01]  /*6f90*/  VIADD R7, R2, 0xffffffa0 ;  /* 0xffffffa002077836 */ /* 0x000fe20000000000 */
[----:B------:R-:W-:Y:S02]  /*6fa0*/  FSEL R166, R136, -INF , !P0 ;  /* 0xff80000088a67808 */ /* 0x000fe40004000000 */
[----:B------:R-:W-:-:S02]  /*6fb0*/  ISETP.GE.AND P6, PT, R5, R199, PT ;  /* 0x000000c70500720c */ /* 0x000fc40003fc6270 */
[----:B------:R-:W-:Y:S02]  /*6fc0*/  FSEL R136, R138, -INF , P1 ;  /* 0xff8000008a887808 */ /* 0x000fe40000800000 */
[----:B------:R-:W-:Y:S02]  /*6fd0*/  ISETP.GE.AND P1, PT, R5, R197, PT ;  /* 0x000000c50500720c */ /* 0x000fe40003f26270 */
[----:B------:R-:W-:Y:S02]  /*6fe0*/  FSEL R137, R137, -INF , P6 ;  /* 0xff80000089897808 */ /* 0x000fe40003000000 */
[----:B------:R-:W-:Y:S02]  /*6ff0*/  FSEL R136, R136, -INF , !P3 ;  /* 0xff80000088887808 */ /* 0x000fe40005800000 */
[C---:B------:R-:W-:Y:S02]  /*7000*/  ISETP.GE.AND P0, PT, R5.reuse, R198, PT ;  /* 0x000000c60500720c */ /* 0x040fe40003f06270 */
[----:B------:R-:W-:-:S02]  /*7010*/  ISETP.GE.AND P6, PT, R5, R196, PT ;  /* 0x000000c40500720c */ /* 0x000fc40003fc6270 */
[----:B------:R-:W-:Y:S02]  /*7020*/  FSEL R134, R139, -INF , P1 ;  /* 0xff8000008b867808 */ /* 0x000fe40000800000 */
[C---:B------:R-:W-:Y:S02]  /*7030*/  ISETP.GE.AND P3, PT, R7.reuse, R199, PT ;  /* 0x000000c70700720c */ /* 0x040fe40003f66270 */
[----:B------:R-:W-:Y:S02]  /*7040*/  IADD3 R5, PT, PT, R2, -0x5f, RZ ;  /* 0xffffffa102057810 */ /* 0x000fe40007ffe0ff */
[----:B------:R-:W-:Y:S02]  /*7050*/  ISETP.GE.AND P1, PT, R7, R197, PT ;  /* 0x000000c50700720c */ /* 0x000fe40003f26270 */
[----:B------:R-:W-:Y:S02]  /*7060*/  FSEL R138, R137, -INF , !P0 ;  /* 0xff800000898a7808 */ /* 0x000fe40004000000 */
[----:B------:R-:W-:-:S02]  /*7070*/  FSEL R32, R32, -INF , P3 ;  /* 0xff80000020207808 */ /* 0x000fc40001800000 */
[----:B------:R-:W-:Y:S02]  /*7080*/  FSEL R134, R134, -INF , !P6 ;  /* 0xff80000086867808 */ /* 0x000fe40007000000 */
[C---:B------:R-:W-:Y:S02]  /*7090*/  ISETP.GE.AND P0, PT, R7.reuse, R198, PT ;  /* 0x000000c60700720c */ /* 0x040fe40003f06270 */
[----:B------:R-:W-:Y:S01]  /*70a0*/  ISETP.GE.AND P3, PT, R7, R196, PT ;  /* 0x000000c40700720c */ /* 0x000fe20003f66270 */
[----:B------:R-:W-:Y:S01]  /*70b0*/  VIADD R7, R2, 0xffffffa8 ;  /* 0xffffffa802077836 */ /* 0x000fe20000000000 */
[C---:B------:R-:W-:Y:S02]  /*70c0*/  ISETP.GE.AND P6, PT, R5.reuse, R199, PT ;  /* 0x000000c70500720c */ /* 0x040fe40003fc6270 */
[----:B------:R-:W-:Y:S02]  /*70d0*/  FSEL R34, R34, -INF , P1 ;  /* 0xff80000022227808 */ /* 0x000fe40000800000 */
[----:B------:R-:W-:-:S02]  /*70e0*/  ISETP.GE.AND P1, PT, R5, R197, PT ;  /* 0x000000c50500720c */ /* 0x000fc40003f26270 */
[----:B------:R-:W-:Y:S02]  /*70f0*/  FSEL R194, R32, -INF , !P0 ;  /* 0xff80000020c27808 */ /* 0x000fe40004000000 */
[----:B------:R-:W-:Y:S02]  /*7100*/  FSEL R33, R33, -INF , P6 ;  /* 0xff80000021217808 */ /* 0x000fe40003000000 */
[C---:B------:R-:W-:Y:S02]  /*7110*/  ISETP.GE.AND P0, PT, R5.reuse, R198, PT ;  /* 0x000000c60500720c */ /* 0x040fe40003f06270 */
[----:B------:R-:W-:Y:S02]  /*7120*/  ISETP.GE.AND P6, PT, R5, R196, PT ;  /* 0x000000c40500720c */ /* 0x000fe40003fc6270 */
[----:B------:R-:W-:Y:S02]  /*7130*/  FSEL R35, R35, -INF , P1 ;  /* 0xff80000023237808 */ /* 0x000fe40000800000 */
[----:B------:R-:W-:-:S02]  /*7140*/  FSEL R180, R34, -INF , !P3 ;  /* 0xff80000022b47808 */ /* 0x000fc40005800000 */
[----:B------:R-:W-:Y:S02]  /*7150*/  IADD3 R5, PT, PT, R2, -0x57, RZ ;  /* 0xffffffa902057810 */ /* 0x000fe40007ffe0ff */
[----:B------:R-:W-:Y:S02]  /*7160*/  ISETP.GE.AND P3, PT, R7, R199, PT ;  /* 0x000000c70700720c */ /* 0x000fe40003f66270 */
[----:B------:R-:W-:Y:S02]  /*7170*/  FSEL R206, R33, -INF , !P0 ;  /* 0xff80000021ce7808 */ /* 0x000fe40004000000 */
[----:B------:R-:W-:Y:S02]  /*7180*/  FSEL R188, R35, -INF , !P6 ;  /* 0xff80000023bc7808 */ /* 0x000fe40007000000 */
[C---:B------:R-:W-:Y:S02]  /*7190*/  ISETP.GE.AND P0, PT, R7.reuse, R198, PT ;  /* 0x000000c60700720c */ /* 0x040fe40003f06270 */
[----:B------:R-:W-:-:S02]  /*71a0*/  ISETP.GE.AND P1, PT, R7, R197, PT ;  /* 0x000000c50700720c */ /* 0x000fc40003f26270 */
[----:B------:R-:W-:Y:S02]  /*71b0*/  FSEL R28, R28, -INF , P3 ;  /* 0xff8000001c1c7808 */ /* 0x000fe40001800000 */
[----:B------:R-:W-:Y:S02]  /*71c0*/  ISETP.GE.AND P6, PT, R5, R199, PT ;  /* 0x000000c70500720c */ /* 0x000fe40003fc6270 */
[----:B------:R-:W-:Y:S02]  /*71d0*/  FSEL R192, R28, -INF , !P0 ;  /* 0xff8000001cc07808 */ /* 0x000fe40004000000 */
[----:B------:R-:W-:Y:S02]  /*71e0*/  FSEL R30, R30, -INF , P1 ;  /* 0xff8000001e1e7808 */ /* 0x000fe40000800000 */
[----:B------:R-:W-:Y:S02]  /*71f0*/  FSEL R29, R29, -INF , P6 ;  /* 0xff8000001d1d7808 */ /* 0x000fe40003000000 */
[----:B------:R-:W-:-:S02]  /*7200*/  ISETP.GE.AND P0, PT, R5, R198, PT ;  /* 0x000000c60500720c */ /* 0x000fc40003f06270 */
[C---:B------:R-:W-:Y:S02]  /*7210*/  ISETP.GE.AND P1, PT, R5.reuse, R197, PT ;  /* 0x000000c50500720c */ /* 0x040fe40003f26270 */
[-C--:B------:R-:W-:Y:S01]  /*7220*/  ISETP.GE.AND P6, PT, R5, R196.reuse, PT ;  /* 0x000000c40500720c */ /* 0x080fe20003fc6270 */
[----:B------:R-:W-:Y:S01]  /*7230*/  VIADD R5, R2, 0xffffffb0 ;  /* 0xffffffb002057836 */ /* 0x000fe20000000000 */
[----:B------:R-:W-:Y:S02]  /*7240*/  ISETP.GE.AND P3, PT, R7, R196, PT ;  /* 0x000000c40700720c */ /* 0x000fe40003f66270 */
[----:B------:R-:W-:Y:S02]  /*7250*/  FSEL R31, R31, -INF , P1 ;  /* 0xff8000001f1f7808 */ /* 0x000fe40000800000 */
[----:B------:R-:W-:Y:S02]  /*7260*/  FSEL R178, R30, -INF , !P3 ;  /* 0xff8000001eb27808 */ /* 0x000fe40005800000 */
[----:B------:R-:W-:-:S02]  /*7270*/  ISETP.GE.AND P3, PT, R5, R199, PT ;  /* 0x000000c70500720c */ /* 0x000fc40003f66270 */
[----:B------:R-:W-:Y:S02]  /*7280*/  ISETP.GE.AND P1, PT, R5, R198, PT ;  /* 0x000000c60500720c */ /* 0x000fe40003f26270 */
[----:B------:R-:W-:Y:S02]  /*7290*/  FSEL R24, R24, -INF , P3 ;  /* 0xff80000018187808 */ /* 0x000fe40001800000 */
[----:B------:R-:W-:Y:S02]  /*72a0*/  IADD3 R7, PT, PT, R2, -0x4f, RZ ;  /* 0xffffffb102077810 */ /* 0x000fe40007ffe0ff */
[----:B------:R-:W-:Y:S02]  /*72b0*/  FSEL R190, R29, -INF , !P0 ;  /* 0xff8000001dbe7808 */ /* 0x000fe40004000000 */
[----:B------:R-:W-:Y:S02]  /*72c0*/  FSEL R176, R31, -INF , !P6 ;  /* 0xff8000001fb07808 */ /* 0x000fe40007000000 */
[----:B------:R-:W-:-:S02]  /*72d0*/  ISETP.GE.AND P0, PT, R5, R197, PT ;  /* 0x000000c50500720c */ /* 0x000fc40003f06270 */
[----:B------:R-:W-:Y:S01]  /*72e0*/  ISETP.GE.AND P6, PT, R5, R196, PT ;  /* 0x000000c40500720c */ /* 0x000fe20003fc6270 */
[----:B------:R-:W-:Y:S01]  /*72f0*/  VIADD R5, R2, 0xffffffb8 ;  /* 0xffffffb802057836 */ /* 0x000fe20000000000 */
[----:B------:R-:W-:Y:S02]  /*7300*/  FSEL R143, R24, -INF , !P1 ;  /* 0xff800000188f7808 */ /* 0x000fe40004800000 */
[C---:B------:R-:W-:Y:S02]  /*7310*/  ISETP.GE.AND P3, PT, R7.reuse, R199, PT ;  /* 0x000000c70700720c */ /* 0x040fe40003f66270 */
[----:B------:R-:W-:Y:S02]  /*7320*/  ISETP.GE.AND P1, PT, R7, R197, PT ;  /* 0x000000c50700720c */ /* 0x000fe40003f26270 */
[----:B------:R-:W-:Y:S02]  /*7330*/  FSEL R26, R26, -INF , P0 ;  /* 0xff8000001a1a7808 */ /* 0x000fe40000000000 */
[----:B------:R-:W-:-:S02]  /*7340*/  FSEL R25, R25, -INF , P3 ;  /* 0xff80000019197808 */ /* 0x000fc40001800000 */
[----:B------:R-:W-:Y:S02]  /*7350*/  FSEL R27, R27, -INF , P1 ;  /* 0xff8000001b1b7808 */ /* 0x000fe40000800000 */
[C---:B------:R-:W-:Y:S02]  /*7360*/  ISETP.GE.AND P0, PT, R7.reuse, R198, PT ;  /* 0x000000c60700720c */ /* 0x040fe40003f06270 */
[----:B------:R-:W-:Y:S02]  /*7370*/  ISETP.GE.AND P3, PT, R7, R196, PT ;  /* 0x000000c40700720c */ /* 0x000fe40003f66270 */
[----:B------:R-:W-:Y:S02]  /*7380*/  ISETP.GE.AND P1, PT, R5, R199, PT ;  /* 0x000000c70500720c */ /* 0x000fe40003f26270 */
[----:B------:R-:W-:Y:S02]  /*7390*/  FMNMX3.FTZ R7, R132, R12, R18, !PT ;  /* 0x0000000c84077276 */ /* 0x000fe40007810012 */
[----:B------:R-:W-:-:S02]  /*73a0*/  FSEL R162, R26, -INF , !P6 ;  /* 0xff8000001aa27808 */ /* 0x000fc40007000000 */
[----:B------:R-:W-:Y:S02]  /*73b0*/  FSEL R140, R25, -INF , !P0 ;  /* 0xff800000198c7808 */ /* 0x000fe40004000000 */
[----:B------:R-:W-:Y:S02]  /*73c0*/  FSEL R141, R172, -INF , P1 ;  /* 0xff800000ac8d7808 */ /* 0x000fe40000800000 */
[C---:B------:R-:W-:Y:S02]  /*73d0*/  ISETP.GE.AND P0, PT, R5.reuse, R198, PT ;  /* 0x000000c60500720c */ /* 0x040fe40003f06270 */
[----:B------:R-:W-:Y:S02]  /*73e0*/  ISETP.GE.AND P6, PT, R5, R197, PT ;  /* 0x000000c50500720c */ /* 0x000fe40003fc6270 */
[----:B------:R-:W-:Y:S02]  /*73f0*/  FMNMX3.FTZ R7, R7, R14, R16, !PT ;  /* 0x0000000e07077276 */ /* 0x000fe40007810010 */
[----:B------:R-:W-:-:S02]  /*7400*/  ISETP.GE.AND P1, PT, R5, R196, PT ;  /* 0x000000c40500720c */ /* 0x000fc40003f26270 */
[----:B------:R-:W-:Y:S02]  /*7410*/  FMNMX3.FTZ R5, R3, R10, R4, !PT ;  /* 0x0000000a03057276 */ /* 0x000fe40007810004 */
[----:B------:R-:W-:Y:S02]  /*7420*/  FMNMX3.FTZ R7, R7, R168, R210, !PT ;  /* 0x000000a807077276 */ /* 0x000fe400078100d2 */
[----:B------:R-:W-:Y:S02]  /*7430*/  FMNMX3.FTZ R5, R5, R8, R6, !PT ;  /* 0x0000000805057276 */ /* 0x000fe40007810006 */
[----:B------:R-:W-:Y:S02]  /*7440*/  IADD3 R2, PT, PT, R2, -0x47, RZ ;  /* 0xffffffb902027810 */ /* 0x000fe40007ffe0ff */
[----:B------:R-:W-:Y:S02]  /*7450*/  FMNMX3.FTZ R7, R7, R166, R138, !PT ;  /* 0x000000a607077276 */ /* 0x000fe4000781008a */
[----:B------:R-:W-:-:S02]  /*7460*/  FMNMX3.FTZ R5, R5, R208, R170, !PT ;  /* 0x000000d005057276 */ /* 0x000fc400078100aa */
[----:B------:R-:W-:Y:S02]  /*7470*/  FSEL R141, R141, -INF , !P0 ;  /* 0xff8000008d8d7808 */ /* 0x000fe40004000000 */
[----:B------:R-:W-:Y:S02]  /*7480*/  ISETP.GE.AND P0, PT, R2, R199, PT ;  /* 0x000000c70200720c */ /* 0x000fe40003f06270 */
[----:B------:R-:W-:Y:S02]  /*7490*/  FMNMX3.FTZ R7, R7, R194, R206, !PT ;  /* 0x000000c207077276 */ /* 0x000fe400078100ce */
[----:B------:R-:W-:Y:S02]  /*74a0*/  FMNMX3.FTZ R5, R5, R136, R134, !PT ;  /* 0x0000008805057276 */ /* 0x000fe40007810086 */
[----:B------:R-:W-:Y:S02]  /*74b0*/  FSEL R160, R174, -INF , P6 ;  /* 0xff800000aea07808 */ /* 0x000fe40003000000 */
[----:B------:R-:W-:-:S02]  /*74c0*/  ISETP.GE.AND P6, PT, R2, R198, PT ;  /* 0x000000c60200720c */ /* 0x000fc40003fc6270 */
[----:B------:R-:W-:Y:S02]  /*74d0*/  FSEL R142, R173, -INF , P0 ;  /* 0xff800000ad8e7808 */ /* 0x000fe40000000000 */
[----:B------:R-:W-:Y:S02]  /*74e0*/  FMNMX3.FTZ R9, R7, R192, R190, !PT ;  /* 0x000000c007097276 */ /* 0x000fe400078100be */
[----:B------:R-:W-:Y:S02]  /*74f0*/  ISETP.GE.AND P0, PT, R2, R197, PT ;  /* 0x000000c50200720c */ /* 0x000fe40003f06270 */
[----:B------:R-:W-:Y:S02]  /*7500*/  FMNMX3.FTZ R5, R5, R180, R188, !PT ;  /* 0x000000b405057276 */ /* 0x000fe400078100bc */
[----:B------:R-:W-:Y:S02]  /*7510*/  FSEL R142, R142, -INF , !P6 ;  /* 0xff8000008e8e7808 */ /* 0x000fe40007000000 */
[----:B------:R-:W-:-:S02]  /*7520*/  FMNMX3.FTZ R9, R9, R143, R140, !PT ;  /* 0x0000008f09097276 */ /* 0x000fc4000781008c */
[----:B------:R-:W-:Y:S02]  /*7530*/  ISETP.GE.AND P6, PT, R2, R196, PT ;  /* 0x000000c40200720c */ /* 0x000fe40003fc6270 */
[----:B------:R-:W-:Y:S02]  /*7540*/  FSEL R158, R175, -INF , P0 ;  /* 0xff800000af9e7808 */ /* 0x000fe40000000000 */
[----:B------:R-:W-:Y:S02]  /*7550*/  FSEL R164, R27, -INF , !P3 ;  /* 0xff8000001ba47808 */ /* 0x000fe40005800000 */
[----:B------:R-:W-:Y:S02]  /*7560*/  FMNMX3.FTZ R5, R5, R178, R176, !PT ;  /* 0x000000b205057276 */ /* 0x000fe400078100b0 */
[----:B------:R-:W-:Y:S02]  /*7570*/  FMNMX3.FTZ R9, R9, R141, R142, !PT ;  /* 0x0000008d09097276 */ /* 0x000fe4000781008e */
[----:B------:R-:W-:-:S02]  /*7580*/  FSEL R160, R160, -INF , !P1 ;  /* 0xff800000a0a07808 */ /* 0x000fc40004800000 */
[----:B------:R-:W-:Y:S01]  /*7590*/  FSEL R158, R158, -INF , !P6 ;  /* 0xff8000009e9e7808 */ /* 0x000fe20007000000 */
[----:B------:R-:W1:Y:S01]  /*75a0*/  SHFL.BFLY PT, R2, R9, 0x2, 0x1f ;  /* 0x0c401f0009027f89 */ /* 0x000e6200000e0000 */
[----:B------:R-:W-:Y:S02]  /*75b0*/  FMNMX3.FTZ R5, R5, R162, R164, !PT ;  /* 0x000000a205057276 */ /* 0x000fe400078100a4 */
[----:B------:R-:W-:Y:S02]  /*75c0*/  LEA R185, R133, UR5, 0x1 ;  /* 0x0000000585b97c11 */ /* 0x000fe4000f8e08ff */
[----:B------:R-:W-:Y:S02]  /*75d0*/  FMNMX3.FTZ R20, R5, R160, R158, !PT ;  /* 0x000000a005147276 */ /* 0x000fe4000781009e */
[----:B------:R-:W-:Y:S01]  /*75e0*/  @P4 IADD3 R209, PT, PT, R0, -0x3, RZ ;  /* 0xfffffffd00d14810 */ /* 0x000fe20007ffe0ff */
[----:B------:R-:W-:Y:S02]  /*75f0*/  VIADD R156, R185, 0xc040 ;  /* 0x0000c040b99c7836 */ /* 0x000fe40000000000 */
[----:B------:R-:W2:Y:S01]  /*7600*/  SHFL.BFLY PT, R5, R20, 0x2, 0x1f ;  /* 0x0c401f0014057f89 */ /* 0x000ea200000e0000 */
[----:B------:R-:W-:Y:S01]  /*7610*/  IMAD.IADD R159, R155, 0x1, R185 ;  /* 0x000000019b9f7824 */ /* 0x000fe200078e02b9 */
[----:B-1----:R-:W-:-:S05]  /*7620*/  FMNMX.FTZ R7, R9, R2, !PT ;  /* 0x0000000209077209 */ /* 0x002fca0007810000 */
[----:B------:R-:W1:Y:S01]  /*7630*/  SHFL.BFLY PT, R144, R7, 0x1, 0x1f ;  /* 0x0c201f0007907f89 */ /* 0x000e6200000e0000 */
[----:B--2---:R-:W-:-:S03]  /*7640*/  FMNMX.FTZ R5, R20, R5, !PT ;  /* 0x0000000514057209 */ /* 0x004fc60007810000 */
[----:B------:R-:W-:Y:S04]  /*7650*/  LDSM.16.MT88.4 R20, [R159+0xc000] ;  /* 0x00c000009f14783b */ /* 0x000fe80000004200 */
[----:B------:R-:W2:Y:S01]  /*7660*/  SHFL.BFLY PT, R2, R5, 0x1, 0x1f ;  /* 0x0c201f0005027f89 */ /* 0x000ea200000e0000 */
[----:B-1----:R-:W-:-:S04]  /*7670*/  FMNMX.FTZ R144, R7, R144, !PT ;  /* 0x0000009007907209 */ /* 0x002fc80007810000 */
[C---:B------:R-:W-:Y:S01]  /*7680*/  FSETP.NEU.FTZ.AND P1, PT, R144.reuse, -INF , PT ;  /* 0xff8000009000780b */ /* 0x040fe20003f3d000 */
[----:B---3--:R-:W-:-:S05]  /*7690*/  FMUL.FTZ R161, R144, UR4 ;  /* 0x0000000490a17c20 */ /* 0x008fca0008410000 */
[----:B------:R-:W-:Y:S02]  /*76a0*/  FSEL R161, R161, RZ, P1 ;  /* 0x000000ffa1a17208 */ /* 0x000fe40000800000 */
[----:B--2---:R-:W-:Y:S02]  /*76b0*/  FMNMX.FTZ R2, R5, R2, !PT ;  /* 0x0000000205027209 */ /* 0x004fe40007810000 */
[----:B------:R-:W-:Y:S01]  /*76c0*/  FSEL R5, R144, RZ, P1 ;  /* 0x000000ff90057208 */ /* 0x000fe20000800000 */
[----:B------:R-:W-:Y:S01]  /*76d0*/  FFMA.FTZ R147, R16, UR4, -R161 ;  /* 0x0000000410937c23 */ /* 0x000fe200080108a1 */
[C---:B------:R-:W-:Y:S01]  /*76e0*/  FSETP.NEU.FTZ.AND P0, PT, R2.reuse, -INF , PT ;  /* 0xff8000000200780b */ /* 0x040fe20003f1d000 */
[----:B------:R-:W-:Y:S01]  /*76f0*/  FMUL.FTZ R157, R2, UR4 ;  /* 0x00000004029d7c20 */ /* 0x000fe20008410000 */
[----:B------:R-:W-:Y:S01]  /*7700*/  IADD3 R16, PT, PT, R185, 0xc000, RZ ;  /* 0x0000c000b9107810 */ /* 0x000fe20007ffe0ff */
[----:B------:R-:W-:Y:S01]  /*7710*/  FADD.FTZ R5, R132, -R5 ;  /* 0x8000000584057221 */ /* 0x000fe20000010000 */
[--C-:B------:R-:W-:Y:S01]  /*7720*/  FFMA.FTZ R152, R12, UR4, -R161.reuse ;  /* 0x000000040c987c23 */ /* 0x100fe200080108a1 */
[--C-:B------:R-:W-:Y:S01]  /*7730*/  FFMA.FTZ R145, R18, UR4, -R161.reuse ;  /* 0x0000000412917c23 */ /* 0x100fe200080108a1 */
[----:B------:R-:W-:Y:S01]  /*7740*/  FSEL R157, R157, RZ, P0 ;  /* 0x000000ff9d9d7208 */ /* 0x000fe20000000000 */
[----:B------:R-:W-:Y:S01]  /*7750*/  FMUL.FTZ R151, R5, UR4 ;  /* 0x0000000405977c20 */ /* 0x000fe20008410000 */
[----:B------:R-:W-:Y:S01]  /*7760*/  @P2 IADD3 R156, PT, PT, R16, -0x40, RZ ;  /* 0xffffffc0109c2810 */ /* 0x000fe20007ffe0ff */
[----:B------:R-:W-:Y:S01]  /*7770*/  FFMA.FTZ R148, R14, UR4, -R161 ;  /* 0x000000040e947c23 */ /* 0x000fe200080108a1 */
[----:B------:R-:W-:Y:S01]  /*7780*/  MUFU.EX2 R152, R152 ;  /* 0x0000009800987308 */ /* 0x000fe20000000800 */
[--C-:B------:R-:W-:Y:S01]  /*7790*/  FFMA.FTZ R146, R4, UR4, -R157.reuse ;  /* 0x0000000404927c23 */ /* 0x100fe2000801089d */
[----:B------:R-:W-:Y:S01]  /*77a0*/  FSEL R4, R2, RZ, P0 ;  /* 0x000000ff02047208 */ /* 0x000fe20000000000 */
[----:B------:R-:W1:Y:S01]  /*77b0*/  LDSM.16.MT88.4 R28, [R156] ;  /* 0x000000009c1c783b */ /* 0x000e620000004200 */
[----:B------:R-:W2:Y:S01]  /*77c0*/  MUFU.EX2 R151, R151 ;  /* 0x0000009700977308 */ /* 0x000ea20000000800 */
[--C-:B------:R-:W-:Y:S01]  /*77d0*/  FFMA.FTZ R154, R10, UR4, -R157.reuse ;  /* 0x000000040a9a7c23 */ /* 0x100fe2000801089d */
[--C-:B------:R-:W-:Y:S01]  /*77e0*/  FFMA.FTZ R149, R8, UR4, -R157.reuse ;  /* 0x0000000408957c23 */ /* 0x100fe2000801089d */
[----:B------:R-:W-:Y:S01]  /*77f0*/  FADD.FTZ R3, R3, -R4 ;  /* 0x8000000403037221 */ /* 0x000fe20000010000 */
[----:B------:R-:W-:Y:S01]  /*7800*/  FFMA.FTZ R150, R6, UR4, -R157 ;  /* 0x0000000406967c23 */ /* 0x000fe2000801089d */
[----:B------:R-:W3:Y:S01]  /*7810*/  MUFU.EX2 R145, R145 ;  /* 0x0000009100917308 */ /* 0x000ee20000000800 */
[----:B------:R-:W-:-:S02]  /*7820*/  IMAD.IADD R155, R155, 0x1, R156 ;  /* 0x000000019b9b7824 */ /* 0x000fc400078e029c */
[----:B------:R-:W-:Y:S01]  /*7830*/  FMUL.FTZ R3, R3, UR4 ;  /* 0x0000000403037c20 */ /* 0x000fe20008410000 */
[----:B------:R-:W-:Y:S01]  /*7840*/  LDSM.16.MT88.4 R12, [R185+0xc000] ;  /* 0x00c00000b90c783b */ /* 0x000fe20000004200 */
[----:B------:R-:W-:Y:S01]  /*7850*/  MUFU.EX2 R148, R148 ;  /* 0x0000009400947308 */ /* 0x000fe20000000800 */
[--C-:B------:R-:W-:Y:S01]  /*7860*/  FFMA.FTZ R165, R168, UR4, -R161.reuse ;  /* 0x00000004a8a57c23 */ /* 0x100fe200080108a1 */
[--C-:B------:R-:W-:Y:S01]  /*7870*/  FFMA.FTZ R168, R210, UR4, -R161.reuse ;  /* 0x00000004d2a87c23 */ /* 0x100fe200080108a1 */
[--C-:B------:R-:W-:Y:S01]  /*7880*/  FFMA.FTZ R166, R166, UR4, -R161.reuse ;  /* 0x00000004a6a67c23 */ /* 0x100fe200080108a1 */
[----:B------:R-:W4:Y:S01]  /*7890*/  MUFU.EX2 R3, R3 ;  /* 0x0000000300037308 */ /* 0x000f220000000800 */
[-C--:B--2---:R-:W-:Y:S01]  /*78a0*/  FMUL.FTZ R32, R104, R151.reuse ;  /* 0x0000009768207220 */ /* 0x084fe20000410000 */
[-C--:B------:R-:W-:Y:S01]  /*78b0*/  FMUL.FTZ R33, R105, R151.reuse ;  /* 0x0000009769217220 */ /* 0x080fe20000410000 */
[-C--:B------:R-:W-:Y:S01]  /*78c0*/  FMUL.FTZ R24, R112, R151.reuse ;  /* 0x0000009770187220 */ /* 0x080fe20000410000 */
[----:B------:R-:W2:Y:S01]  /*78d0*/  MUFU.EX2 R147, R147 ;  /* 0x0000009300937308 */ /* 0x000ea20000000800 */
[-C--:B------:R-:W-:Y:S01]  /*78e0*/  FMUL.FTZ R25, R113, R151.reuse ;  /* 0x0000009771197220 */ /* 0x080fe20000410000 */
[----:B---3--:R-:W-:Y:S01]  /*78f0*/  F2FP.BF16.F32.PACK_AB R4, R145, R152 ;  /* 0x000000989104723e */ /* 0x008fe200000010ff */
[-C--:B------:R-:W-:Y:S01]  /*7900*/  FMUL.FTZ R108, R108, R151.reuse ;  /* 0x000000976c6c7220 */ /* 0x080fe20000410000 */
[----:B------:R-:W-:Y:S01]  /*7910*/  MUFU.EX2 R154, R154 ;  /* 0x0000009a009a7308 */ /* 0x000fe20000000800 */
[-C--:B------:R-:W-:Y:S01]  /*7920*/  FMUL.FTZ R109, R109, R151.reuse ;  /* 0x000000976d6d7220 */ /* 0x080fe20000410000 */
[-C--:B------:R-:W-:Y:S01]  /*7930*/  FMUL.FTZ R44, R44, R151.reuse ;  /* 0x000000972c2c7220 */ /* 0x080fe20000410000 */
[-C--:B------:R-:W-:Y:S01]  /*7940*/  FMUL.FTZ R45, R45, R151.reuse ;  /* 0x000000972d2d7220 */ /* 0x080fe20000410000 */
[----:B------:R-:W3:Y:S01]  /*7950*/  MUFU.EX2 R146, R146 ;  /* 0x0000009200927308 */ /* 0x000ee20000000800 */
[----:B------:R-:W-:Y:S01]  /*7960*/  FMUL.FTZ R48, R48, R151 ;  /* 0x0000009730307220 */ /* 0x000fe20000410000 */
[-C--:B----4-:R-:W-:Y:S01]  /*7970*/  FMUL.FTZ R34, R106, R3.reuse ;  /* 0x000000036a227220 */ /* 0x090fe20000410000 */
[-C--:B------:R-:W-:Y:S01]  /*7980*/  FMUL.FTZ R35, R107, R3.reuse ;  /* 0x000000036b237220 */ /* 0x080fe20000410000 */
[----:B------:R-:W-:Y:S01]  /*7990*/  MUFU.EX2 R149, R149 ;  /* 0x0000009500957308 */ /* 0x000fe20000000800 */
[----:B------:R-:W4:Y:S01]  /*79a0*/  LDSM.16.MT88.4 R104, [R159+0xe000] ;  /* 0x00e000009f68783b */ /* 0x000f220000004200 */
[----:B--2---:R-:W-:Y:S01]  /*79b0*/  F2FP.BF16.F32.PACK_AB R6, R147, R148 ;  /* 0x000000949306723e */ /* 0x004fe200000010ff */
[-C--:B------:R-:W-:Y:S01]  /*79c0*/  FMUL.FTZ R26, R114, R3.reuse ;  /* 0x00000003721a7220 */ /* 0x080fe20000410000 */
[----:B------:R-:W2:Y:S01]  /*79d0*/  MUFU.EX2 R150, R150 ;  /* 0x0000009600967308 */ /* 0x000ea20000000800 */
[-C--:B------:R-:W-:Y:S01]  /*79e0*/  FMUL.FTZ R27, R115, R3.reuse ;  /* 0x00000003731b7220 */ /* 0x080fe20000410000 */
[-C--:B------:R-:W-:Y:S01]  /*79f0*/  FMUL.FTZ R110, R110, R3.reuse ;  /* 0x000000036e6e7220 */ /* 0x080fe20000410000 */
[-C--:B------:R-:W-:Y:S01]  /*7a00*/  FMUL.FTZ R111, R111, R3.reuse ;  /* 0x000000036f6f7220 */ /* 0x080fe20000410000 */
[----:B------:R-:W5:Y:S01]  /*7a10*/  LDSM.16.MT88.4 R112, [R156+0x2000] ;  /* 0x002000009c70783b */ /* 0x000f620000004200 */
[-C--:B------:R-:W-:Y:S01]  /*7a20*/  FMUL.FTZ R46, R46, R3.reuse ;  /* 0x000000032e2e7220 */ /* 0x080fe20000410000 */
[----:B---3--:R-:W-:Y:S01]  /*7a30*/  F2FP.BF16.F32.PACK_AB R5, R146, R154 ;  /* 0x0000009a9205723e */ /* 0x008fe200000010ff */
[----:B------:R-:W-:Y:S01]  /*7a40*/  FMUL.FTZ R47, R47, R3 ;  /* 0x000000032f2f7220 */ /* 0x000fe20000410000 */
        /* <DEDUP_REMOVED lines=28> */
[----:B------:R-:W-:Y:S01]  /*7c10*/  LDSM.16.MT88.4 R120, [R155] ;  /* 0x000000009b78783b */ /* 0x000fe20000004200 */
        /* <DEDUP_REMOVED lines=47> */
[----:B------:R-:W-:Y:S01]  /*7f10*/  FFMA.FTZ R163, R138, UR4, -R161 ;  /* 0x000000048aa37c23 */ /* 0x000fe200080108a1 */
[C---:B------:R-:W-:Y:S01]  /*7f20*/  HMMA.16816.F32.BF16 R64, R4.reuse, R110, R64 ;  /* 0x0000006e0440723c */ /* 0x040fe20000041840 */
[----:B------:R-:W1:Y:S01]  /*7f30*/  LDSM.16.MT88.4 R108, [R156+0x4000] ;  /* 0x004000009c6c783b */ /* 0x000e620000004200 */
[--C-:B------:R-:W-:Y:S01]  /*7f40*/  FFMA.FTZ R169, R170, UR4, -R157.reuse ;  /* 0x00000004aaa97c23 */ /* 0x100fe2000801089d */
[--C-:B------:R-:W-:Y:S01]  /*7f50*/  FFMA.FTZ R167, R136, UR4, -R157.reuse ;  /* 0x0000000488a77c23 */ /* 0x100fe2000801089d */
[--C-:B------:R-:W-:Y:S01]  /*7f60*/  FFMA.FTZ R172, R134, UR4, -R157.reuse ;  /* 0x0000000486ac7c23 */ /* 0x100fe2000801089d */
        /* <DEDUP_REMOVED lines=10> */
[----:B------:R-:W-:Y:S01]  /*8010*/  FFMA.FTZ R208, R208, UR4, -R157 ;  /* 0x00000004d0d07c23 */ /* 0x000fe2000801089d */
[C---:B--2---:R-:W-:Y:S01]  /*8020*/  HMMA.16816.F32.BF16 R68, R4.reuse, R104, R68 ;  /* 0x000000680444723c */ /* 0x044fe20000041844 */
        /* <DEDUP_REMOVED lines=10> */
[----:B------:R-:W-:Y:S01]  /*80d0*/  MUFU.EX2 R165, R165 ;  /* 0x000000a500a57308 */ /* 0x000fe20000000800 */
[--C-:B------:R-:W-:Y:S01]  /*80e0*/  FFMA.FTZ R174, R194, UR4, -R161.reuse ;  /* 0x00000004c2ae7c23 */ /* 0x100fe200080108a1 */
[----:B------:R-:W-:Y:S01]  /*80f0*/  LDSM.16.MT88.4 R136, [R156+0x800] ;  /* 0x000800009c88783b */ /* 0x000fe20000004200 */
[--C-:B------:R-:W-:Y:S01]  /*8100*/  FFMA.FTZ R171, R206, UR4, -R161.reuse ;  /* 0x00000004ceab7c23 */ /* 0x100fe200080108a1 */
[----:B------:R-:W4:Y:S01]  /*8110*/  MUFU.EX2 R168, R168 ;  /* 0x000000a800a87308 */ /* 0x000f220000000800 */
[C---:B------:R-:W-:Y:S01]  /*8120*/  HMMA.16816.F32.BF16 R32, R4.reuse, R120, R32 ;  /* 0x000000780420723c */ /* 0x040fe20000041820 */
[----:B------:R-:W-:Y:S01]  /*8130*/  LDSM.16.MT88.4 R132, [R155+0x800] ;  /* 0x000800009b84783b */ /* 0x000fe20000004200 */
[----:B------:R-:W-:Y:S01]  /*8140*/  FFMA.FTZ R173, R190, UR4, -R161 ;  /* 0x00000004bead7c23 */ /* 0x000fe200080108a1 */
[----:B------:R-:W-:Y:S01]  /*8150*/  MUFU.EX2 R166, R166 ;  /* 0x000000a600a67308 */ /* 0x000fe20000000800 */
[--C-:B------:R-:W-:Y:S01]  /*8160*/  FFMA.FTZ R175, R180, UR4, -R157.reuse ;  /* 0x00000004b4af7c23 */ /* 0x100fe2000801089d */
[----:B------:R-:W-:Y:S01]  /*8170*/  LDSM.16.MT88.4 R128, [R159+0xe800] ;  /* 0x00e800009f80783b */ /* 0x000fe20000004200 */
[----:B------:R-:W-:Y:S01]  /*8180*/  FFMA.FTZ R177, R176, UR4, -R157 ;  /* 0x00000004b0b17c23 */ /* 0x000fe2000801089d */
[----:B------:R-:W-:Y:S01]  /*8190*/  MUFU.EX2 R163, R163 ;  /* 0x000000a300a37308 */ /* 0x000fe20000000800 */
[C---:B------:R-:W-:Y:S01]  /*81a0*/  HMMA.16816.F32.BF16 R100, R4.reuse, R122, R100 ;  /* 0x0000007a0464723c */ /* 0x040fe20000041864 */
[----:B------:R-:W-:Y:S01]  /*81b0*/  LDSM.16.MT88.4 R120, [R185+0xe800] ;  /* 0x00e80000b978783b */ /* 0x000fe20000004200 */
[----:B------:R-:W-:Y:S01]  /*81c0*/  FFMA.FTZ R192, R192, UR4, -R161 ;  /* 0x00000004c0c07c23 */ /* 0x000fe200080108a1 */
[----:B------:R-:W-:Y:S01]  /*81d0*/  MUFU.EX2 R170, R208 ;  /* 0x000000d000aa7308 */ /* 0x000fe20000000800 */
[--C-:B------:R-:W-:Y:S01]  /*81e0*/  FFMA.FTZ R188, R188, UR4, -R157.reuse ;  /* 0x00000004bcbc7c23 */ /* 0x100fe2000801089d */
[----:B------:R-:W-:Y:S01]  /*81f0*/  FFMA.FTZ R187, R164, UR4, -R157 ;  /* 0x00000004a4bb7c23 */ /* 0x000fe2000801089d */
[--C-:B------:R-:W-:Y:S01]  /*8200*/  FFMA.FTZ R180, R143, UR4, -R161.reuse ;  /* 0x000000048fb47c23 */ /* 0x100fe200080108a1 */
[----:B------:R-:W5:Y:S01]  /*8210*/  MUFU.EX2 R169, R169 ;  /* 0x000000a900a97308 */ /* 0x000f620000000800 */
[C---:B-1----:R-:W-:Y:S01]  /*8220*/  HMMA.16816.F32.BF16 R84, R4.reuse, R108, R84 ;  /* 0x0000006c0454723c */ /* 0x042fe20000041854 */
[----:B------:R-:W-:Y:S01]  /*8230*/  FFMA.FTZ R179, R141, UR4, -R161 ;  /* 0x000000048db37c23 */ /* 0x000fe200080108a1 */
[--C-:B------:R-:W-:Y:S01]  /*8240*/  FFMA.FTZ R158, R158, UR4, -R157.reuse ;  /* 0x000000049e9e7c23 */ /* 0x100fe2000801089d */
[----:B------:R-:W-:Y:S01]  /*8250*/  MUFU.EX2 R167, R167 ;  /* 0x000000a700a77308 */ /* 0x000fe20000000800 */
[----:B------:R-:W-:Y:S01]  /*8260*/  FFMA.FTZ R160, R160, UR4, -R157 ;  /* 0x00000004a0a07c23 */ /* 0x000fe2000801089d */
[----:B------:R-:W-:Y:S01]  /*8270*/  FFMA.FTZ R152, R217, R151, R152 ;  /* 0x00000097d9987223 */ /* 0x000fe20000010098 */
[----:B------:R-:W-:Y:S01]  /*8280*/  FFMA.FTZ R3, R215, R3, R154 ;  /* 0x00000003d7037223 */ /* 0x000fe2000001009a */
[----:B------:R-:W1:Y:S01]  /*8290*/  MUFU.EX2 R172, R172 ;  /* 0x000000ac00ac7308 */ /* 0x000e620000000800 */
[C---:B------:R-:W-:Y:S01]  /*82a0*/  HMMA.16816.F32.BF16 R88, R4.reuse, R110, R88 ;  /* 0x0000006e0458723c */ /* 0x040fe20000041858 */
[----:B------:R-:W1:Y:S01]  /*82b0*/  LDSM.16.MT88.4 R108, [R185+0xc800] ;  /* 0x00c80000b96c783b */ /* 0x000e620000004200 */
[----:B------:R-:W-:Y:S01]  /*82c0*/  FADD.FTZ R145, R145, R152 ;  /* 0x0000009891917221 */ /* 0x000fe20000010000 */
[----:B------:R-:W-:Y:S01]  /*82d0*/  MUFU.EX2 R174, R174 ;  /* 0x000000ae00ae7308 */ /* 0x000fe20000000800 */
[----:B------:R-:W-:Y:S01]  /*82e0*/  FADD.FTZ R146, R146, R3 ;  /* 0x0000000392927221 */ /* 0x000fe20000010000 */
[-C--:B------:R-:W-:Y:S01]  /*82f0*/  MOV R3, R2.reuse ;  /* 0x0000000200037202 */ /* 0x080fe20000000f00 */
[----:B------:R-:W-:Y:S01]  /*8300*/  FADD.FTZ R148, R148, R145 ;  /* 0x0000009194947221 */ /* 0x000fe20000010000 */
[----:B------:R-:W1:Y:S01]  /*8310*/  MUFU.EX2 R171, R171 ;  /* 0x000000ab00ab7308 */ /* 0x000e620000000800 */
[----:B------:R-:W-:Y:S01]  /*8320*/  HMMA.16816.F32.BF16 R76, R4, R112, R76 ;  /* 0x00000070044c723c */ /* 0x000fe2000004184c */
[----:B------:R-:W-:Y:S01]  /*8330*/  FADD.FTZ R149, R149, R146 ;  /* 0x0000009295957221 */ /* 0x000fe20000010000 */
[----:B------:R-:W-:Y:S01]  /*8340*/  FADD.FTZ R148, R147, R148 ;  /* 0x0000009493947221 */ /* 0x000fe20000010000 */
[----:B------:R-:W-:Y:S01]  /*8350*/  MUFU.EX2 R190, R192 ;  /* 0x000000c000be7308 */ /* 0x000fe20000000800 */
[----:B------:R-:W-:Y:S01]  /*8360*/  @P4 MOV R3, R2 ;  /* 0x0000000200034202 */ /* 0x000fe20000000f00 */
[----:B------:R-:W-:-:S02]  /*8370*/  FADD.FTZ R149, R150, R149 ;  /* 0x0000009596957221 */ /* 0x000fc40000010000 */
[----:B------:R-:W-:Y:S01]  /*8380*/  MUFU.EX2 R173, R173 ;  /* 0x000000ad00ad7308 */ /* 0x000fe20000000800 */
[C---:B------:R-:W-:Y:S01]  /*8390*/  HMMA.16816.F32.BF16 R80, R4.reuse, R114, R80 ;  /* 0x000000720450723c */ /* 0x040fe20000041850 */
[----:B------:R-:W1:Y:S02]  /*83a0*/  LDSM.16.MT88.4 R112, [R159+0xc800] ;  /* 0x00c800009f70783b */ /* 0x000e640000004200 */
[----:B------:R-:W-:Y:S04]  /*83b0*/  MUFU.EX2 R175, R175 ;  /* 0x000000af00af7308 */ /* 0x000fe80000000800 */
[----:B------:R-:W-:Y:S01]  /*83c0*/  MUFU.EX2 R177, R177 ;  /* 0x000000b100b17308 */ /* 0x000fe20000000800 */
[C---:B------:R-:W-:Y:S03]  /*83d0*/  HMMA.16816.F32.BF16 R8, R4.reuse, R12, R8 ;  /* 0x0000000c0408723c */ /* 0x040fe60000041808 */
[----:B------:R-:W-:Y:S04]  /*83e0*/  MUFU.EX2 R180, R180 ;  /* 0x000000b400b47308 */ /* 0x000fe80000000800 */
[----:B------:R-:W-:Y:S01]  /*83f0*/  MUFU.EX2 R179, R179 ;  /* 0x000000b300b37308 */ /* 0x000fe20000000800 */
[C---:B------:R-:W-:Y:S01]  /*8400*/  HMMA.16816.F32.BF16 R12, R4.reuse, R14, R124 ;  /* 0x0000000e040c723c */ /* 0x040fe2000004187c */
[----:B------:R-:W-:Y:S02]  /*8410*/  LDSM.16.MT88.4 R124, [R156+0x2800] ;  /* 0x002800009c7c783b */ /* 0x000fe40000004200 */
[----:B------:R-:W-:Y:S04]  /*8420*/  MUFU.EX2 R187, R187 ;  /* 0x000000bb00bb7308 */ /* 0x000fe80000000800 */
[----:B------:R-:W-:Y:S01]  /*8430*/  MUFU.EX2 R158, R158 ;  /* 0x0000009e009e7308 */ /* 0x000fe20000000800 */
        /* <DEDUP_REMOVED lines=12> */
[----:B-1----:R-:W-:Y:S01]  /*8500*/  F2FP.BF16.F32.PACK_AB R99, R172, R167 ;  /* 0x000000a7ac63723e */ /* 0x002fe200000010ff */
        /* <DEDUP_REMOVED lines=18> */
[----:B------:R-:W-:-:S02]  /*8630*/  FFMA.FTZ R108, R178, UR4, -R157 ;  /* 0x00000004b26c7c23 */ /* 0x000fc4000801089d */
[----:B------:R-:W1:Y:S04]  /*8640*/  MUFU.EX2 R178, R188 ;  /* 0x000000bc00b27308 */ /* 0x000e680000000800 */
[----:B------:R5:W1:Y:S01]  /*8650*/  MUFU.EX2 R176, R108 ;  /* 0x0000006c00b07308 */ /* 0x000a620000000800 */
        /* <DEDUP_REMOVED lines=23> */
[----:B------:R-:W-:Y:S01]  /*87d0*/  F2FP.BF16.F32.PACK_AB R4, R171, R174 ;  /* 0x000000aeab04723e */ /* 0x000fe200000010ff */
[----:B------:R-:W-:Y:S01]  /*87e0*/  FADD.FTZ R174, R174, R163 ;  /* 0x000000a3aeae7221 */ /* 0x000fe20000010000 */
[C---:B-1----:R-:W-:Y:S01]  /*87f0*/  F2FP.BF16.F32.PACK_AB R5, R178.reuse, R175 ;  /* 0x000000afb205723e */ /* 0x042fe200000010ff */
        /* <DEDUP_REMOVED lines=31> */
[--C-:B------:R-:W-:Y:S01]  /*89f0*/  FFMA.FTZ R105, R140, UR4, -R161.reuse ;  /* 0x000000048c697c23 */ /* 0x100fe200080108a1 */
[----:B------:R-:W-:-:S02]  /*8a00*/  FFMA.FTZ R104, R142, UR4, -R161 ;  /* 0x000000048e687c23 */ /* 0x000fc400080108a1 */
[----:B------:R-:W-:Y:S01]  /*8a10*/  LDSM.16.MT88.4 R140, [R159+0xf800] ;  /* 0x00f800009f8c783b */ /* 0x000fe20000004200 */
[----:B------:R-:W1:Y:S03]  /*8a20*/  MUFU.EX2 R161, R105 ;  /* 0x0000006900a17308 */ /* 0x000e660000000800 */
        /* <DEDUP_REMOVED lines=14> */
[----:B------:R-:W2:Y:S07]  /*8b10*/  LDSM.16.MT88.4 R112, [R159+0x11800] ;  /* 0x011800009f70783b */ /* 0x000eae0000004200 */
[C---:B---3--:R-:W-:Y:S08]  /*8b20*/  HMMA.16816.F32.BF16 R92, R4.reuse, R120, R92 ;  /* 0x00000078045c723c */ /* 0x048ff0000004185c */
[----:B------:R-:W-:Y:S01]  /*8b30*/  HMMA.16816.F32.BF16 R96, R4, R122, R96 ;  /* 0x0000007a0460723c */ /* 0x000fe20000041860 */
[----:B-1----:R-:W-:Y:S01]  /*8b40*/  F2FP.BF16.F32.PACK_AB R4, R161, R180 ;  /* 0x000000b4a104723e */ /* 0x002fe200000010ff */
        /* <DEDUP_REMOVED lines=10> */
[----:B------:R-:W1:Y:S01]  /*8bf0*/  LDSM.16.MT88.4 R16, [R155+0x3800] ;  /* 0x003800009b10783b */ /* 0x000e620000004200 */
        /* <DEDUP_REMOVED lines=8> */
[C---:B--2---:R-:W-:Y:S08]  /*8c80*/  HMMA.16816.F32.BF16 R76, R4.reuse, R112, R76 ;  /* 0x00000070044c723c */ /* 0x044ff0000004184c */
        /* <DEDUP_REMOVED lines=14> */
[C---:B-1----:R-:W-:Y:S08]  /*8d70*/  HMMA.16816.F32.BF16 R60, R4.reuse, R16, R60 ;  /* 0x00000010043c723c */ /* 0x042ff0000004183c */
[C---:B------:R-:W-:Y:S08]  /*8d80*/  HMMA.16816.F32.BF16 R64, R4.reuse, R18, R64 ;  /* 0x000000120440723c */ /* 0x040ff00000041840 */
[C---:B---3--:R-:W-:Y:S08]  /*8d90*/  HMMA.16816.F32.BF16 R68, R4.reuse, R20, R68 ;  /* 0x000000140444723c */ /* 0x048ff00000041844 */
[C---:B------:R-:W-:Y:S08]  /*8da0*/  HMMA.16816.F32.BF16 R72, R4.reuse, R22, R72 ;  /* 0x000000160448723c */ /* 0x040ff00000041848 */
[C---:B----4-:R-:W-:Y:S08]  /*8db0*/  HMMA.16816.F32.BF16 R92, R4.reuse, R8, R92 ;  /* 0x00000008045c723c */ /* 0x050ff0000004185c */
[----:B------:R-:W-:Y:S01]  /*8dc0*/  HMMA.16816.F32.BF16 R96, R4, R10, R96 ;  /* 0x0000000a0460723c */ /* 0x000fe20000041860 */
[----:B------:R-:W-:-:S04]  /*8dd0*/  NOP ;  /* 0x0000000000007918 */ /* 0x000fc80000000000 */
[----:B------:R-:W-:-:S15]  /*8de0*/  @P4 BRA `(.L_x_5881) ;  /* 0x0000000000044947 */ /* 0x000fde0003800000 */
.L_x_5875:
[----:B------:R-:W-:-:S07]  /*8df0*/  IADD3 R209, PT, PT, R153, -0x1, RZ ;  /* 0xffffffff99d17810 */ /* 0x000fce0007ffe0ff */
.L_x_5881:
        /* <DEDUP_REMOVED lines=20> */
[----:B------:R-:W3:Y:S01]  /*8f40*/  LDCU.64 UR6, c[0x0][0x3a0] ;  /* 0x00007400ff0677ac */ /* 0x000ee20008000a00 */
[----:B------:R-:W4:Y:S01]  /*8f50*/  LDCU.64 UR8, c[0x0][0x3a8] ;  /* 0x00007500ff0877ac */ /* 0x000f220008000a00 */
[----:B-1----:R-:W-:-:S12]  /*8f60*/  ULEA UR5, UR5, UR10, 0x18 ;  /* 0x0000000a05057291 */ /* 0x002fd8000f8ec0ff */
.L_x_5886:
        /* <DEDUP_REMOVED lines=9> */
[C---:B------:R-:W-:Y:S02]  /*9000*/  IMAD.SHL.U32 R132, R184.reuse, 0x40, RZ ;  /* 0x00000040b8847824 */ /* 0x040fe400078e00ff */
[----:B------:R-:W-:Y:S01]  /*9010*/  IMAD.SHL.U32 R3, R184, 0x8, RZ ;  /* 0x00000008b8037824 */ /* 0x000fe200078e00ff */
[----:B------:R-:W-:Y:S01]  /*9020*/  LOP3.LUT R5, R186, 0x8, RZ, 0xc0, !PT ;  /* 0x00000008ba057812 */ /* 0x000fe200078ec0ff */
[----:B------:R-:W-:Y:S01]  /*9030*/  IMAD.SHL.U32 R7, R184, 0x20, RZ ;  /* 0x00000020b8077824 */ /* 0x000fe200078e00ff */
[----:B------:R-:W-:Y:S01]  /*9040*/  LOP3.LUT R4, R132, 0x1c0, RZ, 0xc0, !PT ;  /* 0x000001c084047812 */ /* 0x000fe200078ec0ff */
[----:B------:R-:W-:Y:S01]  /*9050*/  @!P3 IMAD.X R6, RZ, RZ, ~R6, P0 ;  /* 0x000000ffff06b224 */ /* 0x000fe200000e0e06 */
[--C-:B------:R-:W-:Y:S02]  /*9060*/  LOP3.LUT R8, R8, 0x1f8, R3.reuse, 0x78, !PT ;  /* 0x000001f808087812 */ /* 0x100fe400078e7803 */
[----:B------:R-:W-:Y:S01]  /*9070*/  LOP3.LUT R183, R7, 0x7c00, RZ, 0xc0, !PT ;  /* 0x00007c0007b77812 */ /* 0x000fe200078ec0ff */
[----:B------:R-:W-:Y:S01]  /*9080*/  IMAD.MOV.U32 R7, RZ, RZ, R204 ;  /* 0x000000ffff077224 */ /* 0x000fe200078e00cc */
[----:B------:R-:W-:Y:S02]  /*9090*/  @!P3 SHF.R.S64 R9, R9, 0x1f, R6 ;  /* 0x0000001f0909b819 */ /* 0x000fe40000001006 */
[--C-:B------:R-:W-:Y:S02]  /*90a0*/  LOP3.LUT R4, R4, 0x38, R3.reuse, 0xf8, !PT ;  /* 0x0000003804047812 */ /* 0x100fe400078ef803 */
[----:B------:R-:W-:Y:S01]  /*90b0*/  LOP3.LUT R219, R8, 0x1e00, R3, 0xf8, !PT ;  /* 0x00001e0008db7812 */ /* 0x000fe200078ef803 */
[----:B------:R-:W-:Y:S01]  /*90c0*/  IMAD.MOV.U32 R8, RZ, RZ, R205 ;  /* 0x000000ffff087224 */ /* 0x000fe200078e00cd */
[----:B------:R-:W-:Y:S02]  /*90d0*/  LOP3.LUT R172, R183, 0x200, R132, 0xf8, !PT ;  /* 0x00000200b7ac7812 */ /* 0x000fe400078ef884 */
[----:B------:R-:W-:Y:S02]  /*90e0*/  LOP3.LUT R3, R184, 0x8, RZ, 0xc0, !PT ;  /* 0x00000008b8037812 */ /* 0x000fe400078ec0ff */
        /* <DEDUP_REMOVED lines=66> */
.L_x_5883:
        /* <DEDUP_REMOVED lines=17> */
[----:B------:R-:W-:Y:S02]  /*9620*/  IMAD.X R177, R168, 0x1, R171, P1 ;  /* 0x00000001a8b17824 */ /* 0x000fe400008e06ab */
[----:B------:R-:W-:Y:S01]  /*9630*/  LDGSTS.E.BYPASS.LTC128B.128 [R219+0xc800], desc[UR14][R170.64] ;  /* 0x0c800000aadb7fae */ /* 0x000fe2000b981a0e */
[----:B------:R-:W-:Y:S01]  /*9640*/  IMAD R193, R3, 0x2, R132 ;  /* 0x0000000203c17824 */ /* 0x000fe200078e0284 */
[----:B------:R-:W-:Y:S01]  /*9650*/  SEL R3, R180, 0xffffffc0, !P2 ;  /* 0xffffffc0b4037807 */ /* 0x000fe20005000000 */
[----:B------:R-:W-:Y:S01]  /*9660*/  IMAD.X R175, R168, 0x1, R177, P0 ;  /* 0x00000001a8af7824 */ /* 0x000fe200000e06b1 */
[----:B------:R-:W-:Y:S01]  /*9670*/  LDGSTS.E.BYPASS.LTC128B.128 [R219+0xe800], desc[UR14][R170.64+0x80] ;  /* 0x0e800080aadb7fae */ /* 0x000fe2000b981a0e */
[----:B------:R-:W-:Y:S01]  /*9680*/  LOP3.LUT P0, RZ, R184, 0x2, RZ, 0xc0, !PT ;  /* 0x00000002b8ff7812 */ /* 0x000fe2000780c0ff */
[----:B------:R-:W-:Y:S02]  /*9690*/  VIADD R190, R193, UR5 ;  /* 0x00000005c1be7c36 */ /* 0x000fe40008000000 */
[----:B------:R1:W-:Y:S01]  /*96a0*/  LDGSTS.E.BYPASS.LTC128B.128 [R219+0x10800], desc[UR14][R170.64+0x100] ;  /* 0x10800100aadb7fae */ /* 0x0003e2000b981a0e */
[----:B------:R-:W-:Y:S01]  /*96b0*/  IMAD.IADD R192, R3, 0x1, R172 ;  /* 0x0000000103c07824 */ /* 0x000fe200078e02ac */
[----:B------:R-:W-:Y:S02]  /*96c0*/  SEL R187, R182, 0xffffffe0, !P0 ;  /* 0xffffffe0b6bb7807 */ /* 0x000fe40004000000 */
[----:B------:R-:W-:Y:S01]  /*96d0*/  LDGSTS.E.BYPASS.LTC128B.128 [R219+0xd000], desc[UR14][R176.64] ;  /* 0x0d000000b0db7fae */ /* 0x000fe2000b981a0e */
[----:B------:R-:W-:Y:S02]  /*96e0*/  ISETP.GT.AND P0, PT, R209, R200, PT ;  /* 0x000000c8d100720c */ /* 0x000fe40003f04270 */
[C---:B------:R-:W-:Y:S01]  /*96f0*/  IADD3 R191, PT, PT, R187.reuse, R172, RZ ;  /* 0x000000acbbbf7210 */ /* 0x040fe20007ffe0ff */
[----:B------:R-:W-:Y:S01]  /*9700*/  LDGSTS.E.BYPASS.LTC128B.128 [R219+0xf000], desc[UR14][R176.64+0x80] ;  /* 0x0f000080b0db7fae */ /* 0x000fe2000b981a0e */
[C-C-:B------:R-:W-:Y:S01]  /*9710*/  IMAD.IADD R189, R187.reuse, 0x1, R190.reuse ;  /* 0x00000001bbbd7824 */ /* 0x140fe200078e02be */
[----:B------:R-:W-:Y:S01]  /*9720*/  IADD3 R188, PT, PT, R187, R192, RZ ;  /* 0x000000c0bbbc7210 */ /* 0x000fe20007ffe0ff */
[----:B------:R-:W-:Y:S01]  /*9730*/  IMAD.IADD R190, R3, 0x1, R190 ;  /* 0x0000000103be7824 */ /* 0x000fe200078e02be */
[----:B------:R2:W-:Y:S03]  /*9740*/  LDGSTS.E.BYPASS.LTC128B.128 [R219+0x11000], desc[UR14][R176.64+0x100] ;  /* 0x11000100b0db7fae */ /* 0x0005e6000b981a0e */
[----:B------:R-:W-:Y:S01]  /*9750*/  IMAD.IADD R3, R187, 0x1, R190 ;  /* 0x00000001bb037824 */ /* 0x000fe200078e02be */
[----:B------:R-:W-:Y:S04]  /*9760*/  LDGSTS.E.BYPASS.LTC128B.128 [R219+0xd800], desc[UR14][R174.64] ;  /* 0x0d800000aedb7fae */ /* 0x000fe8000b981a0e */
        /* <DEDUP_REMOVED lines=239> */
.L_x_5885:
        /* <DEDUP_REMOVED lines=25> */
.L_x_5884:
[C---:B------:R-:W-:Y:S01]  /*a7f0*/  VIADD R143, R207.reuse, 0xffffffe0 ;  /* 0xffffffe0cf8f7836 */ /* 0x040fe20000000000 */
[C---:B-1----:R-:W-:Y:S01]  /*a800*/  IADD3 R134, PT, PT, R207.reuse, -0x18, RZ ;  /* 0xffffffe8cf867810 */ /* 0x042fe20007ffe0ff */
[C---:B------:R-:W-:Y:S01]  /*a810*/  VIADD R140, R207.reuse, 0xffffffe1 ;  /* 0xffffffe1cf8c7836 */ /* 0x040fe20000000000 */
[C---:B------:R-:W-:Y:S01]  /*a820*/  IADD3 R137, PT, PT, R207.reuse, -0xf, RZ ;  /* 0xfffffff1cf897810 */ /* 0x040fe20007ffe0ff */
        /* <DEDUP_REMOVED lines=539> */
.L_x_5882:
        /* <DEDUP_REMOVED lines=11> */
[----:B------:R-:W-:-:S02]  /*ca90*/  LOP3.LUT R9, R186, 0x30, RZ, 0xc0, !PT ;  /* 0x00000030ba097812 */ /* 0x000fc400078ec0ff */
[----:B------:R-:W-:Y:S02]  /*caa0*/  LOP3.LUT R4, R183, R4, RZ, 0xfc, !PT ;  /* 0x00000004b7047212 */ /* 0x000fe400078efcff */
[----:B------:R-:W-:Y:S02]  /*cab0*/  SEL R182, R182, 0xffffffe0, !P2 ;  /* 0xffffffe0b6b67807 */ /* 0x000fe40005000000 */
[----:B------:R-:W-:Y:S01]  /*cac0*/  LOP3.LUT R10, R10, 0x10, RZ, 0xc0, !PT ;  /* 0x000000100a0a7812 */ /* 0x000fe200078ec0ff */
        /* <DEDUP_REMOVED lines=13> */
[----:B------:R-:W-:Y:S01]  /*cba0*/  SHF.R.U32.HI R2, RZ, 0x2, R184 ;  /* 0x00000002ff027819 */ /* 0x000fe200000116b8 */
        /* <DEDUP_REMOVED lines=9> */
[----:B------:R-:W-:-:S03]  /*cc40*/  IADD3 R13, PT, PT, R9, 0x80, RZ ;  /* 0x00000080090d7810 */ /* 0x000fc60007ffe0ff */
        /* <DEDUP_REMOVED lines=103> */
[----:B------:R-:W2:Y:S01]  /*d2c0*/  @P0 LDC R18, c[0x0][0x458] ;  /* 0x00011600ff120b82 */ /* 0x000ea20000000800 */
[C---:B------:R-:W-:Y:S01]  /*d2d0*/  FMUL.FTZ R74, R5.reuse, R74 ;  /* 0x0000004a054a7220 */ /* 0x040fe20000410000 */
[C---:B------:R-:W-:Y:S01]  /*d2e0*/  FMUL.FTZ R75, R5.reuse, R75 ;  /* 0x0000004b054b7220 */ /* 0x040fe20000410000 */
[----:B------:R-:W-:Y:S01]  /*d2f0*/  STS.64 [R13+0x800], R114 ;  /* 0x000800720d007388 */ /* 0x000fe20000000a00 */
[C---:B------:R-:W-:Y:S01]  /*d300*/  FMUL.FTZ R78, R5.reuse, R78 ;  /* 0x0000004e054e7220 */ /* 0x040fe20000410000 */
[C---:B------:R-:W-:Y:S01]  /*d310*/  FMUL.FTZ R79, R5.reuse, R79 ;  /* 0x0000004f054f7220 */ /* 0x040fe20000410000 */
[----:B------:R-:W3:Y:S01]  /*d320*/  @P0 MUFU.LG2 R6, R6 ;  /* 0x0000000600060308 */ /* 0x000ee20000000c00 */
        /* <DEDUP_REMOVED lines=13> */
[----:B------:R-:W-:Y:S01]  /*d400*/  FMUL.FTZ R5, R5, R99 ;  /* 0x0000006305057220 */ /* 0x000fe20000410000 */
[----:B----4-:R-:W-:-:S02]  /*d410*/  @P1 FMUL.FTZ R7, R7, 0.69314718246459960938 ;  /* 0x3f31721807071820 */ /* 0x010fc40000410000 */
[----:B------:R4:W-:Y:S01]  /*d420*/  STS.64 [R182], R100 ;  /* 0x00000064b6007388 */ /* 0x0009e20000000a00 */
[----:B---3--:R-:W-:-:S03]  /*d430*/  @P0 FMUL.FTZ R6, R6, 0.69314718246459960938 ;  /* 0x3f31721806060820 */ /* 0x008fc60000410000 */
[----:B------:R-:W-:Y:S04]  /*d440*/  STS.64 [R182+0x800], R102 ;  /* 0x00080066b6007388 */ /* 0x000fe80000000a00 */
[----:B------:R-:W-:Y:S04]  /*d450*/  STS.64 [R9+0x4000], R36 ;  /* 0x0040002409007388 */ /* 0x000fe80000000a00 */
[----:B------:R-:W-:Y:S04]  /*d460*/  STS.64 [R9+0x4800], R38 ;  /* 0x0048002609007388 */ /* 0x000fe80000000a00 */
[----:B------:R-:W-:Y:S04]  /*d470*/  STS.64 [R8+0x4000], R40 ;  /* 0x0040002808007388 */ /* 0x000fe80000000a00 */
[----:B------:R-:W-:Y:S04]  /*d480*/  STS.64 [R8+0x4800], R42 ;  /* 0x0048002a08007388 */ /* 0x000fe80000000a00 */
[----:B------:R-:W-:Y:S01]  /*d490*/  STS.64 [R11+0x4000], R44 ;  /* 0x0040002c0b007388 */ /* 0x000fe20000000a00 */
[----:B----4-:R-:W-:-:S03]  /*d4a0*/  MOV R100, 0xff800000 ;  /* 0xff80000000647802 */ /* 0x010fc60000000f00 */
[----:B------:R-:W-:Y:S01]  /*d4b0*/  STS.64 [R11+0x4800], R46 ;  /* 0x0048002e0b007388 */ /* 0x000fe20000000a00 */
[----:B--2---:R-:W-:Y:S01]  /*d4c0*/  @P0 FFMA.FTZ R100, R3, R18, R6 ;  /* 0x0000001203640223 */ /* 0x004fe20000010006 */
[----:B------:R-:W-:Y:S02]  /*d4d0*/  LOP3.LUT P0, RZ, R184, 0x3, RZ, 0xc0, !PT ;  /* 0x00000003b8ff7812 */ /* 0x000fe4000780c0ff */
[----:B------:R-:W-:Y:S01]  /*d4e0*/  STS.64 [R10+0x4000], R48 ;  /* 0x004000300a007388 */ /* 0x000fe20000000a00 */
[----:B------:R-:W-:Y:S01]  /*d4f0*/  MOV R101, 0xff800000 ;  /* 0xff80000000657802 */ /* 0x000fe20000000f00 */
[----:B-----5:R-:W-:Y:S02]  /*d500*/  @P1 FFMA.FTZ R101, R132, R19, R7 ;  /* 0x0000001384651223 */ /* 0x020fe40000010007 */
        /* <DEDUP_REMOVED lines=67> */
.L_x_5888:
[----:B------:R-:W-:Y:S05]  /*d940*/  BSYNC.RECONVERGENT B0 ;  /* 0x0000000000007941 */ /* 0x000fea0003800200 */
.L_x_5887:
        /* <DEDUP_REMOVED lines=49> */
.L_x_5889:
        /* <DEDUP_REMOVED lines=10> */
.L_x_6913:


//--------------------- .text._ZN5flash24flash_fwd_splitkv_kernelI23Flash_fwd_kernel_traitsILi192ELi64ELi64ELi4ELb0ELb0EN7cutlass10bfloat16_tE19Flash_kernel_traitsILi192ELi64ELi64ELi4ES3_EELb0ELb1ELb0ELb0ELb1ELb1ELb1ELb0EEEvNS_16Flash_fwd_paramsE --------------------------
	.section	.text._ZN5flash24flash_fwd_splitkv_kernelI23Flash_fwd_kernel_traitsILi192ELi64ELi64ELi4ELb0ELb0EN7cutlass10bfloat16_tE19Flash_kernel_traitsILi192ELi64ELi64ELi4ES3_EELb0ELb1ELb0ELb0ELb1ELb1ELb1ELb0EEEvNS_16Flash_fwd_paramsE,"ax",@progbits
	.align	128
        .global         _ZN5flash24flash_fwd_splitkv_kernelI23Flash_fwd_kernel_traitsILi192ELi64ELi64ELi4ELb0ELb0EN7cutlass10bfloat16_tE19Flash_kernel_traitsILi192ELi64ELi64ELi4ES3_EELb0ELb1ELb0ELb0ELb1ELb1ELb1ELb0EEEvNS_16Flash_fwd_paramsE
        .type           _ZN5flash24flash_fwd_splitkv_kernelI23Flash_fwd_kernel_traitsILi192ELi64ELi64ELi4ELb0ELb0EN7cutlass10bfloat16_tE19Flash_kernel_traitsILi192ELi64ELi64ELi4ES3_EELb0ELb1ELb0ELb0ELb1ELb1ELb1ELb0EEEvNS_16Flash_fwd_paramsE,@function
        .size           _ZN5flash24flash_fwd_splitkv_kernelI23Flash_fwd_kernel_traitsILi192ELi64ELi64ELi4ELb0ELb0EN7cutlass10bfloat16_tE19Flash_kernel_traitsILi192ELi64ELi64ELi4ES3_EELb0ELb1ELb0ELb0ELb1ELb1ELb1ELb0EEEvNS_16Flash_fwd_paramsE,(.L_x_6914 - _ZN5flash24flash_fwd_splitkv_kernelI23Flash_fwd_kernel_traitsILi192ELi64ELi64ELi4ELb0ELb0EN7cutlass10bfloat16_tE19Flash_kernel_traitsILi192ELi64ELi64ELi4ES3_EELb0ELb1ELb0ELb0ELb1ELb1ELb1ELb0EEEvNS_16Flash_fwd_paramsE)
        .other          _ZN5flash24flash_fwd_splitkv_kernelI23Flash_fwd_kernel_traitsILi192ELi64ELi64ELi4ELb0ELb0EN7cutlass10bfloat16_tE19Flash_kernel_traitsILi192ELi64ELi64ELi4ES3_EELb0ELb1ELb0ELb0ELb1ELb1ELb1ELb0EEEvNS_16Flash_fwd_paramsE,@"STO_CUDA_ENTRY STV_DEFAULT"
_ZN5flash24flash_fwd_splitkv_kernelI23Flash_fwd_kernel_traitsILi192ELi64ELi64ELi4ELb0ELb0EN7cutlass10bfloat16_tE19Flash_kernel_traitsILi192ELi64ELi64ELi4ES3_EELb0ELb1ELb0ELb0ELb1ELb1ELb1ELb0EEEvNS_16Flash_fwd_paramsE:
.text._ZN5flash24flash_fwd_splitkv_kernelI23Flash_fwd_kernel_traitsILi192ELi64ELi64ELi4ELb0ELb0EN7cutlass10bfloat16_tE19Flash_kernel_traitsILi192ELi64ELi64ELi4ES3_EELb0ELb1ELb0ELb0ELb1ELb1ELb1ELb0EEEvNS_16Flash_fwd_paramsE:
        /* <DEDUP_REMOVED lines=57> */
.L_x_5890:
        /* <DEDUP_REMOVED lines=165> */
.L_x_5891:
        /* <DEDUP_REMOVED lines=8> */
.L_x_5892:
        /* <DEDUP_REMOVED lines=100> */
.L_x_5893:
        /* <DEDUP_REMOVED lines=15> */
.L_x_5895:
[----:B------:R-:W2:Y:S01]  /*1590*/  LDC.64 R134, c[0x0][0x3b8] ;  /* 0x0000ee00ff867b82 */ /* 0x000ea20000000a00 */
[----:B------:R-:W-:-:S05]  /*15a0*/  IADD3 R10, PT, PT, R8, R3, RZ ;  /* 0x00000003080a7210 */ /* 0x000fca0007ffe0ff */
[C---:B--2---:R-:W-:Y:S02]  /*15b0*/  IMAD R13, R10.reuse, R135, RZ ;  /* 0x000000870a0d7224 */ /* 0x044fe400078e02ff */
[----:B------:R-:W-:-:S05]  /*15c0*/  IMAD.WIDE.U32 R10, R10, R134, RZ ;  /* 0x000000860a0a7225 */ /* 0x000fca00078e00ff */
[----:B------:R-:W-:Y:S02]  /*15d0*/  IADD3 R13, PT, PT, R11, R13, RZ ;  /* 0x0000000d0b0d7210 */ /* 0x000fe40007ffe0ff */
[----:B------:R-:W-:Y:S02]  /*15e0*/  MOV R12, R10 ;  /* 0x0000000a000c7202 */ /* 0x000fe40000000f00 */
.L_x_5896:
        /* <DEDUP_REMOVED lines=14> */
.L_x_5897:
[----:B------:R-:W2:Y:S01]  /*16d0*/  LDC.64 R144, c[0x0][0x3c0] ;  /* 0x0000f000ff907b82 */ /* 0x000ea20000000a00 */
[----:B------:R-:W-:-:S05]  /*16e0*/  IADD3 R3, PT, PT, R8, R3, RZ ;  /* 0x0000000308037210 */ /* 0x000fca0007ffe0ff */
[C---:B--2---:R-:W-:Y:S02]  /*16f0*/  IMAD R15, R3.reuse, R145, RZ ;  /* 0x00000091030f7224 */ /* 0x044fe400078e02ff */
[----:B------:R-:W-:-:S05]  /*1700*/  IMAD.WIDE.U32 R2, R3, R144, RZ ;  /* 0x0000009003027225 */ /* 0x000fca00078e00ff */
[----:B------:R-:W-:Y:S02]  /*1710*/  IADD3 R15, PT, PT, R3, R15, RZ ;  /* 0x0000000f030f7210 */ /* 0x000fe40007ffe0ff */
[----:B------:R-:W-:-:S07]  /*1720*/  MOV R14, R2 ;  /* 0x00000002000e7202 */ /* 0x000fce0000000f00 */
.L_x_5898:
[----:B------:R-:W2:Y:S01]  /*1730*/  LDC R9, c[0x0][0x3e8] ;  /* 0x0000fa00ff097b82 */ /* 0x000ea20000000800 */
[----:B------:R-:W-:Y:S01]  /*1740*/  IMAD.MOV.U32 R10, RZ, RZ, RZ ;  /* 0x000000ffff0a7224 */ /* 0x000fe200078e00ff */
        /* <DEDUP_REMOVED lines=8> */
[----:B------:R-:W-:Y:S01]  /*17d0*/  IMAD.WIDE.U32 R14, R6, R144, R14 ;  /* 0x00000090060e7225 */ /* 0x000fe200078e000e */
[----:B-1----:R-:W-:-:S05]  /*17e0*/  IADD3 R3, PT, PT, RZ, -R11, RZ ;  /* 0x8000000bff037210 */ /* 0x002fca0007ffe0ff */
        /* <DEDUP_REMOVED lines=13> */
[----:B------:R-:W-:Y:S02]  /*18c0*/  IMAD R11, R6, R135, R11 ;  /* 0x00000087060b7224 */ /* 0x000fe400078e020b */
[----:B------:R-:W-:-:S03]  /*18d0*/  IMAD.IADD R15, R15, 0x1, R13 ;  /* 0x000000010f0f7824 */ /* 0x000fc600078e020d */
[----:B------:R-:W-:-:S05]  /*18e0*/  IADD3 R17, PT, PT, R17, R11, RZ ;  /* 0x0000000b11117210 */ /* 0x000fca0007ffe0ff */
        /* <DEDUP_REMOVED lines=14> */
[----:B------:R-:W-:Y:S01]  /*19d0*/  IMAD.WIDE.U32 R12, R10, R2, R16 ;  /* 0x000000020a0c7225 */ /* 0x000fe200078e0010 */
[----:B------:R-:W-:-:S03]  /*19e0*/  MOV R16, R14 ;  /* 0x0000000e00107202 */ /* 0x000fc60000000f00 */
[C---:B------:R-:W-:Y:S02]  /*19f0*/  IMAD R3, R10.reuse, R3, R9 ;  /* 0x000000030a037224 */ /* 0x040fe400078e0209 */
[----:B------:R-:W-:Y:S01]  /*1a00*/  IMAD R5, R10, R5, R6 ;  /* 0x000000050a057224 */ /* 0x000fe200078e0206 */
[----:B------:R-:W-:Y:S02]  /*1a10*/  MOV R10, R12 ;  /* 0x0000000c000a7202 */ /* 0x000fe40000000f00 */
[----:B------:R-:W-:Y:S01]  /*1a20*/  IADD3 R8, PT, PT, R13, R3, RZ ;  /* 0x000000030d087210 */ /* 0x000fe20007ffe0ff */
[----:B------:R-:W-:-:S07]  /*1a30*/  IMAD.IADD R14, R15, 0x1, R5 ;  /* 0x000000010f0e7824 */ /* 0x000fce00078e0205 */
.L_x_5894:
[----:B------:R-:W-:Y:S01]  /*1a40*/  ISETP.NE.AND P0, PT, R7, -0x1, PT ;  /* 0xffffffff0700780c */ /* 0x000fe20003f05270 */
[----:B------:R-:W-:Y:S01]  /*1a50*/  IMAD.IADD R196, R87, 0x1, -R86 ;  /* 0x0000000157c47824 */ /* 0x000fe200078e0a56 */
[--C-:B------:R-:W-:Y:S01]  /*1a60*/  SHF.R.U32.HI R18, RZ, 0x3, R184.reuse ;  /* 0x00000003ff127819 */ /* 0x100fe200000116b8 */
[----:B------:R-:W-:Y:S01]  /*1a70*/  IMAD.SHL.U32 R153, R184, 0x8, RZ ;  /* 0x00000008b8997824 */ /* 0x000fe200078e00ff */
[----:B------:R-:W-:Y:S01]  /*1a80*/  MOV R19, RZ ;  /* 0x000000ff00137202 */ /* 0x000fe20000000f00 */
[----:B------:R-:W1:Y:S01]  /*1a90*/  LDCU.64 UR4, c[0x0][0x3c8] ;  /* 0x00007900ff0477ac */ /* 0x000e620008000a00 */
[CC--:B------:R-:W-:Y:S01]  /*1aa0*/  ISETP.GE.AND P5, PT, R18.reuse, R196.reuse, PT ;  /* 0x000000c41200720c */ /* 0x0c0fe20003fa6270 */
[C---:B------:R-:W-:Y:S01]  /*1ab0*/  VIADD R17, R18.reuse, 0x10 ;  /* 0x0000001012117836 */ /* 0x040fe20000000000 */
[----:B------:R-:W-:Y:S01]  /*1ac0*/  SHF.R.U32.HI R186, RZ, 0x1, R184 ;  /* 0x00000001ffba7819 */ /* 0x000fe200000116b8 */
[----:B------:R-:W-:Y:S01]  /*1ad0*/  IMAD.WIDE.U32 R38, R39, 0x40, R18 ;  /* 0x0000004027267825 */ /* 0x000fe200078e0012 */
[----:B------:R-:W-:Y:S01]  /*1ae0*/  LOP3.LUT R19, R153, 0x38, RZ, 0xc0, !PT ;  /* 0x0000003899137812 */ /* 0x000fe200078ec0ff */
[----:B------:R-:W2:Y:S01]  /*1af0*/  LDCU.64 UR6, c[0x0][0x388] ;  /* 0x00007100ff0677ac */ /* 0x000ea20008000a00 */
[----:B------:R-:W-:Y:S01]  /*1b00*/  ISETP.GE.AND P4, PT, R17, R196, PT ;  /* 0x000000c41100720c */ /* 0x000fe20003f86270 */
[----:B------:R-:W3:Y:S01]  /*1b10*/  @!P0 LDC.64 R4, c[0x0][0x398] ;  /* 0x0000e600ff048b82 */ /* 0x000ee20000000a00 */
[----:B------:R-:W-:Y:S01]  /*1b20*/  IADD3 R10, P1, PT, R19, R10, RZ ;  /* 0x0000000a130a7210 */ /* 0x000fe20007f3e0ff */
[----:B------:R-:W-:Y:S01]  /*1b30*/  VIADD R15, R18, 0x20 ;  /* 0x00000020120f7836 */ /* 0x000fe20000000000 */
[----:B------:R-:W-:Y:S01]  /*1b40*/  LOP3.LUT R152, R184, 0x8, RZ, 0xc0, !PT ;  /* 0x00000008b8987812 */ /* 0x000fe200078ec0ff */
[----:B------:R-:W-:Y:S01]  /*1b50*/  VIADD R154, R0, 0xffffffff ;  /* 0xffffffff009a7836 */ /* 0x000fe20000000000 */
[----:B------:R-:W-:Y:S01]  /*1b60*/  IADD3.X R11, PT, PT, RZ, R8, RZ, P1, !PT ;  /* 0x00000008ff0b7210 */ /* 0x000fe20000ffe4ff */
[----:B------:R-:W-:Y:S01]  /*1b70*/  IMAD.SHL.U32 R77, R134, 0x10, RZ ;  /* 0x00000010864d7824 */ /* 0x000fe200078e00ff */
[----:B------:R-:W-:Y:S01]  /*1b80*/  ISETP.GE.AND P1, PT, R15, R196, PT ;  /* 0x000000c40f00720c */ /* 0x000fe20003f26270 */
[----:B------:R-:W4:Y:S01]  /*1b90*/  @P0 LDC.64 R2, c[0x0][0x3b0] ;  /* 0x0000ec00ff020b82 */ /* 0x000f220000000a00 */
[----:B------:R-:W-:Y:S01]  /*1ba0*/  SHF.L.U32 R133, R154, 0x6, RZ ;  /* 0x000000069a857819 */ /* 0x000fe200000006ff */
[----:B------:R-:W-:Y:S01]  /*1bb0*/  IMAD.WIDE.U32 R10, R18, R134, R10 ;  /* 0x00000086120a7225 */ /* 0x000fe200078e000a */
[----:B------:R-:W-:-:S02]  /*1bc0*/  MOV R182, 0x20 ;  /* 0x0000002000b67802 */ /* 0x000fc40000000f00 */
[----:B------:R-:W-:Y:S01]  /*1bd0*/  MOV R146, 0x40 ;  /* 0x0000004000927802 */ /* 0x000fe20000000f00 */
[----:B------:R-:W-:Y:S01]  /*1be0*/  IMAD R203, R18, R135, R11 ;  /* 0x0000008712cb7224 */ /* 0x000fe200078e020b */
[----:B------:R-:W-:Y:S01]  /*1bf0*/  IADD3 R81, PT, PT, R78, R81, -R87 ;  /* 0x000000514e517210 */ /* 0x000fe20007ffe857 */
[----:B------:R-:W-:Y:S01]  /*1c00*/  IMAD.SHL.U32 R156, R184, 0x40, RZ ;  /* 0x00000040b89c7824 */ /* 0x000fe200078e00ff */
[----:B--2---:R-:W-:Y:S01]  /*1c10*/  LEA R202, P3, R10, UR6, 0x1 ;  /* 0x000000060aca7c11 */ /* 0x004fe2000f8608ff */
[----:B------:R-:W-:-:S03]  /*1c20*/  IMAD.SHL.U32 R183, R184, 0x20, RZ ;  /* 0x00000020b8b77824 */ /* 0x000fc600078e00ff */
[----:B------:R-:W-:Y:S01]  /*1c30*/  LEA.HI.X R203, R10, UR7, R203, 0x1, P3 ;  /* 0x000000070acb7c11 */ /* 0x000fe200098f0ccb */
[----:B------:R-:W2:Y:S01]  /*1c40*/  LDCU.64 UR6, c[0x0][0x390] ;  /* 0x00007200ff0677ac */ /* 0x000ea20008000a00 */
[----:B------:R-:W5:Y:S01]  /*1c50*/  @!P1 LDC.64 R10, c[0x0][0x3b0] ;  /* 0x0000ec00ff0a9b82 */ /* 0x000f620000000a00 */
[----:B---3--:R-:W-:Y:S01]  /*1c60*/  @!P0 IMAD.WIDE.U32 R20, R211, R4, RZ ;  /* 0x00000004d3148225 */ /* 0x008fe200078e00ff */
[----:B------:R-:W-:Y:S02]  /*1c70*/  @!P1 IADD3 R22, P3, PT, R38, 0x20, RZ ;  /* 0x0000002026169810 */ /* 0x000fe40007f7e0ff */
[----:B------:R-:W-:Y:S01]  /*1c80*/  LOP3.LUT R183, R183, 0x7c00, RZ, 0xc0, !PT ;  /* 0x00007c00b7b77812 */ /* 0x000fe200078ec0ff */
[----:B------:R-:W-:Y:S01]  /*1c90*/  @!P0 IMAD R6, R211, R5, R21 ;  /* 0x00000005d3068224 */ /* 0x000fe200078e0215 */
[----:B------:R-:W-:Y:S01]  /*1ca0*/  IADD3 R21, PT, PT, R18, 0x30, RZ ;  /* 0x0000003012157810 */ /* 0x000fe20007ffe0ff */
[----:B------:R-:W-:Y:S01]  /*1cb0*/  @!P0 IMAD.MOV.U32 R8, RZ, RZ, R20 ;  /* 0x000000ffff088224 */ /* 0x000fe200078e0014 */
[----:B------:R-:W3:Y:S01]  /*1cc0*/  @!P5 LDC.64 R4, c[0x0][0x3b0] ;  /* 0x0000ec00ff04db82 */ /* 0x000ee20000000a00 */
[----:B----4-:R-:W-:-:S04]  /*1cd0*/  @P0 IMAD.WIDE.U32 R12, R7, R2, RZ ;  /* 0x00000002070c0225 */ /* 0x010fc800078e00ff */
[----:B------:R-:W-:Y:S02]  /*1ce0*/  @P0 IMAD.MOV.U32 R8, RZ, RZ, R12 ;  /* 0x000000ffff080224 */ /* 0x000fe400078e000c */
[----:B------:R-:W-:Y:S01]  /*1cf0*/  @P0 IMAD R6, R7, R3, R13 ;  /* 0x0000000307060224 */ /* 0x000fe200078e020d */
[----:B------:R-:W-:Y:S01]  /*1d00*/  SHF.R.S32.HI R7, RZ, 0x1f, R28 ;  /* 0x0000001fff077819 */ /* 0x000fe2000001141c */
[----:B------:R-:W4:Y:S01]  /*1d10*/  @!P4 LDC.64 R2, c[0x0][0x3b0] ;  /* 0x0000ec00ff02cb82 */ /* 0x000f220000000a00 */
[----:B------:R-:W-:Y:S01]  /*1d20*/  IADD3 R8, P2, PT, R19, R8, RZ ;  /* 0x0000000813087210 */ /* 0x000fe20007f5e0ff */
[----:B------:R-:W-:Y:S01]  /*1d30*/  @!P1 IMAD.X R25, RZ, RZ, R39, P3 ;  /* 0x000000ffff199224 */ /* 0x000fe200018e0627 */
[----:B------:R-:W-:Y:S01]  /*1d40*/  ISETP.GE.AND P0, PT, R21, R196, PT ;  /* 0x000000c41500720c */ /* 0x000fe20003f06270 */
[----:B-1----:R-:W-:Y:S02]  /*1d50*/  IMAD R7, R7, UR4, RZ ;  /* 0x0000000407077c24 */ /* 0x002fe4000f8e02ff */
[----:B------:R-:W-:Y:S01]  /*1d60*/  IMAD.X R9, RZ, RZ, R6, P2 ;  /* 0x000000ffff097224 */ /* 0x000fe200010e0606 */
[----:B------:R-:W-:Y:S01]  /*1d70*/  @!P4 IADD3 R24, P2, PT, R38, 0x10, RZ ;  /* 0x000000102618c810 */ /* 0x000fe20007f5e0ff */
[----:B------:R-:W1:Y:S01]  /*1d80*/  @!P5 LDC.64 R12, c[0x0][0x380] ;  /* 0x0000e000ff0cdb82 */ /* 0x000e620000000a00 */
[----:B------:R-:W-:-:S02]  /*1d90*/  IMAD R7, R28, UR5, R7 ;  /* 0x000000051c077c24 */ /* 0x000fc4000f8e0207 */
[----:B------:R-:W-:Y:S01]  /*1da0*/  IMAD.WIDE.U32 R28, R28, UR4, R8 ;  /* 0x000000041c1c7c25 */ /* 0x000fe2000f8e0008 */
[----:B------:R-:W-:-:S03]  /*1db0*/  UMOV UR4, 0x400 ;  /* 0x0000040000047882 */ /* 0x000fc60000000000 */
[----:B------:R-:W-:Y:S01]  /*1dc0*/  @!P4 IMAD.X R31, RZ, RZ, R39, P2 ;  /* 0x000000ffff1fc224 */ /* 0x000fe200010e0627 */
[----:B------:R-:W2:Y:S01]  /*1dd0*/  S2UR UR5, SR_CgaCtaId ;  /* 0x00000000000579c3 */ /* 0x000ea20000008800 */
[C---:B------:R-:W-:Y:S01]  /*1de0*/  @!P0 IADD3 R20, P2, PT, R38.reuse, 0x30, RZ ;  /* 0x0000003026148810 */ /* 0x040fe20007f5e0ff */
[----:B---3--:R-:W-:Y:S01]  /*1df0*/  @!P5 IMAD R27, R39, R4, RZ ;  /* 0x00000004271bd224 */ /* 0x008fe200078e02ff */
[----:B------:R-:W-:Y:S01]  /*1e00*/  IADD3 R29, PT, PT, R29, R7, RZ ;  /* 0x000000071d1d7210 */ /* 0x000fe20007ffe0ff */
[----:B-----5:R-:W-:Y:S01]  /*1e10*/  @!P1 IMAD R25, R25, R10, RZ ;  /* 0x0000000a19199224 */ /* 0x020fe200078e02ff */
[-C--:B------:R-:W-:Y:S01]  /*1e20*/  @!P4 MOV R36, R28.reuse ;  /* 0x0000001c0024c202 */ /* 0x080fe20000000f00 */
[----:B------:R-:W-:Y:S01]  /*1e30*/  @!P5 IMAD R27, R38, R5, R27 ;  /* 0x00000005261bd224 */ /* 0x000fe200078e021b */
[----:B------:R-:W-:Y:S01]  /*1e40*/  @!P1 MOV R34, R28 ;  /* 0x0000001c00229202 */ /* 0x000fe20000000f00 */
[----:B------:R-:W3:Y:S01]  /*1e50*/  @!P0 LDC.64 R8, c[0x0][0x3b0] ;  /* 0x0000ec00ff088b82 */ /* 0x000ee20000000a00 */
[----:B------:R-:W-:-:S02]  /*1e60*/  @!P0 IMAD.X R23, RZ, RZ, R39, P2 ;  /* 0x000000ffff178224 */ /* 0x000fc400010e0627 */
[----:B------:R-:W-:-:S04]  /*1e70*/  @!P5 IMAD.WIDE.U32 R38, R38, R4, R28 ;  /* 0x000000042626d225 */ /* 0x000fc800078e001c */
[----:B----4-:R-:W-:Y:S01]  /*1e80*/  @!P4 IMAD R30, R31, R2, RZ ;  /* 0x000000021f1ec224 */ /* 0x010fe200078e02ff */
[----:B------:R-:W4:Y:S01]  /*1e90*/  @!P4 LDC.64 R6, c[0x0][0x380] ;  /* 0x0000e000ff06cb82 */ /* 0x000f220000000a00 */
[----:B------:R-:W-:Y:S01]  /*1ea0*/  @!P4 IMAD.MOV.U32 R37, RZ, RZ, R29 ;  /* 0x000000ffff25c224 */ /* 0x000fe200078e001d */
[----:B-1----:R-:W-:Y:S01]  /*1eb0*/  @!P5 LEA R26, P2, R38, R12, 0x1 ;  /* 0x0000000c261ad211 */ /* 0x002fe200078408ff */
[----:B------:R-:W-:Y:S02]  /*1ec0*/  @!P5 IMAD.IADD R32, R39, 0x1, R27 ;  /* 0x000000012720d824 */ /* 0x000fe400078e021b */
[C---:B------:R-:W-:Y:S02]  /*1ed0*/  @!P4 IMAD R12, R24.reuse, R3, R30 ;  /* 0x00000003180cc224 */ /* 0x040fe400078e021e */
[----:B------:R-:W-:Y:S01]  /*1ee0*/  @!P4 IMAD.WIDE.U32 R36, R24, R2, R36 ;  /* 0x000000021824c225 */ /* 0x000fe200078e0024 */
[----:B------:R-:W1:Y:S01]  /*1ef0*/  @!P1 LDC.64 R4, c[0x0][0x380] ;  /* 0x0000e000ff049b82 */ /* 0x000e620000000a00 */
[----:B------:R-:W-:Y:S01]  /*1f00*/  @!P5 LEA.HI.X R27, R38, R13, R32, 0x1, P2 ;  /* 0x0000000d261bd211 */ /* 0x000fe200010f0c20 */
[----:B--2---:R-:W-:Y:S01]  /*1f10*/  ULEA UR5, UR5, UR4, 0x18 ;  /* 0x0000000405057291 */ /* 0x004fe2000f8ec0ff */
[----:B------:R-:W-:Y:S01]  /*1f20*/  LOP3.LUT R13, R153, 0x1f8, RZ, 0xc0, !PT ;  /* 0x000001f8990d7812 */ /* 0x000fe200078ec0ff */
[----:B------:R-:W-:Y:S01]  /*1f30*/  @!P1 IMAD.MOV.U32 R35, RZ, RZ, R29 ;  /* 0x000000ffff239224 */ /* 0x000fe200078e001d */
[----:B------:R-:W2:Y:S01]  /*1f40*/  LDCU UR4, c[0x0][0x50c] ;  /* 0x0000a180ff0477ac */ /* 0x000ea20008000800 */
[C---:B------:R-:W-:Y:S01]  /*1f50*/  @!P1 IMAD R11, R22.reuse, R11, R25 ;  /* 0x0000000b160b9224 */ /* 0x040fe200078e0219 */
[----:B------:R-:W-:Y:S01]  /*1f60*/  LOP3.LUT R76, R13, 0x38, R184, 0x78, !PT ;  /* 0x000000380d4c7812 */ /* 0x000fe200078e78b8 */
[----:B------:R-:W5:Y:S01]  /*1f70*/  @!P0 LDC.64 R2, c[0x0][0x380] ;  /* 0x0000e000ff028b82 */ /* 0x000f620000000a00 */
[----:B------:R-:W-:-:S02]  /*1f80*/  @!P1 IMAD.WIDE.U32 R34, R22, R10, R34 ;  /* 0x0000000a16229225 */ /* 0x000fc400078e0022 */
[----:B------:R-:W-:Y:S02]  /*1f90*/  LOP3.LUT R76, R76, 0x1e00, R153, 0xf8, !PT ;  /* 0x00001e004c4c7812 */ /* 0x000fe400078ef899 */
[----:B---3--:R-:W-:Y:S02]  /*1fa0*/  @!P0 IMAD R23, R23, R8, RZ ;  /* 0x0000000817178224 */ /* 0x008fe400078e02ff */
[----:B------:R-:W-:Y:S01]  /*1fb0*/  LEA R76, R76, UR5, 0x1 ;  /* 0x000000054c4c7c11 */ /* 0x000fe2000f8e08ff */
[----:B------:R-:W-:Y:S01]  /*1fc0*/  @!P4 IMAD.IADD R12, R37, 0x1, R12 ;  /* 0x00000001250cc824 */ /* 0x000fe200078e020c */
[----:B----4-:R-:W-:Y:S01]  /*1fd0*/  @!P4 LEA R6, P3, R36, R6, 0x1 ;  /* 0x000000062406c211 */ /* 0x010fe200078608ff */
[----:B------:R-:W-:Y:S02]  /*1fe0*/  @!P1 IMAD.IADD R11, R35, 0x1, R11 ;  /* 0x00000001230b9824 */ /* 0x000fe400078e020b */
[C---:B------:R-:W-:Y:S01]  /*1ff0*/  @!P0 IMAD R9, R20.reuse, R9, R23 ;  /* 0x0000000914098224 */ /* 0x040fe200078e0217 */
[----:B------:R-:W-:Y:S01]  /*2000*/  @!PT LDS RZ, [RZ] ;  /* 0x00000000fffff984 */ /* 0x000fe20000000800 */
[----:B------:R-:W-:Y:S01]  /*2010*/  @!PT LDS RZ, [RZ] ;  /* 0x00000000fffff984 */ /* 0x000fe20000000800 */
[----:B------:R-:W-:Y:S01]  /*2020*/  @!PT LDS RZ, [RZ] ;  /* 0x00000000fffff984 */ /* 0x000fe20000000800 */
[----:B------:R-:W-:Y:S01]  /*2030*/  @!P5 LDGSTS.E.BYPASS.LTC128B.128 [R76], desc[UR14][R26.64] ;  /* 0x000000001a4cdfae */ /* 0x000fe2000b981a0e */
[----:B------:R-:W-:Y:S01]  /*2040*/  @!P0 IMAD.WIDE.U32 R28, R20, R8, R28 ;  /* 0x00000008141c8225 */ /* 0x000fe200078e001c */
[----:B------:R-:W-:-:S02]  /*2050*/  @!P4 LEA.HI.X R7, R36, R7, R12, 0x1, P3 ;  /* 0x000000072407c211 */ /* 0x000fc400018f0c0c */
[C---:B-1----:R-:W-:Y:S01]  /*2060*/  @!P1 LEA R10, P2, R34.reuse, R4, 0x1 ;  /* 0x00000004220a9211 */ /* 0x042fe200078408ff */
[----:B------:R-:W-:Y:S01]  /*2070*/  @!P5 LDGSTS.E.BYPASS.LTC128B.128 [R76+0x2000], desc[UR14][R26.64+0x80] ;  /* 0x020000801a4cdfae */ /* 0x000fe2000b981a0e */
[----:B------:R-:W-:Y:S01]  /*2080*/  IADD3 R4, PT, PT, -R133, R78, RZ ;  /* 0x0000004e85047210 */ /* 0x000fe20007ffe1ff */
[----:B------:R-:W-:Y:S01]  /*2090*/  @!P0 IMAD.IADD R9, R29, 0x1, R9 ;  /* 0x000000011d098824 */ /* 0x000fe200078e0209 */
[----:B------:R-:W-:Y:S01]  /*20a0*/  @!P1 LEA.HI.X R11, R34, R5, R11, 0x1, P2 ;  /* 0x00000005220b9211 */ /* 0x000fe200010f0c0b */
[----:B------:R-:W-:Y:S01]  /*20b0*/  @!P5 LDGSTS.E.BYPASS.LTC128B.128 [R76+0x4000], desc[UR14][R26.64+0x100] ;  /* 0x040001001a4cdfae */ /* 0x000fe2000b981a0e */
[----:B------:R-:W-:Y:S02]  /*20c0*/  ISETP.GE.AND P5, PT, R17, R4, PT ;  /* 0x000000041100720c */ /* 0x000fe40003fa6270 */
[----:B-----5:R-:W-:Y:S01]  /*20d0*/  @!P0 LEA R8, P2, R28, R2, 0x1 ;  /* 0x000000021c088211 */ /* 0x020fe200078408ff */
[----:B------:R-:W-:Y:S01]  /*20e0*/  @!P4 LDGSTS.E.BYPASS.LTC128B.128 [R76+0x800], desc[UR14][R6.64] ;  /* 0x00800000064ccfae */ /* 0x000fe2000b981a0e */
[----:B------:R-:W-:-:S02]  /*20f0*/  ISETP.GE.AND P6, PT, R18, R4, PT ;  /* 0x000000041200720c */ /* 0x000fc40003fc6270 */
[----:B------:R-:W-:Y:S01]  /*2100*/  @!P0 LEA.HI.X R9, R28, R3, R9, 0x1, P2 ;  /* 0x000000031c098211 */ /* 0x000fe200010f0c09 */
[----:B------:R-:W-:Y:S01]  /*2110*/  @!P4 LDGSTS.E.BYPASS.LTC128B.128 [R76+0x2800], desc[UR14][R6.64+0x80] ;  /* 0x02800080064ccfae */ /* 0x000fe2000b981a0e */
[-C--:B------:R-:W-:Y:S02]  /*2120*/  ISETP.GE.AND P3, PT, R21, R4.reuse, PT ;  /* 0x000000041500720c */ /* 0x080fe40003f66270 */
[----:B------:R-:W-:Y:S01]  /*2130*/  SHF.L.U64.HI R2, R134, 0x4, R135 ;  /* 0x0000000486027819 */ /* 0x000fe20000010287 */
[----:B------:R1:W-:Y:S01]  /*2140*/  @!P4 LDGSTS.E.BYPASS.LTC128B.128 [R76+0x4800], desc[UR14][R6.64+0x100] ;  /* 0x04800100064ccfae */ /* 0x0003e2000b981a0e */
[-C--:B------:R-:W-:Y:S02]  /*2150*/  ISETP.GE.AND P4, PT, R15, R4.reuse, PT ;  /* 0x000000040f00720c */ /* 0x080fe40003f86270 */
[----:B------:R-:W-:Y:S01]  /*2160*/  ISETP.GE.AND P2, PT, R17, R4, PT ;  /* 0x000000041100720c */ /* 0x000fe20003f46270 */
[----:B------:R-:W-:Y:S04]  /*2170*/  @!P1 LDGSTS.E.BYPASS.LTC128B.128 [R76+0x1000], desc[UR14][R10.64] ;  /* 0x010000000a4c9fae */ /* 0x000fe8000b981a0e */
[----:B------:R-:W-:Y:S02]  /*2180*/  @!P1 LDGSTS.E.BYPASS.LTC128B.128 [R76+0x3000], desc[UR14][R10.64+0x80] ;  /* 0x030000800a4c9fae */ /* 0x000fe4000b981a0e */
[----:B------:R-:W-:-:S02]  /*2190*/  @!P3 IMAD R3, R135, 0x60, RZ ;  /* 0x000000608703b824 */ /* 0x000fc400078e02ff */
[----:B------:R3:W-:Y:S01]  /*21a0*/  @!P1 LDGSTS.E.BYPASS.LTC128B.128 [R76+0x5000], desc[UR14][R10.64+0x100] ;  /* 0x050001000a4c9fae */ /* 0x0007e2000b981a0e */
[----:B------:R-:W-:Y:S01]  /*21b0*/  @!P3 IMAD.WIDE.U32 R12, R134, 0x60, R202 ;  /* 0x00000060860cb825 */ /* 0x000fe200078e00ca */
[----:B------:R-:W-:Y:S02]  /*21c0*/  IADD3 R16, P1, PT, R19, R16, RZ ;  /* 0x0000001013107210 */ /* 0x000fe40007f3e0ff */
[----:B------:R-:W-:Y:S01]  /*21d0*/  @!P0 LDGSTS.E.BYPASS.LTC128B.128 [R76+0x1800], desc[UR14][R8.64] ;  /* 0x01800000084c8fae */ /* 0x000fe2000b981a0e */
[----:B------:R-:W-:Y:S01]  /*21e0*/  @!P3 IMAD.IADD R13, R13, 0x1, R3 ;  /* 0x000000010d0db824 */ /* 0x000fe200078e0203 */
[----:B------:R-:W-:Y:S01]  /*21f0*/  IADD3.X R17, PT, PT, RZ, R14, RZ, P1, !PT ;  /* 0x0000000eff117210 */ /* 0x000fe20000ffe4ff */
[----:B------:R-:W-:Y:S01]  /*2200*/  IMAD.SHL.U32 R3, R144, 0x10, RZ ;  /* 0x0000001090037824 */ /* 0x000fe200078e00ff */
[----:B------:R-:W-:Y:S01]  /*2210*/  @!P0 LDGSTS.E.BYPASS.LTC128B.128 [R76+0x3800], desc[UR14][R8.64+0x80] ;  /* 0x03800080084c8fae */ /* 0x000fe2000b981a0e */
[----:B------:R-:W-:-:S03]  /*2220*/  IMAD.WIDE.U32 R16, R18, R144, R16 ;  /* 0x0000009012107225 */ /* 0x000fc600078e0010 */
[----:B------:R4:W-:Y:S01]  /*2230*/  @!P0 LDGSTS.E.BYPASS.LTC128B.128 [R76+0x5800], desc[UR14][R8.64+0x100] ;  /* 0x05800100084c8fae */ /* 0x0009e2000b981a0e */
[CC--:B-1----:R-:W-:Y:S01]  /*2240*/  @!P5 LEA R6, P0, R77.reuse, R202.reuse, 0x1 ;  /* 0x000000ca4d06d211 */ /* 0x0c2fe200078008ff */
[----:B------:R-:W-:Y:S01]  /*2250*/  IMAD R19, R18, R145, R17 ;  /* 0x0000009112137224 */ /* 0x000fe200078e0211 */
[C---:B------:R-:W-:Y:S02]  /*2260*/  LEA R204, P1, R16.reuse, UR6, 0x1 ;  /* 0x0000000610cc7c11 */ /* 0x040fe4000f8208ff */
[----:B------:R-:W-:Y:S02]  /*2270*/  @!P5 LEA.HI.X R7, R77, R203, R2, 0x1, P0 ;  /* 0x000000cb4d07d211 */ /* 0x000fe400000f0c02 */
[----:B------:R-:W-:Y:S02]  /*2280*/  LEA.HI.X R205, R16, UR7, R19, 0x1, P1 ;  /* 0x0000000710cd7c11 */ /* 0x000fe400088f0c13 */
[----:B---3--:R-:W-:-:S04]  /*2290*/  @!P4 LEA R10, P0, R134, R202, 0x6 ;  /* 0x000000ca860ac211 */ /* 0x008fc800078030ff */
[----:B------:R-:W-:Y:S02]  /*22a0*/  @!P4 LEA.HI.X R11, R134, R203, R135, 0x6, P0 ;  /* 0x000000cb860bc211 */ /* 0x000fe400000f3487 */
[----:B------:R-:W-:Y:S02]  /*22b0*/  ISETP.GE.AND P0, PT, R21, R4, PT ;  /* 0x000000041500720c */ /* 0x000fe40003f06270 */
[----:B----4-:R-:W-:Y:S01]  /*22c0*/  @!P6 MOV R8, R202 ;  /* 0x000000ca0008e202 */ /* 0x010fe20000000f00 */
[----:B------:R-:W-:-:S05]  /*22d0*/  @!P6 IMAD.MOV.U32 R9, RZ, RZ, R203 ;  /* 0x000000ffff09e224 */ /* 0x000fca00078e00cb */
[----:B------:R-:W-:Y:S05]  /*22e0*/  @!P6 LDGSTS.E.BYPASS.LTC128B.128 [R76+0x6000], desc[UR14][R8.64] ;  /* 0x06000000084cefae */ /* 0x000fea000b981a0e */
[----:B------:R-:W-:Y:S01]  /*22f0*/  @!P0 IMAD R5, R145, 0x60, RZ ;  /* 0x0000006091058824 */ /* 0x000fe200078e02ff */
        /* <DEDUP_REMOVED lines=10> */
[----:B-1----:R-:W-:-:S03]  /*23a0*/  @!P2 LEA R8, P1, R3, R204, 0x1 ;  /* 0x000000cc0308a211 */ /* 0x002fc600078208ff */
[----:B------:R-:W-:Y:S04]  /*23b0*/  @!P3 LDGSTS.E.BYPASS.LTC128B.128 [R76+0x7800], desc[UR14][R12.64] ;  /* 0x078000000c4cbfae */ /* 0x000fe8000b981a0e */
[----:B------:R-:W-:Y:S04]  /*23c0*/  @!P3 LDGSTS.E.BYPASS.LTC128B.128 [R76+0x9800], desc[UR14][R12.64+0x80] ;  /* 0x098000800c4cbfae */ /* 0x000fe8000b981a0e */
[----:B------:R1:W-:Y:S01]  /*23d0*/  @!P3 LDGSTS.E.BYPASS.LTC128B.128 [R76+0xb800], desc[UR14][R12.64+0x100] ;  /* 0x0b8001000c4cbfae */ /* 0x0003e2000b981a0e */
[----:B------:R-:W-:Y:S02]  /*23e0*/  ISETP.GE.AND P3, PT, R15, R4, PT ;  /* 0x000000040f00720c */ /* 0x000fe40003f66270 */
[----:B---3--:R-:W-:Y:S01]  /*23f0*/  SHF.L.U64.HI R6, R144, 0x4, R145 ;  /* 0x0000000490067819 */ /* 0x008fe20000010291 */
[----:B------:R-:W0:Y:S01]  /*2400*/  LDGDEPBAR ;  /* 0x00000000000079af */ /* 0x000e220000000000 */
[----:B------:R-:W-:-:S02]  /*2410*/  SHF.R.U32.HI R7, RZ, 0x4, R184 ;  /* 0x00000004ff077819 */ /* 0x000fc400000116b8 */
[----:B------:R-:W-:Y:S02]  /*2420*/  @!P2 LEA.HI.X R9, R3, R205, R6, 0x1, P1 ;  /* 0x000000cd0309a211 */ /* 0x000fe400008f0c06 */
[----:B------:R-:W-:Y:S02]  /*2430*/  LOP3.LUT R6, R156, 0x1c0, RZ, 0xc0, !PT ;  /* 0x000001c09c067812 */ /* 0x000fe400078ec0ff */
[----:B------:R-:W-:Y:S02]  /*2440*/  SHF.L.U32 R7, R7, 0xa, RZ ;  /* 0x0000000a07077819 */ /* 0x000fe400000006ff */
[----:B------:R-:W-:Y:S01]  /*2450*/  LOP3.LUT R147, R6, 0x38, R153, 0xf8, !PT ;  /* 0x0000003806937812 */ /* 0x000fe200078ef899 */
[----:B----4-:R-:W-:Y:S01]  /*2460*/  @!P0 IMAD.WIDE.U32 R10, R144, 0x60, R204 ;  /* 0x00000060900a8825 */ /* 0x010fe200078e00cc */
[----:B------:R-:W-:Y:S02]  /*2470*/  LOP3.LUT R6, R183, 0x200, R156, 0xf8, !PT ;  /* 0x00000200b7067812 */ /* 0x000fe400078ef89c */
[----:B------:R-:W-:Y:S01]  /*2480*/  LOP3.LUT R7, R7, 0x400, RZ, 0xc0, !PT ;  /* 0x0000040007077812 */ /* 0x000fe200078ec0ff */
[----:B------:R-:W-:Y:S01]  /*2490*/  @!P0 IMAD.IADD R5, R11, 0x1, R5 ;  /* 0x000000010b058824 */ /* 0x000fe200078e0205 */
[----:B------:R-:W-:-:S02]  /*24a0*/  @!P0 MOV R4, R10 ;  /* 0x0000000a00048202 */ /* 0x000fc40000000f00 */
[----:B------:R-:W-:Y:S02]  /*24b0*/  LOP3.LUT R10, R186, 0x8, RZ, 0xc0, !PT ;  /* 0x00000008ba0a7812 */ /* 0x000fe400078ec0ff */
[C---:B------:R-:W-:Y:S02]  /*24c0*/  LOP3.LUT R152, R147.reuse, R152, RZ, 0x3c, !PT ;  /* 0x0000009893987212 */ /* 0x040fe400078e3cff */
[----:B------:R-:W-:Y:S01]  /*24d0*/  LOP3.LUT R3, R147, R10, RZ, 0x3c, !PT ;  /* 0x0000000a93037212 */ /* 0x000fe200078e3cff */
[----:B------:R-:W-:-:S04]  /*24e0*/  DEPBAR.LE SB0, 0x0 ;  /* 0x000080000000791a */ /* 0x000fc80000000000 */
[----:B------:R-:W-:Y:S01]  /*24f0*/  BAR.SYNC.DEFER_BLOCKING 0x0 ;  /* 0x0000000000007b1d */ /* 0x000fe20000010000 */
[----:B-1----:R-:W-:Y:S01]  /*2500*/  @!P3 LEA R12, P1, R144, R204, 0x6 ;  /* 0x000000cc900cb211 */ /* 0x002fe200078230ff */
[----:B------:R-:W-:Y:S02]  /*2510*/  IMAD.IADD R6, R3, 0x1, R6 ;  /* 0x0000000103067824 */ /* 0x000fe400078e0206 */
[----:B------:R-:W-:Y:S01]  /*2520*/  IMAD R85, R152, 0x2, R7 ;  /* 0x0000000298557824 */ /* 0x000fe200078e0207 */
[----:B------:R-:W-:Y:S02]  /*2530*/  @!P3 LEA.HI.X R13, R144, R205, R145, 0x6, P1 ;  /* 0x000000cd900db211 */ /* 0x000fe400008f3491 */
[----:B------:R-:W-:Y:S01]  /*2540*/  LEA R91, R6, UR5, 0x1 ;  /* 0x00000005065b7c11 */ /* 0x000fe2000f8e08ff */
[----:B------:R-:W-:-:S03]  /*2550*/  VIADD R83, R85, UR5 ;  /* 0x0000000555537c36 */ /* 0x000fc60008000000 */
[----:B------:R-:W-:Y:S01]  /*2560*/  IADD3 R88, PT, PT, R91, R172, RZ ;  /* 0x000000ac5b587210 */ /* 0x000fe20007ffe0ff */
        /* <DEDUP_REMOVED lines=47> */
[----:B------:R-:W5:Y:S04]  /*2860*/  LDSM.16.M88.4 R56, [R85+UR5+0x7000] ;  /* 0x007000055538783b */ /* 0x000f680008000200 */
[----:B------:R-:W2:Y:S04]  /*2870*/  LDSM.16.M88.4 R28, [R85+UR5+0x7800] ;  /* 0x00780005551c783b */ /* 0x000ea80008000200 */
[----:B------:R-:W-:Y:S04]  /*2880*/  LDSM.16.M88.4 R64, [R88] ;  /* 0x000000005840783b */ /* 0x000fe80000000200 */
[----:B------:R-:W2:Y:S04]  /*2890*/  LDSM.16.M88.4 R32, [R82+0x6000] ;  /* 0x006000005220783b */ /* 0x000ea80000000200 */
[----:B------:R-:W2:Y:S04]  /*28a0*/  LDSM.16.M88.4 R8, [R82+0x6800] ;  /* 0x006800005208783b */ /* 0x000ea80000000200 */
[----:B---3--:R-:W3:Y:S04]  /*28b0*/  LDSM.16.M88.4 R4, [R82+0x7000] ;  /* 0x007000005204783b */ /* 0x008ee80000000200 */
[----:B------:R-:W3:Y:S04]  /*28c0*/  LDSM.16.M88.4 R68, [R82+0x7800] ;  /* 0x007800005244783b */ /* 0x000ee80000000200 */
[----:B------:R-:W-:Y:S01]  /*28d0*/  LDSM.16.M88.4 R44, [R83+0x6000] ;  /* 0x00600000532c783b */ /* 0x000fe20000000200 */
[C---:B----4-:R-:W-:Y:S03]  /*28e0*/  HMMA.16816.F32.BF16 R24, R48.reuse, R20, RZ ;  /* 0x000000143018723c */ /* 0x050fe600000418ff */
[----:B------:R-:W-:Y:S04]  /*28f0*/  LDSM.16.M88.4 R40, [R83+0x6800] ;  /* 0x006800005328783b */ /* 0x000fe80000000200 */
[----:B------:R-:W-:Y:S01]  /*2900*/  LDSM.16.M88.4 R72, [R84] ;  /* 0x000000005448783b */ /* 0x000fe20000000200 */
[C---:B-1----:R-:W-:Y:S03]  /*2910*/  HMMA.16816.F32.BF16 R16, R48.reuse, R12, RZ ;  /* 0x0000000c3010723c */ /* 0x042fe600000418ff */
[----:B------:R-:W-:Y:S04]  /*2920*/  LDSM.16.M88.4 R36, [R83+0x7000] ;  /* 0x007000005324783b */ /* 0x000fe80000000200 */
[----:B------:R-:W0:Y:S01]  /*2930*/  LDGDEPBAR ;  /* 0x00000000000079af */ /* 0x000e220000000000 */
[C---:B-----5:R-:W-:Y:S08]  /*2940*/  HMMA.16816.F32.BF16 R60, R48.reuse, R56, RZ ;  /* 0x00000038303c723c */ /* 0x060ff000000418ff */
[C---:B------:R-:W-:Y:S08]  /*2950*/  HMMA.16816.F32.BF16 R20, R48.reuse, R22, RZ ;  /* 0x000000163014723c */ /* 0x040ff000000418ff */
[C---:B------:R-:W-:Y:S08]  /*2960*/  HMMA.16816.F32.BF16 R12, R48.reuse, R14, RZ ;  /* 0x0000000e300c723c */ /* 0x040ff000000418ff */
[C---:B------:R-:W-:Y:S08]  /*2970*/  HMMA.16816.F32.BF16 R56, R48.reuse, R58, RZ ;  /* 0x0000003a3038723c */ /* 0x040ff000000418ff */
[C---:B--2---:R-:W-:Y:S08]  /*2980*/  HMMA.16816.F32.BF16 R52, R48.reuse, R28, RZ ;  /* 0x0000001c3034723c */ /* 0x044ff000000418ff */
        /* <DEDUP_REMOVED lines=138> */
[----:B------:R-:W2:Y:S01]  /*3230*/  LDSM.16.M88.4 R16, [R80+0xb800] ;  /* 0x00b800005010783b */ /* 0x000ea20000000200 */
[----:B------:R-:W-:-:S04]  /*3240*/  DEPBAR.LE SB0, 0x0 ;  /* 0x000080000000791a */ /* 0x000fc80000000000 */
[----:B------:R-:W1:Y:S02]  /*3250*/  MUFU.TANH R21, R21 ;  /* 0x0000001500157308 */ /* 0x000e640000002400 */
[C---:B-----5:R-:W-:Y:S03]  /*3260*/  HMMA.16816.F32.BF16 R52, R36.reuse, R48, R52 ;  /* 0x000000302434723c */ /* 0x060fe60000041834 */
[----:B------:R-:W-:Y:S01]  /*3270*/  FMUL.FTZ R22, R28, UR4 ;  /* 0x000000041c167c20 */ /* 0x000fe20008410000 */
[----:B------:R-:W-:Y:S01]  /*3280*/  FMUL.FTZ R28, R29, UR4 ;  /* 0x000000041d1c7c20 */ /* 0x000fe20008410000 */
[----:B------:R-:W-:Y:S01]  /*3290*/  FMUL.FTZ R29, R31, UR4 ;  /* 0x000000041f1d7c20 */ /* 0x000fe20008410000 */
[----:B------:R-:W-:Y:S01]  /*32a0*/  SHF.R.U32.HI R31, RZ, 0x2, R184 ;  /* 0x00000002ff1f7819 */ /* 0x000fe200000116b8 */
[----:B------:R-:W-:Y:S01]  /*32b0*/  FMUL.FTZ R25, R30, UR4 ;  /* 0x000000041e197c20 */ /* 0x000fe20008410000 */
[----:B------:R-:W-:Y:S01]  /*32c0*/  HMMA.16816.F32.BF16 R64, R36, R50, R64 ;  /* 0x000000322440723c */ /* 0x000fe20000041840 */
[----:B------:R-:W2:Y:S01]  /*32d0*/  MUFU.TANH R23, R23 ;  /* 0x0000001700177308 */ /* 0x000ea20000002400 */
[----:B------:R-:W-:Y:S01]  /*32e0*/  LOP3.LUT R31, R31, 0x7, RZ, 0xc0, !PT ;  /* 0x000000071f1f7812 */ /* 0x000fe200078ec0ff */
        /* <DEDUP_REMOVED lines=16> */
[----:B--2---:R-:W-:Y:S01]  /*33f0*/  HMMA.16816.F32.BF16 R52, R40, R16, R52 ;  /* 0x000000102834723c */ /* 0x004fe20000041834 */
[----:B------:R-:W-:-:S02]  /*3400*/  LOP3.LUT R16, R186, 0x1f0, RZ, 0xc0, !PT ;  /* 0x000001f0ba107812 */ /* 0x000fc400078ec0ff */
[----:B------:R-:W-:Y:S01]  /*3410*/  FMUL.FTZ R5, R68, UR4 ;  /* 0x0000000444057c20 */ /* 0x000fe20008410000 */
[----:B------:R-:W-:Y:S01]  /*3420*/  FMUL.FTZ R10, R69, UR4 ;  /* 0x00000004450a7c20 */ /* 0x000fe20008410000 */
[----:B------:R-:W-:Y:S01]  /*3430*/  FMUL.FTZ R13, R70, UR4 ;  /* 0x00000004460d7c20 */ /* 0x000fe20008410000 */
[----:B------:R-:W-:Y:S01]  /*3440*/  FMUL.FTZ R11, R71, UR4 ;  /* 0x00000004470b7c20 */ /* 0x000fe20008410000 */
[----:B------:R-:W-:Y:S01]  /*3450*/  IADD3 R16, PT, PT, R31, R16, R86 ;  /* 0x000000101f107210 */ /* 0x000fe20007ffe056 */
[----:B------:R-:W-:Y:S01]  /*3460*/  HMMA.16816.F32.BF16 R64, R40, R18, R64 ;  /* 0x000000122840723c */ /* 0x000fe20000041840 */
[----:B------:R-:W2:Y:S02]  /*3470*/  MUFU.TANH R8, R8 ;  /* 0x0000000800087308 */ /* 0x000ea40000002400 */
[----:B------:R-:W-:Y:S01]  /*3480*/  FMUL.FTZ R14, R56, UR4 ;  /* 0x00000004380e7c20 */ /* 0x000fe20008410000 */
[----:B------:R-:W-:Y:S01]  /*3490*/  FMUL.FTZ R26, R57, UR4 ;  /* 0x00000004391a7c20 */ /* 0x000fe20008410000 */
[----:B------:R-:W-:Y:S01]  /*34a0*/  FMUL.FTZ R6, R58, UR4 ;  /* 0x000000043a067c20 */ /* 0x000fe20008410000 */
[----:B------:R-:W-:Y:S01]  /*34b0*/  FMUL.FTZ R7, R59, UR4 ;  /* 0x000000043b077c20 */ /* 0x000fe20008410000 */
[----:B------:R-:W-:-:S02]  /*34c0*/  IADD3 R81, PT, PT, R16, 0x1, R81 ;  /* 0x0000000110517810 */ /* 0x000fc40007ffe051 */
[----:B------:R-:W1:Y:S01]  /*34d0*/  MUFU.TANH R4, R4 ;  /* 0x0000000400047308 */ /* 0x000e620000002400 */
[-C--:B------:R-:W-:Y:S01]  /*34e0*/  IADD3 R79, PT, PT, R16, R78.reuse, -R79 ;  /* 0x0000004e104f7210 */ /* 0x080fe20007ffe84f */
[----:B------:R-:W-:Y:S01]  /*34f0*/  FMUL.FTZ R27, R52, UR4 ;  /* 0x00000004341b7c20 */ /* 0x000fe20008410000 */
[----:B------:R-:W-:Y:S01]  /*3500*/  FMUL.FTZ R32, R53, UR4 ;  /* 0x0000000435207c20 */ /* 0x000fe20008410000 */
[----:B------:R-:W-:Y:S01]  /*3510*/  FMUL.FTZ R17, R54, UR4 ;  /* 0x0000000436117c20 */ /* 0x000fe20008410000 */
[----:B------:R-:W-:Y:S01]  /*3520*/  FMUL.FTZ R15, R55, UR4 ;  /* 0x00000004370f7c20 */ /* 0x000fe20008410000 */
[C---:B------:R-:W-:Y:S02]  /*3530*/  VIMNMX R199, PT, PT, R81.reuse, R78, PT ;  /* 0x0000004e51c77248 */ /* 0x040fe40003fe0100 */
[----:B------:R-:W1:Y:S01]  /*3540*/  MUFU.TANH R5, R5 ;  /* 0x0000000500057308 */ /* 0x000e620000002400 */
[----:B------:R-:W-:Y:S01]  /*3550*/  VIADDMNMX R197, R81, 0x8, R78, PT ;  /* 0x0000000851c57846 */ /* 0x000fe2000380014e */
[----:B------:R-:W-:Y:S01]  /*3560*/  FMUL.FTZ R33, R64, UR4 ;  /* 0x0000000440217c20 */ /* 0x000fe20008410000 */
[----:B------:R-:W-:Y:S01]  /*3570*/  FMUL.FTZ R35, R65, UR4 ;  /* 0x0000000441237c20 */ /* 0x000fe20008410000 */
[----:B------:R-:W-:Y:S01]  /*3580*/  FMUL.FTZ R19, R66, UR4 ;  /* 0x0000000442137c20 */ /* 0x000fe20008410000 */
[----:B------:R-:W-:Y:S01]  /*3590*/  FMUL.FTZ R67, R67, UR4 ;  /* 0x0000000443437c20 */ /* 0x000fe20008410000 */
[----:B------:R-:W-:-:S02]  /*35a0*/  VIMNMX R200, PT, PT, RZ, R79, !PT ;  /* 0x0000004fffc87248 */ /* 0x000fc40007fe0100 */
[----:B------:R-:W1:Y:S01]  /*35b0*/  MUFU.TANH R10, R10 ;  /* 0x0000000a000a7308 */ /* 0x000e620000002400 */
[----:B------:R-:W-:-:S07]  /*35c0*/  VIADDMNMX R198, R79, 0x8, RZ, !PT ;  /* 0x000000084fc67846 */ /* 0x000fce00078001ff */
        /* <DEDUP_REMOVED lines=27> */
.L_x_5900:
        /* <DEDUP_REMOVED lines=60> */
.L_x_5901:
        /* <DEDUP_REMOVED lines=24> */
.L_x_5899:
        /* <DEDUP_REMOVED lines=25> */
[C---:B------:R-:W-:Y:S01]  /*3e50*/  VIADD R41, R49.reuse, 0x29 ;  /* 0x0000002931297836 */ /* 0x040fe20000000000 */
[----:B------:R-:W-:Y:S01]  /*3e60*/  FSEL R24, R24, -INF , P4 ;  /* 0xff80000018187808 */ /* 0x000fe20002000000 */
[----:B------:R-:W-:Y:S01]  /*3e70*/  VIADD R43, R49, 0x30 ;  /* 0x00000030312b7836 */ /* 0x000fe20000000000 */
[----:B------:R-:W-:-:S02]  /*3e80*/  ISETP.GE.AND P4, PT, R45, R200, PT ;  /* 0x000000c82d00720c */ /* 0x000fc40003f86270 */
[----:B------:R-:W-:Y:S02]  /*3e90*/  FSEL R30, R24, -INF , !P1 ;  /* 0xff800000181e7808 */ /* 0x000fe40004800000 */
[-C--:B------:R-:W-:Y:S02]  /*3ea0*/  ISETP.GE.AND P1, PT, R44, R200.reuse, PT ;  /* 0x000000c82c00720c */ /* 0x080fe40003f26270 */
[----:B-1----:R-:W-:Y:S02]  /*3eb0*/  FSEL R18, R22, -INF , P4 ;  /* 0xff80000016127808 */ /* 0x002fe40002000000 */
[----:B------:R-:W-:Y:S02]  /*3ec0*/  ISETP.GE.AND P4, PT, R44, R199, PT ;  /* 0x000000c72c00720c */ /* 0x000fe40003f86270 */
[----:B------:R-:W-:Y:S02]  /*3ed0*/  FSEL R16, R28, -INF , P1 ;  /* 0xff8000001c107808 */ /* 0x000fe40000800000 */
[----:B------:R-:W-:-:S02]  /*3ee0*/  ISETP.GE.AND P1, PT, R42, R200, PT ;  /* 0x000000c82a00720c */ /* 0x000fc40003f26270 */
[----:B------:R-:W-:Y:S02]  /*3ef0*/  FSEL R16, R16, -INF , !P4 ;  /* 0xff80000010107808 */ /* 0x000fe40006000000 */
[----:B------:R-:W-:Y:S02]  /*3f00*/  ISETP.GE.AND P4, PT, R40, R200, PT ;  /* 0x000000c82800720c */ /* 0x000fe40003f86270 */
[----:B------:R-:W-:Y:S02]  /*3f10*/  FSEL R38, R38, -INF , !P6 ;  /* 0xff80000026267808 */ /* 0x000fe40007000000 */
[-C--:B------:R-:W-:Y:S02]  /*3f20*/  ISETP.GE.AND P6, PT, R47, R199.reuse, PT ;  /* 0x000000c72f00720c */ /* 0x080fe40003fc6270 */
[----:B------:R-:W-:Y:S02]  /*3f30*/  FSEL R12, R12, -INF , P1 ;  /* 0xff8000000c0c7808 */ /* 0x000fe40000800000 */
[----:B------:R-:W-:-:S02]  /*3f40*/  ISETP.GE.AND P1, PT, R40, R199, PT ;  /* 0x000000c72800720c */ /* 0x000fc40003f26270 */
[----:B------:R-:W-:Y:S02]  /*3f50*/  FSEL R9, R9, -INF , P4 ;  /* 0xff80000009097808 */ /* 0x000fe40002000000 */
[----:B------:R-:W-:Y:S02]  /*3f60*/  FSEL R36, R20, -INF , !P6 ;  /* 0xff80000014247808 */ /* 0x000fe40007000000 */
[-C--:B------:R-:W-:Y:S02]  /*3f70*/  ISETP.GE.AND P4, PT, R37, R200.reuse, PT ;  /* 0x000000c82500720c */ /* 0x080fe40003f86270 */
[----:B------:R-:W-:Y:S01]  /*3f80*/  FSEL R20, R9, -INF , !P1 ;  /* 0xff80000009147808 */ /* 0x000fe20004800000 */
[----:B------:R-:W-:Y:S01]  /*3f90*/  VIADD R9, R49, 0x38 ;  /* 0x0000003831097836 */ /* 0x000fe20000000000 */
[C---:B------:R-:W-:Y:S02]  /*3fa0*/  ISETP.GE.AND P1, PT, R2.reuse, R200, PT ;  /* 0x000000c80200720c */ /* 0x040fe40003f26270 */
[----:B------:R-:W-:Y:S01]  /*3fb0*/  FSEL R226, R5, -INF , P4 ;  /* 0xff80000005e27808 */ /* 0x000fe20002000000 */
        /* <DEDUP_REMOVED lines=8> */
[----:B------:R-:W-:Y:S02]  /*4040*/  FSEL R14, R14, -INF , P1 ;  /* 0xff8000000e0e7808 */ /* 0x000fe40000800000 */
[-C--:B------:R-:W-:Y:S02]  /*4050*/  ISETP.GE.AND P6, PT, R42, R199.reuse, PT ;  /* 0x000000c72a00720c */ /* 0x080fe40003fc6270 */
[----:B------:R-:W-:Y:S02]  /*4060*/  ISETP.GE.AND P1, PT, R41, R199, PT ;  /* 0x000000c72900720c */ /* 0x000fe40003f26270 */
[----:B------:R-:W-:Y:S02]  /*4070*/  FSEL R26, R26, -INF , P4 ;  /* 0xff8000001a1a7808 */ /* 0x000fe40002000000 */
[----:B------:R-:W-:Y:S02]  /*4080*/  FSEL R22, R12, -INF , !P6 ;  /* 0xff8000000c167808 */ /* 0x000fe40007000000 */
[----:B------:R-:W-:-:S02]  /*4090*/  FSEL R210, R26, -INF , !P1 ;  /* 0xff8000001ad27808 */ /* 0x000fc40004800000 */
[-C--:B------:R-:W-:Y:S02]  /*40a0*/  ISETP.GE.AND P6, PT, R37, R199.reuse, PT ;  /* 0x000000c72500720c */ /* 0x080fe40003fc6270 */
[-C--:B------:R-:W-:Y:S02]  /*40b0*/  ISETP.GE.AND P1, PT, R5, R200.reuse, PT ;  /* 0x000000c80500720c */ /* 0x080fe40003f26270 */
[----:B------:R-:W-:Y:S02]  /*40c0*/  ISETP.GE.AND P4, PT, R43, R200, PT ;  /* 0x000000c82b00720c */ /* 0x000fe40003f86270 */
[----:B------:R-:W-:Y:S02]  /*40d0*/  FSEL R226, R226, -INF , !P6 ;  /* 0xff800000e2e27808 */ /* 0x000fe40007000000 */
[----:B------:R-:W-:Y:S02]  /*40e0*/  FSEL R32, R32, -INF , P1 ;  /* 0xff80000020207808 */ /* 0x000fe40000800000 */
[----:B------:R-:W-:-:S02]  /*40f0*/  ISETP.GE.AND P6, PT, R39, R199, PT ;  /* 0x000000c72700720c */ /* 0x000fc40003fc6270 */
[----:B------:R-:W-:Y:S02]  /*4100*/  ISETP.GE.AND P1, PT, R9, R200, PT ;  /* 0x000000c80900720c */ /* 0x000fe40003f26270 */
[----:B------:R-:W-:Y:S01]  /*4110*/  FSEL R208, R27, -INF , P4 ;  /* 0xff8000001bd07808 */ /* 0x000fe20002000000 */
[----:B------:R-:W-:Y:S01]  /*4120*/  VIADD R27, R49, 0x39 ;  /* 0x00000039311b7836 */ /* 0x000fe20000000000 */
[----:B------:R-:W-:Y:S02]  /*4130*/  ISETP.GE.AND P4, PT, R5, R199, PT ;  /* 0x000000c70500720c */ /* 0x000fe40003f86270 */
[----:B------:R-:W-:Y:S02]  /*4140*/  ISETP.GE.AND P0, PT, R49, R198, PT ;  /* 0x000000c63100720c */ /* 0x000fe40003f06270 */
[----:B------:R-:W-:Y:S02]  /*4150*/  FSEL R214, R14, -INF , !P6 ;  /* 0xff8000000ed67808 */ /* 0x000fe40007000000 */
[----:B------:R-:W-:-:S02]  /*4160*/  FSEL R33, R33, -INF , P1 ;  /* 0xff80000021217808 */ /* 0x000fc40000800000 */
[-C--:B------:R-:W-:Y:S02]  /*4170*/  ISETP.GE.AND P6, PT, R43, R199.reuse, PT ;  /* 0x000000c72b00720c */ /* 0x080fe40003fc6270 */
[----:B------:R-:W-:Y:S02]  /*4180*/  ISETP.GE.AND P1, PT, R48, R198, PT ;  /* 0x000000c63000720c */ /* 0x000fe40003f26270 */
[----:B------:R-:W-:Y:S02]  /*4190*/  FSEL R206, R32, -INF , !P4 ;  /* 0xff80000020ce7808 */ /* 0x000fe40006000000 */
[----:B------:R-:W-:Y:S02]  /*41a0*/  FSEL R32, R73, -INF , P0 ;  /* 0xff80000049207808 */ /* 0x000fe40000000000 */
[----:B------:R-:W-:Y:S02]  /*41b0*/  FSEL R208, R208, -INF , !P6 ;  /* 0xff800000d0d07808 */ /* 0x000fe40007000000 */
[----:B------:R-:W-:-:S02]  /*41c0*/  ISETP.GE.AND P4, PT, R9, R199, PT ;  /* 0x000000c70900720c */ /* 0x000fc40003f86270 */
[----:B------:R-:W-:Y:S02]  /*41d0*/  ISETP.GE.AND P0, PT, R47, R198, PT ;  /* 0x000000c62f00720c */ /* 0x000fe40003f06270 */
[----:B------:R-:W-:Y:S02]  /*41e0*/  FSEL R28, R74, -INF , P1 ;  /* 0xff8000004a1c7808 */ /* 0x000fe40000800000 */
[----:B------:R-:W-:Y:S02]  /*41f0*/  ISETP.GE.AND P6, PT, R27, R200, PT ;  /* 0x000000c81b00720c */ /* 0x000fe40003fc6270 */
[----:B------:R-:W-:Y:S02]  /*4200*/  ISETP.GE.AND P1, PT, R46, R198, PT ;  /* 0x000000c62e00720c */ /* 0x000fe40003f26270 */
[----:B------:R-:W-:Y:S02]  /*4210*/  ISETP.GE.AND P3, PT, R49, R197, PT ;  /* 0x000000c53100720c */ /* 0x000fe40003f66270 */
[----:B------:R-:W-:-:S02]  /*4220*/  FSEL R194, R33, -INF , !P4 ;  /* 0xff80000021c27808 */ /* 0x000fc40006000000 */
[----:B------:R-:W-:Y:S02]  /*4230*/  FSEL R21, R21, -INF , P0 ;  /* 0xff80000015157808 */ /* 0x000fe40000000000 */
[----:B------:R-:W-:Y:S02]  /*4240*/  FSEL R35, R35, -INF , P6 ;  /* 0xff80000023237808 */ /* 0x000fe40003000000 */
[----:B------:R-:W-:Y:S02]  /*4250*/  ISETP.GE.AND P4, PT, R27, R199, PT ;  /* 0x000000c71b00720c */ /* 0x000fe40003f86270 */
        /* <DEDUP_REMOVED lines=8> */
[----:B------:R-:W-:-:S02]  /*42e0*/  ISETP.GE.AND P4, PT, R46, R197, PT ;  /* 0x000000c52e00720c */ /* 0x000fc40003f86270 */
[-C--:B------:R-:W-:Y:S02]  /*42f0*/  ISETP.GE.AND P0, PT, R42, R198.reuse, PT ;  /* 0x000000c62a00720c */ /* 0x080fe40003f06270 */
[----:B------:R-:W-:Y:S02]  /*4300*/  FSEL R12, R29, -INF , P1 ;  /* 0xff8000001d0c7808 */ /* 0x000fe40000800000 */
[----:B------:R-:W-:Y:S02]  /*4310*/  ISETP.GE.AND P1, PT, R40, R198, PT ;  /* 0x000000c62800720c */ /* 0x000fe40003f26270 */
[----:B------:R-:W-:Y:S02]  /*4320*/  FSEL R28, R28, -INF , !P6 ;  /* 0xff8000001c1c7808 */ /* 0x000fe40007000000 */
[----:B------:R-:W-:Y:S02]  /*4330*/  FSEL R26, R21, -INF , !P3 ;  /* 0xff800000151a7808 */ /* 0x000fe40005800000 */
[----:B------:R-:W-:-:S02]  /*4340*/  ISETP.GE.AND P6, PT, R45, R197, PT ;  /* 0x000000c52d00720c */ /* 0x000fc40003fc6270 */
[-C--:B------:R-:W-:Y:S02]  /*4350*/  ISETP.GE.AND P3, PT, R44, R197.reuse, PT ;  /* 0x000000c52c00720c */ /* 0x080fe40003f66270 */
[----:B------:R-:W-:Y:S02]  /*4360*/  FSEL R24, R23, -INF , !P4 ;  /* 0xff80000017187808 */ /* 0x000fe40006000000 */
[----:B------:R-:W-:Y:S02]  /*4370*/  FSEL R8, R8, -INF , P0 ;  /* 0xff80000008087808 */ /* 0x000fe40000000000 */
[----:B------:R-:W-:Y:S02]  /*4380*/  ISETP.GE.AND P4, PT, R42, R197, PT ;  /* 0x000000c52a00720c */ /* 0x000fe40003f86270 */
[----:B------:R-:W-:Y:S02]  /*4390*/  ISETP.GE.AND P0, PT, R37, R198, PT ;  /* 0x000000c62500720c */ /* 0x000fe40003f06270 */
[----:B------:R-:W-:-:S02]  /*43a0*/  FSEL R4, R4, -INF , P1 ;  /* 0xff80000004047808 */ /* 0x000fc40000800000 */
[----:B------:R-:W-:Y:S02]  /*43b0*/  ISETP.GE.AND P1, PT, R2, R198, PT ;  /* 0x000000c60200720c */ /* 0x000fe40003f26270 */
[----:B------:R-:W-:Y:S02]  /*43c0*/  FSEL R14, R14, -INF , !P6 ;  /* 0xff8000000e0e7808 */ /* 0x000fe40007000000 */
[----:B------:R-:W-:Y:S02]  /*43d0*/  FSEL R12, R12, -INF , !P3 ;  /* 0xff8000000c0c7808 */ /* 0x000fe40005800000 */
[-C--:B------:R-:W-:Y:S02]  /*43e0*/  ISETP.GE.AND P6, PT, R40, R197.reuse, PT ;  /* 0x000000c52800720c */ /* 0x080fe40003fc6270 */
[----:B------:R-:W-:Y:S02]  /*43f0*/  ISETP.GE.AND P3, PT, R37, R197, PT ;  /* 0x000000c52500720c */ /* 0x000fe40003f66270 */
[----:B------:R-:W-:-:S02]  /*4400*/  FSEL R10, R8, -INF , !P4 ;  /* 0xff800000080a7808 */ /* 0x000fc40006000000 */
[----:B------:R-:W-:Y:S02]  /*4410*/  FSEL R13, R13, -INF , P0 ;  /* 0xff8000000d0d7808 */ /* 0x000fe40000000000 */
[----:B------:R-:W-:Y:S02]  /*4420*/  ISETP.GE.AND P4, PT, R2, R197, PT ;  /* 0x000000c50200720c */ /* 0x000fe40003f86270 */
[----:B------:R-:W-:Y:S02]  /*4430*/  ISETP.GE.AND P0, PT, R39, R198, PT ;  /* 0x000000c62700720c */ /* 0x000fe40003f06270 */
[----:B------:R-:W-:Y:S02]  /*4440*/  FSEL R11, R11, -INF , P1 ;  /* 0xff8000000b0b7808 */ /* 0x000fe40000800000 */
[----:B------:R-:W-:Y:S02]  /*4450*/  FSEL R8, R4, -INF , !P6 ;  /* 0xff80000004087808 */ /* 0x000fe40007000000 */
[----:B------:R-:W-:-:S02]  /*4460*/  FSEL R222, R13, -INF , !P3 ;  /* 0xff8000000dde7808 */ /* 0x000fc40005800000 */
[----:B------:R-:W-:Y:S02]  /*4470*/  ISETP.GE.AND P6, PT, R39, R197, PT ;  /* 0x000000c52700720c */ /* 0x000fe40003fc6270 */
[----:B------:R-:W-:Y:S02]  /*4480*/  ISETP.GE.AND P3, PT, R41, R198, PT ;  /* 0x000000c62900720c */ /* 0x000fe40003f66270 */
[----:B------:R-:W-:Y:S02]  /*4490*/  FSEL R216, R11, -INF , !P4 ;  /* 0xff8000000bd87808 */ /* 0x000fe40006000000 */
[----:B------:R-:W-:Y:S02]  /*44a0*/  FSEL R6, R6, -INF , P0 ;  /* 0xff80000006067808 */ /* 0x000fe40000000000 */
[----:B------:R-:W-:Y:S02]  /*44b0*/  FMNMX3.FTZ R11, R38, R34, R36, !PT ;  /* 0x00000022260b7276 */ /* 0x000fe40007810024 */
[----:B------:R-:W-:-:S02]  /*44c0*/  FSEL R7, R7, -INF , P3 ;  /* 0xff80000007077808 */ /* 0x000fc40001800000 */
[----:B------:R-:W-:Y:S02]  /*44d0*/  FSEL R220, R6, -INF , !P6 ;  /* 0xff80000006dc7808 */ /* 0x000fe40007000000 */
[----:B------:R-:W-:Y:S02]  /*44e0*/  FMNMX3.FTZ R11, R11, R30, R18, !PT ;  /* 0x0000001e0b0b7276 */ /* 0x000fe40007810012 */
[C---:B------:R-:W-:Y:S02]  /*44f0*/  ISETP.GE.AND P3, PT, R5.reuse, R198, PT ;  /* 0x000000c60500720c */ /* 0x040fe40003f66270 */
[----:B------:R-:W-:Y:S02]  /*4500*/  ISETP.GE.AND P6, PT, R5, R197, PT ;  /* 0x000000c50500720c */ /* 0x000fe40003fc6270 */
[----:B------:R-:W-:Y:S02]  /*4510*/  FMNMX3.FTZ R5, R32, R28, R26, !PT ;  /* 0x0000001c20057276 */ /* 0x000fe4000781001a */
[----:B------:R-:W-:-:S02]  /*4520*/  FMNMX3.FTZ R11, R11, R16, R22, !PT ;  /* 0x000000100b0b7276 */ /* 0x000fc40007810016 */
[----:B------:R-:W-:Y:S02]  /*4530*/  FMNMX3.FTZ R5, R5, R24, R14, !PT ;  /* 0x0000001805057276 */ /* 0x000fe4000781000e */
[-C--:B------:R-:W-:Y:S02]  /*4540*/  ISETP.GE.AND P1, PT, R41, R197.reuse, PT ;  /* 0x000000c52900720c */ /* 0x080fe40003f26270 */
[----:B------:R-:W-:Y:S02]  /*4550*/  ISETP.GE.AND P4, PT, R43, R198, PT ;  /* 0x000000c62b00720c */ /* 0x000fe40003f86270 */
[----:B------:R-:W-:Y:S02]  /*4560*/  FMNMX3.FTZ R11, R11, R20, R226, !PT ;  /* 0x000000140b0b7276 */ /* 0x000fe400078100e2 */
[----:B------:R-:W-:Y:S02]  /*4570*/  FMNMX3.FTZ R5, R5, R12, R10, !PT ;  /* 0x0000000c05057276 */ /* 0x000fe4000781000a */
[----:B------:R-:W-:-:S02]  /*4580*/  ISETP.GE.AND P0, PT, R43, R197, PT ;  /* 0x000000c52b00720c */ /* 0x000fc40003f06270 */
[----:B------:R-:W-:Y:S02]  /*4590*/  FSEL R218, R7, -INF , !P1 ;  /* 0xff80000007da7808 */ /* 0x000fe40004800000 */
[----:B------:R-:W-:Y:S02]  /*45a0*/  FSEL R17, R17, -INF , P4 ;  /* 0xff80000011117808 */ /* 0x000fe40002000000 */
[----:B------:R-:W-:Y:S02]  /*45b0*/  FMNMX3.FTZ R11, R11, R224, R214, !PT ;  /* 0x000000e00b0b7276 */ /* 0x000fe400078100d6 */
[----:B------:R-:W-:Y:S02]  /*45c0*/  ISETP.GE.AND P1, PT, R9, R198, PT ;  /* 0x000000c60900720c */ /* 0x000fe40003f26270 */
[----:B------:R-:W-:Y:S02]  /*45d0*/  FMNMX3.FTZ R5, R5, R8, R222, !PT ;  /* 0x0000000805057276 */ /* 0x000fe400078100de */
[----:B------:R-:W-:-:S02]  /*45e0*/  FSEL R190, R17, -INF , !P0 ;  /* 0xff80000011be7808 */ /* 0x000fc40004000000 */
[----:B------:R-:W-:Y:S02]  /*45f0*/  FMNMX3.FTZ R11, R11, R210, R208, !PT ;  /* 0x000000d20b0b7276 */ /* 0x000fe400078100d0 */
[----:B------:R-:W-:Y:S02]  /*4600*/  ISETP.GE.AND P4, PT, R9, R197, PT ;  /* 0x000000c50900720c */ /* 0x000fe40003f86270 */
[----:B------:R-:W-:Y:S02]  /*4610*/  ISETP.GE.AND P0, PT, R27, R198, PT ;  /* 0x000000c61b00720c */ /* 0x000fe40003f06270 */
[----:B------:R-:W-:Y:S02]  /*4620*/  FSEL R15, R15, -INF , P3 ;  /* 0xff8000000f0f7808 */ /* 0x000fe40001800000 */
[----:B------:R-:W-:Y:S02]  /*4630*/  FSEL R19, R19, -INF , P1 ;  /* 0xff80000013137808 */ /* 0x000fe40000800000 */
        /* <DEDUP_REMOVED lines=34> */
[----:B------:R-:W-:Y:S01]  /*4860*/  LDSM.16.MT88.4 R72, [R185+0x10000] ;  /* 0x01000000b948783b */ /* 0x000fe20000004200 */
[C---:B------:R-:W-:Y:S01]  /*4870*/  FSETP.NEU.FTZ.AND P0, PT, R3.reuse, -INF , PT ;  /* 0xff8000000300780b */ /* 0x040fe20003f1d000 */
[----:B------:R-:W-:Y:S01]  /*4880*/  FMUL.FTZ R175, R3, UR4 ;  /* 0x0000000403af7c20 */ /* 0x000fe20008410000 */
[--C-:B------:R-:W-:Y:S01]  /*4890*/  FFMA.FTZ R174, R38, UR4, -R179.reuse ;  /* 0x0000000426ae7c23 */ /* 0x100fe200080108b3 */
[----:B------:R-:W2:Y:S01]  /*48a0*/  LDSM.16.MT88.4 R56, [R173+0xe000] ;  /* 0x00e00000ad38783b */ /* 0x000ea20000004200 */
        /* <DEDUP_REMOVED lines=24> */
[----:B------:R-:W2:Y:S01]  /*4a30*/  LDSM.16.MT88.4 R12, [R173+0xc800] ;  /* 0x00c80000ad0c783b */ /* 0x000ea20000004200 */
[----:B------:R-:W-:Y:S01]  /*4a40*/  MUFU.EX2 R170, R170 ;  /* 0x000000aa00aa7308 */ /* 0x000fe20000000800 */
[--C-:B------:R-:W-:Y:S01]  /*4a50*/  FFMA.FTZ R181, R226, UR4, -R179.reuse ;  /* 0x00000004e2b57c23 */ /* 0x100fe200080108b3 */
[----:B----4-:R-:W-:Y:S01]  /*4a60*/  F2FP.BF16.F32.PACK_AB R96, R169, R174 ;  /* 0x000000aea960723e */ /* 0x010fe200000010ff */
[----:B------:R-:W4:Y:S01]  /*4a70*/  LDSM.16.MT88.4 R8, [R185+0x10800] ;  /* 0x01080000b908783b */ /* 0x000f220000004200 */
[----:B------:R-:W1:Y:S01]  /*4a80*/  MUFU.EX2 R167, R167 ;  /* 0x000000a700a77308 */ /* 0x000e620000000800 */
[----:B------:R-:W-:Y:S01]  /*4a90*/  FFMA.FTZ R187, R210, UR4, -R179 ;  /* 0x00000004d2bb7c23 */ /* 0x000fe200080108b3 */
[--C-:B------:R-:W-:Y:S01]  /*4aa0*/  FFMA.FTZ R191, R216, UR4, -R175.reuse ;  /* 0x00000004d8bf7c23 */ /* 0x100fe200080108af */
[----:B------:R-:W4:Y:S01]  /*4ab0*/  LDSM.16.MT88.4 R148, [R177+0xe800] ;  /* 0x00e80000b194783b */ /* 0x000f220000004200 */
        /* <DEDUP_REMOVED lines=10> */
[----:B-1----:R-:W-:Y:S01]  /*4b60*/  F2FP.BF16.F32.PACK_AB R97, R167, R170 ;  /* 0x000000aaa761723e */ /* 0x002fe200000010ff */
[----:B------:R-:W-:Y:S01]  /*4b70*/  LDSM.16.MT88.4 R32, [R171+0xc800] ;  /* 0x00c80000ab20783b */ /* 0x000fe20000004200 */
[----:B------:R-:W1:Y:S01]  /*4b80*/  MUFU.EX2 R161, R161 ;  /* 0x000000a100a17308 */ /* 0x000e620000000800 */
[----:B------:R-:W-:Y:S01]  /*4b90*/  FFMA.FTZ R217, R192, UR4, -R179 ;  /* 0x00000004c0d97c23 */ /* 0x000fe200080108b3 */
[--C-:B------:R-:W-:Y:S01]  /*4ba0*/  FFMA.FTZ R178, R178, UR4, -R175.reuse ;  /* 0x00000004b2b27c23 */ /* 0x100fe200080108af */
[----:B------:R-:W-:Y:S01]  /*4bb0*/  LDSM.16.MT88.4 R28, [R185+0xe800] ;  /* 0x00e80000b91c783b */ /* 0x000fe20000004200 */
[----:B------:R-:W-:Y:S01]  /*4bc0*/  MUFU.EX2 R160, R160 ;  /* 0x000000a000a07308 */ /* 0x000fe20000000800 */
[----:B------:R-:W-:Y:S01]  /*4bd0*/  FFMA.FTZ R188, R188, UR4, -R175 ;  /* 0x00000004bcbc7c23 */ /* 0x000fe200080108af */
[----:B-----5:R-:W-:Y:S01]  /*4be0*/  F2FP.BF16.F32.PACK_AB R99, R163, R166 ;  /* 0x000000a6a363723e */ /* 0x020fe200000010ff */
        /* <DEDUP_REMOVED lines=8> */
[----:B------:R-:W-:Y:S01]  /*4c70*/  FADD.FTZ R166, R166, R167 ;  /* 0x000000a7a6a67221 */ /* 0x000fe20000010000 */
[----:B------:R-:W5:Y:S01]  /*4c80*/  MUFU.EX2 R159, R159 ;  /* 0x0000009f009f7308 */ /* 0x000f620000000800 */
[----:B------:R-:W-:Y:S01]  /*4c90*/  ISETP.GT.AND P0, PT, R154, R201, PT ;  /* 0x000000c99a00720c */ /* 0x000fe20003f04270 */
[----:B------:R-:W-:Y:S01]  /*4ca0*/  FADD.FTZ R165, R165, R168 ;  /* 0x000000a8a5a57221 */ /* 0x000fe20000010000 */
[----:B------:R-:W-:Y:S01]  /*4cb0*/  FADD.FTZ R163, R163, R166 ;  /* 0x000000a6a3a37221 */ /* 0x000fe20000010000 */
        /* <DEDUP_REMOVED lines=15> */
[C---:B---3--:R-:W-:Y:S08]  /*4db0*/  HMMA.16816.F32.BF16 R104, R96.reuse, R100, RZ ;  /* 0x000000646068723c */ /* 0x048ff000000418ff */
        /* <DEDUP_REMOVED lines=231> */
.L_x_5903:
[----:B------:R-:W-:Y:S01]  /*5c30*/  UMOV UR4, URZ ;  /* 0x000000ff00047c82 */ /* 0x000fe20008000000 */
[----:B------:R-:W-:Y:S01]  /*5c40*/  IMAD.SHL.U32 R4, R144, 0x40, RZ ;  /* 0x0000004090047824 */ /* 0x000fe200078e00ff */
[----:B------:R-:W-:-:S05]  /*5c50*/  IADD3 R5, P0, PT, RZ, -UR4, RZ ;  /* 0x80000004ff057c10 */ /* 0x000fca000ff1e0ff */
[----:B------:R-:W-:-:S05]  /*5c60*/  IMAD.X R4, RZ, RZ, ~R4, P0 ;  /* 0x000000ffff047224 */ /* 0x000fca00000e0e04 */
[----:B------:R-:W-:-:S04]  /*5c70*/  SHF.R.S64 R5, R5, 0x1f, R4 ;  /* 0x0000001f05057819 */ /* 0x000fc80000001004 */
[----:B------:R-:W-:-:S04]  /*5c80*/  IADD3 R204, P0, PT, R5, R204, RZ ;  /* 0x000000cc05cc7210 */ /* 0x000fc80007f1e0ff */
[----:B------:R-:W-:-:S09]  /*5c90*/  LEA.HI.X.SX32 R205, R4, R205, 0x1, P0 ;  /* 0x000000cd04cd7211 */ /* 0x000fd200000f0eff */
.L_x_5904:
        /* <DEDUP_REMOVED lines=9> */
[----:B------:R-:W-:Y:S01]  /*5d30*/  LOP3.LUT R4, R186, 0x8, RZ, 0xc0, !PT ;  /* 0x00000008ba047812 */ /* 0x000fe200078ec0ff */
[----:B-1----:R-:W-:Y:S01]  /*5d40*/  USHF.L.U32 UR4, UR6, 0x5, URZ ;  /* 0x0000000506047899 */ /* 0x002fe200080006ff */
[----:B------:R-:W-:Y:S01]  /*5d50*/  LOP3.LUT R156, R183, 0x200, R156, 0xf8, !PT ;  /* 0x00000200b79c7812 */ /* 0x000fe200078ef89c */
[----:B------:R-:W-:Y:S01]  /*5d60*/  USHF.L.U64.HI UR7, UR6, 0x5, UR7 ;  /* 0x0000000506077899 */ /* 0x000fe20008010207 */
[----:B------:R-:W-:Y:S01]  /*5d70*/  @!PT LDS RZ, [RZ] ;  /* 0x00000000fffff984 */ /* 0x000fe20000000800 */
[----:B------:R-:W-:Y:S01]  /*5d80*/  @!PT LDS RZ, [RZ] ;  /* 0x00000000fffff984 */ /* 0x000fe20000000800 */
[----:B------:R-:W-:Y:S01]  /*5d90*/  @!PT LDS RZ, [RZ] ;  /* 0x00000000fffff984 */ /* 0x000fe20000000800 */
[----:B------:R-:W-:Y:S01]  /*5da0*/  LDGSTS.E.BYPASS.LTC128B.128 [R177+0xc000], desc[UR14][R204.64] ;  /* 0x0c000000ccb17fae */ /* 0x000fe2000b981a0e */
[----:B------:R-:W-:Y:S02]  /*5db0*/  LEA R181, R152, R181, 0x1 ;  /* 0x000000b598b57211 */ /* 0x000fe400078e08ff */
[----:B------:R-:W-:Y:S01]  /*5dc0*/  IADD3 R6, P0, PT, R204, UR4, RZ ;  /* 0x00000004cc067c10 */ /* 0x000fe2000ff1e0ff */
[----:B------:R-:W-:Y:S01]  /*5dd0*/  LDGSTS.E.BYPASS.LTC128B.128 [R177+0xe000], desc[UR14][R204.64+0x80] ;  /* 0x0e000080ccb17fae */ /* 0x000fe2000b981a0e */
[----:B------:R-:W-:-:S02]  /*5de0*/  LOP3.LUT R4, R156, R147, R4, 0xf6, !PT ;  /* 0x000000939c047212 */ /* 0x000fc400078ef604 */
[----:B------:R-:W-:Y:S01]  /*5df0*/  IADD3.X R7, PT, PT, R205, UR7, RZ, P0, !PT ;  /* 0x00000007cd077c10 */ /* 0x000fe200087fe4ff */
[----:B------:R-:W-:Y:S01]  /*5e00*/  LDGSTS.E.BYPASS.LTC128B.128 [R177+0x10000], desc[UR14][R204.64+0x100] ;  /* 0x10000100ccb17fae */ /* 0x000fe2000b981a0e */
[----:B------:R-:W-:Y:S02]  /*5e10*/  IADD3 R10, P0, PT, R6, UR4, RZ ;  /* 0x00000004060a7c10 */ /* 0x000fe4000ff1e0ff */
[----:B------:R-:W-:Y:S01]  /*5e20*/  LEA R189, R4, UR5, 0x1 ;  /* 0x0000000504bd7c11 */ /* 0x000fe2000f8e08ff */
[----:B------:R-:W-:Y:S01]  /*5e30*/  LDGSTS.E.BYPASS.LTC128B.128 [R177+0xc800], desc[UR14][R6.64] ;  /* 0x0c80000006b17fae */ /* 0x000fe2000b981a0e */
[----:B------:R-:W-:Y:S02]  /*5e40*/  IADD3.X R11, PT, PT, R7, UR7, RZ, P0, !PT ;  /* 0x00000007070b7c10 */ /* 0x000fe400087fe4ff */
[----:B------:R-:W-:Y:S01]  /*5e50*/  IADD3 R8, P0, PT, R10, UR4, RZ ;  /* 0x000000040a087c10 */ /* 0x000fe2000ff1e0ff */
[----:B------:R-:W-:Y:S01]  /*5e60*/  LDGSTS.E.BYPASS.LTC128B.128 [R177+0xe800], desc[UR14][R6.64+0x80] ;  /* 0x0e80008006b17fae */ /* 0x000fe2000b981a0e */
[----:B------:R-:W-:Y:S01]  /*5e70*/  IADD3 R137, PT, PT, R181, UR5, RZ ;  /* 0x00000005b5897c10 */ /* 0x000fe2000fffe0ff */
[----:B------:R-:W1:Y:S01]  /*5e80*/  LDCU UR4, c[0x0][0x50c] ;  /* 0x0000a180ff0477ac */ /* 0x000e620008000800 */
[----:B------:R-:W-:Y:S01]  /*5e90*/  IADD3.X R9, PT, PT, R11, UR7, RZ, P0, !PT ;  /* 0x000000070b097c10 */ /* 0x000fe200087fe4ff */
[----:B------:R-:W-:Y:S01]  /*5ea0*/  LDGSTS.E.BYPASS.LTC128B.128 [R177+0x10800], desc[UR14][R6.64+0x100] ;  /* 0x1080010006b17fae */ /* 0x000fe2000b981a0e */
[----:B------:R-:W-:-:S02]  /*5eb0*/  IADD3 R188, PT, PT, R172, R189, RZ ;  /* 0x000000bdacbc7210 */ /* 0x000fc40007ffe0ff */
[-C--:B------:R-:W-:Y:S01]  /*5ec0*/  IADD3 R180, PT, PT, R172, R137.reuse, RZ ;  /* 0x00000089acb47210 */ /* 0x080fe20007ffe0ff */
[----:B------:R-:W-:Y:S01]  /*5ed0*/  LDGSTS.E.BYPASS.LTC128B.128 [R177+0xd000], desc[UR14][R10.64] ;  /* 0x0d0000000ab17fae */ /* 0x000fe2000b981a0e */
[C---:B------:R-:W-:Y:S02]  /*5ee0*/  IADD3 R178, PT, PT, R146.reuse, R137, RZ ;  /* 0x0000008992b27210 */ /* 0x040fe40007ffe0ff */
[----:B------:R-:W-:Y:S01]  /*5ef0*/  IADD3 R185, PT, PT, R146, R189, RZ ;  /* 0x000000bd92b97210 */ /* 0x000fe20007ffe0ff */
[----:B------:R-:W-:Y:S01]  /*5f00*/  LDGSTS.E.BYPASS.LTC128B.128 [R177+0xf000], desc[UR14][R10.64+0x80] ;  /* 0x0f0000800ab17fae */ /* 0x000fe2000b981a0e */
[C---:B------:R-:W-:Y:S02]  /*5f10*/  IADD3 R179, PT, PT, R172.reuse, R178, RZ ;  /* 0x000000b2acb37210 */ /* 0x040fe40007ffe0ff */
[----:B------:R-:W-:Y:S01]  /*5f20*/  IADD3 R187, PT, PT, R172, R185, RZ ;  /* 0x000000b9acbb7210 */ /* 0x000fe20007ffe0ff */
[----:B------:R-:W-:Y:S04]  /*5f30*/  LDGSTS.E.BYPASS.LTC128B.128 [R177+0x11000], desc[UR14][R10.64+0x100] ;  /* 0x110001000ab17fae */ /* 0x000fe8000b981a0e */
        /* <DEDUP_REMOVED lines=292> */
.L_x_5906:
[----:B------:R-:W-:Y:S01]  /*7180*/  UMOV UR4, URZ ;  /* 0x000000ff00047c82 */ /* 0x000fe20008000000 */
[----:B------:R-:W-:Y:S01]  /*7190*/  IMAD.SHL.U32 R18, R134, 0x40, RZ ;  /* 0x0000004086127824 */ /* 0x000fe200078e00ff */
[----:B------:R-:W-:-:S05]  /*71a0*/  IADD3 R26, P0, PT, RZ, -UR4, RZ ;  /* 0x80000004ff1a7c10 */ /* 0x000fca000ff1e0ff */
[----:B------:R-:W-:-:S05]  /*71b0*/  IMAD.X R18, RZ, RZ, ~R18, P0 ;  /* 0x000000ffff127224 */ /* 0x000fca00000e0e12 */
[----:B------:R-:W-:-:S04]  /*71c0*/  SHF.R.S64 R31, R26, 0x1f, R18 ;  /* 0x0000001f1a1f7819 */ /* 0x000fc80000001012 */
[----:B------:R-:W-:-:S04]  /*71d0*/  IADD3 R202, P0, PT, R31, R202, RZ ;  /* 0x000000ca1fca7210 */ /* 0x000fc80007f1e0ff */
[----:B------:R-:W-:-:S09]  /*71e0*/  LEA.HI.X.SX32 R203, R18, R203, 0x1, P0 ;  /* 0x000000cb12cb7211 */ /* 0x000fd200000f0eff */
.L_x_5907:
        /* <DEDUP_REMOVED lines=24> */
.L_x_5905:
[----:B--2---:R-:W-:Y:S01]  /*7370*/  IMAD R140, R0, 0x40, R176 ;  /* 0x00000040008c7824 */ /* 0x004fe200078e02b0 */
[----:B------:R-:W2:Y:S01]  /*7380*/  S2UR UR6, SR_CgaCtaId ;  /* 0x00000000000679c3 */ /* 0x000ea20000008800 */
[----:B------:R-:W3:Y:S01]  /*7390*/  LDCU UR4, c[0x0][0x45c] ;  /* 0x00008b80ff0477ac */ /* 0x000ee20008000800 */
[----:B------:R-:W-:Y:S01]  /*73a0*/  SEL R155, R182, 0xffffffe0, !P5 ;  /* 0xffffffe0b69b7807 */ /* 0x000fe20006800000 */
[C---:B------:R-:W-:Y:S01]  /*73b0*/  VIADD R26, R140.reuse, 0xffffff80 ;  /* 0xffffff808c1a7836 */ /* 0x040fe20000000000 */
[C---:B------:R-:W-:Y:S01]  /*73c0*/  IADD3 R18, PT, PT, R140.reuse, -0x7f, RZ ;  /* 0xffffff818c127810 */ /* 0x040fe20007ffe0ff */
[C---:B------:R-:W-:Y:S01]  /*73d0*/  VIADD R35, R140.reuse, 0xffffff88 ;  /* 0xffffff888c237836 */ /* 0x040fe20000000000 */
[C---:B------:R-:W-:Y:S01]  /*73e0*/  IADD3 R134, PT, PT, R140.reuse, -0x70, RZ ;  /* 0xffffff908c867810 */ /* 0x040fe20007ffe0ff */
[----:B------:R-:W-:Y:S01]  /*73f0*/  VIADD R133, R140, 0xffffff89 ;  /* 0xffffff898c857836 */ /* 0x000fe20000000000 */
[C---:B------:R-:W-:Y:S01]  /*7400*/  ISETP.GE.AND P1, PT, R26.reuse, R200, PT ;  /* 0x000000c81a00720c */ /* 0x040fe20003f26270 */
[----:B------:R-:W-:Y:S01]  /*7410*/  UMOV UR5, 0x400 ;  /* 0x0000040000057882 */ /* 0x000fe20000000000 */
[----:B------:R-:W-:-:S02]  /*7420*/  ISETP.GE.AND P0, PT, R26, R198, PT ;  /* 0x000000c61a00720c */ /* 0x000fc40003f06270 */
[C---:B------:R-:W-:Y:S02]  /*7430*/  ISETP.GE.AND P6, PT, R26.reuse, R199, PT ;  /* 0x000000c71a00720c */ /* 0x040fe40003fc6270 */
[----:B------:R-:W-:Y:S02]  /*7440*/  ISETP.GE.AND P3, PT, R26, R197, PT ;  /* 0x000000c51a00720c */ /* 0x000fe40003f66270 */
[----:B------:R-:W-:Y:S02]  /*7450*/  FSEL R31, R172, -INF , P1 ;  /* 0xff800000ac1f7808 */ /* 0x000fe40000800000 */
[----:B------:R-:W-:Y:S02]  /*7460*/  FSEL R26, R174, -INF , P0 ;  /* 0xff800000ae1a7808 */ /* 0x000fe40000000000 */
[C---:B------:R-:W-:Y:S02]  /*7470*/  ISETP.GE.AND P1, PT, R18.reuse, R200, PT ;  /* 0x000000c81200720c */ /* 0x040fe40003f26270 */
[----:B------:R-:W-:-:S02]  /*7480*/  ISETP.GE.AND P0, PT, R18, R198, PT ;  /* 0x000000c61200720c */ /* 0x000fc40003f06270 */
[----:B------:R-:W-:Y:S01]  /*7490*/  FSEL R31, R31, -INF , !P6 ;  /* 0xff8000001f1f7808 */ /* 0x000fe20007000000 */
[----:B--2---:R-:W-:Y:S01]  /*74a0*/  ULEA UR5, UR6, UR5, 0x18 ;  /* 0x0000000506057291 */ /* 0x004fe2000f8ec0ff */
[----:B------:R-:W-:Y:S02]  /*74b0*/  FSEL R26, R26, -INF , !P3 ;  /* 0xff8000001a1a7808 */ /* 0x000fe40005800000 */
[C---:B------:R-:W-:Y:S02]  /*74c0*/  ISETP.GE.AND P6, PT, R18.reuse, R199, PT ;  /* 0x000000c71200720c */ /* 0x040fe40003fc6270 */
[----:B------:R-:W-:Y:S02]  /*74d0*/  ISETP.GE.AND P3, PT, R18, R197, PT ;  /* 0x000000c51200720c */ /* 0x000fe40003f66270 */
[----:B------:R-:W-:Y:S02]  /*74e0*/  FSEL R147, R173, -INF , P1 ;  /* 0xff800000ad937808 */ /* 0x000fe40000800000 */
[----:B------:R-:W-:-:S02]  /*74f0*/  FSEL R18, R175, -INF , P0 ;  /* 0xff800000af127808 */ /* 0x000fc40000000000 */
[C---:B------:R-:W-:Y:S02]  /*7500*/  ISETP.GE.AND P1, PT, R35.reuse, R200, PT ;  /* 0x000000c82300720c */ /* 0x040fe40003f26270 */
[----:B------:R-:W-:Y:S02]  /*7510*/  ISETP.GE.AND P0, PT, R35, R198, PT ;  /* 0x000000c62300720c */ /* 0x000fe40003f06270 */
[----:B------:R-:W-:Y:S02]  /*7520*/  FSEL R147, R147, -INF , !P6 ;  /* 0xff80000093937808 */ /* 0x000fe40007000000 */
[----:B------:R-:W-:Y:S02]  /*7530*/  FSEL R18, R18, -INF , !P3 ;  /* 0xff80000012127808 */ /* 0x000fe40005800000 */
[C---:B------:R-:W-:Y:S02]  /*7540*/  ISETP.GE.AND P6, PT, R35.reuse, R199, PT ;  /* 0x000000c72300720c */ /* 0x040fe40003fc6270 */
[----:B------:R-:W-:-:S02]  /*7550*/  ISETP.GE.AND P3, PT, R35, R197, PT ;  /* 0x000000c52300720c */ /* 0x000fc40003f66270 */
[----:B------:R-:W-:Y:S02]  /*7560*/  FSEL R35, R20, -INF , P1 ;  /* 0xff80000014237808 */ /* 0x000fe40000800000 */
[----:B------:R-:W-:Y:S02]  /*7570*/  FSEL R20, R22, -INF , P0 ;  /* 0xff80000016147808 */ /* 0x000fe40000000000 */
[C---:B------:R-:W-:Y:S02]  /*7580*/  ISETP.GE.AND P1, PT, R133.reuse, R200, PT ;  /* 0x000000c88500720c */ /* 0x040fe40003f26270 */
[----:B------:R-:W-:Y:S02]  /*7590*/  ISETP.GE.AND P0, PT, R133, R198, PT ;  /* 0x000000c68500720c */ /* 0x000fe40003f06270 */
[----:B------:R-:W-:Y:S02]  /*75a0*/  FSEL R35, R35, -INF , !P6 ;  /* 0xff80000023237808 */ /* 0x000fe40007000000 */
[----:B------:R-:W-:-:S02]  /*75b0*/  FSEL R20, R20, -INF , !P3 ;  /* 0xff80000014147808 */ /* 0x000fc40005800000 */
[C---:B------:R-:W-:Y:S02]  /*75c0*/  ISETP.GE.AND P6, PT, R133.reuse, R199, PT ;  /* 0x000000c78500720c */ /* 0x040fe40003fc6270 */
[----:B------:R-:W-:Y:S01]  /*75d0*/  ISETP.GE.AND P3, PT, R133, R197, PT ;  /* 0x000000c58500720c */ /* 0x000fe20003f66270 */
[----:B------:R-:W-:Y:S01]  /*75e0*/  VIADD R133, R140, 0xffffff91 ;  /* 0xffffff918c857836 */ /* 0x000fe20000000000 */
[----:B------:R-:W-:Y:S02]  /*75f0*/  FSEL R21, R21, -INF , P1 ;  /* 0xff80000015157808 */ /* 0x000fe40000800000 */
[----:B------:R-:W-:Y:S02]  /*7600*/  FSEL R22, R23, -INF , P0 ;  /* 0xff80000017167808 */ /* 0x000fe40000000000 */
[C---:B------:R-:W-:Y:S02]  /*7610*/  ISETP.GE.AND P1, PT, R134.reuse, R200, PT ;  /* 0x000000c88600720c */ /* 0x040fe40003f26270 */
[----:B------:R-:W-:-:S02]  /*7620*/  ISETP.GE.AND P0, PT, R134, R198, PT ;  /* 0x000000c68600720c */ /* 0x000fc40003f06270 */
[----:B------:R-:W-:Y:S02]  /*7630*/  FSEL R21, R21, -INF , !P6 ;  /* 0xff80000015157808 */ /* 0x000fe40007000000 */
[----:B------:R-:W-:Y:S02]  /*7640*/  FSEL R22, R22, -INF , !P3 ;  /* 0xff80000016167808 */ /* 0x000fe40005800000 */
[C---:B------:R-:W-:Y:S02]  /*7650*/  ISETP.GE.AND P6, PT, R134.reuse, R199, PT ;  /* 0x000000c78600720c */ /* 0x040fe40003fc6270 */
[----:B------:R-:W-:Y:S02]  /*7660*/  ISETP.GE.AND P3, PT, R134, R197, PT ;  /* 0x000000c58600720c */ /* 0x000fe40003f66270 */
[----:B------:R-:W-:Y:S01]  /*7670*/  FSEL R139, R24, -INF , P1 ;  /* 0xff800000188b7808 */ /* 0x000fe20000800000 */
[----:B------:R-:W-:Y:S01]  /*7680*/  VIADD R24, R140, 0xffffff98 ;  /* 0xffffff988c187836 */ /* 0x000fe20000000000 */
[----:B-1----:R-:W-:-:S02]  /*7690*/  FSEL R28, R28, -INF , P0 ;  /* 0xff8000001c1c7808 */ /* 0x002fc40000000000 */
        /* <DEDUP_REMOVED lines=10> */
[----:B------:R-:W-:Y:S02]  /*7740*/  IADD3 R23, PT, PT, R140, -0x67, RZ ;  /* 0xffffff998c177810 */ /* 0x000fe40007ffe0ff */
[----:B------:R-:W-:-:S02]  /*7750*/  FSEL R137, R25, -INF , !P6 ;  /* 0xff80000019897808 */ /* 0x000fc40007000000 */
[----:B------:R-:W-:Y:S02]  /*7760*/  FSEL R138, R29, -INF , !P3 ;  /* 0xff8000001d8a7808 */ /* 0x000fe40005800000 */
[C---:B------:R-:W-:Y:S02]  /*7770*/  ISETP.GE.AND P6, PT, R24.reuse, R199, PT ;  /* 0x000000c71800720c */ /* 0x040fe40003fc6270 */
[----:B------:R-:W-:Y:S02]  /*7780*/  ISETP.GE.AND P3, PT, R24, R197, PT ;  /* 0x000000c51800720c */ /* 0x000fe40003f66270 */
[----:B------:R-:W-:Y:S01]  /*7790*/  FSEL R135, R12, -INF , P1 ;  /* 0xff8000000c877808 */ /* 0x000fe20000800000 */
[----:B------:R-:W-:Y:S01]  /*77a0*/  VIADD R12, R140, 0xffffffa0 ;  /* 0xffffffa08c0c7836 */ /* 0x000fe20000000000 */
[----:B------:R-:W-:Y:S02]  /*77b0*/  FSEL R9, R9, -INF , P0 ;  /* 0xff80000009097808 */ /* 0x000fe40000000000 */
[----:B------:R-:W-:-:S02]  /*77c0*/  ISETP.GE.AND P1, PT, R23, R200, PT ;  /* 0x000000c81700720c */ /* 0x000fc40003f26270 */
[----:B------:R-:W-:Y:S02]  /*77d0*/  ISETP.GE.AND P0, PT, R23, R198, PT ;  /* 0x000000c61700720c */ /* 0x000fe40003f06270 */
[----:B------:R-:W-:Y:S02]  /*77e0*/  FSEL R135, R135, -INF , !P6 ;  /* 0xff80000087877808 */ /* 0x000fe40007000000 */
[----:B------:R-:W-:Y:S02]  /*77f0*/  FSEL R136, R9, -INF , !P3 ;  /* 0xff80000009887808 */ /* 0x000fe40005800000 */
[C---:B------:R-:W-:Y:S02]  /*7800*/  ISETP.GE.AND P6, PT, R23.reuse, R199, PT ;  /* 0x000000c71700720c */ /* 0x040fe40003fc6270 */
[----:B------:R-:W-:Y:S02]  /*7810*/  ISETP.GE.AND P3, PT, R23, R197, PT ;  /* 0x000000c51700720c */ /* 0x000fe40003f66270 */
[----:B------:R-:W-:Y:S01]  /*7820*/  FSEL R133, R8, -INF , P1 ;  /* 0xff80000008857808 */ /* 0x000fe20000800000 */
[----:B------:R-:W-:Y:S01]  /*7830*/  VIADD R8, R140, 0xffffffa1 ;  /* 0xffffffa18c087836 */ /* 0x000fe20000000000 */
[----:B------:R-:W-:-:S02]  /*7840*/  FSEL R4, R4, -INF , P0 ;  /* 0xff80000004047808 */ /* 0x000fc40000000000 */
[C---:B------:R-:W-:Y:S02]  /*7850*/  ISETP.GE.AND P1, PT, R12.reuse, R200, PT ;  /* 0x000000c80c00720c */ /* 0x040fe40003f26270 */
[----:B------:R-:W-:Y:S02]  /*7860*/  ISETP.GE.AND P0, PT, R12, R198, PT ;  /* 0x000000c60c00720c */ /* 0x000fe40003f06270 */
[----:B------:R-:W-:Y:S02]  /*7870*/  FSEL R133, R133, -INF , !P6 ;  /* 0xff80000085857808 */ /* 0x000fe40007000000 */
[----:B------:R-:W-:Y:S01]  /*7880*/  FSEL R134, R4, -INF , !P3 ;  /* 0xff80000004867808 */ /* 0x000fe20005800000 */
[----:B------:R-:W-:Y:S01]  /*7890*/  VIADD R4, R140, 0xffffffa9 ;  /* 0xffffffa98c047836 */ /* 0x000fe20000000000 */
        /* <DEDUP_REMOVED lines=11> */
[----:B------:R-:W-:Y:S02]  /*7950*/  FSEL R10, R10, -INF , P1 ;  /* 0xff8000000a0a7808 */ /* 0x000fe40000800000 */
[----:B------:R-:W-:Y:S02]  /*7960*/  FSEL R11, R11, -INF , P0 ;  /* 0xff8000000b0b7808 */ /* 0x000fe40000000000 */
[----:B------:R-:W-:-:S02]  /*7970*/  ISETP.GE.AND P1, PT, R5, R200, PT ;  /* 0x000000c80500720c */ /* 0x000fc40003f26270 */
[----:B------:R-:W-:Y:S02]  /*7980*/  ISETP.GE.AND P0, PT, R5, R198, PT ;  /* 0x000000c60500720c */ /* 0x000fe40003f06270 */
[----:B------:R-:W-:Y:S02]  /*7990*/  FSEL R177, R10, -INF , !P6 ;  /* 0xff8000000ab17808 */ /* 0x000fe40007000000 */
[----:B------:R-:W-:Y:S02]  /*79a0*/  FSEL R178, R11, -INF , !P3 ;  /* 0xff8000000bb27808 */ /* 0x000fe40005800000 */
[C---:B------:R-:W-:Y:S02]  /*79b0*/  ISETP.GE.AND P6, PT, R5.reuse, R199, PT ;  /* 0x000000c70500720c */ /* 0x040fe40003fc6270 */
[----:B------:R-:W-:Y:S02]  /*79c0*/  ISETP.GE.AND P3, PT, R5, R197, PT ;  /* 0x000000c50500720c */ /* 0x000fe40003f66270 */
[----:B------:R-:W-:-:S02]  /*79d0*/  FSEL R14, R14, -INF , P1 ;  /* 0xff8000000e0e7808 */ /* 0x000fc40000800000 */
[----:B------:R-:W-:Y:S02]  /*79e0*/  FSEL R16, R16, -INF , P0 ;  /* 0xff80000010107808 */ /* 0x000fe40000000000 */
[C---:B------:R-:W-:Y:S02]  /*79f0*/  ISETP.GE.AND P1, PT, R4.reuse, R200, PT ;  /* 0x000000c80400720c */ /* 0x040fe40003f26270 */
[----:B------:R-:W-:Y:S02]  /*7a00*/  ISETP.GE.AND P0, PT, R4, R198, PT ;  /* 0x000000c60400720c */ /* 0x000fe40003f06270 */
[----:B------:R-:W-:Y:S02]  /*7a10*/  IADD3 R5, PT, PT, R140, -0x50, RZ ;  /* 0xffffffb08c057810 */ /* 0x000fe40007ffe0ff */
        /* <DEDUP_REMOVED lines=13> */
[----:B------:R-:W-:Y:S02]  /*7af0*/  FSEL R7, R7, -INF , P1 ;  /* 0xff80000007077808 */ /* 0x000fe40000800000 */
[----:B------:R-:W-:-:S02]  /*7b00*/  FSEL R34, R34, -INF , P0 ;  /* 0xff80000022227808 */ /* 0x000fc40000000000 */
[----:B------:R-:W-:Y:S02]  /*7b10*/  ISETP.GE.AND P1, PT, R4, R200, PT ;  /* 0x000000c80400720c */ /* 0x000fe40003f26270 */
[C---:B------:R-:W-:Y:S01]  /*7b20*/  IADD3 R5, PT, PT, R140.reuse, -0x48, RZ ;  /* 0xffffffb88c057810 */ /* 0x040fe20007ffe0ff */
[----:B------:R-:W-:Y:S01]  /*7b30*/  VIADD R140, R140, 0xffffffb9 ;  /* 0xffffffb98c8c7836 */ /* 0x000fe20000000000 */
[----:B------:R-:W-:Y:S02]  /*7b40*/  FSEL R163, R7, -INF , !P6 ;  /* 0xff80000007a37808 */ /* 0x000fe40007000000 */
[----:B------:R-:W-:Y:S02]  /*7b50*/  FSEL R164, R34, -INF , !P3 ;  /* 0xff80000022a47808 */ /* 0x000fe40005800000 */
[C---:B------:R-:W-:Y:S02]  /*7b60*/  ISETP.GE.AND P0, PT, R4.reuse, R199, PT ;  /* 0x000000c70400720c */ /* 0x040fe40003f06270 */
[----:B------:R-:W-:-:S02]  /*7b70*/  ISETP.GE.AND P6, PT, R4, R198, PT ;  /* 0x000000c60400720c */ /* 0x000fc40003fc6270 */
[----:B------:R-:W-:Y:S02]  /*7b80*/  ISETP.GE.AND P3, PT, R4, R197, PT ;  /* 0x000000c50400720c */ /* 0x000fe40003f66270 */
[----:B------:R-:W-:Y:S02]  /*7b90*/  FSEL R19, R19, -INF , P1 ;  /* 0xff80000013137808 */ /* 0x000fe40000800000 */
[----:B------:R-:W-:Y:S02]  /*7ba0*/  FMNMX3.FTZ R4, R132, R31, R147, !PT ;  /* 0x0000001f84047276 */ /* 0x000fe40007810093 */
[----:B------:R-:W-:Y:S02]  /*7bb0*/  ISETP.GE.AND P1, PT, R5, R200, PT ;  /* 0x000000c80500720c */ /* 0x000fe40003f26270 */
[----:B------:R-:W-:Y:S02]  /*7bc0*/  FMNMX3.FTZ R4, R4, R35, R21, !PT ;  /* 0x0000002304047276 */ /* 0x000fe40007810015 */
[----:B------:R-:W-:-:S02]  /*7bd0*/  FSEL R161, R19, -INF , !P0 ;  /* 0xff80000013a17808 */ /* 0x000fc40004000000 */
[----:B------:R-:W-:Y:S02]  /*7be0*/  FSEL R17, R17, -INF , P6 ;  /* 0xff80000011117808 */ /* 0x000fe40003000000 */
[----:B------:R-:W-:Y:S02]  /*7bf0*/  FSEL R30, R30, -INF , P1 ;  /* 0xff8000001e1e7808 */ /* 0x000fe40000800000 */
[C---:B------:R-:W-:Y:S02]  /*7c00*/  ISETP.GE.AND P0, PT, R5.reuse, R199, PT ;  /* 0x000000c70500720c */ /* 0x040fe40003f06270 */
[C---:B------:R-:W-:Y:S02]  /*7c10*/  ISETP.GE.AND P6, PT, R5.reuse, R198, PT ;  /* 0x000000c60500720c */ /* 0x040fe40003fc6270 */
[----:B------:R-:W-:Y:S02]  /*7c20*/  ISETP.GE.AND P1, PT, R5, R197, PT ;  /* 0x000000c50500720c */ /* 0x000fe40003f26270 */
[----:B------:R-:W-:-:S02]  /*7c30*/  FMNMX3.FTZ R5, R3, R26, R18, !PT ;  /* 0x0000001a03057276 */ /* 0x000fc40007810012 */
[----:B------:R-:W-:Y:S02]  /*7c40*/  FMNMX3.FTZ R4, R4, R139, R137, !PT ;  /* 0x0000008b04047276 */ /* 0x000fe40007810089 */
[----:B------:R-:W-:Y:S02]  /*7c50*/  FMNMX3.FTZ R5, R5, R20, R22, !PT ;  /* 0x0000001405057276 */ /* 0x000fe40007810016 */
[----:B------:R-:W-:Y:S02]  /*7c60*/  FMNMX3.FTZ R4, R4, R135, R133, !PT ;  /* 0x0000008704047276 */ /* 0x000fe40007810085 */
[----:B------:R-:W-:Y:S02]  /*7c70*/  FSEL R143, R30, -INF , !P0 ;  /* 0xff8000001e8f7808 */ /* 0x000fe40004000000 */
[----:B------:R-:W-:Y:S02]  /*7c80*/  FMNMX3.FTZ R5, R5, R170, R138, !PT ;  /* 0x000000aa05057276 */ /* 0x000fe4000781008a */
[----:B------:R-:W-:-:S02]  /*7c90*/  ISETP.GE.AND P0, PT, R140, R200, PT ;  /* 0x000000c88c00720c */ /* 0x000fc40003f06270 */
[----:B------:R-:W-:Y:S02]  /*7ca0*/  FMNMX3.FTZ R4, R4, R179, R177, !PT ;  /* 0x000000b304047276 */ /* 0x000fe400078100b1 */
[----:B------:R-:W-:Y:S02]  /*7cb0*/  FSEL R33, R33, -INF , P6 ;  /* 0xff80000021217808 */ /* 0x000fe40003000000 */
[----:B------:R-:W-:Y:S02]  /*7cc0*/  FMNMX3.FTZ R5, R5, R136, R134, !PT ;  /* 0x0000008805057276 */ /* 0x000fe40007810086 */
[----:B------:R-:W-:Y:S02]  /*7cd0*/  ISETP.GE.AND P6, PT, R140, R199, PT ;  /* 0x000000c78c00720c */ /* 0x000fe40003fc6270 */
[----:B------:R-:W-:Y:S02]  /*7ce0*/  FSEL R27, R27, -INF , P0 ;  /* 0xff8000001b1b7808 */ /* 0x000fe40000000000 */
        /* <DEDUP_REMOVED lines=8> */
[----:B------:R-:W-:Y:S02]  /*7d70*/  FMNMX3.FTZ R5, R5, R174, R142, !PT ;  /* 0x000000ae05057276 */ /* 0x000fe4000781008e */
[----:B------:R-:W-:Y:S02]  /*7d80*/  FMNMX3.FTZ R6, R6, R143, R141, !PT ;  /* 0x0000008f06067276 */ /* 0x000fe4000781008d */
[----:B------:R-:W-:Y:S02]  /*7d90*/  FSEL R160, R33, -INF , !P1 ;  /* 0xff80000021a07808 */ /* 0x000fe40004800000 */
[----:B------:R-:W-:Y:S02]  /*7da0*/  FSEL R158, R32, -INF , !P6 ;  /* 0xff800000209e7808 */ /* 0x000fe40007000000 */
[----:B------:R-:W-:-:S02]  /*7db0*/  FMNMX3.FTZ R7, R5, R164, R162, !PT ;  /* 0x000000a405077276 */ /* 0x000fc400078100a2 */
[----:B------:R-:W1:Y:S01]  /*7dc0*/  SHFL.BFLY PT, R5, R6, 0x2, 0x1f ;  /* 0x0c401f0006057f89 */ /* 0x000e6200000e0000 */
[----:B------:R-:W-:Y:S02]  /*7dd0*/  LEA R185, R2, UR5, 0x1 ;  /* 0x0000000502b97c11 */ /* 0x000fe4000f8e08ff */
[----:B------:R-:W-:Y:S02]  /*7de0*/  FMNMX3.FTZ R7, R7, R160, R158, !PT ;  /* 0x000000a007077276 */ /* 0x000fe4000781009e */
[C---:B------:R-:W-:Y:S01]  /*7df0*/  IADD3 R156, PT, PT, R185.reuse, 0xc040, RZ ;  /* 0x0000c040b99c7810 */ /* 0x040fe20007ffe0ff */
[----:B------:R-:W-:Y:S01]  /*7e00*/  VIADD R16, R185, 0xc000 ;  /* 0x0000c000b9107836 */ /* 0x000fe20000000000 */
[----:B------:R-:W-:Y:S01]  /*7e10*/  IADD3 R159, PT, PT, R155, R185, RZ ;  /* 0x000000b99b9f7210 */ /* 0x000fe20007ffe0ff */
[----:B------:R-:W2:Y:S01]  /*7e20*/  SHFL.BFLY PT, R4, R7, 0x2, 0x1f ;  /* 0x0c401f0007047f89 */ /* 0x000ea200000e0000 */
[----:B------:R-:W-:Y:S01]  /*7e30*/  @P4 IADD3 R208, PT, PT, R0, -0x3, RZ ;  /* 0xfffffffd00d04810 */ /* 0x000fe20007ffe0ff */
[----:B------:R-:W-:-:S02]  /*7e40*/  @P2 VIADD R156, R16, 0xffffffc0 ;  /* 0xffffffc0109c2836 */ /* 0x000fc40000000000 */
[----:B------:R-:W-:Y:S03]  /*7e50*/  LDSM.16.MT88.4 R12, [R185+0xc000] ;  /* 0x00c00000b90c783b */ /* 0x000fe60000004200 */
[----:B------:R-:W-:Y:S02]  /*7e60*/  IADD3 R155, PT, PT, R155, R156, RZ ;  /* 0x0000009c9b9b7210 */ /* 0x000fe40007ffe0ff */
[----:B-1----:R-:W-:-:S05]  /*7e70*/  FMNMX.FTZ R5, R6, R5, !PT ;  /* 0x0000000506057209 */ /* 0x002fca0007810000 */
[----:B------:R-:W1:Y:S01]  /*7e80*/  SHFL.BFLY PT, R146, R5, 0x1, 0x1f ;  /* 0x0c201f0005927f89 */ /* 0x000e6200000e0000 */
[----:B--2---:R-:W-:-:S05]  /*7e90*/  FMNMX.FTZ R4, R7, R4, !PT ;  /* 0x0000000407047209 */ /* 0x004fca0007810000 */
[----:B------:R-:W2:Y:S01]  /*7ea0*/  SHFL.BFLY PT, R145, R4, 0x1, 0x1f ;  /* 0x0c201f0004917f89 */ /* 0x000ea200000e0000 */
[----:B-1----:R-:W-:-:S04]  /*7eb0*/  FMNMX.FTZ R146, R5, R146, !PT ;  /* 0x0000009205927209 */ /* 0x002fc80007810000 */
[C---:B------:R-:W-:Y:S01]  /*7ec0*/  FSETP.NEU.FTZ.AND P1, PT, R146.reuse, -INF , PT ;  /* 0xff8000009200780b */ /* 0x040fe20003f3d000 */
[----:B---3--:R-:W-:Y:S01]  /*7ed0*/  FMUL.FTZ R140, R146, UR4 ;  /* 0x00000004928c7c20 */ /* 0x008fe20008410000 */
        /* <DEDUP_REMOVED lines=186> */
[----:B------:R-:W-:Y:S01]  /*8a80*/  IMAD.MOV.U32 R154, RZ, RZ, R144 ;  /* 0x000000ffff9a7224 */ /* 0x000fe200078e0090 */
        /* <DEDUP_REMOVED lines=184> */
.L_x_5902:
[----:B------:R-:W-:-:S07]  /*9610*/  IADD3 R208, PT, PT, R154, -0x1, RZ ;  /* 0xffffffff9ad07810 */ /* 0x000fce0007ffe0ff */
.L_x_5908:
        /* <DEDUP_REMOVED lines=24> */
.L_x_5913:
        /* <DEDUP_REMOVED lines=90> */
.L_x_5910:
        /* <DEDUP_REMOVED lines=30> */
[----:B------:R-:W-:Y:S01]  /*9f20*/  LDGSTS.E.BYPASS.LTC128B.128 [R219+0x11000], desc[UR14][R222.64+0x100] ;  /* 0x11000100dedb7fae */ /* 0x000fe2000b981a0e */
        /* <DEDUP_REMOVED lines=309> */
.L_x_5912:
        /* <DEDUP_REMOVED lines=24> */
.L_x_5911:
[C---:B------:R-:W-:Y:S01]  /*b400*/  ISETP.GE.AND P4, PT, R207.reuse, R200, PT ;  /* 0x000000c8cf00720c */ /* 0x040fe20003f86270 */
[C---:B------:R-:W-:Y:S01]  /*b410*/  VIADD R10, R207.reuse, 0xffffffe1 ;  /* 0xffffffe1cf0a7836 */ /* 0x040fe20000000000 */
[C---:B--2---:R-:W-:Y:S01]  /*b420*/  IADD3 R7, PT, PT, R207.reuse, -0x18, RZ ;  /* 0xffffffe8cf077810 */ /* 0x044fe20007ffe0ff */
        /* <DEDUP_REMOVED lines=540> */
.L_x_5909:
        /* <DEDUP_REMOVED lines=14> */
[----:B------:R-:W-:Y:S01]  /*d6d0*/  SHF.R.U32.HI R133, RZ, 0x2, R184 ;  /* 0x00000002ff857819 */ /* 0x000fe200000116b8 */
[----:B------:R-:W4:Y:S01]  /*d6e0*/  LDC R16, c[0x0][0x3e0] ;  /* 0x0000f800ff107b82 */ /* 0x000f220000000800 */
[----:B-1----:R-:W-:-:S07]  /*d6f0*/  FADD.FTZ R2, R2, R217 ;  /* 0x000000d902027221 */ /* 0x002fce0000010000 */
[----:B------:R-:W1:Y:S01]  /*d700*/  S2UR UR6, SR_CTAID.X ;  /* 0x00000000000679c3 */ /* 0x000e620000002500 */
[----:B--2---:R-:W-:Y:S01]  /*d710*/  FADD.FTZ R15, R0, R215 ;  /* 0x000000d7000f7221 */ /* 0x004fe20000010000 */
[----:B------:R-:W2:Y:S01]  /*d720*/  SHFL.BFLY PT, R7, R2, 0x1, 0x1f ;  /* 0x0c201f0002077f89 */ /* 0x000ea200000e0000 */
[----:B------:R-:W-:-:S03]  /*d730*/  SHF.L.U32 R0, R184, 0x2, RZ ;  /* 0x00000002b8007819 */ /* 0x000fc600000006ff */
[----:B------:R-:W5:Y:S01]  /*d740*/  SHFL.BFLY PT, R6, R15, 0x1, 0x1f ;  /* 0x0c201f000f067f89 */ /* 0x000f6200000e0000 */
[----:B------:R-:W-:Y:S01]  /*d750*/  LOP3.LUT R11, R0, 0x1f8, RZ, 0xc0, !PT ;  /* 0x000001f8000b7812 */ /* 0x000fe200078ec0ff */
[----:B-1----:R-:W-:Y:S01]  /*d760*/  USHF.L.U32 UR6, UR6, 0x6, URZ ;  /* 0x0000000606067899 */ /* 0x002fe200080006ff */
[----:B--2---:R-:W-:Y:S02]  /*d770*/  FADD.FTZ R7, R2, R7 ;  /* 0x0000000702077221 */ /* 0x004fe40000010000 */
[----:B------:R-:W-:Y:S02]  /*d780*/  LOP3.LUT R2, R11, 0x38, R186, 0x78, !PT ;  /* 0x000000380b027812 */ /* 0x000fe400078e78ba */
[----:B------:R-:W-:Y:S01]  /*d790*/  LOP3.LUT R186, R186, 0x30, RZ, 0xc0, !PT ;  /* 0x00000030baba7812 */ /* 0x000fe200078ec0ff */
[----:B-----5:R-:W-:Y:S01]  /*d7a0*/  FADD.FTZ R6, R15, R6 ;  /* 0x000000060f067221 */ /* 0x020fe20000010000 */
[----:B------:R-:W1:Y:S01]  /*d7b0*/  MUFU.RCP R8, R7 ;  /* 0x0000000700087308 */ /* 0x000e620000001000 */
[----:B------:R-:W-:Y:S01]  /*d7c0*/  BAR.SYNC.DEFER_BLOCKING 0x0 ;  /* 0x0000000000007b1d */ /* 0x000fe20000010000 */
[----:B------:R-:W-:-:S02]  /*d7d0*/  FSETP.NE.FTZ.AND P1, PT, R7, RZ, PT ;  /* 0x000000ff0700720b */ /* 0x000fc40003f35000 */
[----:B------:R-:W-:Y:S02]  /*d7e0*/  FSETP.NE.FTZ.AND P0, PT, R6, RZ, PT ;  /* 0x000000ff0600720b */ /* 0x000fe40003f15000 */
[----:B------:R-:W-:-:S03]  /*d7f0*/  LEA R2, R2, R9, 0x2 ;  /* 0x0000000902027211 */ /* 0x000fc600078e10ff */
[----:B------:R-:W2:Y:S01]  /*d800*/  LDC.64 R14, c[0x0][0x430] ;  /* 0x00010c00ff0e7b82 */ /* 0x000ea20000000a00 */
[----:B------:R-:W5:Y:S01]  /*d810*/  MUFU.RCP R5, R6 ;  /* 0x0000000600057308 */ /* 0x000f620000001000 */
[----:B------:R-:W-:Y:S02]  /*d820*/  R2P PR, R184, 0x18 ;  /* 0x00000018b8007804 */ /* 0x000fe40000000000 */
[----:B------:R-:W-:Y:S02]  /*d830*/  LEA R9, R4, UR5, 0x2 ;  /* 0x0000000504097c11 */ /* 0x000fe4000f8e10ff */
[----:B------:R-:W-:Y:S02]  /*d840*/  LOP3.LUT R133, R186, 0x7, R133, 0xf8, !PT ;  /* 0x00000007ba857812 */ /* 0x000fe400078ef885 */
[----:B------:R-:W-:Y:S01]  /*d850*/  SEL R180, R180, 0xffffffc0, !P3 ;  /* 0xffffffc0b4b47807 */ /* 0x000fe20005800000 */
[----:B------:R-:W3:Y:S01]  /*d860*/  @P1 LDC R19, c[0x0][0x458] ;  /* 0x00011600ff131b82 */ /* 0x000ee20000000800 */
[----:B------:R-:W-:Y:S01]  /*d870*/  IADD3 R13, PT, PT, R9, 0x80, RZ ;  /* 0x00000080090d7810 */ /* 0x000fe20007ffe0ff */
[----:B------:R-:W4:Y:S01]  /*d880*/  @P0 MUFU.LG2 R6, R6 ;  /* 0x0000000600060308 */ /* 0x000f220000000c00 */
[----:B-1----:R-:W-:-:S02]  /*d890*/  FSEL R8, R8, 1, P1 ;  /* 0x3f80000008087808 */ /* 0x002fc40000800000 */
[C---:B------:R-:W-:Y:S02]  /*d8a0*/  IADD3 R11, PT, PT, R9.reuse, R180, RZ ;  /* 0x000000b4090b7210 */ /* 0x040fe40007ffe0ff */
[----:B------:R-:W-:Y:S01]  /*d8b0*/  @P4 IADD3 R13, PT, PT, R9, -0x80, RZ ;  /* 0xffffff80090d4810 */ /* 0x000fe20007ffe0ff */
        /* <DEDUP_REMOVED lines=97> */
[----:B------:R-:W1:Y:S01]  /*ded0*/  @P0 LDC R18, c[0x0][0x458] ;  /* 0x00011600ff120b82 */ /* 0x000e620000000800 */
        /* <DEDUP_REMOVED lines=19> */
[----:B------:R-:W5:Y:S01]  /*e010*/  @P1 MUFU.LG2 R7, R7 ;  /* 0x0000000700071308 */ /* 0x000f620000000c00 */
[----:B----4-:R-:W-:-:S02]  /*e020*/  @P0 FMUL.FTZ R6, R6, 0.69314718246459960938 ;  /* 0x3f31721806060820 */ /* 0x010fc40000410000 */
[----:B------:R4:W-:Y:S04]  /*e030*/  STS.64 [R182], R100 ;  /* 0x00000064b6007388 */ /* 0x0009e80000000a00 */
[----:B------:R-:W-:Y:S04]  /*e040*/  STS.64 [R182+0x800], R102 ;  /* 0x00080066b6007388 */ /* 0x000fe80000000a00 */
[----:B------:R-:W-:Y:S04]  /*e050*/  STS.64 [R9+0x4000], R36 ;  /* 0x0040002409007388 */ /* 0x000fe80000000a00 */
[----:B------:R-:W-:Y:S01]  /*e060*/  STS.64 [R9+0x4800], R38 ;  /* 0x0048002609007388 */ /* 0x000fe20000000a00 */
[----:B-----5:R-:W-:-:S03]  /*e070*/  @P1 FMUL.FTZ R7, R7, 0.69314718246459960938 ;  /* 0x3f31721807071820 */ /* 0x020fc60000410000 */
[----:B------:R-:W-:Y:S04]  /*e080*/  STS.64 [R8+0x4000], R40 ;  /* 0x0040002808007388 */ /* 0x000fe80000000a00 */
[----:B------:R-:W-:Y:S04]  /*e090*/  STS.64 [R8+0x4800], R42 ;  /* 0x0048002a08007388 */ /* 0x000fe80000000a00 */
[----:B------:R-:W-:Y:S01]  /*e0a0*/  STS.64 [R11+0x4000], R44 ;  /* 0x0040002c0b007388 */ /* 0x000fe20000000a00 */
[----:B----4-:R-:W-:-:S03]  /*e0b0*/  MOV R100, 0xff800000 ;  /* 0xff80000000647802 */ /* 0x010fc60000000f00 */
[----:B------:R-:W-:Y:S01]  /*e0c0*/  STS.64 [R11+0x4800], R46 ;  /* 0x0048002e0b007388 */ /* 0x000fe20000000a00 */
[----:B-1----:R-:W-:Y:S01]  /*e0d0*/  @P0 FFMA.FTZ R100, R3, R18, R6 ;  /* 0x0000001203640223 */ /* 0x002fe20000010006 */
[----:B------:R-:W-:Y:S02]  /*e0e0*/  LOP3.LUT P0, RZ, R184, 0x3, RZ, 0xc0, !PT ;  /* 0x00000003b8ff7812 */ /* 0x000fe4000780c0ff */
[----:B------:R-:W-:Y:S01]  /*e0f0*/  STS.64 [R10+0x4000], R48 ;  /* 0x004000300a007388 */ /* 0x000fe20000000a00 */
[----:B------:R-:W-:Y:S01]  /*e100*/  MOV R101, 0xff800000 ;  /* 0xff80000000657802 */ /* 0x000fe20000000f00 */
[----:B---3--:R-:W-:Y:S02]  /*e110*/  @P1 FFMA.FTZ R101, R132, R19, R7 ;  /* 0x0000001384651223 */ /* 0x008fe40000010007 */
        /* <DEDUP_REMOVED lines=19> */
[----:B--2---:R-:W-:-:S03]  /*e250*/  IMAD R211, R14, UR8, R211 ;  /* 0x000000080ed37c24 */ /* 0x004fc6000f8e02d3 */
        /* <DEDUP_REMOVED lines=39> */
[C---:B---3--:R-:W-:Y:S02]  /*e4d0*/  IADD3 R2, P0, PT, R102.reuse, R133, RZ ;  /* 0x0000008566027210 */ /* 0x048fe40007f1e0ff */
[-C--:B------:R-:W-:Y:S02]  /*e4e0*/  ISETP.GE.AND P2, PT, R133, R196.reuse, PT ;  /* 0x000000c48500720c */ /* 0x080fe40003f46270 */
[----:B------:R-:W-:Y:S02]  /*e4f0*/  ISETP.GE.AND P1, PT, R103, R196, PT ;  /* 0x000000c46700720c */ /* 0x000fe40003f26270 */
[----:B------:R-:W-:Y:S02]  /*e500*/  LEA.HI.X.SX32 R103, R102, RZ, 0x1, P0 ;  /* 0x000000ff66677211 */ /* 0x000fe400000f0eff */
[----:B--2---:R-:W-:-:S04]  /*e510*/  LEA R102, P0, R2, UR4, 0x2 ;  /* 0x0000000402667c11 */ /* 0x004fc8000f8010ff */
[----:B------:R-:W-:-:S05]  /*e520*/  LEA.HI.X R103, R2, UR5, R103, 0x2, P0 ;  /* 0x0000000502677c11 */ /* 0x000fca00080f1467 */
[----:B------:R2:W-:Y:S04]  /*e530*/  @!P2 STG.E desc[UR14][R102.64], R101 ;  /* 0x000000656600a986 */ /* 0x0005e8000c10190e */
[----:B------:R2:W-:Y:S02]  /*e540*/  @!P1 STG.E desc[UR14][R102.64+0x20], R100 ;  /* 0x0000206466009986 */ /* 0x0005e4000c10190e */
.L_x_5915:
[----:B------:R-:W-:Y:S05]  /*e550*/  BSYNC.RECONVERGENT B0 ;  /* 0x0000000000007941 */ /* 0x000fea0003800200 */
.L_x_5914:
[----:B------:R-:W4:Y:S01]  /*e560*/  LDCU.64 UR4, c[0x0][0x3f8] ;  /* 0x00007f00ff0477ac */ /* 0x000f220008000a00 */
[----:B--2---:R-:W-:Y:S02]  /*e570*/  SHF.R.U32.HI R101, RZ, 0x4, R184 ;  /* 0x00000004ff657819 */ /* 0x004fe400000116b8 */
        /* <DEDUP_REMOVED lines=47> */
.L_x_5916:
        /* <DEDUP_REMOVED lines=9> */
.L_x_6914:


//--------------------- .text._ZN5flash24flash_fwd_splitkv_kernelI23Flash_fwd_kernel_traitsILi192ELi64ELi64ELi4ELb0ELb0EN7cutlass10bfloat16_tE19Flash_kernel_traitsILi192ELi64ELi64ELi4ES3_EELb0ELb1ELb1ELb0ELb0ELb0ELb1ELb0EEEvNS_16Flash_fwd_paramsE --------------------------
	.section	.text._ZN5flash24flash_fwd_splitkv_kernelI23Flash_fwd_kernel_traitsILi192ELi64ELi64ELi4ELb0ELb0EN7cutlass10bfloat16_tE19Flash_kernel_traitsILi192ELi64ELi64ELi4ES3_EELb0ELb1ELb1ELb0ELb0ELb0ELb1ELb0EEEvNS_16Flash_fwd_paramsE,"ax",@progbits
	.align	128
        .global         _ZN5flash24flash_fwd_splitkv_kernelI23Flash_fwd_kernel_traitsILi192ELi64ELi64ELi4ELb0ELb0EN7cutlass10bfloat16_tE19Flash_kernel_traitsILi192ELi64ELi64ELi4ES3_EELb0ELb1ELb1ELb0ELb0ELb0ELb1ELb0EEEvNS_16Flash_fwd_paramsE
        .type           _ZN5flash24flash_fwd_splitkv_kernelI23Flash_fwd_kernel_traitsILi192ELi64ELi64ELi4ELb0ELb0EN7cutlass10bfloat16_tE19Flash_kernel_traitsILi192ELi64ELi64ELi4ES3_EELb0ELb1ELb1ELb0ELb0ELb0ELb1ELb0EEEvNS_16Flash_fwd_paramsE,@function
        .size           _ZN5flash24flash_fwd_splitkv_kernelI23Flash_fwd_kernel_traitsILi192ELi64ELi64ELi4ELb0ELb0EN7cutlass10bfloat16_tE19Flash_kernel_traitsILi192ELi64ELi64ELi4ES3_EELb0ELb1ELb1ELb0ELb0ELb0ELb1ELb0EEEvNS_16Flash_fwd_paramsE,(.L_x_6915 - _ZN5flash24flash_fwd_splitkv_kernelI23Flash_fwd_kernel_traitsILi192ELi64ELi64ELi4ELb0ELb0EN7cutlass10bfloat16_tE19Flash_kernel_traitsILi192ELi64ELi64ELi4ES3_EELb0ELb1ELb1ELb0ELb0ELb0ELb1ELb0EEEvNS_16Flash_fwd_paramsE)
        .other          _ZN5flash24flash_fwd_splitkv_kernelI23Flash_fwd_kernel_traitsILi192ELi64ELi64ELi4ELb0ELb0EN7cutlass10bfloat16_tE19Flash_kernel_traitsILi192ELi64ELi64ELi4ES3_EELb0ELb1ELb1ELb0ELb0ELb0ELb1ELb0EEEvNS_16Flash_fwd_paramsE,@"STO_CUDA_ENTRY STV_DEFAULT"
_ZN5flash24flash_fwd_splitkv_kernelI23Flash_fwd_kernel_traitsILi192ELi64ELi64ELi4ELb0ELb0EN7cutlass10bfloat16_tE19Flash_kernel_traitsILi192ELi64ELi64ELi4ES3_EELb0ELb1ELb1ELb0ELb0ELb0ELb1ELb0EEEvNS_16Flash_fwd_paramsE:
.text._ZN5flash24flash_fwd_splitkv_kernelI23Flash_fwd_kernel_traitsILi192ELi64ELi64ELi4ELb0ELb0EN7cutlass10bfloat16_tE19Flash_kernel_traitsILi192ELi64ELi64ELi4ES3_EELb0ELb1ELb1ELb0ELb0ELb0ELb1ELb0EEEvNS_16Flash_fwd_paramsE:
[----:B------:R-:W-:Y:S01]  /*0000*/  LDC R1, c[0x0][0x37c] ;  /* 0x0000df00ff017b82 */ /* 0x000fe20000000800 */
[----:B------:R-:W1:Y:S07]  /*0010*/  LDCU UR8, c[0x0][0x3e0] ;  /* 0x00007c00ff0877ac */ /* 0x000e6e0008000800 */
[----:B------:R-:W2:Y:S01]  /*0020*/  S2UR UR24, SR_CTAID.Z ;  /* 0x00000000001879c3 */ /* 0x000ea20000002700 */
[----:B------:R-:W3:Y:S01]  /*0030*/  LDCU.64 UR10, c[0x0][0x460] ;  /* 0x00008c00ff0a77ac */ /* 0x000ee20008000a00 */
[----:B------:R-:W4:Y:S01]  /*0040*/  LDCU.U8 UR9, c[0x0][0x532] ;  /* 0x0000a640ff0977ac */ /* 0x000f220008000000 */
[----:B------:R-:W4:Y:S01]  /*0050*/  LDCU.64 UR16, c[0x0][0x460] ;  /* 0x00008c00ff1077ac */ /* 0x000f220008000a00 */
[----:B------:R-:W4:Y:S01]  /*0060*/  LDCU.64 UR12, c[0x0][0x470] ;  /* 0x00008e00ff0c77ac */ /* 0x000f220008000a00 */
[----:B-1----:R-:W1:Y:S01]  /*0070*/  I2F.U32.RP R2, UR8 ;  /* 0x0000000800027d06 */ /* 0x002e620008209000 */
[----:B------:R-:W-:Y:S01]  /*0080*/  UISETP.NE.U32.AND UP0, UPT, UR8, URZ, UPT ;  /* 0x000000ff0800728c */ /* 0x000fe2000bf05070 */
[----:B------:R-:W2:Y:S01]  /*0090*/  LDCU.64 UR26, c[0x0][0x358] ;  /* 0x00006b00ff1a77ac */ /* 0x000ea20008000a00 */
[----:B---3--:R-:W-:-:S02]  /*00a0*/  ISETP.NE.U32.AND P0, PT, RZ, UR10, PT ;  /* 0x0000000aff007c0c */ /* 0x008fc4000bf05070 */
[----:B------:R-:W-:Y:S02]  /*00b0*/  ISETP.NE.U32.AND P4, PT, RZ, UR10, PT ;  /* 0x0000000aff007c0c */ /* 0x000fe4000bf85070 */
[----:B------:R-:W-:Y:S02]  /*00c0*/  ISETP.NE.AND.EX P0, PT, RZ, UR11, PT, P0 ;  /* 0x0000000bff007c0c */ /* 0x000fe4000bf05300 */
[----:B------:R-:W-:Y:S01]  /*00d0*/  ISETP.NE.AND.EX P4, PT, RZ, UR11, PT, P4 ;  /* 0x0000000bff007c0c */ /* 0x000fe2000bf85340 */
[----:B-1----:R-:W1:Y:S01]  /*00e0*/  MUFU.RCP R0, R2 ;  /* 0x0000000200007308 */ /* 0x002e620000001000 */
[----:B----4-:R-:W-:Y:S01]  /*00f0*/  ISETP.NE.U32.AND P3, PT, RZ, UR12, PT ;  /* 0x0000000cff007c0c */ /* 0x010fe2000bf65070 */
[----:B-1----:R-:W-:-:S06]  /*0100*/  VIADD R0, R0, 0xffffffe ;  /* 0x0ffffffe00007836 */ /* 0x002fcc0000000000 */
[----:B------:R-:W1:Y:S02]  /*0110*/  F2I.FTZ.U32.TRUNC.NTZ R0, R0 ;  /* 0x0000000000007305 */ /* 0x000e64000021f000 */
[----:B-1----:R-:W-:Y:S01]  /*0120*/  R2UR UR5, R0 ;  /* 0x00000000000572ca */ /* 0x002fe200000e0000 */
[----:B------:R-:W-:-:S12]  /*0130*/  IMAD.MOV.U32 R0, RZ, RZ, -0x1 ;  /* 0xffffffffff007424 */ /* 0x000fd800078e00ff */
[----:B------:R-:W-:-:S04]  /*0140*/  UIADD3 UR4, UPT, UPT, URZ, -UR5, URZ ;  /* 0x80000005ff047290 */ /* 0x000fc8000fffe0ff */
[----:B------:R-:W-:-:S03]  /*0150*/  UIMAD UR6, UR4, UR8, URZ ;  /* 0x00000008040672a4 */ /* 0x000fc6000f8e02ff */
[----:B------:R-:W-:Y:S02]  /*0160*/  UMOV UR4, URZ ;  /* 0x000000ff00047c82 */ /* 0x000fe40008000000 */
[----:B------:R-:W-:-:S04]  /*0170*/  UIMAD.WIDE.U32 UR6, UR5, UR6, UR4 ;  /* 0x00000006050672a5 */ /* 0x000fc8000f8e0004 */
[----:B--2---:R-:W-:-:S04]  /*0180*/  UIMAD.WIDE.U32 UR14, UR7, UR24, URZ ;  /* 0x00000018070e72a5 */ /* 0x004fc8000f8e00ff */
[----:B------:R-:W-:-:S03]  /*0190*/  UIADD3 UR4, UPT, UPT, -UR15, URZ, URZ ;  /* 0x000000ff0f047290 */ /* 0x000fc6000fffe1ff */
[----:B------:R-:W1:Y:S01]  /*01a0*/  LDCU.64 UR6, c[0x0][0x478] ;  /* 0x00008f00ff0677ac */ /* 0x000e620008000a00 */
[----:B------:R-:W-:-:S04]  /*01b0*/  UIMAD UR4, UR8, UR4, UR24 ;  /* 0x00000004080472a4 */ /* 0x000fc8000f8e0218 */
[----:B------:R-:W-:-:S11]  /*01c0*/  UISETP.GE.U32.AND UP2, UPT, UR4, UR8, UPT ;  /* 0x000000080400728c */ /* 0x000fd6000bf46070 */
[----:B------:R-:W-:Y:S02]  /*01d0*/  @UP2 UIADD3 UR4, UPT, UPT, UR4, -UR8, URZ ;  /* 0x8000000804042290 */ /* 0x000fe4000fffe0ff */
[----:B------:R-:W-:Y:S02]  /*01e0*/  @UP2 UIADD3 UR15, UPT, UPT, UR15, 0x1, URZ ;  /* 0x000000010f0f2890 */ /* 0x000fe4000fffe0ff */
[----:B------:R-:W-:Y:S02]  /*01f0*/  UISETP.GE.U32.AND UP1, UPT, UR4, UR8, UPT ;  /* 0x000000080400728c */ /* 0x000fe4000bf26070 */
[----:B------:R-:W-:-:S05]  /*0200*/  UISETP.NE.AND UP2, UPT, UR9, URZ, UPT ;  /* 0x000000ff0900728c */ /* 0x000fca000bf45270 */
[----:B------:R-:W2:Y:S04]  /*0210*/  LDCU.64 UR4, c[0x0][0x468] ;  /* 0x00008d00ff0477ac */ /* 0x000ea80008000a00 */
[----:B------:R-:W-:Y:S02]  /*0220*/  @UP1 UIADD3 UR15, UPT, UPT, UR15, 0x1, URZ ;  /* 0x000000010f0f1890 */ /* 0x000fe4000fffe0ff */
[----:B------:R-:W-:Y:S02]  /*0230*/  @!UP0 ULOP3.LUT UR15, URZ, UR8, URZ, 0x33, !UPT ;  /* 0x00000008ff0f8292 */ /* 0x000fe4000f8e33ff */
[----:B-1----:R-:W-:Y:S02]  /*0240*/  UISETP.NE.U32.AND UP1, UPT, UR6, URZ, UPT ;  /* 0x000000ff0600728c */ /* 0x002fe4000bf25070 */
[----:B------:R-:W-:-:S02]  /*0250*/  UIMAD.WIDE.U32 UR16, UR15, 0x4, UR16 ;  /* 0x000000040f1078a5 */ /* 0x000fc4000f8e0010 */
[----:B------:R-:W-:Y:S02]  /*0260*/  USHF.L.U32 UR11, UR15, 0x2, URZ ;  /* 0x000000020f0b7899 */ /* 0x000fe400080006ff */
[----:B--2---:R-:W-:Y:S02]  /*0270*/  UISETP.EQ.U32.AND UP3, UPT, UR4, URZ, UPT ;  /* 0x000000ff0400728c */ /* 0x004fe4000bf62070 */
[----:B------:R-:W-:Y:S01]  /*0280*/  IMAD.U32 R4, RZ, RZ, UR16 ;  /* 0x00000010ff047e24 */ /* 0x000fe2000f8e00ff */
[----:B------:R-:W-:Y:S01]  /*0290*/  USHF.R.U32.HI UR10, URZ, 0x1e, UR15 ;  /* 0x0000001eff0a7899 */ /* 0x000fe2000801160f */
[----:B------:R-:W-:Y:S01]  /*02a0*/  IMAD.U32 R5, RZ, RZ, UR17 ;  /* 0x00000011ff057e24 */ /* 0x000fe2000f8e00ff */
[----:B------:R-:W-:Y:S02]  /*02b0*/  UISETP.EQ.OR.EX UP3, UPT, UR5, URZ, !UP2, UP3 ;  /* 0x000000ff0500728c */ /* 0x000fe4000d762730 */
[----:B------:R-:W-:Y:S01]  /*02c0*/  UIADD3 UR9, UP0, UPT, UR11, UR4, URZ ;  /* 0x000000040b097290 */ /* 0x000fe2000ff1e0ff */
[----:B------:R-:W-:Y:S01]  /*02d0*/  IMAD.U32 R12, RZ, RZ, UR12 ;  /* 0x0000000cff0c7e24 */ /* 0x000fe2000f8e00ff */
[----:B------:R-:W-:Y:S01]  /*02e0*/  UISETP.NE.AND.EX UP1, UPT, UR7, URZ, UPT, UP1 ;  /* 0x000000ff0700728c */ /* 0x000fe2000bf25310 */
[----:B------:R-:W2:Y:S01]  /*02f0*/  @P0 LDG.E R0, desc[UR26][R4.64] ;  /* 0x0000001a04000981 */ /* 0x000ea2000c1e1900 */
[----:B------:R-:W-:Y:S01]  /*0300*/  PLOP3.LUT P1, PT, PT, PT, UP3, 0x80, 0x8 ;  /* 0x000000000008781c */ /* 0x000fe20003f2f038 */
[----:B------:R-:W-:Y:S01]  /*0310*/  UIADD3.X UR12, UPT, UPT, UR10, UR5, URZ, UP0, !UPT ;  /* 0x000000050a0c7290 */ /* 0x000fe200087fe4ff */
[----:B------:R-:W-:Y:S01]  /*0320*/  ISETP.NE.AND.EX P3, PT, RZ, UR13, PT, P3 ;  /* 0x0000000dff007c0c */ /* 0x000fe2000bf65330 */
[----:B------:R-:W2:Y:S01]  /*0330*/  @P4 LDG.E R7, desc[UR26][R4.64+0x4] ;  /* 0x0000041a04074981 */ /* 0x000ea2000c1e1900 */
[----:B------:R-:W-:Y:S01]  /*0340*/  IMAD.U32 R8, RZ, RZ, UR9 ;  /* 0x00000009ff087e24 */ /* 0x000fe2000f8e00ff */
[----:B------:R-:W-:Y:S01]  /*0350*/  PLOP3.LUT P0, PT, PT, PT, UP1, 0x80, 0x8 ;  /* 0x000000000008781c */ /* 0x000fe20003f0f018 */
[----:B------:R-:W-:-:S02]  /*0360*/  IMAD.U32 R2, RZ, RZ, UR13 ;  /* 0x0000000dff027e24 */ /* 0x000fc4000f8e00ff */
[----:B------:R-:W-:Y:S01]  /*0370*/  IMAD.U32 R9, RZ, RZ, UR12 ;  /* 0x0000000cff097e24 */ /* 0x000fe2000f8e00ff */
[----:B------:R-:W-:-:S04]  /*0380*/  @UP1 UIADD3 UR6, UP0, UPT, UR11, UR6, URZ ;  /* 0x000000060b061290 */ /* 0x000fc8000ff1e0ff */
[----:B------:R-:W-:Y:S02]  /*0390*/  @UP1 UIADD3.X UR7, UPT, UPT, UR10, UR7, URZ, UP0, !UPT ;  /* 0x000000070a071290 */ /* 0x000fe400087fe4ff */
[----:B------:R-:W-:Y:S01]  /*03a0*/  @P3 IADD3 R12, P2, PT, R12, UR11, RZ ;  /* 0x0000000b0c0c3c10 */ /* 0x000fe2000ff5e0ff */
[----:B------:R-:W-:-:S03]  /*03b0*/  IMAD.U32 R10, RZ, RZ, UR6 ;  /* 0x00000006ff0a7e24 */ /* 0x000fc6000f8e00ff */
[----:B------:R-:W-:Y:S01]  /*03c0*/  @P3 IADD3.X R13, PT, PT, R2, UR10, RZ, P2, !PT ;  /* 0x0000000a020d3c10 */ /* 0x000fe200097fe4ff */
[----:B------:R-:W-:-:S05]  /*03d0*/  IMAD.U32 R11, RZ, RZ, UR7 ;  /* 0x00000007ff0b7e24 */ /* 0x000fca000f8e00ff */
[----:B------:R1:W5:Y:S04]  /*03e0*/  @P0 LDG.E R3, desc[UR26][R10.64] ;  /* 0x0000001a0a030981 */ /* 0x000368000c1e1900 */
[----:B------:R-:W3:Y:S04]  /*03f0*/  @!P1 LDG.E R5, desc[UR26][R8.64] ;  /* 0x0000001a08059981 */ /* 0x000ee8000c1e1900 */
[----:B------:R1:W5:Y:S01]  /*0400*/  @P3 LDG.E R4, desc[UR26][R12.64] ;  /* 0x0000001a0c043981 */ /* 0x000362000c1e1900 */
[----:B------:R-:W4:Y:S08]  /*0410*/  @!P4 LDC R2, c[0x0][0x434] ;  /* 0x00010d00ff02cb82 */ /* 0x000f300000000800 */
[----:B------:R-:W1:Y:S01]  /*0420*/  S2UR UR21, SR_CTAID.X ;  /* 0x00000000001579c3 */ /* 0x000e620000002500 */
[----:B------:R-:W-:Y:S01]  /*0430*/  UISETP.NE.U32.AND UP0, UPT, UR4, URZ, UPT ;  /* 0x000000ff0400728c */ /* 0x000fe2000bf05070 */
[----:B------:R-:W-:-:S03]  /*0440*/  UMOV UR7, 0xffffffff ;  /* 0xffffffff00077882 */ /* 0x000fc60000000000 */
[----:B------:R-:W-:Y:S01]  /*0450*/  UISETP.NE.AND.EX UP0, UPT, UR5, URZ, UPT, UP0 ;  /* 0x000000ff0500728c */ /* 0x000fe2000bf05300 */
[----:B----4-:R-:W-:Y:S01]  /*0460*/  @!P4 R2UR UR16, R2 ;  /* 0x000000000210c2ca */ /* 0x010fe200000e0000 */
[----:B-1----:R-:W-:-:S06]  /*0470*/  USHF.L.U32 UR21, UR21, 0x6, URZ ;  /* 0x0000000615157899 */ /* 0x002fcc00080006ff */
[----:B------:R-:W-:-:S03]  /*0480*/  IMAD.U32 R2, RZ, RZ, UR21 ;  /* 0x00000015ff027e24 */ /* 0x000fc6000f8e00ff */
[----:B------:R-:W1:Y:S01]  /*0490*/  @!UP0 LDCU UR17, c[0x0][0x438] ;  /* 0x00008700ff1187ac */ /* 0x000e620008000800 */
[----:B--2---:R-:W-:-:S05]  /*04a0*/  @P4 IMAD.IADD R6, R7, 0x1, -R0 ;  /* 0x0000000107064824 */ /* 0x004fca00078e0a00 */
[----:B------:R-:W-:Y:S02]  /*04b0*/  @P4 R2UR UR16, R6 ;  /* 0x00000000061042ca */ /* 0x000fe400000e0000 */
[----:B---3--:R-:W-:-:S11]  /*04c0*/  @!P1 R2UR UR7, R5 ;  /* 0x00000000050792ca */ /* 0x008fd600000e0000 */
[----:B------:R-:W-:Y:S01]  /*04d0*/  ISETP.LT.AND P2, PT, R2, UR16, PT ;  /* 0x0000001002007c0c */ /* 0x000fe2000bf41270 */
[----:B-1----:R-:W-:-:S12]  /*04e0*/  BRA.U !UP0, `(.L_x_5917) ;  /* 0x0000000108187547 */ /* 0x002fd8000b800000 */
[----:B------:R-:W-:-:S13]  /*04f0*/  PLOP3.LUT P1, PT, PT, PT, UP2, 0x80, 0x8 ;  /* 0x000000000008781c */ /* 0x000fda0003f2f028 */
[----:B------:R-:W2:Y:S04]  /*0500*/  @P1 LDG.E R5, desc[UR26][R8.64+0x4] ;  /* 0x0000041a08051981 */ /* 0x000ea8000c1e1900 */
[----:B------:R-:W3:Y:S01]  /*0510*/  @!P1 LDG.E R6, desc[UR26][R8.64] ;  /* 0x0000001a08069981 */ /* 0x000ee2000c1e1900 */
[----:B--2---:R-:W-:-:S13]  /*0520*/  @P1 R2UR UR17, R5 ;  /* 0x00000000051112ca */ /* 0x004fda00000e0000 */
[----:B------:R-:W-:-:S07]  /*0530*/  @UP2 UIADD3 UR17, UPT, UPT, UR17, -UR7, URZ ;  /* 0x8000000711112290 */ /* 0x000fce000fffe0ff */
[----:B---3--:R-:W-:-:S15]  /*0540*/  @!P1 R2UR UR17, R6 ;  /* 0x00000000061192ca */ /* 0x008fde00000e0000 */
.L_x_5917:
[----:B------:R-:W-:Y:S05]  /*0550*/  @!P2 EXIT ;  /* 0x000000000000a94d */ /* 0x000fea0003800000 */
[----:B------:R-:W1:Y:S01]  /*0560*/  LDCU UR9, c[0x0][0x374] ;  /* 0x00006e80ff0977ac */ /* 0x000e620008000800 */
[----:B------:R-:W2:Y:S01]  /*0570*/  LDC R5, c[0x0][0x374] ;  /* 0x0000dd00ff057b82 */ /* 0x000ea20000000800 */
[----:B------:R-:W3:Y:S01]  /*0580*/  S2R R185, SR_TID.X ;  /* 0x0000000000b97919 */ /* 0x000ee20000002100 */
[----:B------:R-:W4:Y:S01]  /*0590*/  LDCU UR5, c[0x0][0x438] ;  /* 0x00008700ff0577ac */ /* 0x000f220008000800 */
[----:B------:R-:W-:Y:S01]  /*05a0*/  UMOV UR22, URZ ;  /* 0x000000ff00167c82 */ /* 0x000fe20008000000 */
[----:B------:R-:W3:Y:S01]  /*05b0*/  @!UP1 LDCU UR20, c[0x0][0x43c] ;  /* 0x00008780ff1497ac */ /* 0x000ee20008000800 */
[----:B----4-:R-:W-:Y:S01]  /*05c0*/  UIADD3 UR5, UPT, UPT, UR5, 0x3f, URZ ;  /* 0x0000003f05057890 */ /* 0x010fe2000fffe0ff */
[----:B--2---:R-:W-:-:S03]  /*05d0*/  IABS R6, R5 ;  /* 0x0000000500067213 */ /* 0x004fc60000000000 */
[----:B------:R-:W-:Y:S01]  /*05e0*/  USHF.R.S32.HI UR4, URZ, 0x1f, UR5 ;  /* 0x0000001fff047899 */ /* 0x000fe20008011405 */
[----:B------:R-:W-:Y:S02]  /*05f0*/  IABS R5, R5 ;  /* 0x0000000500057213 */ /* 0x000fe40000000000 */
[----:B------:R-:W-:Y:S01]  /*0600*/  R2UR UR14, R6 ;  /* 0x00000000060e72ca */ /* 0x000fe200000e0000 */
[----:B------:R-:W-:Y:S02]  /*0610*/  ULEA.HI UR4, UR4, UR5, URZ, 0x6 ;  /* 0x0000000504047291 */ /* 0x000fe4000f8f30ff */
[----:B------:R-:W-:Y:S02]  /*0620*/  IMAD.MOV R5, RZ, RZ, -R5 ;  /* 0x000000ffff057224 */ /* 0x000fe400078e0a05 */
[----:B-1----:R-:W-:-:S03]  /*0630*/  ULEA.HI.SX32 UR12, UR4, UR9, 0x1a ;  /* 0x00000009040c7291 */ /* 0x002fc6000f8fd2ff */
[----:B------:R-:W-:Y:S01]  /*0640*/  R2UR UR18, R5 ;  /* 0x00000000051272ca */ /* 0x000fe200000e0000 */
[----:B------:R-:W-:-:S03]  /*0650*/  UIADD3 UR12, UPT, UPT, UR12, -0x1, URZ ;  /* 0xffffffff0c0c7890 */ /* 0x000fc6000fffe0ff */
[----:B------:R-:W1:Y:S01]  /*0660*/  @!UP1 LDCU.64 UR4, c[0x0][0x488] ;  /* 0x00009100ff0497ac */ /* 0x000e620008000a00 */
[----:B------:R-:W2:Y:S08]  /*0670*/  I2F.RP R8, UR14 ;  /* 0x0000000e00087d06 */ /* 0x000eb00008209400 */
[----:B--2---:R-:W2:Y:S01]  /*0680*/  MUFU.RCP R7, R8 ;  /* 0x0000000800077308 */ /* 0x004ea20000001000 */
[----:B-1----:R-:W-:Y:S01]  /*0690*/  @!UP1 UISETP.NE.U32.AND UP0, UPT, UR4, URZ, UPT ;  /* 0x000000ff0400928c */ /* 0x002fe2000bf05070 */
[----:B------:R-:W1:Y:S03]  /*06a0*/  S2UR UR4, SR_CTAID.Y ;  /* 0x00000000000479c3 */ /* 0x000e660000002600 */
[----:B------:R-:W-:Y:S01]  /*06b0*/  @!UP1 UISETP.NE.AND.EX UP0, UPT, UR5, URZ, UPT, UP0 ;  /* 0x000000ff0500928c */ /* 0x000fe2000bf05300 */
[----:B------:R-:W4:Y:S03]  /*06c0*/  LDCU UR5, c[0x0][0x504] ;  /* 0x0000a080ff0577ac */ /* 0x000f260008000800 */
[----:B---3--:R-:W-:-:S02]  /*06d0*/  @!UP1 USEL UR20, UR20, URZ, UP0 ;  /* 0x000000ff14149287 */ /* 0x008fc40008000000 */
[----:B------:R-:W-:Y:S01]  /*06e0*/  UISETP.NE.AND UP0, UPT, UR9, URZ, UPT ;  /* 0x000000ff0900728c */ /* 0x000fe2000bf05270 */
[----:B--2---:R-:W-:-:S04]  /*06f0*/  VIADD R7, R7, 0xffffffe ;  /* 0x0ffffffe07077836 */ /* 0x004fc80000000000 */
[----:B------:R-:W2:Y:S02]  /*0700*/  F2I.FTZ.U32.TRUNC.NTZ R6, R7 ;  /* 0x0000000700067305 */ /* 0x000ea4000021f000 */
[----:B--2---:R-:W-:Y:S01]  /*0710*/  R2UR UR23, R6 ;  /* 0x00000000061772ca */ /* 0x004fe200000e0000 */
[----:B------:R-:W-:Y:S01]  /*0720*/  IMAD.U32 R6, RZ, RZ, UR12 ;  /* 0x0000000cff067e24 */ /* 0x000fe2000f8e00ff */
[----:B------:R-:W-:-:S04]  /*0730*/  ULOP3.LUT UR12, UR12, UR9, URZ, 0x3c, !UPT ;  /* 0x000000090c0c7292 */ /* 0x000fc8000f8e3cff */
[----:B------:R-:W-:-:S04]  /*0740*/  IABS R6, R6 ;  /* 0x0000000600067213 */ /* 0x000fc80000000000 */
[----:B------:R-:W-:-:S03]  /*0750*/  R2UR UR19, R6 ;  /* 0x00000000061372ca */ /* 0x000fc600000e0000 */
[----:B------:R-:W-:-:S04]  /*0760*/  UIADD3 UR6, UPT, UPT, URZ, -UR23, URZ ;  /* 0x80000017ff067290 */ /* 0x000fc8000fffe0ff */
[----:B------:R-:W-:-:S04]  /*0770*/  UIMAD UR6, UR6, UR14, URZ ;  /* 0x0000000e060672a4 */ /* 0x000fc8000f8e02ff */
[----:B------:R-:W-:Y:S01]  /*0780*/  UIMAD.WIDE.U32 UR28, UR23, UR6, UR22 ;  /* 0x00000006171c72a5 */ /* 0x000fe2000f8e0016 */
[----:B-----5:R-:W-:Y:S02]  /*0790*/  @P0 R2UR UR22, R3 ;  /* 0x00000000031602ca */ /* 0x020fe400000e0000 */
[----:B------:R-:W-:Y:S01]  /*07a0*/  UMOV UR6, URZ ;  /* 0x000000ff00067c82 */ /* 0x000fe20008000000 */
[----:B------:R-:W-:Y:S01]  /*07b0*/  UIMAD.WIDE.U32 UR28, UR29, UR19, URZ ;  /* 0x000000131d1c72a5 */ /* 0x000fe2000f8e00ff */
[----:B------:R-:W-:-:S06]  /*07c0*/  @P3 R2UR UR6, R4 ;  /* 0x00000000040632ca */ /* 0x000fcc00000e0000 */
[----:B------:R-:W-:Y:S02]  /*07d0*/  UMOV UR13, UR29 ;  /* 0x0000001d000d7c82 */ /* 0x000fe40008000000 */
[----:B------:R-:W-:-:S04]  /*07e0*/  UIMAD UR18, UR13, UR18, UR19 ;  /* 0x000000120d1272a4 */ /* 0x000fc8000f8e0213 */
[----:B------:R-:W-:Y:S02]  /*07f0*/  UISETP.GT.U32.AND UP2, UPT, UR14, UR18, UPT ;  /* 0x000000120e00728c */ /* 0x000fe4000bf44070 */
[----:B------:R-:W-:Y:S02]  /*0800*/  @UP1 UIADD3 UR22, UPT, UPT, UR22, -UR6, URZ ;  /* 0x8000000616161290 */ /* 0x000fe4000fffe0ff */
[----:B------:R-:W-:Y:S01]  /*0810*/  @!UP1 UIADD3 UR22, UPT, UPT, UR20, UR17, -UR6 ;  /* 0x0000001114169290 */ /* 0x000fe2000fffe806 */
[----:B------:R-:W2:Y:S03]  /*0820*/  LDCU UR20, c[0x0][0x508] ;  /* 0x0000a100ff1477ac */ /* 0x000ea60008000800 */
[----:B------:R-:W-:-:S03]  /*0830*/  UIADD3 UR19, UPT, UPT, UR21, UR22, URZ ;  /* 0x0000001615137290 */ /* 0x000fc6000fffe0ff */
[----:B------:R-:W-:Y:S02]  /*0840*/  @!UP2 UIADD3 UR18, UPT, UPT, UR18, -UR14, URZ ;  /* 0x8000000e1212a290 */ /* 0x000fe4000fffe0ff */
[----:B------:R-:W-:Y:S02]  /*0850*/  @!UP2 UIADD3 UR13, UPT, UPT, UR13, 0x1, URZ ;  /* 0x000000010d0da890 */ /* 0x000fe4000fffe0ff */
[----:B------:R-:W-:Y:S02]  /*0860*/  UISETP.GE.U32.AND UP1, UPT, UR18, UR14, UPT ;  /* 0x0000000e1200728c */ /* 0x000fe4000bf26070 */
[----:B------:R-:W-:Y:S02]  /*0870*/  UIADD3 UR14, UPT, UPT, UR22, 0x3f, URZ ;  /* 0x0000003f160e7890 */ /* 0x000fe4000fffe0ff */
[----:B------:R-:W-:Y:S02]  /*0880*/  UISETP.GE.AND UP2, UPT, UR12, URZ, UPT ;  /* 0x000000ff0c00728c */ /* 0x000fe4000bf46270 */
[----:B------:R-:W-:-:S02]  /*0890*/  USHF.R.S32.HI UR12, URZ, 0x1f, UR14 ;  /* 0x0000001fff0c7899 */ /* 0x000fc4000801140e */
[----:B----4-:R-:W-:Y:S02]  /*08a0*/  UIADD3 UR18, UPT, UPT, UR16, UR5, URZ ;  /* 0x0000000510127290 */ /* 0x010fe4000fffe0ff */
[----:B------:R-:W-:Y:S02]  /*08b0*/  ULEA.HI UR12, UR12, UR14, URZ, 0x6 ;  /* 0x0000000e0c0c7291 */ /* 0x000fe4000f8f30ff */
[----:B------:R-:W-:-:S04]  /*08c0*/  @UP1 UIADD3 UR13, UPT, UPT, UR13, 0x1, URZ ;  /* 0x000000010d0d1890 */ /* 0x000fc8000fffe0ff */
[----:B------:R-:W-:Y:S01]  /*08d0*/  @!UP2 UIADD3 UR13, UPT, UPT, -UR13, URZ, URZ ;  /* 0x000000ff0d0da290 */ /* 0x000fe2000fffe1ff */
[----:B------:R-:W-:Y:S01]  /*08e0*/  IMAD.U32 R4, RZ, RZ, UR12 ;  /* 0x0000000cff047e24 */ /* 0x000fe2000f8e00ff */
[----:B------:R-:W-:Y:S02]  /*08f0*/  @!UP0 ULOP3.LUT UR13, URZ, UR9, URZ, 0x33, !UPT ;  /* 0x00000009ff0d8292 */ /* 0x000fe4000f8e33ff */
[----:B------:R-:W-:Y:S02]  /*0900*/  UIADD3 UR12, UPT, UPT, UR14, UR21, -UR16 ;  /* 0x000000150e0c7290 */ /* 0x000fe4000fffe810 */
[----:B-1----:R-:W-:Y:S01]  /*0910*/  UIMAD UR5, UR13, UR4, URZ ;  /* 0x000000040d0572a4 */ /* 0x002fe2000f8e02ff */
[----:B------:R-:W-:Y:S01]  /*0920*/  SHF.R.S32.HI R4, RZ, 0x6, R4 ;  /* 0x00000006ff047819 */ /* 0x000fe20000011404 */
[----:B------:R-:W-:Y:S01]  /*0930*/  IMAD.U32 R3, RZ, RZ, UR13 ;  /* 0x0000000dff037e24 */ /* 0x000fe2000f8e00ff */
[----:B------:R-:W-:Y:S02]  /*0940*/  UIADD3 UR14, UPT, UPT, UR19, -UR18, URZ ;  /* 0x80000012130e7290 */ /* 0x000fe4000fffe0ff */
[----:B--2---:R-:W-:-:S02]  /*0950*/  UIADD3 UR12, UPT, UPT, UR12, 0x40, UR20 ;  /* 0x000000400c0c7890 */ /* 0x004fc4000fffe014 */
[----:B------:R-:W-:Y:S01]  /*0960*/  VIADDMNMX R3, R3, UR5, R4, PT ;  /* 0x0000000503037c46 */ /* 0x000fe2000b800104 */
[----:B------:R-:W-:Y:S02]  /*0970*/  USHF.R.S32.HI UR13, URZ, 0x1f, UR14 ;  /* 0x0000001fff0d7899 */ /* 0x000fe4000801140e */
[----:B------:R-:W-:Y:S01]  /*0980*/  USHF.R.S32.HI UR9, URZ, 0x1f, UR12 ;  /* 0x0000001fff097899 */ /* 0x000fe2000801140c */
[----:B------:R-:W-:Y:S01]  /*0990*/  R2UR UR17, R3 ;  /* 0x00000000031172ca */ /* 0x000fe200000e0000 */
[----:B------:R-:W-:Y:S02]  /*09a0*/  ULEA.HI UR14, UR13, UR14, URZ, 0x6 ;  /* 0x0000000e0d0e7291 */ /* 0x000fe4000f8f30ff */
[----:B------:R-:W-:Y:S02]  /*09b0*/  ULEA.HI UR12, UR9, UR12, URZ, 0x6 ;  /* 0x0000000c090c7291 */ /* 0x000fe4000f8f30ff */
[----:B------:R-:W-:Y:S02]  /*09c0*/  USHF.R.S32.HI UR14, URZ, 0x6, UR14 ;  /* 0x00000006ff0e7899 */ /* 0x000fe4000801140e */
[----:B------:R-:W-:-:S02]  /*09d0*/  USHF.R.S32.HI UR12, URZ, 0x6, UR12 ;  /* 0x00000006ff0c7899 */ /* 0x000fc4000801140c */
[----:B------:R-:W-:Y:S02]  /*09e0*/  UISETP.LT.AND UP1, UPT, UR5, UR14, UPT ;  /* 0x0000000e0500728c */ /* 0x000fe4000bf21270 */
[----:B------:R-:W-:Y:S02]  /*09f0*/  UIADD3 UR9, UPT, UPT, -UR15, URZ, URZ ;  /* 0x000000ff0f097290 */ /* 0x000fe4000fffe1ff */
[----:B------:R-:W-:Y:S02]  /*0a00*/  UISETP.LT.AND UP0, UPT, UR17, UR12, UPT ;  /* 0x0000000c1100728c */ /* 0x000fe4000bf01270 */
[----:B------:R-:W-:Y:S02]  /*0a10*/  USEL UR14, UR5, UR14, !UP1 ;  /* 0x0000000e050e7287 */ /* 0x000fe4000c800000 */
[----:B------:R-:W-:Y:S02]  /*0a20*/  USEL UR17, UR17, UR12, UP0 ;  /* 0x0000000c11117287 */ /* 0x000fe40008000000 */
[----:B------:R-:W-:-:S02]  /*0a30*/  UIMAD UR24, UR8, UR9, UR24 ;  /* 0x00000009081872a4 */ /* 0x000fc4000f8e0218 */
[----:B------:R-:W-:-:S09]  /*0a40*/  UISETP.GE.AND UP0, UPT, UR14, UR17, UPT ;  /* 0x000000110e00728c */ /* 0x000fd2000bf06270 */
[----:B------:R-:W-:Y:S05]  /*0a50*/  BRA.U !UP0, `(.L_x_5918) ;  /* 0x0000000d08487547 */ /* 0x000fea000b800000 */
[----:B------:R-:W1:Y:S01]  /*0a60*/  LDCU.64 UR6, c[0x0][0x430] ;  /* 0x00008600ff0677ac */ /* 0x000e620008000a00 */
[----:B------:R-:W-:Y:S01]  /*0a70*/  IMAD.SHL.U32 R14, R185, 0x4, RZ ;  /* 0x00000004b90e7824 */ /* 0x000fe200078e00ff */
[----:B------:R-:W-:Y:S01]  /*0a80*/  IADD3 R0, PT, PT, -R2, UR16, RZ ;  /* 0x0000001002007c10 */ /* 0x000fe2000fffe1ff */
[----:B------:R-:W-:Y:S01]  /*0a90*/  BSSY.RECONVERGENT B0, `(.L_x_5919) ;  /* 0x0000021000007945 */ /* 0x000fe20003800200 */
[----:B------:R-:W2:Y:S01]  /*0aa0*/  LDCU UR5, c[0x0][0x44c] ;  /* 0x00008980ff0577ac */ /* 0x000ea20008000800 */
[----:B------:R-:W-:Y:S02]  /*0ab0*/  SHF.R.U32.HI R185, RZ, 0x4, R185 ;  /* 0x00000004ffb97819 */ /* 0x000fe400000116b9 */
[----:B------:R-:W-:Y:S02]  /*0ac0*/  LOP3.LUT R14, R14, 0x3c, RZ, 0xc0, !PT ;  /* 0x0000003c0e0e7812 */ /* 0x000fe400078ec0ff */
[CC--:B------:R-:W-:Y:S01]  /*0ad0*/  ISETP.GE.AND P4, PT, R185.reuse, R0.reuse, PT ;  /* 0x00000000b900720c */ /* 0x0c0fe20003f86270 */
[C---:B------:R-:W-:Y:S01]  /*0ae0*/  VIADD R21, R185.reuse, 0x8 ;  /* 0x00000008b9157836 */ /* 0x040fe20000000000 */
[C---:B------:R-:W-:Y:S01]  /*0af0*/  LOP3.LUT R12, R14.reuse, 0x40, RZ, 0xfc, !PT ;  /* 0x000000400e0c7812 */ /* 0x040fe200078efcff */
[C---:B------:R-:W-:Y:S01]  /*0b00*/  IMAD R9, R185.reuse, 0xc0, R14 ;  /* 0x000000c0b9097824 */ /* 0x040fe200078e020e */
[----:B------:R-:W-:Y:S01]  /*0b10*/  LOP3.LUT R10, R14, 0x80, RZ, 0xfc, !PT ;  /* 0x000000800e0a7812 */ /* 0x000fe200078efcff */
[----:B------:R-:W-:Y:S01]  /*0b20*/  VIADD R19, R185, 0x10 ;  /* 0x00000010b9137836 */ /* 0x000fe20000000000 */
[----:B------:R-:W-:Y:S01]  /*0b30*/  ISETP.GE.AND P3, PT, R21, R0, PT ;  /* 0x000000001500720c */ /* 0x000fe20003f66270 */
[----:B------:R-:W-:Y:S01]  /*0b40*/  VIADD R17, R185, 0x18 ;  /* 0x00000018b9117836 */ /* 0x000fe20000000000 */
[----:B-1----:R-:W-:-:S02]  /*0b50*/  UIMAD UR6, UR4, UR6, UR15 ;  /* 0x00000006040672a4 */ /* 0x002fc4000f8e020f */
[-C--:B------:R-:W-:Y:S01]  /*0b60*/  ISETP.GE.AND P2, PT, R19, R0.reuse, PT ;  /* 0x000000001300720c */ /* 0x080fe20003f46270 */
[----:B------:R-:W-:Y:S01]  /*0b70*/  VIADD R15, R185, 0x20 ;  /* 0x00000020b90f7836 */ /* 0x000fe20000000000 */
[----:B------:R-:W-:Y:S01]  /*0b80*/  ISETP.GE.AND P1, PT, R17, R0, PT ;  /* 0x000000001100720c */ /* 0x000fe20003f26270 */
[----:B------:R-:W-:-:S04]  /*0b90*/  UIMAD UR6, UR6, UR8, UR24 ;  /* 0x00000008060672a4 */ /* 0x000fc8000f8e0218 */
[----:B------:R-:W-:-:S04]  /*0ba0*/  UIMAD UR7, UR6, UR7, UR21 ;  /* 0x00000007060772a4 */ /* 0x000fc8000f8e0215 */
[----:B--2---:R-:W-:-:S06]  /*0bb0*/  UIMAD UR5, UR7, UR5, URZ ;  /* 0x00000005070572a4 */ /* 0x004fcc000f8e02ff */
[----:B------:R-:W-:Y:S01]  /*0bc0*/  IMAD.U32 R8, RZ, RZ, UR5 ;  /* 0x00000005ff087e24 */ /* 0x000fe2000f8e00ff */
[----:B------:R-:W-:-:S04]  /*0bd0*/  IADD3 R9, P0, PT, R9, UR5, RZ ;  /* 0x0000000509097c10 */ /* 0x000fc8000ff1e0ff */
        /* <DEDUP_REMOVED lines=12> */
.L_x_5920:
[----:B------:R-:W-:Y:S05]  /*0ca0*/  BSYNC.RECONVERGENT B0 ;  /* 0x0000000000007941 */ /* 0x000fea0003800200 */
.L_x_5919:
        /* <DEDUP_REMOVED lines=20> */
.L_x_5922:
[----:B------:R-:W-:Y:S05]  /*0df0*/  BSYNC.RECONVERGENT B0 ;  /* 0x0000000000007941 */ /* 0x000fea0003800200 */
.L_x_5921:
        /* <DEDUP_REMOVED lines=20> */
.L_x_5924:
[----:B------:R-:W-:Y:S05]  /*0f40*/  BSYNC.RECONVERGENT B0 ;  /* 0x0000000000007941 */ /* 0x000fea0003800200 */
.L_x_5923:
        /* <DEDUP_REMOVED lines=20> */
.L_x_5926:
[----:B------:R-:W-:Y:S05]  /*1090*/  BSYNC.RECONVERGENT B0 ;  /* 0x0000000000007941 */ /* 0x000fea0003800200 */
.L_x_5925:
        /* <DEDUP_REMOVED lines=19> */
.L_x_5928:
[----:B------:R-:W-:Y:S05]  /*11d0*/  BSYNC.RECONVERGENT B0 ;  /* 0x0000000000007941 */ /* 0x000fea0003800200 */
.L_x_5927:
        /* <DEDUP_REMOVED lines=18> */
.L_x_5930:
[----:B------:R-:W-:Y:S05]  /*1300*/  BSYNC.RECONVERGENT B0 ;  /* 0x0000000000007941 */ /* 0x000fea0003800200 */
.L_x_5929:
        /* <DEDUP_REMOVED lines=18> */
.L_x_5932:
[----:B------:R-:W-:Y:S05]  /*1430*/  BSYNC.RECONVERGENT B0 ;  /* 0x0000000000007941 */ /* 0x000fea0003800200 */
.L_x_5931:
        /* <DEDUP_REMOVED lines=18> */
.L_x_5934:
[----:B------:R-:W-:Y:S05]  /*1560*/  BSYNC.RECONVERGENT B0 ;  /* 0x0000000000007941 */ /* 0x000fea0003800200 */
.L_x_5933:
[----:B------:R-:W5:Y:S01]  /*1570*/  LDCU.64 UR4, c[0x0][0x428] ;  /* 0x00008500ff0477ac */ /* 0x000f620008000a00 */
[----:B------:R-:W-:Y:S01]  /*1580*/  ISETP.NE.AND P0, PT, R14, RZ, PT ;  /* 0x000000ff0e00720c */ /* 0x000fe20003f05270 */
[----:B-1234-:R-:W-:-:S03]  /*1590*/  IMAD.U32 R2, RZ, RZ, UR7 ;  /* 0x00000007ff027e24 */ /* 0x01efc6000f8e00ff */
[CC--:B------:R-:W-:Y:S02]  /*15a0*/  ISETP.GE.OR P1, PT, R185.reuse, R0.reuse, P0 ;  /* 0x00000000b900720c */ /* 0x0c0fe40000726670 */
[----:B------:R-:W-:Y:S02]  /*15b0*/  IADD3 R185, P2, PT, R185, UR7, RZ ;  /* 0x00000007b9b97c10 */ /* 0x000fe4000ff5e0ff */
[-C--:B------:R-:W-:Y:S02]  /*15c0*/  ISETP.GE.OR P6, PT, R21, R0.reuse, P0 ;  /* 0x000000001500720c */ /* 0x080fe400007c6670 */
[----:B------:R-:W-:Y:S02]  /*15d0*/  LEA.HI.X.SX32 R2, R2, RZ, 0x1, P2 ;  /* 0x000000ff02027211 */ /* 0x000fe400010f0eff */
[-C--:B------:R-:W-:Y:S02]  /*15e0*/  ISETP.GE.OR P5, PT, R19, R0.reuse, P0 ;  /* 0x000000001300720c */ /* 0x080fe400007a6670 */
[----:B------:R-:W-:-:S02]  /*15f0*/  ISETP.GE.OR P4, PT, R17, R0, P0 ;  /* 0x000000001100720c */ /* 0x000fc40000786670 */
[----:B------:R-:W-:Y:S01]  /*1600*/  ISETP.GE.OR P3, PT, R15, R0, P0 ;  /* 0x000000000f00720c */ /* 0x000fe20000766670 */
[----:B------:R-:W-:Y:S01]  /*1610*/  @!P1 IMAD.MOV.U32 R3, RZ, RZ, -0x800000 ;  /* 0xff800000ff039424 */ /* 0x000fe200078e00ff */
[----:B-----5:R-:W-:-:S03]  /*1620*/  LEA R4, P2, R185, UR4, 0x2 ;  /* 0x00000004b9047c11 */ /* 0x020fc6000f8410ff */
        /* <DEDUP_REMOVED lines=21> */
.L_x_5918:
[----:B------:R-:W1:Y:S01]  /*1780*/  LDCU.64 UR4, c[0x0][0x4d8] ;  /* 0x00009b00ff0477ac */ /* 0x000e620008000a00 */
[----:B------:R-:W-:Y:S01]  /*1790*/  MOV R4, UR15 ;  /* 0x0000000f00047c02 */ /* 0x000fe20008000f00 */
        /* <DEDUP_REMOVED lines=11> */
.L_x_5935:
[----:B------:R-:W-:Y:S05]  /*1850*/  BRA.U !UP1, `(.L_x_5936) ;  /* 0x0000000509987547 */ /* 0x000fea000b800000 */
[----:B-----5:R-:W1:Y:S01]  /*1860*/  LDC R4, c[0x0][0x4f0] ;  /* 0x00013c00ff047b82 */ /* 0x020e620000000800 */
[----:B------:R-:W-:Y:S01]  /*1870*/  ULEA UR23, UR17, 0xffffffc0, 0x6 ;  /* 0xffffffc011177891 */ /* 0x000fe2000f8e30ff */
[----:B------:R-:W2:Y:S05]  /*1880*/  LDCU.64 UR4, c[0x0][0x4e8] ;  /* 0x00009d00ff0477ac */ /* 0x000eaa0008000a00 */
[----:B------:R-:W-:Y:S01]  /*1890*/  MOV R2, UR23 ;  /* 0x0000001700027c02 */ /* 0x000fe20008000f00 */
[----:B------:R-:W-:Y:S01]  /*18a0*/  IMAD.MOV.U32 R10, RZ, RZ, RZ ;  /* 0x000000ffff0a7224 */ /* 0x000fe200078e00ff */
[----:B------:R-:W3:Y:S02]  /*18b0*/  LDCU.64 UR12, c[0x0][0x3b8] ;  /* 0x00007700ff0c77ac */ /* 0x000ee40008000a00 */
        /* <DEDUP_REMOVED lines=11> */
[----:B------:R-:W2:Y:S01]  /*1970*/  LDCU.64 UR4, c[0x0][0x3a8] ;  /* 0x00007500ff0477ac */ /* 0x000ea20008000a00 */
[----:B-1----:R-:W1:Y:S02]  /*1980*/  MUFU.RCP R7, R8 ;  /* 0x0000000800077308 */ /* 0x002e640000001000 */
[----:B-1----:R-:W-:-:S06]  /*1990*/  IADD3 R7, PT, PT, R7, 0xffffffe, RZ ;  /* 0x0ffffffe07077810 */ /* 0x002fcc0007ffe0ff */
[----:B------:R-:W1:Y:S02]  /*19a0*/  F2I.FTZ.U32.TRUNC.NTZ R7, R7 ;  /* 0x0000000700077305 */ /* 0x000e64000021f000 */
[----:B-1----:R-:W-:-:S04]  /*19b0*/  IMAD.MOV R6, RZ, RZ, -R7 ;  /* 0x000000ffff067224 */ /* 0x002fc800078e0a07 */
[----:B------:R-:W-:Y:S02]  /*19c0*/  IMAD R3, R6, R5, RZ ;  /* 0x0000000506037224 */ /* 0x000fe400078e02ff */
[----:B------:R-:W-:-:S04]  /*19d0*/  IMAD.MOV.U32 R6, RZ, RZ, RZ ;  /* 0x000000ffff067224 */ /* 0x000fc800078e00ff */
[----:B------:R-:W-:Y:S01]  /*19e0*/  IMAD.HI.U32 R6, R7, R3, R6 ;  /* 0x0000000307067227 */ /* 0x000fe200078e0006 */
[----:B------:R-:W-:-:S05]  /*19f0*/  MOV R3, R2 ;  /* 0x0000000200037202 */ /* 0x000fca0000000f00 */
[----:B------:R-:W-:-:S04]  /*1a00*/  IMAD.HI.U32 R6, R6, R3, RZ ;  /* 0x0000000306067227 */ /* 0x000fc800078e00ff */
[----:B------:R-:W-:-:S04]  /*1a10*/  IMAD.MOV R2, RZ, RZ, -R6 ;  /* 0x000000ffff027224 */ /* 0x000fc800078e0a06 */
[----:B------:R-:W-:-:S05]  /*1a20*/  IMAD R2, R5, R2, R3 ;  /* 0x0000000205027224 */ /* 0x000fca00078e0203 */
[----:B------:R-:W-:-:S13]  /*1a30*/  ISETP.GT.U32.AND P1, PT, R5, R2, PT ;  /* 0x000000020500720c */ /* 0x000fda0003f24070 */
[-C--:B------:R-:W-:Y:S01]  /*1a40*/  @!P1 IADD3 R2, PT, PT, R2, -R5.reuse, RZ ;  /* 0x8000000502029210 */ /* 0x080fe20007ffe0ff */
[----:B------:R-:W-:Y:S01]  /*1a50*/  @!P1 VIADD R6, R6, 0x1 ;  /* 0x0000000106069836 */ /* 0x000fe20000000000 */
[----:B------:R-:W-:Y:S02]  /*1a60*/  ISETP.NE.AND P1, PT, R4, RZ, PT ;  /* 0x000000ff0400720c */ /* 0x000fe40003f25270 */
[----:B------:R-:W-:Y:S02]  /*1a70*/  ISETP.GE.U32.AND P2, PT, R2, R5, PT ;  /* 0x000000050200720c */ /* 0x000fe40003f46070 */
[----:B------:R-:W-:-:S04]  /*1a80*/  LOP3.LUT R2, R4, UR23, RZ, 0x3c, !PT ;  /* 0x0000001704027c12 */ /* 0x000fc8000f8e3cff */
[----:B------:R-:W-:Y:S02]  /*1a90*/  ISETP.GE.AND P0, PT, R2, RZ, PT ;  /* 0x000000ff0200720c */ /* 0x000fe40003f06270 */
[----:B------:R-:W1:Y:S05]  /*1aa0*/  LDC R2, c[0x0][0x3e8] ;  /* 0x0000fa00ff027b82 */ /* 0x000e6a0000000800 */
        /* <DEDUP_REMOVED lines=8> */
[----:B------:R-:W-:Y:S01]  /*1b30*/  MOV R5, UR24 ;  /* 0x0000001800057c02 */ /* 0x000fe20008000f00 */
[----:B------:R-:W-:Y:S01]  /*1b40*/  IMAD.U32 R135, RZ, RZ, UR13 ;  /* 0x0000000dff877e24 */ /* 0x000fe2000f8e00ff */
[----:B------:R-:W1:Y:S01]  /*1b50*/  I2F.RP R12, R8 ;  /* 0x00000008000c7306 */ /* 0x000e620000209400 */
[----:B------:R-:W-:Y:S02]  /*1b60*/  IADD3 R3, PT, PT, -R3, RZ, RZ ;  /* 0x000000ff03037210 */ /* 0x000fe40007ffe1ff */
[----:B------:R-:W-:Y:S02]  /*1b70*/  IABS R5, R5 ;  /* 0x0000000500057213 */ /* 0x000fe40000000000 */
[----:B----4-:R-:W-:-:S02]  /*1b80*/  MOV R144, UR10 ;  /* 0x0000000a00907c02 */ /* 0x010fc40008000f00 */
[----:B------:R-:W-:Y:S02]  /*1b90*/  MOV R9, R5 ;  /* 0x0000000500097202 */ /* 0x000fe40000000f00 */
[----:B------:R-:W-:Y:S01]  /*1ba0*/  MOV R145, UR11 ;  /* 0x0000000b00917c02 */ /* 0x000fe20008000f00 */
[----:B-1----:R-:W1:Y:S02]  /*1bb0*/  MUFU.RCP R11, R12 ;  /* 0x0000000c000b7308 */ /* 0x002e640000001000 */
[----:B-1----:R-:W-:-:S06]  /*1bc0*/  VIADD R11, R11, 0xffffffe ;  /* 0x0ffffffe0b0b7836 */ /* 0x002fcc0000000000 */
[----:B------:R-:W1:Y:S02]  /*1bd0*/  F2I.FTZ.U32.TRUNC.NTZ R11, R11 ;  /* 0x0000000b000b7305 */ /* 0x000e64000021f000 */
[----:B-1----:R-:W-:-:S05]  /*1be0*/  IADD3 R7, PT, PT, RZ, -R11, RZ ;  /* 0x8000000bff077210 */ /* 0x002fca0007ffe0ff */
        /* <DEDUP_REMOVED lines=8> */
[C---:B------:R-:W-:Y:S02]  /*1c70*/  ISETP.NE.AND P1, PT, R2.reuse, RZ, PT ;  /* 0x000000ff0200720c */ /* 0x040fe40003f25270 */
[----:B------:R-:W-:Y:S02]  /*1c80*/  ISETP.GE.U32.AND P2, PT, R7, R8, PT ;  /* 0x000000080700720c */ /* 0x000fe40003f46070 */
[----:B------:R-:W-:-:S04]  /*1c90*/  LOP3.LUT R7, R2, UR24, RZ, 0x3c, !PT ;  /* 0x0000001802077c12 */ /* 0x000fc8000f8e3cff */
[----:B------:R-:W-:-:S07]  /*1ca0*/  ISETP.GE.AND P0, PT, R7, RZ, PT ;  /* 0x000000ff0700720c */ /* 0x000fce0003f06270 */
[----:B------:R-:W-:-:S06]  /*1cb0*/  @P2 IADD3 R5, PT, PT, R5, 0x1, RZ ;  /* 0x0000000105052810 */ /* 0x000fcc0007ffe0ff */
[----:B------:R-:W-:Y:S01]  /*1cc0*/  @!P0 IMAD.MOV R5, RZ, RZ, -R5 ;  /* 0x000000ffff058224 */ /* 0x000fe200078e0a05 */
[----:B------:R-:W-:Y:S01]  /*1cd0*/  @!P1 LOP3.LUT R5, RZ, R2, RZ, 0x33, !PT ;  /* 0x00000002ff059212 */ /* 0x000fe200078e33ff */
[----:B------:R-:W-:-:S05]  /*1ce0*/  IMAD R2, R4, R3, UR23 ;  /* 0x0000001704027e24 */ /* 0x000fca000f8e0203 */
        /* <DEDUP_REMOVED lines=14> */
[----:B------:R-:W-:Y:S01]  /*1dd0*/  IMAD.WIDE.U32 R8, R2, R134, R8 ;  /* 0x0000008602087225 */ /* 0x000fe200078e0008 */
[----:B------:R-:W-:-:S04]  /*1de0*/  IADD3 R7, PT, PT, R7, R11, RZ ;  /* 0x0000000b07077210 */ /* 0x000fc80007ffe0ff */
        /* <DEDUP_REMOVED lines=8> */
[----:B------:R-:W-:Y:S01]  /*1e70*/  IMAD R3, R5, UR7, R2 ;  /* 0x0000000705037c24 */ /* 0x000fe2000f8e0202 */
[----:B------:R-:W-:Y:S01]  /*1e80*/  IADD3 R2, PT, PT, R17, R4, RZ ;  /* 0x0000000411027210 */ /* 0x000fe20007ffe0ff */
[----:B------:R-:W-:-:S05]  /*1e90*/  IMAD.WIDE.U32 R12, R5, UR6, R6 ;  /* 0x00000006050c7c25 */ /* 0x000fca000f8e0006 */
[----:B------:R-:W-:Y:S01]  /*1ea0*/  IADD3 R3, PT, PT, R13, R3, RZ ;  /* 0x000000030d037210 */ /* 0x000fe20007ffe0ff */
[----:B------:R-:W-:Y:S06]  /*1eb0*/  BRA `(.L_x_5937) ;  /* 0x0000000400607947 */ /* 0x000fec0003800000 */
.L_x_5936:
        /* <DEDUP_REMOVED lines=13> */
[----:B------:R-:W-:Y:S01]  /*1f90*/  IADD3 R15, PT, PT, R15, R3, RZ ;  /* 0x000000030f0f7210 */ /* 0x000fe20007ffe0ff */
[----:B------:R-:W-:Y:S05]  /*1fa0*/  BRA `(.L_x_5939) ;  /* 0x0000000000187947 */ /* 0x000fea0003800000 */
.L_x_5938:
[----:B------:R-:W2:Y:S01]  /*1fb0*/  LDC.64 R134, c[0x0][0x3b8] ;  /* 0x0000ee00ff867b82 */ /* 0x000ea20000000a00 */
[----:B------:R-:W-:-:S06]  /*1fc0*/  UIADD3 UR4, UPT, UPT, UR6, UR7, URZ ;  /* 0x0000000706047290 */ /* 0x000fcc000fffe0ff */
[----:B--2---:R-:W-:Y:S02]  /*1fd0*/  IMAD R15, R135, UR4, RZ ;  /* 0x00000004870f7c24 */ /* 0x004fe4000f8e02ff */
[----:B------:R-:W-:-:S05]  /*1fe0*/  IMAD.WIDE.U32 R2, R134, UR4, RZ ;  /* 0x0000000486027c25 */ /* 0x000fca000f8e00ff */
[----:B------:R-:W-:Y:S02]  /*1ff0*/  IADD3 R15, PT, PT, R3, R15, RZ ;  /* 0x0000000f030f7210 */ /* 0x000fe40007ffe0ff */
[----:B------:R-:W-:Y:S02]  /*2000*/  MOV R14, R2 ;  /* 0x00000002000e7202 */ /* 0x000fe40000000f00 */
.L_x_5939:
[----:B------:R-:W-:Y:S05]  /*2010*/  BRA.U UP0, `(.L_x_5940) ;  /* 0x0000000100347547 */ /* 0x000fea000b800000 */
[----:B------:R-:W2:Y:S01]  /*2020*/  LDC.64 R144, c[0x0][0x3c0] ;  /* 0x0000f000ff907b82 */ /* 0x000ea20000000a00 */
[----:B------:R-:W1:Y:S01]  /*2030*/  LDCU.64 UR4, c[0x0][0x3a8] ;  /* 0x00007500ff0477ac */ /* 0x000e620008000a00 */
[----:B-----5:R-:W-:Y:S01]  /*2040*/  SHF.R.S32.HI R2, RZ, 0x1f, R4 ;  /* 0x0000001fff027819 */ /* 0x020fe20000011404 */
[----:B------:R-:W-:-:S04]  /*2050*/  USHF.R.S32.HI UR7, URZ, 0x1f, UR6 ;  /* 0x0000001fff077899 */ /* 0x000fc80008011406 */
[----:B-1----:R-:W-:-:S04]  /*2060*/  IMAD R5, R2, UR4, RZ ;  /* 0x0000000402057c24 */ /* 0x002fc8000f8e02ff */
[----:B------:R-:W-:Y:S02]  /*2070*/  IMAD R5, R4, UR5, R5 ;  /* 0x0000000504057c24 */ /* 0x000fe4000f8e0205 */
[C---:B--2---:R-:W-:Y:S02]  /*2080*/  IMAD R8, R144.reuse, UR7, RZ ;  /* 0x0000000790087c24 */ /* 0x044fe4000f8e02ff */
[----:B------:R-:W-:-:S04]  /*2090*/  IMAD.WIDE.U32 R6, R144, UR6, RZ ;  /* 0x0000000690067c25 */ /* 0x000fc8000f8e00ff */
[----:B------:R-:W-:-:S05]  /*20a0*/  IMAD R3, R145, UR6, R8 ;  /* 0x0000000691037c24 */ /* 0x000fca000f8e0208 */
[----:B------:R-:W-:-:S03]  /*20b0*/  IADD3 R7, PT, PT, R7, R3, RZ ;  /* 0x0000000307077210 */ /* 0x000fc60007ffe0ff */
[----:B------:R-:W-:-:S05]  /*20c0*/  IMAD.WIDE.U32 R12, R4, UR4, R6 ;  /* 0x00000004040c7c25 */ /* 0x000fca000f8e0006 */
[----:B------:R-:W-:Y:S01]  /*20d0*/  IADD3 R13, PT, PT, R13, R5, RZ ;  /* 0x000000050d0d7210 */ /* 0x000fe20007ffe0ff */
[----:B------:R-:W-:Y:S06]  /*20e0*/  BRA `(.L_x_5941) ;  /* 0x0000000000187947 */ /* 0x000fec0003800000 */
.L_x_5940:
[----:B------:R-:W2:Y:S01]  /*20f0*/  LDC.64 R144, c[0x0][0x3c0] ;  /* 0x0000f000ff907b82 */ /* 0x000ea20000000a00 */
[----:B------:R-:W-:-:S06]  /*2100*/  UIADD3 UR6, UPT, UPT, UR6, UR7, URZ ;  /* 0x0000000706067290 */ /* 0x000fcc000fffe0ff */
[----:B--2---:R-:W-:Y:S02]  /*2110*/  IMAD R13, R145, UR6, RZ ;  /* 0x00000006910d7c24 */ /* 0x004fe4000f8e02ff */
[----:B------:R-:W-:-:S05]  /*2120*/  IMAD.WIDE.U32 R2, R144, UR6, RZ ;  /* 0x0000000690027c25 */ /* 0x000fca000f8e00ff */
[----:B------:R-:W-:Y:S02]  /*2130*/  IADD3 R13, PT, PT, R3, R13, RZ ;  /* 0x0000000d030d7210 */ /* 0x000fe40007ffe0ff */
[----:B------:R-:W-:-:S07]  /*2140*/  MOV R12, R2 ;  /* 0x00000002000c7202 */ /* 0x000fce0000000f00 */
.L_x_5941:
[----:B------:R-:W2:Y:S01]  /*2150*/  LDC R6, c[0x0][0x3e8] ;  /* 0x0000fa00ff067b82 */ /* 0x000ea20000000800 */
[----:B------:R-:W-:Y:S01]  /*2160*/  IMAD.MOV.U32 R8, RZ, RZ, RZ ;  /* 0x000000ffff087224 */ /* 0x000fe200078e00ff */
[----:B------:R-:W-:Y:S01]  /*2170*/  MOV R2, UR24 ;  /* 0x0000001800027c02 */ /* 0x000fe20008000f00 */
[----:B------:R-:W-:Y:S01]  /*2180*/  ULEA UR4, UR17, 0xffffffc0, 0x6 ;  /* 0xffffffc011047891 */ /* 0x000fe2000f8e30ff */
[----:B------:R-:W-:Y:S02]  /*2190*/  CS2R R204, SRZ ;  /* 0x0000000000cc7805 */ /* 0x000fe4000001ff00 */
[----:B------:R-:W-:Y:S01]  /*21a0*/  IABS R2, R2 ;  /* 0x0000000200027213 */ /* 0x000fe20000000000 */
[----:B------:R-:W-:Y:S02]  /*21b0*/  USHF.R.S32.HI UR5, URZ, 0x1f, UR4 ;  /* 0x0000001fff057899 */ /* 0x000fe40008011404 */
[----:B------:R-:W-:-:S04]  /*21c0*/  IMAD.WIDE.U32 R12, R144, UR4, R12 ;  /* 0x00000004900c7c25 */ /* 0x000fc8000f8e000c */
[----:B------:R-:W-:-:S04]  /*21d0*/  IMAD R10, R144, UR5, RZ ;  /* 0x00000005900a7c24 */ /* 0x000fc8000f8e02ff */
[----:B------:R-:W-:Y:S02]  /*21e0*/  IMAD R7, R145, UR4, R10 ;  /* 0x0000000491077c24 */ /* 0x000fe4000f8e020a */
[----:B------:R-:W-:-:S04]  /*21f0*/  IMAD.WIDE.U32 R10, R134, UR4, R14 ;  /* 0x00000004860a7c25 */ /* 0x000fc8000f8e000e */
[----:B------:R-:W-:Y:S01]  /*2200*/  IMAD.IADD R13, R13, 0x1, R7 ;  /* 0x000000010d0d7824 */ /* 0x000fe200078e0207 */
[----:B--2--5:R-:W-:-:S04]  /*2210*/  IABS R4, R6 ;  /* 0x0000000600047213 */ /* 0x024fc80000000000 */
[----:B-1----:R-:W1:Y:S08]  /*2220*/  I2F.RP R5, R4 ;  /* 0x0000000400057306 */ /* 0x002e700000209400 */
[----:B-1----:R-:W1:Y:S02]  /*2230*/  MUFU.RCP R9, R5 ;  /* 0x0000000500097308 */ /* 0x002e640000001000 */
[----:B-1----:R-:W-:-:S06]  /*2240*/  IADD3 R9, PT, PT, R9, 0xffffffe, RZ ;  /* 0x0ffffffe09097810 */ /* 0x002fcc0007ffe0ff */
[----:B------:R-:W1:Y:S02]  /*2250*/  F2I.FTZ.U32.TRUNC.NTZ R9, R9 ;  /* 0x0000000900097305 */ /* 0x000e64000021f000 */
[----:B-1----:R-:W-:-:S05]  /*2260*/  IADD3 R3, PT, PT, RZ, -R9, RZ ;  /* 0x80000009ff037210 */ /* 0x002fca0007ffe0ff */
        /* <DEDUP_REMOVED lines=11> */
[----:B------:R-:W-:Y:S02]  /*2320*/  ISETP.GE.U32.AND P2, PT, R3, R4, PT ;  /* 0x000000040300720c */ /* 0x000fe40003f46070 */
[----:B------:R-:W1:Y:S08]  /*2330*/  LDC.64 R4, c[0x0][0x3d8] ;  /* 0x0000f600ff047b82 */ /* 0x000e700000000a00 */
[----:B------:R-:W2:Y:S03]  /*2340*/  LDC.64 R2, c[0x0][0x3d0] ;  /* 0x0000f400ff027b82 */ /* 0x000ea60000000a00 */
[----:B------:R-:W-:-:S04]  /*2350*/  @P2 IADD3 R8, PT, PT, R8, 0x1, RZ ;  /* 0x0000000108082810 */ /* 0x000fc80007ffe0ff */
[----:B------:R-:W-:Y:S02]  /*2360*/  @!P1 IADD3 R8, PT, PT, -R8, RZ, RZ ;  /* 0x000000ff08089210 */ /* 0x000fe40007ffe1ff */
[----:B------:R-:W-:Y:S01]  /*2370*/  @!P0 LOP3.LUT R8, RZ, R6, RZ, 0x33, !PT ;  /* 0x00000006ff088212 */ /* 0x000fe200078e33ff */
[----:B------:R-:W-:-:S03]  /*2380*/  IMAD R6, R134, UR5, RZ ;  /* 0x0000000586067c24 */ /* 0x000fc6000f8e02ff */
[----:B------:R-:W-:Y:S01]  /*2390*/  SHF.R.S32.HI R7, RZ, 0x1f, R8 ;  /* 0x0000001fff077819 */ /* 0x000fe20000011408 */
[----:B------:R-:W-:Y:S02]  /*23a0*/  IMAD R6, R135, UR4, R6 ;  /* 0x0000000487067c24 */ /* 0x000fe4000f8e0206 */
[----:B-1----:R-:W-:-:S03]  /*23b0*/  IMAD.WIDE.U32 R12, R8, R4, R12 ;  /* 0x00000004080c7225 */ /* 0x002fc600078e000c */
[----:B------:R-:W-:Y:S01]  /*23c0*/  IADD3 R11, PT, PT, R11, R6, RZ ;  /* 0x000000060b0b7210 */ /* 0x000fe20007ffe0ff */
[C---:B------:R-:W-:Y:S02]  /*23d0*/  IMAD R6, R7.reuse, R4, RZ ;  /* 0x0000000407067224 */ /* 0x040fe400078e02ff */
[-C--:B--2---:R-:W-:Y:S02]  /*23e0*/  IMAD R7, R7, R2.reuse, RZ ;  /* 0x0000000207077224 */ /* 0x084fe400078e02ff */
[C---:B------:R-:W-:Y:S02]  /*23f0*/  IMAD R5, R8.reuse, R5, R6 ;  /* 0x0000000508057224 */ /* 0x040fe400078e0206 */
[----:B------:R-:W-:-:S04]  /*2400*/  IMAD.WIDE.U32 R16, R8, R2, R10 ;  /* 0x0000000208107225 */ /* 0x000fc800078e000a */
[----:B------:R-:W-:Y:S01]  /*2410*/  IMAD R7, R8, R3, R7 ;  /* 0x0000000308077224 */ /* 0x000fe200078e0207 */
[----:B------:R-:W-:-:S04]  /*2420*/  IADD3 R3, PT, PT, R13, R5, RZ ;  /* 0x000000050d037210 */ /* 0x000fc80007ffe0ff */
[----:B------:R-:W-:-:S07]  /*2430*/  IADD3 R2, PT, PT, R17, R7, RZ ;  /* 0x0000000711027210 */ /* 0x000fce0007ffe0ff */
.L_x_5937:
[----:B------:R-:W-:Y:S01]  /*2440*/  ISETP.NE.AND P2, PT, R0, -0x1, PT ;  /* 0xffffffff0000780c */ /* 0x000fe20003f45270 */
[C---:B------:R-:W-:Y:S01]  /*2450*/  IMAD.SHL.U32 R13, R185.reuse, 0x8, RZ ;  /* 0x00000008b90d7824 */ /* 0x040fe200078e00ff */
[----:B------:R-:W1:Y:S01]  /*2460*/  LDCU.64 UR10, c[0x0][0x388] ;  /* 0x00007100ff0a77ac */ /* 0x000e620008000a00 */
[--C-:B------:R-:W-:Y:S01]  /*2470*/  SHF.R.U32.HI R8, RZ, 0x3, R185.reuse ;  /* 0x00000003ff087819 */ /* 0x100fe200000116b9 */
[----:B------:R-:W-:Y:S01]  /*2480*/  IMAD.SHL.U32 R187, R185, 0x40, RZ ;  /* 0x00000040b9bb7824 */ /* 0x000fe200078e00ff */
[----:B------:R-:W2:Y:S01]  /*2490*/  S2R R11, SR_CTAID.X ;  /* 0x00000000000b7919 */ /* 0x000ea20000002500 */
[C---:B------:R-:W-:Y:S01]  /*24a0*/  LOP3.LUT R153, R13.reuse, 0x38, RZ, 0xc0, !PT ;  /* 0x000000380d997812 */ /* 0x040fe200078ec0ff */
[----:B------:R-:W3:Y:S01]  /*24b0*/  LDCU.64 UR6, c[0x0][0x390] ;  /* 0x00007200ff0677ac */ /* 0x000ee20008000a00 */
[----:B------:R-:W-:Y:S01]  /*24c0*/  LOP3.LUT R182, R13, 0x1f8, RZ, 0xc0, !PT ;  /* 0x000001f80db67812 */ /* 0x000fe200078ec0ff */
[----:B------:R-:W4:Y:S01]  /*24d0*/  S2UR UR13, SR_CgaCtaId ;  /* 0x00000000000d79c3 */ /* 0x000f220000008800 */
[----:B------:R-:W-:Y:S01]  /*24e0*/  IADD3 R16, P1, PT, R153, R16, RZ ;  /* 0x0000001099107210 */ /* 0x000fe20007f3e0ff */
[----:B------:R-:W5:Y:S01]  /*24f0*/  LDCU.64 UR4, c[0x0][0x3c8] ;  /* 0x00007900ff0477ac */ /* 0x000f620008000a00 */
[----:B------:R-:W-:Y:S01]  /*2500*/  LOP3.LUT R14, R187, 0x1c0, RZ, 0xc0, !PT ;  /* 0x000001c0bb0e7812 */ /* 0x000fe200078ec0ff */
[----:B------:R-:W-:Y:S01]  /*2510*/  IMAD.MOV.U32 R9, RZ, RZ, RZ ;  /* 0x000000ffff097224 */ /* 0x000fe200078e00ff */
[----:B------:R-:W-:Y:S01]  /*2520*/  LOP3.LUT R182, R182, 0x38, R185, 0x78, !PT ;  /* 0x00000038b6b67812 */ /* 0x000fe200078e78b9 */
[----:B------:R-:W-:Y:S01]  /*2530*/  IMAD.X R17, RZ, RZ, R2, P1 ;  /* 0x000000ffff117224 */ /* 0x000fe200008e0602 */
[----:B------:R-:W-:Y:S01]  /*2540*/  IADD3 R12, P0, PT, R153, R12, RZ ;  /* 0x0000000c990c7210 */ /* 0x000fe20007f1e0ff */
[----:B------:R-:W4:Y:S01]  /*2550*/  @!P2 LDC.64 R6, c[0x0][0x398] ;  /* 0x0000e600ff06ab82 */ /* 0x000f220000000a00 */
[----:B------:R-:W-:Y:S01]  /*2560*/  LOP3.LUT R2, R14, 0x38, R13, 0xf8, !PT ;  /* 0x000000380e027812 */ /* 0x000fe200078ef80d */
[----:B------:R-:W-:Y:S01]  /*2570*/  IMAD.WIDE.U32 R16, R8, R134, R16 ;  /* 0x0000008608107225 */ /* 0x000fe200078e0010 */
[----:B------:R-:W-:Y:S01]  /*2580*/  LOP3.LUT R182, R182, 0x1e00, R13, 0xf8, !PT ;  /* 0x00001e00b6b67812 */ /* 0x000fe200078ef80d */
[----:B------:R-:W-:Y:S01]  /*2590*/  UIADD3 UR12, UPT, UPT, -UR21, UR16, URZ ;  /* 0x00000010150c7290 */ /* 0x000fe2000fffe1ff */
[----:B------:R-:W-:Y:S01]  /*25a0*/  SHF.R.U32.HI R186, RZ, 0x1, R185 ;  /* 0x00000001ffba7819 */ /* 0x000fe200000116b9 */
[----:B------:R-:W-:Y:S01]  /*25b0*/  IMAD R199, R8, R135, R17 ;  /* 0x0000008708c77224 */ /* 0x000fe200078e0211 */
[C---:B-1----:R-:W-:Y:S01]  /*25c0*/  LEA R198, P1, R16.reuse, UR10, 0x1 ;  /* 0x0000000a10c67c11 */ /* 0x042fe2000f8208ff */
[----:B------:R-:W1:Y:S01]  /*25d0*/  @P2 LDC.64 R4, c[0x0][0x3b0] ;  /* 0x0000ec00ff042b82 */ /* 0x000e620000000a00 */
[----:B------:R-:W-:Y:S01]  /*25e0*/  IMAD.X R13, RZ, RZ, R3, P0 ;  /* 0x000000ffff0d7224 */ /* 0x000fe200000e0603 */
[----:B------:R-:W-:Y:S01]  /*25f0*/  USHF.R.S32.HI UR25, URZ, 0x1f, UR24 ;  /* 0x0000001fff197899 */ /* 0x000fe20008011418 */
[----:B------:R-:W-:Y:S01]  /*2600*/  LEA.HI.X R199, R16, UR11, R199, 0x1, P1 ;  /* 0x0000000b10c77c11 */ /* 0x000fe200088f0cc7 */
[----:B------:R-:W-:Y:S01]  /*2610*/  BSSY.RECONVERGENT B0, `(.L_x_5942) ;  /* 0x000003a000007945 */ /* 0x000fe20003800200 */
[----:B------:R-:W-:Y:S01]  /*2620*/  IMAD.WIDE.U32 R12, R8, R144, R12 ;  /* 0x00000090080c7225 */ /* 0x000fe200078e000c */
[----:B------:R-:W-:-:S02]  /*2630*/  LOP3.LUT R181, R186, 0x8, RZ, 0xc0, !PT ;  /* 0x00000008bab57812 */ /* 0x000fc400078ec0ff */
[----:B------:R-:W-:Y:S01]  /*2640*/  LOP3.LUT R152, R153, 0x40, RZ, 0xfc, !PT ;  /* 0x0000004099987812 */ /* 0x000fe200078efcff */
[----:B------:R-:W-:Y:S01]  /*2650*/  IMAD R201, R8, R145, R13 ;  /* 0x0000009108c97224 */ /* 0x000fe200078e020d */
[C---:B---3--:R-:W-:Y:S01]  /*2660*/  LEA R200, P0, R12.reuse, UR6, 0x1 ;  /* 0x000000060cc87c11 */ /* 0x048fe2000f8008ff */
[----:B-----5:R-:W-:Y:S01]  /*2670*/  UIMAD UR6, UR25, UR4, URZ ;  /* 0x00000004190672a4 */ /* 0x020fe2000f8e02ff */
[----:B--2---:R-:W-:Y:S01]  /*2680*/  IMAD.WIDE.U32 R10, R11, 0x40, R8 ;  /* 0x000000400b0a7825 */ /* 0x004fe200078e0008 */
[----:B------:R-:W-:Y:S02]  /*2690*/  LOP3.LUT R147, R153, 0x80, RZ, 0xfc, !PT ;  /* 0x0000008099937812 */ /* 0x000fe400078efcff */
[----:B------:R-:W-:Y:S01]  /*26a0*/  LEA.HI.X R201, R12, UR7, R201, 0x1, P0 ;  /* 0x000000070cc97c11 */ /* 0x000fe200080f0cc9 */
[----:B----4-:R-:W-:Y:S01]  /*26b0*/  @!P2 IMAD.WIDE.U32 R14, R6, UR15, RZ ;  /* 0x0000000f060eac25 */ /* 0x010fe2000f8e00ff */
[----:B------:R-:W-:Y:S01]  /*26c0*/  UIMAD UR6, UR24, UR5, UR6 ;  /* 0x00000005180672a4 */ /* 0x000fe2000f8e0206 */
[----:B------:R-:W-:Y:S01]  /*26d0*/  LOP3.LUT R94, R2, R181, RZ, 0x3c, !PT ;  /* 0x000000b5025e7212 */ /* 0x000fe200078e3cff */
[----:B------:R-:W-:Y:S01]  /*26e0*/  UMOV UR7, 0x400 ;  /* 0x0000040000077882 */ /* 0x000fe20000000000 */
[----:B------:R-:W-:Y:S01]  /*26f0*/  @!P2 IMAD R7, R7, UR15, R15 ;  /* 0x0000000f0707ac24 */ /* 0x000fe2000f8e020f */
[----:B------:R-:W-:Y:S01]  /*2700*/  ULEA UR5, UR13, UR7, 0x18 ;  /* 0x000000070d057291 */ /* 0x000fe2000f8ec0ff */
[----:B------:R-:W-:-:S02]  /*2710*/  IMAD.U32 R6, RZ, RZ, UR4 ;  /* 0x00000004ff067e24 */ /* 0x000fc4000f8e00ff */
[----:B-1----:R-:W-:-:S03]  /*2720*/  @P2 IMAD.WIDE.U32 R16, R0, R4, RZ ;  /* 0x0000000400102225 */ /* 0x002fc600078e00ff */
[----:B------:R-:W-:Y:S01]  /*2730*/  LEA R182, R182, UR5, 0x1 ;  /* 0x00000005b6b67c11 */ /* 0x000fe2000f8e08ff */
[----:B------:R-:W-:Y:S02]  /*2740*/  @!P2 IMAD.MOV.U32 R4, RZ, RZ, R14 ;  /* 0x000000ffff04a224 */ /* 0x000fe400078e000e */
[----:B------:R-:W-:Y:S02]  /*2750*/  @P2 IMAD.MOV.U32 R4, RZ, RZ, R16 ;  /* 0x000000ffff042224 */ /* 0x000fe400078e0010 */
[----:B------:R-:W-:-:S03]  /*2760*/  @P2 IMAD R7, R0, R5, R17 ;  /* 0x0000000500072224 */ /* 0x000fc600078e0211 */
[----:B------:R-:W-:-:S05]  /*2770*/  IADD3 R4, P0, PT, R153, R4, RZ ;  /* 0x0000000499047210 */ /* 0x000fca0007f1e0ff */
[----:B------:R-:W-:Y:S01]  /*2780*/  IMAD.X R5, RZ, RZ, R7, P0 ;  /* 0x000000ffff057224 */ /* 0x000fe200000e0607 */
[----:B------:R-:W-:Y:S01]  /*2790*/  ISETP.GE.AND P0, PT, R8, UR12, PT ;  /* 0x0000000c08007c0c */ /* 0x000fe2000bf06270 */
[----:B------:R-:W-:-:S04]  /*27a0*/  IMAD.WIDE.U32 R6, R6, UR24, R4 ;  /* 0x0000001806067c25 */ /* 0x000fc8000f8e0004 */
[----:B------:R-:W-:-:S08]  /*27b0*/  VIADD R13, R7, UR6 ;  /* 0x00000006070d7c36 */ /* 0x000fd00008000000 */
        /* <DEDUP_REMOVED lines=30> */
.L_x_5944:
[----:B------:R3:W-:Y:S02]  /*29a0*/  STS.128 [R182+0x4000], RZ ;  /* 0x004000ffb6007388 */ /* 0x0007e40000000c00 */
.L_x_5943:
[----:B------:R-:W-:Y:S05]  /*29b0*/  BSYNC.RECONVERGENT B0 ;  /* 0x0000000000007941 */ /* 0x000fea0003800200 */
.L_x_5942:
[----:B------:R-:W-:Y:S01]  /*29c0*/  IADD3 R5, PT, PT, R8, 0x10, RZ ;  /* 0x0000001008057810 */ /* 0x000fe20007ffe0ff */
[----:B------:R-:W-:Y:S03]  /*29d0*/  BSSY.RECONVERGENT B0, `(.L_x_5945) ;  /* 0x0000024000007945 */ /* 0x000fe60003800200 */
[----:B------:R-:W-:-:S13]  /*29e0*/  ISETP.GE.AND P0, PT, R5, UR12, PT ;  /* 0x0000000c05007c0c */ /* 0x000fda000bf06270 */
[----:B------:R-:W-:Y:S05]  /*29f0*/  @P0 BRA `(.L_x_5946) ;  /* 0x0000000000840947 */ /* 0x000fea0003800000 */
[----:B------:R-:W4:Y:S01]  /*2a00*/  LDCU.64 UR10, c[0x0][0x3b0] ;  /* 0x00007600ff0a77ac */ /* 0x000f220008000a00 */
[----:B------:R-:W-:Y:S01]  /*2a10*/  IADD3 R3, P0, PT, R10, 0x10, RZ ;  /* 0x000000100a037810 */ /* 0x000fe20007f1e0ff */
[----:B-12---:R-:W-:Y:S01]  /*2a20*/  IMAD.MOV.U32 R14, RZ, RZ, R6 ;  /* 0x000000ffff0e7224 */ /* 0x006fe200078e0006 */
        /* <DEDUP_REMOVED lines=29> */
.L_x_5947:
[----:B------:R2:W-:Y:S02]  /*2c00*/  STS.128 [R182+0x4800], RZ ;  /* 0x004800ffb6007388 */ /* 0x0005e40000000c00 */
.L_x_5946:
[----:B------:R-:W-:Y:S05]  /*2c10*/  BSYNC.RECONVERGENT B0 ;  /* 0x0000000000007941 */ /* 0x000fea0003800200 */
.L_x_5945:
[----:B------:R-:W-:Y:S01]  /*2c20*/  IADD3 R4, PT, PT, R8, 0x20, RZ ;  /* 0x0000002008047810 */ /* 0x000fe20007ffe0ff */
[----:B------:R-:W-:Y:S03]  /*2c30*/  BSSY.RECONVERGENT B0, `(.L_x_5948) ;  /* 0x0000024000007945 */ /* 0x000fe60003800200 */
[----:B------:R-:W-:-:S13]  /*2c40*/  ISETP.GE.AND P0, PT, R4, UR12, PT ;  /* 0x0000000c04007c0c */ /* 0x000fda000bf06270 */
[----:B------:R-:W-:Y:S05]  /*2c50*/  @P0 BRA `(.L_x_5949) ;  /* 0x0000000000840947 */ /* 0x000fea0003800000 */
[----:B------:R-:W5:Y:S01]  /*2c60*/  LDCU.64 UR10, c[0x0][0x3b0] ;  /* 0x00007600ff0a77ac */ /* 0x000f620008000a00 */
[----:B------:R-:W-:Y:S01]  /*2c70*/  IADD3 R3, P0, PT, R10, 0x20, RZ ;  /* 0x000000200a037810 */ /* 0x000fe20007f1e0ff */
[----:B-12---:R-:W-:Y:S01]  /*2c80*/  IMAD.MOV.U32 R14, RZ, RZ, R6 ;  /* 0x000000ffff0e7224 */ /* 0x006fe200078e0006 */
        /* <DEDUP_REMOVED lines=29> */
.L_x_5950:
[----:B------:R2:W-:Y:S02]  /*2e60*/  STS.128 [R182+0x5000], RZ ;  /* 0x005000ffb6007388 */ /* 0x0005e40000000c00 */
.L_x_5949:
[----:B------:R-:W-:Y:S05]  /*2e70*/  BSYNC.RECONVERGENT B0 ;  /* 0x0000000000007941 */ /* 0x000fea0003800200 */
.L_x_5948:
        /* <DEDUP_REMOVED lines=35> */
.L_x_5953:
[----:B------:R2:W-:Y:S02]  /*30b0*/  STS.128 [R182+0x5800], RZ ;  /* 0x005800ffb6007388 */ /* 0x0005e40000000c00 */
.L_x_5952:
[----:B------:R-:W-:Y:S05]  /*30c0*/  BSYNC.RECONVERGENT B0 ;  /* 0x0000000000007941 */ /* 0x000fea0003800200 */
.L_x_5951:
        /* <DEDUP_REMOVED lines=28> */
.L_x_5956:
[----:B------:R1:W-:Y:S02]  /*3290*/  STS.128 [R182+0xa000], RZ ;  /* 0x00a000ffb6007388 */ /* 0x0003e40000000c00 */
.L_x_5955:
[----:B------:R-:W-:Y:S05]  /*32a0*/  BSYNC.RECONVERGENT B0 ;  /* 0x0000000000007941 */ /* 0x000fea0003800200 */
.L_x_5954:
[----:B------:R-:W-:Y:S01]  /*32b0*/  ISETP.GE.AND P0, PT, R5, UR4, PT ;  /* 0x0000000405007c0c */ /* 0x000fe2000bf06270 */
        /* <DEDUP_REMOVED lines=26> */
.L_x_5959:
[----:B------:R1:W-:Y:S02]  /*3460*/  STS.128 [R182+0xa800], RZ ;  /* 0x00a800ffb6007388 */ /* 0x0003e40000000c00 */
.L_x_5958:
[----:B------:R-:W-:Y:S05]  /*3470*/  BSYNC.RECONVERGENT B0 ;  /* 0x0000000000007941 */ /* 0x000fea0003800200 */
.L_x_5957:
        /* <DEDUP_REMOVED lines=25> */
.L_x_5962:
[----:B------:R1:W-:Y:S02]  /*3610*/  STS.128 [R182+0xb000], RZ ;  /* 0x00b000ffb6007388 */ /* 0x0003e40000000c00 */
.L_x_5961:
[----:B------:R-:W-:Y:S05]  /*3620*/  BSYNC.RECONVERGENT B0 ;  /* 0x0000000000007941 */ /* 0x000fea0003800200 */
.L_x_5960:
[----:B------:R-:W-:Y:S01]  /*3630*/  ISETP.GE.AND P0, PT, R0, UR4, PT ;  /* 0x0000000400007c0c */ /* 0x000fe2000bf06270 */
[----:B------:R-:W-:-:S12]  /*3640*/  BSSY.RECONVERGENT B0, `(.L_x_5963) ;  /* 0x0000018000007945 */ /* 0x000fd80003800200 */
[----:B------:R-:W-:Y:S05]  /*3650*/  @P0 BRA `(.L_x_5964) ;  /* 0x0000000000580947 */ /* 0x000fea0003800000 */
[----:B------:R-:W5:Y:S01]  /*3660*/  LDCU UR6, c[0x0][0x440] ;  /* 0x00008800ff0677ac */ /* 0x000f620008000800 */
[----:B-1----:R-:W-:Y:S02]  /*3670*/  IMAD R6, R135, 0x60, RZ ;  /* 0x0000006087067824 */ /* 0x002fe400078e02ff */
        /* <DEDUP_REMOVED lines=20> */
.L_x_5964:
[----:B------:R-:W-:Y:S05]  /*37c0*/  BSYNC.RECONVERGENT B0 ;  /* 0x0000000000007941 */ /* 0x000fea0003800200 */
.L_x_5963:
[----:B------:R-:W5:Y:S01]  /*37d0*/  LDCU.64 UR10, c[0x0][0x540] ;  /* 0x0000a800ff0a77ac */ /* 0x000f620008000a00 */
[----:B------:R-:W0:Y:S01]  /*37e0*/  LDGDEPBAR ;  /* 0x00000000000079af */ /* 0x000e220000000000 */
[----:B------:R-:W2:Y:S01]  /*37f0*/  LDCU.64 UR6, c[0x0][0x538] ;  /* 0x0000a700ff0677ac */ /* 0x000ea20008000a00 */
[----:B-----5:R-:W-:-:S04]  /*3800*/  UIMAD.WIDE.U32 UR24, UR15, UR10, UR24 ;  /* 0x0000000a0f1872a5 */ /* 0x020fc8000f8e0018 */
[----:B------:R-:W-:Y:S02]  /*3810*/  UIMAD UR11, UR15, UR11, UR25 ;  /* 0x0000000b0f0b72a4 */ /* 0x000fe4000f8e0219 */
[----:B--2---:R-:W-:Y:S01]  /*3820*/  ULEA UR6, UP0, UR24, UR6, 0x2 ;  /* 0x0000000618067291 */ /* 0x004fe2000f8010ff */
[----:B------:R-:W-:Y:S01]  /*3830*/  SHF.L.U32 R184, R185, 0x5, RZ ;  /* 0x00000005b9b87819 */ /* 0x000fe200000006ff */
[----:B------:R-:W-:-:S04]  /*3840*/  DEPBAR.LE SB0, 0x0 ;  /* 0x000080000000791a */ /* 0x000fc80000000000 */
[----:B------:R-:W-:Y:S01]  /*3850*/  ULEA.HI.X UR7, UR24, UR7, UR11, 0x2, UP0 ;  /* 0x0000000718077291 */ /* 0x000fe200080f140b */
[----:B-1----:R-:W-:-:S04]  /*3860*/  IMAD.U32 R8, RZ, RZ, UR6 ;  /* 0x00000006ff087e24 */ /* 0x002fc8000f8e00ff */
[----:B------:R-:W1:Y:S01]  /*3870*/  LDCU UR6, c[0x0][0x458] ;  /* 0x00008b00ff0677ac */ /* 0x000e620008000800 */
[----:B------:R-:W-:-:S05]  /*3880*/  IMAD.U32 R9, RZ, RZ, UR7 ;  /* 0x00000007ff097e24 */ /* 0x000fca000f8e00ff */
[----:B------:R-:W2:Y:S01]  /*3890*/  LDG.E R7, desc[UR26][R8.64] ;  /* 0x0000001a08077981 */ /* 0x000ea2000c1e1900 */
[----:B------:R-:W-:Y:S01]  /*38a0*/  LOP3.LUT R184, R184, 0x7c00, RZ, 0xc0, !PT ;  /* 0x00007c00b8b87812 */ /* 0x000fe200078ec0ff */
[----:B------:R-:W-:Y:S01]  /*38b0*/  BSSY.RECONVERGENT B0, `(.L_x_5965) ;  /* 0x0000023000007945 */ /* 0x000fe20003800200 */
[----:B------:R-:W-:Y:S02]  /*38c0*/  IMAD.SHL.U32 R97, R185, 0x2, RZ ;  /* 0x00000002b9617824 */ /* 0x000fe400078e00ff */
[----:B------:R-:W-:Y:S01]  /*38d0*/  LOP3.LUT R103, R184, 0x200, R187, 0xf8, !PT ;  /* 0x00000200b8677812 */ /* 0x000fe200078ef8bb */
        /* <DEDUP_REMOVED lines=27> */
.L_x_5967:
[----:B------:R2:W-:Y:S01]  /*3a90*/  STS.128 [R182+0x10000], RZ ;  /* 0x010000ffb6007388 */ /* 0x0005e20000000c00 */
[----:B------:R-:W-:Y:S05]  /*3aa0*/  BRA `(.L_x_5968) ;  /* 0x00000000000c7947 */ /* 0x000fea0003800000 */
.L_x_5966:
[----:B------:R1:W-:Y:S04]  /*3ab0*/  STS.128 [R182+0xc000], RZ ;  /* 0x00c000ffb6007388 */ /* 0x0003e80000000c00 */
[----:B------:R1:W-:Y:S04]  /*3ac0*/  STS.128 [R182+0xe000], RZ ;  /* 0x00e000ffb6007388 */ /* 0x0003e80000000c00 */
[----:B------:R1:W-:Y:S02]  /*3ad0*/  STS.128 [R182+0x10000], RZ ;  /* 0x010000ffb6007388 */ /* 0x0003e40000000c00 */
.L_x_5968:
[----:B------:R-:W-:Y:S05]  /*3ae0*/  BSYNC.RECONVERGENT B0 ;  /* 0x0000000000007941 */ /* 0x000fea0003800200 */
.L_x_5965:
[----:B------:R-:W-:Y:S01]  /*3af0*/  ISETP.GE.AND P0, PT, R5, UR4, PT ;  /* 0x0000000405007c0c */ /* 0x000fe2000bf06270 */
        /* <DEDUP_REMOVED lines=29> */
.L_x_5971:
[----:B------:R1:W-:Y:S02]  /*3cd0*/  STS.128 [R182+0x10800], RZ ;  /* 0x010800ffb6007388 */ /* 0x0003e40000000c00 */
.L_x_5970:
[----:B------:R-:W-:Y:S05]  /*3ce0*/  BSYNC.RECONVERGENT B0 ;  /* 0x0000000000007941 */ /* 0x000fea0003800200 */
.L_x_5969:
[----:B------:R-:W-:Y:S01]  /*3cf0*/  ISETP.GE.AND P0, PT, R4, UR4, PT ;  /* 0x0000000404007c0c */ /* 0x000fe2000bf06270 */
        /* <DEDUP_REMOVED lines=27> */
.L_x_5974:
[----:B------:R1:W-:Y:S02]  /*3eb0*/  STS.128 [R182+0x11000], RZ ;  /* 0x011000ffb6007388 */ /* 0x0003e40000000c00 */
.L_x_5973:
[----:B------:R-:W-:Y:S05]  /*3ec0*/  BSYNC.RECONVERGENT B0 ;  /* 0x0000000000007941 */ /* 0x000fea0003800200 */
.L_x_5972:
[----:B------:R-:W-:Y:S01]  /*3ed0*/  ISETP.GE.AND P0, PT, R0, UR4, PT ;  /* 0x0000000400007c0c */ /* 0x000fe2000bf06270 */
[----:B------:R-:W-:Y:S01]  /*3ee0*/  BSSY.RECONVERGENT B0, `(.L_x_5975) ;  /* 0x0000023000007945 */ /* 0x000fe20003800200 */
[----:B------:R-:W-:Y:S01]  /*3ef0*/  SHF.R.U32.HI R0, RZ, 0x2, R185 ;  /* 0x00000002ff007819 */ /* 0x000fe200000116b9 */
[----:B------:R-:W-:Y:S01]  /*3f00*/  IMAD.IADD R103, R94, 0x1, R103 ;  /* 0x000000015e677824 */ /* 0x000fe200078e0267 */
[----:B------:R-:W-:Y:S02]  /*3f10*/  LOP3.LUT R133, R186, 0x1f0, RZ, 0xc0, !PT ;  /* 0x000001f0ba857812 */ /* 0x000fe400078ec0ff */
[----:B-1----:R-:W-:Y:S02]  /*3f20*/  SHF.R.U32.HI R4, RZ, 0x4, R185 ;  /* 0x00000004ff047819 */ /* 0x002fe400000116b9 */
[----:B------:R-:W-:Y:S02]  /*3f30*/  LOP3.LUT R7, R185, 0x8, RZ, 0xc0, !PT ;  /* 0x00000008b9077812 */ /* 0x000fe400078ec0ff */
[----:B------:R-:W-:-:S03]  /*3f40*/  LOP3.LUT R0, R0, 0x7, RZ, 0xc0, !PT ;  /* 0x0000000700007812 */ /* 0x000fc600078ec0ff */
        /* <DEDUP_REMOVED lines=27> */
.L_x_5977:
[----:B------:R1:W-:Y:S02]  /*4100*/  STS.128 [R182+0x11800], RZ ;  /* 0x011800ffb6007388 */ /* 0x0003e40000000c00 */
.L_x_5976:
[----:B------:R-:W-:Y:S05]  /*4110*/  BSYNC.RECONVERGENT B0 ;  /* 0x0000000000007941 */ /* 0x000fea0003800200 */
.L_x_5975:
[----:B------:R-:W-:Y:S01]  /*4120*/  IMAD.SHL.U32 R4, R4, 0x400, RZ ;  /* 0x0000040004047824 */ /* 0x000fe200078e00ff */
[----:B------:R-:W-:Y:S01]  /*4130*/  LOP3.LUT R146, R2, R7, RZ, 0x3c, !PT ;  /* 0x0000000702927212 */ /* 0x000fe200078e3cff */
[----:B------:R-:W-:Y:S01]  /*4140*/  IMAD.MOV.U32 R183, RZ, RZ, 0x20 ;  /* 0x00000020ffb77424 */ /* 0x000fe200078e00ff */
[----:B------:R-:W-:Y:S01]  /*4150*/  LEA R103, R103, UR5, 0x1 ;  /* 0x0000000567677c11 */ /* 0x000fe2000f8e08ff */
[----:B------:R-:W-:Y:S01]  /*4160*/  IMAD.MOV.U32 R156, RZ, RZ, 0x40 ;  /* 0x00000040ff9c7424 */ /* 0x000fe200078e00ff */
[----:B------:R-:W-:Y:S01]  /*4170*/  LOP3.LUT R5, R4, 0x400, RZ, 0xc0, !PT ;  /* 0x0000040004057812 */ /* 0x000fe200078ec0ff */
[----:B------:R-:W-:Y:S01]  /*4180*/  UIADD3 UR20, UPT, UPT, UR22, UR20, -UR16 ;  /* 0x0000001416147290 */ /* 0x000fe2000fffe810 */
[C---:B------:R-:W-:Y:S01]  /*4190*/  LOP3.LUT P6, RZ, R185.reuse, 0x2, RZ, 0xc0, !PT ;  /* 0x00000002b9ff7812 */ /* 0x040fe200078cc0ff */
[----:B------:R-:W-:Y:S01]  /*41a0*/  LDSM.16.M88.4 R76, [R103] ;  /* 0x00000000674c783b */ /* 0x000fe20000000200 */
[----:B------:R-:W-:Y:S01]  /*41b0*/  LOP3.LUT P2, RZ, R185, 0x4, RZ, 0xc0, !PT ;  /* 0x00000004b9ff7812 */ /* 0x000fe2000784c0ff */
[----:B------:R-:W-:Y:S01]  /*41c0*/  IMAD R102, R146, 0x2, R5 ;  /* 0x0000000292667824 */ /* 0x000fe200078e0205 */
[----:B------:R-:W-:Y:S01]  /*41d0*/  SEL R92, R183, 0xffffffe0, !P6 ;  /* 0xffffffe0b75c7807 */ /* 0x000fe20007000000 */
[----:B------:R-:W-:Y:S01]  /*41e0*/  LDSM.16.M88.4 R72, [R103+0x2000] ;  /* 0x002000006748783b */ /* 0x000fe20000000200 */
[----:B------:R-:W-:Y:S01]  /*41f0*/  SEL R156, R156, 0xffffffc0, !P2 ;  /* 0xffffffc09c9c7807 */ /* 0x000fe20005000000 */
[----:B------:R-:W-:Y:S01]  /*4200*/  VIADD R95, R102, UR5 ;  /* 0x00000005665f7c36 */ /* 0x000fe20008000000 */
[----:B------:R-:W-:Y:S01]  /*4210*/  IADD3 R193, PT, PT, R0, UR21, R133 ;  /* 0x0000001500c17c10 */ /* 0x000fe2000fffe085 */
[----:B------:R-:W5:Y:S01]  /*4220*/  LDSM.16.M88.4 R48, [R102+UR5+0x6800] ;  /* 0x006800056630783b */ /* 0x000f620008000200 */
[--C-:B------:R-:W-:Y:S01]  /*4230*/  IMAD.IADD R100, R103, 0x1, R92.reuse ;  /* 0x0000000167647824 */ /* 0x100fe200078e025c */
[----:B------:R-:W-:Y:S01]  /*4240*/  LOP3.LUT R168, R97, 0x6, RZ, 0xc0, !PT ;  /* 0x0000000661a87812 */ /* 0x000fe200078ec0ff */
[----:B------:R-:W-:Y:S01]  /*4250*/  IMAD.IADD R99, R95, 0x1, R92 ;  /* 0x000000015f637824 */ /* 0x000fe200078e025c */
[----:B------:R-:W2:Y:S01]  /*4260*/  LDSM.16.M88.4 R56, [R102+UR5+0x6000] ;  /* 0x006000056638783b */ /* 0x000ea20008000200 */
[--C-:B------:R-:W-:Y:S01]  /*4270*/  IMAD.IADD R101, R103, 0x1, R156.reuse ;  /* 0x0000000167657824 */ /* 0x100fe200078e029c */
[----:B------:R-:W-:Y:S01]  /*4280*/  UISETP.GT.AND UP0, UPT, UR23, UR14, UPT ;  /* 0x0000000e1700728c */ /* 0x000fe2000bf04270 */
[----:B------:R-:W-:Y:S01]  /*4290*/  IMAD.IADD R95, R95, 0x1, R156 ;  /* 0x000000015f5f7824 */ /* 0x000fe200078e029c */
[----:B------:R-:W3:Y:S01]  /*42a0*/  LDSM.16.M88.4 R40, [R102+UR5+0x7000] ;  /* 0x007000056628783b */ /* 0x000ee20008000200 */
[----:B------:R-:W-:-:S02]  /*42b0*/  IMAD.IADD R98, R92, 0x1, R101 ;  /* 0x000000015c627824 */ /* 0x000fc400078e0265 */
[----:B------:R-:W-:Y:S01]  /*42c0*/  IMAD.IADD R93, R92, 0x1, R95 ;  /* 0x000000015c5d7824 */ /* 0x000fe200078e025f */
[----:B------:R-:W3:Y:S01]  /*42d0*/  LDSM.16.M88.4 R60, [R102+UR5+0x7800] ;  /* 0x00780005663c783b */ /* 0x000ee20008000200 */
[----:B------:R-:W-:-:S03]  /*42e0*/  IMAD.U32 R194, RZ, RZ, UR22 ;  /* 0x00000016ffc27e24 */ /* 0x000fc6000f8e00ff */
[----:B-1----:R-:W-:Y:S04]  /*42f0*/  LDSM.16.M88.4 R8, [R100] ;  /* 0x000000006408783b */ /* 0x002fe80000000200 */
[----:B------:R-:W1:Y:S04]  /*4300*/  LDSM.16.M88.4 R24, [R99+0x6800] ;  /* 0x006800006318783b */ /* 0x000e680000000200 */
[----:B------:R-:W1:Y:S04]  /*4310*/  LDSM.16.M88.4 R28, [R99+0x6000] ;  /* 0x00600000631c783b */ /* 0x000e680000000200 */
[----:B----4-:R-:W4:Y:S04]  /*4320*/  LDSM.16.M88.4 R16, [R99+0x7000] ;  /* 0x007000006310783b */ /* 0x010f280000000200 */
[----:B------:R-:W4:Y:S04]  /*4330*/  LDSM.16.M88.4 R64, [R99+0x7800] ;  /* 0x007800006340783b */ /* 0x000f280000000200 */
        /* <DEDUP_REMOVED lines=8> */
[----:B------:R-:W-:Y:S04]  /*43c0*/  LDSM.16.M88.4 R88, [R102+UR5+0x9800] ;  /* 0x009800056658783b */ /* 0x000fe80008000200 */
[----:B------:R-:W-:Y:S01]  /*43d0*/  LDSM.16.M88.4 R68, [R99+0x9800] ;  /* 0x009800006344783b */ /* 0x000fe20000000200 */
[C---:B------:R-:W-:Y:S03]  /*43e0*/  HMMA.16816.F32.BF16 R56, R76.reuse, R58, RZ ;  /* 0x0000003a4c38723c */ /* 0x040fe600000418ff */
[----:B------:R-:W0:Y:S05]  /*43f0*/  LDGDEPBAR ;  /* 0x00000000000079af */ /* 0x000e2a0000000000 */
[C---:B---3--:R-:W-:Y:S08]  /*4400*/  HMMA.16816.F32.BF16 R44, R76.reuse, R40, RZ ;  /* 0x000000284c2c723c */ /* 0x048ff000000418ff */
[C---:B------:R-:W-:Y:S08]  /*4410*/  HMMA.16816.F32.BF16 R40, R76.reuse, R42, RZ ;  /* 0x0000002a4c28723c */ /* 0x040ff000000418ff */
[C---:B------:R-:W-:Y:S08]  /*4420*/  HMMA.16816.F32.BF16 R36, R76.reuse, R60, RZ ;  /* 0x0000003c4c24723c */ /* 0x040ff000000418ff */
        /* <DEDUP_REMOVED lines=8> */
[C---:B----4-:R-:W-:Y:S08]  /*44b0*/  HMMA.16816.F32.BF16 R44, R8.reuse, R16, R44 ;  /* 0x00000010082c723c */ /* 0x050ff0000004182c */
        /* <DEDUP_REMOVED lines=97> */
[--C-:B------:R-:W-:Y:S01]  /*4ad0*/  VIADDMNMX R196, R9, 0x1, R194.reuse, PT ;  /* 0x0000000109c47846 */ /* 0x100fe200038001c2 */
[----:B------:R-:W-:Y:S01]  /*4ae0*/  VIADD R62, R193, 0x8 ;  /* 0x00000008c13e7836 */ /* 0x000fe20000000000 */
[----:B------:R-:W-:Y:S01]  /*4af0*/  HMMA.16816.F32.BF16 R52, R32, R24, R52 ;  /* 0x000000182034723c */ /* 0x000fe20000041834 */
[----:B------:R-:W-:Y:S02]  /*4b00*/  VIADDMNMX R194, R9, 0x9, R194, PT ;  /* 0x0000000909c27846 */ /* 0x000fe400038001c2 */
[----:B------:R-:W-:Y:S02]  /*4b10*/  VIADDMNMX R197, R193, -UR18, RZ, !PT ;  /* 0x80000012c1c57c46 */ /* 0x000fe4000f8001ff */
[----:B------:R-:W-:-:S03]  /*4b20*/  VIADDMNMX R195, R62, -UR18, RZ, !PT ;  /* 0x800000123ec37c46 */ /* 0x000fc6000f8001ff */
[C---:B------:R-:W-:Y:S08]  /*4b30*/  HMMA.16816.F32.BF16 R48, R32.reuse, R26, R48 ;  /* 0x0000001a2030723c */ /* 0x040ff00000041830 */
[C---:B------:R-:W-:Y:S08]  /*4b40*/  HMMA.16816.F32.BF16 R44, R32.reuse, R20, R44 ;  /* 0x00000014202c723c */ /* 0x040ff0000004182c */
[C---:B------:R-:W-:Y:S08]  /*4b50*/  HMMA.16816.F32.BF16 R40, R32.reuse, R22, R40 ;  /* 0x000000162028723c */ /* 0x040ff00000041828 */
[C---:B------:R-:W-:Y:S08]  /*4b60*/  HMMA.16816.F32.BF16 R36, R32.reuse, R16, R36 ;  /* 0x000000102024723c */ /* 0x040ff00000041824 */
[----:B------:R-:W-:Y:S01]  /*4b70*/  HMMA.16816.F32.BF16 R76, R32, R18, R76 ;  /* 0x00000012204c723c */ /* 0x000fe2000004184c */
[----:B------:R-:W-:-:S04]  /*4b80*/  VIADD R32, R168, UR13 ;  /* 0x0000000da8207c36 */ /* 0x000fc80008000000 */
[C---:B------:R-:W-:Y:S01]  /*4b90*/  VIADD R8, R32.reuse, 0x1 ;  /* 0x0000000120087836 */ /* 0x040fe20000000000 */
[CC--:B------:R-:W-:Y:S01]  /*4ba0*/  ISETP.GE.AND P4, PT, R32.reuse, R197.reuse, PT ;  /* 0x000000c52000720c */ /* 0x0c0fe20003f86270 */
[C---:B------:R-:W-:Y:S01]  /*4bb0*/  VIADD R61, R32.reuse, 0x38 ;  /* 0x00000038203d7836 */ /* 0x040fe20000000000 */
[----:B------:R-:W-:Y:S01]  /*4bc0*/  HMMA.16816.F32.BF16 R56, R4, R10, R56 ;  /* 0x0000000a0438723c */ /* 0x000fe20000041838 */
[----:B------:R-:W-:Y:S01]  /*4bd0*/  VIADD R33, R32, UR16 ;  /* 0x0000001020217c36 */ /* 0x000fe20008000000 */
[C---:B------:R-:W-:Y:S01]  /*4be0*/  ISETP.GE.AND P5, PT, R8.reuse, R197, PT ;  /* 0x000000c50800720c */ /* 0x040fe20003fa6270 */
[----:B------:R-:W-:Y:S01]  /*4bf0*/  VIADD R63, R61, UR16 ;  /* 0x000000103d3f7c36 */ /* 0x000fe20008000000 */
[C---:B------:R-:W-:Y:S01]  /*4c00*/  ISETP.GE.AND P3, PT, R8.reuse, R196, PT ;  /* 0x000000c40800720c */ /* 0x040fe20003f66270 */
[--C-:B------:R-:W-:Y:S01]  /*4c10*/  IMAD.IADD R17, R193, 0x1, -R33.reuse ;  /* 0x00000001c1117824 */ /* 0x100fe200078e0a21 */
[----:B------:R-:W-:Y:S01]  /*4c20*/  ISETP.GE.AND P1, PT, R8, R194, PT ;  /* 0x000000c20800720c */ /* 0x000fe20003f26270 */
[----:B------:R-:W-:Y:S01]  /*4c30*/  IMAD.IADD R33, R62, 0x1, -R33 ;  /* 0x000000013e217824 */ /* 0x000fe200078e0a21 */
[----:B------:R-:W-:Y:S01]  /*4c40*/  ISETP.GE.AND P0, PT, R8, R195, PT ;  /* 0x000000c30800720c */ /* 0x000fe20003f06270 */
        /* <DEDUP_REMOVED lines=18> */
[----:B------:R-:W-:Y:S02]  /*4d70*/  FSEL R34, R34, -INF , P4 ;  /* 0xff80000022227808 */ /* 0x000fe40002000000 */
[----:B------:R-:W-:Y:S01]  /*4d80*/  ISETP.GE.AND P4, PT, R32, R196, PT ;  /* 0x000000c42000720c */ /* 0x000fe20003f86270 */
[----:B------:R-:W-:Y:S01]  /*4d90*/  FFMA.FTZ R60, R60, -UR10, R69 ;  /* 0x8000000a3c3c7c23 */ /* 0x000fe20008010045 */
[----:B------:R-:W-:-:S02]  /*4da0*/  IADD3 R21, PT, PT, R62, 0x30, -R63 ;  /* 0x000000303e157810 */ /* 0x000fc40007ffe83f */
[----:B------:R-:W-:Y:S02]  /*4db0*/  FSEL R34, R34, -INF , !P4 ;  /* 0xff80000022227808 */ /* 0x000fe40006000000 */
[----:B------:R-:W-:Y:S02]  /*4dc0*/  ISETP.GE.AND P4, PT, R32, R195, PT ;  /* 0x000000c32000720c */ /* 0x000fe40003f86270 */
[----:B------:R-:W-:Y:S02]  /*4dd0*/  FSEL R60, R60, -INF , P5 ;  /* 0xff8000003c3c7808 */ /* 0x000fe40002800000 */
[----:B------:R-:W-:Y:S02]  /*4de0*/  FSEL R33, R33, -INF , P4 ;  /* 0xff80000021217808 */ /* 0x000fe40002000000 */
[----:B------:R-:W-:Y:S02]  /*4df0*/  ISETP.GE.AND P4, PT, R32, R194, PT ;  /* 0x000000c22000720c */ /* 0x000fe40003f86270 */
[----:B------:R-:W-:Y:S01]  /*4e00*/  IABS R21, R21 ;  /* 0x0000001500157213 */ /* 0x000fe20000000000 */
[----:B-1----:R-:W-:Y:S01]  /*4e10*/  HMMA.16816.F32.BF16 R52, R4, R8, R52 ;  /* 0x000000080434723c */ /* 0x002fe20000041834 */
[----:B------:R-:W-:-:S02]  /*4e20*/  FSEL R33, R33, -INF , !P4 ;  /* 0xff80000021217808 */ /* 0x000fc40006000000 */
[----:B------:R-:W-:Y:S02]  /*4e30*/  FSEL R60, R60, -INF , !P3 ;  /* 0xff8000003c3c7808 */ /* 0x000fe40005800000 */
[----:B------:R-:W-:Y:S02]  /*4e40*/  FSEL R35, R35, -INF , P0 ;  /* 0xff80000023237808 */ /* 0x000fe40000000000 */
[C---:B------:R-:W-:Y:S02]  /*4e50*/  ISETP.GE.AND P4, PT, R20.reuse, R197, PT ;  /* 0x000000c51400720c */ /* 0x040fe40003f86270 */
[C---:B------:R-:W-:Y:S02]  /*4e60*/  ISETP.GE.AND P5, PT, R20.reuse, R196, PT ;  /* 0x000000c41400720c */ /* 0x040fe40003fa6270 */
[C---:B------:R-:W-:Y:S02]  /*4e70*/  ISETP.GE.AND P3, PT, R20.reuse, R194, PT ;  /* 0x000000c21400720c */ /* 0x040fe40003f66270 */
[----:B------:R-:W-:-:S02]  /*4e80*/  ISETP.GE.AND P0, PT, R20, R195, PT ;  /* 0x000000c31400720c */ /* 0x000fc40003f06270 */
[C-C-:B------:R-:W-:Y:S02]  /*4e90*/  IADD3 R20, PT, PT, R193.reuse, 0x2f, -R63.reuse ;  /* 0x0000002fc1147810 */ /* 0x140fe40007ffe83f */
[--C-:B------:R-:W-:Y:S02]  /*4ea0*/  IADD3 R23, PT, PT, R193, 0x30, -R63.reuse ;  /* 0x00000030c1177810 */ /* 0x100fe40007ffe83f */
[----:B------:R-:W-:Y:S02]  /*4eb0*/  I2FP.F32.S32 R21, R21 ;  /* 0x0000001500157245 */ /* 0x000fe40000201400 */
[----:B------:R-:W-:Y:S01]  /*4ec0*/  IADD3 R8, PT, PT, R62, 0x2f, -R63 ;  /* 0x0000002f3e087810 */ /* 0x000fe20007ffe83f */
[----:B--2---:R-:W-:Y:S01]  /*4ed0*/  HMMA.16816.F32.BF16 R52, R12, R16, R52 ;  /* 0x000000100c34723c */ /* 0x004fe20000041834 */
[----:B------:R-:W-:Y:S01]  /*4ee0*/  IABS R20, R20 ;  /* 0x0000001400147213 */ /* 0x000fe20000000000 */
[----:B------:R-:W-:Y:S01]  /*4ef0*/  FFMA.FTZ R9, R21, -UR10, R58 ;  /* 0x8000000a15097c23 */ /* 0x000fe2000801003a */
[----:B------:R-:W-:Y:S01]  /*4f00*/  IABS R23, R23 ;  /* 0x0000001700177213 */ /* 0x000fe20000000000 */
[----:B------:R-:W-:Y:S01]  /*4f10*/  VIADD R21, R32, 0x9 ;  /* 0x0000000920157836 */ /* 0x000fe20000000000 */
[----:B------:R-:W-:-:S02]  /*4f20*/  IABS R8, R8 ;  /* 0x0000000800087213 */ /* 0x000fc40000000000 */
[----:B------:R-:W-:Y:S02]  /*4f30*/  I2FP.F32.S32 R20, R20 ;  /* 0x0000001400147245 */ /* 0x000fe40000201400 */
[----:B------:R-:W-:Y:S02]  /*4f40*/  I2FP.F32.S32 R23, R23 ;  /* 0x0000001700177245 */ /* 0x000fe40000201400 */
[----:B------:R-:W-:Y:S01]  /*4f50*/  I2FP.F32.S32 R8, R8 ;  /* 0x0000000800087245 */ /* 0x000fe20000201400 */
[----:B------:R-:W-:Y:S01]  /*4f60*/  FFMA.FTZ R20, R20, -UR10, R57 ;  /* 0x8000000a14147c23 */ /* 0x000fe20008010039 */
[----:B------:R-:W-:Y:S01]  /*4f70*/  FSEL R9, R9, -INF , P0 ;  /* 0xff80000009097808 */ /* 0x000fe20000000000 */
[----:B------:R-:W-:Y:S01]  /*4f80*/  FFMA.FTZ R23, R23, -UR10, R56 ;  /* 0x8000000a17177c23 */ /* 0x000fe20008010038 */
[----:B------:R-:W-:Y:S01]  /*4f90*/  IADD3 R16, PT, PT, R193, 0x28, -R63 ;  /* 0x00000028c1107810 */ /* 0x000fe20007ffe83f */
[----:B------:R-:W-:Y:S01]  /*4fa0*/  FFMA.FTZ R57, R8, -UR10, R59 ;  /* 0x8000000a08397c23 */ /* 0x000fe2000801003b */
[----:B------:R-:W-:Y:S01]  /*4fb0*/  FSEL R35, R35, -INF , !P1 ;  /* 0xff80000023237808 */ /* 0x000fe20004800000 */
[----:B------:R-:W-:Y:S01]  /*4fc0*/  VIADD R8, R32, 0x10 ;  /* 0x0000001020087836 */ /* 0x000fe20000000000 */
[----:B------:R-:W-:-:S02]  /*4fd0*/  FSEL R59, R9, -INF , !P3 ;  /* 0xff800000093b7808 */ /* 0x000fc40005800000 */
[----:B------:R-:W-:Y:S02]  /*4fe0*/  ISETP.GE.AND P1, PT, R21, R197, PT ;  /* 0x000000c51500720c */ /* 0x000fe40003f26270 */
[----:B------:R-:W-:Y:S01]  /*4ff0*/  IABS R9, R16 ;  /* 0x0000001000097213 */ /* 0x000fe20000000000 */
[----:B------:R-:W-:Y:S01]  /*5000*/  VIADD R16, R32, 0x11 ;  /* 0x0000001120107836 */ /* 0x000fe20000000000 */
[----:B------:R-:W-:Y:S02]  /*5010*/  FSEL R23, R23, -INF , P4 ;  /* 0xff80000017177808 */ /* 0x000fe40002000000 */
[C---:B------:R-:W-:Y:S02]  /*5020*/  ISETP.GE.AND P4, PT, R21.reuse, R196, PT ;  /* 0x000000c41500720c */ /* 0x040fe40003f86270 */
[----:B------:R-:W-:Y:S02]  /*5030*/  ISETP.GE.AND P0, PT, R21, R195, PT ;  /* 0x000000c31500720c */ /* 0x000fe40003f06270 */
[----:B------:R-:W-:-:S02]  /*5040*/  FSEL R20, R20, -INF , P1 ;  /* 0xff80000014147808 */ /* 0x000fc40000800000 */
[----:B------:R-:W-:Y:S02]  /*5050*/  I2FP.F32.S32 R9, R9 ;  /* 0x0000000900097245 */ /* 0x000fe40000201400 */
[----:B------:R-:W-:Y:S02]  /*5060*/  FSEL R56, R23, -INF , !P5 ;  /* 0xff80000017387808 */ /* 0x000fe40006800000 */
[----:B------:R-:W-:Y:S01]  /*5070*/  ISETP.GE.AND P5, PT, R21, R194, PT ;  /* 0x000000c21500720c */ /* 0x000fe20003fa6270 */
[----:B------:R-:W-:Y:S01]  /*5080*/  FFMA.FTZ R52, R9, -UR10, R52 ;  /* 0x8000000a09347c23 */ /* 0x000fe20008010034 */
[----:B------:R-:W-:Y:S02]  /*5090*/  FSEL R58, R20, -INF , !P4 ;  /* 0xff800000143a7808 */ /* 0x000fe40006000000 */
[----:B------:R-:W-:Y:S01]  /*50a0*/  FSEL R57, R57, -INF , P0 ;  /* 0xff80000039397808 */ /* 0x000fe20000000000 */
[----:B------:R-:W-:Y:S01]  /*50b0*/  HMMA.16816.F32.BF16 R20, R4, R10, R48 ;  /* 0x0000000a0414723c */ /* 0x000fe20000041830 */
[----:B------:R-:W-:-:S02]  /*50c0*/  ISETP.GE.AND P3, PT, R8, R197, PT ;  /* 0x000000c50800720c */ /* 0x000fc40003f66270 */
[C---:B------:R-:W-:Y:S02]  /*50d0*/  ISETP.GE.AND P1, PT, R8.reuse, R196, PT ;  /* 0x000000c40800720c */ /* 0x040fe40003f26270 */
[C---:B------:R-:W-:Y:S02]  /*50e0*/  ISETP.GE.AND P4, PT, R8.reuse, R194, PT ;  /* 0x000000c20800720c */ /* 0x040fe40003f86270 */
[----:B------:R-:W-:Y:S02]  /*50f0*/  ISETP.GE.AND P0, PT, R8, R195, PT ;  /* 0x000000c30800720c */ /* 0x000fe40003f06270 */
[----:B------:R-:W-:Y:S01]  /*5100*/  IADD3 R17, PT, PT, R62, 0x28, -R63 ;  /* 0x000000283e117810 */ /* 0x000fe20007ffe83f */
[----:B------:R-:W1:Y:S01]  /*5110*/  LDSM.16.M88.4 R8, [R95+0xb000] ;  /* 0x00b000005f08783b */ /* 0x000e620000000200 */
[----:B------:R-:W-:Y:S02]  /*5120*/  FSEL R24, R52, -INF , P3 ;  /* 0xff80000034187808 */ /* 0x000fe40001800000 */
[----:B------:R-:W-:-:S02]  /*5130*/  IABS R17, R17 ;  /* 0x0000001100117213 */ /* 0x000fc40000000000 */
[----:B------:R-:W-:Y:S02]  /*5140*/  FSEL R57, R57, -INF , !P5 ;  /* 0xff80000039397808 */ /* 0x000fe40006800000 */
[----:B------:R-:W-:Y:S02]  /*5150*/  I2FP.F32.S32 R17, R17 ;  /* 0x0000001100117245 */ /* 0x000fe40000201400 */
[----:B------:R-:W-:Y:S01]  /*5160*/  FSEL R24, R24, -INF , !P1 ;  /* 0xff80000018187808 */ /* 0x000fe20004800000 */
[----:B------:R-:W-:Y:S01]  /*5170*/  HMMA.16816.F32.BF16 R20, R12, R18, R20 ;  /* 0x000000120c14723c */ /* 0x000fe20000041814 */
[C---:B------:R-:W-:Y:S01]  /*5180*/  ISETP.GE.AND P5, PT, R16.reuse, R197, PT ;  /* 0x000000c51000720c */ /* 0x040fe20003fa6270 */
[----:B------:R-:W-:Y:S01]  /*5190*/  FFMA.FTZ R17, R17, -UR10, R54 ;  /* 0x8000000a11117c23 */ /* 0x000fe20008010036 */
[C---:B------:R-:W-:Y:S02]  /*51a0*/  ISETP.GE.AND P3, PT, R16.reuse, R196, PT ;  /* 0x000000c41000720c */ /* 0x040fe40003f66270 */
[----:B------:R-:W-:-:S02]  /*51b0*/  ISETP.GE.AND P1, PT, R16, R194, PT ;  /* 0x000000c21000720c */ /* 0x000fc40003f26270 */
[----:B------:R-:W-:Y:S02]  /*51c0*/  FSEL R25, R17, -INF , P0 ;  /* 0xff80000011197808 */ /* 0x000fe40000000000 */
[----:B------:R-:W-:Y:S02]  /*51d0*/  ISETP.GE.AND P0, PT, R16, R195, PT ;  /* 0x000000c31000720c */ /* 0x000fe40003f06270 */
[----:B------:R-:W2:Y:S01]  /*51e0*/  LDSM.16.M88.4 R16, [R93+0xb000] ;  /* 0x00b000005d10783b */ /* 0x000ea20000000200 */
[--C-:B------:R-:W-:Y:S02]  /*51f0*/  IADD3 R28, PT, PT, R193, 0x27, -R63.reuse ;  /* 0x00000027c11c7810 */ /* 0x100fe40007ffe83f */
[C-C-:B------:R-:W-:Y:S02]  /*5200*/  IADD3 R27, PT, PT, R62.reuse, 0x20, -R63.reuse ;  /* 0x000000203e1b7810 */ /* 0x140fe40007ffe83f */
[----:B------:R-:W-:Y:S02]  /*5210*/  IADD3 R26, PT, PT, R62, 0x27, -R63 ;  /* 0x000000273e1a7810 */ /* 0x000fe40007ffe83f */
[----:B------:R-:W-:-:S02]  /*5220*/  IABS R28, R28 ;  /* 0x0000001c001c7213 */ /* 0x000fc40000000000 */
[----:B------:R-:W-:Y:S02]  /*5230*/  IADD3 R31, PT, PT, R193, 0x20, -R63 ;  /* 0x00000020c11f7810 */ /* 0x000fe40007ffe83f */
[----:B------:R-:W-:Y:S02]  /*5240*/  IABS R27, R27 ;  /* 0x0000001b001b7213 */ /* 0x000fe40000000000 */
[----:B------:R-:W-:Y:S02]  /*5250*/  IABS R26, R26 ;  /* 0x0000001a001a7213 */ /* 0x000fe40000000000 */
[----:B------:R-:W-:Y:S02]  /*5260*/  I2FP.F32.S32 R28, R28 ;  /* 0x0000001c001c7245 */ /* 0x000fe40000201400 */
[----:B------:R-:W-:Y:S01]  /*5270*/  IABS R31, R31 ;  /* 0x0000001f001f7213 */ /* 0x000fe20000000000 */
[----:B-1----:R-:W-:Y:S01]  /*5280*/  HMMA.16816.F32.BF16 R44, R4, R8, R44 ;  /* 0x00000008042c723c */ /* 0x002fe2000004182c */
[----:B------:R-:W-:Y:S01]  /*5290*/  I2FP.F32.S32 R27, R27 ;  /* 0x0000001b001b7245 */ /* 0x000fe20000201400 */
[----:B------:R-:W-:Y:S01]  /*52a0*/  FFMA.FTZ R53, R28, -UR10, R53 ;  /* 0x8000000a1c357c23 */ /* 0x000fe20008010035 */
[----:B------:R-:W-:Y:S01]  /*52b0*/  I2FP.F32.S32 R26, R26 ;  /* 0x0000001a001a7245 */ /* 0x000fe20000201400 */
[----:B------:R-:W-:Y:S01]  /*52c0*/  VIADD R28, R32, 0x18 ;  /* 0x00000018201c7836 */ /* 0x000fe20000000000 */
[----:B------:R-:W-:Y:S01]  /*52d0*/  I2FP.F32.S32 R31, R31 ;  /* 0x0000001f001f7245 */ /* 0x000fe20000201400 */
[----:B------:R-:W-:Y:S01]  /*52e0*/  FFMA.FTZ R22, R27, -UR10, R22 ;  /* 0x8000000a1b167c23 */ /* 0x000fe20008010016 */
[----:B------:R-:W-:Y:S01]  /*52f0*/  IADD3 R27, PT, PT, R193, 0x1f, -R63 ;  /* 0x0000001fc11b7810 */ /* 0x000fe20007ffe83f */
[----:B------:R-:W-:Y:S01]  /*5300*/  FFMA.FTZ R29, R26, -UR10, R55 ;  /* 0x8000000a1a1d7c23 */ /* 0x000fe20008010037 */
[----:B------:R-:W-:Y:S01]  /*5310*/  FSEL R26, R53, -INF , P5 ;  /* 0xff800000351a7808 */ /* 0x000fe20002800000 */
[----:B------:R-:W-:Y:S01]  /*5320*/  FFMA.FTZ R20, R31, -UR10, R20 ;  /* 0x8000000a1f147c23 */ /* 0x000fe20008010014 */
[----:B------:R-:W-:Y:S01]  /*5330*/  FSEL R25, R25, -INF , !P4 ;  /* 0xff80000019197808 */ /* 0x000fe20006000000 */
[----:B------:R-:W-:Y:S01]  /*5340*/  VIADD R9, R32, 0x19 ;  /* 0x0000001920097836 */ /* 0x000fe20000000000 */
[----:B------:R-:W-:-:S02]  /*5350*/  ISETP.GE.AND P4, PT, R28, R197, PT ;  /* 0x000000c51c00720c */ /* 0x000fc40003f86270 */
[----:B------:R-:W-:Y:S02]  /*5360*/  IABS R27, R27 ;  /* 0x0000001b001b7213 */ /* 0x000fe40000000000 */
[----:B------:R-:W-:Y:S02]  /*5370*/  FSEL R26, R26, -INF , !P3 ;  /* 0xff8000001a1a7808 */ /* 0x000fe40005800000 */
[----:B------:R-:W-:Y:S02]  /*5380*/  FSEL R29, R29, -INF , P0 ;  /* 0xff8000001d1d7808 */ /* 0x000fe40000000000 */
[C---:B------:R-:W-:Y:S01]  /*5390*/  ISETP.GE.AND P5, PT, R28.reuse, R196, PT ;  /* 0x000000c41c00720c */ /* 0x040fe20003fa6270 */
[----:B--2---:R-:W-:Y:S01]  /*53a0*/  HMMA.16816.F32.BF16 R44, R12, R16, R44 ;  /* 0x000000100c2c723c */ /* 0x004fe2000004182c */
[----:B------:R-:W-:Y:S01]  /*53b0*/  ISETP.GE.AND P3, PT, R28, R194, PT ;  /* 0x000000c21c00720c */ /* 0x000fe20003f66270 */
[----:B------:R-:W-:Y:S01]  /*53c0*/  VIADD R16, R32, 0x21 ;  /* 0x0000002120107836 */ /* 0x000fe20000000000 */
[----:B------:R-:W-:-:S02]  /*53d0*/  ISETP.GE.AND P0, PT, R28, R195, PT ;  /* 0x000000c31c00720c */ /* 0x000fc40003f06270 */
[----:B------:R-:W-:Y:S01]  /*53e0*/  FSEL R28, R20, -INF , P4 ;  /* 0xff800000141c7808 */ /* 0x000fe20002000000 */
[----:B------:R-:W-:Y:S01]  /*53f0*/  IMAD.MOV.U32 R20, RZ, RZ, R27 ;  /* 0x000000ffff147224 */ /* 0x000fe200078e001b */
[----:B------:R-:W-:Y:S02]  /*5400*/  IADD3 R8, PT, PT, R62, 0x1f, -R63 ;  /* 0x0000001f3e087810 */ /* 0x000fe40007ffe83f */
[----:B------:R-:W-:Y:S02]  /*5410*/  FSEL R29, R29, -INF , !P1 ;  /* 0xff8000001d1d7808 */ /* 0x000fe40004800000 */
[----:B------:R-:W-:Y:S02]  /*5420*/  IABS R8, R8 ;  /* 0x0000000800087213 */ /* 0x000fe40000000000 */
[----:B------:R-:W-:Y:S02]  /*5430*/  FSEL R28, R28, -INF , !P5 ;  /* 0xff8000001c1c7808 */ /* 0x000fe40006800000 */
[----:B------:R-:W-:-:S02]  /*5440*/  I2FP.F32.S32 R20, R20 ;  /* 0x0000001400147245 */ /* 0x000fc40000201400 */
[----:B------:R-:W-:Y:S02]  /*5450*/  FSEL R31, R22, -INF , P0 ;  /* 0xff800000161f7808 */ /* 0x000fe40000000000 */
[C---:B------:R-:W-:Y:S01]  /*5460*/  ISETP.GE.AND P1, PT, R9.reuse, R197, PT ;  /* 0x000000c50900720c */ /* 0x040fe20003f26270 */
[----:B------:R-:W-:Y:S01]  /*5470*/  FFMA.FTZ R20, R20, -UR10, R21 ;  /* 0x8000000a14147c23 */ /* 0x000fe20008010015 */
[C---:B------:R-:W-:Y:S02]  /*5480*/  ISETP.GE.AND P4, PT, R9.reuse, R196, PT ;  /* 0x000000c40900720c */ /* 0x040fe40003f86270 */
[C---:B------:R-:W-:Y:S02]  /*5490*/  ISETP.GE.AND P5, PT, R9.reuse, R194, PT ;  /* 0x000000c20900720c */ /* 0x040fe40003fa6270 */
[----:B------:R-:W-:Y:S02]  /*54a0*/  ISETP.GE.AND P0, PT, R9, R195, PT ;  /* 0x000000c30900720c */ /* 0x000fe40003f06270 */
[----:B------:R-:W-:-:S02]  /*54b0*/  IADD3 R9, PT, PT, R193, 0x18, -R63 ;  /* 0x00000018c1097810 */ /* 0x000fc40007ffe83f */
[----:B------:R-:W-:Y:S02]  /*54c0*/  I2FP.F32.S32 R8, R8 ;  /* 0x0000000800087245 */ /* 0x000fe40000201400 */
[----:B------:R-:W-:Y:S02]  /*54d0*/  IABS R9, R9 ;  /* 0x0000000900097213 */ /* 0x000fe40000000000 */
[----:B------:R-:W-:Y:S01]  /*54e0*/  FSEL R20, R20, -INF , P1 ;  /* 0xff80000014147808 */ /* 0x000fe20000800000 */
[----:B------:R-:W-:Y:S01]  /*54f0*/  FFMA.FTZ R23, R8, -UR10, R23 ;  /* 0x8000000a08177c23 */ /* 0x000fe20008010017 */
[----:B------:R-:W-:Y:S01]  /*5500*/  VIADD R8, R32, 0x20 ;  /* 0x0000002020087836 */ /* 0x000fe20000000000 */
[----:B------:R-:W-:Y:S02]  /*5510*/  I2FP.F32.S32 R9, R9 ;  /* 0x0000000900097245 */ /* 0x000fe40000201400 */
[----:B------:R-:W-:Y:S02]  /*5520*/  FSEL R31, R31, -INF , !P3 ;  /* 0xff8000001f1f7808 */ /* 0x000fe40005800000 */
[----:B------:R-:W-:Y:S01]  /*5530*/  FSEL R30, R20, -INF , !P4 ;  /* 0xff800000141e7808 */ /* 0x000fe20006000000 */
[----:B------:R-:W-:Y:S01]  /*5540*/  FFMA.FTZ R44, R9, -UR10, R44 ;  /* 0x8000000a092c7c23 */ /* 0x000fe2000801002c */
[----:B------:R-:W-:-:S02]  /*5550*/  FSEL R27, R23, -INF , P0 ;  /* 0xff800000171b7808 */ /* 0x000fc40000000000 */
[C---:B------:R-:W-:Y:S01]  /*5560*/  ISETP.GE.AND P3, PT, R8.reuse, R197, PT ;  /* 0x000000c50800720c */ /* 0x040fe20003f66270 */
[----:B------:R-:W-:Y:S01]  /*5570*/  HMMA.16816.F32.BF16 R20, R4, R10, R40 ;  /* 0x0000000a0414723c */ /* 0x000fe20000041828 */
[C---:B------:R-:W-:Y:S02]  /*5580*/  ISETP.GE.AND P1, PT, R8.reuse, R196, PT ;  /* 0x000000c40800720c */ /* 0x040fe40003f26270 */
[C---:B------:R-:W-:Y:S02]  /*5590*/  ISETP.GE.AND P4, PT, R8.reuse, R194, PT ;  /* 0x000000c20800720c */ /* 0x040fe40003f86270 */
[----:B------:R-:W-:Y:S02]  /*55a0*/  ISETP.GE.AND P0, PT, R8, R195, PT ;  /* 0x000000c30800720c */ /* 0x000fe40003f06270 */
[----:B------:R-:W-:Y:S01]  /*55b0*/  IADD3 R17, PT, PT, R62, 0x18, -R63 ;  /* 0x000000183e117810 */ /* 0x000fe20007ffe83f */
[----:B------:R-:W1:Y:S01]  /*55c0*/  LDSM.16.M88.4 R8, [R95+0xb800] ;  /* 0x00b800005f08783b */ /* 0x000e620000000200 */
[----:B------:R-:W-:-:S02]  /*55d0*/  FSEL R44, R44, -INF , P3 ;  /* 0xff8000002c2c7808 */ /* 0x000fc40001800000 */
[----:B------:R-:W-:Y:S02]  /*55e0*/  IABS R17, R17 ;  /* 0x0000001100117213 */ /* 0x000fe40000000000 */
[----:B------:R-:W-:Y:S02]  /*55f0*/  FSEL R27, R27, -INF , !P5 ;  /* 0xff8000001b1b7808 */ /* 0x000fe40006800000 */
[----:B------:R-:W-:Y:S02]  /*5600*/  I2FP.F32.S32 R17, R17 ;  /* 0x0000001100117245 */ /* 0x000fe40000201400 */
[----:B------:R-:W-:Y:S02]  /*5610*/  FSEL R210, R44, -INF , !P1 ;  /* 0xff8000002cd27808 */ /* 0x000fe40004800000 */
[C---:B------:R-:W-:Y:S01]  /*5620*/  ISETP.GE.AND P5, PT, R16.reuse, R197, PT ;  /* 0x000000c51000720c */ /* 0x040fe20003fa6270 */
[----:B------:R-:W-:Y:S01]  /*5630*/  FFMA.FTZ R17, R17, -UR10, R46 ;  /* 0x8000000a11117c23 */ /* 0x000fe2000801002e */
[C---:B------:R-:W-:Y:S01]  /*5640*/  ISETP.GE.AND P3, PT, R16.reuse, R196, PT ;  /* 0x000000c41000720c */ /* 0x040fe20003f66270 */
[----:B------:R-:W-:Y:S01]  /*5650*/  HMMA.16816.F32.BF16 R20, R12, R18, R20 ;  /* 0x000000120c14723c */ /* 0x000fe20000041814 */
[----:B------:R-:W-:-:S02]  /*5660*/  ISETP.GE.AND P1, PT, R16, R194, PT ;  /* 0x000000c21000720c */ /* 0x000fc40003f26270 */
[----:B------:R-:W-:Y:S02]  /*5670*/  FSEL R211, R17, -INF , P0 ;  /* 0xff80000011d37808 */ /* 0x000fe40000000000 */
[----:B------:R-:W-:Y:S02]  /*5680*/  ISETP.GE.AND P0, PT, R16, R195, PT ;  /* 0x000000c31000720c */ /* 0x000fe40003f06270 */
        /* <DEDUP_REMOVED lines=15> */
[----:B------:R-:W-:Y:S01]  /*5780*/  FSEL R42, R42, -INF , P5 ;  /* 0xff8000002a2a7808 */ /* 0x000fe20002800000 */
        /* <DEDUP_REMOVED lines=8> */
[----:B------:R-:W-:Y:S01]  /*5810*/  FSEL R203, R47, -INF , P0 ;  /* 0xff8000002fcb7808 */ /* 0x000fe20000000000 */
[----:B------:R-:W-:Y:S01]  /*5820*/  IMAD.IADD R7, R193, 0x1, -R63 ;  /* 0x00000001c1077824 */ /* 0x000fe200078e0a3f */
[C---:B------:R-:W-:Y:S02]  /*5830*/  ISETP.GE.AND P4, PT, R40.reuse, R197, PT ;  /* 0x000000c52800720c */ /* 0x040fe40003f86270 */
[----:B------:R-:W-:-:S02]  /*5840*/  ISETP.GE.AND P5, PT, R40, R196, PT ;  /* 0x000000c42800720c */ /* 0x000fc40003fa6270 */
[C---:B------:R-:W-:Y:S01]  /*5850*/  ISETP.GE.AND P3, PT, R40.reuse, R194, PT ;  /* 0x000000c22800720c */ /* 0x040fe20003f66270 */
[C---:B--2---:R-:W-:Y:S01]  /*5860*/  HMMA.16816.F32.BF16 R36, R12.reuse, R16, R36 ;  /* 0x000000100c24723c */ /* 0x044fe20000041824 */
[----:B------:R-:W-:Y:S02]  /*5870*/  I2FP.F32.S32 R41, R41 ;  /* 0x0000002900297245 */ /* 0x000fe40000201400 */
[----:B------:R-:W-:Y:S02]  /*5880*/  ISETP.GE.AND P0, PT, R40, R195, PT ;  /* 0x000000c32800720c */ /* 0x000fe40003f06270 */
[--C-:B------:R-:W-:Y:S01]  /*5890*/  IADD3 R40, PT, PT, R193, 0xf, -R63.reuse ;  /* 0x0000000fc1287810 */ /* 0x100fe20007ffe83f */
[----:B------:R-:W-:Y:S01]  /*58a0*/  FFMA.FTZ R22, R41, -UR10, R22 ;  /* 0x8000000a29167c23 */ /* 0x000fe20008010016 */
[----:B------:R-:W-:Y:S01]  /*58b0*/  IADD3 R8, PT, PT, R62, 0xf, -R63 ;  /* 0x0000000f3e087810 */ /* 0x000fe20007ffe83f */
[----:B------:R-:W-:Y:S01]  /*58c0*/  HMMA.16816.F32.BF16 R76, R12, R18, R76 ;  /* 0x000000120c4c723c */ /* 0x000fe2000004184c */
[----:B------:R-:W-:-:S02]  /*58d0*/  IABS R40, R40 ;  /* 0x0000002800287213 */ /* 0x000fc40000000000 */
[----:B------:R-:W-:Y:S02]  /*58e0*/  FSEL R202, R20, -INF , P4 ;  /* 0xff80000014ca7808 */ /* 0x000fe40002000000 */
[----:B------:R-:W-:Y:S01]  /*58f0*/  IABS R8, R8 ;  /* 0x0000000800087213 */ /* 0x000fe20000000000 */
[----:B------:R-:W-:Y:S01]  /*5900*/  IMAD.MOV.U32 R20, RZ, RZ, R40 ;  /* 0x000000ffff147224 */ /* 0x000fe200078e0028 */
[----:B------:R-:W-:Y:S02]  /*5910*/  IADD3 R17, PT, PT, R193, 0x8, -R63 ;  /* 0x00000008c1117810 */ /* 0x000fe40007ffe83f */
[----:B------:R-:W-:Y:S02]  /*5920*/  FSEL R203, R203, -INF , !P1 ;  /* 0xff800000cbcb7808 */ /* 0x000fe40004800000 */
[----:B------:R-:W-:Y:S02]  /*5930*/  FSEL R202, R202, -INF , !P5 ;  /* 0xff800000caca7808 */ /* 0x000fe40006800000 */
[----:B------:R-:W-:-:S02]  /*5940*/  FSEL R191, R22, -INF , P0 ;  /* 0xff80000016bf7808 */ /* 0x000fc40000000000 */
[C---:B------:R-:W-:Y:S02]  /*5950*/  ISETP.GE.AND P1, PT, R9.reuse, R197, PT ;  /* 0x000000c50900720c */ /* 0x040fe40003f26270 */
[C---:B------:R-:W-:Y:S02]  /*5960*/  ISETP.GE.AND P4, PT, R9.reuse, R196, PT ;  /* 0x000000c40900720c */ /* 0x040fe40003f86270 */
[C---:B------:R-:W-:Y:S02]  /*5970*/  ISETP.GE.AND P5, PT, R9.reuse, R194, PT ;  /* 0x000000c20900720c */ /* 0x040fe40003fa6270 */
[----:B------:R-:W-:Y:S02]  /*5980*/  I2FP.F32.S32 R8, R8 ;  /* 0x0000000800087245 */ /* 0x000fe40000201400 */
[----:B------:R-:W-:Y:S02]  /*5990*/  ISETP.GE.AND P0, PT, R9, R195, PT ;  /* 0x000000c30900720c */ /* 0x000fe40003f06270 */
        /* <DEDUP_REMOVED lines=13> */
[----:B------:R-:W-:Y:S01]  /*5a70*/  ISETP.GE.AND P3, PT, R8, R197, PT ;  /* 0x000000c50800720c */ /* 0x000fe20003f66270 */
[----:B------:R-:W-:Y:S01]  /*5a80*/  FFMA.FTZ R9, R9, -UR10, R38 ;  /* 0x8000000a09097c23 */ /* 0x000fe20008010026 */
[----:B------:R-:W-:Y:S02]  /*5a90*/  IADD3 R6, PT, PT, R193, 0x7, -R63 ;  /* 0x00000007c1067810 */ /* 0x000fe40007ffe83f */
[----:B------:R-:W-:-:S02]  /*5aa0*/  FSEL R20, R20, -INF , P1 ;  /* 0xff80000014147808 */ /* 0x000fc40000800000 */
[----:B------:R-:W-:Y:S02]  /*5ab0*/  FSEL R209, R23, -INF , P0 ;  /* 0xff80000017d17808 */ /* 0x000fe40000000000 */
[C---:B------:R-:W-:Y:S02]  /*5ac0*/  ISETP.GE.AND P1, PT, R8.reuse, R196, PT ;  /* 0x000000c40800720c */ /* 0x040fe40003f26270 */
[----:B------:R-:W-:Y:S02]  /*5ad0*/  ISETP.GE.AND P0, PT, R8, R195, PT ;  /* 0x000000c30800720c */ /* 0x000fe40003f06270 */
[----:B------:R-:W-:Y:S02]  /*5ae0*/  IABS R6, R6 ;  /* 0x0000000600067213 */ /* 0x000fe40000000000 */
[----:B------:R-:W-:Y:S02]  /*5af0*/  FSEL R17, R17, -INF , P3 ;  /* 0xff80000011117808 */ /* 0x000fe40001800000 */
[----:B------:R-:W-:-:S02]  /*5b00*/  IADD3 R4, PT, PT, R62, 0x7, -R63 ;  /* 0x000000073e047810 */ /* 0x000fc40007ffe83f */
[----:B------:R-:W-:Y:S02]  /*5b10*/  FSEL R209, R209, -INF , !P5 ;  /* 0xff800000d1d17808 */ /* 0x000fe40006800000 */
[----:B------:R-:W-:Y:S02]  /*5b20*/  FSEL R190, R17, -INF , !P1 ;  /* 0xff80000011be7808 */ /* 0x000fe40004800000 */
[----:B------:R-:W-:Y:S02]  /*5b30*/  I2FP.F32.S32 R6, R6 ;  /* 0x0000000600067245 */ /* 0x000fe40000201400 */
[----:B------:R-:W-:Y:S02]  /*5b40*/  FSEL R179, R9, -INF , P0 ;  /* 0xff80000009b37808 */ /* 0x000fe40000000000 */
[C---:B------:R-:W-:Y:S01]  /*5b50*/  ISETP.GE.AND P5, PT, R5.reuse, R197, PT ;  /* 0x000000c50500720c */ /* 0x040fe20003fa6270 */
[----:B------:R-:W-:Y:S01]  /*5b60*/  FFMA.FTZ R6, R6, -UR10, R37 ;  /* 0x8000000a06067c23 */ /* 0x000fe20008010025 */
[----:B------:R-:W-:-:S02]  /*5b70*/  ISETP.GE.AND P3, PT, R5, R196, PT ;  /* 0x000000c40500720c */ /* 0x000fc40003f66270 */
[C---:B------:R-:W-:Y:S02]  /*5b80*/  ISETP.GE.AND P1, PT, R5.reuse, R194, PT ;  /* 0x000000c20500720c */ /* 0x040fe40003f26270 */
[----:B------:R-:W-:Y:S01]  /*5b90*/  ISETP.GE.AND P0, PT, R5, R195, PT ;  /* 0x000000c30500720c */ /* 0x000fe20003f06270 */
[C-C-:B------:R-:W-:Y:S01]  /*5ba0*/  IMAD.IADD R5, R62.reuse, 0x1, -R63.reuse ;  /* 0x000000013e057824 */ /* 0x140fe200078e0a3f */
[----:B------:R-:W-:Y:S02]  /*5bb0*/  IABS R4, R4 ;  /* 0x0000000400047213 */ /* 0x000fe40000000000 */
[--C-:B------:R-:W-:Y:S02]  /*5bc0*/  IADD3 R62, PT, PT, R62, -0x1, -R63.reuse ;  /* 0xffffffff3e3e7810 */ /* 0x100fe40007ffe83f */
[----:B------:R-:W-:Y:S02]  /*5bd0*/  I2FP.F32.S32 R4, R4 ;  /* 0x0000000400047245 */ /* 0x000fe40000201400 */
[----:B------:R-:W-:-:S02]  /*5be0*/  IADD3 R63, PT, PT, R193, -0x1, -R63 ;  /* 0xffffffffc13f7810 */ /* 0x000fc40007ffe83f */
[----:B------:R-:W-:Y:S01]  /*5bf0*/  IABS R5, R5 ;  /* 0x0000000500057213 */ /* 0x000fe20000000000 */
[----:B------:R-:W-:Y:S01]  /*5c00*/  FFMA.FTZ R4, R4, -UR10, R39 ;  /* 0x8000000a04047c23 */ /* 0x000fe20008010027 */
[----:B------:R-:W-:Y:S02]  /*5c10*/  FSEL R6, R6, -INF , P5 ;  /* 0xff80000006067808 */ /* 0x000fe40002800000 */
        /* <DEDUP_REMOVED lines=11> */
[----:B------:R-:W-:Y:S01]  /*5cd0*/  FSEL R4, R4, -INF , P0 ;  /* 0xff80000004047808 */ /* 0x000fe20000000000 */
[----:B------:R-:W-:Y:S01]  /*5ce0*/  FFMA.FTZ R6, R6, -UR10, R77 ;  /* 0x8000000a06067c23 */ /* 0x000fe2000801004d */
[----:B------:R-:W-:-:S02]  /*5cf0*/  I2FP.F32.S32 R62, R62 ;  /* 0x0000003e003e7245 */ /* 0x000fc40000201400 */
[----:B------:R-:W-:Y:S02]  /*5d00*/  ISETP.GE.AND P0, PT, R61, R195, PT ;  /* 0x000000c33d00720c */ /* 0x000fe40003f06270 */
[----:B------:R-:W-:Y:S01]  /*5d10*/  FSEL R179, R179, -INF , !P4 ;  /* 0xff800000b3b37808 */ /* 0x000fe20006000000 */
[----:B------:R-:W-:Y:S01]  /*5d20*/  FFMA.FTZ R62, R62, -UR10, R79 ;  /* 0x8000000a3e3e7c23 */ /* 0x000fe2000801004f */
[----:B------:R-:W-:Y:S02]  /*5d30*/  FSEL R177, R4, -INF , !P1 ;  /* 0xff80000004b17808 */ /* 0x000fe40004800000 */
[-C--:B------:R-:W-:Y:S02]  /*5d40*/  ISETP.GE.AND P4, PT, R61, R197.reuse, PT ;  /* 0x000000c53d00720c */ /* 0x080fe40003f86270 */
[----:B------:R-:W-:Y:S02]  /*5d50*/  ISETP.GE.AND P1, PT, R32, R197, PT ;  /* 0x000000c52000720c */ /* 0x000fe40003f26270 */
[----:B------:R-:W-:-:S02]  /*5d60*/  FSEL R5, R5, -INF , P0 ;  /* 0xff80000005057808 */ /* 0x000fc40000000000 */
[----:B------:R-:W-:Y:S02]  /*5d70*/  ISETP.GE.AND P0, PT, R32, R195, PT ;  /* 0x000000c32000720c */ /* 0x000fe40003f06270 */
[----:B------:R-:W-:Y:S02]  /*5d80*/  FSEL R7, R7, -INF , P4 ;  /* 0xff80000007077808 */ /* 0x000fe40002000000 */
[----:B------:R-:W-:Y:S02]  /*5d90*/  FSEL R6, R6, -INF , P1 ;  /* 0xff80000006067808 */ /* 0x000fe40000800000 */
[C---:B------:R-:W-:Y:S02]  /*5da0*/  ISETP.GE.AND P5, PT, R61.reuse, R196, PT ;  /* 0x000000c43d00720c */ /* 0x040fe40003fa6270 */
[----:B------:R-:W-:Y:S02]  /*5db0*/  ISETP.GE.AND P3, PT, R61, R194, PT ;  /* 0x000000c23d00720c */ /* 0x000fe40003f66270 */
[----:B------:R-:W-:-:S02]  /*5dc0*/  ISETP.GE.AND P4, PT, R32, R196, PT ;  /* 0x000000c42000720c */ /* 0x000fc40003f86270 */
[----:B------:R-:W-:Y:S02]  /*5dd0*/  ISETP.GE.AND P1, PT, R32, R194, PT ;  /* 0x000000c22000720c */ /* 0x000fe40003f26270 */
[----:B------:R-:W-:Y:S02]  /*5de0*/  FSEL R62, R62, -INF , P0 ;  /* 0xff8000003e3e7808 */ /* 0x000fe40000000000 */
        /* <DEDUP_REMOVED lines=16> */
.L_x_5979:
        /* <DEDUP_REMOVED lines=61> */
.L_x_5980:
[----:B------:R-:W1:Y:S01]  /*62c0*/  LDCU UR4, c[0x0][0x440] ;  /* 0x00008800ff0477ac */ /* 0x000e620008000800 */
[----:B------:R-:W-:Y:S01]  /*62d0*/  LEA R6, P4, R3, R198, 0x1 ;  /* 0x000000c603067211 */ /* 0x000fe200078808ff */
[----:B------:R-:W-:-:S03]  /*62e0*/  IMAD.SHL.U32 R4, R134, 0x20, RZ ;  /* 0x0000002086047824 */ /* 0x000fc600078e00ff */
[----:B------:R-:W-:Y:S02]  /*62f0*/  LEA.HI.X R7, R3, R199, R96, 0x1, P4 ;  /* 0x000000c703077211 */ /* 0x000fe400020f0c60 */
[----:B------:R-:W-:Y:S02]  /*6300*/  IADD3 R8, P5, PT, R4, R6, RZ ;  /* 0x0000000604087210 */ /* 0x000fe40007fbe0ff */
[----:B------:R-:W-:Y:S02]  /*6310*/  SHF.L.U64.HI R3, R134, 0x5, R135 ;  /* 0x0000000586037819 */ /* 0x000fe40000010287 */
[----:B------:R-:W-:-:S03]  /*6320*/  IADD3 R4, P4, PT, R4, R8, RZ ;  /* 0x0000000804047210 */ /* 0x000fc60007f9e0ff */
[----:B------:R-:W-:Y:S01]  /*6330*/  IMAD.X R9, R3, 0x1, R7, P5 ;  /* 0x0000000103097824 */ /* 0x000fe200028e0607 */
[----:B-1----:R-:W-:-:S03]  /*6340*/  ISETP.GE.AND P3, PT, R153, UR4, PT ;  /* 0x0000000499007c0c */ /* 0x002fc6000bf66270 */
[----:B------:R-:W-:Y:S01]  /*6350*/  IMAD.X R5, R3, 0x1, R9, P4 ;  /* 0x0000000103057824 */ /* 0x000fe200020e0609 */
[----:B------:R-:W-:Y:S02]  /*6360*/  ISETP.GE.AND P1, PT, R152, UR4, PT ;  /* 0x0000000498007c0c */ /* 0x000fe4000bf26270 */
[----:B------:R-:W-:-:S07]  /*6370*/  ISETP.GE.AND P0, PT, R147, UR4, PT ;  /* 0x0000000493007c0c */ /* 0x000fce000bf06270 */
        /* <DEDUP_REMOVED lines=61> */
.L_x_5978:
[----:B------:R-:W-:Y:S01]  /*6750*/  FMNMX3.FTZ R3, R34, R60, R56, !PT ;  /* 0x0000003c22037276 */ /* 0x000fe20007810038 */
[----:B------:R-:W2:Y:S01]  /*6760*/  LDCU UR4, c[0x0][0x45c] ;  /* 0x00008b80ff0477ac */ /* 0x000ea20008000800 */
[----:B-1----:R-:W-:Y:S02]  /*6770*/  FMNMX3.FTZ R4, R33, R35, R59, !PT ;  /* 0x0000002321047276 */ /* 0x002fe4000781003b */
[----:B------:R-:W-:Y:S01]  /*6780*/  FMNMX3.FTZ R3, R3, R58, R24, !PT ;  /* 0x0000003a03037276 */ /* 0x000fe20007810018 */
[----:B------:R-:W-:Y:S01]  /*6790*/  UISETP.GT.AND UP0, UPT, UR23, UR14, UPT ;  /* 0x0000000e1700728c */ /* 0x000fe2000bf04270 */
[----:B------:R-:W-:Y:S01]  /*67a0*/  FMNMX3.FTZ R4, R4, R57, R25, !PT ;  /* 0x0000003904047276 */ /* 0x000fe20007810019 */
[----:B------:R-:W1:Y:S01]  /*67b0*/  LDCU.64 UR20, c[0x0][0x358] ;  /* 0x00006b00ff1477ac */ /* 0x000e620008000a00 */
        /* <DEDUP_REMOVED lines=13> */
[----:B------:R-:W3:Y:S03]  /*6890*/  SHFL.BFLY PT, R5, R6, 0x2, 0x1f ;  /* 0x0c401f0006057f89 */ /* 0x000ee600000e0000 */
[----:B------:R-:W-:Y:S01]  /*68a0*/  LEA R171, R180, UR5, 0x1 ;  /* 0x00000005b4ab7c11 */ /* 0x000fe2000f8e08ff */
[----:B------:R-:W4:Y:S03]  /*68b0*/  SHFL.BFLY PT, R4, R7, 0x2, 0x1f ;  /* 0x0c401f0007047f89 */ /* 0x000f2600000e0000 */
[-C--:B------:R-:W-:Y:S01]  /*68c0*/  IADD3 R207, PT, PT, R156, R171.reuse, RZ ;  /* 0x000000ab9ccf7210 */ /* 0x080fe20007ffe0ff */
[----:B------:R-:W-:Y:S01]  /*68d0*/  LDSM.16.MT88.4 R124, [R171+0xc000] ;  /* 0x00c00000ab7c783b */ /* 0x000fe20000004200 */
[----:B------:R-:W-:-:S02]  /*68e0*/  IADD3 R212, PT, PT, R92, R171, RZ ;  /* 0x000000ab5cd47210 */ /* 0x000fc40007ffe0ff */
[----:B------:R-:W-:Y:S01]  /*68f0*/  IADD3 R206, PT, PT, R92, R207, RZ ;  /* 0x000000cf5cce7210 */ /* 0x000fe20007ffe0ff */
[----:B------:R-:W-:Y:S04]  /*6900*/  LDSM.16.MT88.4 R108, [R207+0xc000] ;  /* 0x00c00000cf6c783b */ /* 0x000fe80000004200 */
[----:B------:R-:W-:Y:S04]  /*6910*/  LDSM.16.MT88.4 R100, [R206+0xc000] ;  /* 0x00c00000ce64783b */ /* 0x000fe80000004200 */
[----:B------:R-:W-:Y:S01]  /*6920*/  LDSM.16.MT88.4 R116, [R212+0xc000] ;  /* 0x00c00000d474783b */ /* 0x000fe20000004200 */
[----:B---3--:R-:W-:-:S03]  /*6930*/  FMNMX.FTZ R5, R6, R5, !PT ;  /* 0x0000000506057209 */ /* 0x008fc60007810000 */
[----:B------:R-:W-:Y:S01]  /*6940*/  LDSM.16.MT88.4 R48, [R212+0xe000] ;  /* 0x00e00000d430783b */ /* 0x000fe20000004200 */
[----:B----4-:R-:W-:-:S03]  /*6950*/  FMNMX.FTZ R4, R7, R4, !PT ;  /* 0x0000000407047209 */ /* 0x010fc60007810000 */
[----:B------:R-:W3:Y:S04]  /*6960*/  SHFL.BFLY PT, R132, R5, 0x1, 0x1f ;  /* 0x0c201f0005847f89 */ /* 0x000ee800000e0000 */
[----:B------:R-:W4:Y:S04]  /*6970*/  SHFL.BFLY PT, R3, R4, 0x1, 0x1f ;  /* 0x0c201f0004037f89 */ /* 0x000f2800000e0000 */
[----:B------:R-:W5:Y:S04]  /*6980*/  LDSM.16.MT88.4 R80, [R212+0x10000] ;  /* 0x01000000d450783b */ /* 0x000f680000004200 */
[----:B------:R-:W1:Y:S04]  /*6990*/  LDSM.16.MT88.4 R40, [R171+0xe000] ;  /* 0x00e00000ab28783b */ /* 0x000e680000004200 */
[----:B------:R-:W-:Y:S04]  /*69a0*/  LDSM.16.MT88.4 R72, [R171+0x10000] ;  /* 0x01000000ab48783b */ /* 0x000fe80000004200 */
[----:B------:R-:W-:Y:S01]  /*69b0*/  LDSM.16.MT88.4 R64, [R206+0xe000] ;  /* 0x00e00000ce40783b */ /* 0x000fe20000004200 */
[----:B---3--:R-:W-:-:S03]  /*69c0*/  FMNMX.FTZ R132, R5, R132, !PT ;  /* 0x0000008405847209 */ /* 0x008fc60007810000 */
[----:B------:R-:W-:Y:S01]  /*69d0*/  LDSM.16.MT88.4 R88, [R207+0x10000] ;  /* 0x01000000cf58783b */ /* 0x000fe20000004200 */
[----:B----4-:R-:W-:Y:S01]  /*69e0*/  FMNMX.FTZ R3, R4, R3, !PT ;  /* 0x0000000304037209 */ /* 0x010fe20007810000 */
[C---:B--2---:R-:W-:Y:S01]  /*69f0*/  FMUL.FTZ R189, R132.reuse, UR4 ;  /* 0x0000000484bd7c20 */ /* 0x044fe20008410000 */
        /* <DEDUP_REMOVED lines=15> */
[----:B------:R-:W2:Y:S01]  /*6af0*/  LDSM.16.MT88.4 R56, [R207+0xe000] ;  /* 0x00e00000cf38783b */ /* 0x000ea20000004200 */
[--C-:B------:R-:W-:Y:S01]  /*6b00*/  FFMA.FTZ R167, R35, UR4, -R174.reuse ;  /* 0x0000000423a77c23 */ /* 0x100fe200080108ae */
[----:B------:R-:W-:Y:S01]  /*6b10*/  MUFU.EX2 R172, R172 ;  /* 0x000000ac00ac7308 */ /* 0x000fe20000000800 */
[--C-:B------:R-:W-:Y:S01]  /*6b20*/  FFMA.FTZ R155, R30, UR4, -R189.reuse ;  /* 0x000000041e9b7c23 */ /* 0x100fe200080108bd */
[--C-:B------:R-:W-:Y:S01]  /*6b30*/  FFMA.FTZ R159, R29, UR4, -R174.reuse ;  /* 0x000000041d9f7c23 */ /* 0x100fe200080108ae */
[--C-:B------:R-:W-:Y:S01]  /*6b40*/  FFMA.FTZ R154, R31, UR4, -R174.reuse ;  /* 0x000000041f9a7c23 */ /* 0x100fe200080108ae */
[----:B------:R-:W3:Y:S01]  /*6b50*/  MUFU.EX2 R169, R169 ;  /* 0x000000a900a97308 */ /* 0x000ee20000000800 */
[----:B------:R-:W4:Y:S01]  /*6b60*/  LDSM.16.MT88.4 R28, [R206+0xc800] ;  /* 0x00c80000ce1c783b */ /* 0x000f220000004200 */
[--C-:B------:R-:W-:Y:S01]  /*6b70*/  FFMA.FTZ R162, R24, UR4, -R189.reuse ;  /* 0x0000000418a27c23 */ /* 0x100fe200080108bd */
[--C-:B------:R-:W-:Y:S01]  /*6b80*/  FFMA.FTZ R161, R26, UR4, -R189.reuse ;  /* 0x000000041aa17c23 */ /* 0x100fe200080108bd */
[----:B------:R-:W-:Y:S01]  /*6b90*/  MUFU.EX2 R166, R166 ;  /* 0x000000a600a67308 */ /* 0x000fe20000000800 */
[--C-:B------:R-:W-:Y:S01]  /*6ba0*/  FFMA.FTZ R160, R25, UR4, -R174.reuse ;  /* 0x0000000419a07c23 */ /* 0x100fe200080108ae */
[--C-:B------:R-:W-:Y:S01]  /*6bb0*/  FFMA.FTZ R157, R27, UR4, -R174.reuse ;  /* 0x000000041b9d7c23 */ /* 0x100fe200080108ae */
[----:B------:R-:W4:Y:S01]  /*6bc0*/  LDSM.16.MT88.4 R16, [R206+0xe800] ;  /* 0x00e80000ce10783b */ /* 0x000f220000004200 */
[----:B------:R-:W5:Y:S01]  /*6bd0*/  MUFU.EX2 R165, R165 ;  /* 0x000000a500a57308 */ /* 0x000f620000000800 */
[--C-:B------:R-:W-:Y:S01]  /*6be0*/  FFMA.FTZ R191, R191, UR4, -R174.reuse ;  /* 0x00000004bfbf7c23 */ /* 0x100fe200080108ae */
[--C-:B------:R-:W-:Y:S01]  /*6bf0*/  FFMA.FTZ R211, R211, UR4, -R174.reuse ;  /* 0x00000004d3d37c23 */ /* 0x100fe200080108ae */
[----:B------:R-:W4:Y:S01]  /*6c00*/  LDSM.16.MT88.4 R148, [R212+0xc800] ;  /* 0x00c80000d494783b */ /* 0x000f220000004200 */
[----:B------:R-:W-:Y:S01]  /*6c10*/  MUFU.EX2 R170, R170 ;  /* 0x000000aa00aa7308 */ /* 0x000fe20000000800 */
[----:B------:R-:W-:Y:S01]  /*6c20*/  FFMA.FTZ R175, R175, UR4, -R174 ;  /* 0x00000004afaf7c23 */ /* 0x000fe200080108ae */
[----:B---3--:R-:W-:Y:S01]  /*6c30*/  F2FP.BF16.F32.PACK_AB R96, R169, R172 ;  /* 0x000000aca960723e */ /* 0x008fe200000010ff */
[----:B------:R-:W3:Y:S01]  /*6c40*/  LDSM.16.MT88.4 R140, [R212+0xe800] ;  /* 0x00e80000d48c783b */ /* 0x000ee20000004200 */
[----:B------:R-:W1:Y:S01]  /*6c50*/  MUFU.EX2 R167, R167 ;  /* 0x000000a700a77308 */ /* 0x000e620000000800 */
[----:B------:R-:W-:Y:S01]  /*6c60*/  FFMA.FTZ R190, R190, UR4, -R189 ;  /* 0x00000004bebe7c23 */ /* 0x000fe200080108bd */
[----:B------:R-:W-:Y:S01]  /*6c70*/  FADD.FTZ R169, R172, R169 ;  /* 0x000000a9aca97221 */ /* 0x000fe20000010000 */
[----:B------:R-:W3:Y:S01]  /*6c80*/  LDSM.16.MT88.4 R20, [R207+0xe800] ;  /* 0x00e80000cf14783b */ /* 0x000ee20000004200 */
[----:B------:R-:W-:Y:S01]  /*6c90*/  MUFU.EX2 R164, R164 ;  /* 0x000000a400a47308 */ /* 0x000fe20000000800 */
[----:B-----5:R-:W-:-:S02]  /*6ca0*/  F2FP.BF16.F32.PACK_AB R98, R165, R166 ;  /* 0x000000a6a562723e */ /* 0x020fc400000010ff */
[----:B------:R-:W-:Y:S01]  /*6cb0*/  LDSM.16.MT88.4 R12, [R171+0x10800] ;  /* 0x01080000ab0c783b */ /* 0x000fe20000004200 */
[----:B------:R-:W5:Y:S01]  /*6cc0*/  MUFU.EX2 R163, R163 ;  /* 0x000000a300a37308 */ /* 0x000f620000000800 */
[----:B------:R-:W-:Y:S02]  /*6cd0*/  FADD.FTZ R166, R166, R169 ;  /* 0x000000a9a6a67221 */ /* 0x000fe40000010000 */
[----:B------:R-:W-:Y:S01]  /*6ce0*/  LDSM.16.MT88.4 R136, [R212+0x10800] ;  /* 0x01080000d488783b */ /* 0x000fe20000004200 */
        /* <DEDUP_REMOVED lines=8> */
[C---:B-----5:R-:W-:Y:S01]  /*6d70*/  F2FP.BF16.F32.PACK_AB R99, R163.reuse, R164 ;  /* 0x000000a4a363723e */ /* 0x060fe200000010ff */
[----:B------:R-:W-:Y:S02]  /*6d80*/  FADD.FTZ R164, R164, R167 ;  /* 0x000000a7a4a47221 */ /* 0x000fe40000010000 */
[----:B------:R-:W-:Y:S02]  /*6d90*/  MUFU.EX2 R155, R155 ;  /* 0x0000009b009b7308 */ /* 0x000fe40000000800 */
[----:B------:R-:W-:Y:S02]  /*6da0*/  FADD.FTZ R163, R163, R164 ;  /* 0x000000a4a3a37221 */ /* 0x000fe40000010000 */
[----:B------:R-:W-:Y:S01]  /*6db0*/  MUFU.EX2 R160, R160 ;  /* 0x000000a000a07308 */ /* 0x000fe20000000800 */
[C---:B------:R-:W-:Y:S03]  /*6dc0*/  HMMA.16816.F32.BF16 R128, R96.reuse, R124, RZ ;  /* 0x0000007c6080723c */ /* 0x040fe600000418ff */
[----:B------:R-:W5:Y:S04]  /*6dd0*/  MUFU.EX2 R159, R159 ;  /* 0x0000009f009f7308 */ /* 0x000f680000000800 */
[----:B------:R-:W-:Y:S01]  /*6de0*/  MUFU.EX2 R154, R154 ;  /* 0x0000009a009a7308 */ /* 0x000fe20000000800 */
[C---:B------:R-:W-:Y:S03]  /*6df0*/  HMMA.16816.F32.BF16 R124, R96.reuse, R126, RZ ;  /* 0x0000007e607c723c */ /* 0x040fe600000418ff */
[----:B------:R-:W4:Y:S04]  /*6e00*/  MUFU.EX2 R157, R157 ;  /* 0x0000009d009d7308 */ /* 0x000f280000000800 */
        /* <DEDUP_REMOVED lines=40> */
[C---:B------:R-:W-:Y:S01]  /*7090*/  HMMA.16816.F32.BF16 R120, R4.reuse, R148, R120 ;  /* 0x000000940478723c */ /* 0x040fe20000041878 */
[--C-:B------:R-:W-:Y:S01]  /*70a0*/  FFMA.FTZ R149, R202, UR4, -R189.reuse ;  /* 0x00000004ca957c23 */ /* 0x100fe200080108bd */
[--C-:B------:R-:W-:Y:S01]  /*70b0*/  FFMA.FTZ R148, R192, UR4, -R189.reuse ;  /* 0x00000004c0947c23 */ /* 0x100fe200080108bd */
[--C-:B------:R-:W-:Y:S01]  /*70c0*/  FFMA.FTZ R192, R203, UR4, -R174.reuse ;  /* 0x00000004cbc07c23 */ /* 0x100fe200080108ae */
[----:B------:R-:W-:Y:S01]  /*70d0*/  FFMA.FTZ R202, R209, UR4, -R174 ;  /* 0x00000004d1ca7c23 */ /* 0x000fe200080108ae */
[----:B------:R5:W-:Y:S03]  /*70e0*/  MUFU.EX2 R203, R211 ;  /* 0x000000d300cb7308 */ /* 0x000be60000000800 */
[----:B------:R-:W-:Y:S01]  /*70f0*/  HMMA.16816.F32.BF16 R116, R4, R150, R116 ;  /* 0x000000960474723c */ /* 0x000fe20000041874 */
[--C-:B------:R-:W-:Y:S01]  /*7100*/  FFMA.FTZ R151, R210, UR4, -R189.reuse ;  /* 0x00000004d2977c23 */ /* 0x100fe200080108bd */
[----:B------:R-:W-:Y:S01]  /*7110*/  FFMA.FTZ R150, R208, UR4, -R189 ;  /* 0x00000004d0967c23 */ /* 0x000fe200080108bd */
[----:B------:R-:W-:Y:S01]  /*7120*/  MUFU.EX2 R149, R149 ;  /* 0x0000009500957308 */ /* 0x000fe20000000800 */
[----:B------:R-:W-:-:S03]  /*7130*/  IADD3 R208, PT, PT, R156, R171, RZ ;  /* 0x000000ab9cd07210 */ /* 0x000fc60007ffe0ff */
[----:B------:R-:W-:Y:S01]  /*7140*/  MUFU.EX2 R151, R151 ;  /* 0x0000009700977308 */ /* 0x000fe20000000800 */
[----:B---3--:R-:W-:Y:S03]  /*7150*/  HMMA.16816.F32.BF16 R44, R4, R140, R44 ;  /* 0x0000008c042c723c */ /* 0x008fe6000004182c */
[----:B------:R-:W3:Y:S01]  /*7160*/  MUFU.EX2 R150, R150 ;  /* 0x0000009600967308 */ /* 0x000ee20000000800 */
[----:B-----5:R-:W-:-:S03]  /*7170*/  FFMA.FTZ R211, R176, UR4, -R189 ;  /* 0x00000004b0d37c23 */ /* 0x020fc600080108bd */
[----:B------:R-:W-:Y:S01]  /*7180*/  MUFU.EX2 R148, R148 ;  /* 0x0000009400947308 */ /* 0x000fe20000000800 */
[C---:B------:R-:W-:Y:S01]  /*7190*/  HMMA.16816.F32.BF16 R48, R4.reuse, R142, R48 ;  /* 0x0000008e0430723c */ /* 0x040fe20000041830 */
[----:B------:R-:W-:Y:S02]  /*71a0*/  LDSM.16.MT88.4 R140, [R208+0xf800] ;  /* 0x00f80000d08c783b */ /* 0x000fe40000004200 */
[----:B------:R-:W5:Y:S04]  /*71b0*/  MUFU.EX2 R192, R192 ;  /* 0x000000c000c07308 */ /* 0x000f680000000800 */
[----:B------:R-:W4:Y:S01]  /*71c0*/  MUFU.EX2 R202, R202 ;  /* 0x000000ca00ca7308 */ /* 0x000f220000000800 */
[C---:B------:R-:W-:Y:S03]  /*71d0*/  HMMA.16816.F32.BF16 R52, R4.reuse, R20, R52 ;  /* 0x000000140434723c */ /* 0x040fe60000041834 */
[----:B------:R-:W-:Y:S05]  /*71e0*/  MUFU.EX2 R211, R211 ;  /* 0x000000d300d37308 */ /* 0x000fea0000000800 */
[C---:B------:R-:W-:Y:S01]  /*71f0*/  HMMA.16816.F32.BF16 R56, R4.reuse, R22, R56 ;  /* 0x000000160438723c */ /* 0x040fe20000041838 */
[----:B------:R-:W4:Y:S07]  /*7200*/  LDSM.16.MT88.4 R20, [R212+0x11000] ;  /* 0x01100000d414783b */ /* 0x000f2e0000004200 */
[C---:B-1----:R-:W-:Y:S08]  /*7210*/  HMMA.16816.F32.BF16 R84, R4.reuse, R8, R84 ;  /* 0x000000080454723c */ /* 0x042ff00000041854 */
[C---:B------:R-:W-:Y:S01]  /*7220*/  HMMA.16816.F32.BF16 R88, R4.reuse, R10, R88 ;  /* 0x0000000a0458723c */ /* 0x040fe20000041858 */
[----:B------:R-:W1:Y:S07]  /*7230*/  LDSM.16.MT88.4 R8, [R207+0xf000] ;  /* 0x00f00000cf08783b */ /* 0x000e6e0000004200 */
[C---:B------:R-:W-:Y:S08]  /*7240*/  HMMA.16816.F32.BF16 R68, R4.reuse, R12, R68 ;  /* 0x0000000c0444723c */ /* 0x040ff00000041844 */
[C---:B------:R-:W-:Y:S01]  /*7250*/  HMMA.16816.F32.BF16 R72, R4.reuse, R14, R72 ;  /* 0x0000000e0448723c */ /* 0x040fe20000041848 */
[----:B------:R2:W1:Y:S07]  /*7260*/  LDSM.16.MT88.4 R12, [R207+0xd000] ;  /* 0x00d00000cf0c783b */ /* 0x00046e0000004200 */
[C---:B------:R-:W-:Y:S08]  /*7270*/  HMMA.16816.F32.BF16 R76, R4.reuse, R136, R76 ;  /* 0x00000088044c723c */ /* 0x040ff0000004184c */
[C---:B------:R-:W-:Y:S01]  /*7280*/  HMMA.16816.F32.BF16 R80, R4.reuse, R138, R80 ;  /* 0x0000008a0450723c */ /* 0x040fe20000041850 */
[----:B------:R-:W-:Y:S07]  /*7290*/  LDSM.16.MT88.4 R136, [R208+0x11800] ;  /* 0x01180000d088783b */ /* 0x000fee0000004200 */
[----:B------:R-:W-:Y:S01]  /*72a0*/  HMMA.16816.F32.BF16 R112, R4, R32, R112 ;  /* 0x000000200470723c */ /* 0x000fe20000041870 */
[----:B--2---:R-:W-:-:S02]  /*72b0*/  FFMA.FTZ R207, R188, UR4, -R189 ;  /* 0x00000004bccf7c23 */ /* 0x004fc400080108bd */
[----:B------:R-:W-:Y:S04]  /*72c0*/  MUFU.EX2 R188, R190 ;  /* 0x000000be00bc7308 */ /* 0x000fe80000000800 */
[----:B------:R-:W2:Y:S01]  /*72d0*/  MUFU.EX2 R207, R207 ;  /* 0x000000cf00cf7308 */ /* 0x000ea20000000800 */
[C---:B------:R-:W-:Y:S08]  /*72e0*/  HMMA.16816.F32.BF16 R108, R4.reuse, R34, R108 ;  /* 0x00000022046c723c */ /* 0x040ff0000004186c */
[C---:B------:R-:W-:Y:S08]  /*72f0*/  HMMA.16816.F32.BF16 R36, R4.reuse, R24, R36 ;  /* 0x000000180424723c */ /* 0x040ff00000041824 */
[C---:B------:R-:W-:Y:S01]  /*7300*/  HMMA.16816.F32.BF16 R40, R4.reuse, R26, R40 ;  /* 0x0000001a0428723c */ /* 0x040fe20000041828 */
[----:B------:R-:W-:Y:S07]  /*7310*/  LDSM.16.MT88.4 R24, [R212+0xd000] ;  /* 0x00d00000d418783b */ /* 0x000fee0000004200 */
[C---:B------:R-:W-:Y:S08]  /*7320*/  HMMA.16816.F32.BF16 R92, R4.reuse, R28, R92 ;  /* 0x0000001c045c723c */ /* 0x040ff0000004185c */
[----:B------:R-:W-:Y:S01]  /*7330*/  HMMA.16816.F32.BF16 R96, R4, R30, R96 ;  /* 0x0000001e0460723c */ /* 0x000fe20000041860 */
[----:B---3--:R-:W-:Y:S01]  /*7340*/  F2FP.BF16.F32.PACK_AB R4, R150, R151 ;  /* 0x000000979604723e */ /* 0x008fe200000010ff */
[----:B------:R-:W3:Y:S01]  /*7350*/  LDSM.16.MT88.4 R28, [R206+0xd000] ;  /* 0x00d00000ce1c783b */ /* 0x000ee20000004200 */
[----:B-----5:R-:W-:-:S02]  /*7360*/  F2FP.BF16.F32.PACK_AB R5, R192, R203 ;  /* 0x000000cbc005723e */ /* 0x020fc400000010ff */
[----:B------:R-:W-:Y:S02]  /*7370*/  F2FP.BF16.F32.PACK_AB R6, R148, R149 ;  /* 0x000000959406723e */ /* 0x000fe400000010ff */
[----:B----4-:R-:W-:-:S07]  /*7380*/  F2FP.BF16.F32.PACK_AB R7, R202, R191 ;  /* 0x000000bfca07723e */ /* 0x010fce00000010ff */
[C---:B------:R-:W-:Y:S08]  /*7390*/  HMMA.16816.F32.BF16 R44, R4.reuse, R16, R44 ;  /* 0x00000010042c723c */ /* 0x040ff0000004182c */
[C---:B------:R-:W-:Y:S01]  /*73a0*/  HMMA.16816.F32.BF16 R48, R4.reuse, R18, R48 ;  /* 0x000000120430723c */ /* 0x040fe20000041830 */
[----:B------:R-:W4:Y:S07]  /*73b0*/  LDSM.16.MT88.4 R16, [R206+0xf000] ;  /* 0x00f00000ce10783b */ /* 0x000f2e0000004200 */
[C---:B------:R-:W-:Y:S08]  /*73c0*/  HMMA.16816.F32.BF16 R76, R4.reuse, R20, R76 ;  /* 0x00000014044c723c */ /* 0x040ff0000004184c */
[C---:B------:R-:W-:Y:S01]  /*73d0*/  HMMA.16816.F32.BF16 R80, R4.reuse, R22, R80 ;  /* 0x000000160450723c */ /* 0x040fe20000041850 */
[----:B------:R-:W5:Y:S07]  /*73e0*/  LDSM.16.MT88.4 R20, [R171+0xd000] ;  /* 0x00d00000ab14783b */ /* 0x000f6e0000004200 */
[C---:B-1----:R-:W-:Y:S08]  /*73f0*/  HMMA.16816.F32.BF16 R52, R4.reuse, R8, R52 ;  /* 0x000000080434723c */ /* 0x042ff00000041834 */
[C---:B------:R-:W-:Y:S01]  /*7400*/  HMMA.16816.F32.BF16 R56, R4.reuse, R10, R56 ;  /* 0x0000000a0438723c */ /* 0x040fe20000041838 */
[----:B------:R-:W1:Y:S07]  /*7410*/  LDSM.16.MT88.4 R8, [R171+0x11000] ;  /* 0x01100000ab08783b */ /* 0x000e6e0000004200 */
[C---:B------:R-:W-:Y:S08]  /*7420*/  HMMA.16816.F32.BF16 R112, R4.reuse, R12, R112 ;  /* 0x0000000c0470723c */ /* 0x040ff00000041870 */
[C---:B------:R-:W-:Y:S01]  /*7430*/  HMMA.16816.F32.BF16 R108, R4.reuse, R14, R108 ;  /* 0x0000000e046c723c */ /* 0x040fe2000004186c */
[----:B------:R-:W2:Y:S07]  /*7440*/  LDSM.16.MT88.4 R12, [R171+0xf000] ;  /* 0x00f00000ab0c783b */ /* 0x000eae0000004200 */
[----:B---3--:R-:W-:Y:S01]  /*7450*/  HMMA.16816.F32.BF16 R104, R4, R28, R104 ;  /* 0x0000001c0468723c */ /* 0x008fe20000041868 */
[----:B------:R-:W-:-:S07]  /*7460*/  SEL R28, R183, 0xffffffe0, !P6 ;  /* 0xffffffe0b71c7807 */ /* 0x000fce0007000000 */
[----:B----4-:R-:W-:Y:S01]  /*7470*/  HMMA.16816.F32.BF16 R60, R4, R16, R60 ;  /* 0x00000010043c723c */ /* 0x010fe2000004183c */
[----:B------:R-:W-:-:S04]  /*7480*/  IADD3 R17, PT, PT, R156, R171, RZ ;  /* 0x000000ab9c117210 */ /* 0x000fc80007ffe0ff */
[----:B------:R-:W-:-:S03]  /*7490*/  IADD3 R206, PT, PT, R28, R17, RZ ;  /* 0x000000111cce7210 */ /* 0x000fc60007ffe0ff */
[C---:B------:R-:W-:Y:S02]  /*74a0*/  HMMA.16816.F32.BF16 R64, R4.reuse, R18, R64 ;  /* 0x000000120440723c */ /* 0x040fe40000041840 */
[----:B------:R-:W3:Y:S06]  /*74b0*/  LDSM.16.MT88.4 R16, [R206+0x11000] ;  /* 0x01100000ce10783b */ /* 0x000eec0000004200 */
[C---:B------:R-:W-:Y:S08]  /*74c0*/  HMMA.16816.F32.BF16 R120, R4.reuse, R24, R120 ;  /* 0x000000180478723c */ /* 0x040ff00000041878 */
[C---:B------:R-:W-:Y:S01]  /*74d0*/  HMMA.16816.F32.BF16 R116, R4.reuse, R26, R116 ;  /* 0x0000001a0474723c */ /* 0x040fe20000041874 */
[----:B------:R-:W4:Y:S07]  /*74e0*/  LDSM.16.MT88.4 R24, [R208+0x11000] ;  /* 0x01100000d018783b */ /* 0x000f2e0000004200 */
[----:B-----5:R-:W-:Y:S01]  /*74f0*/  HMMA.16816.F32.BF16 R128, R4, R20, R128 ;  /* 0x000000140480723c */ /* 0x020fe20000041880 */
[----:B------:R-:W-:Y:S01]  /*7500*/  FFMA.FTZ R20, R179, UR4, -R174 ;  /* 0x00000004b3147c23 */ /* 0x000fe200080108ae */
[----:B------:R-:W-:-:S05]  /*7510*/  IADD3 R179, PT, PT, R28, R171, RZ ;  /* 0x000000ab1cb37210 */ /* 0x000fca0007ffe0ff */
[----:B------:R-:W-:Y:S01]  /*7520*/  LDSM.16.MT88.4 R32, [R179+0xd800] ;  /* 0x00d80000b320783b */ /* 0x000fe20000004200 */
[C---:B-1----:R-:W-:Y:S01]  /*7530*/  HMMA.16816.F32.BF16 R68, R4.reuse, R8, R68 ;  /* 0x000000080444723c */ /* 0x042fe20000041844 */
[----:B------:R-:W-:Y:S01]  /*7540*/  FFMA.FTZ R8, R178, UR4, -R189 ;  /* 0x00000004b2087c23 */ /* 0x000fe200080108bd */
[--C-:B------:R-:W-:Y:S01]  /*7550*/  FFMA.FTZ R178, R177, UR4, -R174.reuse ;  /* 0x00000004b1b27c23 */ /* 0x100fe200080108ae */
[----:B------:R-:W-:Y:S01]  /*7560*/  FFMA.FTZ R174, R173, UR4, -R174 ;  /* 0x00000004adae7c23 */ /* 0x000fe200080108ae */
[----:B------:R-:W-:Y:S04]  /*7570*/  MUFU.EX2 R177, R20 ;  /* 0x0000001400b17308 */ /* 0x000fe80000000800 */
[C---:B--2---:R-:W-:Y:S01]  /*7580*/  HMMA.16816.F32.BF16 R36, R4.reuse, R12, R36 ;  /* 0x0000000c0424723c */ /* 0x044fe20000041824 */
[----:B------:R1:W-:Y:S04]  /*7590*/  MUFU.EX2 R176, R8 ;  /* 0x0000000800b07308 */ /* 0x0003e80000000800 */
[----:B------:R-:W2:Y:S03]  /*75a0*/  MUFU.EX2 R178, R178 ;  /* 0x000000b200b27308 */ /* 0x000ea60000000800 */
[C---:B------:R-:W-:Y:S01]  /*75b0*/  HMMA.16816.F32.BF16 R40, R4.reuse, R14, R40 ;  /* 0x0000000e0428723c */ /* 0x040fe20000041828 */
[----:B------:R-:W5:Y:S01]  /*75c0*/  LDSM.16.MT88.4 R12, [R208+0xd800] ;  /* 0x00d80000d00c783b */ /* 0x000f620000004200 */
[----:B------:R-:W-:Y:S04]  /*75d0*/  MUFU.EX2 R173, R175 ;  /* 0x000000af00ad7308 */ /* 0x000fe80000000800 */
[----:B------:R-:W2:Y:S02]  /*75e0*/  MUFU.EX2 R174, R174 ;  /* 0x000000ae00ae7308 */ /* 0x000ea40000000800 */
[C---:B------:R-:W-:Y:S01]  /*75f0*/  HMMA.16816.F32.BF16 R72, R4.reuse, R10, R72 ;  /* 0x0000000a0448723c */ /* 0x040fe20000041848 */
[----:B-1----:R-:W1:Y:S07]  /*7600*/  LDSM.16.MT88.4 R8, [R179+0xf800] ;  /* 0x00f80000b308783b */ /* 0x002e6e0000004200 */
[C---:B---3--:R-:W-:Y:S08]  /*7610*/  HMMA.16816.F32.BF16 R92, R4.reuse, R16, R92 ;  /* 0x00000010045c723c */ /* 0x048ff0000004185c */
[C---:B------:R-:W-:Y:S01]  /*7620*/  HMMA.16816.F32.BF16 R96, R4.reuse, R18, R96 ;  /* 0x000000120460723c */ /* 0x040fe20000041860 */
[----:B------:R-:W3:Y:S07]  /*7630*/  LDSM.16.MT88.4 R16, [R171+0x11800] ;  /* 0x01180000ab10783b */ /* 0x000eee0000004200 */
[C---:B------:R-:W-:Y:S01]  /*7640*/  HMMA.16816.F32.BF16 R100, R4.reuse, R30, R100 ;  /* 0x0000001e0464723c */ /* 0x040fe20000041864 */
[----:B------:R-:W-:Y:S07]  /*7650*/  LDSM.16.MT88.4 R28, [R179+0x11800] ;  /* 0x01180000b31c783b */ /* 0x000fee0000004200 */
[C---:B----4-:R-:W-:Y:S08]  /*7660*/  HMMA.16816.F32.BF16 R84, R4.reuse, R24, R84 ;  /* 0x000000180454723c */ /* 0x050ff00000041854 */
[C---:B------:R-:W-:Y:S01]  /*7670*/  HMMA.16816.F32.BF16 R88, R4.reuse, R26, R88 ;  /* 0x0000001a0458723c */ /* 0x040fe20000041858 */
[----:B------:R-:W-:Y:S07]  /*7680*/  LDSM.16.MT88.4 R24, [R171+0xd800] ;  /* 0x00d80000ab18783b */ /* 0x000fee0000004200 */
[----:B------:R-:W-:Y:S01]  /*7690*/  HMMA.16816.F32.BF16 R124, R4, R22, R124 ;  /* 0x00000016047c723c */ /* 0x000fe2000004187c */
[----:B------:R-:W-:Y:S01]  /*76a0*/  F2FP.BF16.F32.PACK_AB R4, R207, R188 ;  /* 0x000000bccf04723e */ /* 0x000fe200000010ff */
[----:B------:R-:W-:Y:S01]  /*76b0*/  LDSM.16.MT88.4 R20, [R171+0xf800] ;  /* 0x00f80000ab14783b */ /* 0x000fe20000004200 */
[----:B--2---:R-:W-:-:S02]  /*76c0*/  F2FP.BF16.F32.PACK_AB R5, R178, R177 ;  /* 0x000000b1b205723e */ /* 0x004fc400000010ff */
[----:B------:R-:W-:Y:S02]  /*76d0*/  F2FP.BF16.F32.PACK_AB R6, R211, R176 ;  /* 0x000000b0d306723e */ /* 0x000fe400000010ff */
[----:B------:R-:W-:-:S07]  /*76e0*/  F2FP.BF16.F32.PACK_AB R7, R174, R173 ;  /* 0x000000adae07723e */ /* 0x000fce00000010ff */
[C---:B-----5:R-:W-:Y:S08]  /*76f0*/  HMMA.16816.F32.BF16 R112, R4.reuse, R12, R112 ;  /* 0x0000000c0470723c */ /* 0x060ff00000041870 */
        /* <DEDUP_REMOVED lines=13> */
[----:B------:R-:W-:-:S04]  /*77d0*/  FADD.FTZ R203, R203, R12 ;  /* 0x0000000ccbcb7221 */ /* 0x000fc80000010000 */
[----:B------:R-:W-:-:S03]  /*77e0*/  FADD.FTZ R192, R192, R203 ;  /* 0x000000cbc0c07221 */ /* 0x000fc60000010000 */
[----:B-1----:R-:W-:Y:S01]  /*77f0*/  HMMA.16816.F32.BF16 R60, R4, R8, R60 ;  /* 0x00000008043c723c */ /* 0x002fe2000004183c */
        /* <DEDUP_REMOVED lines=30> */
[----:B------:R-:W-:-:S04]  /*79e0*/  NOP ;  /* 0x0000000000007918 */ /* 0x000fc80000000000 */
[----:B------:R-:W-:-:S15]  /*79f0*/  BRA.U !UP0, `(.L_x_5981) ;  /* 0x00000049080c7547 */ /* 0x000fde000b800000 */
[----:B------:R-:W-:-:S04]  /*7a00*/  DEPBAR.LE SB0, 0x0 ;  /* 0x000080000000791a */ /* 0x000fc80000000000 */
[----:B------:R-:W-:-:S04]  /*7a10*/  UIADD3 UR4, UPT, UPT, UR17, -0x1, URZ ;  /* 0xffffffff11047890 */ /* 0x000fc8000fffe0ff */
[----:B------:R-:W-:Y:S01]  /*7a20*/  USHF.L.U32 UR4, UR4, 0x6, URZ ;  /* 0x0000000604047899 */ /* 0x000fe200080006ff */
[----:B------:R-:W-:Y:S06]  /*7a30*/  BAR.SYNC.DEFER_BLOCKING 0x0 ;  /* 0x0000000000007b1d */ /* 0x000fec0000010000 */
[----:B------:R-:W-:Y:S05]  /*7a40*/  BRA.U !UP1, `(.L_x_5982) ;  /* 0x0000000109f87547 */ /* 0x000fea000b800000 */
[----:B------:R-:W1:Y:S01]  /*7a50*/  LDC R8, c[0x0][0x4f0] ;  /* 0x00013c00ff087b82 */ /* 0x000e620000000800 */
[----:B------:R-:W-:Y:S01]  /*7a60*/  UIADD3 UR6, UPT, UPT, UR4, -0x40, URZ ;  /* 0xffffffc004067890 */ /* 0x000fe2000fffe0ff */
[----:B------:R-:W-:-:S05]  /*7a70*/  IABS R7, UR4 ;  /* 0x0000000400077c13 */ /* 0x000fca0008000000 */
        /* <DEDUP_REMOVED lines=28> */
[----:B------:R-:W1:Y:S03]  /*7c40*/  LDCU.64 UR6, c[0x0][0x3a8] ;  /* 0x00007500ff0677ac */ /* 0x000e660008000a00 */
        /* <DEDUP_REMOVED lines=23> */
[----:B-1----:R-:W-:-:S04]  /*7dc0*/  IMAD.WIDE.U32 R8, R4, UR6, R8 ;  /* 0x0000000604087c25 */ /* 0x002fc8000f8e0008 */
[----:B------:R-:W-:Y:S01]  /*7dd0*/  IMAD R5, R5, UR6, RZ ;  /* 0x0000000605057c24 */ /* 0x000fe2000f8e02ff */
[----:B------:R-:W-:-:S03]  /*7de0*/  LEA R200, P0, R8, R200, 0x1 ;  /* 0x000000c808c87211 */ /* 0x000fc600078008ff */
[----:B------:R-:W-:-:S05]  /*7df0*/  IMAD R5, R4, UR7, R5 ;  /* 0x0000000704057c24 */ /* 0x000fca000f8e0205 */
[----:B------:R-:W-:-:S04]  /*7e00*/  IADD3 R5, PT, PT, R9, R5, RZ ;  /* 0x0000000509057210 */ /* 0x000fc80007ffe0ff */
[----:B------:R-:W-:Y:S01]  /*7e10*/  LEA.HI.X R201, R8, R201, R5, 0x1, P0 ;  /* 0x000000c908c97211 */ /* 0x000fe200000f0c05 */
[----:B------:R-:W-:Y:S06]  /*7e20*/  BRA `(.L_x_5983) ;  /* 0x00000000001c7947 */ /* 0x000fec0003800000 */
.L_x_5982:
[----:B------:R-:W-:Y:S01]  /*7e30*/  UMOV UR6, URZ ;  /* 0x000000ff00067c82 */ /* 0x000fe20008000000 */
[----:B------:R-:W-:Y:S01]  /*7e40*/  IMAD.SHL.U32 R4, R144, 0x40, RZ ;  /* 0x0000004090047824 */ /* 0x000fe200078e00ff */
[----:B------:R-:W-:-:S05]  /*7e50*/  IADD3 R5, P0, PT, RZ, -UR6, RZ ;  /* 0x80000006ff057c10 */ /* 0x000fca000ff1e0ff */
[----:B------:R-:W-:-:S05]  /*7e60*/  IMAD.X R4, RZ, RZ, ~R4, P0 ;  /* 0x000000ffff047224 */ /* 0x000fca00000e0e04 */
[----:B------:R-:W-:-:S04]  /*7e70*/  SHF.R.S64 R5, R5, 0x1f, R4 ;  /* 0x0000001f05057819 */ /* 0x000fc80000001004 */
[----:B------:R-:W-:-:S04]  /*7e80*/  IADD3 R200, P0, PT, R5, R200, RZ ;  /* 0x000000c805c87210 */ /* 0x000fc80007f1e0ff */
[----:B------:R-:W-:-:S09]  /*7e90*/  LEA.HI.X.SX32 R201, R4, R201, 0x1, P0 ;  /* 0x000000c904c97211 */ /* 0x000fd200000f0eff */
.L_x_5983:
[----:B------:R-:W1:Y:S01]  /*7ea0*/  LDCU UR6, c[0x0][0x440] ;  /* 0x00008800ff0677ac */ /* 0x000e620008000800 */
[----:B------:R-:W-:Y:S01]  /*7eb0*/  IMAD.SHL.U32 R184, R185, 0x20, RZ ;  /* 0x00000020b9b87824 */ /* 0x000fe200078e00ff */
[----:B------:R-:W-:Y:S01]  /*7ec0*/  SHF.R.U32.HI R186, RZ, 0x1, R185 ;  /* 0x00000001ffba7819 */ /* 0x000fe200000116b9 */
[----:B------:R-:W-:Y:S01]  /*7ed0*/  IMAD.SHL.U32 R9, R144, 0x20, RZ ;  /* 0x0000002090097824 */ /* 0x000fe200078e00ff */
[----:B------:R-:W-:Y:S01]  /*7ee0*/  LOP3.LUT R5, R187, 0x400, RZ, 0xc0, !PT ;  /* 0x00000400bb057812 */ /* 0x000fe200078ec0ff */
[----:B------:R-:W-:Y:S01]  /*7ef0*/  UIADD3 UR23, UPT, UPT, UR17, -0x2, URZ ;  /* 0xfffffffe11177890 */ /* 0x000fe2000fffe0ff */
[----:B------:R-:W-:Y:S02]  /*7f00*/  LOP3.LUT R184, R184, 0x7c00, RZ, 0xc0, !PT ;  /* 0x00007c00b8b87812 */ /* 0x000fe400078ec0ff */
[----:B------:R-:W-:Y:S01]  /*7f10*/  LOP3.LUT R181, R186, 0x8, RZ, 0xc0, !PT ;  /* 0x00000008bab57812 */ /* 0x000fe200078ec0ff */
[----:B------:R-:W-:Y:S01]  /*7f20*/  IMAD R210, R146, 0x2, R5 ;  /* 0x0000000292d27824 */ /* 0x000fe200078e0205 */
[----:B------:R-:W-:Y:S01]  /*7f30*/  LOP3.LUT R5, R184, 0x200, R187, 0xf8, !PT ;  /* 0x00000200b8057812 */ /* 0x000fe200078ef8bb */
[----:B------:R-:W-:Y:S01]  /*7f40*/  UISETP.GT.AND UP0, UPT, UR23, UR14, UPT ;  /* 0x0000000e1700728c */ /* 0x000fe2000bf04270 */
[----:B------:R-:W-:Y:S01]  /*7f50*/  LOP3.LUT R4, R2, R181, RZ, 0x3c, !PT ;  /* 0x000000b502047212 */ /* 0x000fe200078e3cff */
[----:B------:R-:W-:Y:S01]  /*7f60*/  VIADD R192, R210, UR5 ;  /* 0x00000005d2c07c36 */ /* 0x000fe20008000000 */
[----:B------:R-:W-:-:S02]  /*7f70*/  LEA R6, P0, R144, R200, 0x5 ;  /* 0x000000c890067211 */ /* 0x000fc400078028ff */
[----:B------:R-:W-:Y:S02]  /*7f80*/  LOP3.LUT R4, R5, R4, RZ, 0xfc, !PT ;  /* 0x0000000405047212 */ /* 0x000fe400078efcff */
[----:B-1----:R-:W-:Y:S02]  /*7f90*/  ISETP.GE.AND P4, PT, R153, UR6, PT ;  /* 0x0000000699007c0c */ /* 0x002fe4000bf86270 */
[----:B------:R-:W-:Y:S02]  /*7fa0*/  ISETP.GE.AND P3, PT, R152, UR6, PT ;  /* 0x0000000698007c0c */ /* 0x000fe4000bf66270 */
[----:B------:R-:W-:Y:S02]  /*7fb0*/  ISETP.GE.AND P1, PT, R147, UR6, PT ;  /* 0x0000000693007c0c */ /* 0x000fe4000bf26270 */
[C-C-:B------:R-:W-:Y:S02]  /*7fc0*/  LEA.HI.X R7, R144.reuse, R201, R145.reuse, 0x5, P0 ;  /* 0x000000c990077211 */ /* 0x140fe400000f2c91 */
[----:B------:R-:W-:-:S02]  /*7fd0*/  SHF.L.U64.HI R5, R144, 0x5, R145 ;  /* 0x0000000590057819 */ /* 0x000fc40000010291 */
[----:B------:R-:W-:Y:S02]  /*7fe0*/  IADD3 R10, P0, PT, R9, R6, RZ ;  /* 0x00000006090a7210 */ /* 0x000fe40007f1e0ff */
[----:B------:R-:W-:Y:S01]  /*7ff0*/  LEA R213, R4, UR5, 0x1 ;  /* 0x0000000504d57c11 */ /* 0x000fe2000f8e08ff */
[----:B------:R-:W-:Y:S01]  /*8000*/  @!PT LDS RZ, [RZ] ;  /* 0x00000000fffff984 */ /* 0x000fe20000000800 */
[----:B------:R-:W-:Y:S01]  /*8010*/  @!PT LDS RZ, [RZ] ;  /* 0x00000000fffff984 */ /* 0x000fe20000000800 */
[----:B------:R-:W-:Y:S01]  /*8020*/  @!PT LDS RZ, [RZ] ;  /* 0x00000000fffff984 */ /* 0x000fe20000000800 */
[----:B------:R-:W-:Y:S01]  /*8030*/  @!P4 LDGSTS.E.BYPASS.LTC128B.128 [R182+0xc000], desc[UR20][R200.64] ;  /* 0x0c000000c8b6cfae */ /* 0x000fe2000b981a14 */
[----:B------:R-:W-:Y:S01]  /*8040*/  SEL R177, R183, 0xffffffe0, !P6 ;  /* 0xffffffe0b7b17807 */ /* 0x000fe20007000000 */
[----:B------:R-:W-:Y:S01]  /*8050*/  IMAD.X R11, R5, 0x1, R7, P0 ;  /* 0x00000001050b7824 */ /* 0x000fe200000e0607 */
[----:B------:R-:W-:Y:S01]  /*8060*/  IADD3 R8, P0, PT, R9, R10, RZ ;  /* 0x0000000a09087210 */ /* 0x000fe20007f1e0ff */
[----:B------:R-:W-:Y:S01]  /*8070*/  @P4 STS.128 [R182+0xc000], RZ ;  /* 0x00c000ffb6004388 */ /* 0x000fe20000000c00 */
[----:B------:R-:W-:Y:S02]  /*8080*/  IMAD.IADD R206, R156, 0x1, R213 ;  /* 0x000000019cce7824 */ /* 0x000fe400078e02d5 */
[----:B------:R-:W-:Y:S01]  /*8090*/  IMAD.IADD R203, R177, 0x1, R192 ;  /* 0x00000001b1cb7824 */ /* 0x000fe200078e02c0 */
[----:B------:R-:W-:Y:S01]  /*80a0*/  @!PT LDS RZ, [RZ] ;  /* 0x00000000fffff984 */ /* 0x000fe20000000800 */
[----:B------:R-:W-:Y:S01]  /*80b0*/  @!PT LDS RZ, [RZ] ;  /* 0x00000000fffff984 */ /* 0x000fe20000000800 */
[----:B------:R-:W-:Y:S01]  /*80c0*/  @!PT LDS RZ, [RZ] ;  /* 0x00000000fffff984 */ /* 0x000fe20000000800 */
[----:B------:R-:W-:Y:S01]  /*80d0*/  @!P3 LDGSTS.E.BYPASS.LTC128B.128 [R182+0xe000], desc[UR20][R200.64+0x80] ;  /* 0x0e000080c8b6bfae */ /* 0x000fe2000b981a14 */
[----:B------:R-:W-:-:S02]  /*80e0*/  IMAD.X R9, R5, 0x1, R11, P0 ;  /* 0x0000000105097824 */ /* 0x000fc400000e060b */
        /* <DEDUP_REMOVED lines=145> */
[----:B------:R-:W5:Y:S03]  /*8a00*/  LDSM.16.M88.4 R8, [R210+UR5+0xa000] ;  /* 0x00a00005d208783b */ /* 0x000f660008000200 */
        /* <DEDUP_REMOVED lines=22> */
[----:B------:R-:W4:Y:S07]  /*8b70*/  LDSM.16.M88.4 R32, [R203+0xb800] ;  /* 0x00b80000cb20783b */ /* 0x000f2e0000000200 */
[C---:B-----5:R-:W-:Y:S08]  /*8b80*/  HMMA.16816.F32.BF16 R28, R12.reuse, R8, R28 ;  /* 0x000000080c1c723c */ /* 0x060ff0000004181c */
[C---:B------:R-:W-:Y:S01]  /*8b90*/  HMMA.16816.F32.BF16 R24, R12.reuse, R10, R24 ;  /* 0x0000000a0c18723c */ /* 0x040fe20000041818 */
[----:B------:R-:W5:Y:S07]  /*8ba0*/  LDSM.16.M88.4 R8, [R203+0xa800] ;  /* 0x00a80000cb08783b */ /* 0x000f6e0000000200 */
[C---:B---3--:R-:W-:Y:S08]  /*8bb0*/  HMMA.16816.F32.BF16 R172, R12.reuse, R4, R172 ;  /* 0x000000040cac723c */ /* 0x048ff000000418ac */
[C---:B------:R-:W-:Y:S01]  /*8bc0*/  HMMA.16816.F32.BF16 R140, R12.reuse, R6, R16 ;  /* 0x000000060c8c723c */ /* 0x040fe20000041810 */
[----:B------:R-:W-:Y:S04]  /*8bd0*/  LDSM.16.M88.4 R16, [R206+0x4000] ;  /* 0x00400000ce10783b */ /* 0x000fe80000000200 */
[----:B------:R-:W3:Y:S03]  /*8be0*/  LDSM.16.M88.4 R4, [R192+0xa000] ;  /* 0x00a00000c004783b */ /* 0x000ee60000000200 */
        /* <DEDUP_REMOVED lines=9> */
[C---:B----4-:R-:W-:Y:S08]  /*8c80*/  HMMA.16816.F32.BF16 R152, R168.reuse, R34, R152 ;  /* 0x00000022a898723c */ /* 0x050ff00000041898 */
[C---:B-----5:R-:W-:Y:S08]  /*8c90*/  HMMA.16816.F32.BF16 R172, R168.reuse, R8, R172 ;  /* 0x00000008a8ac723c */ /* 0x060ff000000418ac */
[C---:B------:R-:W-:Y:S01]  /*8ca0*/  HMMA.16816.F32.BF16 R140, R168.reuse, R10, R140 ;  /* 0x0000000aa88c723c */ /* 0x040fe2000004188c */
[----:B------:R-:W4:Y:S07]  /*8cb0*/  LDSM.16.M88.4 R8, [R192+0xa800] ;  /* 0x00a80000c008783b */ /* 0x000f2e0000000200 */
[C---:B------:R-:W-:Y:S08]  /*8cc0*/  HMMA.16816.F32.BF16 R164, R168.reuse, R136, R164 ;  /* 0x00000088a8a4723c */ /* 0x040ff000000418a4 */
[C---:B------:R-:W-:Y:S08]  /*8cd0*/  HMMA.16816.F32.BF16 R160, R168.reuse, R138, R160 ;  /* 0x0000008aa8a0723c */ /* 0x040ff000000418a0 */
[----:B------:R-:W-:Y:S01]  /*8ce0*/  HMMA.16816.F32.BF16 R156, R168, R32, R156 ;  /* 0x00000020a89c723c */ /* 0x000fe2000004189c */
[----:B------:R-:W-:-:S05]  /*8cf0*/  IMAD.SHL.U32 R168, R185, 0x2, RZ ;  /* 0x00000002b9a87824 */ /* 0x000fca00078e00ff */
[----:B------:R-:W-:Y:S02]  /*8d00*/  LOP3.LUT R168, R168, 0x6, RZ, 0xc0, !PT ;  /* 0x00000006a8a87812 */ /* 0x000fe400078ec0ff */
[----:B---3--:R-:W-:Y:S01]  /*8d10*/  HMMA.16816.F32.BF16 R28, R16, R4, R28 ;  /* 0x00000004101c723c */ /* 0x008fe2000004181c */
[----:B------:R-:W-:-:S07]  /*8d20*/  IMAD.U32 R5, RZ, RZ, UR17 ;  /* 0x00000011ff057e24 */ /* 0x000fce000f8e00ff */
[C---:B-1----:R-:W-:Y:S01]  /*8d30*/  HMMA.16816.F32.BF16 R152, R16.reuse, R14, R152 ;  /* 0x0000000e1098723c */ /* 0x042fe20000041898 */
[----:B------:R-:W-:Y:S02]  /*8d40*/  IMAD R14, R5, 0x40, R168 ;  /* 0x00000040050e7824 */ /* 0x000fe400078e02a8 */
[C---:B------:R-:W-:Y:S02]  /*8d50*/  VIADD R15, R193.reuse, 0x8 ;  /* 0x00000008c10f7836 */ /* 0x040fe40000000000 */
[C---:B------:R-:W-:Y:S02]  /*8d60*/  VIADD R34, R14.reuse, UR16 ;  /* 0x000000100e227c36 */ /* 0x040fe40008000000 */
[----:B------:R-:W-:Y:S01]  /*8d70*/  VIADD R33, R14, 0xffffff80 ;  /* 0xffffff800e217836 */ /* 0x000fe20000000000 */
[----:B------:R-:W-:Y:S01]  /*8d80*/  HMMA.16816.F32.BF16 R144, R16, R6, R144 ;  /* 0x000000061090723c */ /* 0x000fe20000041890 */
[----:B------:R-:W1:Y:S01]  /*8d90*/  LDSM.16.M88.4 R4, [R202+0xb800] ;  /* 0x00b80000ca04783b */ /* 0x000e620000000200 */
[----:B------:R-:W-:-:S02]  /*8da0*/  IADD3 R213, PT, PT, R193, 0x80, -R34 ;  /* 0x00000080c1d57810 */ /* 0x000fc40007ffe822 */
[--C-:B------:R-:W-:Y:S02]  /*8db0*/  IADD3 R35, PT, PT, R193, 0x48, -R34.reuse ;  /* 0x00000048c1237810 */ /* 0x100fe40007ffe822 */
[----:B------:R-:W-:Y:S02]  /*8dc0*/  IABS R213, R213 ;  /* 0x000000d500d57213 */ /* 0x000fe40000000000 */
[----:B--2---:R-:W-:Y:S01]  /*8dd0*/  HMMA.16816.F32.BF16 R28, R24, R20, R28 ;  /* 0x00000014181c723c */ /* 0x004fe2000004181c */
[C-C-:B------:R-:W-:Y:S02]  /*8de0*/  IADD3 R212, PT, PT, R15.reuse, 0x80, -R34.reuse ;  /* 0x000000800fd47810 */ /* 0x140fe40007ffe822 */
[----:B------:R-:W-:Y:S02]  /*8df0*/  I2FP.F32.S32 R213, R213 ;  /* 0x000000d500d57245 */ /* 0x000fe40000201400 */
[----:B------:R-:W-:Y:S02]  /*8e00*/  IABS R35, R35 ;  /* 0x0000002300237213 */ /* 0x000fe40000000000 */
[----:B------:R-:W-:Y:S01]  /*8e10*/  IABS R212, R212 ;  /* 0x000000d400d47213 */ /* 0x000fe20000000000 */
[----:B----4-:R-:W-:Y:S01]  /*8e20*/  HMMA.16816.F32.BF16 R172, R16, R8, R172 ;  /* 0x0000000810ac723c */ /* 0x010fe200000418ac */
[----:B------:R-:W-:-:S02]  /*8e30*/  IADD3 R148, PT, PT, R15, 0x48, -R34 ;  /* 0x000000480f947810 */ /* 0x000fc40007ffe822 */
[C---:B------:R-:W-:Y:S02]  /*8e40*/  ISETP.GE.AND P0, PT, R33.reuse, R197, PT ;  /* 0x000000c52100720c */ /* 0x040fe40003f06270 */
[----:B------:R-:W-:Y:S02]  /*8e50*/  ISETP.GE.AND P5, PT, R33, R196, PT ;  /* 0x000000c42100720c */ /* 0x000fe40003fa6270 */
[C-C-:B------:R-:W-:Y:S01]  /*8e60*/  IADD3 R32, PT, PT, R193.reuse, 0x7f, -R34.reuse ;  /* 0x0000007fc1207810 */ /* 0x140fe20007ffe822 */
[----:B------:R-:W-:Y:S01]  /*8e70*/  HMMA.16816.F32.BF16 R144, R24, R22, R144 ;  /* 0x000000161890723c */ /* 0x000fe20000041890 */
[----:B------:R-:W-:Y:S02]  /*8e80*/  IADD3 R20, PT, PT, R193, 0x78, -R34 ;  /* 0x00000078c1147810 */ /* 0x000fe40007ffe822 */
[----:B------:R-:W-:Y:S01]  /*8e90*/  FFMA.FTZ R28, R213, -UR10, R28 ;  /* 0x8000000ad51c7c23 */ /* 0x000fe2000801001c */
[----:B------:R-:W-:Y:S01]  /*8ea0*/  IMAD.MOV.U32 R213, RZ, RZ, R35 ;  /* 0x000000ffffd57224 */ /* 0x000fe200078e0023 */
[----:B------:R-:W-:-:S02]  /*8eb0*/  I2FP.F32.S32 R35, R212 ;  /* 0x000000d400237245 */ /* 0x000fc40000201400 */
[----:B------:R-:W-:Y:S01]  /*8ec0*/  IABS R32, R32 ;  /* 0x0000002000207213 */ /* 0x000fe20000000000 */
[C---:B------:R-:W-:Y:S01]  /*8ed0*/  HMMA.16816.F32.BF16 R140, R16.reuse, R10, R140 ;  /* 0x0000000a108c723c */ /* 0x040fe2000004188c */
[----:B------:R-:W-:Y:S01]  /*8ee0*/  I2FP.F32.S32 R213, R213 ;  /* 0x000000d500d57245 */ /* 0x000fe20000201400 */
[----:B------:R-:W-:Y:S01]  /*8ef0*/  FFMA.FTZ R30, R35, -UR10, R30 ;  /* 0x8000000a231e7c23 */ /* 0x000fe2000801001e */
[C-C-:B------:R-:W-:Y:S02]  /*8f00*/  IADD3 R208, PT, PT, R193.reuse, 0x77, -R34.reuse ;  /* 0x00000077c1d07810 */ /* 0x140fe40007ffe822 */
[C-C-:B------:R-:W-:Y:S02]  /*8f10*/  IADD3 R206, PT, PT, R193.reuse, 0x70, -R34.reuse ;  /* 0x00000070c1ce7810 */ /* 0x140fe40007ffe822 */
[C-C-:B------:R-:W-:Y:S01]  /*8f20*/  IADD3 R169, PT, PT, R193.reuse, 0x6f, -R34.reuse ;  /* 0x0000006fc1a97810 */ /* 0x140fe20007ffe822 */
[----:B------:R-:W-:Y:S01]  /*8f30*/  HMMA.16816.F32.BF16 R156, R16, R12, R156 ;  /* 0x0000000c109c723c */ /* 0x000fe2000004189c */
[----:B------:R-:W-:-:S02]  /*8f40*/  IADD3 R139, PT, PT, R193, 0x68, -R34 ;  /* 0x00000068c18b7810 */ /* 0x000fc40007ffe822 */
[C-C-:B------:R-:W-:Y:S02]  /*8f50*/  IADD3 R137, PT, PT, R193.reuse, 0x67, -R34.reuse ;  /* 0x00000067c1897810 */ /* 0x140fe40007ffe822 */
[C-C-:B------:R-:W-:Y:S02]  /*8f60*/  IADD3 R190, PT, PT, R193.reuse, 0x60, -R34.reuse ;  /* 0x00000060c1be7810 */ /* 0x140fe40007ffe822 */
[----:B------:R-:W-:Y:S01]  /*8f70*/  IADD3 R188, PT, PT, R193, 0x5f, -R34 ;  /* 0x0000005fc1bc7810 */ /* 0x000fe20007ffe822 */
[----:B-1----:R-:W-:Y:S01]  /*8f80*/  HMMA.16816.F32.BF16 R152, R24, R6, R152 ;  /* 0x000000061898723c */ /* 0x002fe20000041898 */
[----:B------:R-:W-:Y:S02]  /*8f90*/  IABS R6, R148 ;  /* 0x0000009400067213 */ /* 0x000fe40000000000 */
[----:B------:R-:W-:Y:S02]  /*8fa0*/  FSEL R7, R28, -INF , P0 ;  /* 0xff8000001c077808 */ /* 0x000fe40000000000 */
[----:B------:R-:W-:Y:S01]  /*8fb0*/  I2FP.F32.S32 R9, R6 ;  /* 0x0000000600097245 */ /* 0x000fe20000201400 */
[----:B------:R-:W-:Y:S01]  /*8fc0*/  VIADD R6, R14, 0xffffffb8 ;  /* 0xffffffb80e067836 */ /* 0x000fe20000000000 */
[----:B------:R-:W-:-:S02]  /*8fd0*/  FSEL R7, R7, -INF , !P5 ;  /* 0xff80000007077808 */ /* 0x000fc40006800000 */
[C---:B------:R-:W-:Y:S02]  /*8fe0*/  ISETP.GE.AND P5, PT, R33.reuse, R195, PT ;  /* 0x000000c32100720c */ /* 0x040fe40003fa6270 */
[----:B------:R-:W-:Y:S01]  /*8ff0*/  ISETP.GE.AND P0, PT, R33, R194, PT ;  /* 0x000000c22100720c */ /* 0x000fe20003f06270 */
[----:B------:R-:W-:Y:S01]  /*9000*/  HMMA.16816.F32.BF16 R156, R24, R4, R156 ;  /* 0x00000004189c723c */ /* 0x000fe2000004189c */
[----:B------:R-:W-:Y:S01]  /*9010*/  FSEL R30, R30, -INF , P5 ;  /* 0xff8000001e1e7808 */ /* 0x000fe20002800000 */
[----:B------:R-:W-:Y:S01]  /*9020*/  VIADD R4, R14, 0xffffffa9 ;  /* 0xffffffa90e047836 */ /* 0x000fe20000000000 */
[C-C-:B------:R-:W-:Y:S02]  /*9030*/  IADD3 R177, PT, PT, R193.reuse, 0x58, -R34.reuse ;  /* 0x00000058c1b17810 */ /* 0x140fe40007ffe822 */
[----:B------:R-:W-:Y:S02]  /*9040*/  IADD3 R176, PT, PT, R193, 0x57, -R34 ;  /* 0x00000057c1b07810 */ /* 0x000fe40007ffe822 */
[----:B------:R-:W-:Y:S01]  /*9050*/  FFMA.FTZ R148, R213, -UR10, R152 ;  /* 0x8000000ad5947c23 */ /* 0x000fe20008010098 */
[----:B------:R-:W-:Y:S01]  /*9060*/  IADD3 R151, PT, PT, R193, 0x50, -R34 ;  /* 0x00000050c1977810 */ /* 0x000fe20007ffe822 */
[----:B------:R-:W-:Y:S01]  /*9070*/  FFMA.FTZ R154, R9, -UR10, R154 ;  /* 0x8000000a099a7c23 */ /* 0x000fe2000801009a */
[----:B------:R-:W-:-:S02]  /*9080*/  IADD3 R149, PT, PT, R193, 0x4f, -R34 ;  /* 0x0000004fc1957810 */ /* 0x000fc40007ffe822 */
[--C-:B------:R-:W-:Y:S02]  /*9090*/  IADD3 R138, PT, PT, R193, 0x47, -R34.reuse ;  /* 0x00000047c18a7810 */ /* 0x100fe40007ffe822 */
[----:B------:R-:W-:Y:S02]  /*90a0*/  ISETP.GE.AND P5, PT, R6, R197, PT ;  /* 0x000000c50600720c */ /* 0x000fe40003fa6270 */
[C-C-:B------:R-:W-:Y:S02]  /*90b0*/  IADD3 R21, PT, PT, R15.reuse, 0x7f, -R34.reuse ;  /* 0x0000007f0f157810 */ /* 0x140fe40007ffe822 */
[C-C-:B------:R-:W-:Y:S02]  /*90c0*/  IADD3 R210, PT, PT, R15.reuse, 0x78, -R34.reuse ;  /* 0x000000780fd27810 */ /* 0x140fe40007ffe822 */
[C-C-:B------:R-:W-:Y:S02]  /*90d0*/  IADD3 R207, PT, PT, R15.reuse, 0x77, -R34.reuse ;  /* 0x000000770fcf7810 */ /* 0x140fe40007ffe822 */
        /* <DEDUP_REMOVED lines=9> */
[C-C-:B------:R-:W-:Y:S02]  /*9170*/  IADD3 R136, PT, PT, R15.reuse, 0x4f, -R34.reuse ;  /* 0x0000004f0f887810 */ /* 0x140fe40007ffe822 */
[----:B------:R-:W-:Y:S02]  /*9180*/  IADD3 R15, PT, PT, R15, 0x47, -R34 ;  /* 0x000000470f0f7810 */ /* 0x000fe40007ffe822 */
[----:B------:R-:W-:Y:S02]  /*9190*/  I2FP.F32.S32 R8, R32 ;  /* 0x0000002000087245 */ /* 0x000fe40000201400 */
[----:B------:R-:W-:Y:S01]  /*91a0*/  FSEL R215, R30, -INF , !P0 ;  /* 0xff8000001ed77808 */ /* 0x000fe20004000000 */
[----:B------:R-:W1:Y:S01]  /*91b0*/  LDSM.16.M88.4 R32, [R202+0xa800] ;  /* 0x00a80000ca20783b */ /* 0x000e620000000200 */
[----:B------:R-:W-:Y:S01]  /*91c0*/  ISETP.GE.AND P0, PT, R6, R196, PT ;  /* 0x000000c40600720c */ /* 0x000fe20003f06270 */
[----:B------:R-:W-:Y:S01]  /*91d0*/  FFMA.FTZ R8, R8, -UR10, R29 ;  /* 0x8000000a08087c23 */ /* 0x000fe2000801001d */
[----:B------:R-:W-:-:S02]  /*91e0*/  FSEL R148, R148, -INF , P5 ;  /* 0xff80000094947808 */ /* 0x000fc40002800000 */
[----:B------:R-:W-:Y:S02]  /*91f0*/  ISETP.GE.AND P5, PT, R6, R194, PT ;  /* 0x000000c20600720c */ /* 0x000fe40003fa6270 */
[----:B------:R-:W-:Y:S02]  /*9200*/  FSEL R148, R148, -INF , !P0 ;  /* 0xff80000094947808 */ /* 0x000fe40004000000 */
[----:B------:R-:W-:Y:S01]  /*9210*/  ISETP.GE.AND P0, PT, R6, R195, PT ;  /* 0x000000c30600720c */ /* 0x000fe20003f06270 */
[----:B------:R-:W-:Y:S01]  /*9220*/  VIADD R6, R14, 0xffffff81 ;  /* 0xffffff810e067836 */ /* 0x000fe20000000000 */
[----:B------:R-:W-:Y:S02]  /*9230*/  IABS R21, R21 ;  /* 0x0000001500157213 */ /* 0x000fe40000000000 */
[----:B------:R-:W-:Y:S02]  /*9240*/  FSEL R152, R154, -INF , P0 ;  /* 0xff8000009a987808 */ /* 0x000fe40000000000 */
[----:B------:R-:W-:Y:S01]  /*9250*/  IABS R9, R20 ;  /* 0x0000001400097213 */ /* 0x000fe20000000000 */
[----:B------:R-:W-:Y:S01]  /*9260*/  IMAD.MOV.U32 R20, RZ, RZ, R21 ;  /* 0x000000ffff147224 */ /* 0x000fe200078e0015 */
[----:B------:R-:W-:-:S02]  /*9270*/  ISETP.GE.AND P0, PT, R6, R197, PT ;  /* 0x000000c50600720c */ /* 0x000fc40003f06270 */
[----:B------:R-:W-:Y:S02]  /*9280*/  FSEL R152, R152, -INF , !P5 ;  /* 0xff80000098987808 */ /* 0x000fe40006800000 */
[----:B------:R-:W-:Y:S02]  /*9290*/  FSEL R217, R8, -INF , P0 ;  /* 0xff80000008d97808 */ /* 0x000fe40000000000 */
[----:B------:R-:W-:Y:S02]  /*92a0*/  I2FP.F32.S32 R8, R20 ;  /* 0x0000001400087245 */ /* 0x000fe40000201400 */
[----:B------:R-:W2:Y:S01]  /*92b0*/  LDSM.16.M88.4 R20, [R192+0xb000] ;  /* 0x00b00000c014783b */ /* 0x000ea20000000200 */
[C---:B------:R-:W-:Y:S02]  /*92c0*/  ISETP.GE.AND P5, PT, R6.reuse, R196, PT ;  /* 0x000000c40600720c */ /* 0x040fe40003fa6270 */
[----:B------:R-:W-:Y:S01]  /*92d0*/  ISETP.GE.AND P0, PT, R6, R194, PT ;  /* 0x000000c20600720c */ /* 0x000fe20003f06270 */
[----:B------:R-:W-:Y:S01]  /*92e0*/  FFMA.FTZ R31, R8, -UR10, R31 ;  /* 0x8000000a081f7c23 */ /* 0x000fe2000801001f */
[----:B------:R-:W-:Y:S01]  /*92f0*/  FSEL R217, R217, -INF , !P5 ;  /* 0xff800000d9d97808 */ /* 0x000fe20006800000 */
[----:B------:R-:W-:Y:S01]  /*9300*/  VIADD R8, R14, 0xffffff89 ;  /* 0xffffff890e087836 */ /* 0x000fe20000000000 */
[----:B------:R-:W-:-:S02]  /*9310*/  I2FP.F32.S32 R9, R9 ;  /* 0x0000000900097245 */ /* 0x000fc40000201400 */
[----:B------:R-:W-:Y:S01]  /*9320*/  ISETP.GE.AND P5, PT, R6, R195, PT ;  /* 0x000000c30600720c */ /* 0x000fe20003fa6270 */
[----:B------:R-:W-:Y:S01]  /*9330*/  VIADD R6, R14, 0xffffff88 ;  /* 0xffffff880e067836 */ /* 0x000fe20000000000 */
[----:B------:R-:W-:Y:S01]  /*9340*/  IABS R210, R210 ;  /* 0x000000d200d27213 */ /* 0x000fe20000000000 */
[----:B------:R-:W-:Y:S01]  /*9350*/  FFMA.FTZ R9, R9, -UR10, R144 ;  /* 0x8000000a09097c23 */ /* 0x000fe20008010090 */
[----:B------:R-:W-:Y:S02]  /*9360*/  FSEL R29, R31, -INF , P5 ;  /* 0xff8000001f1d7808 */ /* 0x000fe40002800000 */
[C---:B------:R-:W-:Y:S01]  /*9370*/  ISETP.GE.AND P5, PT, R6.reuse, R197, PT ;  /* 0x000000c50600720c */ /* 0x040fe20003fa6270 */
[----:B-1----:R-:W-:Y:S01]  /*9380*/  HMMA.16816.F32.BF16 R172, R24, R32, R172 ;  /* 0x0000002018ac723c */ /* 0x002fe200000418ac */
[----:B------:R-:W-:Y:S02]  /*9390*/  FSEL R29, R29, -INF , !P0 ;  /* 0xff8000001d1d7808 */ /* 0x000fe40004000000 */
[----:B------:R-:W-:-:S02]  /*93a0*/  ISETP.GE.AND P0, PT, R6, R196, PT ;  /* 0x000000c40600720c */ /* 0x000fc40003f06270 */
[----:B------:R-:W-:Y:S02]  /*93b0*/  FSEL R219, R9, -INF , P5 ;  /* 0xff80000009db7808 */ /* 0x000fe40002800000 */
[----:B------:R-:W-:Y:S01]  /*93c0*/  I2FP.F32.S32 R9, R210 ;  /* 0x000000d200097245 */ /* 0x000fe20000201400 */
[----:B------:R-:W-:Y:S01]  /*93d0*/  HMMA.16816.F32.BF16 R140, R24, R34, R140 ;  /* 0x00000022188c723c */ /* 0x000fe2000004188c */
[----:B------:R-:W-:Y:S02]  /*93e0*/  IABS R208, R208 ;  /* 0x000000d000d07213 */ /* 0x000fe40000000000 */
[----:B------:R-:W-:Y:S01]  /*93f0*/  FSEL R219, R219, -INF , !P0 ;  /* 0xff800000dbdb7808 */ /* 0x000fe20004000000 */
[----:B------:R-:W-:Y:S01]  /*9400*/  FFMA.FTZ R146, R9, -UR10, R146 ;  /* 0x8000000a09927c23 */ /* 0x000fe20008010092 */
[C---:B------:R-:W-:Y:S02]  /*9410*/  ISETP.GE.AND P5, PT, R6.reuse, R194, PT ;  /* 0x000000c20600720c */ /* 0x040fe40003fa6270 */
[----:B------:R-:W-:-:S02]  /*9420*/  ISETP.GE.AND P0, PT, R6, R195, PT ;  /* 0x000000c30600720c */ /* 0x000fc40003f06270 */
[----:B------:R-:W-:Y:S02]  /*9430*/  I2FP.F32.S32 R6, R208 ;  /* 0x000000d000067245 */ /* 0x000fe40000201400 */
[----:B------:R-:W-:Y:S02]  /*9440*/  IABS R207, R207 ;  /* 0x000000cf00cf7213 */ /* 0x000fe40000000000 */
[----:B------:R-:W-:Y:S01]  /*9450*/  FSEL R31, R146, -INF , P0 ;  /* 0xff800000921f7808 */ /* 0x000fe20000000000 */
[----:B------:R-:W-:Y:S01]  /*9460*/  FFMA.FTZ R6, R6, -UR10, R145 ;  /* 0x8000000a06067c23 */ /* 0x000fe20008010091 */
[----:B------:R-:W-:Y:S01]  /*9470*/  ISETP.GE.AND P0, PT, R8, R197, PT ;  /* 0x000000c50800720c */ /* 0x000fe20003f06270 */
[----:B--2---:R-:W-:Y:S01]  /*9480*/  HMMA.16816.F32.BF16 R164, R16, R20, R164 ;  /* 0x0000001410a4723c */ /* 0x004fe200000418a4 */
[----:B------:R-:W-:Y:S02]  /*9490*/  I2FP.F32.S32 R10, R207 ;  /* 0x000000cf000a7245 */ /* 0x000fe40000201400 */
[----:B------:R-:W-:-:S02]  /*94a0*/  FSEL R31, R31, -INF , !P5 ;  /* 0xff8000001f1f7808 */ /* 0x000fc40006800000 */
[----:B------:R-:W-:Y:S01]  /*94b0*/  IABS R206, R206 ;  /* 0x000000ce00ce7213 */ /* 0x000fe20000000000 */
[----:B------:R-:W-:Y:S01]  /*94c0*/  FFMA.FTZ R147, R10, -UR10, R147 ;  /* 0x8000000a0a937c23 */ /* 0x000fe20008010093 */
[----:B------:R-:W-:Y:S01]  /*94d0*/  ISETP.GE.AND P5, PT, R8, R196, PT ;  /* 0x000000c40800720c */ /* 0x000fe20003fa6270 */
[----:B------:R-:W-:Y:S01]  /*94e0*/  HMMA.16816.F32.BF16 R160, R16, R22, R160 ;  /* 0x0000001610a0723c */ /* 0x000fe200000418a0 */
[----:B------:R-:W-:Y:S02]  /*94f0*/  FSEL R6, R6, -INF , P0 ;  /* 0xff80000006067808 */ /* 0x000fe40000000000 */
[----:B------:R-:W-:Y:S02]  /*9500*/  I2FP.F32.S32 R9, R206 ;  /* 0x000000ce00097245 */ /* 0x000fe40000201400 */
[----:B------:R-:W-:Y:S01]  /*9510*/  FSEL R33, R6, -INF , !P5 ;  /* 0xff80000006217808 */ /* 0x000fe20006800000 */
[----:B------:R-:W-:Y:S01]  /*9520*/  VIADD R6, R14, 0xffffff90 ;  /* 0xffffff900e067836 */ /* 0x000fe20000000000 */
[C---:B------:R-:W-:Y:S01]  /*9530*/  ISETP.GE.AND P5, PT, R8.reuse, R195, PT ;  /* 0x000000c30800720c */ /* 0x040fe20003fa6270 */
[----:B------:R-:W-:Y:S01]  /*9540*/  FFMA.FTZ R9, R9, -UR10, R172 ;  /* 0x8000000a09097c23 */ /* 0x000fe200080100ac */
[----:B------:R-:W-:-:S02]  /*9550*/  ISETP.GE.AND P0, PT, R8, R194, PT ;  /* 0x000000c20800720c */ /* 0x000fc40003f06270 */
[----:B------:R-:W-:Y:S02]  /*9560*/  FSEL R21, R147, -INF , P5 ;  /* 0xff80000093157808 */ /* 0x000fe40002800000 */
[----:B------:R-:W-:Y:S02]  /*9570*/  ISETP.GE.AND P5, PT, R6, R197, PT ;  /* 0x000000c50600720c */ /* 0x000fe40003fa6270 */
[----:B------:R-:W-:Y:S02]  /*9580*/  IABS R145, R203 ;  /* 0x000000cb00917213 */ /* 0x000fe40000000000 */
[----:B------:R-:W-:Y:S02]  /*9590*/  IABS R20, R169 ;  /* 0x000000a900147213 */ /* 0x000fe40000000000 */
[----:B------:R-:W-:Y:S02]  /*95a0*/  FSEL R169, R9, -INF , P5 ;  /* 0xff80000009a97808 */ /* 0x000fe40002800000 */
[----:B------:R-:W1:Y:S01]  /*95b0*/  LDSM.16.M88.4 R8, [R202+0xb000] ;  /* 0x00b00000ca08783b */ /* 0x000e620000000200 */
[----:B------:R-:W-:Y:S01]  /*95c0*/  FSEL R21, R21, -INF , !P0 ;  /* 0xff80000015157808 */ /* 0x000fe20004000000 */
[----:B------:R-:W-:-:S04]  /*95d0*/  DEPBAR.LE SB0, 0x0 ;  /* 0x000080000000791a */ /* 0x000fc80000000000 */
[C---:B------:R-:W-:Y:S02]  /*95e0*/  ISETP.GE.AND P0, PT, R6.reuse, R196, PT ;  /* 0x000000c40600720c */ /* 0x040fe40003f06270 */
[----:B------:R-:W-:Y:S02]  /*95f0*/  I2FP.F32.S32 R145, R145 ;  /* 0x0000009100917245 */ /* 0x000fe40000201400 */
[----:B------:R-:W-:Y:S02]  /*9600*/  FSEL R169, R169, -INF , !P0 ;  /* 0xff800000a9a97808 */ /* 0x000fe40004000000 */
[C---:B------:R-:W-:Y:S01]  /*9610*/  ISETP.GE.AND P5, PT, R6.reuse, R194, PT ;  /* 0x000000c20600720c */ /* 0x040fe20003fa6270 */
[----:B------:R-:W-:Y:S01]  /*9620*/  FFMA.FTZ R174, R145, -UR10, R174 ;  /* 0x8000000a91ae7c23 */ /* 0x000fe200080100ae */
[----:B------:R-:W-:Y:S02]  /*9630*/  I2FP.F32.S32 R20, R20 ;  /* 0x0000001400147245 */ /* 0x000fe40000201400 */
[----:B------:R-:W-:Y:S01]  /*9640*/  ISETP.GE.AND P0, PT, R6, R195, PT ;  /* 0x000000c30600720c */ /* 0x000fe20003f06270 */
[----:B------:R-:W-:Y:S01]  /*9650*/  VIADD R6, R14, 0xffffff91 ;  /* 0xffffff910e067836 */ /* 0x000fe20000000000 */
[----:B------:R-:W-:Y:S01]  /*9660*/  IABS R171, R171 ;  /* 0x000000ab00ab7213 */ /* 0x000fe20000000000 */
[----:B------:R-:W-:Y:S01]  /*9670*/  FFMA.FTZ R20, R20, -UR10, R173 ;  /* 0x8000000a14147c23 */ /* 0x000fe200080100ad */
[----:B------:R-:W-:-:S02]  /*9680*/  FSEL R174, R174, -INF , P0 ;  /* 0xff800000aeae7808 */ /* 0x000fc40000000000 */
[----:B------:R-:W-:Y:S02]  /*9690*/  ISETP.GE.AND P0, PT, R6, R197, PT ;  /* 0x000000c50600720c */ /* 0x000fe40003f06270 */
[----:B------:R-:W-:Y:S02]  /*96a0*/  IABS R28, R139 ;  /* 0x0000008b001c7213 */ /* 0x000fe40000000000 */
[----:B------:R-:W-:Y:S02]  /*96b0*/  FSEL R139, R174, -INF , !P5 ;  /* 0xff800000ae8b7808 */ /* 0x000fe40006800000 */
[----:B------:R-:W-:Y:S02]  /*96c0*/  FSEL R30, R20, -INF , P0 ;  /* 0xff800000141e7808 */ /* 0x000fe40000000000 */
[----:B------:R-:W-:Y:S02]  /*96d0*/  ISETP.GE.AND P5, PT, R6, R196, PT ;  /* 0x000000c40600720c */ /* 0x000fe40003fa6270 */
[----:B------:R-:W-:-:S02]  /*96e0*/  I2FP.F32.S32 R20, R171 ;  /* 0x000000ab00147245 */ /* 0x000fc40000201400 */
[----:B------:R-:W-:Y:S02]  /*96f0*/  FSEL R171, R30, -INF , !P5 ;  /* 0xff8000001eab7808 */ /* 0x000fe40006800000 */
[----:B------:R-:W-:Y:S01]  /*9700*/  ISETP.GE.AND P0, PT, R6, R194, PT ;  /* 0x000000c20600720c */ /* 0x000fe20003f06270 */
[----:B------:R-:W-:Y:S01]  /*9710*/  FFMA.FTZ R175, R20, -UR10, R175 ;  /* 0x8000000a14af7c23 */ /* 0x000fe200080100af */
[----:B------:R-:W-:Y:S02]  /*9720*/  I2FP.F32.S32 R35, R28 ;  /* 0x0000001c00237245 */ /* 0x000fe40000201400 */
[----:B------:R-:W-:Y:S01]  /*9730*/  ISETP.GE.AND P5, PT, R6, R195, PT ;  /* 0x000000c30600720c */ /* 0x000fe20003fa6270 */
[----:B------:R-:W-:Y:S01]  /*9740*/  VIADD R6, R14, 0xffffff98 ;  /* 0xffffff980e067836 */ /* 0x000fe20000000000 */
[----:B------:R-:W-:Y:S01]  /*9750*/  IABS R193, R193 ;  /* 0x000000c100c17213 */ /* 0x000fe20000000000 */
[----:B------:R-:W-:Y:S01]  /*9760*/  FFMA.FTZ R35, R35, -UR10, R140 ;  /* 0x8000000a23237c23 */ /* 0x000fe2000801008c */
[----:B------:R-:W-:Y:S01]  /*9770*/  FSEL R175, R175, -INF , P5 ;  /* 0xff800000afaf7808 */ /* 0x000fe20002800000 */
[----:B-1----:R-:W-:Y:S01]  /*9780*/  HMMA.16816.F32.BF16 R164, R24, R8, R164 ;  /* 0x0000000818a4723c */ /* 0x002fe200000418a4 */
[----:B------:R-:W-:Y:S01]  /*9790*/  ISETP.GE.AND P5, PT, R6, R197, PT ;  /* 0x000000c50600720c */ /* 0x000fe20003fa6270 */
[----:B------:R-:W-:Y:S01]  /*97a0*/  VIADD R8, R14, 0xffffff99 ;  /* 0xffffff990e087836 */ /* 0x000fe20000000000 */
[----:B------:R-:W-:-:S02]  /*97b0*/  IABS R20, R137 ;  /* 0x0000008900147213 */ /* 0x000fc40000000000 */
[----:B------:R-:W-:Y:S02]  /*97c0*/  FSEL R137, R175, -INF , !P0 ;  /* 0xff800000af897808 */ /* 0x000fe40004000000 */
[C---:B------:R-:W-:Y:S01]  /*97d0*/  ISETP.GE.AND P0, PT, R6.reuse, R196, PT ;  /* 0x000000c40600720c */ /* 0x040fe20003f06270 */
[----:B------:R-:W-:Y:S01]  /*97e0*/  HMMA.16816.F32.BF16 R160, R24, R10, R160 ;  /* 0x0000000a18a0723c */ /* 0x000fe200000418a0 */
[----:B------:R-:W-:Y:S02]  /*97f0*/  FSEL R35, R35, -INF , P5 ;  /* 0xff80000023237808 */ /* 0x000fe40002800000 */
[----:B------:R-:W-:Y:S02]  /*9800*/  I2FP.F32.S32 R193, R193 ;  /* 0x000000c100c17245 */ /* 0x000fe40000201400 */
[----:B------:R-:W-:Y:S02]  /*9810*/  FSEL R173, R35, -INF , !P0 ;  /* 0xff80000023ad7808 */ /* 0x000fe40004000000 */
[C---:B------:R-:W-:Y:S01]  /*9820*/  ISETP.GE.AND P5, PT, R6.reuse, R194, PT ;  /* 0x000000c20600720c */ /* 0x040fe20003fa6270 */
[----:B------:R-:W-:Y:S01]  /*9830*/  FFMA.FTZ R142, R193, -UR10, R142 ;  /* 0x8000000ac18e7c23 */ /* 0x000fe2000801008e */
[----:B------:R-:W-:-:S02]  /*9840*/  ISETP.GE.AND P0, PT, R6, R195, PT ;  /* 0x000000c30600720c */ /* 0x000fc40003f06270 */
[----:B------:R-:W-:Y:S02]  /*9850*/  I2FP.F32.S32 R6, R20 ;  /* 0x0000001400067245 */ /* 0x000fe40000201400 */
[----:B------:R-:W-:Y:S02]  /*9860*/  IABS R191, R191 ;  /* 0x000000bf00bf7213 */ /* 0x000fe40000000000 */
[----:B------:R-:W-:Y:S01]  /*9870*/  IABS R190, R190 ;  /* 0x000000be00be7213 */ /* 0x000fe20000000000 */
[----:B------:R-:W-:Y:S01]  /*9880*/  FFMA.FTZ R6, R6, -UR10, R141 ;  /* 0x8000000a06067c23 */ /* 0x000fe2000801008d */
[----:B------:R-:W-:Y:S02]  /*9890*/  FSEL R141, R142, -INF , P0 ;  /* 0xff8000008e8d7808 */ /* 0x000fe40000000000 */
[----:B------:R-:W-:Y:S02]  /*98a0*/  ISETP.GE.AND P0, PT, R8, R197, PT ;  /* 0x000000c50800720c */ /* 0x000fe40003f06270 */
[----:B------:R-:W-:-:S02]  /*98b0*/  I2FP.F32.S32 R20, R191 ;  /* 0x000000bf00147245 */ /* 0x000fc40000201400 */
[----:B------:R-:W-:Y:S02]  /*98c0*/  FSEL R141, R141, -INF , !P5 ;  /* 0xff8000008d8d7808 */ /* 0x000fe40006800000 */
[----:B------:R-:W-:Y:S01]  /*98d0*/  ISETP.GE.AND P5, PT, R8, R196, PT ;  /* 0x000000c40800720c */ /* 0x000fe20003fa6270 */
[----:B------:R-:W-:Y:S01]  /*98e0*/  FFMA.FTZ R143, R20, -UR10, R143 ;  /* 0x8000000a148f7c23 */ /* 0x000fe2000801008f */
        /* <DEDUP_REMOVED lines=8> */
[C---:B------:R-:W-:Y:S02]  /*9970*/  ISETP.GE.AND P5, PT, R6.reuse, R197, PT ;  /* 0x000000c50600720c */ /* 0x040fe40003fa6270 */
[----:B------:R-:W-:Y:S02]  /*9980*/  IABS R189, R189 ;  /* 0x000000bd00bd7213 */ /* 0x000fe40000000000 */
[----:B------:R-:W-:Y:S02]  /*9990*/  FSEL R143, R143, -INF , !P0 ;  /* 0xff8000008f8f7808 */ /* 0x000fe40004000000 */
[----:B------:R-:W-:Y:S02]  /*99a0*/  FSEL R175, R9, -INF , P5 ;  /* 0xff80000009af7808 */ /* 0x000fe40002800000 */
[----:B------:R-:W-:-:S02]  /*99b0*/  ISETP.GE.AND P0, PT, R6, R196, PT ;  /* 0x000000c40600720c */ /* 0x000fc40003f06270 */
[----:B------:R-:W-:Y:S02]  /*99c0*/  I2FP.F32.S32 R9, R189 ;  /* 0x000000bd00097245 */ /* 0x000fe40000201400 */
[----:B------:R-:W-:Y:S02]  /*99d0*/  IABS R188, R188 ;  /* 0x000000bc00bc7213 */ /* 0x000fe40000000000 */
[----:B------:R-:W-:Y:S01]  /*99e0*/  FSEL R175, R175, -INF , !P0 ;  /* 0xff800000afaf7808 */ /* 0x000fe20004000000 */
[----:B------:R-:W-:Y:S01]  /*99f0*/  FFMA.FTZ R9, R9, -UR10, R166 ;  /* 0x8000000a09097c23 */ /* 0x000fe200080100a6 */
[C---:B------:R-:W-:Y:S02]  /*9a00*/  ISETP.GE.AND P5, PT, R6.reuse, R194, PT ;  /* 0x000000c20600720c */ /* 0x040fe40003fa6270 */
[----:B------:R-:W-:Y:S02]  /*9a10*/  I2FP.F32.S32 R10, R188 ;  /* 0x000000bc000a7245 */ /* 0x000fe40000201400 */
[----:B------:R-:W-:Y:S01]  /*9a20*/  ISETP.GE.AND P0, PT, R6, R195, PT ;  /* 0x000000c30600720c */ /* 0x000fe20003f06270 */
[----:B------:R-:W-:Y:S01]  /*9a30*/  VIADD R6, R14, 0xffffffa1 ;  /* 0xffffffa10e067836 */ /* 0x000fe20000000000 */
[----:B------:R-:W-:Y:S01]  /*9a40*/  IABS R177, R177 ;  /* 0x000000b100b17213 */ /* 0x000fe20000000000 */
[----:B------:R-:W-:Y:S01]  /*9a50*/  FFMA.FTZ R10, R10, -UR10, R165 ;  /* 0x8000000a0a0a7c23 */ /* 0x000fe200080100a5 */
[----:B------:R-:W-:-:S02]  /*9a60*/  IABS R8, R179 ;  /* 0x000000b300087213 */ /* 0x000fc40000000000 */
[----:B------:R-:W-:Y:S01]  /*9a70*/  FSEL R9, R9, -INF , P0 ;  /* 0xff80000009097808 */ /* 0x000fe20000000000 */
[----:B------:R-:W-:Y:S01]  /*9a80*/  IMAD.MOV.U32 R11, RZ, RZ, R177 ;  /* 0x000000ffff0b7224 */ /* 0x000fe200078e00b1 */
[----:B------:R-:W-:Y:S02]  /*9a90*/  I2FP.F32.S32 R8, R8 ;  /* 0x0000000800087245 */ /* 0x000fe40000201400 */
[----:B------:R-:W-:Y:S02]  /*9aa0*/  ISETP.GE.AND P0, PT, R6, R197, PT ;  /* 0x000000c50600720c */ /* 0x000fe40003f06270 */
[----:B------:R-:W-:Y:S01]  /*9ab0*/  FSEL R177, R9, -INF , !P5 ;  /* 0xff80000009b17808 */ /* 0x000fe20006800000 */
[----:B------:R-:W-:Y:S01]  /*9ac0*/  FFMA.FTZ R8, R8, -UR10, R167 ;  /* 0x8000000a08087c23 */ /* 0x000fe200080100a7 */
[----:B------:R-:W-:Y:S02]  /*9ad0*/  ISETP.GE.AND P5, PT, R6, R196, PT ;  /* 0x000000c40600720c */ /* 0x000fe40003fa6270 */
[----:B------:R-:W-:Y:S01]  /*9ae0*/  FSEL R193, R10, -INF , P0 ;  /* 0xff8000000ac17808 */ /* 0x000fe20000000000 */
[----:B------:R-:W-:Y:S01]  /*9af0*/  VIADD R10, R14, 0xffffffa8 ;  /* 0xffffffa80e0a7836 */ /* 0x000fe20000000000 */
[----:B------:R-:W-:-:S02]  /*9b00*/  I2FP.F32.S32 R11, R11 ;  /* 0x0000000b000b7245 */ /* 0x000fc40000201400 */
[C---:B------:R-:W-:Y:S02]  /*9b10*/  ISETP.GE.AND P0, PT, R6.reuse, R195, PT ;  /* 0x000000c30600720c */ /* 0x040fe40003f06270 */
[----:B------:R-:W-:Y:S01]  /*9b20*/  FSEL R193, R193, -INF , !P5 ;  /* 0xff800000c1c17808 */ /* 0x000fe20006800000 */
[----:B------:R-:W-:Y:S01]  /*9b30*/  FFMA.FTZ R11, R11, -UR10, R160 ;  /* 0x8000000a0b0b7c23 */ /* 0x000fe200080100a0 */
[----:B------:R-:W-:Y:S02]  /*9b40*/  ISETP.GE.AND P5, PT, R6, R194, PT ;  /* 0x000000c20600720c */ /* 0x000fe40003fa6270 */
[----:B------:R-:W-:Y:S02]  /*9b50*/  FSEL R8, R8, -INF , P0 ;  /* 0xff80000008087808 */ /* 0x000fe40000000000 */
[----:B------:R-:W-:Y:S02]  /*9b60*/  IABS R178, R178 ;  /* 0x000000b200b27213 */ /* 0x000fe40000000000 */
[----:B------:R-:W-:-:S02]  /*9b70*/  ISETP.GE.AND P0, PT, R10, R197, PT ;  /* 0x000000c50a00720c */ /* 0x000fc40003f06270 */
[----:B------:R-:W-:Y:S02]  /*9b80*/  FSEL R179, R8, -INF , !P5 ;  /* 0xff80000008b37808 */ /* 0x000fe40006800000 */
[----:B------:R-:W-:Y:S02]  /*9b90*/  I2FP.F32.S32 R9, R178 ;  /* 0x000000b200097245 */ /* 0x000fe40000201400 */
[----:B------:R-:W-:Y:S02]  /*9ba0*/  IABS R176, R176 ;  /* 0x000000b000b07213 */ /* 0x000fe40000000000 */
[----:B------:R-:W-:Y:S01]  /*9bb0*/  ISETP.GE.AND P5, PT, R10, R196, PT ;  /* 0x000000c40a00720c */ /* 0x000fe20003fa6270 */
[----:B------:R-:W-:Y:S01]  /*9bc0*/  FFMA.FTZ R9, R9, -UR10, R162 ;  /* 0x8000000a09097c23 */ /* 0x000fe200080100a2 */
[----:B------:R-:W-:Y:S02]  /*9bd0*/  FSEL R11, R11, -INF , P0 ;  /* 0xff8000000b0b7808 */ /* 0x000fe40000000000 */
[----:B------:R-:W-:-:S02]  /*9be0*/  I2FP.F32.S32 R8, R176 ;  /* 0x000000b000087245 */ /* 0x000fc40000201400 */
[----:B------:R-:W-:Y:S02]  /*9bf0*/  FSEL R189, R11, -INF , !P5 ;  /* 0xff8000000bbd7808 */ /* 0x000fe40006800000 */
[----:B------:R-:W-:Y:S01]  /*9c00*/  ISETP.GE.AND P5, PT, R10, R195, PT ;  /* 0x000000c30a00720c */ /* 0x000fe20003fa6270 */
[----:B------:R-:W-:Y:S01]  /*9c10*/  FFMA.FTZ R8, R8, -UR10, R161 ;  /* 0x8000000a08087c23 */ /* 0x000fe200080100a1 */
[----:B------:R-:W-:Y:S02]  /*9c20*/  ISETP.GE.AND P0, PT, R10, R194, PT ;  /* 0x000000c20a00720c */ /* 0x000fe40003f06270 */
[----:B------:R-:W-:Y:S02]  /*9c30*/  FSEL R9, R9, -INF , P5 ;  /* 0xff80000009097808 */ /* 0x000fe40002800000 */
[----:B------:R-:W-:Y:S02]  /*9c40*/  IABS R6, R170 ;  /* 0x000000aa00067213 */ /* 0x000fe40000000000 */
[----:B------:R-:W-:-:S02]  /*9c50*/  ISETP.GE.AND P5, PT, R4, R197, PT ;  /* 0x000000c50400720c */ /* 0x000fc40003fa6270 */
[----:B------:R-:W-:Y:S02]  /*9c60*/  FSEL R203, R9, -INF , !P0 ;  /* 0xff80000009cb7808 */ /* 0x000fe40004000000 */
[----:B------:R-:W-:Y:S02]  /*9c70*/  I2FP.F32.S32 R6, R6 ;  /* 0x0000000600067245 */ /* 0x000fe40000201400 */
[----:B------:R-:W-:Y:S02]  /*9c80*/  ISETP.GE.AND P0, PT, R4, R196, PT ;  /* 0x000000c40400720c */ /* 0x000fe40003f06270 */
[----:B------:R-:W-:Y:S01]  /*9c90*/  FSEL R8, R8, -INF , P5 ;  /* 0xff80000008087808 */ /* 0x000fe20002800000 */
[----:B------:R-:W-:Y:S01]  /*9ca0*/  FFMA.FTZ R6, R6, -UR10, R163 ;  /* 0x8000000a06067c23 */ /* 0x000fe200080100a3 */
[----:B------:R-:W-:Y:S02]  /*9cb0*/  IABS R151, R151 ;  /* 0x0000009700977213 */ /* 0x000fe40000000000 */
[----:B------:R-:W-:-:S02]  /*9cc0*/  FSEL R207, R8, -INF , !P0 ;  /* 0xff80000008cf7808 */ /* 0x000fc40004000000 */
[C---:B------:R-:W-:Y:S02]  /*9cd0*/  ISETP.GE.AND P5, PT, R4.reuse, R194, PT ;  /* 0x000000c20400720c */ /* 0x040fe40003fa6270 */
[----:B------:R-:W-:Y:S01]  /*9ce0*/  I2FP.F32.S32 R5, R151 ;  /* 0x0000009700057245 */ /* 0x000fe20000201400 */
[----:B------:R-:W-:Y:S01]  /*9cf0*/  BAR.SYNC.DEFER_BLOCKING 0x0 ;  /* 0x0000000000007b1d */ /* 0x000fe20000010000 */
[----:B------:R-:W-:Y:S01]  /*9d00*/  ISETP.GE.AND P0, PT, R4, R195, PT ;  /* 0x000000c30400720c */ /* 0x000fe20003f06270 */
[----:B------:R-:W-:Y:S01]  /*9d10*/  VIADD R4, R14, 0xffffffb0 ;  /* 0xffffffb00e047836 */ /* 0x000fe20000000000 */
[----:B------:R-:W-:Y:S01]  /*9d20*/  IABS R150, R150 ;  /* 0x0000009600967213 */ /* 0x000fe20000000000 */
[----:B------:R-:W-:Y:S01]  /*9d30*/  FFMA.FTZ R5, R5, -UR10, R156 ;  /* 0x8000000a05057c23 */ /* 0x000fe2000801009c */
[----:B------:R-:W-:Y:S02]  /*9d40*/  FSEL R6, R6, -INF , P0 ;  /* 0xff80000006067808 */ /* 0x000fe40000000000 */
        /* <DEDUP_REMOVED lines=9> */
[----:B------:R-:W-:Y:S02]  /*9de0*/  I2FP.F32.S32 R6, R149 ;  /* 0x0000009500067245 */ /* 0x000fe40000201400 */
[----:B------:R-:W-:Y:S01]  /*9df0*/  ISETP.GE.AND P5, PT, R4, R195, PT ;  /* 0x000000c30400720c */ /* 0x000fe20003fa6270 */
[----:B------:R-:W-:Y:S01]  /*9e00*/  VIADD R4, R14, 0xffffffb1 ;  /* 0xffffffb10e047836 */ /* 0x000fe20000000000 */
[----:B------:R-:W-:Y:S01]  /*9e10*/  IABS R136, R136 ;  /* 0x0000008800887213 */ /* 0x000fe20000000000 */
[----:B------:R-:W-:Y:S01]  /*9e20*/  FFMA.FTZ R6, R6, -UR10, R157 ;  /* 0x8000000a06067c23 */ /* 0x000fe2000801009d */
[----:B------:R-:W-:Y:S01]  /*9e30*/  FSEL R9, R9, -INF , P5 ;  /* 0xff80000009097808 */ /* 0x000fe20002800000 */
[----:B------:R-:W-:Y:S01]  /*9e40*/  VIADD R14, R14, 0xffffffb9 ;  /* 0xffffffb90e0e7836 */ /* 0x000fe20000000000 */
        /* <DEDUP_REMOVED lines=11> */
[----:B------:R-:W-:Y:S02]  /*9f00*/  IABS R15, R15 ;  /* 0x0000000f000f7213 */ /* 0x000fe40000000000 */
[----:B------:R-:W-:Y:S02]  /*9f10*/  ISETP.GE.AND P5, PT, R4, R194, PT ;  /* 0x000000c20400720c */ /* 0x000fe40003fa6270 */
[----:B------:R-:W-:Y:S02]  /*9f20*/  FSEL R136, R136, -INF , P0 ;  /* 0xff80000088887808 */ /* 0x000fe40000000000 */
[----:B------:R-:W-:-:S02]  /*9f30*/  I2FP.F32.S32 R4, R15 ;  /* 0x0000000f00047245 */ /* 0x000fc40000201400 */
[----:B------:R-:W-:Y:S02]  /*9f40*/  ISETP.GE.AND P0, PT, R14, R197, PT ;  /* 0x000000c50e00720c */ /* 0x000fe40003f06270 */
[----:B------:R-:W-:Y:S01]  /*9f50*/  FSEL R147, R136, -INF , !P5 ;  /* 0xff80000088937808 */ /* 0x000fe20006800000 */
[----:B------:R-:W-:Y:S01]  /*9f60*/  FFMA.FTZ R4, R4, -UR10, R155 ;  /* 0x8000000a04047c23 */ /* 0x000fe2000801009b */
[----:B------:R-:W-:Y:S02]  /*9f70*/  ISETP.GE.AND P5, PT, R14, R196, PT ;  /* 0x000000c40e00720c */ /* 0x000fe40003fa6270 */
[----:B------:R-:W-:Y:S02]  /*9f80*/  FSEL R138, R138, -INF , P0 ;  /* 0xff8000008a8a7808 */ /* 0x000fe40000000000 */
[----:B------:R-:W-:Y:S02]  /*9f90*/  ISETP.GE.AND P0, PT, R14, R195, PT ;  /* 0x000000c30e00720c */ /* 0x000fe40003f06270 */
[----:B------:R-:W-:-:S02]  /*9fa0*/  FSEL R149, R138, -INF , !P5 ;  /* 0xff8000008a957808 */ /* 0x000fc40006800000 */
[----:B------:R-:W-:Y:S02]  /*9fb0*/  ISETP.GE.AND P5, PT, R14, R194, PT ;  /* 0x000000c20e00720c */ /* 0x000fe40003fa6270 */
[----:B------:R-:W-:-:S04]  /*9fc0*/  FSEL R4, R4, -INF , P0 ;  /* 0xff80000004047808 */ /* 0x000fc80000000000 */
        /* <DEDUP_REMOVED lines=16> */
[----:B------:R-:W-:-:S04]  /*a0d0*/  IMAD.HI.U32 R9, R5, R9, R4 ;  /* 0x0000000905097227 */ /* 0x000fc800078e0004 */
[----:B------:R-:W-:Y:S02]  /*a0e0*/  IMAD.U32 R4, RZ, RZ, UR4 ;  /* 0x00000004ff047e24 */ /* 0x000fe4000f8e00ff */
[----:B------:R-:W-:-:S03]  /*a0f0*/  IMAD.HI.U32 R6, R9, R8, RZ ;  /* 0x0000000809067227 */ /* 0x000fc600078e00ff */
[----:B------:R-:W-:Y:S02]  /*a100*/  IABS R4, R4 ;  /* 0x0000000400047213 */ /* 0x000fe40000000000 */
[----:B------:R-:W-:-:S05]  /*a110*/  IADD3 R5, PT, PT, -R6, RZ, RZ ;  /* 0x000000ff06057210 */ /* 0x000fca0007ffe1ff */
[----:B------:R-:W-:Y:S02]  /*a120*/  IMAD R5, R10, R5, R8 ;  /* 0x000000050a057224 */ /* 0x000fe400078e0208 */
[----:B------:R-:W-:-:S03]  /*a130*/  IMAD.HI.U32 R8, R9, R4, RZ ;  /* 0x0000000409087227 */ /* 0x000fc600078e00ff */
[----:B------:R-:W-:Y:S01]  /*a140*/  ISETP.GT.U32.AND P0, PT, R10, R5, PT ;  /* 0x000000050a00720c */ /* 0x000fe20003f04070 */
[----:B------:R-:W-:-:S04]  /*a150*/  IMAD.MOV R9, RZ, RZ, -R8 ;  /* 0x000000ffff097224 */ /* 0x000fc800078e0a08 */
[----:B------:R-:W-:Y:S01]  /*a160*/  IMAD R9, R10, R9, R4 ;  /* 0x000000090a097224 */ /* 0x000fe200078e0204 */
[----:B------:R-:W-:Y:S01]  /*a170*/  LOP3.LUT R4, R11, UR6, RZ, 0x3c, !PT ;  /* 0x000000060b047c12 */ /* 0x000fe2000f8e3cff */
[----:B------:R-:W1:Y:S06]  /*a180*/  LDCU.64 UR6, c[0x0][0x3a0] ;  /* 0x00007400ff0677ac */ /* 0x000e6c0008000a00 */
[----:B------:R-:W-:Y:S01]  /*a190*/  @!P0 IMAD.IADD R5, R5, 0x1, -R10 ;  /* 0x0000000105058824 */ /* 0x000fe200078e0a0a */
[----:B------:R-:W-:Y:S02]  /*a1a0*/  @!P0 IADD3 R6, PT, PT, R6, 0x1, RZ ;  /* 0x0000000106068810 */ /* 0x000fe40007ffe0ff */
[----:B------:R-:W-:-:S02]  /*a1b0*/  ISETP.GT.U32.AND P0, PT, R10, R9, PT ;  /* 0x000000090a00720c */ /* 0x000fc40003f04070 */
[----:B------:R-:W-:Y:S02]  /*a1c0*/  ISETP.GE.U32.AND P5, PT, R5, R10, PT ;  /* 0x0000000a0500720c */ /* 0x000fe40003fa6070 */
[----:B------:R-:W-:-:S09]  /*a1d0*/  LOP3.LUT R5, R11, UR4, RZ, 0x3c, !PT ;  /* 0x000000040b057c12 */ /* 0x000fd2000f8e3cff */
        /* <DEDUP_REMOVED lines=21> */
[----:B------:R-:W-:-:S04]  /*a330*/  IMAD R6, R5, R134, RZ ;  /* 0x0000008605067224 */ /* 0x000fc800078e02ff */
[----:B------:R-:W-:Y:S01]  /*a340*/  IMAD R6, R11, R135, R6 ;  /* 0x000000870b067224 */ /* 0x000fe200078e0206 */
[----:B--2---:R-:W-:Y:S01]  /*a350*/  IADD3 R4, PT, PT, R9, -R4, RZ ;  /* 0x8000000409047210 */ /* 0x004fe20007ffe0ff */
[----:B------:R-:W-:-:S03]  /*a360*/  IMAD.WIDE.U32 R8, R11, R134, RZ ;  /* 0x000000860b087225 */ /* 0x000fc600078e00ff */
[----:B------:R-:W-:Y:S01]  /*a370*/  SHF.R.S32.HI R5, RZ, 0x1f, R4 ;  /* 0x0000001fff057819 */ /* 0x000fe20000011404 */
[----:B------:R-:W-:-:S04]  /*a380*/  IMAD.IADD R9, R9, 0x1, R6 ;  /* 0x0000000109097824 */ /* 0x000fc800078e0206 */
[----:B-1----:R-:W-:Y:S02]  /*a390*/  IMAD R5, R5, UR6, RZ ;  /* 0x0000000605057c24 */ /* 0x002fe4000f8e02ff */
[----:B------:R-:W-:-:S04]  /*a3a0*/  IMAD.WIDE.U32 R8, R4, UR6, R8 ;  /* 0x0000000604087c25 */ /* 0x000fc8000f8e0008 */
[----:B------:R-:W-:Y:S01]  /*a3b0*/  IMAD R5, R4, UR7, R5 ;  /* 0x0000000704057c24 */ /* 0x000fe2000f8e0205 */
[----:B------:R-:W-:-:S04]  /*a3c0*/  LEA R198, P0, R8, R198, 0x1 ;  /* 0x000000c608c67211 */ /* 0x000fc800078008ff */
[----:B------:R-:W-:-:S04]  /*a3d0*/  IADD3 R5, PT, PT, R9, R5, RZ ;  /* 0x0000000509057210 */ /* 0x000fc80007ffe0ff */
[----:B------:R-:W-:Y:S01]  /*a3e0*/  LEA.HI.X R199, R8, R199, R5, 0x1, P0 ;  /* 0x000000c708c77211 */ /* 0x000fe200000f0c05 */
[----:B------:R-:W-:Y:S06]  /*a3f0*/  BRA `(.L_x_5986) ;  /* 0x00000000001c7947 */ /* 0x000fec0003800000 */
.L_x_5985:
[----:B------:R-:W-:Y:S01]  /*a400*/  UMOV UR4, URZ ;  /* 0x000000ff00047c82 */ /* 0x000fe20008000000 */
[----:B------:R-:W-:Y:S01]  /*a410*/  IMAD.SHL.U32 R4, R134, 0x40, RZ ;  /* 0x0000004086047824 */ /* 0x000fe200078e00ff */
[----:B------:R-:W-:-:S05]  /*a420*/  IADD3 R5, P0, PT, RZ, -UR4, RZ ;  /* 0x80000004ff057c10 */ /* 0x000fca000ff1e0ff */
[----:B------:R-:W-:-:S05]  /*a430*/  IMAD.X R4, RZ, RZ, ~R4, P0 ;  /* 0x000000ffff047224 */ /* 0x000fca00000e0e04 */
[----:B------:R-:W-:-:S04]  /*a440*/  SHF.R.S64 R5, R5, 0x1f, R4 ;  /* 0x0000001f05057819 */ /* 0x000fc80000001004 */
[----:B------:R-:W-:-:S04]  /*a450*/  IADD3 R198, P0, PT, R5, R198, RZ ;  /* 0x000000c605c67210 */ /* 0x000fc80007f1e0ff */
[----:B------:R-:W-:-:S09]  /*a460*/  LEA.HI.X.SX32 R199, R4, R199, 0x1, P0 ;  /* 0x000000c704c77211 */ /* 0x000fd200000f0eff */
.L_x_5986:
        /* <DEDUP_REMOVED lines=69> */
.L_x_5984:
[----:B------:R-:W-:Y:S01]  /*a8c0*/  FMNMX3.FTZ R6, R3, R215, R29, !PT ;  /* 0x000000d703067276 */ /* 0x000fe2000781001d */
[----:B------:R-:W2:Y:S01]  /*a8d0*/  LDCU UR4, c[0x0][0x45c] ;  /* 0x00008b80ff0477ac */ /* 0x000ea20008000800 */
[----:B-1----:R-:W-:Y:S02]  /*a8e0*/  FMNMX3.FTZ R4, R132, R7, R217, !PT ;  /* 0x0000000784047276 */ /* 0x002fe400078100d9 */
        /* <DEDUP_REMOVED lines=16> */
[----:B------:R-:W1:Y:S01]  /*a9f0*/  SHFL.BFLY PT, R5, R6, 0x2, 0x1f ;  /* 0x0c401f0006057f89 */ /* 0x000e6200000e0000 */
        /* <DEDUP_REMOVED lines=8> */
[----:B-1----:R-:W-:-:S02]  /*aa80*/  FMNMX.FTZ R5, R6, R5, !PT ;  /* 0x0000000506057209 */ /* 0x002fc40007810000 */
[----:B---3--:R-:W-:-:S03]  /*aa90*/  FMNMX.FTZ R4, R9, R4, !PT ;  /* 0x0000000409047209 */ /* 0x008fc60007810000 */
[----:B------:R-:W1:Y:S04]  /*aaa0*/  SHFL.BFLY PT, R134, R5, 0x1, 0x1f ;  /* 0x0c201f0005867f89 */ /* 0x000e6800000e0000 */
[----:B------:R-:W3:Y:S01]  /*aab0*/  SHFL.BFLY PT, R135, R4, 0x1, 0x1f ;  /* 0x0c201f0004877f89 */ /* 0x000ee200000e0000 */
[----:B-1----:R-:W-:Y:S02]  /*aac0*/  FMNMX.FTZ R134, R5, R134, !PT ;  /* 0x0000008605867209 */ /* 0x002fe40007810000 */
[----:B---3--:R-:W-:-:S03]  /*aad0*/  FMNMX.FTZ R135, R4, R135, !PT ;  /* 0x0000008704877209 */ /* 0x008fc60007810000 */
[C---:B--2---:R-:W-:Y:S01]  /*aae0*/  FMUL.FTZ R164, R134.reuse, UR4 ;  /* 0x0000000486a47c20 */ /* 0x044fe20008410000 */
[----:B------:R-:W-:Y:S02]  /*aaf0*/  FSETP.NEU.FTZ.AND P0, PT, R134, -INF , PT ;  /* 0xff8000008600780b */ /* 0x000fe40003f1d000 */
[C---:B------:R-:W-:Y:S01]  /*ab00*/  FSETP.NEU.FTZ.AND P1, PT, R135.reuse, -INF , PT ;  /* 0xff8000008700780b */ /* 0x040fe20003f3d000 */
[C---:B------:R-:W-:Y:S01]  /*ab10*/  FMUL.FTZ R146, R135.reuse, UR4 ;  /* 0x0000000487927c20 */ /* 0x040fe20008410000 */
[----:B------:R-:W-:Y:S02]  /*ab20*/  FSEL R164, R164, RZ, P0 ;  /* 0x000000ffa4a47208 */ /* 0x000fe40000000000 */
[----:B------:R-:W-:Y:S02]  /*ab30*/  FSEL R5, R135, RZ, P1 ;  /* 0x000000ff87057208 */ /* 0x000fe40000800000 */
[----:B------:R-:W-:Y:S01]  /*ab40*/  FSEL R4, R134, RZ, P0 ;  /* 0x000000ff86047208 */ /* 0x000fe20000000000 */
[--C-:B------:R-:W-:Y:S01]  /*ab50*/  FFMA.FTZ R31, R31, UR4, -R164.reuse ;  /* 0x000000041f1f7c23 */ /* 0x100fe200080108a4 */
[----:B------:R-:W-:Y:S01]  /*ab60*/  FFMA.FTZ R154, R29, UR4, -R164 ;  /* 0x000000041d9a7c23 */ /* 0x000fe200080108a4 */
[----:B------:R-:W-:Y:S01]  /*ab70*/  FADD.FTZ R5, R132, -R5 ;  /* 0x8000000584057221 */ /* 0x000fe20000010000 */
[----:B------:R-:W-:Y:S01]  /*ab80*/  FSEL R146, R146, RZ, P1 ;  /* 0x000000ff92927208 */ /* 0x000fe20000800000 */
[----:B------:R1:W-:Y:S01]  /*ab90*/  MUFU.EX2 R132, R31 ;  /* 0x0000001f00847308 */ /* 0x0003e20000000800 */
[----:B------:R-:W-:Y:S01]  /*aba0*/  FADD.FTZ R4, R3, -R4 ;  /* 0x8000000403047221 */ /* 0x000fe20000010000 */
[----:B------:R-:W-:Y:S01]  /*abb0*/  FMUL.FTZ R159, R5, UR4 ;  /* 0x00000004059f7c20 */ /* 0x000fe20008410000 */
[----:B------:R-:W-:Y:S01]  /*abc0*/  FFMA.FTZ R156, R215, UR4, -R164 ;  /* 0x00000004d79c7c23 */ /* 0x000fe200080108a4 */
[--C-:B------:R-:W-:Y:S01]  /*abd0*/  FFMA.FTZ R160, R7, UR4, -R146.reuse ;  /* 0x0000000407a07c23 */ /* 0x100fe20008010892 */
[----:B------:R-:W-:Y:S01]  /*abe0*/  FMUL.FTZ R157, R4, UR4 ;  /* 0x00000004049d7c20 */ /* 0x000fe20008410000 */
[--C-:B------:R-:W-:Y:S01]  /*abf0*/  FFMA.FTZ R153, R217, UR4, -R146.reuse ;  /* 0x00000004d9997c23 */ /* 0x100fe20008010892 */
[--C-:B------:R-:W-:Y:S01]  /*ac00*/  FFMA.FTZ R158, R219, UR4, -R146.reuse ;  /* 0x00000004db9e7c23 */ /* 0x100fe20008010892 */
[----:B------:R-:W-:Y:S01]  /*ac10*/  FFMA.FTZ R155, R33, UR4, -R146 ;  /* 0x00000004219b7c23 */ /* 0x000fe20008010892 */
[----:B------:R-:W-:Y:S01]  /*ac20*/  FFMA.FTZ R8, R21, UR4, -R164 ;  /* 0x0000000415087c23 */ /* 0x000fe200080108a4 */
[----:B------:R-:W2:Y:S01]  /*ac30*/  MUFU.EX2 R159, R159 ;  /* 0x0000009f009f7308 */ /* 0x000ea20000000800 */
[----:B------:R-:W-:Y:S01]  /*ac40*/  LDSM.16.MT88.4 R20, [R163+0xc000] ;  /* 0x00c00000a314783b */ /* 0x000fe20000004200 */
[--C-:B------:R-:W-:Y:S01]  /*ac50*/  FFMA.FTZ R172, R171, UR4, -R146.reuse ;  /* 0x00000004abac7c23 */ /* 0x100fe20008010892 */
[--C-:B------:R-:W-:Y:S01]  /*ac60*/  FFMA.FTZ R170, R173, UR4, -R146.reuse ;  /* 0x00000004adaa7c23 */ /* 0x100fe20008010892 */
[----:B------:R-:W3:Y:S01]  /*ac70*/  MUFU.EX2 R157, R157 ;  /* 0x0000009d009d7308 */ /* 0x000ee20000000800 */
[----:B-1----:R-:W1:Y:S01]  /*ac80*/  LDSM.16.MT88.4 R28, [R162] ;  /* 0x00000000a21c783b */ /* 0x002e620000004200 */
[--C-:B------:R-:W-:Y:S01]  /*ac90*/  FFMA.FTZ R169, R169, UR4, -R146.reuse ;  /* 0x00000004a9a97c23 */ /* 0x100fe20008010892 */
[----:B------:R-:W-:Y:S01]  /*aca0*/  FFMA.FTZ R167, R213, UR4, -R146 ;  /* 0x00000004d5a77c23 */ /* 0x000fe20008010892 */
[----:B------:R-:W-:Y:S01]  /*acb0*/  MUFU.EX2 R160, R160 ;  /* 0x000000a000a07308 */ /* 0x000fe20000000800 */
[--C-:B------:R-:W-:Y:S01]  /*acc0*/  FFMA.FTZ R173, R139, UR4, -R164.reuse ;  /* 0x000000048bad7c23 */ /* 0x100fe200080108a4 */
[--C-:B------:R-:W-:Y:S01]  /*acd0*/  FFMA.FTZ R174, R137, UR4, -R164.reuse ;  /* 0x0000000489ae7c23 */ /* 0x100fe200080108a4 */
[--C-:B------:R-:W-:Y:S01]  /*ace0*/  FFMA.FTZ R171, R141, UR4, -R164.reuse ;  /* 0x000000048dab7c23 */ /* 0x100fe200080108a4 */
[----:B------:R-:W4:Y:S01]  /*acf0*/  MUFU.EX2 R153, R153 ;  /* 0x0000009900997308 */ /* 0x000f220000000800 */
[----:B------:R-:W-:Y:S01]  /*ad00*/  FFMA.FTZ R176, R143, UR4, -R164 ;  /* 0x000000048fb07c23 */ /* 0x000fe200080108a4 */
[-C--:B--2---:R-:W-:Y:S01]  /*ad10*/  FMUL.FTZ R32, R104, R159.reuse ;  /* 0x0000009f68207220 */ /* 0x084fe20000410000 */
[-C--:B------:R-:W-:Y:S01]  /*ad20*/  FMUL.FTZ R33, R105, R159.reuse ;  /* 0x0000009f69217220 */ /* 0x080fe20000410000 */
[----:B------:R-:W-:Y:S01]  /*ad30*/  MUFU.EX2 R158, R158 ;  /* 0x0000009e009e7308 */ /* 0x000fe20000000800 */
[----:B------:R-:W-:Y:S01]  /*ad40*/  FMUL.FTZ R24, R112, R159 ;  /* 0x0000009f70187220 */ /* 0x000fe20000410000 */
[-C--:B---3--:R-:W-:Y:S01]  /*ad50*/  FMUL.FTZ R34, R106, R157.reuse ;  /* 0x0000009d6a227220 */ /* 0x088fe20000410000 */
[----:B------:R-:W-:Y:S01]  /*ad60*/  FMUL.FTZ R35, R107, R157 ;  /* 0x0000009d6b237220 */ /* 0x000fe20000410000 */
[----:B------:R-:W2:Y:S01]  /*ad70*/  MUFU.EX2 R155, R155 ;  /* 0x0000009b009b7308 */ /* 0x000ea20000000800 */
[----:B------:R-:W-:Y:S01]  /*ad80*/  FMUL.FTZ R25, R113, R159 ;  /* 0x0000009f71197220 */ /* 0x000fe20000410000 */
[-C--:B------:R-:W-:Y:S01]  /*ad90*/  FMUL.FTZ R26, R114, R157.reuse ;  /* 0x0000009d721a7220 */ /* 0x080fe20000410000 */
[----:B------:R-:W-:Y:S01]  /*ada0*/  FMUL.FTZ R27, R115, R157 ;  /* 0x0000009d731b7220 */ /* 0x000fe20000410000 */
[----:B------:R-:W-:Y:S01]  /*adb0*/  MUFU.EX2 R156, R156 ;  /* 0x0000009c009c7308 */ /* 0x000fe20000000800 */
[----:B------:R-:W3:Y:S01]  /*adc0*/  LDSM.16.MT88.4 R104, [R163+0xe000] ;  /* 0x00e00000a368783b */ /* 0x000ee20000004200 */
[----:B----4-:R-:W-:Y:S01]  /*add0*/  F2FP.BF16.F32.PACK_AB R4, R153, R160 ;  /* 0x000000a09904723e */ /* 0x010fe200000010ff */
[-C--:B------:R-:W-:Y:S01]  /*ade0*/  FMUL.FTZ R108, R108, R159.reuse ;  /* 0x0000009f6c6c7220 */ /* 0x080fe20000410000 */
[----:B------:R-:W4:Y:S01]  /*adf0*/  MUFU.EX2 R154, R154 ;  /* 0x0000009a009a7308 */ /* 0x000f220000000800 */
[----:B------:R-:W-:Y:S01]  /*ae00*/  FMUL.FTZ R109, R109, R159 ;  /* 0x0000009f6d6d7220 */ /* 0x000fe20000410000 */
[-C--:B------:R-:W-:Y:S01]  /*ae10*/  FMUL.FTZ R110, R110, R157.reuse ;  /* 0x0000009d6e6e7220 */ /* 0x080fe20000410000 */
[----:B------:R-:W-:Y:S01]  /*ae20*/  FMUL.FTZ R111, R111, R157 ;  /* 0x0000009d6f6f7220 */ /* 0x000fe20000410000 */
[----:B------:R-:W5:Y:S01]  /*ae30*/  MUFU.EX2 R3, R8 ;  /* 0x0000000800037308 */ /* 0x000f620000000800 */
[----:B------:R-:W3:Y:S01]  /*ae40*/  LDSM.16.MT88.4 R112, [R162+0x2000] ;  /* 0x00200000a270783b */ /* 0x000ee20000004200 */
[----:B--2---:R-:W-:Y:S01]  /*ae50*/  F2FP.BF16.F32.PACK_AB R6, R155, R158 ;  /* 0x0000009e9b06723e */ /* 0x004fe200000010ff */
[-C--:B------:R-:W-:Y:S01]  /*ae60*/  FMUL.FTZ R44, R44, R159.reuse ;  /* 0x0000009f2c2c7220 */ /* 0x080fe20000410000 */
[----:B------:R-:W-:Y:S01]  /*ae70*/  FMUL.FTZ R45, R45, R159 ;  /* 0x0000009f2d2d7220 */ /* 0x000fe20000410000 */
[-C--:B------:R-:W-:Y:S01]  /*ae80*/  FMUL.FTZ R46, R46, R157.reuse ;  /* 0x0000009d2e2e7220 */ /* 0x080fe20000410000 */
[----:B------:R-:W-:Y:S01]  /*ae90*/  FMUL.FTZ R47, R47, R157 ;  /* 0x0000009d2f2f7220 */ /* 0x000fe20000410000 */
[-C--:B------:R-:W-:Y:S01]  /*aea0*/  FMUL.FTZ R48, R48, R159.reuse ;  /* 0x0000009f30307220 */ /* 0x080fe20000410000 */
[----:B------:R-:W-:Y:S01]  /*aeb0*/  FMUL.FTZ R49, R49, R159 ;  /* 0x0000009f31317220 */ /* 0x000fe20000410000 */
[-C--:B------:R-:W-:Y:S01]  /*aec0*/  FMUL.FTZ R50, R50, R157.reuse ;  /* 0x0000009d32327220 */ /* 0x080fe20000410000 */
[----:B----4-:R-:W-:Y:S01]  /*aed0*/  F2FP.BF16.F32.PACK_AB R5, R154, R156 ;  /* 0x0000009c9a05723e */ /* 0x010fe200000010ff */
[----:B------:R-:W-:Y:S01]  /*aee0*/  FMUL.FTZ R51, R51, R157 ;  /* 0x0000009d33337220 */ /* 0x000fe20000410000 */
[-C--:B------:R-:W-:Y:S01]  /*aef0*/  FMUL.FTZ R52, R52, R159.reuse ;  /* 0x0000009f34347220 */ /* 0x080fe20000410000 */
[----:B------:R-:W-:Y:S01]  /*af00*/  FMUL.FTZ R53, R53, R159 ;  /* 0x0000009f35357220 */ /* 0x000fe20000410000 */
[----:B-----5:R-:W-:Y:S01]  /*af10*/  F2FP.BF16.F32.PACK_AB R7, R3, R132 ;  /* 0x000000840307723e */ /* 0x020fe200000010ff */
        /* <DEDUP_REMOVED lines=22> */
[C---:B---3--:R-:W-:Y:S01]  /*b080*/  HMMA.16816.F32.BF16 R44, R4.reuse, R104, R44 ;  /* 0x00000068042c723c */ /* 0x048fe2000004182c */
        /* <DEDUP_REMOVED lines=78> */
[----:B------:R-:W-:Y:S01]  /*b570*/  FFMA.FTZ R175, R193, UR4, -R146 ;  /* 0x00000004c1af7c23 */ /* 0x000fe20008010892 */
[C---:B------:R-:W-:Y:S01]  /*b580*/  HMMA.16816.F32.BF16 R32, R4.reuse, R120, R32 ;  /* 0x000000780420723c */ /* 0x040fe20000041820 */
[----:B------:R-:W-:Y:S01]  /*b590*/  LDSM.16.MT88.4 R136, [R161+0x800] ;  /* 0x00080000a188783b */ /* 0x000fe20000004200 */
[----:B------:R-:W2:Y:S01]  /*b5a0*/  MUFU.EX2 R174, R174 ;  /* 0x000000ae00ae7308 */ /* 0x000ea20000000800 */
        /* <DEDUP_REMOVED lines=10> */
[--C-:B------:R-:W-:Y:S01]  /*b650*/  FFMA.FTZ R190, R144, UR4, -R146.reuse ;  /* 0x0000000490be7c23 */ /* 0x100fe20008010892 */
[----:B------:R-:W-:Y:S01]  /*b660*/  MUFU.EX2 R178, R178 ;  /* 0x000000b200b27308 */ /* 0x000fe20000000800 */
[--C-:B------:R-:W-:Y:S01]  /*b670*/  FFMA.FTZ R193, R148, UR4, -R146.reuse ;  /* 0x0000000494c17c23 */ /* 0x100fe20008010892 */
[C---:B---3--:R-:W-:Y:S01]  /*b680*/  HMMA.16816.F32.BF16 R76, R4.reuse, R112, R76 ;  /* 0x00000070044c723c */ /* 0x048fe2000004184c */
[----:B------:R-:W-:Y:S01]  /*b690*/  FFMA.FTZ R192, R149, UR4, -R146 ;  /* 0x0000000495c07c23 */ /* 0x000fe20008010892 */
[----:B------:R-:W3:Y:S01]  /*b6a0*/  MUFU.EX2 R175, R175 ;  /* 0x000000af00af7308 */ /* 0x000ee20000000800 */
[--C-:B------:R-:W-:Y:S01]  /*b6b0*/  FFMA.FTZ R202, R145, UR4, -R164.reuse ;  /* 0x0000000491ca7c23 */ /* 0x100fe200080108a4 */
[--C-:B------:R-:W-:Y:S01]  /*b6c0*/  FFMA.FTZ R203, R147, UR4, -R164.reuse ;  /* 0x0000000493cb7c23 */ /* 0x100fe200080108a4 */
[--C-:B------:R-:W-:Y:S01]  /*b6d0*/  FFMA.FTZ R152, R152, UR4, -R164.reuse ;  /* 0x0000000498987c23 */ /* 0x100fe200080108a4 */
[----:B------:R-:W-:Y:S01]  /*b6e0*/  MUFU.EX2 R180, R180 ;  /* 0x000000b400b47308 */ /* 0x000fe20000000800 */
[----:B------:R-:W-:Y:S01]  /*b6f0*/  FFMA.FTZ R165, R165, UR4, -R164 ;  /* 0x00000004a5a57c23 */ /* 0x000fe200080108a4 */
[C---:B------:R-:W-:Y:S01]  /*b700*/  HMMA.16816.F32.BF16 R80, R4.reuse, R114, R80 ;  /* 0x000000720450723c */ /* 0x040fe20000041850 */
[----:B------:R-:W-:Y:S01]  /*b710*/  LDSM.16.MT88.4 R112, [R163+0xc800] ;  /* 0x00c80000a370783b */ /* 0x000fe20000004200 */
[----:B------:R-:W-:Y:S01]  /*b720*/  MUFU.EX2 R188, R188 ;  /* 0x000000bc00bc7308 */ /* 0x000fe20000000800 */
[----:B------:R-:W-:Y:S01]  /*b730*/  FFMA.FTZ R160, R211, R159, R160 ;  /* 0x0000009fd3a07223 */ /* 0x000fe200000100a0 */
[----:B------:R-:W-:Y:S01]  /*b740*/  PLOP3.LUT P1, PT, PT, PT, UP0, 0x80, 0x8 ;  /* 0x000000000008781c */ /* 0x000fe20003f2f008 */
[----:B------:R-:W-:Y:S01]  /*b750*/  LDSM.16.MT88.4 R148, [R166+0xf800] ;  /* 0x00f80000a694783b */ /* 0x000fe20000004200 */
[----:B------:R-:W-:Y:S01]  /*b760*/  MUFU.EX2 R182, R182 ;  /* 0x000000b600b67308 */ /* 0x000fe20000000800 */
[----:B------:R-:W-:Y:S01]  /*b770*/  FADD.FTZ R153, R153, R160 ;  /* 0x000000a099997221 */ /* 0x000fe20000010000 */
[----:B-1----:R-:W-:Y:S01]  /*b780*/  HMMA.16816.F32.BF16 R84, R4, R108, R84 ;  /* 0x0000006c0454723c */ /* 0x002fe20000041854 */
[----:B------:R-:W-:Y:S01]  /*b790*/  LDSM.16.MT88.4 R144, [R166+0x11800] ;  /* 0x01180000a690783b */ /* 0x000fe20000004200 */
[----:B------:R-:W-:Y:S01]  /*b7a0*/  MUFU.EX2 R189, R189 ;  /* 0x000000bd00bd7308 */ /* 0x000fe20000000800 */
[----:B------:R-:W-:Y:S01]  /*b7b0*/  FADD.FTZ R158, R158, R153 ;  /* 0x000000999e9e7221 */ /* 0x000fe20000010000 */
[----:B------:R-:W-:-:S02]  /*b7c0*/  PLOP3.LUT P0, PT, PT, PT, UP0, 0x80, 0x8 ;  /* 0x000000000008781c */ /* 0x000fc40003f0f008 */
[----:B------:R-:W-:Y:S01]  /*b7d0*/  MUFU.EX2 R191, R191 ;  /* 0x000000bf00bf7308 */ /* 0x000fe20000000800 */
[----:B------:R-:W-:Y:S01]  /*b7e0*/  FADD.FTZ R158, R155, R158 ;  /* 0x0000009e9b9e7221 */ /* 0x000fe20000010000 */
[C---:B------:R-:W-:Y:S01]  /*b7f0*/  HMMA.16816.F32.BF16 R88, R4.reuse, R110, R88 ;  /* 0x0000006e0458723c */ /* 0x040fe20000041858 */
[----:B------:R-:W1:Y:S01]  /*b800*/  LDSM.16.MT88.4 R108, [R166+0xc800] ;  /* 0x00c80000a66c783b */ /* 0x000e620000004200 */
[----:B------:R-:W-:Y:S04]  /*b810*/  MUFU.EX2 R190, R190 ;  /* 0x000000be00be7308 */ /* 0x000fe80000000800 */
[----:B------:R-:W-:Y:S02]  /*b820*/  MUFU.EX2 R193, R193 ;  /* 0x000000c100c17308 */ /* 0x000fe40000000800 */
[C---:B------:R-:W-:Y:S02]  /*b830*/  HMMA.16816.F32.BF16 R8, R4.reuse, R12, R8 ;  /* 0x0000000c0408723c */ /* 0x040fe40000041808 */
[----:B------:R-:W-:Y:S04]  /*b840*/  MUFU.EX2 R192, R192 ;  /* 0x000000c000c07308 */ /* 0x000fe80000000800 */
[----:B------:R-:W-:Y:S02]  /*b850*/  MUFU.EX2 R202, R202 ;  /* 0x000000ca00ca7308 */ /* 0x000fe40000000800 */
[C---:B------:R-:W-:Y:S01]  /*b860*/  HMMA.16816.F32.BF16 R12, R4.reuse, R14, R124 ;  /* 0x0000000e040c723c */ /* 0x040fe2000004187c */
[----:B------:R-:W3:Y:S01]  /*b870*/  LDSM.16.MT88.4 R124, [R162+0x2800] ;  /* 0x00280000a27c783b */ /* 0x000ee20000004200 */
[----:B------:R-:W-:Y:S04]  /*b880*/  MUFU.EX2 R203, R203 ;  /* 0x000000cb00cb7308 */ /* 0x000fe80000000800 */
[----:B------:R-:W-:Y:S02]  /*b890*/  MUFU.EX2 R152, R152 ;  /* 0x0000009800987308 */ /* 0x000fe40000000800 */
[C---:B----4-:R-:W-:Y:S02]  /*b8a0*/  HMMA.16816.F32.BF16 R36, R4.reuse, R116, R36 ;  /* 0x000000740424723c */ /* 0x050fe40000041824 */
[----:B------:R-:W-:Y:S06]  /*b8b0*/  MUFU.EX2 R165, R165 ;  /* 0x000000a500a57308 */ /* 0x000fec0000000800 */
        /* <DEDUP_REMOVED lines=38> */
[----:B------:R-:W-:-:S02]  /*bb20*/  FFMA.FTZ R104, R177, UR4, -R164 ;  /* 0x00000004b1687c23 */ /* 0x000fc400080108a4 */
[----:B------:R-:W-:Y:S04]  /*bb30*/  MUFU.EX2 R177, R207 ;  /* 0x000000cf00b17308 */ /* 0x000fe80000000800 */
[----:B------:R2:W3:Y:S01]  /*bb40*/  MUFU.EX2 R179, R104 ;  /* 0x0000006800b37308 */ /* 0x0004e20000000800 */
[C---:B------:R-:W-:Y:S08]  /*bb50*/  HMMA.16816.F32.BF16 R72, R96.reuse, R106, R72 ;  /* 0x0000006a6048723c */ /* 0x040ff00000041848 */
[C---:B-1----:R-:W-:Y:S01]  /*bb60*/  HMMA.16816.F32.BF16 R76, R96.reuse, R108, R76 ;  /* 0x0000006c604c723c */ /* 0x042fe2000004184c */
[----:B--2---:R-:W-:Y:S07]  /*bb70*/  LDSM.16.MT88.4 R104, [R166+0x11000] ;  /* 0x01100000a668783b */ /* 0x004fee0000004200 */
[C---:B------:R-:W-:Y:S01]  /*bb80*/  HMMA.16816.F32.BF16 R80, R96.reuse, R110, R80 ;  /* 0x0000006e6050723c */ /* 0x040fe20000041850 */
[----:B------:R-:W1:Y:S07]  /*bb90*/  LDSM.16.MT88.4 R108, [R166+0xd000] ;  /* 0x00d00000a66c783b */ /* 0x000e6e0000004200 */
[C---:B-----5:R-:W-:Y:S08]  /*bba0*/  HMMA.16816.F32.BF16 R84, R96.reuse, R112, R84 ;  /* 0x000000706054723c */ /* 0x060ff00000041854 */
[C---:B------:R-:W-:Y:S01]  /*bbb0*/  HMMA.16816.F32.BF16 R88, R96.reuse, R114, R88 ;  /* 0x000000726058723c */ /* 0x040fe20000041858 */
[----:B------:R-:W2:Y:S07]  /*bbc0*/  LDSM.16.MT88.4 R112, [R163+0xd000] ;  /* 0x00d00000a370783b */ /* 0x000eae0000004200 */
[C---:B------:R-:W-:Y:S08]  /*bbd0*/  HMMA.16816.F32.BF16 R92, R96.reuse, R120, R92 ;  /* 0x00000078605c723c */ /* 0x040ff0000004185c */
[----:B------:R-:W-:Y:S01]  /*bbe0*/  HMMA.16816.F32.BF16 R96, R96, R122, R4 ;  /* 0x0000007a6060723c */ /* 0x000fe20000041804 */
[----:B------:R-:W4:Y:S01]  /*bbf0*/  LDSM.16.MT88.4 R120, [R163+0xf000] ;  /* 0x00f00000a378783b */ /* 0x000f220000004200 */
[----:B------:R-:W-:Y:S01]  /*bc00*/  F2FP.BF16.F32.PACK_AB R4, R175, R178 ;  /* 0x000000b2af04723e */ /* 0x000fe200000010ff */
[----:B------:R-:W-:Y:S01]  /*bc10*/  FADD.FTZ R178, R178, R167 ;  /* 0x000000a7b2b27221 */ /* 0x000fe20000010000 */
[----:B---3--:R-:W-:-:S02]  /*bc20*/  F2FP.BF16.F32.PACK_AB R5, R188, R179 ;  /* 0x000000b3bc05723e */ /* 0x008fc400000010ff */
[----:B------:R-:W-:Y:S01]  /*bc30*/  F2FP.BF16.F32.PACK_AB R6, R177, R180 ;  /* 0x000000b4b106723e */ /* 0x000fe200000010ff */
[----:B------:R-:W-:Y:S01]  /*bc40*/  FADD.FTZ R175, R175, R178 ;  /* 0x000000b2afaf7221 */ /* 0x000fe20000010000 */
[----:B------:R-:W-:-:S03]  /*bc50*/  F2FP.BF16.F32.PACK_AB R7, R189, R182 ;  /* 0x000000b6bd07723e */ /* 0x000fc600000010ff */
[----:B------:R-:W-:-:S04]  /*bc60*/  FADD.FTZ R180, R180, R175 ;  /* 0x000000afb4b47221 */ /* 0x000fc80000010000 */
[----:B-1----:R-:W-:Y:S01]  /*bc70*/  HMMA.16816.F32.BF16 R8, R4, R108, R8 ;  /* 0x0000006c0408723c */ /* 0x002fe20000041808 */
[----:B------:R-:W-:-:S07]  /*bc80*/  FADD.FTZ R180, R177, R180 ;  /* 0x000000b4b1b47221 */ /* 0x000fce0000010000 */
[C---:B------:R-:W-:Y:S01]  /*bc90*/  HMMA.16816.F32.BF16 R12, R4.reuse, R110, R12 ;  /* 0x0000006e040c723c */ /* 0x040fe2000004180c */
[----:B------:R-:W1:Y:S07]  /*bca0*/  LDSM.16.MT88.4 R108, [R163+0x11000] ;  /* 0x01100000a36c783b */ /* 0x000e6e0000004200 */
[C---:B--2---:R-:W-:Y:S08]  /*bcb0*/  HMMA.16816.F32.BF16 R16, R4.reuse, R112, R16 ;  /* 0x000000700410723c */ /* 0x044ff00000041810 */
[C---:B------:R-:W-:Y:S01]  /*bcc0*/  HMMA.16816.F32.BF16 R20, R4.reuse, R114, R20 ;  /* 0x000000720414723c */ /* 0x040fe20000041814 */
[----:B------:R-:W2:Y:S07]  /*bcd0*/  LDSM.16.MT88.4 R112, [R162+0x5000] ;  /* 0x00500000a270783b */ /* 0x000eae0000004200 */
[C---:B----4-:R-:W-:Y:S08]  /*bce0*/  HMMA.16816.F32.BF16 R44, R4.reuse, R120, R44 ;  /* 0x00000078042c723c */ /* 0x050ff0000004182c */
        /* <DEDUP_REMOVED lines=15> */
[C---:B------:R-:W-:Y:S08]  /*bde0*/  HMMA.16816.F32.BF16 R40, R4.reuse, R130, R40 ;  /* 0x000000820428723c */ /* 0x040ff00000041828 */
        /* <DEDUP_REMOVED lines=8> */
[----:B------:R-:W-:Y:S07]  /*be70*/  LDSM.16.MT88.4 R112, [R163+0xf800] ;  /* 0x00f80000a370783b */ /* 0x000fee0000004200 */
[C---:B---3--:R-:W-:Y:S08]  /*be80*/  HMMA.16816.F32.BF16 R92, R4.reuse, R120, R92 ;  /* 0x00000078045c723c */ /* 0x048ff0000004185c */
[----:B------:R-:W-:Y:S01]  /*be90*/  HMMA.16816.F32.BF16 R96, R4, R122, R96 ;  /* 0x0000007a0460723c */ /* 0x000fe20000041860 */
[----:B------:R-:W-:Y:S01]  /*bea0*/  F2FP.BF16.F32.PACK_AB R4, R190, R191 ;  /* 0x000000bfbe04723e */ /* 0x000fe200000010ff */
[----:B------:R-:W-:Y:S01]  /*beb0*/  FADD.FTZ R191, R191, R180 ;  /* 0x000000b4bfbf7221 */ /* 0x000fe20000010000 */
[----:B------:R-:W-:-:S02]  /*bec0*/  F2FP.BF16.F32.PACK_AB R5, R203, R202 ;  /* 0x000000cacb05723e */ /* 0x000fc400000010ff */
[----:B------:R-:W-:Y:S01]  /*bed0*/  F2FP.BF16.F32.PACK_AB R6, R192, R193 ;  /* 0x000000c1c006723e */ /* 0x000fe200000010ff */
[----:B------:R-:W-:Y:S01]  /*bee0*/  FADD.FTZ R190, R190, R191 ;  /* 0x000000bfbebe7221 */ /* 0x000fe20000010000 */
[----:B------:R-:W-:-:S03]  /*bef0*/  F2FP.BF16.F32.PACK_AB R7, R165, R152 ;  /* 0x00000098a507723e */ /* 0x000fc600000010ff */
[----:B------:R-:W-:-:S04]  /*bf00*/  FADD.FTZ R193, R193, R190 ;  /* 0x000000bec1c17221 */ /* 0x000fc80000010000 */
[----:B----4-:R-:W-:Y:S01]  /*bf10*/  HMMA.16816.F32.BF16 R128, R4, R124, R8 ;  /* 0x0000007c0480723c */ /* 0x010fe20000041808 */
[----:B------:R-:W1:Y:S01]  /*bf20*/  LDSM.16.MT88.4 R8, [R161+0x1800] ;  /* 0x00180000a108783b */ /* 0x000e620000004200 */
[----:B------:R-:W-:-:S06]  /*bf30*/  FADD.FTZ R211, R192, R193 ;  /* 0x000000c1c0d37221 */ /* 0x000fcc0000010000 */
[C---:B-----5:R-:W-:Y:S01]  /*bf40*/  HMMA.16816.F32.BF16 R120, R4.reuse, R116, R16 ;  /* 0x000000740478723c */ /* 0x060fe20000041810 */
[----:B------:R-:W-:Y:S07]  /*bf50*/  LDSM.16.MT88.4 R16, [R161+0x5800] ;  /* 0x00580000a110783b */ /* 0x000fee0000004200 */
[----:B------:R-:W-:Y:S01]  /*bf60*/  HMMA.16816.F32.BF16 R116, R4, R118, R20 ;  /* 0x000000760474723c */ /* 0x000fe20000041814 */
[----:B------:R-:W-:-:S04]  /*bf70*/  FFMA.FTZ R21, R209, R157, R156 ;  /* 0x0000009dd1157223 */ /* 0x000fc8000001009c */
[----:B------:R-:W-:-:S03]  /*bf80*/  FADD.FTZ R21, R154, R21 ;  /* 0x000000159a157221 */ /* 0x000fc60000010000 */
[C---:B------:R-:W-:Y:S01]  /*bf90*/  HMMA.16816.F32.BF16 R124, R4.reuse, R126, R12 ;  /* 0x0000007e047c723c */ /* 0x040fe2000004180c */
[----:B------:R-:W2:Y:S07]  /*bfa0*/  LDSM.16.MT88.4 R12, [R161+0x3800] ;  /* 0x00380000a10c783b */ /* 0x000eae0000004200 */
[C---:B------:R-:W-:Y:S08]  /*bfb0*/  HMMA.16816.F32.BF16 R84, R4.reuse, R104, R84 ;  /* 0x000000680454723c */ /* 0x040ff00000041854 */
[C---:B------:R-:W-:Y:S08]  /*bfc0*/  HMMA.16816.F32.BF16 R88, R4.reuse, R106, R88 ;  /* 0x0000006a0458723c */ /* 0x040ff00000041858 */
[----:B-1----:R-:W-:Y:S01]  /*bfd0*/  HMMA.16816.F32.BF16 R104, R4, R8, R32 ;  /* 0x000000080468723c */ /* 0x002fe20000041820 */
[----:B------:R-:W-:Y:S01]  /*bfe0*/  FADD.FTZ R8, R132, R21 ;  /* 0x0000001584087221 */ /* 0x000fe20000010000 */
[----:B------:R-:W-:-:S02]  /*bff0*/  MOV R132, R135 ;  /* 0x0000008700847202 */ /* 0x000fc40000000f00 */
        /* <DEDUP_REMOVED lines=32> */
[----:B------:R-:W-:Y:S01]  /*c200*/  HMMA.16816.F32.BF16 R96, R4, R18, R96 ;  /* 0x000000120460723c */ /* 0x000fe20000041860 */
[----:B------:R-:W-:-:S04]  /*c210*/  NOP ;  /* 0x0000000000007918 */ /* 0x000fc80000000000 */
[----:B------:R-:W-:-:S15]  /*c220*/  BRA.U UP0, `(.L_x_5987) ;  /* 0x0000000100047547 */ /* 0x000fde000b800000 */
.L_x_5981:
[----:B------:R-:W-:-:S12]  /*c230*/  UIADD3 UR13, UPT, UPT, UR23, -0x1, URZ ;  /* 0xffffffff170d7890 */ /* 0x000fd8000fffe0ff */
.L_x_5987:
[----:B------:R-:W-:Y:S01]  /*c240*/  UISETP.GE.AND UP0, UPT, UR13, UR14, UPT ;  /* 0x0000000e0d00728c */ /* 0x000fe2000bf06270 */
[----:B------:R-:W-:-:S08]  /*c250*/  MOV R180, 0x40 ;  /* 0x0000004000b47802 */ /* 0x000fd00000000f00 */
[----:B------:R-:W-:Y:S05]  /*c260*/  BRA.U !UP0, `(.L_x_5988) ;  /* 0x0000004908007547 */ /* 0x000fea000b800000 */
[----:B------:R-:W1:Y:S01]  /*c270*/  LDCU.64 UR4, c[0x0][0x4e0] ;  /* 0x00009c00ff0477ac */ /* 0x000e620008000a00 */
[----:B------:R-:W2:Y:S01]  /*c280*/  S2UR UR8, SR_CgaCtaId ;  /* 0x00000000000879c3 */ /* 0x000ea20000008800 */
[----:B------:R-:W-:Y:S01]  /*c290*/  LOP3.LUT R182, R2, R181, RZ, 0x3c, !PT ;  /* 0x000000b502b67212 */ /* 0x000fe200078e3cff */
[----:B------:R-:W-:Y:S01]  /*c2a0*/  IMAD.MOV.U32 R181, RZ, RZ, 0x20 ;  /* 0x00000020ffb57424 */ /* 0x000fe200078e00ff */
[----:B------:R-:W-:Y:S01]  /*c2b0*/  USHF.L.U32 UR17, UR13, 0x6, URZ ;  /* 0x000000060d117899 */ /* 0x000fe200080006ff */
[----:B------:R-:W-:Y:S01]  /*c2c0*/  IADD3 R206, PT, PT, R0, UR19, R133 ;  /* 0x0000001300ce7c10 */ /* 0x000fe2000fffe085 */
[----:B------:R-:W-:Y:S01]  /*c2d0*/  IMAD.MOV.U32 R2, RZ, RZ, R3 ;  /* 0x000000ffff027224 */ /* 0x000fe200078e0003 */
[----:B------:R-:W-:Y:S01]  /*c2e0*/  LOP3.LUT R182, R182, 0x200, R187, 0xf8, !PT ;  /* 0x00000200b6b67812 */ /* 0x000fe200078ef8bb */
[----:B------:R-:W-:Y:S01]  /*c2f0*/  IMAD.MOV.U32 R0, RZ, RZ, R132 ;  /* 0x000000ffff007224 */ /* 0x000fe200078e0084 */
[----:B------:R-:W3:Y:S01]  /*c300*/  S2UR UR18, SR_CgaCtaId ;  /* 0x00000000001279c3 */ /* 0x000ee20000008800 */
[----:B------:R-:W-:Y:S01]  /*c310*/  LOP3.LUT R5, R168, UR17, RZ, 0xfc, !PT ;  /* 0x00000011a8057c12 */ /* 0x000fe2000f8efcff */
[----:B------:R-:W-:Y:S01]  /*c320*/  IMAD.U32 R203, RZ, RZ, UR17 ;  /* 0x00000011ffcb7e24 */ /* 0x000fe2000f8e00ff */
[----:B------:R-:W-:Y:S01]  /*c330*/  SEL R181, R181, 0xffffffe0, !P6 ;  /* 0xffffffe0b5b57807 */ /* 0x000fe20007000000 */
[----:B------:R-:W-:Y:S01]  /*c340*/  IMAD.MOV.U32 R202, RZ, RZ, RZ ;  /* 0x000000ffffca7224 */ /* 0x000fe200078e00ff */
[----:B------:R-:W-:Y:S01]  /*c350*/  IADD3 R206, PT, PT, R206, -UR16, -R5 ;  /* 0x80000010cece7c10 */ /* 0x000fe2000fffe805 */
[----:B------:R-:W-:Y:S01]  /*c360*/  UMOV UR19, 0x400 ;  /* 0x0000040000137882 */ /* 0x000fe20000000000 */
[----:B------:R-:W-:Y:S01]  /*c370*/  LOP3.LUT R203, R203, 0x20, R168, 0xfe, !PT ;  /* 0x00000020cbcb7812 */ /* 0x000fe200078efea8 */
[----:B------:R-:W-:-:S02]  /*c380*/  UIADD3 UR13, UPT, UPT, UR13, 0x1, URZ ;  /* 0x000000010d0d7890 */ /* 0x000fc4000fffe0ff */
[----:B-1----:R-:W-:Y:S01]  /*c390*/  UISETP.NE.U32.AND UP0, UPT, UR4, URZ, UPT ;  /* 0x000000ff0400728c */ /* 0x002fe2000bf05070 */
[----:B------:R-:W-:Y:S01]  /*c3a0*/  VIADD R206, R206, 0x8 ;  /* 0x00000008cece7836 */ /* 0x000fe20000000000 */
[----:B------:R-:W1:Y:S02]  /*c3b0*/  LDCU UR11, c[0x0][0x440] ;  /* 0x00008800ff0b77ac */ /* 0x000e640008000800 */
[----:B------:R-:W-:Y:S01]  /*c3c0*/  UISETP.NE.AND.EX UP0, UPT, UR5, URZ, UPT, UP0 ;  /* 0x000000ff0500728c */ /* 0x000fe2000bf05300 */
[----:B------:R-:W4:Y:S02]  /*c3d0*/  LDCU UR4, c[0x0][0x45c] ;  /* 0x00008b80ff0477ac */ /* 0x000f240008000800 */
[----:B------:R-:W-:-:S03]  /*c3e0*/  UMOV UR5, 0x400 ;  /* 0x0000040000057882 */ /* 0x000fc60000000000 */
[----:B------:R-:W-:Y:S01]  /*c3f0*/  PLOP3.LUT P3, PT, PT, PT, UP0, 0x80, 0x8 ;  /* 0x000000000008781c */ /* 0x000fe20003f6f008 */
[----:B--2---:R-:W-:Y:S01]  /*c400*/  ULEA UR5, UR8, UR5, 0x18 ;  /* 0x0000000508057291 */ /* 0x004fe2000f8ec0ff */
[----:B------:R-:W2:Y:S05]  /*c410*/  LDCU.64 UR6, c[0x0][0x3a0] ;  /* 0x00007400ff0677ac */ /* 0x000eaa0008000a00 */
[----:B------:R-:W-:Y:S01]  /*c420*/  LEA R182, R182, UR5, 0x1 ;  /* 0x00000005b6b67c11 */ /* 0x000fe2000f8e08ff */
[----:B------:R-:W1:Y:S04]  /*c430*/  LDCU.64 UR8, c[0x0][0x3a8] ;  /* 0x00007500ff0877ac */ /* 0x000e680008000a00 */
[----:B------:R-:W-:Y:S01]  /*c440*/  IMAD.IADD R181, R181, 0x1, R182 ;  /* 0x00000001b5b57824 */ /* 0x000fe200078e02b6 */
[----:B------:R-:W-:Y:S01]  /*c450*/  UIADD3 UR17, UPT, UPT, UR17, 0x40, URZ ;  /* 0x0000004011117890 */ /* 0x000fe2000fffe0ff */
[C---:B------:R-:W-:Y:S01]  /*c460*/  VIADD R208, R182.reuse, 0xc000 ;  /* 0x0000c000b6d07836 */ /* 0x040fe20000000000 */
[----:B---3--:R-:W-:Y:S01]  /*c470*/  ULEA UR5, UR18, UR19, 0x18 ;  /* 0x0000001312057291 */ /* 0x008fe2000f8ec0ff */
[----:B----4-:R-:W-:-:S11]  /*c480*/  VIADD R207, R182, 0xc040 ;  /* 0x0000c040b6cf7836 */ /* 0x010fd60000000000 */
.L_x_5992:
[----:B------:R-:W-:Y:S01]  /*c490*/  @!P3 IADD3 R9, P0, PT, RZ, -R202, RZ ;  /* 0x800000caff09b210 */ /* 0x000fe20007f1e0ff */
[----:B------:R-:W3:Y:S01]  /*c4a0*/  S2R R185, SR_TID.X ;  /* 0x0000000000b97919 */ /* 0x000ee20000002100 */
[----:B------:R-:W4:Y:S01]  /*c4b0*/  @!P3 LDC R168, c[0x0][0x3c0] ;  /* 0x0000f000ffa8bb82 */ /* 0x000f220000000800 */
[----:B------:R-:W-:Y:S07]  /*c4c0*/  DEPBAR.LE SB0, 0x0 ;  /* 0x000080000000791a */ /* 0x000fee0000000000 */
[----:B------:R-:W1:Y:S08]  /*c4d0*/  LDC R171, c[0x0][0x3c4] ;  /* 0x0000f100ffab7b82 */ /* 0x000e700000000800 */
[----:B------:R-:W-:Y:S01]  /*c4e0*/  BAR.SYNC.DEFER_BLOCKING 0x0 ;  /* 0x0000000000007b1d */ /* 0x000fe20000010000 */
[----:B---3--:R-:W-:Y:S01]  /*c4f0*/  SHF.R.U32.HI R186, RZ, 0x1, R185 ;  /* 0x00000001ffba7819 */ /* 0x008fe200000116b9 */
[C---:B------:R-:W-:Y:S01]  /*c500*/  IMAD.SHL.U32 R8, R185.reuse, 0x20, RZ ;  /* 0x00000020b9087824 */ /* 0x040fe200078e00ff */
[C---:B------:R-:W-:Y:S01]  /*c510*/  LOP3.LUT R12, R185.reuse, 0x38, RZ, 0xc0, !PT ;  /* 0x00000038b90c7812 */ /* 0x040fe200078ec0ff */
[C---:B------:R-:W-:Y:S01]  /*c520*/  IMAD.SHL.U32 R7, R185.reuse, 0x8, RZ ;  /* 0x00000008b9077824 */ /* 0x040fe200078e00ff */
[----:B------:R-:W-:Y:S01]  /*c530*/  LOP3.LUT R3, R186, 0x8, RZ, 0xc0, !PT ;  /* 0x00000008ba037812 */ /* 0x000fe200078ec0ff */
[----:B------:R-:W-:Y:S01]  /*c540*/  IMAD.SHL.U32 R5, R185, 0x40, RZ ;  /* 0x00000040b9057824 */ /* 0x000fe200078e00ff */
[----:B------:R-:W-:Y:S01]  /*c550*/  LOP3.LUT R184, R8, 0x7c00, RZ, 0xc0, !PT ;  /* 0x00007c0008b87812 */ /* 0x000fe200078ec0ff */
[----:B----4-:R-:W-:Y:S01]  /*c560*/  @!P3 IMAD.SHL.U32 R10, R168, 0x40, RZ ;  /* 0x00000040a80ab824 */ /* 0x010fe200078e00ff */
[----:B------:R-:W-:Y:S02]  /*c570*/  LOP3.LUT R8, R7, 0x38, RZ, 0xc0, !PT ;  /* 0x0000003807087812 */ /* 0x000fe400078ec0ff */
[----:B------:R-:W-:Y:S01]  /*c580*/  LOP3.LUT R6, R5, 0x1c0, RZ, 0xc0, !PT ;  /* 0x000001c005067812 */ /* 0x000fe200078ec0ff */
[----:B------:R-:W-:Y:S01]  /*c590*/  @!P3 IMAD.X R10, RZ, RZ, ~R10, P0 ;  /* 0x000000ffff0ab224 */ /* 0x000fe200000e0e0a */
[----:B------:R-:W-:Y:S02]  /*c5a0*/  LOP3.LUT R11, R8, 0x40, RZ, 0xfc, !PT ;  /* 0x00000040080b7812 */ /* 0x000fe400078efcff */
[----:B------:R-:W-:Y:S02]  /*c5b0*/  LOP3.LUT R6, R6, 0x38, R7, 0xf8, !PT ;  /* 0x0000003806067812 */ /* 0x000fe400078ef807 */
[----:B------:R-:W-:Y:S02]  /*c5c0*/  LOP3.LUT R4, R184, 0x200, R5, 0xf8, !PT ;  /* 0x00000200b8047812 */ /* 0x000fe400078ef805 */
[----:B------:R-:W-:Y:S02]  /*c5d0*/  LOP3.LUT R12, R12, 0x1f8, R7, 0x78, !PT ;  /* 0x000001f80c0c7812 */ /* 0x000fe400078e7807 */
[----:B------:R-:W-:Y:S02]  /*c5e0*/  @!P3 SHF.R.S64 R9, R9, 0x1f, R10 ;  /* 0x0000001f0909b819 */ /* 0x000fe4000000100a */
[----:B-1----:R-:W-:Y:S02]  /*c5f0*/  ISETP.GE.AND P4, PT, R11, UR11, PT ;  /* 0x0000000b0b007c0c */ /* 0x002fe4000bf86270 */
        /* <DEDUP_REMOVED lines=69> */
[----:B------:R-:W-:Y:S01]  /*ca50*/  IMAD.WIDE.U32 R10, R7, UR8, R10 ;  /* 0x00000008070a7c25 */ /* 0x000fe2000f8e000a */
[----:B------:R-:W-:Y:S02]  /*ca60*/  SHF.R.S32.HI R5, RZ, 0x1f, R7 ;  /* 0x0000001fff057819 */ /* 0x000fe40000011407 */
[C---:B------:R-:W-:Y:S03]  /*ca70*/  LEA R200, P0, R10.reuse, R8, 0x1 ;  /* 0x000000080ac87211 */ /* 0x040fe600078008ff */
[----:B------:R-:W-:Y:S04]  /*ca80*/  IMAD R4, R5, UR8, RZ ;  /* 0x0000000805047c24 */ /* 0x000fe8000f8e02ff */
[----:B------:R-:W-:Y:S04]  /*ca90*/  IMAD R4, R7, UR9, R4 ;  /* 0x0000000907047c24 */ /* 0x000fe8000f8e0204 */
[----:B------:R-:W-:Y:S05]  /*caa0*/  IMAD.IADD R4, R11, 0x1, R4 ;  /* 0x000000010b047824 */ /* 0x000fea00078e0204 */
[----:B------:R-:W-:Y:S07]  /*cab0*/  LEA.HI.X R201, R10, R9, R4, 0x1, P0 ;  /* 0x000000090ac97211 */ /* 0x000fee00000f0c04 */
.L_x_5989:
        /* <DEDUP_REMOVED lines=21> */
[----:B------:R-:W-:Y:S01]  /*cc10*/  UISETP.GT.AND UP0, UPT, UR13, UR14, UPT ;  /* 0x0000000e0d00728c */ /* 0x000fe2000bf04270 */
        /* <DEDUP_REMOVED lines=12> */
[----:B------:R-:W-:Y:S02]  /*cce0*/  @!P5 LDGSTS.E.BYPASS.LTC128B.128 [R213+0xc800], desc[UR20][R174.64] ;  /* 0x0c800000aed5dfae */ /* 0x000fe4000b981a14 */
        /* <DEDUP_REMOVED lines=286> */
.L_x_5991:
        /* <DEDUP_REMOVED lines=69> */
.L_x_5990:
[C---:B------:R-:W-:Y:S01]  /*e320*/  VIADD R134, R206.reuse, 0xfffffff7 ;  /* 0xfffffff7ce867836 */ /* 0x040fe20000000000 */
[C---:B-1----:R-:W-:Y:S01]  /*e330*/  IADD3 R133, PT, PT, R206.reuse, -0x8, RZ ;  /* 0xfffffff8ce857810 */ /* 0x042fe20007ffe0ff */
[C---:B------:R-:W-:Y:S01]  /*e340*/  VIADD R132, R203.reuse, 0xffffffe0 ;  /* 0xffffffe0cb847836 */ /* 0x040fe20000000000 */
[----:B------:R-:W-:Y:S01]  /*e350*/  IABS R3, R206 ;  /* 0x000000ce00037213 */ /* 0x000fe20000000000 */
[----:B------:R-:W-:Y:S01]  /*e360*/  VIADD R136, R206, 0xffffffff ;  /* 0xffffffffce887836 */ /* 0x000fe20000000000 */
        /* <DEDUP_REMOVED lines=15> */
[----:B------:R-:W-:Y:S01]  /*e460*/  VIADD R133, R206, 0xffffffe8 ;  /* 0xffffffe8ce857836 */ /* 0x000fe20000000000 */
[----:B------:R-:W-:Y:S02]  /*e470*/  IABS R134, R134 ;  /* 0x0000008600867213 */ /* 0x000fe40000000000 */
[C---:B------:R-:W-:Y:S02]  /*e480*/  ISETP.GE.AND P6, PT, R132.reuse, R196, PT ;  /* 0x000000c48400720c */ /* 0x040fe40003fc6270 */
[C---:B------:R-:W-:Y:S02]  /*e490*/  ISETP.GE.AND P1, PT, R132.reuse, R195, PT ;  /* 0x000000c38400720c */ /* 0x040fe40003f26270 */
[C---:B------:R-:W-:Y:S02]  /*e4a0*/  ISETP.GE.AND P4, PT, R132.reuse, R197, PT ;  /* 0x000000c58400720c */ /* 0x040fe40003f86270 */
[----:B------:R-:W-:Y:S02]  /*e4b0*/  ISETP.GE.AND P0, PT, R132, R194, PT ;  /* 0x000000c28400720c */ /* 0x000fe40003f06270 */
[----:B------:R-:W-:Y:S02]  /*e4c0*/  IABS R3, R3 ;  /* 0x0000000300037213 */ /* 0x000fe40000000000 */
[----:B------:R-:W-:Y:S02]  /*e4d0*/  IADD3 R132, PT, PT, R206, -0x11, RZ ;  /* 0xffffffefce847810 */ /* 0x000fe40007ffe0ff */
[----:B------:R-:W-:Y:S02]  /*e4e0*/  IABS R133, R133 ;  /* 0x0000008500857213 */ /* 0x000fe40000000000 */
[----:B------:R-:W-:Y:S02]  /*e4f0*/  I2FP.F32.S32 R134, R134 ;  /* 0x0000008600867245 */ /* 0x000fe40000201400 */
[----:B------:R-:W-:Y:S02]  /*e500*/  I2FP.F32.S32 R3, R3 ;  /* 0x0000000300037245 */ /* 0x000fe40000201400 */
[----:B------:R-:W-:Y:S01]  /*e510*/  IABS R132, R132 ;  /* 0x0000008400847213 */ /* 0x000fe20000000000 */
[C---:B------:R-:W-:Y:S01]  /*e520*/  FFMA.FTZ R13, R134.reuse, -UR10, R13 ;  /* 0x8000000a860d7c23 */ /* 0x040fe2000801000d */
[----:B------:R-:W-:Y:S01]  /*e530*/  I2FP.F32.S32 R133, R133 ;  /* 0x0000008500857245 */ /* 0x000fe20000201400 */
[----:B------:R-:W-:Y:S01]  /*e540*/  FFMA.FTZ R19, R134, -UR10, R19 ;  /* 0x8000000a86137c23 */ /* 0x000fe20008010013 */
[C---:B------:R-:W-:Y:S01]  /*e550*/  IADD3 R135, PT, PT, R206.reuse, -0x21, RZ ;  /* 0xffffffdfce877810 */ /* 0x040fe20007ffe0ff */
[C---:B------:R-:W-:Y:S01]  /*e560*/  FFMA.FTZ R14, R3.reuse, -UR10, R14 ;  /* 0x8000000a030e7c23 */ /* 0x040fe2000801000e */
[----:B------:R-:W-:Y:S01]  /*e570*/  I2FP.F32.S32 R132, R132 ;  /* 0x0000008400847245 */ /* 0x000fe20000201400 */
[----:B------:R-:W-:Y:S01]  /*e580*/  FFMA.FTZ R8, R3, -UR10, R8 ;  /* 0x8000000a03087c23 */ /* 0x000fe20008010008 */
[C---:B------:R-:W-:Y:S01]  /*e590*/  IADD3 R134, PT, PT, R206.reuse, -0x29, RZ ;  /* 0xffffffd7ce867810 */ /* 0x040fe20007ffe0ff */
[C---:B------:R-:W-:Y:S01]  /*e5a0*/  VIADD R3, R206.reuse, 0xffffffe0 ;  /* 0xffffffe0ce037836 */ /* 0x040fe20000000000 */
[----:B------:R-:W-:Y:S01]  /*e5b0*/  IABS R135, R135 ;  /* 0x0000008700877213 */ /* 0x000fe20000000000 */
[C---:B------:R-:W-:Y:S01]  /*e5c0*/  FFMA.FTZ R12, R133.reuse, -UR10, R12 ;  /* 0x8000000a850c7c23 */ /* 0x040fe2000801000c */
[----:B------:R-:W-:Y:S01]  /*e5d0*/  FFMA.FTZ R18, R133, -UR10, R18 ;  /* 0x8000000a85127c23 */ /* 0x000fe20008010012 */
[----:B------:R-:W-:Y:S01]  /*e5e0*/  IABS R134, R134 ;  /* 0x0000008600867213 */ /* 0x000fe20000000000 */
[----:B------:R-:W-:Y:S02]  /*e5f0*/  VIADD R133, R206, 0xffffffd8 ;  /* 0xffffffd8ce857836 */ /* 0x000fe40000000000 */
[C---:B------:R-:W-:Y:S01]  /*e600*/  FFMA.FTZ R15, R132.reuse, -UR10, R15 ;  /* 0x8000000a840f7c23 */ /* 0x040fe2000801000f */
[----:B------:R-:W-:Y:S01]  /*e610*/  FFMA.FTZ R9, R132, -UR10, R9 ;  /* 0x8000000a84097c23 */ /* 0x000fe20008010009 */
[----:B------:R-:W-:Y:S01]  /*e620*/  I2FP.F32.S32 R132, R135 ;  /* 0x0000008700847245 */ /* 0x000fe20000201400 */
[----:B------:R-:W-:Y:S01]  /*e630*/  VIADD R135, R206, 0xffffffd0 ;  /* 0xffffffd0ce877836 */ /* 0x000fe20000000000 */
[----:B------:R-:W-:Y:S02]  /*e640*/  IABS R3, R3 ;  /* 0x0000000300037213 */ /* 0x000fe40000000000 */
[----:B------:R-:W-:Y:S01]  /*e650*/  I2FP.F32.S32 R134, R134 ;  /* 0x0000008600867245 */ /* 0x000fe20000201400 */
[C---:B------:R-:W-:Y:S01]  /*e660*/  FFMA.FTZ R23, R132.reuse, -UR10, R23 ;  /* 0x8000000a84177c23 */ /* 0x040fe20008010017 */
[----:B------:R-:W-:Y:S01]  /*e670*/  IABS R133, R133 ;  /* 0x0000008500857213 */ /* 0x000fe20000000000 */
[----:B------:R-:W-:Y:S01]  /*e680*/  FFMA.FTZ R17, R132, -UR10, R17 ;  /* 0x8000000a84117c23 */ /* 0x000fe20008010011 */
[----:B------:R-:W-:Y:S01]  /*e690*/  I2FP.F32.S32 R3, R3 ;  /* 0x0000000300037245 */ /* 0x000fe20000201400 */
[----:B------:R-:W-:Y:S02]  /*e6a0*/  VIADD R132, R206, 0xffffffcf ;  /* 0xffffffcfce847836 */ /* 0x000fe40000000000 */
        /* <DEDUP_REMOVED lines=8> */
[----:B------:R-:W-:Y:S01]  /*e730*/  FFMA.FTZ R16, R3, -UR10, R16 ;  /* 0x8000000a03107c23 */ /* 0x000fe20008010010 */
[----:B------:R-:W-:Y:S01]  /*e740*/  I2FP.F32.S32 R136, R136 ;  /* 0x0000008800887245 */ /* 0x000fe20000201400 */
[C---:B------:R-:W-:Y:S01]  /*e750*/  FFMA.FTZ R20, R133.reuse, -UR10, R20 ;  /* 0x8000000a85147c23 */ /* 0x040fe20008010014 */
[----:B------:R-:W-:Y:S01]  /*e760*/  I2FP.F32.S32 R3, R135 ;  /* 0x0000008700037245 */ /* 0x000fe20000201400 */
[----:B------:R-:W-:Y:S01]  /*e770*/  FFMA.FTZ R26, R133, -UR10, R26 ;  /* 0x8000000a851a7c23 */ /* 0x000fe2000801001a */
[----:B------:R-:W-:Y:S01]  /*e780*/  IABS R132, R132 ;  /* 0x0000008400847213 */ /* 0x000fe20000000000 */
[----:B------:R-:W-:Y:S01]  /*e790*/  VIADD R135, R206, 0xffffffc7 ;  /* 0xffffffc7ce877836 */ /* 0x000fe20000000000 */
[----:B------:R-:W-:Y:S01]  /*e7a0*/  IABS R134, R134 ;  /* 0x0000008600867213 */ /* 0x000fe20000000000 */
[----:B------:R-:W-:Y:S01]  /*e7b0*/  FFMA.FTZ R7, R136, -UR10, R7 ;  /* 0x8000000a88077c23 */ /* 0x000fe20008010007 */
[----:B------:R-:W-:Y:S01]  /*e7c0*/  IADD3 R133, PT, PT, R206, -0x40, RZ ;  /* 0xffffffc0ce857810 */ /* 0x000fe20007ffe0ff */
[----:B------:R-:W-:Y:S01]  /*e7d0*/  VIADD R136, R203, 0xfffffff0 ;  /* 0xfffffff0cb887836 */ /* 0x000fe20000000000 */
[-C--:B------:R-:W-:Y:S01]  /*e7e0*/  ISETP.GE.AND P5, PT, R148, R197.reuse, PT ;  /* 0x000000c59400720c */ /* 0x080fe20003fa6270 */
[----:B------:R-:W-:Y:S01]  /*e7f0*/  FFMA.FTZ R30, R3, -UR10, R30 ;  /* 0x8000000a031e7c23 */ /* 0x000fe2000801001e */
[----:B------:R-:W-:Y:S01]  /*e800*/  IADD3 R138, PT, PT, R203, -0x17, RZ ;  /* 0xffffffe9cb8a7810 */ /* 0x000fe20007ffe0ff */
[----:B------:R-:W-:Y:S01]  /*e810*/  FFMA.FTZ R24, R3, -UR10, R24 ;  /* 0x8000000a03187c23 */ /* 0x000fe20008010018 */
[----:B------:R-:W-:Y:S02]  /*e820*/  FSEL R143, R4, -INF , P4 ;  /* 0xff800000048f7808 */ /* 0x000fe40002000000 */
[----:B------:R-:W-:Y:S02]  /*e830*/  I2FP.F32.S32 R132, R132 ;  /* 0x0000008400847245 */ /* 0x000fe40000201400 */
[----:B------:R-:W-:Y:S01]  /*e840*/  FSEL R149, R6, -INF , P1 ;  /* 0xff80000006957808 */ /* 0x000fe20000800000 */
[----:B------:R-:W-:Y:S01]  /*e850*/  VIADD R6, R203, 0x11 ;  /* 0x00000011cb067836 */ /* 0x000fe20000000000 */
[----:B------:R-:W-:Y:S01]  /*e860*/  ISETP.GE.AND P4, PT, R141, R197, PT ;  /* 0x000000c58d00720c */ /* 0x000fe20003f86270 */
[----:B------:R-:W-:Y:S01]  /*e870*/  FFMA.FTZ R31, R132, -UR10, R31 ;  /* 0x8000000a841f7c23 */ /* 0x000fe2000801001f */
[----:B------:R-:W-:Y:S01]  /*e880*/  ISETP.GE.AND P1, PT, R148, R195, PT ;  /* 0x000000c39400720c */ /* 0x000fe20003f26270 */
[----:B------:R-:W-:Y:S01]  /*e890*/  FFMA.FTZ R25, R132, -UR10, R25 ;  /* 0x8000000a84197c23 */ /* 0x000fe20008010019 */
[----:B------:R-:W-:Y:S02]  /*e8a0*/  IABS R135, R135 ;  /* 0x0000008700877213 */ /* 0x000fe40000000000 */
[----:B------:R-:W-:Y:S02]  /*e8b0*/  I2FP.F32.S32 R134, R134 ;  /* 0x0000008600867245 */ /* 0x000fe40000201400 */
[----:B------:R-:W-:Y:S02]  /*e8c0*/  IABS R133, R133 ;  /* 0x0000008500857213 */ /* 0x000fe40000000000 */
[----:B------:R-:W-:Y:S01]  /*e8d0*/  FSEL R139, R5, -INF , P5 ;  /* 0xff800000058b7808 */ /* 0x000fe20002800000 */
[----:B------:R-:W-:Y:S01]  /*e8e0*/  FFMA.FTZ R33, R134, -UR10, R33 ;  /* 0x8000000a86217c23 */ /* 0x000fe20008010021 */
[----:B------:R-:W-:Y:S02]  /*e8f0*/  ISETP.GE.AND P5, PT, R138, R197, PT ;  /* 0x000000c58a00720c */ /* 0x000fe40003fa6270 */
[----:B------:R-:W-:Y:S02]  /*e900*/  FSEL R137, R8, -INF , P4 ;  /* 0xff80000008897808 */ /* 0x000fe40002000000 */
[----:B------:R-:W-:Y:S02]  /*e910*/  ISETP.GE.AND P4, PT, R138, R195, PT ;  /* 0x000000c38a00720c */ /* 0x000fe40003f86270 */
[----:B------:R-:W-:Y:S02]  /*e920*/  I2FP.F32.S32 R132, R135 ;  /* 0x0000008700847245 */ /* 0x000fe40000201400 */
[----:B------:R-:W-:Y:S02]  /*e930*/  FSEL R5, R7, -INF , P1 ;  /* 0xff80000007057808 */ /* 0x000fe40000800000 */
[----:B------:R-:W-:Y:S01]  /*e940*/  I2FP.F32.S32 R133, R133 ;  /* 0x0000008500857245 */ /* 0x000fe20000201400 */
[C---:B------:R-:W-:Y:S01]  /*e950*/  FFMA.FTZ R29, R132.reuse, -UR10, R29 ;  /* 0x8000000a841d7c23 */ /* 0x040fe2000801001d */
[----:B------:R-:W-:Y:S01]  /*e960*/  ISETP.GE.AND P1, PT, R141, R195, PT ;  /* 0x000000c38d00720c */ /* 0x000fe20003f26270 */
[----:B------:R-:W-:Y:S01]  /*e970*/  FFMA.FTZ R35, R132, -UR10, R35 ;  /* 0x8000000a84237c23 */ /* 0x000fe20008010023 */
[----:B------:R-:W-:Y:S01]  /*e980*/  IADD3 R134, PT, PT, R203, -0xf, RZ ;  /* 0xfffffff1cb867810 */ /* 0x000fe20007ffe0ff */
[----:B------:R-:W-:Y:S01]  /*e990*/  FFMA.FTZ R32, R133, -UR10, R32 ;  /* 0x8000000a85207c23 */ /* 0x000fe20008010020 */
[----:B------:R-:W-:Y:S01]  /*e9a0*/  FSEL R8, R9, -INF , P5 ;  /* 0xff80000009087808 */ /* 0x000fe20002800000 */
[----:B------:R-:W-:Y:S01]  /*e9b0*/  VIADD R133, R203, 0xfffffff8 ;  /* 0xfffffff8cb857836 */ /* 0x000fe20000000000 */
[C---:B------:R-:W-:Y:S02]  /*e9c0*/  ISETP.GE.AND P5, PT, R136.reuse, R197, PT ;  /* 0x000000c58800720c */ /* 0x040fe40003fa6270 */
[----:B------:R-:W-:Y:S02]  /*e9d0*/  FSEL R9, R11, -INF , P4 ;  /* 0xff8000000b097808 */ /* 0x000fe40002000000 */
[----:B------:R-:W-:Y:S02]  /*e9e0*/  ISETP.GE.AND P4, PT, R136, R195, PT ;  /* 0x000000c38800720c */ /* 0x000fe40003f86270 */
[----:B------:R-:W-:Y:S02]  /*e9f0*/  FSEL R135, R10, -INF , P1 ;  /* 0xff8000000a877808 */ /* 0x000fe40000800000 */
[----:B------:R-:W-:Y:S02]  /*ea00*/  IADD3 R132, PT, PT, R203, -0x7, RZ ;  /* 0xfffffff9cb847810 */ /* 0x000fe40007ffe0ff */
[----:B------:R-:W-:Y:S02]  /*ea10*/  ISETP.GE.AND P1, PT, R134, R197, PT ;  /* 0x000000c58600720c */ /* 0x000fe40003f26270 */
[----:B------:R-:W-:Y:S02]  /*ea20*/  FSEL R146, R12, -INF , P5 ;  /* 0xff8000000c927808 */ /* 0x000fe40002800000 */
[----:B------:R-:W-:Y:S02]  /*ea30*/  ISETP.GE.AND P5, PT, R134, R195, PT ;  /* 0x000000c38600720c */ /* 0x000fe40003fa6270 */
[----:B------:R-:W-:Y:S02]  /*ea40*/  FSEL R147, R14, -INF , P4 ;  /* 0xff8000000e937808 */ /* 0x000fe40002000000 */
[----:B------:R-:W-:Y:S02]  /*ea50*/  FSEL R144, R13, -INF , P1 ;  /* 0xff8000000d907808 */ /* 0x000fe40000800000 */
[-C--:B------:R-:W-:Y:S02]  /*ea60*/  ISETP.GE.AND P4, PT, R132, R197.reuse, PT ;  /* 0x000000c58400720c */ /* 0x080fe40003f86270 */
[----:B------:R-:W-:Y:S02]  /*ea70*/  ISETP.GE.AND P1, PT, R133, R197, PT ;  /* 0x000000c58500720c */ /* 0x000fe40003f26270 */
[----:B------:R-:W-:Y:S02]  /*ea80*/  IADD3 R3, PT, PT, R206, -0x38, RZ ;  /* 0xffffffc8ce037810 */ /* 0x000fe40007ffe0ff */
[----:B------:R-:W-:Y:S01]  /*ea90*/  FSEL R145, R15, -INF , P5 ;  /* 0xff8000000f917808 */ /* 0x000fe20002800000 */
[----:B------:R-:W-:Y:S01]  /*eaa0*/  VIADD R15, R203, 0x9 ;  /* 0x00000009cb0f7836 */ /* 0x000fe20000000000 */
[-C--:B------:R-:W-:Y:S02]  /*eab0*/  ISETP.GE.AND P5, PT, R133, R195.reuse, PT ;  /* 0x000000c38500720c */ /* 0x080fe40003fa6270 */
[----:B------:R-:W-:Y:S01]  /*eac0*/  FSEL R140, R17, -INF , P4 ;  /* 0xff800000118c7808 */ /* 0x000fe20002000000 */
[C---:B------:R-:W-:Y:S01]  /*ead0*/  VIADD R17, R203.reuse, 0x1 ;  /* 0x00000001cb117836 */ /* 0x040fe20000000000 */
[----:B------:R-:W-:Y:S02]  /*eae0*/  FSEL R142, R16, -INF , P1 ;  /* 0xff800000108e7808 */ /* 0x000fe40000800000 */
[C---:B------:R-:W-:Y:S02]  /*eaf0*/  ISETP.GE.AND P4, PT, R203.reuse, R195, PT ;  /* 0x000000c3cb00720c */ /* 0x040fe40003f86270 */
[----:B------:R-:W-:Y:S02]  /*eb00*/  IABS R3, R3 ;  /* 0x0000000300037213 */ /* 0x000fe40000000000 */
[C---:B------:R-:W-:Y:S02]  /*eb10*/  IADD3 R16, PT, PT, R203.reuse, 0x8, RZ ;  /* 0x00000008cb107810 */ /* 0x040fe40007ffe0ff */
[----:B------:R-:W-:Y:S02]  /*eb20*/  ISETP.GE.AND P1, PT, R203, R197, PT ;  /* 0x000000c5cb00720c */ /* 0x000fe40003f26270 */
[----:B------:R-:W-:Y:S02]  /*eb30*/  FSEL R18, R18, -INF , P5 ;  /* 0xff80000012127808 */ /* 0x000fe40002800000 */
[----:B------:R-:W-:Y:S02]  /*eb40*/  ISETP.GE.AND P5, PT, R132, R195, PT ;  /* 0x000000c38400720c */ /* 0x000fe40003fa6270 */
[----:B------:R-:W-:Y:S02]  /*eb50*/  FSEL R22, R22, -INF , P4 ;  /* 0xff80000016167808 */ /* 0x000fe40002000000 */
[----:B------:R-:W-:Y:S02]  /*eb60*/  I2FP.F32.S32 R3, R3 ;  /* 0x0000000300037245 */ /* 0x000fe40000201400 */
[----:B------:R-:W-:Y:S02]  /*eb70*/  ISETP.GE.AND P4, PT, R16, R195, PT ;  /* 0x000000c31000720c */ /* 0x000fe40003f86270 */
[----:B------:R-:W-:Y:S01]  /*eb80*/  FSEL R20, R20, -INF , P1 ;  /* 0xff80000014147808 */ /* 0x000fe20000800000 */
[----:B------:R-:W-:Y:S01]  /*eb90*/  FFMA.FTZ R28, R3, -UR10, R28 ;  /* 0x8000000a031c7c23 */ /* 0x000fe2000801001c */
[----:B------:R-:W-:Y:S01]  /*eba0*/  FSEL R19, R19, -INF , P5 ;  /* 0xff80000013137808 */ /* 0x000fe20002800000 */
[----:B------:R-:W-:Y:S01]  /*ebb0*/  FFMA.FTZ R34, R3, -UR10, R34 ;  /* 0x8000000a03227c23 */ /* 0x000fe20008010022 */
[-C--:B------:R-:W-:Y:S01]  /*ebc0*/  ISETP.GE.AND P1, PT, R16, R197.reuse, PT ;  /* 0x000000c51000720c */ /* 0x080fe20003f26270 */
[----:B------:R-:W-:Y:S01]  /*ebd0*/  VIADD R3, R203, 0x19 ;  /* 0x00000019cb037836 */ /* 0x000fe20000000000 */
[-C--:B------:R-:W-:Y:S02]  /*ebe0*/  ISETP.GE.AND P5, PT, R17, R197.reuse, PT ;  /* 0x000000c51100720c */ /* 0x080fe40003fa6270 */
[----:B------:R-:W-:Y:S02]  /*ebf0*/  FSEL R26, R26, -INF , P4 ;  /* 0xff8000001a1a7808 */ /* 0x000fe40002000000 */
[----:B------:R-:W-:Y:S02]  /*ec00*/  FSEL R7, R149, -INF , !P0 ;  /* 0xff80000095077808 */ /* 0x000fe40004000000 */
[C---:B------:R-:W-:Y:S02]  /*ec10*/  ISETP.GE.AND P4, PT, R6.reuse, R197, PT ;  /* 0x000000c50600720c */ /* 0x040fe40003f86270 */
[-C--:B------:R-:W-:Y:S02]  /*ec20*/  ISETP.GE.AND P0, PT, R6, R195.reuse, PT ;  /* 0x000000c30600720c */ /* 0x080fe40003f06270 */
[----:B------:R-:W-:Y:S02]  /*ec30*/  FSEL R24, R24, -INF , P1 ;  /* 0xff80000018187808 */ /* 0x000fe40000800000 */
[----:B------:R-:W-:Y:S02]  /*ec40*/  FSEL R21, R21, -INF , P5 ;  /* 0xff80000015157808 */ /* 0x000fe40002800000 */
[-C--:B------:R-:W-:Y:S02]  /*ec50*/  ISETP.GE.AND P1, PT, R15, R195.reuse, PT ;  /* 0x000000c30f00720c */ /* 0x080fe40003f26270 */
[----:B------:R-:W-:Y:S02]  /*ec60*/  IADD3 R13, PT, PT, R203, 0x10, RZ ;  /* 0x00000010cb0d7810 */ /* 0x000fe40007ffe0ff */
[----:B------:R-:W-:Y:S02]  /*ec70*/  ISETP.GE.AND P5, PT, R17, R195, PT ;  /* 0x000000c31100720c */ /* 0x000fe40003fa6270 */
[----:B------:R-:W-:Y:S02]  /*ec80*/  FSEL R29, R29, -INF , P4 ;  /* 0xff8000001d1d7808 */ /* 0x000fe40002000000 */
[----:B------:R-:W-:Y:S02]  /*ec90*/  FSEL R31, R31, -INF , P0 ;  /* 0xff8000001f1f7808 */ /* 0x000fe40000000000 */
[C---:B------:R-:W-:Y:S02]  /*eca0*/  ISETP.GE.AND P4, PT, R3.reuse, R197, PT ;  /* 0x000000c50300720c */ /* 0x040fe40003f86270 */
[-C--:B------:R-:W-:Y:S02]  /*ecb0*/  ISETP.GE.AND P0, PT, R3, R195.reuse, PT ;  /* 0x000000c30300720c */ /* 0x080fe40003f06270 */
[----:B------:R-:W-:Y:S02]  /*ecc0*/  FSEL R27, R27, -INF , P1 ;  /* 0xff8000001b1b7808 */ /* 0x000fe40000800000 */
[----:B------:R-:W-:Y:S02]  /*ecd0*/  FSEL R23, R23, -INF , P5 ;  /* 0xff80000017177808 */ /* 0x000fe40002800000 */
[----:B------:R-:W-:Y:S02]  /*ece0*/  ISETP.GE.AND P1, PT, R13, R195, PT ;  /* 0x000000c30d00720c */ /* 0x000fe40003f26270 */
[----:B------:R-:W-:Y:S02]  /*ecf0*/  IADD3 R4, PT, PT, R203, 0x18, RZ ;  /* 0x00000018cb047810 */ /* 0x000fe40007ffe0ff */
[----:B------:R-:W-:Y:S02]  /*ed00*/  ISETP.GE.AND P5, PT, R15, R197, PT ;  /* 0x000000c50f00720c */ /* 0x000fe40003fa6270 */
[----:B------:R-:W-:Y:S02]  /*ed10*/  FSEL R33, R33, -INF , P4 ;  /* 0xff80000021217808 */ /* 0x000fe40002000000 */
[----:B------:R-:W-:Y:S02]  /*ed20*/  FSEL R35, R35, -INF , P0 ;  /* 0xff80000023237808 */ /* 0x000fe40000000000 */
[-C--:B------:R-:W-:Y:S02]  /*ed30*/  ISETP.GE.AND P4, PT, R148, R194.reuse, PT ;  /* 0x000000c29400720c */ /* 0x080fe40003f86270 */
[----:B------:R-:W-:Y:S02]  /*ed40*/  ISETP.GE.AND P0, PT, R141, R194, PT ;  /* 0x000000c28d00720c */ /* 0x000fe40003f06270 */
[----:B------:R-:W-:Y:S02]  /*ed50*/  FSEL R30, R30, -INF , P1 ;  /* 0xff8000001e1e7808 */ /* 0x000fe40000800000 */
[----:B------:R-:W-:Y:S02]  /*ed60*/  FSEL R14, R143, -INF , !P6 ;  /* 0xff8000008f0e7808 */ /* 0x000fe40007000000 */
[----:B------:R-:W-:Y:S02]  /*ed70*/  FSEL R25, R25, -INF , P5 ;  /* 0xff80000019197808 */ /* 0x000fe40002800000 */
[----:B------:R-:W-:Y:S02]  /*ed80*/  ISETP.GE.AND P1, PT, R4, R195, PT ;  /* 0x000000c30400720c */ /* 0x000fe40003f26270 */
[-C--:B------:R-:W-:Y:S02]  /*ed90*/  ISETP.GE.AND P6, PT, R138, R196.reuse, PT ;  /* 0x000000c48a00720c */ /* 0x080fe40003fc6270 */
[-C--:B------:R-:W-:Y:S02]  /*eda0*/  ISETP.GE.AND P5, PT, R13, R197.reuse, PT ;  /* 0x000000c50d00720c */ /* 0x080fe40003fa6270 */
[----:B------:R-:W-:Y:S02]  /*edb0*/  FSEL R11, R135, -INF , !P0 ;  /* 0xff800000870b7808 */ /* 0x000fe40004000000 */
[----:B------:R-:W-:Y:S02]  /*edc0*/  FSEL R5, R5, -INF , !P4 ;  /* 0xff80000005057808 */ /* 0x000fe40006000000 */
[----:B------:R-:W-:Y:S02]  /*edd0*/  ISETP.GE.AND P4, PT, R136, R196, PT ;  /* 0x000000c48800720c */ /* 0x000fe40003f86270 */
[----:B------:R-:W-:Y:S02]  /*ede0*/  ISETP.GE.AND P0, PT, R134, R194, PT ;  /* 0x000000c28600720c */ /* 0x000fe40003f06270 */
[----:B------:R-:W-:Y:S02]  /*edf0*/  FSEL R34, R34, -INF , P1 ;  /* 0xff80000022227808 */ /* 0x000fe40000800000 */
[----:B------:R-:W-:Y:S02]  /*ee00*/  FSEL R8, R8, -INF , !P6 ;  /* 0xff80000008087808 */ /* 0x000fe40007000000 */
[----:B------:R-:W-:Y:S02]  /*ee10*/  FSEL R28, R28, -INF , P5 ;  /* 0xff8000001c1c7808 */ /* 0x000fe40002800000 */
[-C--:B------:R-:W-:Y:S02]  /*ee20*/  ISETP.GE.AND P1, PT, R141, R196.reuse, PT ;  /* 0x000000c48d00720c */ /* 0x080fe40003f26270 */
[----:B------:R-:W-:Y:S02]  /*ee30*/  ISETP.GE.AND P6, PT, R134, R196, PT ;  /* 0x000000c48600720c */ /* 0x000fe40003fc6270 */
[----:B------:R-:W-:Y:S02]  /*ee40*/  ISETP.GE.AND P5, PT, R4, R197, PT ;  /* 0x000000c50400720c */ /* 0x000fe40003fa6270 */
[----:B------:R-:W-:Y:S02]  /*ee50*/  FSEL R146, R146, -INF , !P4 ;  /* 0xff80000092927808 */ /* 0x000fe40006000000 */
[----:B------:R-:W-:Y:S02]  /*ee60*/  FSEL R145, R145, -INF , !P0 ;  /* 0xff80000091917808 */ /* 0x000fe40004000000 */
[----:B------:R-:W-:Y:S02]  /*ee70*/  ISETP.GE.AND P4, PT, R133, R194, PT ;  /* 0x000000c28500720c */ /* 0x000fe40003f86270 */
[----:B------:R-:W-:Y:S02]  /*ee80*/  ISETP.GE.AND P0, PT, R17, R196, PT ;  /* 0x000000c41100720c */ /* 0x000fe40003f06270 */
[----:B------:R-:W-:Y:S02]  /*ee90*/  FSEL R144, R144, -INF , !P6 ;  /* 0xff80000090907808 */ /* 0x000fe40007000000 */
        /* <DEDUP_REMOVED lines=445> */
.L_x_5988:
[----:B------:R-:W1:Y:S01]  /*10a70*/  SHFL.BFLY PT, R4, R211, 0x2, 0x1f ;  /* 0x0c401f00d3047f89 */ /* 0x000e6200000e0000 */
[----:B------:R-:W-:Y:S01]  /*10a80*/  LOP3.LUT R9, R186, 0x30, RZ, 0xc0, !PT ;  /* 0x00000030ba097812 */ /* 0x000fe200078ec0ff */
[----:B------:R-:W-:Y:S01]  /*10a90*/  S2UR UR9, SR_CTAID.Y ;  /* 0x00000000000979c3 */ /* 0x000fe20000002600 */
[C---:B------:R-:W-:Y:S01]  /*10aa0*/  SHF.L.U32 R2, R185.reuse, 0x4, RZ ;  /* 0x00000004b9027819 */ /* 0x040fe200000006ff */
[----:B------:R-:W2:Y:S01]  /*10ab0*/  SHFL.BFLY PT, R0, R209, 0x2, 0x1f ;  /* 0x0c401f00d1007f89 */ /* 0x000ea200000e0000 */
[C---:B------:R-:W-:Y:S01]  /*10ac0*/  R2P PR, R185.reuse, 0x18 ;  /* 0x00000018b9007804 */ /* 0x040fe20000000000 */
[----:B------:R-:W3:Y:S01]  /*10ad0*/  LDCU UR4, c[0x0][0x44c] ;  /* 0x00008980ff0477ac */ /* 0x000ee20008000800 */
[----:B------:R-:W-:Y:S01]  /*10ae0*/  LOP3.LUT R10, R2, 0x1c0, RZ, 0xc0, !PT ;  /* 0x000001c0020a7812 */ /* 0x000fe200078ec0ff */
[----:B------:R-:W-:Y:S01]  /*10af0*/  BSSY.RECONVERGENT B0, `(.L_x_5993) ;  /* 0x00000fb000007945 */ /* 0x000fe20003800200 */
[C---:B------:R-:W-:Y:S01]  /*10b00*/  LOP3.LUT P6, RZ, R185.reuse, 0x3, RZ, 0xc0, !PT ;  /* 0x00000003b9ff7812 */ /* 0x040fe200078cc0ff */
[----:B------:R-:W-:Y:S01]  /*10b10*/  S2UR UR7, SR_CTAID.Z ;  /* 0x00000000000779c3 */ /* 0x000fe20000002700 */
[----:B------:R-:W-:-:S02]  /*10b20*/  SHF.L.U32 R6, R185, 0x2, RZ ;  /* 0x00000002b9067819 */ /* 0x000fc400000006ff */
[----:B------:R-:W-:Y:S02]  /*10b30*/  SEL R183, R183, 0xffffffe0, !P2 ;  /* 0xffffffe0b7b77807 */ /* 0x000fe40005000000 */
[----:B------:R-:W-:Y:S02]  /*10b40*/  LOP3.LUT R133, R6, 0x1f8, RZ, 0xc0, !PT ;  /* 0x000001f806857812 */ /* 0x000fe400078ec0ff */
[----:B------:R-:W-:Y:S01]  /*10b50*/  LOP3.LUT R14, R2, 0x10, RZ, 0xc0, !PT ;  /* 0x00000010020e7812 */ /* 0x000fe200078ec0ff */
[----:B------:R-:W4:Y:S01]  /*10b60*/  LDC R17, c[0x0][0x3e0] ;  /* 0x0000f800ff117b82 */ /* 0x000f220000000800 */
[----:B------:R-:W-:-:S04]  /*10b70*/  LOP3.LUT R133, R133, 0x38, R186, 0x78, !PT ;  /* 0x0000003885857812 */ /* 0x000fc800078e78ba */
[----:B------:R-:W-:Y:S01]  /*10b80*/  LEA R133, R133, R14, 0x2 ;  /* 0x0000000e85857211 */ /* 0x000fe200078e10ff */
[----:B-1----:R-:W-:Y:S02]  /*10b90*/  FADD.FTZ R4, R4, R211 ;  /* 0x000000d304047221 */ /* 0x002fe40000010000 */
[----:B------:R-:W-:Y:S01]  /*10ba0*/  BAR.SYNC.DEFER_BLOCKING 0x0 ;  /* 0x0000000000007b1d */ /* 0x000fe20000010000 */
[----:B--2---:R-:W-:Y:S01]  /*10bb0*/  FADD.FTZ R5, R0, R209 ;  /* 0x000000d100057221 */ /* 0x004fe20000010000 */
[----:B------:R-:W-:-:S06]  /*10bc0*/  SHF.R.U32.HI R0, RZ, 0x2, R185 ;  /* 0x00000002ff007819 */ /* 0x000fcc00000116b9 */
[----:B------:R-:W1:Y:S01]  /*10bd0*/  LDC.64 R14, c[0x0][0x430] ;  /* 0x00010c00ff0e7b82 */ /* 0x000e620000000a00 */
[----:B------:R-:W2:Y:S01]  /*10be0*/  SHFL.BFLY PT, R7, R4, 0x1, 0x1f ;  /* 0x0c201f0004077f89 */ /* 0x000ea200000e0000 */
[----:B------:R-:W-:Y:S02]  /*10bf0*/  LOP3.LUT R0, R9, 0x7, R0, 0xf8, !PT ;  /* 0x0000000709007812 */ /* 0x000fe400078ef800 */
[----:B------:R-:W-:Y:S01]  /*10c00*/  SHF.L.U32 R9, R185, 0x1, RZ ;  /* 0x00000001b9097819 */ /* 0x000fe200000006ff */
[----:B------:R-:W5:Y:S01]  /*10c10*/  SHFL.BFLY PT, R8, R5, 0x1, 0x1f ;  /* 0x0c201f0005087f89 */ /* 0x000f6200000e0000 */
[----:B------:R-:W-:Y:S02]  /*10c20*/  SHF.R.U32.HI R185, RZ, 0x4, R185 ;  /* 0x00000004ffb97819 */ /* 0x000fe400000116b9 */
[----:B------:R-:W3:Y:S01]  /*10c30*/  S2UR UR6, SR_CTAID.X ;  /* 0x00000000000679c3 */ /* 0x000ee20000002500 */
[--C-:B------:R-:W-:Y:S02]  /*10c40*/  LOP3.LUT R184, R184, 0x6, R9.reuse, 0xf8, !PT ;  /* 0x00000006b8b87812 */ /* 0x100fe400078ef809 */
[----:B------:R-:W-:-:S02]  /*10c50*/  LOP3.LUT R9, R10, 0x38, R9, 0xf8, !PT ;  /* 0x000000380a097812 */ /* 0x000fc400078ef809 */
[----:B------:R-:W-:Y:S02]  /*10c60*/  IADD3 R10, PT, PT, R185, 0x18, RZ ;  /* 0x00000018b90a7810 */ /* 0x000fe40007ffe0ff */
[----:B------:R-:W-:Y:S02]  /*10c70*/  LOP3.LUT R9, R184, R9, RZ, 0xfc, !PT ;  /* 0x00000009b8097212 */ /* 0x000fe400078efcff */
[----:B------:R-:W-:Y:S02]  /*10c80*/  ISETP.GE.AND P0, PT, R10, UR12, PT ;  /* 0x0000000c0a007c0c */ /* 0x000fe4000bf06270 */
[----:B------:R-:W-:Y:S02]  /*10c90*/  LEA R10, R9, UR5, 0x2 ;  /* 0x00000005090a7c11 */ /* 0x000fe4000f8e10ff */
[----:B------:R-:W-:Y:S02]  /*10ca0*/  SEL R9, R180, 0xffffffc0, !P3 ;  /* 0xffffffc0b4097807 */ /* 0x000fe40005800000 */
[----:B------:R-:W-:-:S02]  /*10cb0*/  IADD3 R12, PT, PT, R185, 0x8, RZ ;  /* 0x00000008b90c7810 */ /* 0x000fc40007ffe0ff */
[----:B------:R-:W-:Y:S01]  /*10cc0*/  IADD3 R11, PT, PT, R185, 0x10, RZ ;  /* 0x00000010b90b7810 */ /* 0x000fe20007ffe0ff */
[----:B--2---:R-:W-:Y:S01]  /*10cd0*/  FADD.FTZ R7, R4, R7 ;  /* 0x0000000704077221 */ /* 0x004fe20000010000 */
[----:B------:R-:W-:Y:S02]  /*10ce0*/  ISETP.GE.AND P5, PT, R12, UR12, PT ;  /* 0x0000000c0c007c0c */ /* 0x000fe4000bfa6270 */
[C---:B------:R-:W-:Y:S01]  /*10cf0*/  IADD3 R12, PT, PT, R10.reuse, 0x80, RZ ;  /* 0x000000800a0c7810 */ /* 0x040fe20007ffe0ff */
[----:B-----5:R-:W-:Y:S01]  /*10d00*/  FADD.FTZ R8, R5, R8 ;  /* 0x0000000805087221 */ /* 0x020fe20000010000 */
[----:B------:R-:W2:Y:S01]  /*10d10*/  MUFU.RCP R4, R7 ;  /* 0x0000000700047308 */ /* 0x000ea20000001000 */
[----:B------:R-:W-:Y:S01]  /*10d20*/  FSETP.NE.FTZ.AND P3, PT, R7, RZ, PT ;  /* 0x000000ff0700720b */ /* 0x000fe20003f75000 */
[----:B---3--:R-:W-:Y:S01]  /*10d30*/  USHF.L.U32 UR6, UR6, 0x6, URZ ;  /* 0x0000000606067899 */ /* 0x008fe200080006ff */
[----:B------:R-:W-:Y:S02]  /*10d40*/  @P4 IADD3 R12, PT, PT, R10, -0x80, RZ ;  /* 0xffffff800a0c4810 */ /* 0x000fe40007ffe0ff */
[----:B------:R-:W-:-:S02]  /*10d50*/  FSETP.NE.FTZ.AND P2, PT, R8, RZ, PT ;  /* 0x000000ff0800720b */ /* 0x000fc40003f55000 */
[C---:B------:R-:W-:Y:S01]  /*10d60*/  IADD3 R16, PT, PT, R10.reuse, R9, RZ ;  /* 0x000000090a107210 */ /* 0x040fe20007ffe0ff */
[----:B------:R-:W3:Y:S01]  /*10d70*/  MUFU.RCP R5, R8 ;  /* 0x0000000800057308 */ /* 0x000ee20000001000 */
[----:B------:R-:W-:Y:S02]  /*10d80*/  ISETP.GE.AND P1, PT, R11, UR12, PT ;  /* 0x0000000c0b007c0c */ /* 0x000fe4000bf26270 */
[----:B------:R-:W-:Y:S02]  /*10d90*/  IADD3 R11, PT, PT, R10, R183, RZ ;  /* 0x000000b70a0b7210 */ /* 0x000fe40007ffe0ff */
[----:B------:R-:W-:Y:S01]  /*10da0*/  IADD3 R13, PT, PT, R183, R16, RZ ;  /* 0x00000010b70d7210 */ /* 0x000fe20007ffe0ff */
[----:B------:R-:W5:Y:S01]  /*10db0*/  @P3 LDC R19, c[0x0][0x458] ;  /* 0x00011600ff133b82 */ /* 0x000f620000000800 */
[-C--:B------:R-:W-:Y:S01]  /*10dc0*/  IADD3 R18, PT, PT, R9, R12.reuse, RZ ;  /* 0x0000000c09127210 */ /* 0x080fe20007ffe0ff */
[----:B------:R-:W4:Y:S01]  /*10dd0*/  @P3 MUFU.LG2 R7, R7 ;  /* 0x0000000700073308 */ /* 0x000f220000000c00 */
[----:B------:R-:W-:-:S02]  /*10de0*/  IADD3 R9, PT, PT, R183, R12, RZ ;  /* 0x0000000cb7097210 */ /* 0x000fc40007ffe0ff */
[----:B--2---:R-:W-:Y:S02]  /*10df0*/  FSEL R4, R4, 1, P3 ;  /* 0x3f80000004047808 */ /* 0x004fe40001800000 */
[----:B------:R-:W-:Y:S02]  /*10e00*/  IADD3 R183, PT, PT, R183, R18, RZ ;  /* 0x00000012b7b77210 */ /* 0x000fe40007ffe0ff */
[----:B-1----:R-:W-:Y:S01]  /*10e10*/  R2UR UR8, R14 ;  /* 0x000000000e0872ca */ /* 0x002fe200000e0000 */
        /* <DEDUP_REMOVED lines=122> */
[----:B------:R-:W2:Y:S01]  /*115c0*/  @P2 LDC R14, c[0x0][0x458] ;  /* 0x00011600ff0e2b82 */ /* 0x000ea20000000800 */
[----:B------:R-:W3:Y:S01]  /*115d0*/  @P2 MUFU.LG2 R8, R8 ;  /* 0x0000000800082308 */ /* 0x000ee20000000c00 */
[----:B------:R-:W-:Y:S01]  /*115e0*/  UIMAD UR8, UR9, UR8, UR15 ;  /* 0x00000008090872a4 */ /* 0x000fe2000f8e020f */
[----:B------:R-:W-:Y:S01]  /*115f0*/  STS.64 [R12+0x4800], R54 ;  /* 0x004800360c007388 */ /* 0x000fe20000000a00 */
[----:B----4-:R-:W-:Y:S01]  /*11600*/  @P3 FMUL.FTZ R7, R7, 0.69314718246459960938 ;  /* 0x3f31721807073820 */ /* 0x010fe20000410000 */
[----:B-1----:R-:W-:-:S02]  /*11610*/  MOV R102, 0xff800000 ;  /* 0xff80000000667802 */ /* 0x002fc40000000f00 */
[----:B------:R-:W-:Y:S01]  /*11620*/  STS.64 [R9+0x4000], R56 ;  /* 0x0040003809007388 */ /* 0x000fe20000000a00 */
[----:B------:R-:W-:Y:S01]  /*11630*/  MOV R101, 0xff800000 ;  /* 0xff80000000657802 */ /* 0x000fe20000000f00 */
[----:B-----5:R-:W-:Y:S01]  /*11640*/  @P3 FFMA.FTZ R102, R132, R19, R7 ;  /* 0x0000001384663223 */ /* 0x020fe20000010007 */
[----:B------:R-:W-:Y:S01]  /*11650*/  LOP3.LUT R100, R6, 0x3c, RZ, 0xc0, !PT ;  /* 0x0000003c06647812 */ /* 0x000fe200078ec0ff */
[----:B------:R-:W-:Y:S01]  /*11660*/  STS.64 [R9+0x4800], R58 ;  /* 0x0048003a09007388 */ /* 0x000fe20000000a00 */
[----:B------:R-:W-:-:S03]  /*11670*/  IADD3 R2, PT, PT, R185, 0x20, RZ ;  /* 0x00000020b9027810 */ /* 0x000fc60007ffe0ff */
[----:B------:R-:W-:Y:S01]  /*11680*/  STS.64 [R18+0x4000], R60 ;  /* 0x0040003c12007388 */ /* 0x000fe20000000a00 */
[----:B------:R-:W-:-:S03]  /*11690*/  ISETP.GE.AND P4, PT, R2, UR12, PT ;  /* 0x0000000c02007c0c */ /* 0x000fc6000bf86270 */
[----:B------:R-:W-:Y:S01]  /*116a0*/  STS.64 [R18+0x4800], R62 ;  /* 0x0048003e12007388 */ /* 0x000fe20000000a00 */
[----:B---3--:R-:W-:Y:S01]  /*116b0*/  @P2 FMUL.FTZ R8, R8, 0.69314718246459960938 ;  /* 0x3f31721808082820 */ /* 0x008fe20000410000 */
[----:B------:R-:W-:Y:S02]  /*116c0*/  P2R R2, PR, RZ, 0x10 ;  /* 0x00000010ff027803 */ /* 0x000fe40000000000 */
[----:B------:R-:W-:Y:S01]  /*116d0*/  STS.64 [R183+0x4000], R64 ;  /* 0x00400040b7007388 */ /* 0x000fe20000000a00 */
[----:B--2---:R-:W-:Y:S01]  /*116e0*/  @P2 FFMA.FTZ R101, R3, R14, R8 ;  /* 0x0000000e03652223 */ /* 0x004fe20000010008 */
        /* <DEDUP_REMOVED lines=10> */
[----:B-1----:R-:W-:-:S03]  /*11790*/  IADD3 R10, PT, PT, RZ, -UR15, RZ ;  /* 0x8000000fff0a7c10 */ /* 0x002fc6000fffe0ff */
[----:B------:R2:W-:Y:S04]  /*117a0*/  STS.64 [R12+0x8000], R84 ;  /* 0x008000540c007388 */ /* 0x0005e80000000a00 */
[----:B------:R2:W-:Y:S01]  /*117b0*/  STS.64 [R12+0x8800], R86 ;  /* 0x008800560c007388 */ /* 0x0005e20000000a00 */
[----:B------:R-:W-:-:S03]  /*117c0*/  IMAD R10, R17, R10, UR7 ;  /* 0x00000007110a7e24 */ /* 0x000fc6000f8e020a */
[----:B------:R2:W-:Y:S01]  /*117d0*/  STS.64 [R9+0x8000], R88 ;  /* 0x0080005809007388 */ /* 0x0005e20000000a00 */
[----:B------:R-:W-:-:S03]  /*117e0*/  IMAD R10, R17, UR8, R10 ;  /* 0x00000008110a7c24 */ /* 0x000fc6000f8e020a */
        /* <DEDUP_REMOVED lines=36> */
[----:B------:R-:W-:Y:S02]  /*11a30*/  ISETP.GE.AND P4, PT, R0, UR12, PT ;  /* 0x0000000c00007c0c */ /* 0x000fe4000bf86270 */
[----:B------:R-:W-:Y:S02]  /*11a40*/  ISETP.GE.AND P3, PT, R106, UR12, PT ;  /* 0x0000000c6a007c0c */ /* 0x000fe4000bf66270 */
[----:B------:R-:W-:Y:S02]  /*11a50*/  LEA.HI.X.SX32 R0, R103, RZ, 0x1, P2 ;  /* 0x000000ff67007211 */ /* 0x000fe400010f0eff */
[----:B---3--:R-:W-:-:S04]  /*11a60*/  LEA R106, P2, R105, UR4, 0x2 ;  /* 0x00000004696a7c11 */ /* 0x008fc8000f8410ff */
[----:B------:R-:W-:-:S05]  /*11a70*/  LEA.HI.X R107, R105, UR5, R0, 0x2, P2 ;  /* 0x00000005696b7c11 */ /* 0x000fca00090f1400 */
[----:B------:R3:W-:Y:S04]  /*11a80*/  @!P4 STG.E desc[UR20][R106.64], R102 ;  /* 0x000000666a00c986 */ /* 0x0007e8000c101914 */
[----:B------:R3:W-:Y:S02]  /*11a90*/  @!P3 STG.E desc[UR20][R106.64+0x20], R101 ;  /* 0x000020656a00b986 */ /* 0x0007e4000c101914 */
.L_x_5994:
[----:B------:R-:W-:Y:S05]  /*11aa0*/  BSYNC.RECONVERGENT B0 ;  /* 0x0000000000007941 */ /* 0x000fea0003800200 */
.L_x_5993:
[C---:B------:R-:W-:Y:S01]  /*11ab0*/  ISETP.GE.AND P3, PT, R185.reuse, UR12, PT ;  /* 0x0000000cb9007c0c */ /* 0x040fe2000bf66270 */
[----:B---3--:R-:W-:Y:S01]  /*11ac0*/  IMAD R101, R185, 0xc0, R100 ;  /* 0x000000c0b9657824 */ /* 0x008fe200078e0264 */
[----:B------:R-:W-:Y:S01]  /*11ad0*/  ISETP.GE.AND P4, PT, R3, UR12, PT ;  /* 0x0000000c03007c0c */ /* 0x000fe2000bf86270 */
[----:B------:R-:W-:Y:S01]  /*11ae0*/  BSSY.RECONVERGENT B0, `(.L_x_5995) ;  /* 0x0000012000007945 */ /* 0x000fe20003800200 */
[----:B------:R-:W-:Y:S01]  /*11af0*/  VIADD R105, R185, 0x30 ;  /* 0x00000030b9697836 */ /* 0x000fe20000000000 */
[----:B------:R-:W-:Y:S02]  /*11b00*/  LOP3.LUT R3, R100, 0x40, RZ, 0xfc, !PT ;  /* 0x0000004064037812 */ /* 0x000fe400078efcff */
        /* <DEDUP_REMOVED lines=15> */
.L_x_5996:
[----:B------:R-:W-:Y:S05]  /*11c00*/  BSYNC.RECONVERGENT B0 ;  /* 0x0000000000007941 */ /* 0x000fea0003800200 */
.L_x_5995:
[----:B------:R-:W-:Y:S01]  /*11c10*/  BSSY.RECONVERGENT B0, `(.L_x_5997) ;  /* 0x0000014000007945 */ /* 0x000fe20003800200 */
[----:B------:R-:W-:Y:S02]  /*11c20*/  ISETP.GE.AND P6, PT, R105, UR12, PT ;  /* 0x0000000c69007c0c */ /* 0x000fe4000bfc6270 */
        /* <DEDUP_REMOVED lines=18> */
.L_x_5998:
[----:B------:R-:W-:Y:S05]  /*11d50*/  BSYNC.RECONVERGENT B0 ;  /* 0x0000000000007941 */ /* 0x000fea0003800200 */
.L_x_5997:
[----:B------:R-:W-:Y:S01]  /*11d60*/  BSSY.RECONVERGENT B0, `(.L_x_5999) ;  /* 0x0000013000007945 */ /* 0x000fe20003800200 */
[----:B------:R-:W-:-:S03]  /*11d70*/  ISETP.GE.AND P5, PT, R185, UR12, PT ;  /* 0x0000000cb9007c0c */ /* 0x000fc6000bfa6270 */
        /* <DEDUP_REMOVED lines=17> */
.L_x_6000:
[----:B------:R-:W-:Y:S05]  /*11e90*/  BSYNC.RECONVERGENT B0 ;  /* 0x0000000000007941 */ /* 0x000fea0003800200 */
.L_x_5999:
        /* <DEDUP_REMOVED lines=18> */
.L_x_6002:
[----:B------:R-:W-:Y:S05]  /*11fc0*/  BSYNC.RECONVERGENT B0 ;  /* 0x0000000000007941 */ /* 0x000fea0003800200 */
.L_x_6001:
        /* <DEDUP_REMOVED lines=19> */
.L_x_6004:
[----:B------:R-:W-:Y:S05]  /*12100*/  BSYNC.RECONVERGENT B0 ;  /* 0x0000000000007941 */ /* 0x000fea0003800200 */
.L_x_6003:
        /* <DEDUP_REMOVED lines=19> */
.L_x_6006:
[----:B------:R-:W-:Y:S05]  /*12240*/  BSYNC.RECONVERGENT B0 ;  /* 0x0000000000007941 */ /* 0x000fea0003800200 */
.L_x_6005:
        /* <DEDUP_REMOVED lines=18> */
.L_x_6008:
[----:B------:R-:W-:Y:S05]  /*12370*/  BSYNC.RECONVERGENT B0 ;  /* 0x0000000000007941 */ /* 0x000fea0003800200 */
.L_x_6007:
        /* <DEDUP_REMOVED lines=19> */
.L_x_6009:
        /* <DEDUP_REMOVED lines=13> */
.L_x_6915:


//--------------------- .text._ZN5flash24flash_fwd_splitkv_kernelI23Flash_fwd_kernel_traitsILi192ELi64ELi64ELi4ELb0ELb0EN7cutlass10bfloat16_tE19Flash_kernel_traitsILi192ELi64ELi64ELi4ES3_EELb0ELb1ELb1ELb0ELb0ELb1ELb1ELb0EEEvNS_16Flash_fwd_paramsE --------------------------
	.section	.text._ZN5flash24flash_fwd_splitkv_kernelI23Flash_fwd_kernel_traitsILi192ELi64ELi64ELi4ELb0ELb0EN7cutlass10bfloat16_tE19Flash_kernel_traitsILi192ELi64ELi64ELi4ES3_EELb0ELb1ELb1ELb0ELb0ELb1ELb1ELb0EEEvNS_16Flash_fwd_paramsE,"ax",@progbits
	.align	128
        .global         _ZN5flash24flash_fwd_splitkv_kernelI23Flash_fwd_kernel_traitsILi192ELi64ELi64ELi4ELb0ELb0EN7cutlass10bfloat16_tE19Flash_kernel_traitsILi192ELi64ELi64ELi4ES3_EELb0ELb1ELb1ELb0ELb0ELb1ELb1ELb0EEEvNS_16Flash_fwd_paramsE
        .type           _ZN5flash24flash_fwd_splitkv_kernelI23Flash_fwd_kernel_traitsILi192ELi64ELi64ELi4ELb0ELb0EN7cutlass10bfloat16_tE19Flash_kernel_traitsILi192ELi64ELi64ELi4ES3_EELb0ELb1ELb1ELb0ELb0ELb1ELb1ELb0EEEvNS_16Flash_fwd_paramsE,@function
        .size           _ZN5flash24flash_fwd_splitkv_kernelI23Flash_fwd_kernel_traitsILi192ELi64ELi64ELi4ELb0ELb0EN7cutlass10bfloat16_tE19Flash_kernel_traitsILi192ELi64ELi64ELi4ES3_EELb0ELb1ELb1ELb0ELb0ELb1ELb1ELb0EEEvNS_16Flash_fwd_paramsE,(.L_x_6916 - _ZN5flash24flash_fwd_splitkv_kernelI23Flash_fwd_kernel_traitsILi192ELi64ELi64ELi4ELb0ELb0EN7cutlass10bfloat16_tE19Flash_kernel_traitsILi192ELi64ELi64ELi4ES3_EELb0ELb1ELb1ELb0ELb0ELb1ELb1ELb0EEEvNS_16Flash_fwd_paramsE)
        .other          _ZN5flash24flash_fwd_splitkv_kernelI23Flash_fwd_kernel_traitsILi192ELi64ELi64ELi4ELb0ELb0EN7cutlass10bfloat16_tE19Flash_kernel_traitsILi192ELi64ELi64ELi4ES3_EELb0ELb1ELb1ELb0ELb0ELb1ELb1ELb0EEEvNS_16Flash_fwd_paramsE,@"STO_CUDA_ENTRY STV_DEFAULT"
_ZN5flash24flash_fwd_splitkv_kernelI23Flash_fwd_kernel_traitsILi192ELi64ELi64ELi4ELb0ELb0EN7cutlass10bfloat16_tE19Flash_kernel_traitsILi192ELi64ELi64ELi4ES3_EELb0ELb1ELb1ELb0ELb0ELb1ELb1ELb0EEEvNS_16Flash_fwd_paramsE:
.text._ZN5flash24flash_fwd_splitkv_kernelI23Flash_fwd_kernel_traitsILi192ELi64ELi64ELi4ELb0ELb0EN7cutlass10bfloat16_tE19Flash_kernel_traitsILi192ELi64ELi64ELi4ES3_EELb0ELb1ELb1ELb0ELb0ELb1ELb1ELb0EEEvNS_16Flash_fwd_paramsE:
        /* <DEDUP_REMOVED lines=8> */
[----:B------:R-:W-:-:S07]  /*0080*/  UISETP.NE.U32.AND UP0, UPT, UR8, URZ, UPT ;  /* 0x000000ff0800728c */ /* 0x000fce000bf05070 */
[----:B-1----:R-:W1:Y:S02]  /*0090*/  MUFU.RCP R0, R2 ;  /* 0x0000000200007308 */ /* 0x002e640000001000 */
[----:B-1----:R-:W-:-:S06]  /*00a0*/  VIADD R0, R0, 0xffffffe ;  /* 0x0ffffffe00007836 */ /* 0x002fcc0000000000 */
[----:B------:R-:W1:Y:S02]  /*00b0*/  F2I.FTZ.U32.TRUNC.NTZ R0, R0 ;  /* 0x0000000000007305 */ /* 0x000e64000021f000 */
[----:B-1----:R-:W-:Y:S01]  /*00c0*/  R2UR UR5, R0 ;  /* 0x00000000000572ca */ /* 0x002fe200000e0000 */
[----:B------:R-:W-:-:S12]  /*00d0*/  IMAD.MOV.U32 R0, RZ, RZ, -0x1 ;  /* 0xffffffffff007424 */ /* 0x000fd800078e00ff */
[----:B------:R-:W-:-:S04]  /*00e0*/  UIADD3 UR4, UPT, UPT, URZ, -UR5, URZ ;  /* 0x80000005ff047290 */ /* 0x000fc8000fffe0ff */
[----:B------:R-:W-:-:S03]  /*00f0*/  UIMAD UR6, UR4, UR8, URZ ;  /* 0x00000008040672a4 */ /* 0x000fc6000f8e02ff */
[----:B------:R-:W-:Y:S02]  /*0100*/  UMOV UR4, URZ ;  /* 0x000000ff00047c82 */ /* 0x000fe40008000000 */
[----:B------:R-:W-:Y:S02]  /*0110*/  UIMAD.WIDE.U32 UR6, UR5, UR6, UR4 ;  /* 0x00000006050672a5 */ /* 0x000fe4000f8e0004 */
[----:B------:R-:W1:Y:S02]  /*0120*/  LDCU.64 UR4, c[0x0][0x460] ;  /* 0x00008c00ff0477ac */ /* 0x000e640008000a00 */
[----:B--2---:R-:W-:-:S04]  /*0130*/  UIMAD.WIDE.U32 UR14, UR7, UR24, URZ ;  /* 0x00000018070e72a5 */ /* 0x004fc8000f8e00ff */
[----:B------:R-:W-:-:S04]  /*0140*/  UIADD3 UR6, UPT, UPT, -UR15, URZ, URZ ;  /* 0x000000ff0f067290 */ /* 0x000fc8000fffe1ff */
[----:B------:R-:W-:-:S04]  /*0150*/  UIMAD UR6, UR8, UR6, UR24 ;  /* 0x00000006080672a4 */ /* 0x000fc8000f8e0218 */
[----:B------:R-:W-:Y:S01]  /*0160*/  UISETP.GE.U32.AND UP2, UPT, UR6, UR8, UPT ;  /* 0x000000080600728c */ /* 0x000fe2000bf46070 */
[----:B-1----:R-:W-:Y:S02]  /*0170*/  ISETP.NE.U32.AND P0, PT, RZ, UR4, PT ;  /* 0x00000004ff007c0c */ /* 0x002fe4000bf05070 */
[----:B------:R-:W-:Y:S02]  /*0180*/  ISETP.NE.U32.AND P1, PT, RZ, UR4, PT ;  /* 0x00000004ff007c0c */ /* 0x000fe4000bf25070 */
[----:B------:R-:W-:-:S06]  /*0190*/  ISETP.NE.AND.EX P0, PT, RZ, UR5, PT, P0 ;  /* 0x00000005ff007c0c */ /* 0x000fcc000bf05300 */
[----:B------:R-:W-:Y:S02]  /*01a0*/  @UP2 UIADD3 UR6, UPT, UPT, UR6, -UR8, URZ ;  /* 0x8000000806062290 */ /* 0x000fe4000fffe0ff */
[----:B------:R-:W-:Y:S02]  /*01b0*/  @UP2 UIADD3 UR15, UPT, UPT, UR15, 0x1, URZ ;  /* 0x000000010f0f2890 */ /* 0x000fe4000fffe0ff */
[----:B------:R-:W-:-:S03]  /*01c0*/  UISETP.GE.U32.AND UP1, UPT, UR6, UR8, UPT ;  /* 0x000000080600728c */ /* 0x000fc6000bf26070 */
[----:B------:R-:W-:Y:S01]  /*01d0*/  VOTEU.ANY UP2, P0 ;  /* 0x0000000000ff7886 */ /* 0x000fe20000040100 */
[----:B------:R-:W-:Y:S01]  /*01e0*/  ISETP.NE.AND.EX P0, PT, RZ, UR5, PT, P1 ;  /* 0x00000005ff007c0c */ /* 0x000fe2000bf05310 */
[----:B------:R-:W1:Y:S01]  /*01f0*/  LDCU.64 UR4, c[0x0][0x468] ;  /* 0x00008d00ff0477ac */ /* 0x000e620008000a00 */
[----:B------:R-:W-:Y:S01]  /*0200*/  PLOP3.LUT P1, PT, PT, PT, UP2, 0x80, 0x8 ;  /* 0x000000000008781c */ /* 0x000fe20003f2f028 */
[----:B------:R-:W2:Y:S04]  /*0210*/  LDCU.64 UR6, c[0x0][0x478] ;  /* 0x00008f00ff0677ac */ /* 0x000ea80008000a00 */
[----:B------:R-:W-:Y:S02]  /*0220*/  @UP1 UIADD3 UR15, UPT, UPT, UR15, 0x1, URZ ;  /* 0x000000010f0f1890 */ /* 0x000fe4000fffe0ff */
[----:B------:R-:W-:-:S04]  /*0230*/  @!UP0 ULOP3.LUT UR15, URZ, UR8, URZ, 0x33, !UPT ;  /* 0x00000008ff0f8292 */ /* 0x000fc8000f8e33ff */
[----:B---3--:R-:W-:Y:S02]  /*0240*/  UIMAD.WIDE.U32 UR10, UR15, 0x4, UR10 ;  /* 0x000000040f0a78a5 */ /* 0x008fe4000f8e000a */
[----:B----4-:R-:W-:Y:S02]  /*0250*/  UISETP.NE.AND UP3, UPT, UR9, URZ, UPT ;  /* 0x000000ff0900728c */ /* 0x010fe4000bf65270 */
[----:B-1----:R-:W-:Y:S02]  /*0260*/  UISETP.EQ.U32.AND UP4, UPT, UR4, URZ, UPT ;  /* 0x000000ff0400728c */ /* 0x002fe4000bf82070 */
[----:B------:R-:W-:Y:S02]  /*0270*/  IMAD.U32 R4, RZ, RZ, UR10 ;  /* 0x0000000aff047e24 */ /* 0x000fe4000f8e00ff */
[----:B------:R-:W-:Y:S01]  /*0280*/  IMAD.U32 R5, RZ, RZ, UR11 ;  /* 0x0000000bff057e24 */ /* 0x000fe2000f8e00ff */
[----:B------:R-:W-:Y:S02]  /*0290*/  USHF.L.U32 UR11, UR15, 0x2, URZ ;  /* 0x000000020f0b7899 */ /* 0x000fe400080006ff */
[----:B------:R-:W-:-:S02]  /*02a0*/  UISETP.EQ.OR.EX UP4, UPT, UR5, URZ, !UP3, UP4 ;  /* 0x000000ff0500728c */ /* 0x000fc4000df82740 */
[----:B------:R-:W3:Y:S01]  /*02b0*/  @P0 LDG.E R0, desc[UR26][R4.64] ;  /* 0x0000001a04000981 */ /* 0x000ee2000c1e1900 */
[----:B--2---:R-:W-:-:S03]  /*02c0*/  UISETP.NE.U32.AND UP1, UPT, UR6, URZ, UPT ;  /* 0x000000ff0600728c */ /* 0x004fc6000bf25070 */
[----:B------:R-:W3:Y:S01]  /*02d0*/  @P1 LDG.E R3, desc[UR26][R4.64+0x4] ;  /* 0x0000041a04031981 */ /* 0x000ee2000c1e1900 */
[----:B------:R-:W-:Y:S01]  /*02e0*/  USHF.R.U32.HI UR10, URZ, 0x1e, UR15 ;  /* 0x0000001eff0a7899 */ /* 0x000fe2000801160f */
[----:B------:R-:W-:Y:S01]  /*02f0*/  ISETP.NE.U32.AND P4, PT, RZ, UR12, PT ;  /* 0x0000000cff007c0c */ /* 0x000fe2000bf85070 */
[----:B------:R-:W-:Y:S01]  /*0300*/  UIADD3 UR9, UP0, UPT, UR11, UR4, URZ ;  /* 0x000000040b097290 */ /* 0x000fe2000ff1e0ff */
[----:B------:R-:W-:Y:S01]  /*0310*/  PLOP3.LUT P2, PT, PT, PT, UP4, 0x80, 0x8 ;  /* 0x000000000008781c */ /* 0x000fe20003f4f048 */
[----:B------:R-:W-:Y:S01]  /*0320*/  UISETP.NE.AND.EX UP1, UPT, UR7, URZ, UPT, UP1 ;  /* 0x000000ff0700728c */ /* 0x000fe2000bf25310 */
[----:B------:R-:W-:Y:S01]  /*0330*/  IMAD.U32 R10, RZ, RZ, UR12 ;  /* 0x0000000cff0a7e24 */ /* 0x000fe2000f8e00ff */
[----:B------:R-:W-:Y:S01]  /*0340*/  UIADD3.X UR12, UPT, UPT, UR10, UR5, URZ, UP0, !UPT ;  /* 0x000000050a0c7290 */ /* 0x000fe200087fe4ff */
[----:B------:R-:W-:Y:S01]  /*0350*/  ISETP.NE.AND.EX P4, PT, RZ, UR13, PT, P4 ;  /* 0x0000000dff007c0c */ /* 0x000fe2000bf85340 */
[----:B------:R-:W-:Y:S02]  /*0360*/  IMAD.U32 R6, RZ, RZ, UR9 ;  /* 0x00000009ff067e24 */ /* 0x000fe4000f8e00ff */
[----:B------:R-:W-:Y:S01]  /*0370*/  PLOP3.LUT P0, PT, PT, PT, UP1, 0x80, 0x8 ;  /* 0x000000000008781c */ /* 0x000fe20003f0f018 */
[----:B------:R-:W-:-:S02]  /*0380*/  IMAD.U32 R2, RZ, RZ, UR13 ;  /* 0x0000000dff027e24 */ /* 0x000fc4000f8e00ff */
[----:B------:R-:W-:Y:S02]  /*0390*/  IMAD.U32 R7, RZ, RZ, UR12 ;  /* 0x0000000cff077e24 */ /* 0x000fe4000f8e00ff */
[----:B------:R-:W-:-:S04]  /*03a0*/  @UP1 UIADD3 UR6, UP0, UPT, UR11, UR6, URZ ;  /* 0x000000060b061290 */ /* 0x000fc8000ff1e0ff */
[----:B------:R-:W-:Y:S01]  /*03b0*/  @UP1 UIADD3.X UR7, UPT, UPT, UR10, UR7, URZ, UP0, !UPT ;  /* 0x000000070a071290 */ /* 0x000fe200087fe4ff */
[----:B------:R-:W-:Y:S01]  /*03c0*/  @P4 IADD3 R10, P3, PT, R10, UR11, RZ ;  /* 0x0000000b0a0a4c10 */ /* 0x000fe2000ff7e0ff */
[----:B------:R-:W2:Y:S03]  /*03d0*/  @!P2 LDG.E R5, desc[UR26][R6.64] ;  /* 0x0000001a0605a981 */ /* 0x000ea6000c1e1900 */
[----:B------:R-:W-:Y:S01]  /*03e0*/  @P4 IADD3.X R11, PT, PT, R2, UR10, RZ, P3, !PT ;  /* 0x0000000a020b4c10 */ /* 0x000fe20009ffe4ff */
[----:B------:R-:W-:Y:S02]  /*03f0*/  IMAD.U32 R8, RZ, RZ, UR6 ;  /* 0x00000006ff087e24 */ /* 0x000fe4000f8e00ff */
[----:B------:R-:W-:Y:S02]  /*0400*/  IMAD.U32 R9, RZ, RZ, UR7 ;  /* 0x00000007ff097e24 */ /* 0x000fe4000f8e00ff */
[----:B------:R1:W5:Y:S04]  /*0410*/  @P4 LDG.E R4, desc[UR26][R10.64] ;  /* 0x0000001a0a044981 */ /* 0x000368000c1e1900 */
[----:B------:R1:W5:Y:S01]  /*0420*/  @P0 LDG.E R2, desc[UR26][R8.64] ;  /* 0x0000001a08020981 */ /* 0x000362000c1e1900 */
[----:B------:R-:W4:Y:S01]  /*0430*/  S2UR UR21, SR_CTAID.X ;  /* 0x00000000001579c3 */ /* 0x000f220000002500 */
[----:B------:R-:W1:Y:S01]  /*0440*/  @!UP2 LDCU UR16, c[0x0][0x434] ;  /* 0x00008680ff10a7ac */ /* 0x000e620008000800 */
[----:B------:R-:W-:Y:S01]  /*0450*/  UISETP.NE.U32.AND UP0, UPT, UR4, URZ, UPT ;  /* 0x000000ff0400728c */ /* 0x000fe2000bf05070 */
[----:B------:R-:W-:-:S03]  /*0460*/  UMOV UR7, 0xffffffff ;  /* 0xffffffff00077882 */ /* 0x000fc60000000000 */
[----:B------:R-:W-:Y:S02]  /*0470*/  UISETP.NE.AND.EX UP0, UPT, UR5, URZ, UPT, UP0 ;  /* 0x000000ff0500728c */ /* 0x000fe4000bf05300 */
[----:B----4-:R-:W-:-:S09]  /*0480*/  USHF.L.U32 UR21, UR21, 0x6, URZ ;  /* 0x0000000615157899 */ /* 0x010fd200080006ff */
[----:B------:R-:W4:Y:S01]  /*0490*/  @!UP0 LDCU UR17, c[0x0][0x438] ;  /* 0x00008700ff1187ac */ /* 0x000f220008000800 */
[----:B---3--:R-:W-:-:S05]  /*04a0*/  @P1 IMAD.IADD R3, R3, 0x1, -R0 ;  /* 0x0000000103031824 */ /* 0x008fca00078e0a00 */
[----:B------:R-:W-:-:S13]  /*04b0*/  @P1 R2UR UR6, R3 ;  /* 0x00000000030612ca */ /* 0x000fda00000e0000 */
[----:B-1----:R-:W-:Y:S02]  /*04c0*/  @UP2 UMOV UR16, UR6 ;  /* 0x0000000600102c82 */ /* 0x002fe40008000000 */
[----:B------:R-:W-:Y:S01]  /*04d0*/  UISETP.GT.AND UP2, UPT, UR16, UR21, UPT ;  /* 0x000000151000728c */ /* 0x000fe2000bf44270 */
[----:B--2---:R-:W-:-:S05]  /*04e0*/  @!P2 R2UR UR7, R5 ;  /* 0x000000000507a2ca */ /* 0x004fca00000e0000 */
[----:B------:R-:W-:Y:S01]  /*04f0*/  PLOP3.LUT P1, PT, PT, PT, UP2, 0x80, 0x8 ;  /* 0x000000000008781c */ /* 0x000fe20003f2f028 */
[----:B----4-:R-:W-:-:S12]  /*0500*/  BRA.U !UP0, `(.L_x_6010) ;  /* 0x0000000108187547 */ /* 0x010fd8000b800000 */
[----:B------:R-:W-:-:S13]  /*0510*/  PLOP3.LUT P2, PT, PT, PT, UP3, 0x80, 0x8 ;  /* 0x000000000008781c */ /* 0x000fda0003f4f038 */
[----:B------:R-:W2:Y:S04]  /*0520*/  @P2 LDG.E R3, desc[UR26][R6.64+0x4] ;  /* 0x0000041a06032981 */ /* 0x000ea8000c1e1900 */
[----:B------:R-:W3:Y:S01]  /*0530*/  @!P2 LDG.E R5, desc[UR26][R6.64] ;  /* 0x0000001a0605a981 */ /* 0x000ee2000c1e1900 */
[----:B--2---:R-:W-:-:S13]  /*0540*/  @P2 R2UR UR17, R3 ;  /* 0x00000000031122ca */ /* 0x004fda00000e0000 */
[----:B------:R-:W-:-:S07]  /*0550*/  @UP3 UIADD3 UR17, UPT, UPT, UR17, -UR7, URZ ;  /* 0x8000000711113290 */ /* 0x000fce000fffe0ff */
[----:B---3--:R-:W-:-:S15]  /*0560*/  @!P2 R2UR UR17, R5 ;  /* 0x000000000511a2ca */ /* 0x008fde00000e0000 */
.L_x_6010:
[----:B------:R-:W-:Y:S05]  /*0570*/  @!P1 EXIT ;  /* 0x000000000000994d */ /* 0x000fea0003800000 */
[----:B------:R-:W1:Y:S01]  /*0580*/  LDCU UR9, c[0x0][0x374] ;  /* 0x00006e80ff0977ac */ /* 0x000e620008000800 */
[----:B------:R-:W2:Y:S01]  /*0590*/  LDC R3, c[0x0][0x374] ;  /* 0x0000dd00ff037b82 */ /* 0x000ea20000000800 */
[----:B------:R-:W3:Y:S01]  /*05a0*/  S2R R185, SR_TID.X ;  /* 0x0000000000b97919 */ /* 0x000ee20000002100 */
[----:B------:R-:W4:Y:S01]  /*05b0*/  LDCU UR5, c[0x0][0x438] ;  /* 0x00008700ff0577ac */ /* 0x000f220008000800 */
[----:B------:R-:W-:Y:S01]  /*05c0*/  UMOV UR22, URZ ;  /* 0x000000ff00167c82 */ /* 0x000fe20008000000 */
[----:B------:R-:W3:Y:S01]  /*05d0*/  @!UP1 LDCU UR20, c[0x0][0x43c] ;  /* 0x00008780ff1497ac */ /* 0x000ee20008000800 */
[----:B------:R-:W-:Y:S01]  /*05e0*/  UMOV UR6, URZ ;  /* 0x000000ff00067c82 */ /* 0x000fe20008000000 */
[----:B-----5:R-:W-:Y:S01]  /*05f0*/  @P4 R2UR UR6, R4 ;  /* 0x00000000040642ca */ /* 0x020fe200000e0000 */
        /* <DEDUP_REMOVED lines=9> */
[----:B------:R-:W-:-:S04]  /*0690*/  UIADD3 UR12, UPT, UPT, UR12, -0x1, URZ ;  /* 0xffffffff0c0c7890 */ /* 0x000fc8000fffe0ff */
[----:B------:R-:W1:Y:S08]  /*06a0*/  I2F.RP R7, UR14 ;  /* 0x0000000e00077d06 */ /* 0x000e700008209400 */
[----:B-1----:R-:W1:Y:S02]  /*06b0*/  MUFU.RCP R6, R7 ;  /* 0x0000000700067308 */ /* 0x002e640000001000 */
[----:B-1----:R-:W-:-:S06]  /*06c0*/  VIADD R6, R6, 0xffffffe ;  /* 0x0ffffffe06067836 */ /* 0x002fcc0000000000 */
[----:B------:R-:W1:Y:S02]  /*06d0*/  F2I.FTZ.U32.TRUNC.NTZ R5, R6 ;  /* 0x0000000600057305 */ /* 0x000e64000021f000 */
[----:B-1----:R-:W-:Y:S01]  /*06e0*/  R2UR UR23, R5 ;  /* 0x00000000051772ca */ /* 0x002fe200000e0000 */
[----:B------:R-:W-:Y:S01]  /*06f0*/  IMAD.U32 R5, RZ, RZ, UR12 ;  /* 0x0000000cff057e24 */ /* 0x000fe2000f8e00ff */
[----:B------:R-:W-:-:S04]  /*0700*/  ULOP3.LUT UR12, UR12, UR9, URZ, 0x3c, !UPT ;  /* 0x000000090c0c7292 */ /* 0x000fc8000f8e3cff */
[----:B------:R-:W-:-:S04]  /*0710*/  IABS R5, R5 ;  /* 0x0000000500057213 */ /* 0x000fc80000000000 */
[----:B------:R-:W-:-:S03]  /*0720*/  R2UR UR19, R5 ;  /* 0x00000000051372ca */ /* 0x000fc600000e0000 */
[----:B------:R-:W-:-:S04]  /*0730*/  UIADD3 UR4, UPT, UPT, URZ, -UR23, URZ ;  /* 0x80000017ff047290 */ /* 0x000fc8000fffe0ff */
[----:B------:R-:W-:-:S04]  /*0740*/  UIMAD UR4, UR4, UR14, URZ ;  /* 0x0000000e040472a4 */ /* 0x000fc8000f8e02ff */
[----:B------:R-:W-:-:S04]  /*0750*/  UIMAD.WIDE.U32 UR22, UR23, UR4, UR22 ;  /* 0x00000004171672a5 */ /* 0x000fc8000f8e0016 */
[----:B------:R-:W-:-:S03]  /*0760*/  UIMAD.WIDE.U32 UR22, UR23, UR19, URZ ;  /* 0x00000013171672a5 */ /* 0x000fc6000f8e00ff */
[----:B------:R-:W1:Y:S04]  /*0770*/  @!UP1 LDCU.64 UR4, c[0x0][0x488] ;  /* 0x00009100ff0497ac */ /* 0x000e680008000a00 */
[----:B------:R-:W-:Y:S01]  /*0780*/  UMOV UR13, UR23 ;  /* 0x00000017000d7c82 */ /* 0x000fe20008000000 */
[----:B------:R-:W-:Y:S01]  /*0790*/  @P0 R2UR UR22, R2 ;  /* 0x00000000021602ca */ /* 0x000fe200000e0000 */
[----:B------:R-:W-:-:S04]  /*07a0*/  UIMAD UR18, UR13, UR18, UR19 ;  /* 0x000000120d1272a4 */ /* 0x000fc8000f8e0213 */
[----:B------:R-:W-:Y:S02]  /*07b0*/  UISETP.GT.U32.AND UP2, UPT, UR14, UR18, UPT ;  /* 0x000000120e00728c */ /* 0x000fe4000bf44070 */
[----:B-1----:R-:W-:Y:S01]  /*07c0*/  @!UP1 UISETP.NE.U32.AND UP0, UPT, UR4, URZ, UPT ;  /* 0x000000ff0400928c */ /* 0x002fe2000bf05070 */
[----:B------:R-:W1:Y:S05]  /*07d0*/  S2UR UR4, SR_CTAID.Y ;  /* 0x00000000000479c3 */ /* 0x000e6a0000002600 */
[----:B------:R-:W-:Y:S02]  /*07e0*/  @UP1 UIADD3 UR22, UPT, UPT, UR22, -UR6, URZ ;  /* 0x8000000616161290 */ /* 0x000fe4000fffe0ff */
[----:B------:R-:W-:-:S02]  /*07f0*/  @!UP1 UISETP.NE.AND.EX UP0, UPT, UR5, URZ, UPT, UP0 ;  /* 0x000000ff0500928c */ /* 0x000fc4000bf05300 */
[----:B------:R-:W-:Y:S02]  /*0800*/  @!UP2 UIADD3 UR18, UPT, UPT, UR18, -UR14, URZ ;  /* 0x8000000e1212a290 */ /* 0x000fe4000fffe0ff */
[----:B---3--:R-:W-:Y:S02]  /*0810*/  @!UP1 USEL UR20, UR20, URZ, UP0 ;  /* 0x000000ff14149287 */ /* 0x008fe40008000000 */
[----:B------:R-:W-:Y:S02]  /*0820*/  UISETP.GE.U32.AND UP0, UPT, UR18, UR14, UPT ;  /* 0x0000000e1200728c */ /* 0x000fe4000bf06070 */
[----:B------:R-:W-:Y:S02]  /*0830*/  @!UP1 UIADD3 UR22, UPT, UPT, UR20, UR17, -UR6 ;  /* 0x0000001114169290 */ /* 0x000fe4000fffe806 */
[----:B------:R-:W-:Y:S02]  /*0840*/  @!UP2 UIADD3 UR13, UPT, UPT, UR13, 0x1, URZ ;  /* 0x000000010d0da890 */ /* 0x000fe4000fffe0ff */
[----:B------:R-:W-:-:S02]  /*0850*/  UIADD3 UR5, UPT, UPT, UR22, 0x3f, URZ ;  /* 0x0000003f16057890 */ /* 0x000fc4000fffe0ff */
[----:B------:R-:W-:Y:S01]  /*0860*/  UISETP.GE.AND UP1, UPT, UR12, URZ, UPT ;  /* 0x000000ff0c00728c */ /* 0x000fe2000bf26270 */
[----:B------:R-:W2:Y:S03]  /*0870*/  LDCU UR18, c[0x0][0x504] ;  /* 0x0000a080ff1277ac */ /* 0x000ea60008000800 */
[----:B------:R-:W-:Y:S01]  /*0880*/  IMAD.U32 R2, RZ, RZ, UR5 ;  /* 0x00000005ff027e24 */ /* 0x000fe2000f8e00ff */
[----:B------:R-:W-:Y:S02]  /*0890*/  @UP0 UIADD3 UR13, UPT, UPT, UR13, 0x1, URZ ;  /* 0x000000010d0d0890 */ /* 0x000fe4000fffe0ff */
[----:B------:R-:W-:Y:S02]  /*08a0*/  UISETP.NE.AND UP0, UPT, UR9, URZ, UPT ;  /* 0x000000ff0900728c */ /* 0x000fe4000bf05270 */
[----:B------:R-:W-:Y:S01]  /*08b0*/  SHF.R.S32.HI R2, RZ, 0x1f, R2 ;  /* 0x0000001fff027819 */ /* 0x000fe20000011402 */
[----:B------:R-:W3:Y:S03]  /*08c0*/  LDCU UR20, c[0x0][0x508] ;  /* 0x0000a100ff1477ac */ /* 0x000ee60008000800 */
[----:B------:R-:W-:Y:S01]  /*08d0*/  LEA.HI R3, R2, UR5, RZ, 0x6 ;  /* 0x0000000502037c11 */ /* 0x000fe2000f8f30ff */
[----:B------:R-:W-:-:S02]  /*08e0*/  @!UP1 UIADD3 UR13, UPT, UPT, -UR13, URZ, URZ ;  /* 0x000000ff0d0d9290 */ /* 0x000fc4000fffe1ff */
[----:B------:R-:W-:Y:S01]  /*08f0*/  UIADD3 UR19, UPT, UPT, UR21, UR22, URZ ;  /* 0x0000001615137290 */ /* 0x000fe2000fffe0ff */
[----:B------:R-:W-:Y:S01]  /*0900*/  SHF.R.S32.HI R3, RZ, 0x6, R3 ;  /* 0x00000006ff037819 */ /* 0x000fe20000011403 */
[----:B------:R-:W-:Y:S02]  /*0910*/  @!UP0 ULOP3.LUT UR13, URZ, UR9, URZ, 0x33, !UPT ;  /* 0x00000009ff0d8292 */ /* 0x000fe4000f8e33ff */
[----:B--2---:R-:W-:Y:S02]  /*0920*/  UIADD3 UR18, UPT, UPT, UR16, UR18, URZ ;  /* 0x0000001210127290 */ /* 0x004fe4000fffe0ff */
[----:B-1----:R-:W-:Y:S02]  /*0930*/  UIMAD UR14, UR13, UR4, URZ ;  /* 0x000000040d0e72a4 */ /* 0x002fe4000f8e02ff */
[----:B------:R-:W-:Y:S01]  /*0940*/  IMAD.U32 R2, RZ, RZ, UR13 ;  /* 0x0000000dff027e24 */ /* 0x000fe2000f8e00ff */
[----:B------:R-:W-:Y:S02]  /*0950*/  UIADD3 UR9, UPT, UPT, UR5, UR21, -UR16 ;  /* 0x0000001505097290 */ /* 0x000fe4000fffe810 */
[----:B------:R-:W-:-:S02]  /*0960*/  UIADD3 UR13, UPT, UPT, UR19, -UR18, URZ ;  /* 0x80000012130d7290 */ /* 0x000fc4000fffe0ff */
[----:B------:R-:W-:Y:S01]  /*0970*/  VIADDMNMX R2, R2, UR14, R3, PT ;  /* 0x0000000e02027c46 */ /* 0x000fe2000b800103 */
[----:B---3--:R-:W-:Y:S02]  /*0980*/  UIADD3 UR9, UPT, UPT, UR9, 0x40, UR20 ;  /* 0x0000004009097890 */ /* 0x008fe4000fffe014 */
[----:B------:R-:W-:Y:S01]  /*0990*/  USHF.R.S32.HI UR12, URZ, 0x1f, UR13 ;  /* 0x0000001fff0c7899 */ /* 0x000fe2000801140d */
[----:B------:R-:W-:Y:S01]  /*09a0*/  R2UR UR17, R2 ;  /* 0x00000000021172ca */ /* 0x000fe200000e0000 */
[----:B------:R-:W-:Y:S02]  /*09b0*/  USHF.R.S32.HI UR5, URZ, 0x1f, UR9 ;  /* 0x0000001fff057899 */ /* 0x000fe40008011409 */
[----:B------:R-:W-:Y:S02]  /*09c0*/  ULEA.HI UR12, UR12, UR13, URZ, 0x6 ;  /* 0x0000000d0c0c7291 */ /* 0x000fe4000f8f30ff */
[----:B------:R-:W-:Y:S02]  /*09d0*/  ULEA.HI UR9, UR5, UR9, URZ, 0x6 ;  /* 0x0000000905097291 */ /* 0x000fe4000f8f30ff */
[----:B------:R-:W-:-:S02]  /*09e0*/  USHF.R.S32.HI UR12, URZ, 0x6, UR12 ;  /* 0x00000006ff0c7899 */ /* 0x000fc4000801140c */
[----:B------:R-:W-:Y:S02]  /*09f0*/  USHF.R.S32.HI UR9, URZ, 0x6, UR9 ;  /* 0x00000006ff097899 */ /* 0x000fe40008011409 */
[----:B------:R-:W-:Y:S02]  /*0a00*/  UISETP.LT.AND UP1, UPT, UR14, UR12, UPT ;  /* 0x0000000c0e00728c */ /* 0x000fe4000bf21270 */
[----:B------:R-:W-:Y:S02]  /*0a10*/  UISETP.LT.AND UP0, UPT, UR17, UR9, UPT ;  /* 0x000000091100728c */ /* 0x000fe4000bf01270 */
[----:B------:R-:W-:Y:S02]  /*0a20*/  USEL UR14, UR14, UR12, !UP1 ;  /* 0x0000000c0e0e7287 */ /* 0x000fe4000c800000 */
[----:B------:R-:W-:Y:S02]  /*0a30*/  USEL UR17, UR17, UR9, UP0 ;  /* 0x0000000911117287 */ /* 0x000fe40008000000 */
[----:B------:R-:W-:-:S02]  /*0a40*/  UIADD3 UR5, UPT, UPT, -UR15, URZ, URZ ;  /* 0x000000ff0f057290 */ /* 0x000fc4000fffe1ff */
[----:B------:R-:W-:Y:S02]  /*0a50*/  UISETP.GE.AND UP0, UPT, UR14, UR17, UPT ;  /* 0x000000110e00728c */ /* 0x000fe4000bf06270 */
[----:B------:R-:W-:-:S07]  /*0a60*/  UIMAD UR24, UR8, UR5, UR24 ;  /* 0x00000005081872a4 */ /* 0x000fce000f8e0218 */
[----:B------:R-:W-:Y:S05]  /*0a70*/  BRA.U !UP0, `(.L_x_6011) ;  /* 0x0000000d08487547 */ /* 0x000fea000b800000 */
[----:B------:R-:W1:Y:S01]  /*0a80*/  LDCU.64 UR6, c[0x0][0x430] ;  /* 0x00008600ff0677ac */ /* 0x000e620008000a00 */
[----:B------:R-:W-:Y:S01]  /*0a90*/  IMAD.SHL.U32 R18, R185, 0x4, RZ ;  /* 0x00000004b9127824 */ /* 0x000fe200078e00ff */
[----:B------:R-:W-:Y:S01]  /*0aa0*/  SHF.R.U32.HI R185, RZ, 0x4, R185 ;  /* 0x00000004ffb97819 */ /* 0x000fe200000116b9 */
[----:B------:R-:W-:Y:S01]  /*0ab0*/  BSSY.RECONVERGENT B0, `(.L_x_6012) ;  /* 0x0000021000007945 */ /* 0x000fe20003800200 */
[----:B------:R-:W2:Y:S02]  /*0ac0*/  LDCU UR5, c[0x0][0x44c] ;  /* 0x00008980ff0577ac */ /* 0x000ea40008000800 */
[----:B------:R-:W-:Y:S01]  /*0ad0*/  LOP3.LUT R18, R18, 0x3c, RZ, 0xc0, !PT ;  /* 0x0000003c12127812 */ /* 0x000fe200078ec0ff */
[C---:B------:R-:W-:Y:S01]  /*0ae0*/  VIADD R15, R185.reuse, 0x8 ;  /* 0x00000008b90f7836 */ /* 0x040fe20000000000 */
[----:B------:R-:W-:Y:S01]  /*0af0*/  UIADD3 UR16, UPT, UPT, -UR21, UR16, URZ ;  /* 0x0000001015107290 */ /* 0x000fe2000fffe1ff */
[C---:B------:R-:W-:Y:S01]  /*0b00*/  VIADD R14, R185.reuse, 0x10 ;  /* 0x00000010b90e7836 */ /* 0x040fe20000000000 */
[C---:B------:R-:W-:Y:S01]  /*0b10*/  LOP3.LUT R17, R18.reuse, 0x40, RZ, 0xfc, !PT ;  /* 0x0000004012117812 */ /* 0x040fe200078efcff */
[C---:B------:R-:W-:Y:S01]  /*0b20*/  IMAD R9, R185.reuse, 0xc0, R18 ;  /* 0x000000c0b9097824 */ /* 0x040fe200078e0212 */
[----:B------:R-:W-:Y:S01]  /*0b30*/  LOP3.LUT R16, R18, 0x80, RZ, 0xfc, !PT ;  /* 0x0000008012107812 */ /* 0x000fe200078efcff */
[C---:B------:R-:W-:Y:S01]  /*0b40*/  VIADD R13, R185.reuse, 0x18 ;  /* 0x00000018b90d7836 */ /* 0x040fe20000000000 */
[C---:B------:R-:W-:Y:S01]  /*0b50*/  ISETP.GE.AND P4, PT, R185.reuse, UR16, PT ;  /* 0x00000010b9007c0c */ /* 0x040fe2000bf86270 */
[----:B------:R-:W-:Y:S01]  /*0b60*/  VIADD R12, R185, 0x20 ;  /* 0x00000020b90c7836 */ /* 0x000fe20000000000 */
[----:B------:R-:W-:Y:S01]  /*0b70*/  ISETP.GE.AND P3, PT, R15, UR16, PT ;  /* 0x000000100f007c0c */ /* 0x000fe2000bf66270 */
[----:B-1----:R-:W-:Y:S01]  /*0b80*/  UIMAD UR6, UR4, UR6, UR15 ;  /* 0x00000006040672a4 */ /* 0x002fe2000f8e020f */
[----:B------:R-:W-:-:S02]  /*0b90*/  ISETP.GE.AND P2, PT, R14, UR16, PT ;  /* 0x000000100e007c0c */ /* 0x000fc4000bf46270 */
[----:B------:R-:W-:Y:S01]  /*0ba0*/  ISETP.GE.AND P1, PT, R13, UR16, PT ;  /* 0x000000100d007c0c */ /* 0x000fe2000bf26270 */
        /* <DEDUP_REMOVED lines=17> */
.L_x_6013:
[----:B------:R-:W-:Y:S05]  /*0cc0*/  BSYNC.RECONVERGENT B0 ;  /* 0x0000000000007941 */ /* 0x000fea0003800200 */
.L_x_6012:
[----:B------:R-:W-:Y:S01]  /*0cd0*/  BSSY.RECONVERGENT B0, `(.L_x_6014) ;  /* 0x0000014000007945 */ /* 0x000fe20003800200 */
[----:B------:R-:W-:Y:S02]  /*0ce0*/  ISETP.GE.AND P0, PT, R12, UR16, PT ;  /* 0x000000100c007c0c */ /* 0x000fe4000bf06270 */
        /* <DEDUP_REMOVED lines=18> */
.L_x_6015:
[----:B------:R-:W-:Y:S05]  /*0e10*/  BSYNC.RECONVERGENT B0 ;  /* 0x0000000000007941 */ /* 0x000fea0003800200 */
.L_x_6014:
[----:B------:R-:W-:Y:S01]  /*0e20*/  BSSY.RECONVERGENT B0, `(.L_x_6016) ;  /* 0x0000014000007945 */ /* 0x000fe20003800200 */
[----:B------:R-:W-:Y:S02]  /*0e30*/  ISETP.GE.AND P4, PT, R11, UR16, PT ;  /* 0x000000100b007c0c */ /* 0x000fe4000bf86270 */
        /* <DEDUP_REMOVED lines=18> */
.L_x_6017:
[----:B------:R-:W-:Y:S05]  /*0f60*/  BSYNC.RECONVERGENT B0 ;  /* 0x0000000000007941 */ /* 0x000fea0003800200 */
.L_x_6016:
        /* <DEDUP_REMOVED lines=20> */
.L_x_6019:
[----:B------:R-:W-:Y:S05]  /*10b0*/  BSYNC.RECONVERGENT B0 ;  /* 0x0000000000007941 */ /* 0x000fea0003800200 */
.L_x_6018:
[----:B------:R-:W-:Y:S01]  /*10c0*/  BSSY.RECONVERGENT B0, `(.L_x_6020) ;  /* 0x0000013000007945 */ /* 0x000fe20003800200 */
[----:B------:R-:W-:-:S03]  /*10d0*/  ISETP.GE.AND P6, PT, R8, UR16, PT ;  /* 0x0000001008007c0c */ /* 0x000fc6000bfc6270 */
        /* <DEDUP_REMOVED lines=17> */
.L_x_6021:
[----:B------:R-:W-:Y:S05]  /*11f0*/  BSYNC.RECONVERGENT B0 ;  /* 0x0000000000007941 */ /* 0x000fea0003800200 */
.L_x_6020:
        /* <DEDUP_REMOVED lines=18> */
.L_x_6023:
[----:B------:R-:W-:Y:S05]  /*1320*/  BSYNC.RECONVERGENT B0 ;  /* 0x0000000000007941 */ /* 0x000fea0003800200 */
.L_x_6022:
        /* <DEDUP_REMOVED lines=18> */
.L_x_6025:
[----:B------:R-:W-:Y:S05]  /*1450*/  BSYNC.RECONVERGENT B0 ;  /* 0x0000000000007941 */ /* 0x000fea0003800200 */
.L_x_6024:
        /* <DEDUP_REMOVED lines=18> */
.L_x_6027:
[----:B------:R-:W-:Y:S05]  /*1580*/  BSYNC.RECONVERGENT B0 ;  /* 0x0000000000007941 */ /* 0x000fea0003800200 */
.L_x_6026:
[----:B------:R-:W1:Y:S01]  /*1590*/  LDCU.64 UR4, c[0x0][0x428] ;  /* 0x00008500ff0477ac */ /* 0x000e620008000a00 */
[----:B------:R-:W-:Y:S01]  /*15a0*/  ISETP.NE.AND P0, PT, R18, RZ, PT ;  /* 0x000000ff1200720c */ /* 0x000fe20003f05270 */
[----:B------:R-:W-:-:S03]  /*15b0*/  IMAD.U32 R0, RZ, RZ, UR7 ;  /* 0x00000007ff007e24 */ /* 0x000fc6000f8e00ff */
[C---:B------:R-:W-:Y:S02]  /*15c0*/  ISETP.GE.OR P1, PT, R185.reuse, UR16, P0 ;  /* 0x00000010b9007c0c */ /* 0x040fe40008726670 */
[----:B------:R-:W-:Y:S02]  /*15d0*/  IADD3 R185, P2, PT, R185, UR7, RZ ;  /* 0x00000007b9b97c10 */ /* 0x000fe4000ff5e0ff */
[----:B------:R-:W-:Y:S02]  /*15e0*/  ISETP.GE.OR P6, PT, R15, UR16, P0 ;  /* 0x000000100f007c0c */ /* 0x000fe400087c6670 */
[----:B------:R-:W-:Y:S02]  /*15f0*/  LEA.HI.X.SX32 R0, R0, RZ, 0x1, P2 ;  /* 0x000000ff00007211 */ /* 0x000fe400010f0eff */
[----:B------:R-:W-:Y:S02]  /*1600*/  ISETP.GE.OR P5, PT, R14, UR16, P0 ;  /* 0x000000100e007c0c */ /* 0x000fe400087a6670 */
[----:B------:R-:W-:-:S02]  /*1610*/  ISETP.GE.OR P4, PT, R13, UR16, P0 ;  /* 0x000000100d007c0c */ /* 0x000fc40008786670 */
[----:B------:R-:W-:Y:S01]  /*1620*/  ISETP.GE.OR P3, PT, R12, UR16, P0 ;  /* 0x000000100c007c0c */ /* 0x000fe20008766670 */
[----:B--234-:R-:W-:Y:S01]  /*1630*/  @!P1 IMAD.MOV.U32 R5, RZ, RZ, -0x800000 ;  /* 0xff800000ff059424 */ /* 0x01cfe200078e00ff */
[----:B-1----:R-:W-:-:S03]  /*1640*/  LEA R2, P2, R185, UR4, 0x2 ;  /* 0x00000004b9027c11 */ /* 0x002fc6000f8410ff */
[----:B------:R-:W-:Y:S01]  /*1650*/  @!P6 IMAD.MOV.U32 R17, RZ, RZ, -0x800000 ;  /* 0xff800000ff11e424 */ /* 0x000fe200078e00ff */
[----:B------:R-:W-:Y:S02]  /*1660*/  LEA.HI.X R3, R185, UR5, R0, 0x2, P2 ;  /* 0x00000005b9037c11 */ /* 0x000fe400090f1400 */
[----:B------:R-:W-:Y:S01]  /*1670*/  ISETP.GE.OR P2, PT, R11, UR16, P0 ;  /* 0x000000100b007c0c */ /* 0x000fe20008746670 */
[----:B------:R-:W-:Y:S02]  /*1680*/  @!P5 IMAD.MOV.U32 R15, RZ, RZ, -0x800000 ;  /* 0xff800000ff0fd424 */ /* 0x000fe400078e00ff */
[----:B------:R1:W-:Y:S01]  /*1690*/  @!P1 STG.E desc[UR26][R2.64], R5 ;  /* 0x0000000502009986 */ /* 0x0003e2000c10191a */
[----:B------:R-:W-:Y:S01]  /*16a0*/  ISETP.GE.OR P1, PT, R10, UR16, P0 ;  /* 0x000000100a007c0c */ /* 0x000fe20008726670 */
[----:B------:R-:W-:Y:S01]  /*16b0*/  @!P4 IMAD.MOV.U32 R13, RZ, RZ, -0x800000 ;  /* 0xff800000ff0dc424 */ /* 0x000fe200078e00ff */
[----:B------:R-:W-:Y:S01]  /*16c0*/  ISETP.GE.OR P0, PT, R8, UR16, P0 ;  /* 0x0000001008007c0c */ /* 0x000fe20008706670 */
        /* <DEDUP_REMOVED lines=13> */
.L_x_6011:
        /* <DEDUP_REMOVED lines=13> */
.L_x_6028:
        /* <DEDUP_REMOVED lines=103> */
.L_x_6029:
        /* <DEDUP_REMOVED lines=15> */
.L_x_6031:
[----:B------:R-:W2:Y:S01]  /*1fd0*/  LDC.64 R134, c[0x0][0x3b8] ;  /* 0x0000ee00ff867b82 */ /* 0x000ea20000000a00 */
[----:B------:R-:W-:-:S06]  /*1fe0*/  UIADD3 UR4, UPT, UPT, UR6, UR7, URZ ;  /* 0x0000000706047290 */ /* 0x000fcc000fffe0ff */
[----:B--2---:R-:W-:Y:S02]  /*1ff0*/  IMAD R15, R135, UR4, RZ ;  /* 0x00000004870f7c24 */ /* 0x004fe4000f8e02ff */
[----:B------:R-:W-:-:S05]  /*2000*/  IMAD.WIDE.U32 R2, R134, UR4, RZ ;  /* 0x0000000486027c25 */ /* 0x000fca000f8e00ff */
[----:B------:R-:W-:Y:S02]  /*2010*/  IADD3 R15, PT, PT, R3, R15, RZ ;  /* 0x0000000f030f7210 */ /* 0x000fe40007ffe0ff */
[----:B------:R-:W-:Y:S02]  /*2020*/  MOV R14, R2 ;  /* 0x00000002000e7202 */ /* 0x000fe40000000f00 */
.L_x_6032:
        /* <DEDUP_REMOVED lines=14> */
.L_x_6033:
[----:B------:R-:W2:Y:S01]  /*2110*/  LDC.64 R144, c[0x0][0x3c0] ;  /* 0x0000f000ff907b82 */ /* 0x000ea20000000a00 */
[----:B------:R-:W-:-:S06]  /*2120*/  UIADD3 UR6, UPT, UPT, UR6, UR7, URZ ;  /* 0x0000000706067290 */ /* 0x000fcc000fffe0ff */
[----:B--2---:R-:W-:Y:S02]  /*2130*/  IMAD R13, R145, UR6, RZ ;  /* 0x00000006910d7c24 */ /* 0x004fe4000f8e02ff */
[----:B------:R-:W-:-:S05]  /*2140*/  IMAD.WIDE.U32 R2, R144, UR6, RZ ;  /* 0x0000000690027c25 */ /* 0x000fca000f8e00ff */
[----:B------:R-:W-:Y:S02]  /*2150*/  IADD3 R13, PT, PT, R3, R13, RZ ;  /* 0x0000000d030d7210 */ /* 0x000fe40007ffe0ff */
[----:B------:R-:W-:-:S07]  /*2160*/  MOV R12, R2 ;  /* 0x00000002000c7202 */ /* 0x000fce0000000f00 */
.L_x_6034:
        /* <DEDUP_REMOVED lines=47> */
.L_x_6030:
        /* <DEDUP_REMOVED lines=34> */
[----:B---3--:R-:W-:Y:S01]  /*2680*/  LEA R202, P0, R12, UR6, 0x1 ;  /* 0x000000060cca7c11 */ /* 0x008fe2000f8008ff */
        /* <DEDUP_REMOVED lines=8> */
[----:B------:R-:W-:Y:S01]  /*2710*/  @!P2 IMAD.MOV.U32 R3, RZ, RZ, R14 ;  /* 0x000000ffff03a224 */ /* 0x000fe200078e000e */
[----:B------:R-:W-:Y:S01]  /*2720*/  ULEA UR5, UR13, UR7, 0x18 ;  /* 0x000000070d057291 */ /* 0x000fe2000f8ec0ff */
[----:B------:R-:W-:-:S02]  /*2730*/  @!P2 IMAD R7, R7, UR15, R15 ;  /* 0x0000000f0707ac24 */ /* 0x000fc4000f8e020f */
[----:B-1----:R-:W-:-:S03]  /*2740*/  @P2 IMAD.WIDE.U32 R16, R0, R4, RZ ;  /* 0x0000000400102225 */ /* 0x002fc600078e00ff */
[----:B------:R-:W-:Y:S01]  /*2750*/  LEA R182, R182, UR5, 0x1 ;  /* 0x00000005b6b67c11 */ /* 0x000fe2000f8e08ff */
[----:B------:R-:W-:Y:S02]  /*2760*/  @P2 IMAD.MOV.U32 R3, RZ, RZ, R16 ;  /* 0x000000ffff032224 */ /* 0x000fe400078e0010 */
[----:B------:R-:W-:Y:S02]  /*2770*/  @P2 IMAD R7, R0, R5, R17 ;  /* 0x0000000500072224 */ /* 0x000fe400078e0211 */
[----:B------:R-:W-:Y:S01]  /*2780*/  IMAD.U32 R6, RZ, RZ, UR4 ;  /* 0x00000004ff067e24 */ /* 0x000fe2000f8e00ff */
        /* <DEDUP_REMOVED lines=35> */
.L_x_6037:
[----:B------:R3:W-:Y:S02]  /*29c0*/  STS.128 [R182+0x4000], RZ ;  /* 0x004000ffb6007388 */ /* 0x0007e40000000c00 */
.L_x_6036:
[----:B------:R-:W-:Y:S05]  /*29d0*/  BSYNC.RECONVERGENT B0 ;  /* 0x0000000000007941 */ /* 0x000fea0003800200 */
.L_x_6035:
        /* <DEDUP_REMOVED lines=36> */
.L_x_6040:
[----:B------:R2:W-:Y:S02]  /*2c20*/  STS.128 [R182+0x4800], RZ ;  /* 0x004800ffb6007388 */ /* 0x0005e40000000c00 */
.L_x_6039:
[----:B------:R-:W-:Y:S05]  /*2c30*/  BSYNC.RECONVERGENT B0 ;  /* 0x0000000000007941 */ /* 0x000fea0003800200 */
.L_x_6038:
        /* <DEDUP_REMOVED lines=36> */
.L_x_6043:
[----:B------:R2:W-:Y:S02]  /*2e80*/  STS.128 [R182+0x5000], RZ ;  /* 0x005000ffb6007388 */ /* 0x0005e40000000c00 */
.L_x_6042:
[----:B------:R-:W-:Y:S05]  /*2e90*/  BSYNC.RECONVERGENT B0 ;  /* 0x0000000000007941 */ /* 0x000fea0003800200 */
.L_x_6041:
        /* <DEDUP_REMOVED lines=35> */
.L_x_6046:
[----:B------:R2:W-:Y:S02]  /*30d0*/  STS.128 [R182+0x5800], RZ ;  /* 0x005800ffb6007388 */ /* 0x0005e40000000c00 */
.L_x_6045:
[----:B------:R-:W-:Y:S05]  /*30e0*/  BSYNC.RECONVERGENT B0 ;  /* 0x0000000000007941 */ /* 0x000fea0003800200 */
.L_x_6044:
        /* <DEDUP_REMOVED lines=29> */
.L_x_6049:
[----:B------:R1:W-:Y:S02]  /*32c0*/  STS.128 [R182+0xa000], RZ ;  /* 0x00a000ffb6007388 */ /* 0x0003e40000000c00 */
.L_x_6048:
[----:B------:R-:W-:Y:S05]  /*32d0*/  BSYNC.RECONVERGENT B0 ;  /* 0x0000000000007941 */ /* 0x000fea0003800200 */
.L_x_6047:
[----:B------:R-:W-:Y:S01]  /*32e0*/  ISETP.GE.AND P0, PT, R5, UR4, PT ;  /* 0x0000000405007c0c */ /* 0x000fe2000bf06270 */
[----:B------:R-:W-:Y:S01]  /*32f0*/  BSSY.RECONVERGENT B0, `(.L_x_6050) ;  /* 0x000001b000007945 */ /* 0x000fe20003800200 */
[C---:B------:R-:W-:Y:S01]  /*3300*/  SHF.L.U64.HI R94, R134.reuse, 0x4, R135 ;  /* 0x00000004865e7819 */ /* 0x040fe20000010287 */
[----:B------:R-:W-:-:S10]  /*3310*/  IMAD.SHL.U32 R3, R134, 0x10, RZ ;  /* 0x0000001086037824 */ /* 0x000fd400078e00ff */
        /* <DEDUP_REMOVED lines=23> */
.L_x_6052:
[----:B------:R1:W-:Y:S02]  /*3490*/  STS.128 [R182+0xa800], RZ ;  /* 0x00a800ffb6007388 */ /* 0x0003e40000000c00 */
.L_x_6051:
[----:B------:R-:W-:Y:S05]  /*34a0*/  BSYNC.RECONVERGENT B0 ;  /* 0x0000000000007941 */ /* 0x000fea0003800200 */
.L_x_6050:
        /* <DEDUP_REMOVED lines=25> */
.L_x_6055:
[----:B------:R1:W-:Y:S02]  /*3640*/  STS.128 [R182+0xb000], RZ ;  /* 0x00b000ffb6007388 */ /* 0x0003e40000000c00 */
.L_x_6054:
[----:B------:R-:W-:Y:S05]  /*3650*/  BSYNC.RECONVERGENT B0 ;  /* 0x0000000000007941 */ /* 0x000fea0003800200 */
.L_x_6053:
[----:B------:R-:W-:Y:S01]  /*3660*/  ISETP.GE.AND P0, PT, R0, UR4, PT ;  /* 0x0000000400007c0c */ /* 0x000fe2000bf06270 */
        /* <DEDUP_REMOVED lines=25> */
.L_x_6057:
[----:B------:R-:W-:Y:S05]  /*3800*/  BSYNC.RECONVERGENT B0 ;  /* 0x0000000000007941 */ /* 0x000fea0003800200 */
.L_x_6056:
        /* <DEDUP_REMOVED lines=44> */
.L_x_6060:
[----:B------:R2:W-:Y:S01]  /*3ad0*/  STS.128 [R182+0x10000], RZ ;  /* 0x010000ffb6007388 */ /* 0x0005e20000000c00 */
[----:B------:R-:W-:Y:S05]  /*3ae0*/  BRA `(.L_x_6061) ;  /* 0x00000000000c7947 */ /* 0x000fea0003800000 */
.L_x_6059:
[----:B------:R1:W-:Y:S04]  /*3af0*/  STS.128 [R182+0xc000], RZ ;  /* 0x00c000ffb6007388 */ /* 0x0003e80000000c00 */
[----:B------:R1:W-:Y:S04]  /*3b00*/  STS.128 [R182+0xe000], RZ ;  /* 0x00e000ffb6007388 */ /* 0x0003e80000000c00 */
[----:B------:R1:W-:Y:S02]  /*3b10*/  STS.128 [R182+0x10000], RZ ;  /* 0x010000ffb6007388 */ /* 0x0003e40000000c00 */
.L_x_6061:
[----:B------:R-:W-:Y:S05]  /*3b20*/  BSYNC.RECONVERGENT B0 ;  /* 0x0000000000007941 */ /* 0x000fea0003800200 */
.L_x_6058:
        /* <DEDUP_REMOVED lines=30> */
.L_x_6064:
[----:B------:R1:W-:Y:S02]  /*3d10*/  STS.128 [R182+0x10800], RZ ;  /* 0x010800ffb6007388 */ /* 0x0003e40000000c00 */
.L_x_6063:
[----:B------:R-:W-:Y:S05]  /*3d20*/  BSYNC.RECONVERGENT B0 ;  /* 0x0000000000007941 */ /* 0x000fea0003800200 */
.L_x_6062:
        /* <DEDUP_REMOVED lines=28> */
.L_x_6067:
[----:B------:R1:W-:Y:S02]  /*3ef0*/  STS.128 [R182+0x11000], RZ ;  /* 0x011000ffb6007388 */ /* 0x0003e40000000c00 */
.L_x_6066:
[----:B------:R-:W-:Y:S05]  /*3f00*/  BSYNC.RECONVERGENT B0 ;  /* 0x0000000000007941 */ /* 0x000fea0003800200 */
.L_x_6065:
        /* <DEDUP_REMOVED lines=35> */
.L_x_6070:
[----:B------:R1:W-:Y:S02]  /*4140*/  STS.128 [R182+0x11800], RZ ;  /* 0x011800ffb6007388 */ /* 0x0003e40000000c00 */
.L_x_6069:
[----:B------:R-:W-:Y:S05]  /*4150*/  BSYNC.RECONVERGENT B0 ;  /* 0x0000000000007941 */ /* 0x000fea0003800200 */
.L_x_6068:
[----:B------:R-:W-:Y:S01]  /*4160*/  IMAD.SHL.U32 R4, R4, 0x400, RZ ;  /* 0x0000040004047824 */ /* 0x000fe200078e00ff */
[----:B------:R-:W-:Y:S01]  /*4170*/  LOP3.LUT R146, R2, R7, RZ, 0x3c, !PT ;  /* 0x0000000702927212 */ /* 0x000fe200078e3cff */
[----:B------:R-:W-:Y:S01]  /*4180*/  IMAD.MOV.U32 R183, RZ, RZ, 0x20 ;  /* 0x00000020ffb77424 */ /* 0x000fe200078e00ff */
[----:B------:R-:W-:Y:S01]  /*4190*/  LEA R104, R104, UR5, 0x1 ;  /* 0x0000000568687c11 */ /* 0x000fe2000f8e08ff */
[----:B------:R-:W-:Y:S01]  /*41a0*/  IMAD.MOV.U32 R133, RZ, RZ, 0x40 ;  /* 0x00000040ff857424 */ /* 0x000fe200078e00ff */
[----:B------:R-:W-:Y:S01]  /*41b0*/  LOP3.LUT R101, R4, 0x400, RZ, 0xc0, !PT ;  /* 0x0000040004657812 */ /* 0x000fe200078ec0ff */
[----:B------:R-:W5:Y:S01]  /*41c0*/  LDCU UR4, c[0x0][0x50c] ;  /* 0x0000a180ff0477ac */ /* 0x000f620008000800 */
[C---:B------:R-:W-:Y:S01]  /*41d0*/  LOP3.LUT P6, RZ, R185.reuse, 0x2, RZ, 0xc0, !PT ;  /* 0x00000002b9ff7812 */ /* 0x040fe200078cc0ff */
[----:B------:R-:W-:Y:S01]  /*41e0*/  LDSM.16.M88.4 R40, [R104] ;  /* 0x000000006828783b */ /* 0x000fe20000000200 */
[----:B------:R-:W-:Y:S01]  /*41f0*/  LOP3.LUT P2, RZ, R185, 0x4, RZ, 0xc0, !PT ;  /* 0x00000004b9ff7812 */ /* 0x000fe2000784c0ff */
[----:B------:R-:W-:Y:S01]  /*4200*/  IMAD R101, R146, 0x2, R101 ;  /* 0x0000000292657824 */ /* 0x000fe200078e0265 */
[----:B------:R-:W-:Y:S01]  /*4210*/  SEL R93, R183, 0xffffffe0, !P6 ;  /* 0xffffffe0b75d7807 */ /* 0x000fe20007000000 */
[----:B------:R-:W-:Y:S01]  /*4220*/  UIADD3 UR20, UPT, UPT, UR22, UR20, -UR16 ;  /* 0x0000001416147290 */ /* 0x000fe2000fffe810 */
[----:B------:R-:W-:Y:S01]  /*4230*/  SEL R133, R133, 0xffffffc0, !P2 ;  /* 0xffffffc085857807 */ /* 0x000fe20005000000 */
[----:B------:R-:W-:Y:S01]  /*4240*/  VIADD R96, R101, UR5 ;  /* 0x0000000565607c36 */ /* 0x000fe20008000000 */
[----:B------:R-:W4:Y:S01]  /*4250*/  LDSM.16.M88.4 R64, [R101+UR5+0x6000] ;  /* 0x006000056540783b */ /* 0x000f220008000200 */
[----:B------:R-:W-:Y:S01]  /*4260*/  IMAD.IADD R102, R104, 0x1, R93 ;  /* 0x0000000168667824 */ /* 0x000fe200078e025d */
[----:B------:R-:W-:Y:S01]  /*4270*/  IADD3 R192, PT, PT, R0, UR21, R181 ;  /* 0x0000001500c07c10 */ /* 0x000fe2000fffe0b5 */
[----:B------:R-:W-:Y:S01]  /*4280*/  IMAD.IADD R99, R96, 0x1, R93 ;  /* 0x0000000160637824 */ /* 0x000fe200078e025d */
[----:B------:R-:W2:Y:S01]  /*4290*/  LDSM.16.M88.4 R56, [R101+UR5+0x6800] ;  /* 0x006800056538783b */ /* 0x000ea20008000200 */
[--C-:B------:R-:W-:Y:S01]  /*42a0*/  IMAD.IADD R100, R104, 0x1, R133.reuse ;  /* 0x0000000168647824 */ /* 0x100fe200078e0285 */
[----:B------:R-:W-:Y:S01]  /*42b0*/  LOP3.LUT R148, R97, 0x6, RZ, 0xc0, !PT ;  /* 0x0000000661947812 */ /* 0x000fe200078ec0ff */
[----:B------:R-:W-:Y:S01]  /*42c0*/  IMAD.IADD R96, R96, 0x1, R133 ;  /* 0x0000000160607824 */ /* 0x000fe200078e0285 */
[----:B------:R-:W3:Y:S01]  /*42d0*/  LDSM.16.M88.4 R48, [R101+UR5+0x7000] ;  /* 0x007000056530783b */ /* 0x000ee20008000200 */
[C---:B------:R-:W-:Y:S01]  /*42e0*/  IMAD.IADD R98, R93.reuse, 0x1, R100 ;  /* 0x000000015d627824 */ /* 0x040fe200078e0264 */
[----:B------:R-:W-:Y:S01]  /*42f0*/  UISETP.GT.AND UP0, UPT, UR23, UR14, UPT ;  /* 0x0000000e1700728c */ /* 0x000fe2000bf04270 */
[----:B------:R-:W-:Y:S01]  /*4300*/  IMAD.IADD R95, R93, 0x1, R96 ;  /* 0x000000015d5f7824 */ /* 0x000fe200078e0260 */
[----:B------:R-:W5:Y:S01]  /*4310*/  LDSM.16.M88.4 R24, [R101+UR5+0x7800] ;  /* 0x007800056518783b */ /* 0x000f620008000200 */
[----:B------:R-:W-:-:S03]  /*4320*/  IMAD.U32 R195, RZ, RZ, UR22 ;  /* 0x00000016ffc37e24 */ /* 0x000fc6000f8e00ff */
[----:B------:R-:W-:Y:S04]  /*4330*/  LDSM.16.M88.4 R12, [R102] ;  /* 0x00000000660c783b */ /* 0x000fe80000000200 */
[----:B------:R-:W5:Y:S04]  /*4340*/  LDSM.16.M88.4 R4, [R99+0x6000] ;  /* 0x006000006304783b */ /* 0x000f680000000200 */
[----:B------:R-:W5:Y:S04]  /*4350*/  LDSM.16.M88.4 R32, [R99+0x6800] ;  /* 0x006800006320783b */ /* 0x000f680000000200 */
[----:B------:R-:W5:Y:S04]  /*4360*/  LDSM.16.M88.4 R20, [R99+0x7000] ;  /* 0x007000006314783b */ /* 0x000f680000000200 */
[----:B-1----:R-:W-:Y:S04]  /*4370*/  LDSM.16.M88.4 R8, [R100] ;  /* 0x000000006408783b */ /* 0x002fe80000000200 */
[----:B------:R-:W1:Y:S01]  /*4380*/  LDSM.16.M88.4 R28, [R96+0x6000] ;  /* 0x00600000601c783b */ /* 0x000e620000000200 */
[C---:B----4-:R-:W-:Y:S03]  /*4390*/  HMMA.16816.F32.BF16 R16, R40.reuse, R64, RZ ;  /* 0x000000402810723c */ /* 0x050fe600000418ff */
[----:B------:R-:W-:Y:S04]  /*43a0*/  LDSM.16.M88.4 R80, [R96+0x6800] ;  /* 0x006800006050783b */ /* 0x000fe80000000200 */
[----:B------:R-:W-:Y:S01]  /*43b0*/  LDSM.16.M88.4 R76, [R95+0x6000] ;  /* 0x006000005f4c783b */ /* 0x000fe20000000200 */
[C---:B------:R-:W-:Y:S03]  /*43c0*/  HMMA.16816.F32.BF16 R64, R40.reuse, R66, RZ ;  /* 0x000000422840723c */ /* 0x040fe600000418ff */
[----:B------:R-:W-:Y:S04]  /*43d0*/  LDSM.16.M88.4 R72, [R96+0x7000] ;  /* 0x007000006048783b */ /* 0x000fe80000000200 */
[----:B------:R-:W-:Y:S01]  /*43e0*/  LDSM.16.M88.4 R68, [R96+0x7800] ;  /* 0x007800006044783b */ /* 0x000fe20000000200 */
[C---:B--2---:R-:W-:Y:S03]  /*43f0*/  HMMA.16816.F32.BF16 R60, R40.reuse, R56, RZ ;  /* 0x00000038283c723c */ /* 0x044fe600000418ff */
[----:B------:R-:W-:Y:S04]  /*4400*/  LDSM.16.M88.4 R36, [R95+0x6800] ;  /* 0x006800005f24783b */ /* 0x000fe80000000200 */
[----:B------:R-:W-:Y:S01]  /*4410*/  LDSM.16.M88.4 R88, [R101+UR5+0x8800] ;  /* 0x008800056558783b */ /* 0x000fe20008000200 */
[C---:B---3--:R-:W-:Y:S03]  /*4420*/  HMMA.16816.F32.BF16 R52, R40.reuse, R48, RZ ;  /* 0x000000302834723c */ /* 0x048fe600000418ff */
        /* <DEDUP_REMOVED lines=78> */
[----:B------:R-:W5:Y:S07]  /*4910*/  LDSM.16.M88.4 R72, [R101+UR5+0xb000] ;  /* 0x00b000056548783b */ /* 0x000f6e0008000200 */
        /* <DEDUP_REMOVED lines=25> */
[----:B------:R-:W-:Y:S08]  /*4ab0*/  HMMA.16816.F32.BF16 R56, R80, R78, R56 ;  /* 0x0000004e5038723c */ /* 0x000ff00000041838 */
[----:B-1----:R-:W-:Y:S01]  /*4ac0*/  HMMA.16816.F32.BF16 R16, R4, R12, R16 ;  /* 0x0000000c0410723c */ /* 0x002fe20000041810 */
[----:B------:R-:W-:-:S02]  /*4ad0*/  VIADD R12, R192, UR20 ;  /* 0x00000014c00c7c36 */ /* 0x000fc40008000000 */
[----:B------:R-:W-:-:S03]  /*4ae0*/  VIADD R192, R192, UR22 ;  /* 0x00000016c0c07c36 */ /* 0x000fc60008000000 */
[--C-:B------:R-:W-:Y:S02]  /*4af0*/  VIADDMNMX R197, R12, 0x1, R195.reuse, PT ;  /* 0x000000010cc57846 */ /* 0x100fe400038001c3 */
[----:B------:R-:W-:Y:S01]  /*4b00*/  HMMA.16816.F32.BF16 R52, R36, R28, R52 ;  /* 0x0000001c2434723c */ /* 0x000fe20000041834 */
[----:B------:R-:W-:Y:S01]  /*4b10*/  VIADD R28, R148, UR13 ;  /* 0x0000000d941c7c36 */ /* 0x000fe20008000000 */
[----:B------:R-:W-:Y:S02]  /*4b20*/  VIADDMNMX R195, R12, 0x9, R195, PT ;  /* 0x000000090cc37846 */ /* 0x000fe400038001c3 */
[----:B------:R-:W-:Y:S01]  /*4b30*/  VIADDMNMX R198, R192, -UR18, RZ, !PT ;  /* 0x80000012c0c67c46 */ /* 0x000fe2000f8001ff */
[C---:B------:R-:W-:Y:S02]  /*4b40*/  VIADD R13, R28.reuse, UR16 ;  /* 0x000000101c0d7c36 */ /* 0x040fe40008000000 */
[C---:B------:R-:W-:Y:S01]  /*4b50*/  VIADD R20, R28.reuse, 0x1 ;  /* 0x000000011c147836 */ /* 0x040fe20000000000 */
[----:B------:R-:W-:Y:S01]  /*4b60*/  HMMA.16816.F32.BF16 R64, R8, R22, R64 ;  /* 0x000000160840723c */ /* 0x000fe20000041840 */
[----:B------:R-:W-:-:S02]  /*4b70*/  ISETP.GE.AND P4, PT, R28, R198, PT ;  /* 0x000000c61c00720c */ /* 0x000fc40003f86270 */
[----:B------:R-:W-:Y:S01]  /*4b80*/  FMUL.FTZ R12, R16, UR4 ;  /* 0x00000004100c7c20 */ /* 0x000fe20008410000 */
[----:B------:R-:W-:Y:S02]  /*4b90*/  IMAD.IADD R16, R192, 0x1, -R13 ;  /* 0x00000001c0107824 */ /* 0x000fe400078e0a0d */
[----:B------:R-:W-:Y:S01]  /*4ba0*/  FMUL.FTZ R21, R18, UR4 ;  /* 0x0000000412157c20 */ /* 0x000fe20008410000 */
[----:B------:R-:W-:Y:S01]  /*4bb0*/  FMUL.FTZ R17, R17, UR4 ;  /* 0x0000000411117c20 */ /* 0x000fe20008410000 */
[C---:B------:R-:W-:Y:S01]  /*4bc0*/  ISETP.GE.AND P5, PT, R20.reuse, R198, PT ;  /* 0x000000c61400720c */ /* 0x040fe20003fa6270 */
[----:B------:R-:W-:Y:S01]  /*4bd0*/  HMMA.16816.F32.BF16 R44, R80, R68, R44 ;  /* 0x00000044502c723c */ /* 0x000fe2000004182c */
[----:B------:R-:W1:Y:S01]  /*4be0*/  MUFU.TANH R12, R12 ;  /* 0x0000000c000c7308 */ /* 0x000e620000002400 */
[----:B------:R-:W-:Y:S01]  /*4bf0*/  IABS R16, R16 ;  /* 0x0000001000107213 */ /* 0x000fe20000000000 */
[----:B------:R-:W-:Y:S01]  /*4c00*/  FMUL.FTZ R19, R19, UR4 ;  /* 0x0000000413137c20 */ /* 0x000fe20008410000 */
[----:B------:R-:W-:-:S02]  /*4c10*/  ISETP.GE.AND P3, PT, R20, R197, PT ;  /* 0x000000c51400720c */ /* 0x000fc40003f66270 */
[----:B------:R-:W-:Y:S01]  /*4c20*/  ISETP.GE.AND P1, PT, R20, R195, PT ;  /* 0x000000c31400720c */ /* 0x000fe20003f26270 */
[----:B------:R-:W-:Y:S01]  /*4c30*/  IMAD.MOV.U32 R18, RZ, RZ, R16 ;  /* 0x000000ffff127224 */ /* 0x000fe200078e0010 */
[C---:B------:R-:W-:Y:S01]  /*4c40*/  HMMA.16816.F32.BF16 R60, R80.reuse, R76, R60 ;  /* 0x0000004c503c723c */ /* 0x040fe2000004183c */
[----:B------:R-:W-:Y:S07]  /*4c50*/  MUFU.TANH R17, R17 ;  /* 0x0000001100117308 */ /* 0x000fee0000002400 */
[C---:B------:R-:W-:Y:S01]  /*4c60*/  HMMA.16816.F32.BF16 R48, R80.reuse, R74, R48 ;  /* 0x0000004a5030723c */ /* 0x040fe20000041830 */
[----:B------:R-:W2:Y:S07]  /*4c70*/  MUFU.TANH R16, R21 ;  /* 0x0000001500107308 */ /* 0x000eae0000002400 */
[----:B------:R-:W-:Y:S01]  /*4c80*/  HMMA.16816.F32.BF16 R68, R80, R70, R40 ;  /* 0x000000465044723c */ /* 0x000fe20000041828 */
[----:B------:R-:W3:Y:S07]  /*4c90*/  LDSM.16.M88.4 R40, [R96+0xa800] ;  /* 0x00a800006028783b */ /* 0x000eee0000000200 */
[----:B------:R-:W-:Y:S01]  /*4ca0*/  HMMA.16816.F32.BF16 R56, R36, R34, R56 ;  /* 0x000000222438723c */ /* 0x000fe20000041838 */
[----:B------:R-:W-:-:S05]  /*4cb0*/  VIADD R34, R192, 0x8 ;  /* 0x00000008c0227836 */ /* 0x000fca0000000000 */
[----:B------:R-:W-:Y:S02]  /*4cc0*/  VIADDMNMX R196, R34, -UR18, RZ, !PT ;  /* 0x8000001222c47c46 */ /* 0x000fe4000f8001ff */
[----:B------:R-:W-:Y:S01]  /*4cd0*/  HMMA.16816.F32.BF16 R64, R4, R14, R64 ;  /* 0x0000000e0440723c */ /* 0x000fe20000041840 */
[----:B------:R-:W-:Y:S02]  /*4ce0*/  I2FP.F32.S32 R15, R18 ;  /* 0x00000012000f7245 */ /* 0x000fe40000201400 */
[----:B------:R-:W-:Y:S01]  /*4cf0*/  ISETP.GE.AND P0, PT, R20, R196, PT ;  /* 0x000000c41400720c */ /* 0x000fe20003f06270 */
[----:B------:R-:W-:Y:S02]  /*4d00*/  IMAD.IADD R20, R34, 0x1, -R13 ;  /* 0x0000000122147824 */ /* 0x000fe400078e0a0d */
[----:B-1----:R-:W-:Y:S02]  /*4d10*/  FFMA.FTZ R22, R15, -UR10, R12 ;  /* 0x8000000a0f167c23 */ /* 0x002fe4000801000c */
[----:B------:R-:W-:Y:S01]  /*4d20*/  HMMA.16816.F32.BF16 R60, R36, R32, R60 ;  /* 0x00000020243c723c */ /* 0x000fe2000004183c */
[----:B------:R-:W1:Y:S01]  /*4d30*/  LDSM.16.M88.4 R12, [R95+0xa800] ;  /* 0x00a800005f0c783b */ /* 0x000e620000000200 */
[----:B------:R-:W-:-:S02]  /*4d40*/  IABS R20, R20 ;  /* 0x0000001400147213 */ /* 0x000fc40000000000 */
[----:B------:R-:W-:Y:S02]  /*4d50*/  FSEL R22, R22, -INF , P4 ;  /* 0xff80000016167808 */ /* 0x000fe40002000000 */
[----:B------:R-:W-:Y:S02]  /*4d60*/  I2FP.F32.S32 R23, R20 ;  /* 0x0000001400177245 */ /* 0x000fe40000201400 */
[C---:B------:R-:W-:Y:S01]  /*4d70*/  HMMA.16816.F32.BF16 R48, R36.reuse, R30, R48 ;  /* 0x0000001e2430723c */ /* 0x040fe20000041830 */
[----:B------:R4:W5:Y:S01]  /*4d80*/  MUFU.TANH R31, R19 ;  /* 0x00000013001f7308 */ /* 0x0009620000002400 */
[----:B------:R-:W-:Y:S01]  /*4d90*/  ISETP.GE.AND P4, PT, R28, R197, PT ;  /* 0x000000c51c00720c */ /* 0x000fe20003f86270 */
[----:B--2---:R-:W-:Y:S01]  /*4da0*/  FFMA.FTZ R16, R23, -UR10, R16 ;  /* 0x8000000a17107c23 */ /* 0x004fe20008010010 */
[----:B------:R-:W-:Y:S01]  /*4db0*/  FMUL.FTZ R66, R66, UR4 ;  /* 0x0000000442427c20 */ /* 0x000fe20008410000 */
[----:B------:R-:W-:Y:S01]  /*4dc0*/  FMUL.FTZ R64, R64, UR4 ;  /* 0x0000000440407c20 */ /* 0x000fe20008410000 */
[----:B------:R-:W-:Y:S01]  /*4dd0*/  FSEL R30, R22, -INF , !P4 ;  /* 0xff800000161e7808 */ /* 0x000fe20006000000 */
[----:B------:R-:W-:Y:S01]  /*4de0*/  FMUL.FTZ R65, R65, UR4 ;  /* 0x0000000441417c20 */ /* 0x000fe20008410000 */
[----:B------:R-:W-:Y:S01]  /*4df0*/  HMMA.16816.F32.BF16 R44, R36, R24, R44 ;  /* 0x00000018242c723c */ /* 0x000fe2000004182c */
[----:B------:R-:W-:-:S04]  /*4e00*/  ISETP.GE.AND P4, PT, R28, R196, PT ;  /* 0x000000c41c00720c */ /* 0x000fc80003f86270 */
[----:B------:R-:W-:Y:S01]  /*4e10*/  FSEL R29, R16, -INF , P4 ;  /* 0xff800000101d7808 */ /* 0x000fe20002000000 */
[----:B------:R-:W-:Y:S01]  /*4e20*/  MUFU.TANH R65, R65 ;  /* 0x0000004100417308 */ /* 0x000fe20000002400 */
[C---:B------:R-:W-:Y:S01]  /*4e30*/  ISETP.GE.AND P4, PT, R28.reuse, R195, PT ;  /* 0x000000c31c00720c */ /* 0x040fe20003f86270 */
[----:B------:R-:W-:Y:S01]  /*4e40*/  HMMA.16816.F32.BF16 R68, R36, R26, R68 ;  /* 0x0000001a2444723c */ /* 0x000fe20000041844 */
[C---:B------:R-:W-:Y:S02]  /*4e50*/  VIADD R36, R28.reuse, 0x38 ;  /* 0x000000381c247836 */ /* 0x040fe40000000000 */
[----:B------:R-:W-:Y:S01]  /*4e60*/  FSEL R29, R29, -INF , !P4 ;  /* 0xff8000001d1d7808 */ /* 0x000fe20006000000 */
[----:B------:R-:W-:Y:S02]  /*4e70*/  VIADD R39, R28, 0x20 ;  /* 0x000000201c277836 */ /* 0x000fe40000000000 */
[----:B------:R-:W-:Y:S01]  /*4e80*/  VIADD R37, R36, UR16 ;  /* 0x0000001024257c36 */ /* 0x000fe20008000000 */
[----:B------:R-:W-:Y:S01]  /*4e90*/  MUFU.TANH R16, R64 ;  /* 0x0000004000107308 */ /* 0x000fe20000002400 */
[----:B---3--:R-:W-:Y:S03]  /*4ea0*/  HMMA.16816.F32.BF16 R60, R8, R40, R60 ;  /* 0x00000028083c723c */ /* 0x008fe6000004183c */
[----:B------:R-:W-:-:S02]  /*4eb0*/  IADD3 R18, PT, PT, R192, 0x37, -R37 ;  /* 0x00000037c0127810 */ /* 0x000fc40007ffe825 */
[--C-:B------:R-:W-:Y:S02]  /*4ec0*/  IADD3 R21, PT, PT, R34, 0x37, -R37.reuse ;  /* 0x0000003722157810 */ /* 0x100fe40007ffe825 */
[----:B------:R-:W-:Y:S01]  /*4ed0*/  IABS R18, R18 ;  /* 0x0000001200127213 */ /* 0x000fe20000000000 */
[----:B------:R-:W-:Y:S01]  /*4ee0*/  HMMA.16816.F32.BF16 R56, R8, R42, R56 ;  /* 0x0000002a0838723c */ /* 0x000fe20000041838 */
[----:B------:R-:W-:Y:S02]  /*4ef0*/  IABS R21, R21 ;  /* 0x0000001500157213 */ /* 0x000fe40000000000 */
[----:B------:R-:W-:Y:S02]  /*4f00*/  I2FP.F32.S32 R18, R18 ;  /* 0x0000001200127245 */ /* 0x000fe40000201400 */
[----:B------:R-:W-:Y:S01]  /*4f10*/  I2FP.F32.S32 R20, R21 ;  /* 0x0000001500147245 */ /* 0x000fe20000201400 */
[----:B------:R-:W-:Y:S01]  /*4f20*/  VIADD R21, R28, 0x10 ;  /* 0x000000101c157836 */ /* 0x000fe20000000000 */
[----:B----4-:R-:W-:Y:S01]  /*4f30*/  IADD3 R19, PT, PT, R192, 0x30, -R37 ;  /* 0x00000030c0137810 */ /* 0x010fe20007ffe825 */
[----:B------:R-:W-:Y:S01]  /*4f40*/  FFMA.FTZ R18, R18, -UR10, R17 ;  /* 0x8000000a12127c23 */ /* 0x000fe20008010011 */
[----:B------:R-:W-:-:S02]  /*4f50*/  VIADD R17, R28, 0x8 ;  /* 0x000000081c117836 */ /* 0x000fc40000000000 */
[----:B-----5:R-:W-:Y:S01]  /*4f60*/  FFMA.FTZ R31, R20, -UR10, R31 ;  /* 0x8000000a141f7c23 */ /* 0x020fe2000801001f */
[----:B------:R-:W-:Y:S01]  /*4f70*/  IADD3 R20, PT, PT, R34, 0x30, -R37 ;  /* 0x0000003022147810 */ /* 0x000fe20007ffe825 */
[C---:B-1----:R-:W-:Y:S01]  /*4f80*/  HMMA.16816.F32.BF16 R60, R4.reuse, R12, R60 ;  /* 0x0000000c043c723c */ /* 0x042fe2000004183c */
[----:B------:R-:W-:Y:S01]  /*4f90*/  FSEL R32, R18, -INF , P5 ;  /* 0xff80000012207808 */ /* 0x000fe20002800000 */
[----:B------:R-:W-:Y:S01]  /*4fa0*/  FMUL.FTZ R13, R67, UR4 ;  /* 0x00000004430d7c20 */ /* 0x000fe20008410000 */
[----:B------:R-:W1:Y:S01]  /*4fb0*/  MUFU.TANH R18, R66 ;  /* 0x0000004200127308 */ /* 0x000e620000002400 */
[----:B------:R-:W-:Y:S01]  /*4fc0*/  IABS R20, R20 ;  /* 0x0000001400147213 */ /* 0x000fe20000000000 */
[----:B------:R-:W-:Y:S01]  /*4fd0*/  VIADD R12, R28, 0x9 ;  /* 0x000000091c0c7836 */ /* 0x000fe20000000000 */
[----:B------:R-:W-:Y:S02]  /*4fe0*/  FSEL R32, R32, -INF , !P3 ;  /* 0xff80000020207808 */ /* 0x000fe40005800000 */
[----:B------:R-:W-:Y:S01]  /*4ff0*/  FSEL R31, R31, -INF , P0 ;  /* 0xff8000001f1f7808 */ /* 0x000fe20000000000 */
[----:B------:R-:W-:Y:S01]  /*5000*/  HMMA.16816.F32.BF16 R56, R4, R14, R56 ;  /* 0x0000000e0438723c */ /* 0x000fe20000041838 */
[C---:B------:R-:W-:Y:S01]  /*5010*/  ISETP.GE.AND P4, PT, R17.reuse, R198, PT ;  /* 0x000000c61100720c */ /* 0x040fe20003f86270 */
[----:B------:R-:W2:Y:S01]  /*5020*/  MUFU.TANH R13, R13 ;  /* 0x0000000d000d7308 */ /* 0x000ea20000002400 */
[----:B------:R-:W-:-:S02]  /*5030*/  ISETP.GE.AND P5, PT, R17, R197, PT ;  /* 0x000000c51100720c */ /* 0x000fc40003fa6270 */
[C---:B------:R-:W-:Y:S02]  /*5040*/  ISETP.GE.AND P3, PT, R17.reuse, R195, PT ;  /* 0x000000c31100720c */ /* 0x040fe40003f66270 */
[----:B------:R-:W-:Y:S01]  /*5050*/  ISETP.GE.AND P0, PT, R17, R196, PT ;  /* 0x000000c41100720c */ /* 0x000fe20003f06270 */
[----:B------:R-:W-:Y:S01]  /*5060*/  IMAD.MOV.U32 R17, RZ, RZ, R20 ;  /* 0x000000ffff117224 */ /* 0x000fe200078e0014 */
[----:B------:R-:W-:Y:S01]  /*5070*/  IABS R19, R19 ;  /* 0x0000001300137213 */ /* 0x000fe20000000000 */
[----:B------:R-:W-:Y:S01]  /*5080*/  FMUL.FTZ R20, R60, UR4 ;  /* 0x000000043c147c20 */ /* 0x000fe20008410000 */
[----:B------:R-:W-:Y:S01]  /*5090*/  FSEL R31, R31, -INF , !P1 ;  /* 0xff8000001f1f7808 */ /* 0x000fe20004800000 */
[----:B------:R-:W-:Y:S01]  /*50a0*/  FMUL.FTZ R26, R61, UR4 ;  /* 0x000000043d1a7c20 */ /* 0x000fe20008410000 */
[----:B------:R-:W-:Y:S01]  /*50b0*/  I2FP.F32.S32 R17, R17 ;  /* 0x0000001100117245 */ /* 0x000fe20000201400 */
[----:B------:R-:W-:Y:S01]  /*50c0*/  FMUL.FTZ R24, R63, UR4 ;  /* 0x000000043f187c20 */ /* 0x000fe20008410000 */
[----:B------:R-:W-:Y:S01]  /*50d0*/  I2FP.F32.S32 R19, R19 ;  /* 0x0000001300137245 */ /* 0x000fe20000201400 */
[----:B------:R-:W-:Y:S01]  /*50e0*/  MUFU.TANH R20, R20 ;  /* 0x0000001400147308 */ /* 0x000fe20000002400 */
[----:B------:R-:W-:Y:S01]  /*50f0*/  ISETP.GE.AND P1, PT, R12, R198, PT ;  /* 0x000000c60c00720c */ /* 0x000fe20003f26270 */
[----:B-1----:R-:W-:Y:S01]  /*5100*/  FFMA.FTZ R17, R17, -UR10, R18 ;  /* 0x8000000a11117c23 */ /* 0x002fe20008010012 */
[--C-:B------:R-:W-:Y:S01]  /*5110*/  IADD3 R18, PT, PT, R192, 0x2f, -R37.reuse ;  /* 0x0000002fc0127810 */ /* 0x100fe20007ffe825 */
[----:B------:R-:W-:Y:S01]  /*5120*/  FFMA.FTZ R16, R19, -UR10, R16 ;  /* 0x8000000a13107c23 */ /* 0x000fe20008010010 */
[----:B------:R-:W-:Y:S01]  /*5130*/  IADD3 R19, PT, PT, R34, 0x2f, -R37 ;  /* 0x0000002f22137810 */ /* 0x000fe20007ffe825 */
[----:B------:R-:W-:Y:S01]  /*5140*/  FMUL.FTZ R56, R56, UR4 ;  /* 0x0000000438387c20 */ /* 0x000fe20008410000 */
[----:B------:R-:W-:Y:S01]  /*5150*/  IABS R18, R18 ;  /* 0x0000001200127213 */ /* 0x000fe20000000000 */
[----:B------:R-:W-:Y:S01]  /*5160*/  MUFU.TANH R26, R26 ;  /* 0x0000001a001a7308 */ /* 0x000fe20000002400 */
[----:B------:R-:W-:Y:S01]  /*5170*/  IABS R19, R19 ;  /* 0x0000001300137213 */ /* 0x000fe20000000000 */
[----:B------:R-:W-:Y:S01]  /*5180*/  FMUL.FTZ R58, R58, UR4 ;  /* 0x000000043a3a7c20 */ /* 0x000fe20008410000 */
[----:B------:R-:W-:Y:S01]  /*5190*/  FSEL R38, R16, -INF , P4 ;  /* 0xff80000010267808 */ /* 0x000fe20002000000 */
[----:B------:R-:W-:Y:S01]  /*51a0*/  IMAD.MOV.U32 R16, RZ, RZ, R18 ;  /* 0x000000ffff107224 */ /* 0x000fe200078e0012 */
[----:B------:R-:W-:Y:S01]  /*51b0*/  FSEL R35, R17, -INF , P0 ;  /* 0xff80000011237808 */ /* 0x000fe20000000000 */
[----:B------:R-:W-:Y:S01]  /*51c0*/  IMAD.MOV.U32 R18, RZ, RZ, R19 ;  /* 0x000000ffff127224 */ /* 0x000fe200078e0013 */
[----:B------:R-:W-:Y:S01]  /*51d0*/  FSEL R38, R38, -INF , !P5 ;  /* 0xff80000026267808 */ /* 0x000fe20006800000 */
[----:B------:R-:W-:Y:S01]  /*51e0*/  MUFU.TANH R24, R24 ;  /* 0x0000001800187308 */ /* 0x000fe20000002400 */
[C---:B------:R-:W-:Y:S01]  /*51f0*/  ISETP.GE.AND P4, PT, R12.reuse, R197, PT ;  /* 0x000000c50c00720c */ /* 0x040fe20003f86270 */
[----:B------:R-:W-:Y:S01]  /*5200*/  FMUL.FTZ R57, R57, UR4 ;  /* 0x0000000439397c20 */ /* 0x000fe20008410000 */
[----:B------:R-:W-:-:S02]  /*5210*/  ISETP.GE.AND P5, PT, R12, R195, PT ;  /* 0x000000c30c00720c */ /* 0x000fc40003fa6270 */
[----:B------:R-:W-:Y:S02]  /*5220*/  ISETP.GE.AND P0, PT, R12, R196, PT ;  /* 0x000000c40c00720c */ /* 0x000fe40003f06270 */
[----:B------:R-:W-:Y:S01]  /*5230*/  I2FP.F32.S32 R12, R18 ;  /* 0x00000012000c7245 */ /* 0x000fe20000201400 */
[----:B------:R-:W-:Y:S01]  /*5240*/  MUFU.TANH R56, R56 ;  /* 0x0000003800387308 */ /* 0x000fe20000002400 */
[----:B------:R-:W-:Y:S02]  /*5250*/  I2FP.F32.S32 R16, R16 ;  /* 0x0000001000107245 */ /* 0x000fe40000201400 */
[----:B------:R-:W-:Y:S01]  /*5260*/  IADD3 R22, PT, PT, R34, 0x28, -R37 ;  /* 0x0000002822167810 */ /* 0x000fe20007ffe825 */
[----:B--2---:R-:W-:Y:S01]  /*5270*/  FFMA.FTZ R12, R12, -UR10, R13 ;  /* 0x8000000a0c0c7c23 */ /* 0x004fe2000801000d */
[----:B------:R-:W-:Y:S01]  /*5280*/  FMUL.FTZ R13, R62, UR4 ;  /* 0x000000043e0d7c20 */ /* 0x000fe20008410000 */
[----:B------:R-:W-:Y:S01]  /*5290*/  FFMA.FTZ R65, R16, -UR10, R65 ;  /* 0x8000000a10417c23 */ /* 0x000fe20008010041 */
[----:B------:R-:W-:Y:S01]  /*52a0*/  IABS R22, R22 ;  /* 0x0000001600167213 */ /* 0x000fe20000000000 */
[----:B------:R-:W1:Y:S01]  /*52b0*/  LDSM.16.M88.4 R16, [R96+0xb000] ;  /* 0x00b000006010783b */ /* 0x000e620000000200 */
[----:B------:R-:W-:Y:S01]  /*52c0*/  FSEL R33, R12, -INF , P0 ;  /* 0xff8000000c217808 */ /* 0x000fe20000000000 */
[----:B------:R-:W-:Y:S01]  /*52d0*/  MUFU.TANH R57, R57 ;  /* 0x0000003900397308 */ /* 0x000fe20000002400 */
[----:B------:R-:W-:Y:S01]  /*52e0*/  I2FP.F32.S32 R12, R22 ;  /* 0x00000016000c7245 */ /* 0x000fe20000201400 */
[----:B------:R-:W2:Y:S01]  /*52f0*/  LDSM.16.M88.4 R96, [R96+0xb800] ;  /* 0x00b800006060783b */ /* 0x000ea20000000200 */
[----:B------:R-:W-:-:S02]  /*5300*/  IADD3 R23, PT, PT, R192, 0x28, -R37 ;  /* 0x00000028c0177810 */ /* 0x000fc40007ffe825 */
[----:B------:R-:W-:Y:S02]  /*5310*/  FSEL R40, R65, -INF , P1 ;  /* 0xff80000041287808 */ /* 0x000fe40000800000 */
[----:B------:R-:W-:Y:S01]  /*5320*/  IABS R23, R23 ;  /* 0x0000001700177213 */ /* 0x000fe20000000000 */
[----:B------:R-:W3:Y:S01]  /*5330*/  MUFU.TANH R13, R13 ;  /* 0x0000000d000d7308 */ /* 0x000ee20000002400 */
[----:B------:R-:W-:Y:S02]  /*5340*/  FSEL R35, R35, -INF , !P3 ;  /* 0xff80000023237808 */ /* 0x000fe40005800000 */
[----:B------:R-:W-:Y:S02]  /*5350*/  FSEL R40, R40, -INF , !P4 ;  /* 0xff80000028287808 */ /* 0x000fe40006000000 */
[C---:B------:R-:W-:Y:S02]  /*5360*/  ISETP.GE.AND P3, PT, R21.reuse, R198, PT ;  /* 0x000000c61500720c */ /* 0x040fe40003f66270 */
[----:B------:R-:W-:-:S02]  /*5370*/  ISETP.GE.AND P1, PT, R21, R197, PT ;  /* 0x000000c51500720c */ /* 0x000fc40003f26270 */
[C---:B------:R-:W-:Y:S02]  /*5380*/  ISETP.GE.AND P4, PT, R21.reuse, R195, PT ;  /* 0x000000c31500720c */ /* 0x040fe40003f86270 */
[----:B------:R-:W-:Y:S02]  /*5390*/  ISETP.GE.AND P0, PT, R21, R196, PT ;  /* 0x000000c41500720c */ /* 0x000fe40003f06270 */
[----:B------:R-:W-:Y:S02]  /*53a0*/  I2FP.F32.S32 R21, R23 ;  /* 0x0000001700157245 */ /* 0x000fe40000201400 */
[--C-:B------:R-:W-:Y:S02]  /*53b0*/  IADD3 R23, PT, PT, R192, 0x27, -R37.reuse ;  /* 0x00000027c0177810 */ /* 0x100fe40007ffe825 */
[----:B------:R-:W-:Y:S01]  /*53c0*/  IADD3 R25, PT, PT, R34, 0x27, -R37 ;  /* 0x0000002722197810 */ /* 0x000fe20007ffe825 */
[----:B---3--:R-:W-:Y:S01]  /*53d0*/  FFMA.FTZ R22, R12, -UR10, R13 ;  /* 0x8000000a0c167c23 */ /* 0x008fe2000801000d */
[----:B------:R-:W-:Y:S01]  /*53e0*/  FFMA.FTZ R20, R21, -UR10, R20 ;  /* 0x8000000a15147c23 */ /* 0x000fe20008010014 */
[----:B------:R-:W3:Y:S01]  /*53f0*/  LDSM.16.M88.4 R12, [R95+0xb000] ;  /* 0x00b000005f0c783b */ /* 0x000ee20000000200 */
[----:B------:R-:W-:Y:S01]  /*5400*/  IABS R23, R23 ;  /* 0x0000001700177213 */ /* 0x000fe20000000000 */
[----:B------:R-:W-:Y:S01]  /*5410*/  VIADD R21, R28, 0x11 ;  /* 0x000000111c157836 */ /* 0x000fe20000000000 */
[----:B------:R-:W-:-:S02]  /*5420*/  IABS R25, R25 ;  /* 0x0000001900197213 */ /* 0x000fc40000000000 */
[----:B------:R-:W-:Y:S02]  /*5430*/  FSEL R20, R20, -INF , P3 ;  /* 0xff80000014147808 */ /* 0x000fe40001800000 */
[----:B------:R-:W-:Y:S02]  /*5440*/  I2FP.F32.S32 R23, R23 ;  /* 0x0000001700177245 */ /* 0x000fe40000201400 */
[----:B------:R-:W-:Y:S01]  /*5450*/  FSEL R33, R33, -INF , !P5 ;  /* 0xff80000021217808 */ /* 0x000fe20006800000 */
[----:B-1----:R-:W-:Y:S01]  /*5460*/  HMMA.16816.F32.BF16 R52, R8, R16, R52 ;  /* 0x000000100834723c */ /* 0x002fe20000041834 */
[----:B------:R-:W-:Y:S01]  /*5470*/  FSEL R20, R20, -INF , !P1 ;  /* 0xff80000014147808 */ /* 0x000fe20004800000 */
[----:B------:R-:W-:Y:S01]  /*5480*/  FFMA.FTZ R23, R23, -UR10, R26 ;  /* 0x8000000a17177c23 */ /* 0x000fe2000801001a */
[----:B------:R-:W-:Y:S01]  /*5490*/  FSEL R22, R22, -INF , P0 ;  /* 0xff80000016167808 */ /* 0x000fe20000000000 */
[----:B------:R-:W-:Y:S01]  /*54a0*/  VIADD R16, R28, 0x18 ;  /* 0x000000181c107836 */ /* 0x000fe20000000000 */
[----:B------:R-:W-:-:S02]  /*54b0*/  ISETP.GE.AND P5, PT, R21, R198, PT ;  /* 0x000000c61500720c */ /* 0x000fc40003fa6270 */
[C---:B------:R-:W-:Y:S01]  /*54c0*/  ISETP.GE.AND P3, PT, R21.reuse, R197, PT ;  /* 0x000000c51500720c */ /* 0x040fe20003f66270 */
[C---:B--2---:R-:W-:Y:S01]  /*54d0*/  HMMA.16816.F32.BF16 R44, R8.reuse, R96, R44 ;  /* 0x00000060082c723c */ /* 0x044fe2000004182c */
[C---:B------:R-:W-:Y:S02]  /*54e0*/  ISETP.GE.AND P1, PT, R21.reuse, R195, PT ;  /* 0x000000c31500720c */ /* 0x040fe40003f26270 */
[----:B------:R-:W-:Y:S02]  /*54f0*/  ISETP.GE.AND P0, PT, R21, R196, PT ;  /* 0x000000c41500720c */ /* 0x000fe40003f06270 */
[----:B------:R-:W-:Y:S02]  /*5500*/  I2FP.F32.S32 R21, R25 ;  /* 0x0000001900157245 */ /* 0x000fe40000201400 */
[--C-:B------:R-:W-:Y:S01]  /*5510*/  IADD3 R26, PT, PT, R34, 0x20, -R37.reuse ;  /* 0x00000020221a7810 */ /* 0x100fe20007ffe825 */
[----:B------:R-:W-:Y:S01]  /*5520*/  HMMA.16816.F32.BF16 R68, R8, R98, R68 ;  /* 0x000000620844723c */ /* 0x000fe20000041844 */
[----:B------:R-:W-:Y:S01]  /*5530*/  IADD3 R17, PT, PT, R192, 0x20, -R37 ;  /* 0x00000020c0117810 */ /* 0x000fe20007ffe825 */
[----:B------:R-:W-:Y:S01]  /*5540*/  FFMA.FTZ R24, R21, -UR10, R24 ;  /* 0x8000000a15187c23 */ /* 0x000fe20008010018 */
[----:B------:R-:W-:-:S02]  /*5550*/  FSEL R21, R22, -INF , !P4 ;  /* 0xff80000016157808 */ /* 0x000fc40006000000 */
[----:B------:R-:W-:Y:S02]  /*5560*/  FSEL R22, R23, -INF , P5 ;  /* 0xff80000017167808 */ /* 0x000fe40002800000 */
[----:B------:R-:W1:Y:S01]  /*5570*/  MUFU.TANH R23, R58 ;  /* 0x0000003a00177308 */ /* 0x000e620000002400 */
[----:B------:R-:W-:Y:S02]  /*5580*/  IABS R26, R26 ;  /* 0x0000001a001a7213 */ /* 0x000fe40000000000 */
[----:B------:R-:W-:Y:S02]  /*5590*/  IABS R17, R17 ;  /* 0x0000001100117213 */ /* 0x000fe40000000000 */
[----:B------:R-:W-:Y:S01]  /*55a0*/  FSEL R22, R22, -INF , !P3 ;  /* 0xff80000016167808 */ /* 0x000fe20005800000 */
[----:B---3--:R-:W-:Y:S01]  /*55b0*/  HMMA.16816.F32.BF16 R52, R4, R12, R52 ;  /* 0x0000000c0434723c */ /* 0x008fe20000041834 */
[----:B------:R-:W-:Y:S01]  /*55c0*/  FSEL R25, R24, -INF , P0 ;  /* 0xff80000018197808 */ /* 0x000fe20000000000 */
[----:B------:R-:W-:Y:S01]  /*55d0*/  VIADD R12, R28, 0x19 ;  /* 0x000000191c0c7836 */ /* 0x000fe20000000000 */
[----:B------:R-:W-:-:S02]  /*55e0*/  IADD3 R13, PT, PT, R192, 0x1f, -R37 ;  /* 0x0000001fc00d7810 */ /* 0x000fc40007ffe825 */
[C---:B------:R-:W-:Y:S02]  /*55f0*/  ISETP.GE.AND P4, PT, R16.reuse, R198, PT ;  /* 0x000000c61000720c */ /* 0x040fe40003f86270 */
[C---:B------:R-:W-:Y:S02]  /*5600*/  ISETP.GE.AND P5, PT, R16.reuse, R197, PT ;  /* 0x000000c51000720c */ /* 0x040fe40003fa6270 */
[C---:B------:R-:W-:Y:S02]  /*5610*/  ISETP.GE.AND P3, PT, R16.reuse, R195, PT ;  /* 0x000000c31000720c */ /* 0x040fe40003f66270 */
[----:B------:R-:W-:Y:S01]  /*5620*/  ISETP.GE.AND P0, PT, R16, R196, PT ;  /* 0x000000c41000720c */ /* 0x000fe20003f06270 */
[----:B------:R-:W-:Y:S01]  /*5630*/  IMAD.MOV.U32 R16, RZ, RZ, R26 ;  /* 0x000000ffff107224 */ /* 0x000fe200078e001a */
[----:B------:R-:W-:Y:S01]  /*5640*/  I2FP.F32.S32 R17, R17 ;  /* 0x0000001100117245 */ /* 0x000fe20000201400 */
[----:B------:R-:W-:Y:S01]  /*5650*/  FMUL.FTZ R26, R59, UR4 ;  /* 0x000000043b1a7c20 */ /* 0x000fe20008410000 */
[----:B------:R-:W-:-:S02]  /*5660*/  IABS R13, R13 ;  /* 0x0000000d000d7213 */ /* 0x000fc40000000000 */
[----:B------:R-:W-:Y:S01]  /*5670*/  I2FP.F32.S32 R16, R16 ;  /* 0x0000001000107245 */ /* 0x000fe20000201400 */
[----:B------:R-:W-:Y:S01]  /*5680*/  FFMA.FTZ R17, R17, -UR10, R56 ;  /* 0x8000000a11117c23 */ /* 0x000fe20008010038 */
[----:B------:R-:W-:Y:S01]  /*5690*/  FSEL R25, R25, -INF , !P1 ;  /* 0xff80000019197808 */ /* 0x000fe20004800000 */
[----:B------:R-:W-:Y:S01]  /*56a0*/  IMAD.MOV.U32 R42, RZ, RZ, R13 ;  /* 0x000000ffff2a7224 */ /* 0x000fe200078e000d */
[----:B------:R-:W2:Y:S01]  /*56b0*/  MUFU.TANH R26, R26 ;  /* 0x0000001a001a7308 */ /* 0x000ea20000002400 */
[----:B-1----:R-:W-:Y:S01]  /*56c0*/  FFMA.FTZ R16, R16, -UR10, R23 ;  /* 0x8000000a10107c23 */ /* 0x002fe20008010017 */
[----:B------:R-:W-:Y:S01]  /*56d0*/  IADD3 R23, PT, PT, R34, 0x1f, -R37 ;  /* 0x0000001f22177810 */ /* 0x000fe20007ffe825 */
[----:B------:R-:W-:Y:S01]  /*56e0*/  FMUL.FTZ R53, R53, UR4 ;  /* 0x0000000435357c20 */ /* 0x000fe20008410000 */
[----:B------:R-:W-:Y:S02]  /*56f0*/  FSEL R17, R17, -INF , P4 ;  /* 0xff80000011117808 */ /* 0x000fe40002000000 */
[----:B------:R-:W-:-:S02]  /*5700*/  I2FP.F32.S32 R42, R42 ;  /* 0x0000002a002a7245 */ /* 0x000fc40000201400 */
[----:B------:R-:W-:Y:S02]  /*5710*/  IABS R23, R23 ;  /* 0x0000001700177213 */ /* 0x000fe40000000000 */
[----:B------:R-:W-:Y:S01]  /*5720*/  FSEL R24, R17, -INF , !P5 ;  /* 0xff80000011187808 */ /* 0x000fe20006800000 */
[----:B------:R-:W-:Y:S01]  /*5730*/  FFMA.FTZ R57, R42, -UR10, R57 ;  /* 0x8000000a2a397c23 */ /* 0x000fe20008010039 */
[----:B------:R-:W-:Y:S01]  /*5740*/  FSEL R27, R16, -INF , P0 ;  /* 0xff800000101b7808 */ /* 0x000fe20000000000 */
[----:B------:R-:W-:Y:S01]  /*5750*/  FMUL.FTZ R42, R54, UR4 ;  /* 0x00000004362a7c20 */ /* 0x000fe20008410000 */
[C---:B------:R-:W-:Y:S01]  /*5760*/  ISETP.GE.AND P1, PT, R12.reuse, R198, PT ;  /* 0x000000c60c00720c */ /* 0x040fe20003f26270 */
[----:B------:R-:W-:Y:S01]  /*5770*/  IMAD.MOV.U32 R13, RZ, RZ, R23 ;  /* 0x000000ffff0d7224 */ /* 0x000fe200078e0017 */
[C---:B------:R-:W-:Y:S01]  /*5780*/  ISETP.GE.AND P4, PT, R12.reuse, R197, PT ;  /* 0x000000c50c00720c */ /* 0x040fe20003f86270 */
[----:B------:R-:W-:Y:S01]  /*5790*/  HMMA.16816.F32.BF16 R16, R8, R18, R48 ;  /* 0x000000120810723c */ /* 0x000fe20000041830 */
[C---:B------:R-:W-:Y:S01]  /*57a0*/  ISETP.GE.AND P5, PT, R12.reuse, R195, PT ;  /* 0x000000c30c00720c */ /* 0x040fe20003fa6270 */
[----:B------:R-:W-:Y:S01]  /*57b0*/  MUFU.TANH R42, R42 ;  /* 0x0000002a002a7308 */ /* 0x000fe20000002400 */
[----:B------:R-:W-:Y:S01]  /*57c0*/  ISETP.GE.AND P0, PT, R12, R196, PT ;  /* 0x000000c40c00720c */ /* 0x000fe20003f06270 */
[----:B------:R-:W-:Y:S01]  /*57d0*/  FMUL.FTZ R12, R52, UR4 ;  /* 0x00000004340c7c20 */ /* 0x000fe20008410000 */
[----:B------:R-:W-:Y:S01]  /*57e0*/  I2FP.F32.S32 R13, R13 ;  /* 0x0000000d000d7245 */ /* 0x000fe20000201400 */
[----:B------:R-:W-:Y:S01]  /*57f0*/  FMUL.FTZ R48, R55, UR4 ;  /* 0x0000000437307c20 */ /* 0x000fe20008410000 */
[--C-:B------:R-:W-:Y:S01]  /*5800*/  IADD3 R43, PT, PT, R192, 0x18, -R37.reuse ;  /* 0x00000018c02b7810 */ /* 0x100fe20007ffe825 */
[----:B------:R-:W-:Y:S01]  /*5810*/  VIADD R8, R28, 0x30 ;  /* 0x000000301c087836 */ /* 0x000fe20000000000 */
[----:B------:R-:W-:Y:S01]  /*5820*/  IADD3 R41, PT, PT, R34, 0x18, -R37 ;  /* 0x0000001822297810 */ /* 0x000fe20007ffe825 */
[----:B------:R-:W1:Y:S01]  /*5830*/  MUFU.TANH R12, R12 ;  /* 0x0000000c000c7308 */ /* 0x000e620000002400 */
[----:B--2---:R-:W-:Y:S01]  /*5840*/  FFMA.FTZ R13, R13, -UR10, R26 ;  /* 0x8000000a0d0d7c23 */ /* 0x004fe2000801001a */
[----:B------:R-:W-:-:S02]  /*5850*/  FSEL R26, R57, -INF , P1 ;  /* 0xff800000391a7808 */ /* 0x000fc40000800000 */
[----:B------:R-:W-:Y:S02]  /*5860*/  IABS R43, R43 ;  /* 0x0000002b002b7213 */ /* 0x000fe40000000000 */
[----:B------:R-:W-:Y:S02]  /*5870*/  IABS R41, R41 ;  /* 0x0000002900297213 */ /* 0x000fe40000000000 */
[----:B------:R-:W-:Y:S01]  /*5880*/  FSEL R27, R27, -INF , !P3 ;  /* 0xff8000001b1b7808 */ /* 0x000fe20005800000 */
[----:B------:R-:W2:Y:S01]  /*5890*/  MUFU.TANH R48, R48 ;  /* 0x0000003000307308 */ /* 0x000ea20000002400 */
[----:B------:R-:W-:Y:S01]  /*58a0*/  FSEL R26, R26, -INF , !P4 ;  /* 0xff8000001a1a7808 */ /* 0x000fe20006000000 */
[----:B------:R-:W-:Y:S01]  /*58b0*/  HMMA.16816.F32.BF16 R16, R4, R14, R16 ;  /* 0x0000000e0410723c */ /* 0x000fe20000041810 */
[----:B------:R-:W-:Y:S02]  /*58c0*/  FSEL R23, R13, -INF , P0 ;  /* 0xff8000000d177808 */ /* 0x000fe40000000000 */
[----:B------:R-:W-:-:S02]  /*58d0*/  ISETP.GE.AND P3, PT, R39, R198, PT ;  /* 0x000000c62700720c */ /* 0x000fc40003f66270 */
[C---:B------:R-:W-:Y:S02]  /*58e0*/  ISETP.GE.AND P1, PT, R39.reuse, R197, PT ;  /* 0x000000c52700720c */ /* 0x040fe40003f26270 */
[C---:B------:R-:W-:Y:S02]  /*58f0*/  ISETP.GE.AND P4, PT, R39.reuse, R195, PT ;  /* 0x000000c32700720c */ /* 0x040fe40003f86270 */
[----:B------:R-:W-:Y:S02]  /*5900*/  ISETP.GE.AND P0, PT, R39, R196, PT ;  /* 0x000000c42700720c */ /* 0x000fe40003f06270 */
[----:B------:R-:W-:Y:S02]  /*5910*/  I2FP.F32.S32 R39, R43 ;  /* 0x0000002b00277245 */ /* 0x000fe40000201400 */
[----:B------:R-:W-:Y:S01]  /*5920*/  I2FP.F32.S32 R13, R41 ;  /* 0x00000029000d7245 */ /* 0x000fe20000201400 */
[----:B------:R-:W-:Y:S01]  /*5930*/  VIADD R41, R28, 0x21 ;  /* 0x000000211c297836 */ /* 0x000fe20000000000 */
[--C-:B------:R-:W-:Y:S01]  /*5940*/  IADD3 R49, PT, PT, R34, 0x17, -R37.reuse ;  /* 0x0000001722317810 */ /* 0x100fe20007ffe825 */
[----:B-1----:R-:W-:Y:S01]  /*5950*/  FFMA.FTZ R43, R39, -UR10, R12 ;  /* 0x8000000a272b7c23 */ /* 0x002fe2000801000c */
[----:B------:R-:W-:Y:S01]  /*5960*/  FSEL R23, R23, -INF , !P5 ;  /* 0xff80000017177808 */ /* 0x000fe20006800000 */
[----:B------:R-:W-:Y:S01]  /*5970*/  FFMA.FTZ R205, R13, -UR10, R42 ;  /* 0x8000000a0dcd7c23 */ /* 0x000fe2000801002a */
[----:B------:R-:W1:Y:S01]  /*5980*/  MUFU.TANH R39, R53 ;  /* 0x0000003500277308 */ /* 0x000e620000002400 */
[----:B------:R-:W3:Y:S01]  /*5990*/  LDSM.16.M88.4 R12, [R95+0xb800] ;  /* 0x00b800005f0c783b */ /* 0x000ee20000000200 */
[----:B------:R-:W-:Y:S01]  /*59a0*/  IADD3 R42, PT, PT, R192, 0x17, -R37 ;  /* 0x00000017c02a7810 */ /* 0x000fe20007ffe825 */
[----:B------:R-:W-:Y:S01]  /*59b0*/  FMUL.FTZ R16, R16, UR4 ;  /* 0x0000000410107c20 */ /* 0x000fe20008410000 */
[----:B------:R-:W-:Y:S01]  /*59c0*/  FSEL R212, R43, -INF , P3 ;  /* 0xff8000002bd47808 */ /* 0x000fe20001800000 */
[----:B------:R-:W-:Y:S01]  /*59d0*/  FMUL.FTZ R17, R17, UR4 ;  /* 0x0000000411117c20 */ /* 0x000fe20008410000 */
[----:B------:R-:W-:Y:S01]  /*59e0*/  IABS R43, R49 ;  /* 0x00000031002b7213 */ /* 0x000fe20000000000 */
[----:B------:R-:W-:-:S04]  /*59f0*/  DEPBAR.LE SB0, 0x0 ;  /* 0x000080000000791a */ /* 0x000fc80000000000 */
[----:B------:R-:W-:Y:S01]  /*5a00*/  IABS R42, R42 ;  /* 0x0000002a002a7213 */ /* 0x000fe20000000000 */
[----:B------:R-:W4:Y:S01]  /*5a10*/  MUFU.TANH R16, R16 ;  /* 0x0000001000107308 */ /* 0x000f220000002400 */
[----:B------:R-:W-:Y:S02]  /*5a20*/  FSEL R212, R212, -INF , !P1 ;  /* 0xff800000d4d47808 */ /* 0x000fe40004800000 */
[----:B------:R-:W-:Y:S02]  /*5a30*/  FSEL R205, R205, -INF , P0 ;  /* 0xff800000cdcd7808 */ /* 0x000fe40000000000 */
[C---:B------:R-:W-:Y:S02]  /*5a40*/  ISETP.GE.AND P5, PT, R41.reuse, R198, PT ;  /* 0x000000c62900720c */ /* 0x040fe40003fa6270 */
[C---:B------:R-:W-:Y:S01]  /*5a50*/  ISETP.GE.AND P3, PT, R41.reuse, R197, PT ;  /* 0x000000c52900720c */ /* 0x040fe20003f66270 */
[----:B------:R-:W-:Y:S01]  /*5a60*/  MUFU.TANH R17, R17 ;  /* 0x0000001100117308 */ /* 0x000fe20000002400 */
[C---:B------:R-:W-:Y:S01]  /*5a70*/  ISETP.GE.AND P1, PT, R41.reuse, R195, PT ;  /* 0x000000c32900720c */ /* 0x040fe20003f26270 */
[----:B------:R-:W-:Y:S01]  /*5a80*/  BAR.SYNC.DEFER_BLOCKING 0x0 ;  /* 0x0000000000007b1d */ /* 0x000fe20000010000 */
[----:B------:R-:W-:-:S02]  /*5a90*/  ISETP.GE.AND P0, PT, R41, R196, PT ;  /* 0x000000c42900720c */ /* 0x000fc40003f06270 */
[----:B------:R-:W-:Y:S02]  /*5aa0*/  I2FP.F32.S32 R41, R43 ;  /* 0x0000002b00297245 */ /* 0x000fe40000201400 */
[----:B------:R-:W-:Y:S02]  /*5ab0*/  I2FP.F32.S32 R42, R42 ;  /* 0x0000002a002a7245 */ /* 0x000fe40000201400 */
[----:B------:R-:W-:Y:S01]  /*5ac0*/  IADD3 R43, PT, PT, R192, 0x10, -R37 ;  /* 0x00000010c02b7810 */ /* 0x000fe20007ffe825 */
[----:B--2---:R-:W-:Y:S01]  /*5ad0*/  FFMA.FTZ R48, R41, -UR10, R48 ;  /* 0x8000000a29307c23 */ /* 0x004fe20008010030 */
[----:B------:R-:W-:Y:S01]  /*5ae0*/  FMUL.FTZ R41, R18, UR4 ;  /* 0x0000000412297c20 */ /* 0x000fe20008410000 */
[----:B-1----:R-:W-:Y:S01]  /*5af0*/  FFMA.FTZ R42, R42, -UR10, R39 ;  /* 0x8000000a2a2a7c23 */ /* 0x002fe20008010027 */
[----:B------:R-:W-:Y:S01]  /*5b00*/  VIADD R39, R28, 0x28 ;  /* 0x000000281c277836 */ /* 0x000fe20000000000 */
[----:B------:R-:W-:Y:S02]  /*5b10*/  FSEL R205, R205, -INF , !P4 ;  /* 0xff800000cdcd7808 */ /* 0x000fe40006000000 */
[----:B------:R-:W-:Y:S01]  /*5b20*/  FSEL R189, R48, -INF , P0 ;  /* 0xff80000030bd7808 */ /* 0x000fe20000000000 */
[----:B------:R-:W1:Y:S01]  /*5b30*/  MUFU.TANH R41, R41 ;  /* 0x0000002900297308 */ /* 0x000e620000002400 */
[----:B------:R-:W-:-:S02]  /*5b40*/  FSEL R210, R42, -INF , P5 ;  /* 0xff8000002ad27808 */ /* 0x000fc40002800000 */
[----:B------:R-:W-:Y:S01]  /*5b50*/  IABS R42, R43 ;  /* 0x0000002b002a7213 */ /* 0x000fe20000000000 */
[C---:B---3--:R-:W-:Y:S01]  /*5b60*/  HMMA.16816.F32.BF16 R44, R4.reuse, R12, R44 ;  /* 0x0000000c042c723c */ /* 0x048fe2000004182c */
[----:B------:R-:W-:Y:S01]  /*5b70*/  FSEL R210, R210, -INF , !P3 ;  /* 0xff800000d2d27808 */ /* 0x000fe20005800000 */
[----:B------:R-:W-:Y:S01]  /*5b80*/  FMUL.FTZ R13, R19, UR4 ;  /* 0x00000004130d7c20 */ /* 0x000fe20008410000 */
[C---:B------:R-:W-:Y:S01]  /*5b90*/  ISETP.GE.AND P4, PT, R39.reuse, R198, PT ;  /* 0x000000c62700720c */ /* 0x040fe20003f86270 */
[----:B------:R-:W-:Y:S01]  /*5ba0*/  VIADD R12, R28, 0x29 ;  /* 0x000000291c0c7836 */ /* 0x000fe20000000000 */
[C---:B------:R-:W-:Y:S02]  /*5bb0*/  ISETP.GE.AND P5, PT, R39.reuse, R197, PT ;  /* 0x000000c52700720c */ /* 0x040fe40003fa6270 */
[C---:B------:R-:W-:Y:S01]  /*5bc0*/  ISETP.GE.AND P3, PT, R39.reuse, R195, PT ;  /* 0x000000c32700720c */ /* 0x040fe20003f66270 */
[----:B------:R-:W2:Y:S01]  /*5bd0*/  MUFU.TANH R13, R13 ;  /* 0x0000000d000d7308 */ /* 0x000ea20000002400 */
[----:B------:R-:W-:Y:S01]  /*5be0*/  ISETP.GE.AND P0, PT, R39, R196, PT ;  /* 0x000000c42700720c */ /* 0x000fe20003f06270 */
[----:B------:R-:W-:Y:S01]  /*5bf0*/  HMMA.16816.F32.BF16 R68, R4, R14, R68 ;  /* 0x0000000e0444723c */ /* 0x000fe20000041844 */
[--C-:B------:R-:W-:Y:S01]  /*5c00*/  IADD3 R18, PT, PT, R34, 0x10, -R37.reuse ;  /* 0x0000001022127810 */ /* 0x100fe20007ffe825 */
[C---:B------:R-:W-:Y:S01]  /*5c10*/  VIADD R4, R28.reuse, 0x31 ;  /* 0x000000311c047836 */ /* 0x040fe20000000000 */
[----:B------:R-:W-:Y:S01]  /*5c20*/  I2FP.F32.S32 R39, R42 ;  /* 0x0000002a00277245 */ /* 0x000fe20000201400 */
[----:B------:R-:W-:Y:S01]  /*5c30*/  VIADD R28, R28, 0x39 ;  /* 0x000000391c1c7836 */ /* 0x000fe20000000000 */
[----:B------:R-:W-:-:S02]  /*5c40*/  IADD3 R19, PT, PT, R192, 0xf, -R37 ;  /* 0x0000000fc0137810 */ /* 0x000fc40007ffe825 */
[----:B------:R-:W-:Y:S01]  /*5c50*/  IABS R18, R18 ;  /* 0x0000001200127213 */ /* 0x000fe20000000000 */
[----:B----4-:R-:W-:Y:S01]  /*5c60*/  FFMA.FTZ R16, R39, -UR10, R16 ;  /* 0x8000000a27107c23 */ /* 0x010fe20008010010 */
[----:B------:R-:W-:Y:S01]  /*5c70*/  IADD3 R39, PT, PT, R34, 0xf, -R37 ;  /* 0x0000000f22277810 */ /* 0x000fe20007ffe825 */
[----:B------:R-:W-:Y:S01]  /*5c80*/  FMUL.FTZ R44, R44, UR4 ;  /* 0x000000042c2c7c20 */ /* 0x000fe20008410000 */
[----:B------:R-:W-:Y:S01]  /*5c90*/  IABS R19, R19 ;  /* 0x0000001300137213 */ /* 0x000fe20000000000 */
[----:B------:R-:W-:Y:S01]  /*5ca0*/  FMUL.FTZ R10, R46, UR4 ;  /* 0x000000042e0a7c20 */ /* 0x000fe20008410000 */
[----:B------:R-:W-:Y:S01]  /*5cb0*/  I2FP.F32.S32 R18, R18 ;  /* 0x0000001200127245 */ /* 0x000fe20000201400 */
[----:B------:R-:W-:Y:S01]  /*5cc0*/  FMUL.FTZ R5, R45, UR4 ;  /* 0x000000042d057c20 */ /* 0x000fe20008410000 */
[----:B------:R-:W-:Y:S01]  /*5cd0*/  FSEL R204, R16, -INF , P4 ;  /* 0xff80000010cc7808 */ /* 0x000fe20002000000 */
[----:B------:R-:W-:Y:S01]  /*5ce0*/  IMAD.MOV.U32 R16, RZ, RZ, R19 ;  /* 0x000000ffff107224 */ /* 0x000fe200078e0013 */
[----:B------:R-:W-:Y:S01]  /*5cf0*/  IABS R39, R39 ;  /* 0x0000002700277213 */ /* 0x000fe20000000000 */
[----:B-1----:R-:W-:Y:S01]  /*5d00*/  FFMA.FTZ R18, R18, -UR10, R41 ;  /* 0x8000000a12127c23 */ /* 0x002fe20008010029 */
[----:B------:R-:W-:Y:S01]  /*5d10*/  FSEL R189, R189, -INF , !P1 ;  /* 0xff800000bdbd7808 */ /* 0x000fe20004800000 */
[----:B------:R-:W1:Y:S01]  /*5d20*/  MUFU.TANH R44, R44 ;  /* 0x0000002c002c7308 */ /* 0x000e620000002400 */
[----:B------:R-:W-:Y:S01]  /*5d30*/  I2FP.F32.S32 R16, R16 ;  /* 0x0000001000107245 */ /* 0x000fe20000201400 */
[----:B------:R-:W-:Y:S01]  /*5d40*/  IMAD.MOV.U32 R19, RZ, RZ, R39 ;  /* 0x000000ffff137224 */ /* 0x000fe200078e0027 */
[----:B------:R-:W-:Y:S01]  /*5d50*/  FSEL R204, R204, -INF , !P5 ;  /* 0xff800000cccc7808 */ /* 0x000fe20006800000 */
[----:B------:R-:W-:Y:S01]  /*5d60*/  FMUL.FTZ R47, R47, UR4 ;  /* 0x000000042f2f7c20 */ /* 0x000fe20008410000 */
[----:B------:R-:W-:Y:S01]  /*5d70*/  FSEL R191, R18, -INF , P0 ;  /* 0xff80000012bf7808 */ /* 0x000fe20000000000 */
[----:B------:R-:W-:Y:S01]  /*5d80*/  FFMA.FTZ R16, R16, -UR10, R17 ;  /* 0x8000000a10107c23 */ /* 0x000fe20008010011 */
[C---:B------:R-:W-:Y:S01]  /*5d90*/  ISETP.GE.AND P1, PT, R12.reuse, R198, PT ;  /* 0x000000c60c00720c */ /* 0x040fe20003f26270 */
[----:B------:R-:W3:Y:S01]  /*5da0*/  MUFU.TANH R10, R10 ;  /* 0x0000000a000a7308 */ /* 0x000ee20000002400 */
[----:B------:R-:W-:Y:S01]  /*5db0*/  ISETP.GE.AND P4, PT, R12, R197, PT ;  /* 0x000000c50c00720c */ /* 0x000fe20003f86270 */
[----:B------:R-:W-:Y:S01]  /*5dc0*/  FMUL.FTZ R70, R70, UR4 ;  /* 0x0000000446467c20 */ /* 0x000fe20008410000 */
[----:B------:R-:W-:Y:S01]  /*5dd0*/  ISETP.GE.AND P5, PT, R12, R195, PT ;  /* 0x000000c30c00720c */ /* 0x000fe20003fa6270 */
[----:B------:R-:W-:Y:S01]  /*5de0*/  FMUL.FTZ R68, R68, UR4 ;  /* 0x0000000444447c20 */ /* 0x000fe20008410000 */
[----:B------:R-:W-:Y:S01]  /*5df0*/  ISETP.GE.AND P0, PT, R12, R196, PT ;  /* 0x000000c40c00720c */ /* 0x000fe20003f06270 */
[----:B------:R-:W-:Y:S01]  /*5e00*/  FMUL.FTZ R69, R69, UR4 ;  /* 0x0000000445457c20 */ /* 0x000fe20008410000 */
[----:B------:R-:W-:Y:S01]  /*5e10*/  I2FP.F32.S32 R12, R19 ;  /* 0x00000013000c7245 */ /* 0x000fe20000201400 */
[----:B------:R-:W4:Y:S01]  /*5e20*/  MUFU.TANH R5, R5 ;  /* 0x0000000500057308 */ /* 0x000f220000002400 */
[----:B------:R-:W-:Y:S01]  /*5e30*/  IADD3 R11, PT, PT, R34, 0x8, -R37 ;  /* 0x00000008220b7810 */ /* 0x000fe20007ffe825 */
[----:B------:R-:W-:Y:S01]  /*5e40*/  FMUL.FTZ R71, R71, UR4 ;  /* 0x0000000447477c20 */ /* 0x000fe20008410000 */
[----:B------:R-:W-:Y:S01]  /*5e50*/  FSEL R16, R16, -INF , P1 ;  /* 0xff80000010107808 */ /* 0x000fe20000800000 */
[----:B--2---:R-:W-:Y:S01]  /*5e60*/  FFMA.FTZ R12, R12, -UR10, R13 ;  /* 0x8000000a0c0c7c23 */ /* 0x004fe2000801000d */
[----:B------:R-:W-:-:S02]  /*5e70*/  IABS R11, R11 ;  /* 0x0000000b000b7213 */ /* 0x000fc40000000000 */
[----:B------:R-:W-:Y:S01]  /*5e80*/  IADD3 R9, PT, PT, R192, 0x8, -R37 ;  /* 0x00000008c0097810 */ /* 0x000fe20007ffe825 */
[----:B------:R-:W2:Y:S01]  /*5e90*/  MUFU.TANH R47, R47 ;  /* 0x0000002f002f7308 */ /* 0x000ea20000002400 */
[----:B------:R-:W-:Y:S02]  /*5ea0*/  FSEL R191, R191, -INF , !P3 ;  /* 0xff800000bfbf7808 */ /* 0x000fe40005800000 */
[----:B------:R-:W-:Y:S02]  /*5eb0*/  FSEL R194, R16, -INF , !P4 ;  /* 0xff80000010c27808 */ /* 0x000fe40006000000 */
[----:B------:R-:W-:Y:S02]  /*5ec0*/  FSEL R209, R12, -INF , P0 ;  /* 0xff8000000cd17808 */ /* 0x000fe40000000000 */
[C---:B------:R-:W-:Y:S01]  /*5ed0*/  ISETP.GE.AND P3, PT, R8.reuse, R198, PT ;  /* 0x000000c60800720c */ /* 0x040fe20003f66270 */
[----:B------:R-:W5:Y:S01]  /*5ee0*/  MUFU.TANH R70, R70 ;  /* 0x0000004600467308 */ /* 0x000f620000002400 */
[----:B------:R-:W-:-:S02]  /*5ef0*/  ISETP.GE.AND P1, PT, R8, R197, PT ;  /* 0x000000c50800720c */ /* 0x000fc40003f26270 */
[C---:B------:R-:W-:Y:S02]  /*5f00*/  ISETP.GE.AND P4, PT, R8.reuse, R195, PT ;  /* 0x000000c30800720c */ /* 0x040fe40003f86270 */
[----:B------:R-:W-:Y:S01]  /*5f10*/  ISETP.GE.AND P0, PT, R8, R196, PT ;  /* 0x000000c40800720c */ /* 0x000fe20003f06270 */
[----:B------:R-:W-:Y:S01]  /*5f20*/  IMAD.MOV.U32 R8, RZ, RZ, R11 ;  /* 0x000000ffff087224 */ /* 0x000fe200078e000b */
[----:B------:R-:W-:Y:S01]  /*5f30*/  IABS R9, R9 ;  /* 0x0000000900097213 */ /* 0x000fe20000000000 */
[----:B------:R-:W5:Y:S01]  /*5f40*/  MUFU.TANH R68, R68 ;  /* 0x0000004400447308 */ /* 0x000f620000002400 */
[----:B------:R-:W-:Y:S02]  /*5f50*/  IADD3 R6, PT, PT, R34, 0x7, -R37 ;  /* 0x0000000722067810 */ /* 0x000fe40007ffe825 */
[----:B------:R-:W-:Y:S02]  /*5f60*/  I2FP.F32.S32 R9, R9 ;  /* 0x0000000900097245 */ /* 0x000fe40000201400 */
[----:B------:R-:W-:-:S02]  /*5f70*/  I2FP.F32.S32 R7, R8 ;  /* 0x0000000800077245 */ /* 0x000fc40000201400 */
[----:B------:R-:W-:Y:S01]  /*5f80*/  IADD3 R8, PT, PT, R192, 0x7, -R37 ;  /* 0x00000007c0087810 */ /* 0x000fe20007ffe825 */
[----:B-1----:R-:W-:Y:S01]  /*5f90*/  FFMA.FTZ R9, R9, -UR10, R44 ;  /* 0x8000000a09097c23 */ /* 0x002fe2000801002c */
[----:B------:R-:W-:Y:S01]  /*5fa0*/  FSEL R209, R209, -INF , !P5 ;  /* 0xff800000d1d17808 */ /* 0x000fe20006800000 */
[----:B---3--:R-:W-:Y:S01]  /*5fb0*/  FFMA.FTZ R7, R7, -UR10, R10 ;  /* 0x8000000a07077c23 */ /* 0x008fe2000801000a */
[----:B------:R-:W-:Y:S01]  /*5fc0*/  IABS R8, R8 ;  /* 0x0000000800087213 */ /* 0x000fe20000000000 */
[----:B------:R-:W1:Y:S01]  /*5fd0*/  MUFU.TANH R69, R69 ;  /* 0x0000004500457308 */ /* 0x000e620000002400 */
[----:B------:R-:W-:Y:S02]  /*5fe0*/  FSEL R9, R9, -INF , P3 ;  /* 0xff80000009097808 */ /* 0x000fe40001800000 */
[----:B------:R-:W-:Y:S02]  /*5ff0*/  I2FP.F32.S32 R8, R8 ;  /* 0x0000000800087245 */ /* 0x000fe40000201400 */
[----:B------:R-:W-:-:S02]  /*6000*/  FSEL R190, R9, -INF , !P1 ;  /* 0xff80000009be7808 */ /* 0x000fc40004800000 */
[----:B------:R-:W-:Y:S01]  /*6010*/  FSEL R7, R7, -INF , P0 ;  /* 0xff80000007077808 */ /* 0x000fe20000000000 */
[----:B----4-:R-:W-:Y:S01]  /*6020*/  FFMA.FTZ R5, R8, -UR10, R5 ;  /* 0x8000000a08057c23 */ /* 0x010fe20008010005 */
[C---:B------:R-:W-:Y:S01]  /*6030*/  ISETP.GE.AND P5, PT, R4.reuse, R198, PT ;  /* 0x000000c60400720c */ /* 0x040fe20003fa6270 */
[----:B------:R-:W3:Y:S01]  /*6040*/  MUFU.TANH R71, R71 ;  /* 0x0000004700477308 */ /* 0x000ee20000002400 */
[C---:B------:R-:W-:Y:S02]  /*6050*/  ISETP.GE.AND P3, PT, R4.reuse, R197, PT ;  /* 0x000000c50400720c */ /* 0x040fe40003f66270 */
[C---:B------:R-:W-:Y:S02]  /*6060*/  ISETP.GE.AND P1, PT, R4.reuse, R195, PT ;  /* 0x000000c30400720c */ /* 0x040fe40003f26270 */
[----:B------:R-:W-:Y:S01]  /*6070*/  ISETP.GE.AND P0, PT, R4, R196, PT ;  /* 0x000000c40400720c */ /* 0x000fe20003f06270 */
[----:B------:R-:W-:Y:S01]  /*6080*/  IMAD.IADD R4, R34, 0x1, -R37 ;  /* 0x0000000122047824 */ /* 0x000fe200078e0a25 */
[----:B------:R-:W-:-:S02]  /*6090*/  IABS R6, R6 ;  /* 0x0000000600067213 */ /* 0x000fc40000000000 */
[----:B------:R-:W-:Y:S01]  /*60a0*/  FSEL R177, R7, -INF , !P4 ;  /* 0xff80000007b17808 */ /* 0x000fe20006000000 */
[--C-:B------:R-:W-:Y:S01]  /*60b0*/  IMAD.IADD R7, R192, 0x1, -R37.reuse ;  /* 0x00000001c0077824 */ /* 0x100fe200078e0a25 */
[----:B------:R-:W-:Y:S02]  /*60c0*/  I2FP.F32.S32 R6, R6 ;  /* 0x0000000600067245 */ /* 0x000fe40000201400 */
[----:B------:R-:W-:Y:S02]  /*60d0*/  IADD3 R34, PT, PT, R34, -0x1, -R37 ;  /* 0xffffffff22227810 */ /* 0x000fe40007ffe825 */
[----:B------:R-:W-:Y:S01]  /*60e0*/  FSEL R5, R5, -INF , P5 ;  /* 0xff80000005057808 */ /* 0x000fe20002800000 */
[----:B--2---:R-:W-:Y:S01]  /*60f0*/  FFMA.FTZ R6, R6, -UR10, R47 ;  /* 0x8000000a06067c23 */ /* 0x004fe2000801002f */
[----:B------:R-:W-:Y:S02]  /*6100*/  IADD3 R37, PT, PT, R192, -0x1, -R37 ;  /* 0xffffffffc0257810 */ /* 0x000fe40007ffe825 */
[----:B------:R-:W-:-:S02]  /*6110*/  IABS R4, R4 ;  /* 0x0000000400047213 */ /* 0x000fc40000000000 */
[----:B------:R-:W-:Y:S02]  /*6120*/  FSEL R188, R5, -INF , !P3 ;  /* 0xff80000005bc7808 */ /* 0x000fe40005800000 */
[----:B------:R-:W-:Y:S02]  /*6130*/  IABS R7, R7 ;  /* 0x0000000700077213 */ /* 0x000fe40000000000 */
[----:B------:R-:W-:Y:S02]  /*6140*/  IABS R37, R37 ;  /* 0x0000002500257213 */ /* 0x000fe40000000000 */
[----:B------:R-:W-:Y:S02]  /*6150*/  I2FP.F32.S32 R5, R4 ;  /* 0x0000000400057245 */ /* 0x000fe40000201400 */
[----:B------:R-:W-:Y:S02]  /*6160*/  IABS R34, R34 ;  /* 0x0000002200227213 */ /* 0x000fe40000000000 */
[----:B------:R-:W-:Y:S01]  /*6170*/  I2FP.F32.S32 R7, R7 ;  /* 0x0000000700077245 */ /* 0x000fe20000201400 */
[----:B-----5:R-:W-:Y:S01]  /*6180*/  FFMA.FTZ R5, R5, -UR10, R70 ;  /* 0x8000000a05057c23 */ /* 0x020fe20008010046 */
[----:B------:R-:W-:-:S02]  /*6190*/  I2FP.F32.S32 R8, R37 ;  /* 0x0000002500087245 */ /* 0x000fc40000201400 */
[----:B------:R-:W-:Y:S01]  /*61a0*/  FSEL R6, R6, -INF , P0 ;  /* 0xff80000006067808 */ /* 0x000fe20000000000 */
[----:B------:R-:W-:Y:S01]  /*61b0*/  FFMA.FTZ R7, R7, -UR10, R68 ;  /* 0x8000000a07077c23 */ /* 0x000fe20008010044 */
[----:B------:R-:W-:Y:S01]  /*61c0*/  I2FP.F32.S32 R34, R34 ;  /* 0x0000002200227245 */ /* 0x000fe20000201400 */
[----:B-1----:R-:W-:Y:S01]  /*61d0*/  FFMA.FTZ R8, R8, -UR10, R69 ;  /* 0x8000000a08087c23 */ /* 0x002fe20008010045 */
[----:B------:R-:W-:Y:S02]  /*61e0*/  ISETP.GE.AND P0, PT, R36, R196, PT ;  /* 0x000000c42400720c */ /* 0x000fe40003f06270 */
[----:B------:R-:W-:Y:S01]  /*61f0*/  FSEL R175, R6, -INF , !P1 ;  /* 0xff80000006af7808 */ /* 0x000fe20004800000 */
[----:B---3--:R-:W-:Y:S01]  /*6200*/  FFMA.FTZ R34, R34, -UR10, R71 ;  /* 0x8000000a22227c23 */ /* 0x008fe20008010047 */
[-C--:B------:R-:W-:Y:S02]  /*6210*/  ISETP.GE.AND P4, PT, R36, R198.reuse, PT ;  /* 0x000000c62400720c */ /* 0x080fe40003f86270 */
[----:B------:R-:W-:-:S02]  /*6220*/  ISETP.GE.AND P1, PT, R28, R198, PT ;  /* 0x000000c61c00720c */ /* 0x000fc40003f26270 */
[----:B------:R-:W-:Y:S02]  /*6230*/  FSEL R5, R5, -INF , P0 ;  /* 0xff80000005057808 */ /* 0x000fe40000000000 */
[----:B------:R-:W-:Y:S02]  /*6240*/  ISETP.GE.AND P0, PT, R28, R196, PT ;  /* 0x000000c41c00720c */ /* 0x000fe40003f06270 */
[----:B------:R-:W-:Y:S02]  /*6250*/  FSEL R7, R7, -INF , P4 ;  /* 0xff80000007077808 */ /* 0x000fe40002000000 */
[----:B------:R-:W-:Y:S02]  /*6260*/  FSEL R8, R8, -INF , P1 ;  /* 0xff80000008087808 */ /* 0x000fe40000800000 */
[C---:B------:R-:W-:Y:S02]  /*6270*/  ISETP.GE.AND P5, PT, R36.reuse, R197, PT ;  /* 0x000000c52400720c */ /* 0x040fe40003fa6270 */
[----:B------:R-:W-:-:S02]  /*6280*/  ISETP.GE.AND P3, PT, R36, R195, PT ;  /* 0x000000c32400720c */ /* 0x000fc40003f66270 */
[C---:B------:R-:W-:Y:S02]  /*6290*/  ISETP.GE.AND P4, PT, R28.reuse, R197, PT ;  /* 0x000000c51c00720c */ /* 0x040fe40003f86270 */
[----:B------:R-:W-:Y:S02]  /*62a0*/  ISETP.GE.AND P1, PT, R28, R195, PT ;  /* 0x000000c31c00720c */ /* 0x000fe40003f26270 */
[----:B------:R-:W-:Y:S02]  /*62b0*/  FSEL R34, R34, -INF , P0 ;  /* 0xff80000022227808 */ /* 0x000fe40000000000 */
[----:B------:R-:W-:Y:S02]  /*62c0*/  FSEL R178, R7, -INF , !P5 ;  /* 0xff80000007b27808 */ /* 0x000fe40006800000 */
[----:B------:R-:W-:Y:S02]  /*62d0*/  FSEL R173, R5, -INF , !P3 ;  /* 0xff80000005ad7808 */ /* 0x000fe40005800000 */
[----:B------:R-:W-:-:S02]  /*62e0*/  FSEL R176, R8, -INF , !P4 ;  /* 0xff80000008b07808 */ /* 0x000fc40006000000 */
        /* <DEDUP_REMOVED lines=13> */
.L_x_6072:
        /* <DEDUP_REMOVED lines=61> */
.L_x_6073:
        /* <DEDUP_REMOVED lines=76> */
.L_x_6071:
[----:B------:R-:W-:Y:S01]  /*6c50*/  FMNMX3.FTZ R3, R30, R32, R38, !PT ;  /* 0x000000201e037276 */ /* 0x000fe20007810026 */
[----:B------:R-:W1:Y:S01]  /*6c60*/  LDCU UR4, c[0x0][0x45c] ;  /* 0x00008b80ff0477ac */ /* 0x000e620008000800 */
[----:B--2---:R-:W-:Y:S02]  /*6c70*/  FMNMX3.FTZ R4, R29, R31, R35, !PT ;  /* 0x0000001f1d047276 */ /* 0x004fe40007810023 */
[----:B------:R-:W-:Y:S01]  /*6c80*/  FMNMX3.FTZ R3, R3, R40, R20, !PT ;  /* 0x0000002803037276 */ /* 0x000fe20007810014 */
[----:B------:R-:W-:Y:S01]  /*6c90*/  UISETP.GT.AND UP0, UPT, UR23, UR14, UPT ;  /* 0x0000000e1700728c */ /* 0x000fe2000bf04270 */
[----:B------:R-:W-:Y:S01]  /*6ca0*/  FMNMX3.FTZ R4, R4, R33, R21, !PT ;  /* 0x0000002104047276 */ /* 0x000fe20007810015 */
[----:B------:R-:W2:Y:S01]  /*6cb0*/  LDCU.64 UR20, c[0x0][0x358] ;  /* 0x00006b00ff1477ac */ /* 0x000ea20008000a00 */
        /* <DEDUP_REMOVED lines=29> */
[----:B------:R-:W-:Y:S04]  /*6e90*/  LDSM.16.MT88.4 R72, [R172+0x10000] ;  /* 0x01000000ac48783b */ /* 0x000fe80000004200 */
[----:B------:R-:W-:Y:S04]  /*6ea0*/  LDSM.16.MT88.4 R56, [R208+0xe000] ;  /* 0x00e00000d038783b */ /* 0x000fe80000004200 */
[----:B------:R-:W-:Y:S01]  /*6eb0*/  LDSM.16.MT88.4 R64, [R201+0xe000] ;  /* 0x00e00000c940783b */ /* 0x000fe20000004200 */
[----:B---3--:R-:W-:-:S03]  /*6ec0*/  FMNMX.FTZ R132, R5, R132, !PT ;  /* 0x0000008405847209 */ /* 0x008fc60007810000 */
[----:B------:R-:W-:Y:S01]  /*6ed0*/  LDSM.16.MT88.4 R88, [R208+0x10000] ;  /* 0x01000000d058783b */ /* 0x000fe20000004200 */
[----:B----4-:R-:W-:Y:S01]  /*6ee0*/  FMNMX.FTZ R3, R4, R3, !PT ;  /* 0x0000000304037209 */ /* 0x010fe20007810000 */
        /* <DEDUP_REMOVED lines=9> */
[----:B------:R-:W1:Y:S01]  /*6f80*/  LDSM.16.MT88.4 R40, [R172+0xe000] ;  /* 0x00e00000ac28783b */ /* 0x000e620000004200 */
[--C-:B------:R-:W-:Y:S01]  /*6f90*/  FFMA.FTZ R170, R30, UR4, -R179.reuse ;  /* 0x000000041eaa7c23 */ /* 0x100fe200080108b3 */
[--C-:B------:R-:W-:Y:S01]  /*6fa0*/  FFMA.FTZ R169, R32, UR4, -R179.reuse ;  /* 0x0000000420a97c23 */ /* 0x100fe200080108b3 */
[--C-:B------:R-:W-:Y:S01]  /*6fb0*/  FFMA.FTZ R166, R38, UR4, -R179.reuse ;  /* 0x0000000426a67c23 */ /* 0x100fe200080108b3 */
[--C-:B------:R-:W-:Y:S01]  /*6fc0*/  FFMA.FTZ R168, R29, UR4, -R174.reuse ;  /* 0x000000041da87c23 */ /* 0x100fe200080108ae */
[--C-:B------:R-:W-:Y:S01]  /*6fd0*/  FFMA.FTZ R167, R31, UR4, -R174.reuse ;  /* 0x000000041fa77c23 */ /* 0x100fe200080108ae */
[--C-:B------:R-:W-:Y:S01]  /*6fe0*/  FFMA.FTZ R164, R35, UR4, -R174.reuse ;  /* 0x0000000423a47c23 */ /* 0x100fe200080108ae */
[--C-:B------:R-:W-:Y:S01]  /*6ff0*/  FFMA.FTZ R163, R33, UR4, -R174.reuse ;  /* 0x0000000421a37c23 */ /* 0x100fe200080108ae */
[----:B------:R-:W-:Y:S01]  /*7000*/  MUFU.EX2 R170, R170 ;  /* 0x000000aa00aa7308 */ /* 0x000fe20000000800 */
[----:B------:R-:W3:Y:S01]  /*7010*/  LDSM.16.MT88.4 R28, [R201+0xc800] ;  /* 0x00c80000c91c783b */ /* 0x000ee20000004200 */
[--C-:B------:R-:W-:Y:S01]  /*7020*/  FFMA.FTZ R162, R20, UR4, -R179.reuse ;  /* 0x0000000414a27c23 */ /* 0x100fe200080108b3 */
[--C-:B------:R-:W-:Y:S01]  /*7030*/  FFMA.FTZ R161, R22, UR4, -R179.reuse ;  /* 0x0000000416a17c23 */ /* 0x100fe200080108b3 */
[----:B------:R-:W4:Y:S01]  /*7040*/  MUFU.EX2 R169, R169 ;  /* 0x000000a900a97308 */ /* 0x000f220000000800 */
        /* <DEDUP_REMOVED lines=8> */
[----:B------:R-:W3:Y:S01]  /*70d0*/  LDSM.16.MT88.4 R16, [R201+0xe800] ;  /* 0x00e80000c910783b */ /* 0x000ee20000004200 */
[--C-:B------:R-:W-:Y:S01]  /*70e0*/  FFMA.FTZ R213, R176, UR4, -R179.reuse ;  /* 0x00000004b0d57c23 */ /* 0x100fe200080108b3 */
[----:B------:R-:W-:Y:S01]  /*70f0*/  FFMA.FTZ R173, R173, UR4, -R174 ;  /* 0x00000004adad7c23 */ /* 0x000fe200080108ae */
[----:B------:R-:W-:Y:S01]  /*7100*/  MUFU.EX2 R168, R168 ;  /* 0x000000a800a87308 */ /* 0x000fe20000000800 */
[----:B------:R-:W3:Y:S01]  /*7110*/  LDSM.16.MT88.4 R152, [R211+0xc800] ;  /* 0x00c80000d398783b */ /* 0x000ee20000004200 */
[----:B----4-:R-:W-:Y:S01]  /*7120*/  F2FP.BF16.F32.PACK_AB R96, R169, R170 ;  /* 0x000000aaa960723e */ /* 0x010fe200000010ff */
[----:B------:R-:W-:Y:S01]  /*7130*/  FFMA.FTZ R190, R190, UR4, -R179 ;  /* 0x00000004bebe7c23 */ /* 0x000fe200080108b3 */
[----:B------:R-:W4:Y:S01]  /*7140*/  MUFU.EX2 R167, R167 ;  /* 0x000000a700a77308 */ /* 0x000f220000000800 */
[----:B------:R-:W3:Y:S01]  /*7150*/  LDSM.16.MT88.4 R32, [R208+0xc800] ;  /* 0x00c80000d020783b */ /* 0x000ee20000004200 */
[----:B------:R-:W-:-:S02]  /*7160*/  FADD.FTZ R169, R170, R169 ;  /* 0x000000a9aaa97221 */ /* 0x000fc40000010000 */
[----:B------:R-:W-:Y:S01]  /*7170*/  MUFU.EX2 R164, R164 ;  /* 0x000000a400a47308 */ /* 0x000fe20000000800 */
[----:B------:R-:W3:Y:S01]  /*7180*/  LDSM.16.MT88.4 R140, [R211+0xe800] ;  /* 0x00e80000d38c783b */ /* 0x000ee20000004200 */
[C---:B--2---:R-:W-:Y:S01]  /*7190*/  F2FP.BF16.F32.PACK_AB R98, R165.reuse, R166 ;  /* 0x000000a6a562723e */ /* 0x044fe200000010ff */
[----:B------:R-:W-:Y:S01]  /*71a0*/  FADD.FTZ R166, R166, R169 ;  /* 0x000000a9a6a67221 */ /* 0x000fe20000010000 */
[----:B------:R-:W2:Y:S01]  /*71b0*/  MUFU.EX2 R163, R163 ;  /* 0x000000a300a37308 */ /* 0x000ea20000000800 */
[----:B------:R-:W3:Y:S02]  /*71c0*/  LDSM.16.MT88.4 R12, [R172+0x10800] ;  /* 0x01080000ac0c783b */ /* 0x000ee40000004200 */
[----:B------:R-:W-:Y:S01]  /*71d0*/  FADD.FTZ R165, R165, R166 ;  /* 0x000000a6a5a57221 */ /* 0x000fe20000010000 */
[----:B------:R-:W-:Y:S01]  /*71e0*/  MUFU.EX2 R162, R162 ;  /* 0x000000a200a27308 */ /* 0x000fe20000000800 */
[----:B------:R-:W3:Y:S01]  /*71f0*/  LDSM.16.MT88.4 R20, [R208+0xe800] ;  /* 0x00e80000d014783b */ /* 0x000ee20000004200 */
[----:B----4-:R-:W-:Y:S01]  /*7200*/  F2FP.BF16.F32.PACK_AB R97, R167, R168 ;  /* 0x000000a8a761723e */ /* 0x010fe200000010ff */
[----:B------:R-:W-:Y:S01]  /*7210*/  FADD.FTZ R167, R168, R167 ;  /* 0x000000a7a8a77221 */ /* 0x000fe20000010000 */
[----:B------:R-:W4:Y:S01]  /*7220*/  MUFU.EX2 R161, R161 ;  /* 0x000000a100a17308 */ /* 0x000f220000000800 */
[----:B------:R-:W-:Y:S03]  /*7230*/  LDSM.16.MT88.4 R136, [R211+0x10800] ;  /* 0x01080000d388783b */ /* 0x000fe60000004200 */
[----:B------:R-:W-:Y:S01]  /*7240*/  MUFU.EX2 R157, R157 ;  /* 0x0000009d009d7308 */ /* 0x000fe20000000800 */
[----:B------:R-:W-:Y:S01]  /*7250*/  LDSM.16.MT88.4 R24, [R172+0xe800] ;  /* 0x00e80000ac18783b */ /* 0x000fe20000004200 */
[C---:B--2---:R-:W-:Y:S01]  /*7260*/  F2FP.BF16.F32.PACK_AB R99, R163.reuse, R164 ;  /* 0x000000a4a363723e */ /* 0x044fe200000010ff */
[----:B------:R-:W-:Y:S01]  /*7270*/  FADD.FTZ R164, R164, R167 ;  /* 0x000000a7a4a47221 */ /* 0x000fe20000010000 */
[----:B------:R-:W-:Y:S03]  /*7280*/  MUFU.EX2 R156, R156 ;  /* 0x0000009c009c7308 */ /* 0x000fe60000000800 */
[----:B------:R-:W-:Y:S01]  /*7290*/  FADD.FTZ R163, R163, R164 ;  /* 0x000000a4a3a37221 */ /* 0x000fe20000010000 */
[----:B------:R-:W-:Y:S01]  /*72a0*/  MUFU.EX2 R160, R160 ;  /* 0x000000a000a07308 */ /* 0x000fe20000000800 */
[C---:B------:R-:W-:Y:S03]  /*72b0*/  HMMA.16816.F32.BF16 R128, R96.reuse, R124, RZ ;  /* 0x0000007c6080723c */ /* 0x040fe600000418ff */
[----:B------:R-:W2:Y:S04]  /*72c0*/  MUFU.EX2 R159, R159 ;  /* 0x0000009f009f7308 */ /* 0x000ea80000000800 */
        /* <DEDUP_REMOVED lines=8> */
[C---:B-----5:R-:W-:Y:S08]  /*7350*/  HMMA.16816.F32.BF16 R76, R96.reuse, R80, RZ ;  /* 0x00000050604c723c */ /* 0x060ff000000418ff */
        /* <DEDUP_REMOVED lines=16> */
[----:B----4-:R-:W-:-:S02]  /*7460*/  F2FP.BF16.F32.PACK_AB R4, R161, R162 ;  /* 0x000000a2a104723e */ /* 0x010fc400000010ff */
[----:B--2---:R-:W-:-:S05]  /*7470*/  F2FP.BF16.F32.PACK_AB R5, R159, R160 ;  /* 0x000000a09f05723e */ /* 0x004fca00000010ff */
[----:B------:R-:W-:Y:S01]  /*7480*/  HMMA.16816.F32.BF16 R96, R96, R6, RZ ;  /* 0x000000066060723c */ /* 0x000fe200000418ff */
[----:B------:R-:W-:Y:S02]  /*7490*/  F2FP.BF16.F32.PACK_AB R6, R156, R157 ;  /* 0x0000009d9c06723e */ /* 0x000fe400000010ff */
[----:B---3--:R-:W-:-:S07]  /*74a0*/  F2FP.BF16.F32.PACK_AB R7, R158, R151 ;  /* 0x000000979e07723e */ /* 0x008fce00000010ff */
        /* <DEDUP_REMOVED lines=11> */
[--C-:B------:R-:W-:Y:S01]  /*7560*/  FFMA.FTZ R152, R194, UR4, -R179.reuse ;  /* 0x00000004c2987c23 */ /* 0x100fe200080108b3 */
[--C-:B------:R-:W-:Y:S01]  /*7570*/  FFMA.FTZ R194, R205, UR4, -R174.reuse ;  /* 0x00000004cdc27c23 */ /* 0x100fe200080108ae */
[----:B------:R-:W-:Y:S01]  /*7580*/  FFMA.FTZ R204, R209, UR4, -R174 ;  /* 0x00000004d1cc7c23 */ /* 0x000fe200080108ae */
[----:B------:R-:W-:-:S02]  /*7590*/  FFMA.FTZ R205, R188, UR4, -R179 ;  /* 0x00000004bccd7c23 */ /* 0x000fc400080108b3 */
        /* <DEDUP_REMOVED lines=8> */
[----:B------:R-:W-:Y:S01]  /*7620*/  FFMA.FTZ R154, R210, UR4, -R179 ;  /* 0x00000004d29a7c23 */ /* 0x000fe200080108b3 */
[----:B------:R-:W-:Y:S04]  /*7630*/  MUFU.EX2 R191, R32 ;  /* 0x0000002000bf7308 */ /* 0x000fe80000000800 */
[----:B------:R-:W-:Y:S01]  /*7640*/  MUFU.EX2 R155, R155 ;  /* 0x0000009b009b7308 */ /* 0x000fe20000000800 */
[C---:B------:R-:W-:Y:S03]  /*7650*/  HMMA.16816.F32.BF16 R44, R4.reuse, R140, R44 ;  /* 0x0000008c042c723c */ /* 0x040fe6000004182c */
[----:B------:R-:W4:Y:S04]  /*7660*/  MUFU.EX2 R154, R154 ;  /* 0x0000009a009a7308 */ /* 0x000f280000000800 */
[----:B------:R-:W-:Y:S01]  /*7670*/  MUFU.EX2 R189, R189 ;  /* 0x000000bd00bd7308 */ /* 0x000fe20000000800 */
[C---:B------:R-:W-:Y:S01]  /*7680*/  HMMA.16816.F32.BF16 R48, R4.reuse, R142, R48 ;  /* 0x0000008e0430723c */ /* 0x040fe20000041830 */
[----:B------:R-:W-:Y:S02]  /*7690*/  LDSM.16.MT88.4 R140, [R208+0xf800] ;  /* 0x00f80000d08c783b */ /* 0x000fe40000004200 */
[----:B------:R-:W5:Y:S04]  /*76a0*/  MUFU.EX2 R204, R204 ;  /* 0x000000cc00cc7308 */ /* 0x000f680000000800 */
[----:B------:R-:W-:Y:S01]  /*76b0*/  MUFU.EX2 R188, R190 ;  /* 0x000000be00bc7308 */ /* 0x000fe20000000800 */
[C---:B------:R-:W-:Y:S03]  /*76c0*/  HMMA.16816.F32.BF16 R68, R4.reuse, R12, R68 ;  /* 0x0000000c0444723c */ /* 0x040fe60000041844 */
[----:B------:R-:W3:Y:S05]  /*76d0*/  MUFU.EX2 R205, R205 ;  /* 0x000000cd00cd7308 */ /* 0x000eea0000000800 */
[C---:B------:R-:W-:Y:S01]  /*76e0*/  HMMA.16816.F32.BF16 R72, R4.reuse, R14, R72 ;  /* 0x0000000e0448723c */ /* 0x040fe20000041848 */
[----:B------:R-:W3:Y:S07]  /*76f0*/  LDSM.16.MT88.4 R12, [R208+0xd000] ;  /* 0x00d00000d00c783b */ /* 0x000eee0000004200 */
        /* <DEDUP_REMOVED lines=8> */
[----:B------:R-:W-:Y:S07]  /*7780*/  LDSM.16.MT88.4 R136, [R208+0x11800] ;  /* 0x01180000d088783b */ /* 0x000fee0000004200 */
[C---:B------:R-:W-:Y:S08]  /*7790*/  HMMA.16816.F32.BF16 R108, R4.reuse, R34, R108 ;  /* 0x00000022046c723c */ /* 0x040ff0000004186c */
[C---:B------:R-:W-:Y:S08]  /*77a0*/  HMMA.16816.F32.BF16 R36, R4.reuse, R24, R36 ;  /* 0x000000180424723c */ /* 0x040ff00000041824 */
[C---:B------:R-:W-:Y:S01]  /*77b0*/  HMMA.16816.F32.BF16 R40, R4.reuse, R26, R40 ;  /* 0x0000001a0428723c */ /* 0x040fe20000041828 */
[----:B------:R-:W-:Y:S07]  /*77c0*/  LDSM.16.MT88.4 R24, [R211+0xd000] ;  /* 0x00d00000d318783b */ /* 0x000fee0000004200 */
[C---:B--2---:R-:W-:Y:S08]  /*77d0*/  HMMA.16816.F32.BF16 R92, R4.reuse, R28, R92 ;  /* 0x0000001c045c723c */ /* 0x044ff0000004185c */
[----:B------:R-:W-:Y:S01]  /*77e0*/  HMMA.16816.F32.BF16 R96, R4, R30, R96 ;  /* 0x0000001e0460723c */ /* 0x000fe20000041860 */
[----:B----4-:R-:W-:Y:S01]  /*77f0*/  F2FP.BF16.F32.PACK_AB R4, R154, R155 ;  /* 0x0000009b9a04723e */ /* 0x010fe200000010ff */
[----:B------:R-:W2:Y:S01]  /*7800*/  LDSM.16.MT88.4 R28, [R201+0xd000] ;  /* 0x00d00000c91c783b */ /* 0x000ea20000004200 */
[----:B------:R-:W-:-:S02]  /*7810*/  F2FP.BF16.F32.PACK_AB R5, R191, R194 ;  /* 0x000000c2bf05723e */ /* 0x000fc400000010ff */
[----:B------:R-:W-:Y:S02]  /*7820*/  F2FP.BF16.F32.PACK_AB R6, R152, R153 ;  /* 0x000000999806723e */ /* 0x000fe400000010ff */
[----:B-----5:R-:W-:-:S07]  /*7830*/  F2FP.BF16.F32.PACK_AB R7, R204, R189 ;  /* 0x000000bdcc07723e */ /* 0x020fce00000010ff */
        /* <DEDUP_REMOVED lines=12> */
[----:B--2---:R-:W-:Y:S01]  /*7900*/  HMMA.16816.F32.BF16 R104, R4, R28, R104 ;  /* 0x0000001c0468723c */ /* 0x004fe20000041868 */
[----:B------:R-:W-:-:S07]  /*7910*/  SEL R29, R183, 0xffffffe0, !P6 ;  /* 0xffffffe0b71d7807 */ /* 0x000fce0007000000 */
[----:B---3--:R-:W-:Y:S01]  /*7920*/  HMMA.16816.F32.BF16 R60, R4, R16, R60 ;  /* 0x00000010043c723c */ /* 0x008fe2000004183c */
[----:B------:R-:W-:-:S04]  /*7930*/  IADD3 R16, PT, PT, R133, R172, RZ ;  /* 0x000000ac85107210 */ /* 0x000fc80007ffe0ff */
[----:B------:R-:W-:-:S03]  /*7940*/  IADD3 R201, PT, PT, R29, R16, RZ ;  /* 0x000000101dc97210 */ /* 0x000fc60007ffe0ff */
[C---:B------:R-:W-:Y:S02]  /*7950*/  HMMA.16816.F32.BF16 R64, R4.reuse, R18, R64 ;  /* 0x000000120440723c */ /* 0x040fe40000041840 */
[----:B------:R-:W2:Y:S06]  /*7960*/  LDSM.16.MT88.4 R16, [R201+0x11000] ;  /* 0x01100000c910783b */ /* 0x000eac0000004200 */
[C---:B------:R-:W-:Y:S08]  /*7970*/  HMMA.16816.F32.BF16 R120, R4.reuse, R24, R120 ;  /* 0x000000180478723c */ /* 0x040ff00000041878 */
[C---:B------:R-:W-:Y:S01]  /*7980*/  HMMA.16816.F32.BF16 R116, R4.reuse, R26, R116 ;  /* 0x0000001a0474723c */ /* 0x040fe20000041874 */
[----:B------:R-:W3:Y:S07]  /*7990*/  LDSM.16.MT88.4 R24, [R208+0x11000] ;  /* 0x01100000d018783b */ /* 0x000eee0000004200 */
[C---:B----4-:R-:W-:Y:S08]  /*79a0*/  HMMA.16816.F32.BF16 R36, R4.reuse, R12, R36 ;  /* 0x0000000c0424723c */ /* 0x050ff00000041824 */
        /* <DEDUP_REMOVED lines=11> */
[----:B------:R1:W-:Y:S01]  /*7a60*/  MUFU.EX2 R176, R8 ;  /* 0x0000000800b07308 */ /* 0x0003e20000000800 */
[C---:B------:R-:W-:Y:S03]  /*7a70*/  HMMA.16816.F32.BF16 R72, R4.reuse, R10, R72 ;  /* 0x0000000a0448723c */ /* 0x040fe60000041848 */
[----:B------:R-:W5:Y:S04]  /*7a80*/  MUFU.EX2 R178, R178 ;  /* 0x000000b200b27308 */ /* 0x000f680000000800 */
[----:B------:R-:W-:Y:S01]  /*7a90*/  MUFU.EX2 R171, R173 ;  /* 0x000000ad00ab7308 */ /* 0x000fe20000000800 */
[C---:B--2---:R-:W-:Y:S03]  /*7aa0*/  HMMA.16816.F32.BF16 R92, R4.reuse, R16, R92 ;  /* 0x00000010045c723c */ /* 0x044fe6000004185c */
[----:B------:R-:W2:Y:S01]  /*7ab0*/  MUFU.EX2 R174, R174 ;  /* 0x000000ae00ae7308 */ /* 0x000ea20000000800 */
[----:B-1----:R-:W1:Y:S04]  /*7ac0*/  LDSM.16.MT88.4 R8, [R177+0xf800] ;  /* 0x00f80000b108783b */ /* 0x002e680000004200 */
[C---:B------:R-:W-:Y:S01]  /*7ad0*/  HMMA.16816.F32.BF16 R96, R4.reuse, R18, R96 ;  /* 0x000000120460723c */ /* 0x040fe20000041860 */
[----:B------:R-:W1:Y:S07]  /*7ae0*/  LDSM.16.MT88.4 R16, [R172+0x11800] ;  /* 0x01180000ac10783b */ /* 0x000e6e0000004200 */
[C---:B------:R-:W-:Y:S01]  /*7af0*/  HMMA.16816.F32.BF16 R100, R4.reuse, R30, R100 ;  /* 0x0000001e0464723c */ /* 0x040fe20000041864 */
[----:B------:R-:W-:Y:S07]  /*7b00*/  LDSM.16.MT88.4 R28, [R177+0x11800] ;  /* 0x01180000b11c783b */ /* 0x000fee0000004200 */
[C---:B---3--:R-:W-:Y:S08]  /*7b10*/  HMMA.16816.F32.BF16 R84, R4.reuse, R24, R84 ;  /* 0x000000180454723c */ /* 0x048ff00000041854 */
[C---:B------:R-:W-:Y:S01]  /*7b20*/  HMMA.16816.F32.BF16 R88, R4.reuse, R26, R88 ;  /* 0x0000001a0458723c */ /* 0x040fe20000041858 */
[----:B------:R-:W-:Y:S07]  /*7b30*/  LDSM.16.MT88.4 R24, [R172+0xd800] ;  /* 0x00d80000ac18783b */ /* 0x000fee0000004200 */
[----:B------:R-:W-:Y:S01]  /*7b40*/  HMMA.16816.F32.BF16 R124, R4, R22, R124 ;  /* 0x00000016047c723c */ /* 0x000fe2000004187c */
[----:B------:R-:W-:Y:S01]  /*7b50*/  F2FP.BF16.F32.PACK_AB R4, R205, R188 ;  /* 0x000000bccd04723e */ /* 0x000fe200000010ff */
[----:B------:R-:W-:Y:S01]  /*7b60*/  LDSM.16.MT88.4 R20, [R172+0xf800] ;  /* 0x00f80000ac14783b */ /* 0x000fe20000004200 */
[----:B-----5:R-:W-:-:S02]  /*7b70*/  F2FP.BF16.F32.PACK_AB R5, R178, R175 ;  /* 0x000000afb205723e */ /* 0x020fc400000010ff */
[----:B------:R-:W-:Y:S02]  /*7b80*/  F2FP.BF16.F32.PACK_AB R6, R213, R176 ;  /* 0x000000b0d506723e */ /* 0x000fe400000010ff */
[----:B--2---:R-:W-:-:S07]  /*7b90*/  F2FP.BF16.F32.PACK_AB R7, R174, R171 ;  /* 0x000000abae07723e */ /* 0x004fce00000010ff */
[C---:B----4-:R-:W-:Y:S08]  /*7ba0*/  HMMA.16816.F32.BF16 R112, R4.reuse, R12, R112 ;  /* 0x0000000c0470723c */ /* 0x050ff00000041870 */
        /* <DEDUP_REMOVED lines=119> */
.L_x_6075:
[----:B------:R-:W-:Y:S01]  /*8320*/  UMOV UR6, URZ ;  /* 0x000000ff00067c82 */ /* 0x000fe20008000000 */
[----:B------:R-:W-:Y:S01]  /*8330*/  IMAD.SHL.U32 R4, R144, 0x40, RZ ;  /* 0x0000004090047824 */ /* 0x000fe200078e00ff */
[----:B------:R-:W-:-:S05]  /*8340*/  IADD3 R5, P0, PT, RZ, -UR6, RZ ;  /* 0x80000006ff057c10 */ /* 0x000fca000ff1e0ff */
[----:B------:R-:W-:-:S05]  /*8350*/  IMAD.X R4, RZ, RZ, ~R4, P0 ;  /* 0x000000ffff047224 */ /* 0x000fca00000e0e04 */
[----:B------:R-:W-:-:S04]  /*8360*/  SHF.R.S64 R5, R5, 0x1f, R4 ;  /* 0x0000001f05057819 */ /* 0x000fc80000001004 */
[----:B------:R-:W-:-:S04]  /*8370*/  IADD3 R202, P0, PT, R5, R202, RZ ;  /* 0x000000ca05ca7210 */ /* 0x000fc80007f1e0ff */
[----:B------:R-:W-:-:S09]  /*8380*/  LEA.HI.X.SX32 R203, R4, R203, 0x1, P0 ;  /* 0x000000cb04cb7211 */ /* 0x000fd200000f0eff */
.L_x_6076:
[----:B------:R-:W1:Y:S01]  /*8390*/  LDCU UR6, c[0x0][0x440] ;  /* 0x00008800ff0677ac */ /* 0x000e620008000800 */
[----:B------:R-:W-:Y:S01]  /*83a0*/  IMAD.SHL.U32 R184, R185, 0x20, RZ ;  /* 0x00000020b9b87824 */ /* 0x000fe200078e00ff */
[----:B------:R-:W-:Y:S01]  /*83b0*/  SHF.R.U32.HI R186, RZ, 0x1, R185 ;  /* 0x00000001ffba7819 */ /* 0x000fe200000116b9 */
[C---:B------:R-:W-:Y:S01]  /*83c0*/  IMAD.SHL.U32 R9, R144.reuse, 0x20, RZ ;  /* 0x0000002090097824 */ /* 0x040fe200078e00ff */
[----:B------:R-:W-:Y:S01]  /*83d0*/  LEA R6, P0, R144, R202, 0x5 ;  /* 0x000000ca90067211 */ /* 0x000fe200078028ff */
[----:B------:R-:W-:Y:S01]  /*83e0*/  VIADD R216, R192, 0x8 ;  /* 0x00000008c0d87836 */ /* 0x000fe20000000000 */
[----:B------:R-:W-:Y:S01]  /*83f0*/  LOP3.LUT R184, R184, 0x7c00, RZ, 0xc0, !PT ;  /* 0x00007c00b8b87812 */ /* 0x000fe200078ec0ff */
[----:B------:R-:W-:Y:S01]  /*8400*/  UIADD3 UR23, UPT, UPT, UR17, -0x2, URZ ;  /* 0xfffffffe11177890 */ /* 0x000fe2000fffe0ff */
[----:B------:R-:W-:Y:S02]  /*8410*/  LOP3.LUT R187, R186, 0x8, RZ, 0xc0, !PT ;  /* 0x00000008babb7812 */ /* 0x000fe400078ec0ff */
[----:B------:R-:W-:Y:S01]  /*8420*/  LOP3.LUT R5, R184, 0x200, R193, 0xf8, !PT ;  /* 0x00000200b8057812 */ /* 0x000fe200078ef8c1 */
[----:B------:R-:W-:Y:S01]  /*8430*/  UISETP.GT.AND UP0, UPT, UR23, UR14, UPT ;  /* 0x0000000e1700728c */ /* 0x000fe2000bf04270 */
[----:B------:R-:W-:-:S02]  /*8440*/  LOP3.LUT R4, R2, R187, RZ, 0x3c, !PT ;  /* 0x000000bb02047212 */ /* 0x000fc400078e3cff */
[--C-:B------:R-:W-:Y:S02]  /*8450*/  LEA.HI.X R7, R144, R203, R145.reuse, 0x5, P0 ;  /* 0x000000cb90077211 */ /* 0x100fe400000f2c91 */
[----:B------:R-:W-:Y:S02]  /*8460*/  LOP3.LUT R4, R5, R4, RZ, 0xfc, !PT ;  /* 0x0000000405047212 */ /* 0x000fe400078efcff */
[----:B-1----:R-:W-:Y:S02]  /*8470*/  ISETP.GE.AND P4, PT, R150, UR6, PT ;  /* 0x0000000696007c0c */ /* 0x002fe4000bf86270 */
[----:B------:R-:W-:Y:S02]  /*8480*/  ISETP.GE.AND P3, PT, R149, UR6, PT ;  /* 0x0000000695007c0c */ /* 0x000fe4000bf66270 */
[----:B------:R-:W-:Y:S01]  /*8490*/  ISETP.GE.AND P1, PT, R147, UR6, PT ;  /* 0x0000000693007c0c */ /* 0x000fe2000bf26270 */
[----:B------:R-:W1:Y:S01]  /*84a0*/  LDCU UR6, c[0x0][0x50c] ;  /* 0x0000a180ff0677ac */ /* 0x000e620008000800 */
[----:B------:R-:W-:-:S02]  /*84b0*/  SHF.L.U64.HI R5, R144, 0x5, R145 ;  /* 0x0000000590057819 */ /* 0x000fc40000010291 */
[----:B------:R-:W-:Y:S02]  /*84c0*/  IADD3 R10, P0, PT, R9, R6, RZ ;  /* 0x00000006090a7210 */ /* 0x000fe40007f1e0ff */
[----:B------:R-:W-:Y:S02]  /*84d0*/  LOP3.LUT R209, R193, 0x400, RZ, 0xc0, !PT ;  /* 0x00000400c1d17812 */ /* 0x000fe400078ec0ff */
[----:B------:R-:W-:Y:S01]  /*84e0*/  LEA R210, R4, UR5, 0x1 ;  /* 0x0000000504d27c11 */ /* 0x000fe2000f8e08ff */
[----:B------:R-:W-:Y:S01]  /*84f0*/  @!PT LDS RZ, [RZ] ;  /* 0x00000000fffff984 */ /* 0x000fe20000000800 */
[----:B------:R-:W-:Y:S01]  /*8500*/  @!PT LDS RZ, [RZ] ;  /* 0x00000000fffff984 */ /* 0x000fe20000000800 */
[----:B------:R-:W-:Y:S01]  /*8510*/  @!PT LDS RZ, [RZ] ;  /* 0x00000000fffff984 */ /* 0x000fe20000000800 */
[----:B------:R-:W-:Y:S01]  /*8520*/  @!P4 LDGSTS.E.BYPASS.LTC128B.128 [R182+0xc000], desc[UR20][R202.64] ;  /* 0x0c000000cab6cfae */ /* 0x000fe2000b981a14 */
[----:B------:R-:W-:Y:S01]  /*8530*/  IMAD.X R11, R5, 0x1, R7, P0 ;  /* 0x00000001050b7824 */ /* 0x000fe200000e0607 */
[----:B------:R-:W-:Y:S01]  /*8540*/  IADD3 R12, P0, PT, R9, R10, RZ ;  /* 0x0000000a090c7210 */ /* 0x000fe20007f1e0ff */
[----:B------:R-:W-:Y:S01]  /*8550*/  IMAD R209, R146, 0x2, R209 ;  /* 0x0000000292d17824 */ /* 0x000fe200078e02d1 */
[----:B------:R-:W-:Y:S01]  /*8560*/  @P4 STS.128 [R182+0xc000], RZ ;  /* 0x00c000ffb6004388 */ /* 0x000fe20000000c00 */
[----:B------:R-:W-:Y:S01]  /*8570*/  SEL R169, R183, 0xffffffe0, !P6 ;  /* 0xffffffe0b7a97807 */ /* 0x000fe20007000000 */
[----:B------:R-:W-:-:S02]  /*8580*/  IMAD.IADD R204, R133, 0x1, R210 ;  /* 0x0000000185cc7824 */ /* 0x000fc400078e02d2 */
[----:B------:R-:W-:Y:S01]  /*8590*/  @!PT LDS RZ, [RZ] ;  /* 0x00000000fffff984 */ /* 0x000fe20000000800 */
[----:B------:R-:W-:Y:S01]  /*85a0*/  @!PT LDS RZ, [RZ] ;  /* 0x00000000fffff984 */ /* 0x000fe20000000800 */
[----:B------:R-:W-:Y:S01]  /*85b0*/  @!PT LDS RZ, [RZ] ;  /* 0x00000000fffff984 */ /* 0x000fe20000000800 */
[----:B------:R-:W-:Y:S01]  /*85c0*/  @!P3 LDGSTS.E.BYPASS.LTC128B.128 [R182+0xe000], desc[UR20][R202.64+0x80] ;  /* 0x0e000080cab6bfae */ /* 0x000fe2000b981a14 */
[----:B------:R-:W-:Y:S02]  /*85d0*/  IMAD.X R13, R5, 0x1, R11, P0 ;  /* 0x00000001050d7824 */ /* 0x000fe400000e060b */
[----:B------:R-:W-:Y:S01]  /*85e0*/  VIADD R8, R209, UR5 ;  /* 0x00000005d1087c36 */ /* 0x000fe20008000000 */
        /* <DEDUP_REMOVED lines=10> */
[----:B------:R-:W-:-:S03]  /*8690*/  IMAD.IADD R194, R169, 0x1, R133 ;  /* 0x00000001a9c27824 */ /* 0x000fc600078e0285 */
        /* <DEDUP_REMOVED lines=185> */
[----:B------:R-:W-:-:S05]  /*9230*/  VIADD R7, R6, UR16 ;  /* 0x0000001006077c36 */ /* 0x000fca0008000000 */
[C-C-:B------:R-:W-:Y:S01]  /*9240*/  IADD3 R215, PT, PT, R192.reuse, 0x80, -R7.reuse ;  /* 0x00000080c0d77810 */ /* 0x140fe20007ffe807 */
[C---:B----4-:R-:W-:Y:S01]  /*9250*/  HMMA.16816.F32.BF16 R172, R168.reuse, R32, R172 ;  /* 0x00000020a8ac723c */ /* 0x050fe200000418ac */
[C-C-:B------:R-:W-:Y:S02]  /*9260*/  IADD3 R151, PT, PT, R192.reuse, 0x78, -R7.reuse ;  /* 0x00000078c0977810 */ /* 0x140fe40007ffe807 */
[----:B------:R-:W-:Y:S02]  /*9270*/  IABS R215, R215 ;  /* 0x000000d700d77213 */ /* 0x000fe40000000000 */
[C-C-:B------:R-:W-:Y:S02]  /*9280*/  IADD3 R210, PT, PT, R192.reuse, 0x77, -R7.reuse ;  /* 0x00000077c0d27810 */ /* 0x140fe40007ffe807 */
[C-C-:B------:R-:W-:Y:S01]  /*9290*/  IADD3 R208, PT, PT, R192.reuse, 0x70, -R7.reuse ;  /* 0x00000070c0d07810 */ /* 0x140fe20007ffe807 */
[----:B-1----:R-:W-:Y:S01]  /*92a0*/  HMMA.16816.F32.BF16 R176, R168, R18, R176 ;  /* 0x00000012a8b0723c */ /* 0x002fe200000418b0 */
[----:B------:R-:W-:-:S02]  /*92b0*/  IADD3 R19, PT, PT, R192, 0x48, -R7 ;  /* 0x00000048c0137810 */ /* 0x000fc40007ffe807 */
[C-C-:B------:R-:W-:Y:S02]  /*92c0*/  IADD3 R139, PT, PT, R192.reuse, 0x6f, -R7.reuse ;  /* 0x0000006fc08b7810 */ /* 0x140fe40007ffe807 */
[C-C-:B------:R-:W-:Y:S02]  /*92d0*/  IADD3 R201, PT, PT, R192.reuse, 0x68, -R7.reuse ;  /* 0x00000068c0c97810 */ /* 0x140fe40007ffe807 */
[C-C-:B------:R-:W-:Y:S01]  /*92e0*/  IADD3 R190, PT, PT, R192.reuse, 0x67, -R7.reuse ;  /* 0x00000067c0be7810 */ /* 0x140fe20007ffe807 */
[C---:B------:R-:W-:Y:S01]  /*92f0*/  HMMA.16816.F32.BF16 R24, R152.reuse, R144, R24 ;  /* 0x000000909818723c */ /* 0x040fe20000041818 */
[--C-:B------:R-:W-:Y:S02]  /*9300*/  IADD3 R188, PT, PT, R192, 0x60, -R7.reuse ;  /* 0x00000060c0bc7810 */ /* 0x100fe40007ffe807 */
[----:B------:R-:W-:Y:S01]  /*9310*/  FMUL.FTZ R214, R172, UR6 ;  /* 0x00000006acd67c20 */ /* 0x000fe20008410000 */
[----:B------:R-:W-:Y:S01]  /*9320*/  FMUL.FTZ R32, R174, UR6 ;  /* 0x00000006ae207c20 */ /* 0x000fe20008410000 */
[C-C-:B------:R-:W-:Y:S01]  /*9330*/  IADD3 R149, PT, PT, R192.reuse, 0x58, -R7.reuse ;  /* 0x00000058c0957810 */ /* 0x140fe20007ffe807 */
[----:B------:R-:W-:Y:S01]  /*9340*/  FMUL.FTZ R173, R173, UR6 ;  /* 0x00000006adad7c20 */ /* 0x000fe20008410000 */
[C-C-:B------:R-:W-:Y:S01]  /*9350*/  IADD3 R144, PT, PT, R192.reuse, 0x57, -R7.reuse ;  /* 0x00000057c0907810 */ /* 0x140fe20007ffe807 */
[C---:B------:R-:W-:Y:S01]  /*9360*/  HMMA.16816.F32.BF16 R20, R152.reuse, R146, R20 ;  /* 0x000000929814723c */ /* 0x040fe20000041814 */
[----:B------:R-:W1:Y:S01]  /*9370*/  MUFU.TANH R214, R214 ;  /* 0x000000d600d67308 */ /* 0x000e620000002400 */
[--C-:B------:R-:W-:Y:S01]  /*9380*/  IADD3 R147, PT, PT, R192, 0x5f, -R7.reuse ;  /* 0x0000005fc0937810 */ /* 0x100fe20007ffe807 */
[----:B------:R-:W-:Y:S01]  /*9390*/  FMUL.FTZ R176, R176, UR6 ;  /* 0x00000006b0b07c20 */ /* 0x000fe20008410000 */
[--C-:B------:R-:W-:Y:S01]  /*93a0*/  IADD3 R18, PT, PT, R192, 0x4f, -R7.reuse ;  /* 0x0000004fc0127810 */ /* 0x100fe20007ffe807 */
[----:B------:R-:W-:Y:S01]  /*93b0*/  FMUL.FTZ R175, R175, UR6 ;  /* 0x00000006afaf7c20 */ /* 0x000fe20008410000 */
[--C-:B------:R-:W-:Y:S01]  /*93c0*/  IADD3 R33, PT, PT, R216, 0x80, -R7.reuse ;  /* 0x00000080d8217810 */ /* 0x100fe20007ffe807 */
[----:B------:R-:W-:Y:S01]  /*93d0*/  FMUL.FTZ R179, R179, UR6 ;  /* 0x00000006b3b37c20 */ /* 0x000fe20008410000 */
[----:B------:R-:W-:Y:S01]  /*93e0*/  HMMA.16816.F32.BF16 R164, R152, R140, R164 ;  /* 0x0000008c98a4723c */ /* 0x000fe200000418a4 */
[----:B------:R-:W3:Y:S01]  /*93f0*/  MUFU.TANH R32, R32 ;  /* 0x0000002000207308 */ /* 0x000ee20000002400 */
[----:B------:R-:W-:-:S02]  /*9400*/  IADD3 R141, PT, PT, R192, 0x7f, -R7 ;  /* 0x0000007fc08d7810 */ /* 0x000fc40007ffe807 */
[C-C-:B------:R-:W-:Y:S02]  /*9410*/  IADD3 R140, PT, PT, R216.reuse, 0x7f, -R7.reuse ;  /* 0x0000007fd88c7810 */ /* 0x140fe40007ffe807 */
[--C-:B------:R-:W-:Y:S02]  /*9420*/  IADD3 R212, PT, PT, R216, 0x78, -R7.reuse ;  /* 0x00000078d8d47810 */ /* 0x100fe40007ffe807 */
[----:B------:R-:W-:Y:S01]  /*9430*/  HMMA.16816.F32.BF16 R160, R152, R142, R160 ;  /* 0x0000008e98a0723c */ /* 0x000fe200000418a0 */
[----:B------:R-:W4:Y:S01]  /*9440*/  MUFU.TANH R176, R176 ;  /* 0x000000b000b07308 */ /* 0x000f220000002400 */
[C-C-:B------:R-:W-:Y:S02]  /*9450*/  IADD3 R143, PT, PT, R192.reuse, 0x50, -R7.reuse ;  /* 0x00000050c08f7810 */ /* 0x140fe40007ffe807 */
[--C-:B------:R-:W-:Y:S02]  /*9460*/  IADD3 R192, PT, PT, R192, 0x47, -R7.reuse ;  /* 0x00000047c0c07810 */ /* 0x100fe40007ffe807 */
[----:B------:R-:W-:-:S02]  /*9470*/  IADD3 R209, PT, PT, R216, 0x77, -R7 ;  /* 0x00000077d8d17810 */ /* 0x000fc40007ffe807 */
[----:B--2---:R-:W-:Y:S01]  /*9480*/  HMMA.16816.F32.BF16 R24, R12, R8, R24 ;  /* 0x000000080c18723c */ /* 0x004fe20000041818 */
[C-C-:B------:R-:W-:Y:S01]  /*9490*/  IADD3 R205, PT, PT, R216.reuse, 0x70, -R7.reuse ;  /* 0x00000070d8cd7810 */ /* 0x140fe20007ffe807 */
[----:B------:R-:W-:Y:S01]  /*94a0*/  MUFU.TANH R175, R175 ;  /* 0x000000af00af7308 */ /* 0x000fe20000002400 */
[C-C-:B------:R-:W-:Y:S02]  /*94b0*/  IADD3 R204, PT, PT, R216.reuse, 0x6f, -R7.reuse ;  /* 0x0000006fd8cc7810 */ /* 0x140fe40007ffe807 */
[C-C-:B------:R-:W-:Y:S02]  /*94c0*/  IADD3 R191, PT, PT, R216.reuse, 0x68, -R7.reuse ;  /* 0x00000068d8bf7810 */ /* 0x140fe40007ffe807 */
[C-C-:B------:R-:W-:Y:S01]  /*94d0*/  IADD3 R189, PT, PT, R216.reuse, 0x67, -R7.reuse ;  /* 0x00000067d8bd7810 */ /* 0x140fe20007ffe807 */
[----:B------:R-:W-:Y:S01]  /*94e0*/  HMMA.16816.F32.BF16 R28, R168, R34, R28 ;  /* 0x00000022a81c723c */ /* 0x000fe2000004181c */
[C-C-:B------:R-:W-:Y:S01]  /*94f0*/  IADD3 R172, PT, PT, R216.reuse, 0x60, -R7.reuse ;  /* 0x00000060d8ac7810 */ /* 0x140fe20007ffe807 */
[----:B------:R-:W-:Y:S01]  /*9500*/  MUFU.TANH R179, R179 ;  /* 0x000000b300b37308 */ /* 0x000fe20000002400 */
[----:B------:R-:W-:-:S02]  /*9510*/  IADD3 R150, PT, PT, R216, 0x5f, -R7 ;  /* 0x0000005fd8967810 */ /* 0x000fc40007ffe807 */
[C-C-:B------:R-:W-:Y:S02]  /*9520*/  IADD3 R146, PT, PT, R216.reuse, 0x58, -R7.reuse ;  /* 0x00000058d8927810 */ /* 0x140fe40007ffe807 */
[C-C-:B------:R-:W-:Y:S01]  /*9530*/  IADD3 R145, PT, PT, R216.reuse, 0x57, -R7.reuse ;  /* 0x00000057d8917810 */ /* 0x140fe20007ffe807 */
[----:B------:R-:W-:Y:S01]  /*9540*/  HMMA.16816.F32.BF16 R20, R12, R10, R20 ;  /* 0x0000000a0c14723c */ /* 0x000fe20000041814 */
[C-C-:B------:R-:W-:Y:S02]  /*9550*/  IADD3 R142, PT, PT, R216.reuse, 0x50, -R7.reuse ;  /* 0x00000050d88e7810 */ /* 0x140fe40007ffe807 */
[C-C-:B------:R-:W-:Y:S02]  /*9560*/  IADD3 R138, PT, PT, R216.reuse, 0x4f, -R7.reuse ;  /* 0x0000004fd88a7810 */ /* 0x140fe40007ffe807 */
[----:B------:R-:W-:Y:S02]  /*9570*/  IADD3 R174, PT, PT, R216, 0x48, -R7 ;  /* 0x00000048d8ae7810 */ /* 0x000fe40007ffe807 */
[----:B------:R-:W-:Y:S01]  /*9580*/  IABS R8, R19 ;  /* 0x0000001300087213 */ /* 0x000fe20000000000 */
[----:B------:R-:W-:Y:S01]  /*9590*/  HMMA.16816.F32.BF16 R156, R152, R136, R156 ;  /* 0x00000088989c723c */ /* 0x000fe2000004189c */
[----:B------:R-:W-:-:S02]  /*95a0*/  I2FP.F32.S32 R215, R215 ;  /* 0x000000d700d77245 */ /* 0x000fc40000201400 */
[----:B------:R-:W-:Y:S01]  /*95b0*/  IADD3 R7, PT, PT, R216, 0x47, -R7 ;  /* 0x00000047d8077810 */ /* 0x000fe20007ffe807 */
[----:B------:R-:W-:Y:S01]  /*95c0*/  VIADD R216, R6, 0xffffff80 ;  /* 0xffffff8006d87836 */ /* 0x000fe20000000000 */
[----:B------:R-:W-:Y:S01]  /*95d0*/  IABS R9, R33 ;  /* 0x0000002100097213 */ /* 0x000fe20000000000 */
[----:B------:R-:W-:Y:S02]  /*95e0*/  IMAD.MOV.U32 R33, RZ, RZ, R8 ;  /* 0x000000ffff217224 */ /* 0x000fe400078e0008 */
[----:B-1----:R-:W-:Y:S01]  /*95f0*/  FFMA.FTZ R214, R215, -UR10, R214 ;  /* 0x8000000ad7d67c23 */ /* 0x002fe200080100d6 */
[----:B------:R-:W-:Y:S01]  /*9600*/  FMUL.FTZ R8, R178, UR6 ;  /* 0x00000006b2087c20 */ /* 0x000fe20008410000 */
[----:B------:R-:W-:Y:S01]  /*9610*/  ISETP.GE.AND P5, PT, R216, R198, PT ;  /* 0x000000c6d800720c */ /* 0x000fe20003fa6270 */
[----:B------:R-:W-:Y:S01]  /*9620*/  FMUL.FTZ R28, R28, UR6 ;  /* 0x000000061c1c7c20 */ /* 0x000fe20008410000 */
[----:B------:R-:W-:Y:S01]  /*9630*/  I2FP.F32.S32 R33, R33 ;  /* 0x0000002100217245 */ /* 0x000fe20000201400 */
[----:B------:R-:W-:Y:S01]  /*9640*/  FMUL.FTZ R30, R30, UR6 ;  /* 0x000000061e1e7c20 */ /* 0x000fe20008410000 */
[----:B------:R-:W-:Y:S01]  /*9650*/  I2FP.F32.S32 R9, R9 ;  /* 0x0000000900097245 */ /* 0x000fe20000201400 */
[----:B------:R-:W-:Y:S01]  /*9660*/  MUFU.TANH R8, R8 ;  /* 0x0000000800087308 */ /* 0x000fe20000002400 */
[----:B------:R-:W-:-:S02]  /*9670*/  ISETP.GE.AND P0, PT, R216, R197, PT ;  /* 0x000000c5d800720c */ /* 0x000fc40003f06270 */
[----:B------:R-:W-:Y:S01]  /*9680*/  FSEL R19, R214, -INF , P5 ;  /* 0xff800000d6137808 */ /* 0x000fe20002800000 */
[----:B---3--:R-:W-:Y:S01]  /*9690*/  FFMA.FTZ R178, R9, -UR10, R32 ;  /* 0x8000000a09b27c23 */ /* 0x008fe20008010020 */
[----:B----4-:R-:W-:Y:S01]  /*96a0*/  FFMA.FTZ R214, R33, -UR10, R176 ;  /* 0x8000000a21d67c23 */ /* 0x010fe200080100b0 */
[C---:B------:R-:W-:Y:S01]  /*96b0*/  ISETP.GE.AND P5, PT, R216.reuse, R195, PT ;  /* 0x000000c3d800720c */ /* 0x040fe20003fa6270 */
[----:B------:R-:W1:Y:S01]  /*96c0*/  LDSM.16.M88.4 R32, [R194+0xa800] ;  /* 0x00a80000c220783b */ /* 0x000e620000000200 */
[----:B------:R-:W-:Y:S01]  /*96d0*/  FSEL R19, R19, -INF , !P0 ;  /* 0xff80000013137808 */ /* 0x000fe20004000000 */
[----:B------:R2:W3:Y:S01]  /*96e0*/  MUFU.TANH R9, R173 ;  /* 0x000000ad00097308 */ /* 0x0004e20000002400 */
[----:B------:R-:W-:Y:S01]  /*96f0*/  ISETP.GE.AND P0, PT, R216, R196, PT ;  /* 0x000000c4d800720c */ /* 0x000fe20003f06270 */
[----:B------:R-:W-:Y:S01]  /*9700*/  VIADD R176, R6, 0xffffffb8 ;  /* 0xffffffb806b07836 */ /* 0x000fe20000000000 */
[----:B------:R-:W-:Y:S01]  /*9710*/  IABS R141, R141 ;  /* 0x0000008d008d7213 */ /* 0x000fe20000000000 */
[----:B------:R-:W-:Y:S01]  /*9720*/  HMMA.16816.F32.BF16 R156, R12, R4, R156 ;  /* 0x000000040c9c723c */ /* 0x000fe2000004189c */
[----:B------:R-:W-:Y:S01]  /*9730*/  FSEL R178, R178, -INF , P0 ;  /* 0xff800000b2b27808 */ /* 0x000fe20000000000 */
[----:B------:R-:W-:Y:S01]  /*9740*/  VIADD R4, R6, 0xffffffa1 ;  /* 0xffffffa106047836 */ /* 0x000fe20000000000 */
[----:B------:R-:W-:Y:S01]  /*9750*/  IABS R174, R174 ;  /* 0x000000ae00ae7213 */ /* 0x000fe20000000000 */
[----:B------:R-:W4:Y:S01]  /*9760*/  MUFU.TANH R28, R28 ;  /* 0x0000001c001c7308 */ /* 0x000f220000002400 */
[----:B------:R-:W-:Y:S01]  /*9770*/  FSEL R225, R178, -INF , !P5 ;  /* 0xff800000b2e17808 */ /* 0x000fe20006800000 */
[----:B------:R-:W-:Y:S01]  /*9780*/  IMAD.MOV.U32 R178, RZ, RZ, R141 ;  /* 0x000000ffffb27224 */ /* 0x000fe200078e008d */
[C---:B------:R-:W-:Y:S01]  /*9790*/  ISETP.GE.AND P0, PT, R176.reuse, R198, PT ;  /* 0x000000c6b000720c */ /* 0x040fe20003f06270 */
[----:B------:R-:W-:Y:S01]  /*97a0*/  IMAD.MOV.U32 R141, RZ, RZ, R174 ;  /* 0x000000ffff8d7224 */ /* 0x000fe200078e00ae */
[----:B------:R-:W-:-:S02]  /*97b0*/  ISETP.GE.AND P5, PT, R176, R197, PT ;  /* 0x000000c5b000720c */ /* 0x000fc40003fa6270 */
[----:B------:R-:W-:Y:S01]  /*97c0*/  FSEL R214, R214, -INF , P0 ;  /* 0xff800000d6d67808 */ /* 0x000fe20000000000 */
[----:B------:R-:W5:Y:S01]  /*97d0*/  MUFU.TANH R30, R30 ;  /* 0x0000001e001e7308 */ /* 0x000f620000002400 */
[----:B------:R-:W-:Y:S02]  /*97e0*/  I2FP.F32.S32 R174, R178 ;  /* 0x000000b200ae7245 */ /* 0x000fe40000201400 */
[----:B--2---:R-:W-:Y:S02]  /*97f0*/  I2FP.F32.S32 R173, R141 ;  /* 0x0000008d00ad7245 */ /* 0x004fe40000201400 */
[----:B------:R-:W-:Y:S01]  /*9800*/  FSEL R141, R214, -INF , !P5 ;  /* 0xff800000d68d7808 */ /* 0x000fe20006800000 */
[----:B---3--:R-:W-:Y:S01]  /*9810*/  FFMA.FTZ R174, R174, -UR10, R9 ;  /* 0x8000000aaeae7c23 */ /* 0x008fe20008010009 */
[C---:B------:R-:W-:Y:S01]  /*9820*/  ISETP.GE.AND P0, PT, R176.reuse, R195, PT ;  /* 0x000000c3b000720c */ /* 0x040fe20003f06270 */
[----:B------:R-:W-:Y:S01]  /*9830*/  HMMA.16816.F32.BF16 R156, R168, R16, R156 ;  /* 0x00000010a89c723c */ /* 0x000fe2000004189c */
[----:B------:R-:W-:Y:S01]  /*9840*/  ISETP.GE.AND P5, PT, R176, R196, PT ;  /* 0x000000c4b000720c */ /* 0x000fe20003fa6270 */
[----:B------:R-:W-:Y:S01]  /*9850*/  FFMA.FTZ R176, R173, -UR10, R8 ;  /* 0x8000000aadb07c23 */ /* 0x000fe20008010008 */
[----:B------:R-:W-:Y:S01]  /*9860*/  VIADD R173, R6, 0xffffff81 ;  /* 0xffffff8106ad7836 */ /* 0x000fe20000000000 */
[----:B------:R2:W3:Y:S01]  /*9870*/  LDSM.16.M88.4 R8, [R133+0xb000] ;  /* 0x00b000008508783b */ /* 0x0004e20000000200 */
[----:B------:R-:W-:-:S02]  /*9880*/  IABS R210, R210 ;  /* 0x000000d200d27213 */ /* 0x000fc40000000000 */
[----:B------:R-:W-:Y:S02]  /*9890*/  FSEL R178, R176, -INF , P5 ;  /* 0xff800000b0b27808 */ /* 0x000fe40002800000 */
[C---:B------:R-:W-:Y:S02]  /*98a0*/  ISETP.GE.AND P5, PT, R173.reuse, R198, PT ;  /* 0x000000c6ad00720c */ /* 0x040fe40003fa6270 */
[----:B------:R-:W-:Y:S02]  /*98b0*/  IABS R176, R140 ;  /* 0x0000008c00b07213 */ /* 0x000fe40000000000 */
[----:B------:R-:W-:Y:S01]  /*98c0*/  FSEL R140, R178, -INF , !P0 ;  /* 0xff800000b28c7808 */ /* 0x000fe20004000000 */
[----:B-1----:R-:W-:Y:S01]  /*98d0*/  HMMA.16816.F32.BF16 R24, R168, R32, R24 ;  /* 0x00000020a818723c */ /* 0x002fe20000041818 */
[----:B------:R-:W-:Y:S01]  /*98e0*/  ISETP.GE.AND P0, PT, R173, R197, PT ;  /* 0x000000c5ad00720c */ /* 0x000fe20003f06270 */
[----:B------:R-:W-:Y:S01]  /*98f0*/  VIADD R32, R6, 0xffffff88 ;  /* 0xffffff8806207836 */ /* 0x000fe20000000000 */
[----:B------:R-:W-:-:S02]  /*9900*/  IABS R139, R139 ;  /* 0x0000008b008b7213 */ /* 0x000fc40000000000 */
[----:B------:R-:W-:Y:S01]  /*9910*/  IABS R205, R205 ;  /* 0x000000cd00cd7213 */ /* 0x000fe20000000000 */
[----:B------:R-:W-:Y:S01]  /*9920*/  FMUL.FTZ R156, R156, UR6 ;  /* 0x000000069c9c7c20 */ /* 0x000fe20008410000 */
[----:B------:R-:W-:Y:S01]  /*9930*/  IABS R190, R190 ;  /* 0x000000be00be7213 */ /* 0x000fe20000000000 */
[----:B------:R-:W-:Y:S01]  /*9940*/  HMMA.16816.F32.BF16 R20, R168, R34, R20 ;  /* 0x00000022a814723c */ /* 0x000fe20000041814 */
[----:B------:R-:W-:Y:S01]  /*9950*/  I2FP.F32.S32 R205, R205 ;  /* 0x000000cd00cd7245 */ /* 0x000fe20000201400 */
[----:B------:R-:W-:Y:S01]  /*9960*/  FMUL.FTZ R158, R158, UR6 ;  /* 0x000000069e9e7c20 */ /* 0x000fe20008410000 */
[----:B------:R-:W-:Y:S01]  /*9970*/  IABS R191, R191 ;  /* 0x000000bf00bf7213 */ /* 0x000fe20000000000 */
[----:B------:R-:W-:Y:S01]  /*9980*/  MUFU.TANH R156, R156 ;  /* 0x0000009c009c7308 */ /* 0x000fe20000002400 */
[----:B--2---:R-:W-:Y:S01]  /*9990*/  IABS R133, R151 ;  /* 0x0000009700857213 */ /* 0x004fe20000000000 */
[----:B------:R-:W-:Y:S01]  /*99a0*/  FMUL.FTZ R157, R157, UR6 ;  /* 0x000000069d9d7c20 */ /* 0x000fe20008410000 */
[----:B------:R-:W-:Y:S01]  /*99b0*/  FSEL R151, R174, -INF , P5 ;  /* 0xff800000ae977808 */ /* 0x000fe20002800000 */
[----:B------:R-:W-:Y:S01]  /*99c0*/  FMUL.FTZ R159, R159, UR6 ;  /* 0x000000069f9f7c20 */ /* 0x000fe20008410000 */
[----:B------:R-:W-:-:S02]  /*99d0*/  I2FP.F32.S32 R133, R133 ;  /* 0x0000008500857245 */ /* 0x000fc40000201400 */
[----:B------:R-:W-:Y:S01]  /*99e0*/  I2FP.F32.S32 R174, R176 ;  /* 0x000000b000ae7245 */ /* 0x000fe20000201400 */
[----:B------:R-:W-:Y:S01]  /*99f0*/  FMUL.FTZ R34, R25, UR6 ;  /* 0x0000000619227c20 */ /* 0x000fe20008410000 */
[----:B------:R-:W-:Y:S01]  /*9a00*/  FSEL R151, R151, -INF , !P0 ;  /* 0xff80000097977808 */ /* 0x000fe20004000000 */
[----:B----4-:R-:W-:Y:S01]  /*9a10*/  FFMA.FTZ R133, R133, -UR10, R28 ;  /* 0x8000000a85857c23 */ /* 0x010fe2000801001c */
[----:B------:R-:W-:Y:S01]  /*9a20*/  FMUL.FTZ R28, R29, UR6 ;  /* 0x000000061d1c7c20 */ /* 0x000fe20008410000 */
[----:B------:R-:W-:Y:S01]  /*9a30*/  FFMA.FTZ R175, R174, -UR10, R175 ;  /* 0x8000000aaeaf7c23 */ /* 0x000fe200080100af */
[C---:B------:R-:W-:Y:S01]  /*9a40*/  ISETP.GE.AND P0, PT, R173.reuse, R196, PT ;  /* 0x000000c4ad00720c */ /* 0x040fe20003f06270 */
[----:B------:R-:W-:Y:S01]  /*9a50*/  MUFU.TANH R157, R157 ;  /* 0x0000009d009d7308 */ /* 0x000fe20000002400 */
[----:B------:R-:W-:Y:S01]  /*9a60*/  ISETP.GE.AND P5, PT, R173, R195, PT ;  /* 0x000000c3ad00720c */ /* 0x000fe20003fa6270 */
[----:B------:R-:W-:Y:S01]  /*9a70*/  FMUL.FTZ R20, R20, UR6 ;  /* 0x0000000614147c20 */ /* 0x000fe20008410000 */
[----:B------:R-:W-:Y:S01]  /*9a80*/  FSEL R29, R175, -INF , P0 ;  /* 0xff800000af1d7808 */ /* 0x000fe20000000000 */
[C---:B---3--:R-:W-:Y:S01]  /*9a90*/  HMMA.16816.F32.BF16 R164, R12.reuse, R8, R164 ;  /* 0x000000080ca4723c */ /* 0x048fe200000418a4 */
[----:B------:R-:W-:Y:S01]  /*9aa0*/  ISETP.GE.AND P0, PT, R32, R198, PT ;  /* 0x000000c62000720c */ /* 0x000fe20003f06270 */
[----:B------:R-:W-:Y:S01]  /*9ab0*/  FMUL.FTZ R22, R22, UR6 ;  /* 0x0000000616167c20 */ /* 0x000fe20008410000 */
[----:B------:R-:W-:Y:S01]  /*9ac0*/  IABS R173, R212 ;  /* 0x000000d400ad7213 */ /* 0x000fe20000000000 */
[----:B------:R-:W1:Y:S01]  /*9ad0*/  MUFU.TANH R28, R28 ;  /* 0x0000001c001c7308 */ /* 0x000e620000002400 */
[----:B------:R-:W-:Y:S01]  /*9ae0*/  FSEL R29, R29, -INF , !P5 ;  /* 0xff8000001d1d7808 */ /* 0x000fe20006800000 */
[----:B------:R-:W-:Y:S01]  /*9af0*/  FMUL.FTZ R23, R23, UR6 ;  /* 0x0000000617177c20 */ /* 0x000fe20008410000 */
[----:B------:R-:W-:Y:S01]  /*9b00*/  ISETP.GE.AND P5, PT, R32, R197, PT ;  /* 0x000000c52000720c */ /* 0x000fe20003fa6270 */
[----:B------:R-:W-:Y:S01]  /*9b10*/  HMMA.16816.F32.BF16 R160, R12, R10, R160 ;  /* 0x0000000a0ca0723c */ /* 0x000fe200000418a0 */
[----:B------:R-:W-:Y:S01]  /*9b20*/  FSEL R33, R133, -INF , P0 ;  /* 0xff80000085217808 */ /* 0x000fe20000000000 */
[----:B------:R-:W-:Y:S01]  /*9b30*/  IMAD.MOV.U32 R133, RZ, RZ, R210 ;  /* 0x000000ffff857224 */ /* 0x000fe200078e00d2 */
[----:B------:R-:W-:Y:S01]  /*9b40*/  I2FP.F32.S32 R173, R173 ;  /* 0x000000ad00ad7245 */ /* 0x000fe20000201400 */
[----:B------:R-:W-:Y:S01]  /*9b50*/  MUFU.TANH R20, R20 ;  /* 0x0000001400147308 */ /* 0x000fe20000002400 */
[----:B------:R-:W-:Y:S01]  /*9b60*/  FSEL R33, R33, -INF , !P5 ;  /* 0xff80000021217808 */ /* 0x000fe20006800000 */
[----:B------:R-:W-:Y:S01]  /*9b70*/  VIADD R10, R6, 0xffffff99 ;  /* 0xffffff99060a7836 */ /* 0x000fe20000000000 */
[C---:B------:R-:W-:Y:S01]  /*9b80*/  ISETP.GE.AND P0, PT, R32.reuse, R195, PT ;  /* 0x000000c32000720c */ /* 0x040fe20003f06270 */
[----:B-----5:R-:W-:Y:S01]  /*9b90*/  FFMA.FTZ R30, R173, -UR10, R30 ;  /* 0x8000000aad1e7c23 */ /* 0x020fe2000801001e */
[----:B------:R-:W-:Y:S01]  /*9ba0*/  ISETP.GE.AND P5, PT, R32, R196, PT ;  /* 0x000000c42000720c */ /* 0x000fe20003fa6270 */
[----:B------:R-:W-:Y:S01]  /*9bb0*/  FMUL.FTZ R32, R31, UR6 ;  /* 0x000000061f207c20 */ /* 0x000fe20008410000 */
[----:B------:R-:W-:Y:S01]  /*9bc0*/  I2FP.F32.S32 R31, R133 ;  /* 0x00000085001f7245 */ /* 0x000fe20000201400 */
[----:B------:R-:W-:Y:S01]  /*9bd0*/  VIADD R133, R6, 0xffffff89 ;  /* 0xffffff8906857836 */ /* 0x000fe20000000000 */
[----:B------:R-:W-:Y:S01]  /*9be0*/  FSEL R9, R30, -INF , P5 ;  /* 0xff8000001e097808 */ /* 0x000fe20002800000 */
[----:B------:R2:W3:Y:S01]  /*9bf0*/  MUFU.TANH R8, R32 ;  /* 0x0000002000087308 */ /* 0x0004e20000002400 */
[----:B------:R-:W-:Y:S01]  /*9c00*/  IABS R30, R208 ;  /* 0x000000d0001e7213 */ /* 0x000fe20000000000 */
[----:B-1----:R-:W-:Y:S01]  /*9c10*/  FFMA.FTZ R31, R31, -UR10, R28 ;  /* 0x8000000a1f1f7c23 */ /* 0x002fe2000801001c */
[----:B------:R-:W-:Y:S01]  /*9c20*/  ISETP.GE.AND P5, PT, R133, R198, PT ;  /* 0x000000c68500720c */ /* 0x000fe20003fa6270 */
[----:B------:R-:W-:Y:S01]  /*9c30*/  FMUL.FTZ R28, R24, UR6 ;  /* 0x00000006181c7c20 */ /* 0x000fe20008410000 */
[----:B------:R-:W-:-:S02]  /*9c40*/  FSEL R9, R9, -INF , !P0 ;  /* 0xff80000009097808 */ /* 0x000fc40004000000 */
[----:B------:R-:W-:Y:S01]  /*9c50*/  ISETP.GE.AND P0, PT, R133, R197, PT ;  /* 0x000000c58500720c */ /* 0x000fe20003f06270 */
[----:B------:R-:W-:Y:S01]  /*9c60*/  MUFU.TANH R22, R22 ;  /* 0x0000001600167308 */ /* 0x000fe20000002400 */
[----:B------:R-:W-:Y:S02]  /*9c70*/  FSEL R31, R31, -INF , P5 ;  /* 0xff8000001f1f7808 */ /* 0x000fe40002800000 */
[----:B------:R-:W-:Y:S02]  /*9c80*/  IABS R24, R209 ;  /* 0x000000d100187213 */ /* 0x000fe40000000000 */
[----:B------:R-:W-:Y:S02]  /*9c90*/  FSEL R31, R31, -INF , !P0 ;  /* 0xff8000001f1f7808 */ /* 0x000fe40004000000 */
[C---:B------:R-:W-:Y:S01]  /*9ca0*/  ISETP.GE.AND P5, PT, R133.reuse, R195, PT ;  /* 0x000000c38500720c */ /* 0x040fe20003fa6270 */
[----:B------:R-:W1:Y:S01]  /*9cb0*/  MUFU.TANH R28, R28 ;  /* 0x0000001c001c7308 */ /* 0x000e620000002400 */
[----:B------:R-:W-:Y:S01]  /*9cc0*/  ISETP.GE.AND P0, PT, R133, R196, PT ;  /* 0x000000c48500720c */ /* 0x000fe20003f06270 */
[----:B--2---:R-:W-:Y:S01]  /*9cd0*/  FMUL.FTZ R32, R26, UR6 ;  /* 0x000000061a207c20 */ /* 0x004fe20008410000 */
[----:B------:R-:W-:Y:S01]  /*9ce0*/  I2FP.F32.S32 R35, R30 ;  /* 0x0000001e00237245 */ /* 0x000fe20000201400 */
[----:B------:R-:W-:Y:S01]  /*9cf0*/  FMUL.FTZ R30, R27, UR6 ;  /* 0x000000061b1e7c20 */ /* 0x000fe20008410000 */
[----:B------:R-:W-:-:S02]  /*9d00*/  I2FP.F32.S32 R133, R24 ;  /* 0x0000001800857245 */ /* 0x000fc40000201400 */
[----:B------:R-:W2:Y:S01]  /*9d10*/  LDSM.16.M88.4 R24, [R194+0xb000] ;  /* 0x00b00000c218783b */ /* 0x000ea20000000200 */
[----:B------:R-:W4:Y:S01]  /*9d20*/  MUFU.TANH R32, R32 ;  /* 0x0000002000207308 */ /* 0x000f220000002400 */
[----:B------:R-:W-:Y:S01]  /*9d30*/  I2FP.F32.S32 R191, R191 ;  /* 0x000000bf00bf7245 */ /* 0x000fe20000201400 */
[----:B---3--:R-:W-:Y:S01]  /*9d40*/  FFMA.FTZ R8, R133, -UR10, R8 ;  /* 0x8000000a85087c23 */ /* 0x008fe20008010008 */
[----:B------:R-:W-:Y:S01]  /*9d50*/  VIADD R133, R6, 0xffffff90 ;  /* 0xffffff9006857836 */ /* 0x000fe20000000000 */
[----:B------:R-:W-:Y:S01]  /*9d60*/  IABS R188, R188 ;  /* 0x000000bc00bc7213 */ /* 0x000fe20000000000 */
[----:B------:R-:W-:-:S04]  /*9d70*/  DEPBAR.LE SB0, 0x0 ;  /* 0x000080000000791a */ /* 0x000fc80000000000 */
[----:B------:R-:W-:Y:S01]  /*9d80*/  FSEL R8, R8, -INF , P0 ;  /* 0xff80000008087808 */ /* 0x000fe20000000000 */
[----:B-1----:R-:W-:Y:S01]  /*9d90*/  FFMA.FTZ R173, R35, -UR10, R28 ;  /* 0x8000000a23ad7c23 */ /* 0x002fe2000801001c */
[C---:B------:R-:W-:Y:S01]  /*9da0*/  ISETP.GE.AND P0, PT, R133.reuse, R198, PT ;  /* 0x000000c68500720c */ /* 0x040fe20003f06270 */
[----:B------:R1:W3:Y:S01]  /*9db0*/  MUFU.TANH R28, R34 ;  /* 0x00000022001c7308 */ /* 0x0002e20000002400 */
[----:B------:R-:W-:Y:S01]  /*9dc0*/  FSEL R35, R8, -INF , !P5 ;  /* 0xff80000008237808 */ /* 0x000fe20006800000 */
[----:B------:R-:W-:Y:S01]  /*9dd0*/  IMAD.MOV.U32 R8, RZ, RZ, R139 ;  /* 0x000000ffff087224 */ /* 0x000fe200078e008b */
[----:B------:R-:W-:Y:S01]  /*9de0*/  ISETP.GE.AND P5, PT, R133, R197, PT ;  /* 0x000000c58500720c */ /* 0x000fe20003fa6270 */
[----:B------:R-:W-:Y:S01]  /*9df0*/  FFMA.FTZ R22, R191, -UR10, R22 ;  /* 0x8000000abf167c23 */ /* 0x000fe20008010016 */
[----:B------:R-:W-:Y:S01]  /*9e00*/  FSEL R173, R173, -INF , P0 ;  /* 0xff800000adad7808 */ /* 0x000fe20000000000 */
[----:B----4-:R-:W-:Y:S01]  /*9e10*/  FFMA.FTZ R32, R205, -UR10, R32 ;  /* 0x8000000acd207c23 */ /* 0x010fe20008010020 */
[----:B------:R-:W-:Y:S01]  /*9e20*/  ISETP.GE.AND P0, PT, R133, R195, PT ;  /* 0x000000c38500720c */ /* 0x000fe20003f06270 */
[----:B------:R-:W-:Y:S01]  /*9e30*/  MUFU.TANH R159, R159 ;  /* 0x0000009f009f7308 */ /* 0x000fe20000002400 */
[----:B------:R-:W-:-:S02]  /*9e40*/  FSEL R139, R173, -INF , !P5 ;  /* 0xff800000ad8b7808 */ /* 0x000fc40006800000 */
[----:B------:R-:W-:Y:S02]  /*9e50*/  ISETP.GE.AND P5, PT, R133, R196, PT ;  /* 0x000000c48500720c */ /* 0x000fe40003fa6270 */
[----:B------:R-:W-:Y:S02]  /*9e60*/  I2FP.F32.S32 R133, R8 ;  /* 0x0000000800857245 */ /* 0x000fe40000201400 */
[----:B------:R-:W-:Y:S01]  /*9e70*/  FSEL R32, R32, -INF , P5 ;  /* 0xff80000020207808 */ /* 0x000fe20002800000 */
[----:B------:R-:W4:Y:S01]  /*9e80*/  MUFU.TANH R8, R30 ;  /* 0x0000001e00087308 */ /* 0x000f220000002400 */
[----:B------:R-:W-:Y:S01]  /*9e90*/  IABS R147, R147 ;  /* 0x0000009300937213 */ /* 0x000fe20000000000 */
[----:B-1----:R-:W-:Y:S02]  /*9ea0*/  VIADD R34, R6, 0xffffff91 ;  /* 0xffffff9106227836 */ /* 0x002fe40000000000 */
[----:B---3--:R-:W-:Y:S01]  /*9eb0*/  FFMA.FTZ R28, R133, -UR10, R28 ;  /* 0x8000000a851c7c23 */ /* 0x008fe2000801001c */
[----:B------:R-:W-:-:S02]  /*9ec0*/  IABS R133, R204 ;  /* 0x000000cc00857213 */ /* 0x000fc40000000000 */
[----:B------:R-:W-:Y:S02]  /*9ed0*/  FSEL R137, R32, -INF , !P0 ;  /* 0xff80000020897808 */ /* 0x000fe40004000000 */
[----:B------:R-:W-:Y:S02]  /*9ee0*/  ISETP.GE.AND P5, PT, R34, R198, PT ;  /* 0x000000c62200720c */ /* 0x000fe40003fa6270 */
[----:B------:R-:W-:Y:S01]  /*9ef0*/  I2FP.F32.S32 R133, R133 ;  /* 0x0000008500857245 */ /* 0x000fe20000201400 */
[----:B--2---:R-:W-:Y:S01]  /*9f00*/  HMMA.16816.F32.BF16 R164, R168, R24, R164 ;  /* 0x00000018a8a4723c */ /* 0x004fe200000418a4 */
[----:B------:R-:W-:Y:S01]  /*9f10*/  FSEL R219, R28, -INF , P5 ;  /* 0xff8000001cdb7808 */ /* 0x000fe20002800000 */
[----:B------:R-:W-:Y:S01]  /*9f20*/  FMUL.FTZ R24, R21, UR6 ;  /* 0x0000000615187c20 */ /* 0x000fe20008410000 */
[----:B------:R-:W-:Y:S01]  /*9f30*/  IABS R28, R201 ;  /* 0x000000c9001c7213 */ /* 0x000fe20000000000 */
[----:B------:R-:W-:Y:S01]  /*9f40*/  VIADD R21, R6, 0xffffff98 ;  /* 0xffffff9806157836 */ /* 0x000fe20000000000 */
[----:B------:R-:W-:-:S02]  /*9f50*/  ISETP.GE.AND P0, PT, R34, R197, PT ;  /* 0x000000c52200720c */ /* 0x000fc40003f06270 */
[----:B------:R-:W-:Y:S01]  /*9f60*/  I2FP.F32.S32 R25, R28 ;  /* 0x0000001c00197245 */ /* 0x000fe20000201400 */
[----:B----4-:R-:W-:Y:S01]  /*9f70*/  FFMA.FTZ R8, R133, -UR10, R8 ;  /* 0x8000000a85087c23 */ /* 0x010fe20008010008 */
[----:B------:R-:W-:Y:S01]  /*9f80*/  FSEL R219, R219, -INF , !P0 ;  /* 0xff800000dbdb7808 */ /* 0x000fe20004000000 */
[----:B------:R-:W-:Y:S01]  /*9f90*/  HMMA.16816.F32.BF16 R160, R168, R26, R160 ;  /* 0x0000001aa8a0723c */ /* 0x000fe200000418a0 */
[C---:B------:R-:W-:Y:S01]  /*9fa0*/  ISETP.GE.AND P0, PT, R34.reuse, R196, PT ;  /* 0x000000c42200720c */ /* 0x040fe20003f06270 */
[----:B------:R-:W-:Y:S01]  /*9fb0*/  FFMA.FTZ R25, R25, -UR10, R20 ;  /* 0x8000000a19197c23 */ /* 0x000fe20008010014 */
[----:B------:R-:W-:Y:S01]  /*9fc0*/  ISETP.GE.AND P5, PT, R34, R195, PT ;  /* 0x000000c32200720c */ /* 0x000fe20003fa6270 */
[----:B------:R-:W1:Y:S01]  /*9fd0*/  MUFU.TANH R20, R24 ;  /* 0x0000001800147308 */ /* 0x000e620000002400 */
[----:B------:R-:W-:Y:S02]  /*9fe0*/  FSEL R8, R8, -INF , P0 ;  /* 0xff80000008087808 */ /* 0x000fe40000000000 */
[----:B------:R-:W-:-:S02]  /*9ff0*/  ISETP.GE.AND P0, PT, R21, R198, PT ;  /* 0x000000c61500720c */ /* 0x000fc40003f06270 */
[----:B------:R-:W-:Y:S01]  /*a000*/  FSEL R133, R8, -INF , !P5 ;  /* 0xff80000008857808 */ /* 0x000fe20006800000 */
[----:B------:R-:W-:Y:S01]  /*a010*/  FMUL.FTZ R11, R164, UR6 ;  /* 0x00000006a40b7c20 */ /* 0x000fe20008410000 */
[----:B------:R-:W-:Y:S01]  /*a020*/  ISETP.GE.AND P5, PT, R21, R197, PT ;  /* 0x000000c51500720c */ /* 0x000fe20003fa6270 */
[----:B------:R-:W2:Y:S01]  /*a030*/  MUFU.TANH R8, R23 ;  /* 0x0000001700087308 */ /* 0x000ea20000002400 */
[----:B------:R-:W-:Y:S01]  /*a040*/  FSEL R221, R25, -INF , P0 ;  /* 0xff80000019dd7808 */ /* 0x000fe20000000000 */
[----:B------:R-:W-:Y:S01]  /*a050*/  IMAD.MOV.U32 R25, RZ, RZ, R190 ;  /* 0x000000ffff197224 */ /* 0x000fe200078e00be */
[----:B------:R-:W-:Y:S01]  /*a060*/  ISETP.GE.AND P0, PT, R21, R195, PT ;  /* 0x000000c31500720c */ /* 0x000fe20003f06270 */
[----:B------:R-:W-:Y:S01]  /*a070*/  FMUL.FTZ R166, R166, UR6 ;  /* 0x00000006a6a67c20 */ /* 0x000fe20008410000 */
[----:B------:R-:W-:Y:S01]  /*a080*/  FSEL R221, R221, -INF , !P5 ;  /* 0xff800000dddd7808 */ /* 0x000fe20006800000 */
[----:B------:R-:W-:Y:S01]  /*a090*/  FMUL.FTZ R165, R165, UR6 ;  /* 0x00000006a5a57c20 */ /* 0x000fe20008410000 */
[----:B------:R-:W-:Y:S01]  /*a0a0*/  ISETP.GE.AND P5, PT, R21, R196, PT ;  /* 0x000000c41500720c */ /* 0x000fe20003fa6270 */
[----:B------:R-:W3:Y:S01]  /*a0b0*/  MUFU.TANH R11, R11 ;  /* 0x0000000b000b7308 */ /* 0x000ee20000002400 */
[----:B------:R-:W-:Y:S01]  /*a0c0*/  I2FP.F32.S32 R21, R25 ;  /* 0x0000001900157245 */ /* 0x000fe20000201400 */
[----:B------:R-:W-:Y:S01]  /*a0d0*/  FMUL.FTZ R167, R167, UR6 ;  /* 0x00000006a7a77c20 */ /* 0x000fe20008410000 */
[----:B------:R-:W-:Y:S01]  /*a0e0*/  FSEL R22, R22, -INF , P5 ;  /* 0xff80000016167808 */ /* 0x000fe20002800000 */
[----:B------:R-:W-:Y:S01]  /*a0f0*/  FMUL.FTZ R162, R162, UR6 ;  /* 0x00000006a2a27c20 */ /* 0x000fe20008410000 */
[----:B------:R-:W-:Y:S01]  /*a100*/  ISETP.GE.AND P5, PT, R10, R198, PT ;  /* 0x000000c60a00720c */ /* 0x000fe20003fa6270 */
[----:B-1----:R-:W-:Y:S01]  /*a110*/  FFMA.FTZ R20, R21, -UR10, R20 ;  /* 0x8000000a15147c23 */ /* 0x002fe20008010014 */
[----:B------:R-:W-:Y:S01]  /*a120*/  IABS R21, R189 ;  /* 0x000000bd00157213 */ /* 0x000fe20000000000 */
[----:B------:R-:W-:Y:S01]  /*a130*/  MUFU.TANH R167, R167 ;  /* 0x000000a700a77308 */ /* 0x000fe20000002400 */
[----:B------:R-:W-:Y:S01]  /*a140*/  FSEL R173, R22, -INF , !P0 ;  /* 0xff80000016ad7808 */ /* 0x000fe20004000000 */
[----:B------:R-:W-:Y:S01]  /*a150*/  FMUL.FTZ R161, R161, UR6 ;  /* 0x00000006a1a17c20 */ /* 0x000fe20008410000 */
[----:B------:R-:W-:Y:S01]  /*a160*/  FSEL R223, R20, -INF , P5 ;  /* 0xff80000014df7808 */ /* 0x000fe20002800000 */
[----:B------:R-:W-:Y:S01]  /*a170*/  IMAD.MOV.U32 R20, RZ, RZ, R188 ;  /* 0x000000ffff147224 */ /* 0x000fe200078e00bc */
[----:B------:R-:W-:Y:S01]  /*a180*/  I2FP.F32.S32 R21, R21 ;  /* 0x0000001500157245 */ /* 0x000fe20000201400 */
[----:B------:R-:W-:Y:S01]  /*a190*/  FMUL.FTZ R163, R163, UR6 ;  /* 0x00000006a3a37c20 */ /* 0x000fe20008410000 */
[----:B------:R-:W-:Y:S01]  /*a1a0*/  ISETP.GE.AND P0, PT, R10, R197, PT ;  /* 0x000000c50a00720c */ /* 0x000fe20003f06270 */
[----:B------:R-:W-:Y:S01]  /*a1b0*/  MUFU.TANH R162, R162 ;  /* 0x000000a200a27308 */ /* 0x000fe20000002400 */
[----:B------:R-:W-:Y:S01]  /*a1c0*/  I2FP.F32.S32 R20, R20 ;  /* 0x0000001400147245 */ /* 0x000fe20000201400 */
[----:B--2---:R-:W-:Y:S01]  /*a1d0*/  FFMA.FTZ R21, R21, -UR10, R8 ;  /* 0x8000000a15157c23 */ /* 0x004fe20008010008 */
[----:B------:R-:W-:-:S02]  /*a1e0*/  FSEL R223, R223, -INF , !P0 ;  /* 0xff800000dfdf7808 */ /* 0x000fc40004000000 */
[----:B------:R-:W-:Y:S01]  /*a1f0*/  ISETP.GE.AND P5, PT, R10, R195, PT ;  /* 0x000000c30a00720c */ /* 0x000fe20003fa6270 */
[----:B---3--:R-:W-:Y:S01]  /*a200*/  FFMA.FTZ R20, R20, -UR10, R11 ;  /* 0x8000000a14147c23 */ /* 0x008fe2000801000b */
[----:B------:R-:W-:Y:S01]  /*a210*/  ISETP.GE.AND P0, PT, R10, R196, PT ;  /* 0x000000c40a00720c */ /* 0x000fe20003f06270 */
[----:B------:R-:W-:Y:S01]  /*a220*/  VIADD R11, R6, 0xffffffa0 ;  /* 0xffffffa0060b7836 */ /* 0x000fe20000000000 */
[----:B------:R-:W1:Y:S01]  /*a230*/  MUFU.TANH R10, R166 ;  /* 0x000000a6000a7308 */ /* 0x000e620000002400 */
[----:B------:R-:W-:Y:S02]  /*a240*/  IABS R172, R172 ;  /* 0x000000ac00ac7213 */ /* 0x000fe40000000000 */
[----:B------:R-:W-:Y:S02]  /*a250*/  FSEL R21, R21, -INF , P0 ;  /* 0xff80000015157808 */ /* 0x000fe40000000000 */
[----:B------:R-:W-:Y:S02]  /*a260*/  ISETP.GE.AND P0, PT, R11, R198, PT ;  /* 0x000000c60b00720c */ /* 0x000fe40003f06270 */
[----:B------:R-:W-:Y:S01]  /*a270*/  FSEL R175, R21, -INF , !P5 ;  /* 0xff80000015af7808 */ /* 0x000fe20006800000 */
[----:B------:R-:W2:Y:S01]  /*a280*/  MUFU.TANH R8, R165 ;  /* 0x000000a500087308 */ /* 0x000ea20000002400 */
[----:B------:R-:W-:-:S02]  /*a290*/  ISETP.GE.AND P5, PT, R11, R197, PT ;  /* 0x000000c50b00720c */ /* 0x000fc40003fa6270 */
[----:B------:R-:W-:Y:S01]  /*a2a0*/  FSEL R22, R20, -INF , P0 ;  /* 0xff80000014167808 */ /* 0x000fe20000000000 */
[----:B------:R-:W-:Y:S01]  /*a2b0*/  IMAD.MOV.U32 R20, RZ, RZ, R147 ;  /* 0x000000ffff147224 */ /* 0x000fe200078e0093 */
[----:B------:R-:W-:Y:S02]  /*a2c0*/  I2FP.F32.S32 R21, R172 ;  /* 0x000000ac00157245 */ /* 0x000fe40000201400 */
[----:B------:R-:W-:Y:S01]  /*a2d0*/  FSEL R147, R22, -INF , !P5 ;  /* 0xff80000016937808 */ /* 0x000fe20006800000 */
[----:B------:R-:W-:Y:S01]  /*a2e0*/  MUFU.TANH R163, R163 ;  /* 0x000000a300a37308 */ /* 0x000fe20000002400 */
[----:B------:R-:W-:Y:S01]  /*a2f0*/  ISETP.GE.AND P0, PT, R11, R195, PT ;  /* 0x000000c30b00720c */ /* 0x000fe20003f06270 */
[----:B-1----:R-:W-:Y:S01]  /*a300*/  FFMA.FTZ R10, R21, -UR10, R10 ;  /* 0x8000000a150a7c23 */ /* 0x002fe2000801000a */
[----:B------:R-:W-:Y:S02]  /*a310*/  ISETP.GE.AND P5, PT, R11, R196, PT ;  /* 0x000000c40b00720c */ /* 0x000fe40003fa6270 */
[----:B------:R-:W-:-:S02]  /*a320*/  I2FP.F32.S32 R11, R20 ;  /* 0x00000014000b7245 */ /* 0x000fc40000201400 */
[----:B------:R-:W-:Y:S02]  /*a330*/  FSEL R10, R10, -INF , P5 ;  /* 0xff8000000a0a7808 */ /* 0x000fe40002800000 */
[----:B------:R-:W-:Y:S01]  /*a340*/  ISETP.GE.AND P5, PT, R4, R198, PT ;  /* 0x000000c60400720c */ /* 0x000fe20003fa6270 */
[----:B--2---:R-:W-:Y:S01]  /*a350*/  FFMA.FTZ R11, R11, -UR10, R8 ;  /* 0x8000000a0b0b7c23 */ /* 0x004fe20008010008 */
[----:B------:R-:W-:Y:S01]  /*a360*/  FMUL.FTZ R8, R160, UR6 ;  /* 0x00000006a0087c20 */ /* 0x000fe20008410000 */
[----:B------:R-:W-:Y:S02]  /*a370*/  FSEL R189, R10, -INF , !P0 ;  /* 0xff8000000abd7808 */ /* 0x000fe40004000000 */
[----:B------:R-:W-:Y:S02]  /*a380*/  ISETP.GE.AND P0, PT, R4, R197, PT ;  /* 0x000000c50400720c */ /* 0x000fe40003f06270 */
[----:B------:R-:W-:Y:S01]  /*a390*/  FSEL R11, R11, -INF , P5 ;  /* 0xff8000000b0b7808 */ /* 0x000fe20002800000 */
[----:B------:R-:W1:Y:S01]  /*a3a0*/  MUFU.TANH R8, R8 ;  /* 0x0000000800087308 */ /* 0x000e620000002400 */
[----:B------:R-:W-:-:S02]  /*a3b0*/  IABS R149, R149 ;  /* 0x0000009500957213 */ /* 0x000fc40000000000 */
[----:B------:R-:W-:Y:S02]  /*a3c0*/  IABS R5, R150 ;  /* 0x0000009600057213 */ /* 0x000fe40000000000 */
[----:B------:R-:W-:Y:S02]  /*a3d0*/  FSEL R205, R11, -INF , !P0 ;  /* 0xff8000000bcd7808 */ /* 0x000fe40004000000 */
[C---:B------:R-:W-:Y:S02]  /*a3e0*/  ISETP.GE.AND P5, PT, R4.reuse, R195, PT ;  /* 0x000000c30400720c */ /* 0x040fe40003fa6270 */
[----:B------:R-:W-:Y:S01]  /*a3f0*/  ISETP.GE.AND P0, PT, R4, R196, PT ;  /* 0x000000c40400720c */ /* 0x000fe20003f06270 */
[----:B------:R-:W-:Y:S01]  /*a400*/  IMAD.MOV.U32 R4, RZ, RZ, R149 ;  /* 0x000000ffff047224 */ /* 0x000fe200078e0095 */
[----:B------:R-:W-:Y:S02]  /*a410*/  I2FP.F32.S32 R10, R5 ;  /* 0x00000005000a7245 */ /* 0x000fe40000201400 */
[----:B------:R-:W2:Y:S01]  /*a420*/  MUFU.TANH R5, R161 ;  /* 0x000000a100057308 */ /* 0x000ea20000002400 */
[----:B------:R-:W-:-:S02]  /*a430*/  IABS R146, R146 ;  /* 0x0000009200927213 */ /* 0x000fc40000000000 */
[----:B------:R-:W-:Y:S01]  /*a440*/  FFMA.FTZ R10, R10, -UR10, R167 ;  /* 0x8000000a0a0a7c23 */ /* 0x000fe200080100a7 */
[----:B------:R-:W-:Y:S01]  /*a450*/  I2FP.F32.S32 R11, R4 ;  /* 0x00000004000b7245 */ /* 0x000fe20000201400 */
[----:B------:R-:W-:Y:S01]  /*a460*/  VIADD R4, R6, 0xffffffa8 ;  /* 0xffffffa806047836 */ /* 0x000fe20000000000 */
[----:B------:R-:W-:Y:S02]  /*a470*/  IABS R144, R144 ;  /* 0x0000009000907213 */ /* 0x000fe40000000000 */
[----:B------:R-:W-:Y:S01]  /*a480*/  FSEL R10, R10, -INF , P0 ;  /* 0xff8000000a0a7808 */ /* 0x000fe20000000000 */
[----:B-1----:R-:W-:Y:S01]  /*a490*/  FFMA.FTZ R8, R11, -UR10, R8 ;  /* 0x8000000a0b087c23 */ /* 0x002fe20008010008 */
[----:B------:R-:W-:Y:S02]  /*a4a0*/  ISETP.GE.AND P0, PT, R4, R198, PT ;  /* 0x000000c60400720c */ /* 0x000fe40003f06270 */
[----:B------:R-:W-:Y:S02]  /*a4b0*/  FSEL R209, R10, -INF , !P5 ;  /* 0xff8000000ad17808 */ /* 0x000fe40006800000 */
[----:B------:R-:W-:-:S02]  /*a4c0*/  I2FP.F32.S32 R11, R146 ;  /* 0x00000092000b7245 */ /* 0x000fc40000201400 */
[----:B------:R-:W-:Y:S02]  /*a4d0*/  ISETP.GE.AND P5, PT, R4, R197, PT ;  /* 0x000000c50400720c */ /* 0x000fe40003fa6270 */
[----:B------:R-:W-:Y:S01]  /*a4e0*/  FSEL R8, R8, -INF , P0 ;  /* 0xff80000008087808 */ /* 0x000fe20000000000 */
[----:B------:R-:W-:Y:S01]  /*a4f0*/  FFMA.FTZ R11, R11, -UR10, R162 ;  /* 0x8000000a0b0b7c23 */ /* 0x000fe200080100a2 */
[----:B------:R-:W-:Y:S02]  /*a500*/  I2FP.F32.S32 R144, R144 ;  /* 0x0000009000907245 */ /* 0x000fe40000201400 */
[----:B------:R-:W-:Y:S01]  /*a510*/  FSEL R217, R8, -INF , !P5 ;  /* 0xff80000008d97808 */ /* 0x000fe20006800000 */
[----:B------:R-:W-:Y:S01]  /*a520*/  VIADD R8, R6, 0xffffffa9 ;  /* 0xffffffa906087836 */ /* 0x000fe20000000000 */
[----:B------:R-:W-:Y:S01]  /*a530*/  ISETP.GE.AND P5, PT, R4, R196, PT ;  /* 0x000000c40400720c */ /* 0x000fe20003fa6270 */
[----:B--2---:R-:W-:Y:S01]  /*a540*/  FFMA.FTZ R5, R144, -UR10, R5 ;  /* 0x8000000a90057c23 */ /* 0x004fe20008010005 */
[----:B------:R-:W-:-:S02]  /*a550*/  ISETP.GE.AND P0, PT, R4, R195, PT ;  /* 0x000000c30400720c */ /* 0x000fc40003f06270 */
[----:B------:R-:W-:Y:S02]  /*a560*/  FSEL R11, R11, -INF , P5 ;  /* 0xff8000000b0b7808 */ /* 0x000fe40002800000 */
[----:B------:R-:W-:Y:S02]  /*a570*/  IABS R143, R143 ;  /* 0x0000008f008f7213 */ /* 0x000fe40000000000 */
[----:B------:R-:W-:Y:S02]  /*a580*/  IABS R145, R145 ;  /* 0x0000009100917213 */ /* 0x000fe40000000000 */
[----:B------:R-:W-:Y:S02]  /*a590*/  ISETP.GE.AND P5, PT, R8, R198, PT ;  /* 0x000000c60800720c */ /* 0x000fe40003fa6270 */
[----:B------:R-:W-:Y:S01]  /*a5a0*/  FSEL R201, R11, -INF , !P0 ;  /* 0xff8000000bc97808 */ /* 0x000fe20004000000 */
[----:B------:R-:W-:Y:S01]  /*a5b0*/  IMAD.MOV.U32 R11, RZ, RZ, R143 ;  /* 0x000000ffff0b7224 */ /* 0x000fe200078e008f */
[----:B------:R-:W-:-:S02]  /*a5c0*/  I2FP.F32.S32 R4, R145 ;  /* 0x0000009100047245 */ /* 0x000fc40000201400 */
[----:B------:R-:W-:Y:S02]  /*a5d0*/  ISETP.GE.AND P0, PT, R8, R197, PT ;  /* 0x000000c50800720c */ /* 0x000fe40003f06270 */
[----:B------:R-:W-:Y:S01]  /*a5e0*/  FSEL R215, R5, -INF , P5 ;  /* 0xff80000005d77808 */ /* 0x000fe20002800000 */
[----:B------:R-:W-:Y:S01]  /*a5f0*/  FFMA.FTZ R4, R4, -UR10, R163 ;  /* 0x8000000a04047c23 */ /* 0x000fe200080100a3 */
[----:B------:R-:W1:Y:S01]  /*a600*/  MUFU.TANH R5, R158 ;  /* 0x0000009e00057308 */ /* 0x000e620000002400 */
[C---:B------:R-:W-:Y:S02]  /*a610*/  ISETP.GE.AND P5, PT, R8.reuse, R195, PT ;  /* 0x000000c30800720c */ /* 0x040fe40003fa6270 */
[----:B------:R-:W-:Y:S02]  /*a620*/  FSEL R215, R215, -INF , !P0 ;  /* 0xff800000d7d77808 */ /* 0x000fe40004000000 */
[----:B------:R-:W-:Y:S01]  /*a630*/  I2FP.F32.S32 R11, R11 ;  /* 0x0000000b000b7245 */ /* 0x000fe20000201400 */
[----:B------:R-:W-:Y:S01]  /*a640*/  BAR.SYNC.DEFER_BLOCKING 0x0 ;  /* 0x0000000000007b1d */ /* 0x000fe20000010000 */
[----:B------:R-:W-:Y:S01]  /*a650*/  ISETP.GE.AND P0, PT, R8, R196, PT ;  /* 0x000000c40800720c */ /* 0x000fe20003f06270 */
[----:B------:R-:W-:Y:S01]  /*a660*/  VIADD R8, R6, 0xffffffb0 ;  /* 0xffffffb006087836 */ /* 0x000fe20000000000 */
[----:B------:R-:W-:Y:S01]  /*a670*/  IABS R142, R142 ;  /* 0x0000008e008e7213 */ /* 0x000fe20000000000 */
[----:B------:R-:W-:Y:S01]  /*a680*/  FFMA.FTZ R11, R11, -UR10, R156 ;  /* 0x8000000a0b0b7c23 */ /* 0x000fe2000801009c */
[----:B------:R-:W-:-:S02]  /*a690*/  FSEL R4, R4, -INF , P0 ;  /* 0xff80000004047808 */ /* 0x000fc40000000000 */
[----:B------:R-:W-:Y:S02]  /*a6a0*/  ISETP.GE.AND P0, PT, R8, R198, PT ;  /* 0x000000c60800720c */ /* 0x000fe40003f06270 */
[----:B------:R-:W-:Y:S01]  /*a6b0*/  FSEL R191, R4, -INF , !P5 ;  /* 0xff80000004bf7808 */ /* 0x000fe20006800000 */
[----:B------:R-:W-:Y:S01]  /*a6c0*/  FMUL.FTZ R4, R177, UR6 ;  /* 0x00000006b1047c20 */ /* 0x000fe20008410000 */
[----:B------:R-:W-:Y:S02]  /*a6d0*/  ISETP.GE.AND P5, PT, R8, R197, PT ;  /* 0x000000c50800720c */ /* 0x000fe40003fa6270 */
[----:B------:R-:W-:Y:S02]  /*a6e0*/  FSEL R11, R11, -INF , P0 ;  /* 0xff8000000b0b7808 */ /* 0x000fe40000000000 */
[----:B------:R-:W-:Y:S01]  /*a6f0*/  I2FP.F32.S32 R142, R142 ;  /* 0x0000008e008e7245 */ /* 0x000fe20000201400 */
[----:B------:R-:W2:Y:S01]  /*a700*/  MUFU.TANH R4, R4 ;  /* 0x0000000400047308 */ /* 0x000ea20000002400 */
[----:B------:R-:W-:-:S02]  /*a710*/  IABS R18, R18 ;  /* 0x0000001200127213 */ /* 0x000fc40000000000 */
[----:B------:R-:W-:Y:S01]  /*a720*/  FSEL R145, R11, -INF , !P5 ;  /* 0xff8000000b917808 */ /* 0x000fe20006800000 */
[----:B-1----:R-:W-:Y:S01]  /*a730*/  FFMA.FTZ R5, R142, -UR10, R5 ;  /* 0x8000000a8e057c23 */ /* 0x002fe20008010005 */
        /* <DEDUP_REMOVED lines=17> */
[C---:B------:R-:W-:Y:S01]  /*a850*/  ISETP.GE.AND P0, PT, R8.reuse, R196, PT ;  /* 0x000000c40800720c */ /* 0x040fe20003f06270 */
[----:B--2---:R-:W-:Y:S01]  /*a860*/  FFMA.FTZ R4, R5, -UR10, R4 ;  /* 0x8000000a05047c23 */ /* 0x004fe20008010004 */
        /* <DEDUP_REMOVED lines=68> */
[C---:B------:R-:W-:Y:S02]  /*acb0*/  IMAD R6, R11.reuse, R135, R6 ;  /* 0x000000870b067224 */ /* 0x040fe400078e0206 */
[----:B------:R-:W-:-:S04]  /*acc0*/  IMAD.WIDE.U32 R10, R11, R134, RZ ;  /* 0x000000860b0a7225 */ /* 0x000fc800078e00ff */
        /* <DEDUP_REMOVED lines=10> */
.L_x_6078:
[----:B------:R-:W-:Y:S01]  /*ad70*/  UMOV UR4, URZ ;  /* 0x000000ff00047c82 */ /* 0x000fe20008000000 */
[----:B------:R-:W-:Y:S01]  /*ad80*/  IMAD.SHL.U32 R4, R134, 0x40, RZ ;  /* 0x0000004086047824 */ /* 0x000fe200078e00ff */
[----:B------:R-:W-:-:S05]  /*ad90*/  IADD3 R5, P0, PT, RZ, -UR4, RZ ;  /* 0x80000004ff057c10 */ /* 0x000fca000ff1e0ff */
[----:B------:R-:W-:-:S05]  /*ada0*/  IMAD.X R4, RZ, RZ, ~R4, P0 ;  /* 0x000000ffff047224 */ /* 0x000fca00000e0e04 */
[----:B------:R-:W-:-:S04]  /*adb0*/  SHF.R.S64 R5, R5, 0x1f, R4 ;  /* 0x0000001f05057819 */ /* 0x000fc80000001004 */
[----:B------:R-:W-:-:S04]  /*adc0*/  IADD3 R200, P0, PT, R5, R200, RZ ;  /* 0x000000c805c87210 */ /* 0x000fc80007f1e0ff */
[----:B------:R-:W-:-:S09]  /*add0*/  LEA.HI.X.SX32 R199, R4, R199, 0x1, P0 ;  /* 0x000000c704c77211 */ /* 0x000fd200000f0eff */
.L_x_6079:
[----:B------:R-:W-:Y:S01]  /*ade0*/  @!P4 IMAD.MOV.U32 R10, RZ, RZ, R200 ;  /* 0x000000ffff0ac224 */ /* 0x000fe200078e00c8 */
[C---:B------:R-:W-:Y:S01]  /*adf0*/  LEA R6, P0, R134.reuse, R200, 0x5 ;  /* 0x000000c886067211 */ /* 0x040fe200078028ff */
[----:B------:R-:W-:Y:S01]  /*ae00*/  @!P4 IMAD.MOV.U32 R11, RZ, RZ, R199 ;  /* 0x000000ffff0bc224 */ /* 0x000fe200078e00c7 */
[C-C-:B------:R-:W-:Y:S01]  /*ae10*/  SHF.L.U64.HI R5, R134.reuse, 0x5, R135.reuse ;  /* 0x0000000586057819 */ /* 0x140fe20000010287 */
[C---:B------:R-:W-:Y:S01]  /*ae20*/  IMAD.SHL.U32 R4, R134.reuse, 0x20, RZ ;  /* 0x0000002086047824 */ /* 0x040fe200078e00ff */
[----:B------:R-:W-:Y:S02]  /*ae30*/  LEA.HI.X R7, R134, R199, R135, 0x5, P0 ;  /* 0x000000c786077211 */ /* 0x000fe400000f2c87 */
[----:B------:R-:W-:Y:S01]  /*ae40*/  @!PT LDS RZ, [RZ] ;  /* 0x00000000fffff984 */ /* 0x000fe20000000800 */
[----:B------:R-:W-:Y:S01]  /*ae50*/  @!PT LDS RZ, [RZ] ;  /* 0x00000000fffff984 */ /* 0x000fe20000000800 */
[----:B------:R-:W-:Y:S01]  /*ae60*/  @!PT LDS RZ, [RZ] ;  /* 0x00000000fffff984 */ /* 0x000fe20000000800 */
[----:B------:R1:W-:Y:S02]  /*ae70*/  @!P4 LDGSTS.E.BYPASS.LTC128B.128 [R182+0x6000], desc[UR20][R10.64] ;  /* 0x060000000ab6cfae */ /* 0x0003e4000b981a14 */
[C---:B------:R-:W-:Y:S02]  /*ae80*/  IADD3 R12, P5, PT, R4.reuse, R6, RZ ;  /* 0x00000006040c7210 */ /* 0x040fe40007fbe0ff */
[----:B------:R2:W-:Y:S02]  /*ae90*/  @P4 STS.128 [R182+0x6000], RZ ;  /* 0x006000ffb6004388 */ /* 0x0005e40000000c00 */
[----:B------:R-:W-:Y:S01]  /*aea0*/  IADD3 R4, P0, PT, R4, R12, RZ ;  /* 0x0000000c04047210 */ /* 0x000fe20007f1e0ff */
[----:B------:R-:W-:-:S05]  /*aeb0*/  IMAD.X R13, R5, 0x1, R7, P5 ;  /* 0x00000001050d7824 */ /* 0x000fca00028e0607 */
        /* <DEDUP_REMOVED lines=61> */
.L_x_6077:
        /* <DEDUP_REMOVED lines=43> */
[----:B------:R-:W-:Y:S01]  /*b540*/  FSEL R4, R149, RZ, P0 ;  /* 0x000000ff95047208 */ /* 0x000fe20000000000 */
[----:B------:R-:W-:Y:S01]  /*b550*/  FADD.FTZ R5, R132, -R5 ;  /* 0x8000000584057221 */ /* 0x000fe20000010000 */
[----:B------:R-:W-:Y:S01]  /*b560*/  FFMA.FTZ R160, R19, UR4, -R146 ;  /* 0x0000000413a07c23 */ /* 0x000fe20008010892 */
[----:B------:R-:W-:Y:S01]  /*b570*/  FFMA.FTZ R152, R29, UR4, -R164 ;  /* 0x000000041d987c23 */ /* 0x000fe200080108a4 */
[----:B------:R-:W-:Y:S01]  /*b580*/  FFMA.FTZ R151, R151, UR4, -R146 ;  /* 0x0000000497977c23 */ /* 0x000fe20008010892 */
[----:B------:R-:W1:Y:S01]  /*b590*/  LDSM.16.MT88.4 R28, [R161] ;  /* 0x00000000a11c783b */ /* 0x000e620000004200 */
[----:B------:R-:W-:Y:S01]  /*b5a0*/  FADD.FTZ R3, R3, -R4 ;  /* 0x8000000403037221 */ /* 0x000fe20000010000 */
[----:B------:R-:W-:Y:S01]  /*b5b0*/  FMUL.FTZ R157, R5, UR4 ;  /* 0x00000004059d7c20 */ /* 0x000fe20008410000 */
[----:B------:R-:W-:Y:S01]  /*b5c0*/  FFMA.FTZ R156, R33, UR4, -R146 ;  /* 0x00000004219c7c23 */ /* 0x000fe20008010892 */
[--C-:B------:R-:W-:Y:S01]  /*b5d0*/  FFMA.FTZ R154, R225, UR4, -R164.reuse ;  /* 0x00000004e19a7c23 */ /* 0x100fe200080108a4 */
[----:B------:R-:W-:Y:S01]  /*b5e0*/  FMUL.FTZ R3, R3, UR4 ;  /* 0x0000000403037c20 */ /* 0x000fe20008410000 */
[--C-:B------:R-:W-:Y:S01]  /*b5f0*/  FFMA.FTZ R155, R9, UR4, -R164.reuse ;  /* 0x00000004099b7c23 */ /* 0x100fe200080108a4 */
[----:B------:R-:W-:Y:S01]  /*b600*/  FFMA.FTZ R158, R35, UR4, -R164 ;  /* 0x00000004239e7c23 */ /* 0x000fe200080108a4 */
[----:B------:R-:W2:Y:S01]  /*b610*/  MUFU.EX2 R157, R157 ;  /* 0x0000009d009d7308 */ /* 0x000ea20000000800 */
[--C-:B------:R-:W-:Y:S01]  /*b620*/  FFMA.FTZ R168, R139, UR4, -R146.reuse ;  /* 0x000000048ba87c23 */ /* 0x100fe20008010892 */
[--C-:B------:R-:W-:Y:S01]  /*b630*/  FFMA.FTZ R171, R219, UR4, -R146.reuse ;  /* 0x00000004dbab7c23 */ /* 0x100fe20008010892 */
[--C-:B------:R-:W-:Y:S01]  /*b640*/  FFMA.FTZ R169, R221, UR4, -R146.reuse ;  /* 0x00000004dda97c23 */ /* 0x100fe20008010892 */
[----:B------:R-:W3:Y:S01]  /*b650*/  MUFU.EX2 R3, R3 ;  /* 0x0000000300037308 */ /* 0x000ee20000000800 */
[----:B------:R-:W-:Y:S01]  /*b660*/  FFMA.FTZ R166, R223, UR4, -R146 ;  /* 0x00000004dfa67c23 */ /* 0x000fe20008010892 */
[--C-:B------:R-:W-:Y:S01]  /*b670*/  FFMA.FTZ R172, R137, UR4, -R164.reuse ;  /* 0x0000000489ac7c23 */ /* 0x100fe200080108a4 */
[--C-:B------:R-:W-:Y:S01]  /*b680*/  FFMA.FTZ R170, R173, UR4, -R164.reuse ;  /* 0x00000004adaa7c23 */ /* 0x100fe200080108a4 */
[----:B------:R-:W-:Y:S01]  /*b690*/  MUFU.EX2 R160, R160 ;  /* 0x000000a000a07308 */ /* 0x000fe20000000800 */
[--C-:B------:R-:W-:Y:S01]  /*b6a0*/  FFMA.FTZ R175, R175, UR4, -R164.reuse ;  /* 0x00000004afaf7c23 */ /* 0x100fe200080108a4 */
[--C-:B------:R-:W-:Y:S01]  /*b6b0*/  FFMA.FTZ R133, R133, UR4, -R164.reuse ;  /* 0x0000000485857c23 */ /* 0x100fe200080108a4 */
[----:B------:R-:W-:Y:S01]  /*b6c0*/  LDSM.16.MT88.4 R136, [R161+0x800] ;  /* 0x00080000a188783b */ /* 0x000fe20000004200 */
        /* <DEDUP_REMOVED lines=118> */
[----:B------:R-:W4:Y:S01]  /*be30*/  LDSM.16.MT88.4 R116, [R165+0xe000] ;  /* 0x00e00000a574783b */ /* 0x000f220000004200 */
[-C--:B------:R-:W-:Y:S01]  /*be40*/  FMUL.FTZ R92, R92, R157.reuse ;  /* 0x0000009d5c5c7220 */ /* 0x080fe20000410000 */
[----:B------:R-:W5:Y:S01]  /*be50*/  MUFU.EX2 R171, R171 ;  /* 0x000000ab00ab7308 */ /* 0x000f620000000800 */
        /* <DEDUP_REMOVED lines=15> */
[----:B------:R3:W5:Y:S01]  /*bf50*/  MUFU.EX2 R173, R133 ;  /* 0x0000008500ad7308 */ /* 0x0007620000000800 */
[--C-:B------:R-:W-:Y:S01]  /*bf60*/  FFMA.FTZ R174, R205, UR4, -R146.reuse ;  /* 0x00000004cdae7c23 */ /* 0x100fe20008010892 */
[--C-:B------:R-:W-:Y:S01]  /*bf70*/  FFMA.FTZ R179, R217, UR4, -R146.reuse ;  /* 0x00000004d9b37c23 */ /* 0x100fe20008010892 */
[----:B------:R-:W-:Y:S01]  /*bf80*/  FFMA.FTZ R176, R215, UR4, -R146 ;  /* 0x00000004d7b07c23 */ /* 0x000fe20008010892 */
[----:B------:R-:W-:Y:S01]  /*bf90*/  MUFU.EX2 R170, R170 ;  /* 0x000000aa00aa7308 */ /* 0x000fe20000000800 */
[C---:B------:R-:W-:Y:S01]  /*bfa0*/  HMMA.16816.F32.BF16 R32, R4.reuse, R120, R32 ;  /* 0x000000780420723c */ /* 0x040fe20000041820 */
[--C-:B------:R-:W-:Y:S01]  /*bfb0*/  FFMA.FTZ R189, R209, UR4, -R164.reuse ;  /* 0x00000004d1bd7c23 */ /* 0x100fe200080108a4 */
[--C-:B------:R-:W-:Y:S01]  /*bfc0*/  FFMA.FTZ R180, R201, UR4, -R164.reuse ;  /* 0x00000004c9b47c23 */ /* 0x100fe200080108a4 */
        /* <DEDUP_REMOVED lines=9> */
[--C-:B------:R-:W-:Y:S01]  /*c060*/  FFMA.FTZ R182, R144, UR4, -R146.reuse ;  /* 0x0000000490b67c23 */ /* 0x100fe20008010892 */
[----:B---3--:R-:W-:Y:S01]  /*c070*/  LDSM.16.MT88.4 R132, [R159+0x800] ;  /* 0x000800009f84783b */ /* 0x008fe20000004200 */
[----:B------:R-:W-:Y:S01]  /*c080*/  FFMA.FTZ R188, R141, UR4, -R146 ;  /* 0x000000048dbc7c23 */ /* 0x000fe20008010892 */
[----:B------:R-:W-:Y:S01]  /*c090*/  MUFU.EX2 R179, R179 ;  /* 0x000000b300b37308 */ /* 0x000fe20000000800 */
[C---:B------:R-:W-:Y:S01]  /*c0a0*/  HMMA.16816.F32.BF16 R76, R4.reuse, R112, R76 ;  /* 0x00000070044c723c */ /* 0x040fe2000004184c */
[----:B------:R-:W-:Y:S01]  /*c0b0*/  FFMA.FTZ R160, R213, R157, R160 ;  /* 0x0000009dd5a07223 */ /* 0x000fe200000100a0 */
[----:B------:R-:W-:Y:S01]  /*c0c0*/  FFMA.FTZ R3, R211, R3, R154 ;  /* 0x00000003d3037223 */ /* 0x000fe2000001009a */
[----:B------:R-:W-:Y:S01]  /*c0d0*/  MUFU.EX2 R176, R176 ;  /* 0x000000b000b07308 */ /* 0x000fe20000000800 */
[----:B------:R-:W-:Y:S01]  /*c0e0*/  PLOP3.LUT P1, PT, PT, PT, UP0, 0x80, 0x8 ;  /* 0x000000000008781c */ /* 0x000fe20003f2f008 */
[----:B------:R-:W-:Y:S01]  /*c0f0*/  FADD.FTZ R151, R151, R160 ;  /* 0x000000a097977221 */ /* 0x000fe20000010000 */
[----:B------:R-:W-:Y:S01]  /*c100*/  FADD.FTZ R152, R152, R3 ;  /* 0x0000000398987221 */ /* 0x000fe20000010000 */
[----:B------:R-:W-:Y:S01]  /*c110*/  MUFU.EX2 R178, R178 ;  /* 0x000000b200b27308 */ /* 0x000fe20000000800 */
[C---:B------:R-:W-:Y:S01]  /*c120*/  HMMA.16816.F32.BF16 R80, R4.reuse, R114, R80 ;  /* 0x000000720450723c */ /* 0x040fe20000041850 */
[----:B------:R-:W-:Y:S01]  /*c130*/  LDSM.16.MT88.4 R112, [R162+0xc800] ;  /* 0x00c80000a270783b */ /* 0x000fe20000004200 */
[----:B------:R-:W-:Y:S01]  /*c140*/  FADD.FTZ R156, R156, R151 ;  /* 0x000000979c9c7221 */ /* 0x000fe20000010000 */
[----:B------:R-:W3:Y:S01]  /*c150*/  MUFU.EX2 R189, R189 ;  /* 0x000000bd00bd7308 */ /* 0x000ee20000000800 */
[----:B------:R-:W-:Y:S01]  /*c160*/  FADD.FTZ R3, R155, R152 ;  /* 0x000000989b037221 */ /* 0x000fe20000010000 */
[----:B------:R-:W-:Y:S01]  /*c170*/  PLOP3.LUT P0, PT, PT, PT, UP0, 0x80, 0x8 ;  /* 0x000000000008781c */ /* 0x000fe20003f0f008 */
[----:B------:R-:W-:Y:S01]  /*c180*/  FADD.FTZ R153, R153, R156 ;  /* 0x0000009c99997221 */ /* 0x000fe20000010000 */
[----:B------:R-:W-:Y:S01]  /*c190*/  MUFU.EX2 R180, R180 ;  /* 0x000000b400b47308 */ /* 0x000fe20000000800 */
[----:B-1----:R-:W-:Y:S01]  /*c1a0*/  HMMA.16816.F32.BF16 R84, R4, R108, R84 ;  /* 0x0000006c0454723c */ /* 0x002fe20000041854 */
[----:B------:R-:W-:-:S02]  /*c1b0*/  FADD.FTZ R3, R158, R3 ;  /* 0x000000039e037221 */ /* 0x000fc40000010000 */
[----:B------:R-:W1:Y:S04]  /*c1c0*/  MUFU.EX2 R191, R191 ;  /* 0x000000bf00bf7308 */ /* 0x000e680000000800 */
[----:B------:R-:W-:Y:S01]  /*c1d0*/  MUFU.EX2 R201, R201 ;  /* 0x000000c900c97308 */ /* 0x000fe20000000800 */
[C---:B------:R-:W-:Y:S01]  /*c1e0*/  HMMA.16816.F32.BF16 R88, R4.reuse, R110, R88 ;  /* 0x0000006e0458723c */ /* 0x040fe20000041858 */
[----:B------:R-:W3:Y:S02]  /*c1f0*/  LDSM.16.MT88.4 R108, [R165+0xc800] ;  /* 0x00c80000a56c783b */ /* 0x000ee40000004200 */
[----:B------:R-:W1:Y:S04]  /*c200*/  MUFU.EX2 R182, R182 ;  /* 0x000000b600b67308 */ /* 0x000e680000000800 */
[----:B------:R-:W-:Y:S01]  /*c210*/  MUFU.EX2 R188, R188 ;  /* 0x000000bc00bc7308 */ /* 0x000fe20000000800 */
[C---:B------:R-:W-:Y:S03]  /*c220*/  HMMA.16816.F32.BF16 R8, R4.reuse, R12, R8 ;  /* 0x0000000c0408723c */ /* 0x040fe60000041808 */
[----:B------:R-:W-:Y:S04]  /*c230*/  MUFU.EX2 R190, R190 ;  /* 0x000000be00be7308 */ /* 0x000fe80000000800 */
[----:B------:R-:W1:Y:S01]  /*c240*/  MUFU.EX2 R205, R205 ;  /* 0x000000cd00cd7308 */ /* 0x000e620000000800 */
[C---:B------:R-:W-:Y:S01]  /*c250*/  HMMA.16816.F32.BF16 R12, R4.reuse, R14, R124 ;  /* 0x0000000e040c723c */ /* 0x040fe2000004187c */
[----:B------:R-:W1:Y:S07]  /*c260*/  LDSM.16.MT88.4 R124, [R161+0x2800] ;  /* 0x00280000a17c783b */ /* 0x000e6e0000004200 */
[C---:B----4-:R-:W-:Y:S08]  /*c270*/  HMMA.16816.F32.BF16 R36, R4.reuse, R116, R36 ;  /* 0x000000740424723c */ /* 0x050ff00000041824 */
[C---:B------:R-:W-:Y:S01]  /*c280*/  HMMA.16816.F32.BF16 R40, R4.reuse, R118, R40 ;  /* 0x000000760428723c */ /* 0x040fe20000041828 */
[----:B------:R-:W4:Y:S07]  /*c290*/  LDSM.16.MT88.4 R116, [R159+0x2800] ;  /* 0x002800009f74783b */ /* 0x000f2e0000004200 */
[C---:B--2---:R-:W-:Y:S08]  /*c2a0*/  HMMA.16816.F32.BF16 R92, R4.reuse, R104, R92 ;  /* 0x00000068045c723c */ /* 0x044ff0000004185c */
[----:B------:R-:W-:Y:S01]  /*c2b0*/  HMMA.16816.F32.BF16 R4, R4, R106, R96 ;  /* 0x0000006a0404723c */ /* 0x000fe20000041860 */
[----:B-----5:R-:W-:Y:S01]  /*c2c0*/  F2FP.BF16.F32.PACK_AB R96, R171, R168 ;  /* 0x000000a8ab60723e */ /* 0x020fe200000010ff */
        /* <DEDUP_REMOVED lines=147> */
.L_x_6074:
[----:B------:R-:W-:-:S12]  /*cc00*/  UIADD3 UR17, UPT, UPT, UR23, -0x1, URZ ;  /* 0xffffffff17117890 */ /* 0x000fd8000fffe0ff */
.L_x_6080:
[----:B------:R-:W-:Y:S01]  /*cc10*/  UISETP.GE.AND UP0, UPT, UR17, UR14, UPT ;  /* 0x0000000e1100728c */ /* 0x000fe2000bf06270 */
[----:B------:R-:W-:-:S08]  /*cc20*/  MOV R180, 0x40 ;  /* 0x0000004000b47802 */ /* 0x000fd00000000f00 */
[----:B------:R-:W-:Y:S05]  /*cc30*/  BRA.U !UP0, `(.L_x_6081) ;  /* 0x0000004d080c7547 */ /* 0x000fea000b800000 */
[----:B------:R-:W1:Y:S01]  /*cc40*/  LDCU.64 UR4, c[0x0][0x4e0] ;  /* 0x00009c00ff0477ac */ /* 0x000e620008000a00 */
[----:B------:R-:W2:Y:S01]  /*cc50*/  S2UR UR8, SR_CgaCtaId ;  /* 0x00000000000879c3 */ /* 0x000ea20000008800 */
[----:B------:R-:W-:Y:S01]  /*cc60*/  LOP3.LUT R182, R2, R187, RZ, 0x3c, !PT ;  /* 0x000000bb02b67212 */ /* 0x000fe200078e3cff */
[----:B------:R-:W-:Y:S01]  /*cc70*/  IMAD.MOV.U32 R2, RZ, RZ, R3 ;  /* 0x000000ffff027224 */ /* 0x000fe200078e0003 */
[----:B------:R-:W-:Y:S01]  /*cc80*/  USHF.L.U32 UR18, UR17, 0x6, URZ ;  /* 0x0000000611127899 */ /* 0x000fe200080006ff */
[----:B------:R-:W-:Y:S01]  /*cc90*/  IADD3 R208, PT, PT, R0, UR19, R181 ;  /* 0x0000001300d07c10 */ /* 0x000fe2000fffe0b5 */
[----:B------:R-:W-:Y:S01]  /*cca0*/  IMAD.MOV.U32 R181, RZ, RZ, 0x20 ;  /* 0x00000020ffb57424 */ /* 0x000fe200078e00ff */
        /* <DEDUP_REMOVED lines=28> */
.L_x_6085:
        /* <DEDUP_REMOVED lines=99> */
.L_x_6082:
[----:B------:R-:W-:Y:S01]  /*d4a0*/  @!PT LDS RZ, [RZ] ;  /* 0x00000000fffff984 */ /* 0x000fe20000000800 */
[----:B------:R-:W-:Y:S01]  /*d4b0*/  @!PT LDS RZ, [RZ] ;  /* 0x00000000fffff984 */ /* 0x000fe20000000800 */
[----:B------:R-:W-:Y:S01]  /*d4c0*/  @!PT LDS RZ, [RZ] ;  /* 0x00000000fffff984 */ /* 0x000fe20000000800 */
[----:B------:R-:W-:Y:S01]  /*d4d0*/  @!P5 LDGSTS.E.BYPASS.LTC128B.128 [R215+0xc000], desc[UR20][R202.64] ;  /* 0x0c000000cad7dfae */ /* 0x000fe2000b981a14 */
        /* <DEDUP_REMOVED lines=79> */
[----:B------:R-:W4:Y:S05]  /*d9d0*/  LDSM.16.M88.4 R136, [R193+UR5+0x6000] ;  /* 0x00600005c188783b */ /* 0x000f2a0008000200 */
[----:B------:R-:W5:Y:S05]  /*d9e0*/  LDSM.16.M88.4 R140, [R193+UR5+0x6800] ;  /* 0x00680005c18c783b */ /* 0x000f6a0008000200 */
[----:B------:R-:W2:Y:S05]  /*d9f0*/  LDSM.16.M88.4 R144, [R193+UR5+0x7000] ;  /* 0x00700005c190783b */ /* 0x000eaa0008000200 */
[----:B------:R-:W0:Y:S05]  /*da00*/  LDGDEPBAR ;  /* 0x00000000000079af */ /* 0x000e2a0000000000 */
[----:B------:R-:W3:Y:S05]  /*da10*/  LDSM.16.M88.4 R148, [R193+UR5+0x7800] ;  /* 0x00780005c194783b */ /* 0x000eea0008000200 */
[----:B------:R-:W-:Y:S05]  /*da20*/  LDSM.16.M88.4 R152, [R192] ;  /* 0x00000000c098783b */ /* 0x000fea0000000200 */
[----:B------:R-:W3:Y:S05]  /*da30*/  LDSM.16.M88.4 R156, [R191+0x6000] ;  /* 0x00600000bf9c783b */ /* 0x000eea0000000200 */
[----:B------:R-:W3:Y:S05]  /*da40*/  LDSM.16.M88.4 R160, [R191+0x6800] ;  /* 0x00680000bfa0783b */ /* 0x000eea0000000200 */
[----:B------:R-:W3:Y:S01]  /*da50*/  LDSM.16.M88.4 R164, [R191+0x7000] ;  /* 0x00700000bfa4783b */ /* 0x000ee20000000200 */
[C---:B----4-:R-:W-:Y:S04]  /*da60*/  HMMA.16816.F32.BF16 R4, R132.reuse, R136, RZ ;  /* 0x000000888404723c */ /* 0x050fe800000418ff */
[----:B------:R-:W-:Y:S04]  /*da70*/  LDSM.16.M88.4 R168, [R190] ;  /* 0x00000000bea8783b */ /* 0x000fe80000000200 */
[C---:B------:R-:W-:Y:S01]  /*da80*/  HMMA.16816.F32.BF16 R8, R132.reuse, R138, RZ ;  /* 0x0000008a8408723c */ /* 0x040fe200000418ff */
[----:B------:R-:W4:Y:S05]  /*da90*/  LDSM.16.M88.4 R136, [R191+0x7800] ;  /* 0x00780000bf88783b */ /* 0x000f2a0000000200 */
[----:B------:R-:W4:Y:S02]  /*daa0*/  LDSM.16.M88.4 R172, [R188+0x6000] ;  /* 0x00600000bcac783b */ /* 0x000f240000000200 */
[C---:B-----5:R-:W-:Y:S03]  /*dab0*/  HMMA.16816.F32.BF16 R12, R132.reuse, R140, RZ ;  /* 0x0000008c840c723c */ /* 0x060fe600000418ff */
[----:B-1----:R-:W-:Y:S05]  /*dac0*/  LDSM.16.M88.4 R176, [R191+0x8000] ;  /* 0x00800000bfb0783b */ /* 0x002fea0000000200 */
[C---:B------:R-:W-:Y:S01]  /*dad0*/  HMMA.16816.F32.BF16 R16, R132.reuse, R142, RZ ;  /* 0x0000008e8410723c */ /* 0x040fe200000418ff */
[----:B------:R-:W-:Y:S07]  /*dae0*/  LDSM.16.M88.4 R140, [R188+0x7000] ;  /* 0x00700000bc8c783b */ /* 0x000fee0000000200 */
[C---:B--2---:R-:W-:Y:S08]  /*daf0*/  HMMA.16816.F32.BF16 R20, R132.reuse, R144, RZ ;  /* 0x000000908414723c */ /* 0x044ff000000418ff */
[C---:B------:R-:W-:Y:S01]  /*db00*/  HMMA.16816.F32.BF16 R24, R132.reuse, R146, RZ ;  /* 0x000000928418723c */ /* 0x040fe200000418ff */
[----:B------:R-:W-:Y:S07]  /*db10*/  LDSM.16.M88.4 R144, [R188+0x7800] ;  /* 0x00780000bc90783b */ /* 0x000fee0000000200 */
[C---:B---3--:R-:W-:Y:S08]  /*db20*/  HMMA.16816.F32.BF16 R28, R132.reuse, R148, RZ ;  /* 0x00000094841c723c */ /* 0x048ff000000418ff */
        /* <DEDUP_REMOVED lines=12> */
[C---:B----4-:R-:W-:Y:S08]  /*dbf0*/  HMMA.16816.F32.BF16 R28, R152.reuse, R136, R28 ;  /* 0x00000088981c723c */ /* 0x050ff0000004181c */
        /* <DEDUP_REMOVED lines=164> */
[----:B------:R-:W1:Y:S01]  /*e640*/  MUFU.TANH R219, R219 ;  /* 0x000000db00db7308 */ /* 0x000e620000002400 */
[----:B-----5:R-:W-:Y:S09]  /*e650*/  FMUL.FTZ R201, R35, UR11 ;  /* 0x0000000b23c97c20 */ /* 0x020ff20008410000 */
        /* <DEDUP_REMOVED lines=100> */
.L_x_6084:
        /* <DEDUP_REMOVED lines=72> */
.L_x_6083:
[----:B--2---:R-:W-:Y:S01]  /*f120*/  IABS R5, R208 ;  /* 0x000000d000057213 */ /* 0x004fe20000000000 */
[C---:B------:R-:W-:Y:S01]  /*f130*/  VIADD R3, R208.reuse, 0xfffffff8 ;  /* 0xfffffff8d0037836 */ /* 0x040fe20000000000 */
[C---:B------:R-:W-:Y:S01]  /*f140*/  IADD3 R6, PT, PT, R205.reuse, -0x20, RZ ;  /* 0xffffffe0cd067810 */ /* 0x040fe20007ffe0ff */
[C---:B------:R-:W-:Y:S01]  /*f150*/  VIADD R7, R208.reuse, 0xfffffff0 ;  /* 0xfffffff0d0077836 */ /* 0x040fe20000000000 */
[----:B------:R-:W-:Y:S01]  /*f160*/  I2FP.F32.S32 R5, R5 ;  /* 0x0000000500057245 */ /* 0x000fe20000201400 */
[C---:B------:R-:W-:Y:S01]  /*f170*/  VIADD R4, R208.reuse, 0xffffffff ;  /* 0xffffffffd0047836 */ /* 0x040fe20000000000 */
[----:B------:R-:W-:Y:S01]  /*f180*/  IABS R3, R3 ;  /* 0x0000000300037213 */ /* 0x000fe20000000000 */
[----:B------:R-:W-:Y:S01]  /*f190*/  VIADD R14, R205, 0xffffffe8 ;  /* 0xffffffe8cd0e7836 */ /* 0x000fe20000000000 */
[----:B------:R-:W-:Y:S01]  /*f1a0*/  IABS R7, R7 ;  /* 0x0000000700077213 */ /* 0x000fe20000000000 */
[----:B------:R-:W-:Y:S01]  /*f1b0*/  FFMA.FTZ R178, R5, -UR10, R178 ;  /* 0x8000000a05b27c23 */ /* 0x000fe200080100b2 */
[C---:B------:R-:W-:Y:S01]  /*f1c0*/  IADD3 R5, PT, PT, R208.reuse, -0x11, RZ ;  /* 0xffffffefd0057810 */ /* 0x040fe20007ffe0ff */
[C---:B------:R-:W-:Y:S01]  /*f1d0*/  VIADD R19, R205.reuse, 0xfffffff8 ;  /* 0xfffffff8cd137836 */ /* 0x040fe20000000000 */
[----:B------:R-:W-:Y:S01]  /*f1e0*/  I2FP.F32.S32 R3, R3 ;  /* 0x0000000300037245 */ /* 0x000fe20000201400 */
[C---:B------:R-:W-:Y:S01]  /*f1f0*/  VIADD R15, R205.reuse, 0x9 ;  /* 0x00000009cd0f7836 */ /* 0x040fe20000000000 */
[----:B------:R-:W-:Y:S01]  /*f200*/  IABS R5, R5 ;  /* 0x0000000500057213 */ /* 0x000fe20000000000 */
[----:B------:R-:W-:Y:S01]  /*f210*/  VIADD R17, R205, 0x1 ;  /* 0x00000001cd117836 */ /* 0x000fe20000000000 */
[----:B------:R-:W-:Y:S01]  /*f220*/  I2FP.F32.S32 R7, R7 ;  /* 0x0000000700077245 */ /* 0x000fe20000201400 */
[C---:B------:R-:W-:Y:S01]  /*f230*/  FFMA.FTZ R216, R3.reuse, -UR10, R216 ;  /* 0x8000000a03d87c23 */ /* 0x040fe200080100d8 */
[----:B------:R-:W-:Y:S01]  /*f240*/  I2FP.F32.S32 R5, R5 ;  /* 0x0000000500057245 */ /* 0x000fe20000201400 */
[----:B-1----:R-:W-:Y:S01]  /*f250*/  FFMA.FTZ R176, R3, -UR10, R176 ;  /* 0x8000000a03b07c23 */ /* 0x002fe200080100b0 */
[----:B------:R-:W-:Y:S01]  /*f260*/  IABS R4, R4 ;  /* 0x0000000400047213 */ /* 0x000fe20000000000 */
[C---:B------:R-:W-:Y:S01]  /*f270*/  FFMA.FTZ R212, R7.reuse, -UR10, R212 ;  /* 0x8000000a07d47c23 */ /* 0x040fe200080100d4 */
[----:B------:R-:W-:Y:S01]  /*f280*/  FFMA.FTZ R220, R7, -UR10, R220 ;  /* 0x8000000a07dc7c23 */ /* 0x000fe200080100dc */
[C---:B------:R-:W-:Y:S01]  /*f290*/  FFMA.FTZ R214, R5.reuse, -UR10, R214 ;  /* 0x8000000a05d67c23 */ /* 0x040fe200080100d6 */
[----:B------:R-:W-:Y:S01]  /*f2a0*/  FFMA.FTZ R221, R5, -UR10, R221 ;  /* 0x8000000a05dd7c23 */ /* 0x000fe200080100dd */
[----:B------:R-:W-:Y:S01]  /*f2b0*/  VIADD R5, R208, 0xffffffd8 ;  /* 0xffffffd8d0057836 */ /* 0x000fe20000000000 */
[----:B------:R-:W-:Y:S01]  /*f2c0*/  ISETP.GE.AND P1, PT, R6, R196, PT ;  /* 0x000000c40600720c */ /* 0x000fe20003f26270 */
[----:B------:R-:W-:Y:S01]  /*f2d0*/  VIADD R7, R208, 0xffffffbf ;  /* 0xffffffbfd0077836 */ /* 0x000fe20000000000 */
[----:B------:R-:W-:Y:S01]  /*f2e0*/  ISETP.GE.AND P6, PT, R6, R197, PT ;  /* 0x000000c50600720c */ /* 0x000fe20003fc6270 */
[----:B------:R-:W-:Y:S01]  /*f2f0*/  VIADD R3, R208, 0xffffffe8 ;  /* 0xffffffe8d0037836 */ /* 0x000fe20000000000 */
[----:B------:R-:W-:Y:S01]  /*f300*/  IABS R5, R5 ;  /* 0x0000000500057213 */ /* 0x000fe20000000000 */
[----:B------:R-:W-:Y:S01]  /*f310*/  UISETP.GT.AND UP0, UPT, UR17, UR14, UPT ;  /* 0x0000000e1100728c */ /* 0x000fe2000bf04270 */
[C---:B------:R-:W-:Y:S01]  /*f320*/  ISETP.GE.AND P4, PT, R6.reuse, R198, PT ;  /* 0x000000c60600720c */ /* 0x040fe20003f86270 */
[----:B------:R-:W-:Y:S01]  /*f330*/  UIADD3 UR18, UPT, UPT, UR18, -0x40, URZ ;  /* 0xffffffc012127890 */ /* 0x000fe2000fffe0ff */
[----:B------:R-:W-:Y:S02]  /*f340*/  I2FP.F32.S32 R5, R5 ;  /* 0x0000000500057245 */ /* 0x000fe40000201400 */
[----:B------:R-:W-:Y:S02]  /*f350*/  I2FP.F32.S32 R4, R4 ;  /* 0x0000000400047245 */ /* 0x000fe40000201400 */
[----:B------:R-:W-:Y:S01]  /*f360*/  ISETP.GE.AND P0, PT, R6, R195, PT ;  /* 0x000000c30600720c */ /* 0x000fe20003f06270 */
[----:B------:R-:W-:Y:S02]  /*f370*/  VIADD R6, R208, 0xfffffff7 ;  /* 0xfffffff7d0067836 */ /* 0x000fe40000000000 */
[C---:B------:R-:W-:Y:S01]  /*f380*/  FFMA.FTZ R226, R5.reuse, -UR10, R226 ;  /* 0x8000000a05e27c23 */ /* 0x040fe200080100e2 */
[----:B------:R-:W-:Y:S01]  /*f390*/  FFMA.FTZ R233, R5, -UR10, R233 ;  /* 0x8000000a05e97c23 */ /* 0x000fe200080100e9 */
[----:B------:R-:W-:Y:S01]  /*f3a0*/  IABS R7, R7 ;  /* 0x0000000700077213 */ /* 0x000fe20000000000 */
[----:B------:R-:W-:Y:S01]  /*f3b0*/  FFMA.FTZ R179, R4, -UR10, R179 ;  /* 0x8000000a04b37c23 */ /* 0x000fe200080100b3 */
[----:B------:R-:W-:Y:S01]  /*f3c0*/  IABS R3, R3 ;  /* 0x0000000300037213 */ /* 0x000fe20000000000 */
[C---:B------:R-:W-:Y:S01]  /*f3d0*/  VIADD R4, R208.reuse, 0xffffffe7 ;  /* 0xffffffe7d0047836 */ /* 0x040fe20000000000 */
[C---:B------:R-:W-:Y:S02]  /*f3e0*/  IADD3 R5, PT, PT, R208.reuse, -0x38, RZ ;  /* 0xffffffc8d0057810 */ /* 0x040fe40007ffe0ff */
[----:B------:R-:W-:Y:S02]  /*f3f0*/  I2FP.F32.S32 R7, R7 ;  /* 0x0000000700077245 */ /* 0x000fe40000201400 */
[----:B------:R-:W-:Y:S02]  /*f400*/  IABS R6, R6 ;  /* 0x0000000600067213 */ /* 0x000fe40000000000 */
[----:B------:R-:W-:Y:S01]  /*f410*/  I2FP.F32.S32 R3, R3 ;  /* 0x0000000300037245 */ /* 0x000fe20000201400 */
[----:B------:R-:W-:Y:S01]  /*f420*/  FFMA.FTZ R152, R7, -UR10, R152 ;  /* 0x8000000a07987c23 */ /* 0x000fe20008010098 */
[----:B------:R-:W-:Y:S02]  /*f430*/  IABS R5, R5 ;  /* 0x0000000500057213 */ /* 0x000fe40000000000 */
[C---:B------:R-:W-:Y:S01]  /*f440*/  IADD3 R8, PT, PT, R208.reuse, -0x21, RZ ;  /* 0xffffffdfd0087810 */ /* 0x040fe20007ffe0ff */
[----:B------:R-:W-:Y:S01]  /*f450*/  FFMA.FTZ R218, R3, -UR10, R218 ;  /* 0x8000000a03da7c23 */ /* 0x000fe200080100da */
[----:B------:R-:W-:Y:S01]  /*f460*/  IADD3 R22, PT, PT, R205, -0x1f, RZ ;  /* 0xffffffe1cd167810 */ /* 0x000fe20007ffe0ff */
[----:B------:R-:W-:Y:S01]  /*f470*/  FFMA.FTZ R224, R3, -UR10, R224 ;  /* 0x8000000a03e07c23 */ /* 0x000fe200080100e0 */
[----:B------:R-:W-:Y:S01]  /*f480*/  I2FP.F32.S32 R6, R6 ;  /* 0x0000000600067245 */ /* 0x000fe20000201400 */
[----:B------:R-:W-:Y:S01]  /*f490*/  VIADD R3, R208, 0xffffffe0 ;  /* 0xffffffe0d0037836 */ /* 0x000fe20000000000 */
[----:B------:R-:W-:Y:S02]  /*f4a0*/  I2FP.F32.S32 R5, R5 ;  /* 0x0000000500057245 */ /* 0x000fe40000201400 */
[----:B------:R-:W-:Y:S01]  /*f4b0*/  IABS R4, R4 ;  /* 0x0000000400047213 */ /* 0x000fe20000000000 */
[----:B------:R-:W-:Y:S01]  /*f4c0*/  FFMA.FTZ R177, R6, -UR10, R177 ;  /* 0x8000000a06b17c23 */ /* 0x000fe200080100b1 */
[----:B------:R-:W-:Y:S01]  /*f4d0*/  IABS R8, R8 ;  /* 0x0000000800087213 */ /* 0x000fe20000000000 */
[C---:B------:R-:W-:Y:S01]  /*f4e0*/  FFMA.FTZ R232, R5.reuse, -UR10, R232 ;  /* 0x8000000a05e87c23 */ /* 0x040fe200080100e8 */
[----:B------:R-:W-:Y:S01]  /*f4f0*/  FSEL R7, R178, -INF , P1 ;  /* 0xff800000b2077808 */ /* 0x000fe20000800000 */
[----:B------:R-:W-:Y:S01]  /*f500*/  FFMA.FTZ R134, R5, -UR10, R134 ;  /* 0x8000000a05867c23 */ /* 0x000fe20008010086 */
[----:B------:R-:W-:Y:S01]  /*f510*/  ISETP.GE.AND P1, PT, R22, R196, PT ;  /* 0x000000c41600720c */ /* 0x000fe20003f26270 */
[----:B------:R-:W-:Y:S01]  /*f520*/  FFMA.FTZ R217, R6, -UR10, R217 ;  /* 0x8000000a06d97c23 */ /* 0x000fe200080100d9 */
[----:B------:R-:W-:Y:S01]  /*f530*/  I2FP.F32.S32 R4, R4 ;  /* 0x0000000400047245 */ /* 0x000fe20000201400 */
[----:B------:R-:W-:Y:S01]  /*f540*/  VIADD R6, R208, 0xffffffd0 ;  /* 0xffffffd0d0067836 */ /* 0x000fe20000000000 */
[----:B------:R-:W-:Y:S02]  /*f550*/  I2FP.F32.S32 R8, R8 ;  /* 0x0000000800087245 */ /* 0x000fe40000201400 */
[-C--:B------:R-:W-:Y:S01]  /*f560*/  ISETP.GE.AND P5, PT, R22, R198.reuse, PT ;  /* 0x000000c61600720c */ /* 0x080fe20003fa6270 */
[C---:B------:R-:W-:Y:S01]  /*f570*/  FFMA.FTZ R219, R4.reuse, -UR10, R219 ;  /* 0x8000000a04db7c23 */ /* 0x040fe200080100db */
[----:B------:R-:W-:Y:S01]  /*f580*/  IADD3 R21, PT, PT, R205, -0x17, RZ ;  /* 0xffffffe9cd157810 */ /* 0x000fe20007ffe0ff */
[----:B------:R-:W-:Y:S01]  /*f590*/  FFMA.FTZ R225, R4, -UR10, R225 ;  /* 0x8000000a04e17c23 */ /* 0x000fe200080100e1 */
[----:B------:R-:W-:Y:S01]  /*f5a0*/  FSEL R176, R176, -INF , P4 ;  /* 0xff800000b0b07808 */ /* 0x000fe20002000000 */
[C---:B------:R-:W-:Y:S01]  /*f5b0*/  FFMA.FTZ R223, R8.reuse, -UR10, R223 ;  /* 0x8000000a08df7c23 */ /* 0x040fe200080100df */
[----:B------:R-:W-:Y:S01]  /*f5c0*/  FSEL R5, R179, -INF , P1 ;  /* 0xff800000b3057808 */ /* 0x000fe20000800000 */
[----:B------:R-:W-:Y:S01]  /*f5d0*/  FFMA.FTZ R229, R8, -UR10, R229 ;  /* 0x8000000a08e57c23 */ /* 0x000fe200080100e5 */
[----:B------:R-:W-:Y:S01]  /*f5e0*/  IABS R3, R3 ;  /* 0x0000000300037213 */ /* 0x000fe20000000000 */
[C---:B------:R-:W-:Y:S01]  /*f5f0*/  VIADD R8, R205.reuse, 0xfffffff0 ;  /* 0xfffffff0cd087836 */ /* 0x040fe20000000000 */
[C---:B------:R-:W-:Y:S02]  /*f600*/  ISETP.GE.AND P4, PT, R14.reuse, R198, PT ;  /* 0x000000c60e00720c */ /* 0x040fe40003f86270 */
[----:B------:R-:W-:Y:S02]  /*f610*/  ISETP.GE.AND P1, PT, R14, R196, PT ;  /* 0x000000c40e00720c */ /* 0x000fe40003f26270 */
[----:B------:R-:W-:Y:S02]  /*f620*/  IADD3 R20, PT, PT, R205, -0xf, RZ ;  /* 0xfffffff1cd147810 */ /* 0x000fe40007ffe0ff */
[----:B------:R-:W-:Y:S02]  /*f630*/  FSEL R12, R177, -INF , P5 ;  /* 0xff800000b10c7808 */ /* 0x000fe40002800000 */
[----:B------:R-:W-:Y:S02]  /*f640*/  ISETP.GE.AND P5, PT, R21, R198, PT ;  /* 0x000000c61500720c */ /* 0x000fe40003fa6270 */
[----:B------:R-:W-:Y:S02]  /*f650*/  I2FP.F32.S32 R3, R3 ;  /* 0x0000000300037245 */ /* 0x000fe40000201400 */
[----:B------:R-:W-:Y:S02]  /*f660*/  IADD3 R4, PT, PT, R208, -0x29, RZ ;  /* 0xffffffd7d0047810 */ /* 0x000fe40007ffe0ff */
[----:B------:R-:W-:Y:S01]  /*f670*/  FSEL R10, R212, -INF , P4 ;  /* 0xff800000d40a7808 */ /* 0x000fe20002000000 */
[C---:B------:R-:W-:Y:S01]  /*f680*/  FFMA.FTZ R222, R3.reuse, -UR10, R222 ;  /* 0x8000000a03de7c23 */ /* 0x040fe200080100de */
[----:B------:R-:W-:Y:S01]  /*f690*/  FSEL R11, R216, -INF , P1 ;  /* 0xff800000d80b7808 */ /* 0x000fe20000800000 */
[----:B------:R-:W-:Y:S01]  /*f6a0*/  FFMA.FTZ R228, R3, -UR10, R228 ;  /* 0x8000000a03e47c23 */ /* 0x000fe200080100e4 */
[----:B------:R-:W-:Y:S02]  /*f6b0*/  ISETP.GE.AND P4, PT, R21, R196, PT ;  /* 0x000000c41500720c */ /* 0x000fe40003f86270 */
[----:B------:R-:W-:Y:S02]  /*f6c0*/  ISETP.GE.AND P1, PT, R20, R198, PT ;  /* 0x000000c61400720c */ /* 0x000fe40003f26270 */
[----:B------:R-:W-:Y:S02]  /*f6d0*/  IABS R6, R6 ;  /* 0x0000000600067213 */ /* 0x000fe40000000000 */
[----:B------:R-:W-:Y:S02]  /*f6e0*/  FSEL R214, R214, -INF , P5 ;  /* 0xff800000d6d67808 */ /* 0x000fe40002800000 */
[----:B------:R-:W-:Y:S02]  /*f6f0*/  IABS R4, R4 ;  /* 0x0000000400047213 */ /* 0x000fe40000000000 */
[----:B------:R-:W-:Y:S02]  /*f700*/  ISETP.GE.AND P5, PT, R8, R198, PT ;  /* 0x000000c60800720c */ /* 0x000fe40003fa6270 */
[----:B------:R-:W-:Y:S02]  /*f710*/  FSEL R9, R217, -INF , P4 ;  /* 0xff800000d9097808 */ /* 0x000fe40002000000 */
[----:B------:R-:W-:Y:S02]  /*f720*/  FSEL R144, R219, -INF , P1 ;  /* 0xff800000db907808 */ /* 0x000fe40000800000 */
[----:B------:R-:W-:Y:S01]  /*f730*/  I2FP.F32.S32 R3, R6 ;  /* 0x0000000600037245 */ /* 0x000fe20000201400 */
[----:B------:R-:W-:Y:S01]  /*f740*/  VIADD R6, R208, 0xffffffcf ;  /* 0xffffffcfd0067836 */ /* 0x000fe20000000000 */
[----:B------:R-:W-:Y:S02]  /*f750*/  ISETP.GE.AND P1, PT, R19, R198, PT ;  /* 0x000000c61300720c */ /* 0x000fe40003f26270 */
[----:B------:R-:W-:Y:S01]  /*f760*/  ISETP.GE.AND P4, PT, R8, R196, PT ;  /* 0x000000c40800720c */ /* 0x000fe20003f86270 */
[----:B------:R-:W-:Y:S01]  /*f770*/  FFMA.FTZ R230, R3, -UR10, R230 ;  /* 0x8000000a03e67c23 */ /* 0x000fe200080100e6 */
[----:B------:R-:W-:Y:S01]  /*f780*/  IADD3 R18, PT, PT, R205, -0x7, RZ ;  /* 0xfffffff9cd127810 */ /* 0x000fe20007ffe0ff */
[----:B------:R-:W-:Y:S01]  /*f790*/  FFMA.FTZ R159, R3, -UR10, R159 ;  /* 0x8000000a039f7c23 */ /* 0x000fe2000801009f */
[----:B------:R-:W-:Y:S01]  /*f7a0*/  I2FP.F32.S32 R4, R4 ;  /* 0x0000000400047245 */ /* 0x000fe20000201400 */
[----:B------:R-:W-:Y:S01]  /*f7b0*/  VIADD R3, R208, 0xffffffc7 ;  /* 0xffffffc7d0037836 */ /* 0x000fe20000000000 */
[----:B------:R-:W-:Y:S02]  /*f7c0*/  FSEL R146, R218, -INF , P5 ;  /* 0xff800000da927808 */ /* 0x000fe40002800000 */
[----:B------:R-:W-:Y:S01]  /*f7d0*/  ISETP.GE.AND P5, PT, R20, R196, PT ;  /* 0x000000c41400720c */ /* 0x000fe20003fa6270 */
[----:B------:R-:W-:Y:S01]  /*f7e0*/  FFMA.FTZ R227, R4, -UR10, R227 ;  /* 0x8000000a04e37c23 */ /* 0x000fe200080100e3 */
[----:B------:R-:W-:Y:S01]  /*f7f0*/  FSEL R147, R220, -INF , P4 ;  /* 0xff800000dc937808 */ /* 0x000fe20002000000 */
[----:B------:R-:W-:Y:S01]  /*f800*/  FFMA.FTZ R234, R4, -UR10, R234 ;  /* 0x8000000a04ea7c23 */ /* 0x000fe200080100ea */
[----:B------:R-:W-:Y:S02]  /*f810*/  FSEL R142, R222, -INF , P1 ;  /* 0xff800000de8e7808 */ /* 0x000fe40000800000 */
[-C--:B------:R-:W-:Y:S02]  /*f820*/  ISETP.GE.AND P4, PT, R18, R198.reuse, PT ;  /* 0x000000c61200720c */ /* 0x080fe40003f86270 */
[C---:B------:R-:W-:Y:S02]  /*f830*/  ISETP.GE.AND P1, PT, R205.reuse, R198, PT ;  /* 0x000000c6cd00720c */ /* 0x040fe40003f26270 */
[----:B------:R-:W-:Y:S02]  /*f840*/  IABS R6, R6 ;  /* 0x0000000600067213 */ /* 0x000fe40000000000 */
[----:B------:R-:W-:Y:S02]  /*f850*/  IADD3 R16, PT, PT, R205, 0x8, RZ ;  /* 0x00000008cd107810 */ /* 0x000fe40007ffe0ff */
[----:B------:R-:W-:Y:S02]  /*f860*/  FSEL R145, R221, -INF , P5 ;  /* 0xff800000dd917808 */ /* 0x000fe40002800000 */
[----:B------:R-:W-:Y:S02]  /*f870*/  IADD3 R4, PT, PT, R208, -0x40, RZ ;  /* 0xffffffc0d0047810 */ /* 0x000fe40007ffe0ff */
[----:B------:R-:W-:Y:S02]  /*f880*/  ISETP.GE.AND P5, PT, R19, R196, PT ;  /* 0x000000c41300720c */ /* 0x000fe40003fa6270 */
[----:B------:R-:W-:Y:S02]  /*f890*/  FSEL R140, R223, -INF , P4 ;  /* 0xff800000df8c7808 */ /* 0x000fe40002000000 */
[----:B------:R-:W-:Y:S02]  /*f8a0*/  FSEL R162, R226, -INF , P1 ;  /* 0xff800000e2a27808 */ /* 0x000fe40000800000 */
[----:B------:R-:W-:Y:S02]  /*f8b0*/  I2FP.F32.S32 R6, R6 ;  /* 0x0000000600067245 */ /* 0x000fe40000201400 */
[----:B------:R-:W-:Y:S02]  /*f8c0*/  ISETP.GE.AND P1, PT, R16, R198, PT ;  /* 0x000000c61000720c */ /* 0x000fe40003f26270 */
[C---:B------:R-:W-:Y:S01]  /*f8d0*/  ISETP.GE.AND P4, PT, R205.reuse, R196, PT ;  /* 0x000000c4cd00720c */ /* 0x040fe20003f86270 */
[C---:B------:R-:W-:Y:S01]  /*f8e0*/  FFMA.FTZ R231, R6.reuse, -UR10, R231 ;  /* 0x8000000a06e77c23 */ /* 0x040fe200080100e7 */
[----:B------:R-:W-:Y:S01]  /*f8f0*/  IABS R3, R3 ;  /* 0x0000000300037213 */ /* 0x000fe20000000000 */
[----:B------:R-:W-:Y:S01]  /*f900*/  FFMA.FTZ R157, R6, -UR10, R157 ;  /* 0x8000000a069d7c23 */ /* 0x000fe2000801009d */
[----:B------:R-:W-:Y:S01]  /*f910*/  IABS R4, R4 ;  /* 0x0000000400047213 */ /* 0x000fe20000000000 */
[----:B------:R-:W-:Y:S01]  /*f920*/  VIADD R6, R205, 0x11 ;  /* 0x00000011cd067836 */ /* 0x000fe20000000000 */
[----:B------:R-:W-:Y:S02]  /*f930*/  FSEL R143, R224, -INF , P5 ;  /* 0xff800000e08f7808 */ /* 0x000fe40002800000 */
[-C--:B------:R-:W-:Y:S02]  /*f940*/  ISETP.GE.AND P5, PT, R18, R196.reuse, PT ;  /* 0x000000c41200720c */ /* 0x080fe40003fa6270 */
[----:B------:R-:W-:Y:S02]  /*f950*/  FSEL R163, R228, -INF , P4 ;  /* 0xff800000e4a37808 */ /* 0x000fe40002000000 */
[----:B------:R-:W-:Y:S02]  /*f960*/  FSEL R150, R230, -INF , P1 ;  /* 0xff800000e6967808 */ /* 0x000fe40000800000 */
[----:B------:R-:W-:Y:S02]  /*f970*/  I2FP.F32.S32 R3, R3 ;  /* 0x0000000300037245 */ /* 0x000fe40000201400 */
[-C--:B------:R-:W-:Y:S02]  /*f980*/  ISETP.GE.AND P4, PT, R16, R196.reuse, PT ;  /* 0x000000c41000720c */ /* 0x080fe40003f86270 */
[----:B------:R-:W-:Y:S01]  /*f990*/  ISETP.GE.AND P1, PT, R15, R196, PT ;  /* 0x000000c40f00720c */ /* 0x000fe20003f26270 */
[C---:B------:R-:W-:Y:S01]  /*f9a0*/  FFMA.FTZ R156, R3.reuse, -UR10, R156 ;  /* 0x8000000a039c7c23 */ /* 0x040fe2000801009c */
[----:B------:R-:W-:Y:S01]  /*f9b0*/  I2FP.F32.S32 R4, R4 ;  /* 0x0000000400047245 */ /* 0x000fe20000201400 */
[----:B------:R-:W-:Y:S01]  /*f9c0*/  FFMA.FTZ R133, R3, -UR10, R133 ;  /* 0x8000000a03857c23 */ /* 0x000fe20008010085 */
[C---:B------:R-:W-:Y:S01]  /*f9d0*/  IADD3 R13, PT, PT, R205.reuse, 0x10, RZ ;  /* 0x00000010cd0d7810 */ /* 0x040fe20007ffe0ff */
[----:B------:R-:W-:Y:S01]  /*f9e0*/  VIADD R3, R205, 0x19 ;  /* 0x00000019cd037836 */ /* 0x000fe20000000000 */
[----:B------:R-:W-:Y:S01]  /*f9f0*/  FSEL R141, R225, -INF , P5 ;  /* 0xff800000e18d7808 */ /* 0x000fe20002800000 */
[----:B------:R-:W-:Y:S01]  /*fa00*/  FFMA.FTZ R153, R4, -UR10, R153 ;  /* 0x8000000a04997c23 */ /* 0x000fe20008010099 */
[----:B------:R-:W-:Y:S02]  /*fa10*/  ISETP.GE.AND P5, PT, R17, R198, PT ;  /* 0x000000c61100720c */ /* 0x000fe40003fa6270 */
[----:B------:R-:W-:Y:S02]  /*fa20*/  FSEL R151, R233, -INF , P4 ;  /* 0xff800000e9977808 */ /* 0x000fe40002000000 */
[----:B------:R-:W-:Y:S02]  /*fa30*/  FSEL R149, R234, -INF , P1 ;  /* 0xff800000ea957808 */ /* 0x000fe40000800000 */
[----:B------:R-:W-:Y:S02]  /*fa40*/  FSEL R7, R7, -INF , !P0 ;  /* 0xff80000007077808 */ /* 0x000fe40004000000 */
[----:B------:R-:W-:Y:S02]  /*fa50*/  ISETP.GE.AND P1, PT, R13, R196, PT ;  /* 0x000000c40d00720c */ /* 0x000fe40003f26270 */
[C---:B------:R-:W-:Y:S02]  /*fa60*/  ISETP.GE.AND P4, PT, R6.reuse, R198, PT ;  /* 0x000000c60600720c */ /* 0x040fe40003f86270 */
[-C--:B------:R-:W-:Y:S02]  /*fa70*/  ISETP.GE.AND P0, PT, R6, R196.reuse, PT ;  /* 0x000000c40600720c */ /* 0x080fe40003f06270 */
[----:B------:R-:W-:Y:S02]  /*fa80*/  IADD3 R4, PT, PT, R205, 0x18, RZ ;  /* 0x00000018cd047810 */ /* 0x000fe40007ffe0ff */
[----:B------:R-:W-:Y:S02]  /*fa90*/  FSEL R160, R227, -INF , P5 ;  /* 0xff800000e3a07808 */ /* 0x000fe40002800000 */
[----:B------:R-:W-:Y:S02]  /*faa0*/  ISETP.GE.AND P5, PT, R17, R196, PT ;  /* 0x000000c41100720c */ /* 0x000fe40003fa6270 */
[----:B------:R-:W-:Y:S02]  /*fab0*/  FSEL R156, R156, -INF , P4 ;  /* 0xff8000009c9c7808 */ /* 0x000fe40002000000 */
[----:B------:R-:W-:Y:S02]  /*fac0*/  FSEL R159, R159, -INF , P1 ;  /* 0xff8000009f9f7808 */ /* 0x000fe40000800000 */
[----:B------:R-:W-:Y:S02]  /*fad0*/  FSEL R157, R157, -INF , P0 ;  /* 0xff8000009d9d7808 */ /* 0x000fe40000000000 */
[C---:B------:R-:W-:Y:S02]  /*fae0*/  ISETP.GE.AND P4, PT, R3.reuse, R198, PT ;  /* 0x000000c60300720c */ /* 0x040fe40003f86270 */
[-C--:B------:R-:W-:Y:S02]  /*faf0*/  ISETP.GE.AND P1, PT, R4, R196.reuse, PT ;  /* 0x000000c40400720c */ /* 0x080fe40003f26270 */
[----:B------:R-:W-:Y:S02]  /*fb00*/  ISETP.GE.AND P0, PT, R3, R196, PT ;  /* 0x000000c40300720c */ /* 0x000fe40003f06270 */
[----:B------:R-:W-:Y:S02]  /*fb10*/  FSEL R161, R229, -INF , P5 ;  /* 0xff800000e5a17808 */ /* 0x000fe40002800000 */
[-C--:B------:R-:W-:Y:S02]  /*fb20*/  ISETP.GE.AND P5, PT, R15, R198.reuse, PT ;  /* 0x000000c60f00720c */ /* 0x080fe40003fa6270 */
[----:B------:R-:W-:Y:S02]  /*fb30*/  FSEL R152, R152, -INF , P4 ;  /* 0xff80000098987808 */ /* 0x000fe40002000000 */
[----:B------:R-:W-:Y:S02]  /*fb40*/  FSEL R134, R134, -INF , P1 ;  /* 0xff80000086867808 */ /* 0x000fe40000800000 */
[----:B------:R-:W-:Y:S02]  /*fb50*/  FSEL R133, R133, -INF , P0 ;  /* 0xff80000085857808 */ /* 0x000fe40000000000 */
[----:B------:R-:W-:Y:S02]  /*fb60*/  ISETP.GE.AND P4, PT, R22, R195, PT ;  /* 0x000000c31600720c */ /* 0x000fe40003f86270 */
[C---:B------:R-:W-:Y:S02]  /*fb70*/  ISETP.GE.AND P1, PT, R14.reuse, R197, PT ;  /* 0x000000c50e00720c */ /* 0x040fe40003f26270 */
[----:B------:R-:W-:Y:S02]  /*fb80*/  ISETP.GE.AND P0, PT, R14, R195, PT ;  /* 0x000000c30e00720c */ /* 0x000fe40003f06270 */
[----:B------:R-:W-:Y:S02]  /*fb90*/  FSEL R14, R176, -INF , !P6 ;  /* 0xff800000b00e7808 */ /* 0x000fe40007000000 */
[----:B------:R-:W-:Y:S02]  /*fba0*/  ISETP.GE.AND P6, PT, R21, R197, PT ;  /* 0x000000c51500720c */ /* 0x000fe40003fc6270 */
[----:B------:R-:W-:Y:S02]  /*fbb0*/  FSEL R148, R231, -INF , P5 ;  /* 0xff800000e7947808 */ /* 0x000fe40002800000 */
        /* <DEDUP_REMOVED lines=9> */
[----:B------:R-:W-:Y:S02]  /*fc50*/  FSEL R158, R232, -INF , P5 ;  /* 0xff800000e89e7808 */ /* 0x000fe40002800000 */
[----:B------:R-:W-:Y:S02]  /*fc60*/  ISETP.GE.AND P5, PT, R4, R198, PT ;  /* 0x000000c60400720c */ /* 0x000fe40003fa6270 */
[----:B------:R-:W-:Y:S02]  /*fc70*/  FSEL R146, R146, -INF , !P4 ;  /* 0xff80000092927808 */ /* 0x000fe40006000000 */
[----:B------:R-:W-:Y:S02]  /*fc80*/  FSEL R145, R145, -INF , !P0 ;  /* 0xff80000091917808 */ /* 0x000fe40004000000 */
[----:B------:R-:W-:Y:S02]  /*fc90*/  ISETP.GE.AND P4, PT, R19, R195, PT ;  /* 0x000000c31300720c */ /* 0x000fe40003f86270 */
[-C--:B------:R-:W-:Y:S02]  /*fca0*/  ISETP.GE.AND P0, PT, R17, R197.reuse, PT ;  /* 0x000000c51100720c */ /* 0x080fe40003f06270 */
[----:B------:R-:W-:Y:S02]  /*fcb0*/  FSEL R144, R144, -INF , !P6 ;  /* 0xff80000090907808 */ /* 0x000fe40007000000 */
[----:B------:R-:W-:Y:S02]  /*fcc0*/  FSEL R153, R153, -INF , P5 ;  /* 0xff80000099997808 */ /* 0x000fe40002800000 */
        /* <DEDUP_REMOVED lines=442> */
.L_x_6081:
        /* <DEDUP_REMOVED lines=259> */
.L_x_6087:
[----:B------:R-:W-:Y:S05]  /*128a0*/  BSYNC.RECONVERGENT B0 ;  /* 0x0000000000007941 */ /* 0x000fea0003800200 */
.L_x_6086:
        /* <DEDUP_REMOVED lines=21> */
.L_x_6089:
[----:B------:R-:W-:Y:S05]  /*12a00*/  BSYNC.RECONVERGENT B0 ;  /* 0x0000000000007941 */ /* 0x000fea0003800200 */
.L_x_6088:
        /* <DEDUP_REMOVED lines=20> */
.L_x_6091:
[----:B------:R-:W-:Y:S05]  /*12b50*/  BSYNC.RECONVERGENT B0 ;  /* 0x0000000000007941 */ /* 0x000fea0003800200 */
.L_x_6090:
        /* <DEDUP_REMOVED lines=19> */
.L_x_6093:
[----:B------:R-:W-:Y:S05]  /*12c90*/  BSYNC.RECONVERGENT B0 ;  /* 0x0000000000007941 */ /* 0x000fea0003800200 */
.L_x_6092:
        /* <DEDUP_REMOVED lines=18> */
.L_x_6095:
[----:B------:R-:W-:Y:S05]  /*12dc0*/  BSYNC.RECONVERGENT B0 ;  /* 0x0000000000007941 */ /* 0x000fea0003800200 */
.L_x_6094:
        /* <DEDUP_REMOVED lines=19> */
.L_x_6097:
[----:B------:R-:W-:Y:S05]  /*12f00*/  BSYNC.RECONVERGENT B0 ;  /* 0x0000000000007941 */ /* 0x000fea0003800200 */
.L_x_6096:
        /* <DEDUP_REMOVED lines=19> */
.L_x_6099:
[----:B------:R-:W-:Y:S05]  /*13040*/  BSYNC.RECONVERGENT B0 ;  /* 0x0000000000007941 */ /* 0x000fea0003800200 */
.L_x_6098:
        /* <DEDUP_REMOVED lines=18> */
.L_x_6101:
[----:B------:R-:W-:Y:S05]  /*13170*/  BSYNC.RECONVERGENT B0 ;  /* 0x0000000000007941 */ /* 0x000fea0003800200 */
.L_x_6100:
        /* <DEDUP_REMOVED lines=19> */
.L_x_6102:
        /* <DEDUP_REMOVED lines=13> */
.L_x_6916:


//--------------------- .text._ZN5flash24flash_fwd_splitkv_kernelI23Flash_fwd_kernel_traitsILi192ELi64ELi64ELi4ELb0ELb0EN7cutlass10bfloat16_tE19Flash_kernel_traitsILi192ELi64ELi64ELi4ES3_EELb0ELb1ELb0ELb0ELb1ELb0ELb1ELb1EEEvNS_16Flash_fwd_paramsE --------------------------
	.section	.text._ZN5flash24flash_fwd_splitkv_kernelI23Flash_fwd_kernel_traitsILi192ELi64ELi64ELi4ELb0ELb0EN7cutlass10bfloat16_tE19Flash_kernel_traitsILi192ELi64ELi64ELi4ES3_EELb0ELb1ELb0ELb0ELb1ELb0ELb1ELb1EEEvNS_16Flash_fwd_paramsE,"ax",@progbits
	.align	128
        .global         _ZN5flash24flash_fwd_splitkv_kernelI23Flash_fwd_kernel_traitsILi192ELi64ELi64ELi4ELb0ELb0EN7cutlass10bfloat16_tE19Flash_kernel_traitsILi192ELi64ELi64ELi4ES3_EELb0ELb1ELb0ELb0ELb1ELb0ELb1ELb1EEEvNS_16Flash_fwd_paramsE
        .type           _ZN5flash24flash_fwd_splitkv_kernelI23Flash_fwd_kernel_traitsILi192ELi64ELi64ELi4ELb0ELb0EN7cutlass10bfloat16_tE19Flash_kernel_traitsILi192ELi64ELi64ELi4ES3_EELb0ELb1ELb0ELb0ELb1ELb0ELb1ELb1EEEvNS_16Flash_fwd_paramsE,@function
        .size           _ZN5flash24flash_fwd_splitkv_kernelI23Flash_fwd_kernel_traitsILi192ELi64ELi64ELi4ELb0ELb0EN7cutlass10bfloat16_tE19Flash_kernel_traitsILi192ELi64ELi64ELi4ES3_EELb0ELb1ELb0ELb0ELb1ELb0ELb1ELb1EEEvNS_16Flash_fwd_paramsE,(.L_x_6917 - _ZN5flash24flash_fwd_splitkv_kernelI23Flash_fwd_kernel_traitsILi192ELi64ELi64ELi4ELb0ELb0EN7cutlass10bfloat16_tE19Flash_kernel_traitsILi192ELi64ELi64ELi4ES3_EELb0ELb1ELb0ELb0ELb1ELb0ELb1ELb1EEEvNS_16Flash_fwd_paramsE)
        .other          _ZN5flash24flash_fwd_splitkv_kernelI23Flash_fwd_kernel_traitsILi192ELi64ELi64ELi4ELb0ELb0EN7cutlass10bfloat16_tE19Flash_kernel_traitsILi192ELi64ELi64ELi4ES3_EELb0ELb1ELb0ELb0ELb1ELb0ELb1ELb1EEEvNS_16Flash_fwd_paramsE,@"STO_CUDA_ENTRY STV_DEFAULT"
_ZN5flash24flash_fwd_splitkv_kernelI23Flash_fwd_kernel_traitsILi192ELi64ELi64ELi4ELb0ELb0EN7cutlass10bfloat16_tE19Flash_kernel_traitsILi192ELi64ELi64ELi4ES3_EELb0ELb1ELb0ELb0ELb1ELb0ELb1ELb1EEEvNS_16Flash_fwd_paramsE:
.text._ZN5flash24flash_fwd_splitkv_kernelI23Flash_fwd_kernel_traitsILi192ELi64ELi64ELi4ELb0ELb0EN7cutlass10bfloat16_tE19Flash_kernel_traitsILi192ELi64ELi64ELi4ES3_EELb0ELb1ELb0ELb0ELb1ELb0ELb1ELb1EEEvNS_16Flash_fwd_paramsE:
        /* <DEDUP_REMOVED lines=52> */
[----:B-1----:R-:W-:-:S02]  /*0340*/  IADD3 R14, P0, PT, R5, R2, RZ ;  /* 0x00000002050e7210 */ /* 0x002fc40007f1e0ff */
        /* <DEDUP_REMOVED lines=9> */
[----:B--2---:R-:W-:Y:S02]  /*03e0*/  @P3 IMAD.IADD R200, R9, 0x1, -R12 ;  /* 0x0000000109c83824 */ /* 0x004fe400078e0a0c */
[----:B------:R-:W-:-:S03]  /*03f0*/  IMAD.MOV R9, RZ, RZ, -R201 ;  /* 0x000000ffff097224 */ /* 0x000fc600078e0ac9 */
[----:B---3--:R-:W-:Y:S01]  /*0400*/  ISETP.GT.AND P3, PT, R200, R81, PT ;  /* 0x00000051c800720c */ /* 0x008fe20003f64270 */
[----:B------:R-:W-:Y:S01]  /*0410*/  IMAD R9, R6, R9, UR10 ;  /* 0x0000000a06097e24 */ /* 0x000fe2000f8e0209 */
[----:B-1----:R-:W-:Y:S11]  /*0420*/  @!P0 BRA `(.L_x_6103) ;  /* 0x00000000000c8947 */ /* 0x002ff60003800000 */
[----:B------:R-:W2:Y:S02]  /*0430*/  @P4 LDG.E R2, desc[UR6][R14.64+0x4] ;  /* 0x000004060e024981 */ /* 0x000ea4000c1e1900 */
[----:B--2--5:R-:W-:-:S06]  /*0440*/  @P4 IADD3 R17, PT, PT, R2, -R7, RZ ;  /* 0x8000000702114210 */ /* 0x024fcc0007ffe0ff */
[----:B------:R1:W5:Y:S02]  /*0450*/  @!P4 LDG.E R17, desc[UR6][R14.64] ;  /* 0x000000060e11c981 */ /* 0x000364000c1e1900 */
.L_x_6103:
[----:B------:R-:W-:Y:S05]  /*0460*/  @!P3 EXIT ;  /* 0x000000000000b94d */ /* 0x000fea0003800000 */
[----:B------:R-:W1:Y:S01]  /*0470*/  LDC R8, c[0x0][0x374] ;  /* 0x0000dd00ff087b82 */ /* 0x000e620000000800 */
[--C-:B-----5:R-:W-:Y:S01]  /*0480*/  IMAD.IADD R88, R17, 0x1, -R0.reuse ;  /* 0x0000000111587824 */ /* 0x120fe200078e0a00 */
[----:B------:R-:W2:Y:S01]  /*0490*/  S2R R78, SR_TID.X ;  /* 0x00000000004e7919 */ /* 0x000ea20000002100 */
[----:B------:R-:W-:-:S05]  /*04a0*/  @P1 IMAD.IADD R76, R11, 0x1, -R0 ;  /* 0x000000010b4c1824 */ /* 0x000fca00078e0a00 */
[----:B------:R-:W3:Y:S08]  /*04b0*/  LDC R2, c[0x0][0x438] ;  /* 0x00010e00ff027b82 */ /* 0x000ef00000000800 */
[----:B------:R-:W4:Y:S01]  /*04c0*/  LDC R79, c[0x0][0x504] ;  /* 0x00014100ff4f7b82 */ /* 0x000f220000000800 */
[----:B-1----:R-:W-:-:S04]  /*04d0*/  IABS R14, R8 ;  /* 0x00000008000e7213 */ /* 0x002fc80000000000 */
[----:B------:R-:W1:Y:S01]  /*04e0*/  I2F.RP R10, R14 ;  /* 0x0000000e000a7306 */ /* 0x000e620000209400 */
[----:B---3--:R-:W-:-:S05]  /*04f0*/  VIADD R2, R2, 0x3f ;  /* 0x0000003f02027836 */ /* 0x008fca0000000000 */
[----:B------:R-:W-:Y:S01]  /*0500*/  SHF.R.S32.HI R19, RZ, 0x1f, R2 ;  /* 0x0000001fff137819 */ /* 0x000fe20000011402 */
[----:B----4-:R-:W-:-:S03]  /*0510*/  IMAD.IADD R79, R200, 0x1, R79 ;  /* 0x00000001c84f7824 */ /* 0x010fc600078e024f */
[----:B------:R-:W-:Y:S01]  /*0520*/  LEA.HI R19, R19, R2, RZ, 0x6 ;  /* 0x0000000213137211 */ /* 0x000fe200078f30ff */
[----:B------:R-:W-:Y:S01]  /*0530*/  IMAD.MOV.U32 R2, RZ, RZ, RZ ;  /* 0x000000ffff027224 */ /* 0x000fe200078e00ff */
[----:B-1----:R-:W1:Y:S02]  /*0540*/  MUFU.RCP R3, R10 ;  /* 0x0000000a00037308 */ /* 0x002e640000001000 */
[----:B------:R-:W-:-:S05]  /*0550*/  LEA.HI.SX32 R19, R19, R8, 0x1a ;  /* 0x0000000813137211 */ /* 0x000fca00078fd2ff */
[----:B------:R-:W-:-:S05]  /*0560*/  VIADD R19, R19, 0xffffffff ;  /* 0xffffffff13137836 */ /* 0x000fca0000000000 */
[----:B------:R-:W-:Y:S01]  /*0570*/  IABS R21, R19 ;  /* 0x0000001300157213 */ /* 0x000fe20000000000 */
        /* <DEDUP_REMOVED lines=17> */
[----:B------:R-:W4:Y:S01]  /*0690*/  LDC R3, c[0x0][0x508] ;  /* 0x00014200ff037b82 */ /* 0x000f220000000800 */
[----:B------:R-:W-:Y:S02]  /*06a0*/  ISETP.GE.U32.AND P4, PT, R21, R14, PT ;  /* 0x0000000e1500720c */ /* 0x000fe40003f86070 */
[----:B------:R-:W-:Y:S02]  /*06b0*/  LOP3.LUT R14, R19, R8, RZ, 0x3c, !PT ;  /* 0x00000008130e7212 */ /* 0x000fe400078e3cff */
[----:B---3--:R-:W-:Y:S02]  /*06c0*/  @!P1 SEL R19, R10, RZ, P0 ;  /* 0x000000ff0a139207 */ /* 0x008fe40000000000 */
[----:B------:R-:W-:-:S03]  /*06d0*/  ISETP.GE.AND P0, PT, R14, RZ, PT ;  /* 0x000000ff0e00720c */ /* 0x000fc60003f06270 */
[----:B------:R-:W-:Y:S01]  /*06e0*/  @!P1 IMAD.IADD R76, R88, 0x1, R19 ;  /* 0x00000001584c9824 */ /* 0x000fe200078e0213 */
[----:B------:R-:W-:-:S03]  /*06f0*/  ISETP.NE.AND P1, PT, R8, RZ, PT ;  /* 0x000000ff0800720c */ /* 0x000fc60003f25270 */
[----:B------:R-:W-:Y:S01]  /*0700*/  VIADD R10, R76, 0x3f ;  /* 0x0000003f4c0a7836 */ /* 0x000fe20000000000 */
[----:B------:R-:W-:Y:S01]  /*0710*/  IADD3 R11, PT, PT, -R79, R81, R76 ;  /* 0x000000514f0b7210 */ /* 0x000fe20007ffe14c */
[----:B------:R-:W-:-:S03]  /*0720*/  @P4 VIADD R15, R15, 0x1 ;  /* 0x000000010f0f4836 */ /* 0x000fc60000000000 */
[----:B------:R-:W-:Y:S01]  /*0730*/  IADD3 R14, PT, PT, R10, R81, -R200 ;  /* 0x000000510a0e7210 */ /* 0x000fe20007ffe8c8 */
[----:B------:R-:W-:Y:S01]  /*0740*/  @!P0 IMAD.MOV R15, RZ, RZ, -R15 ;  /* 0x000000ffff0f8224 */ /* 0x000fe200078e0a0f */
[----:B------:R-:W-:Y:S02]  /*0750*/  SHF.R.S32.HI R17, RZ, 0x1f, R10 ;  /* 0x0000001fff117819 */ /* 0x000fe4000001140a */
[----:B----4-:R-:W-:Y:S02]  /*0760*/  IADD3 R3, PT, PT, R14, 0x40, R3 ;  /* 0x000000400e037810 */ /* 0x010fe40007ffe003 */
[----:B------:R-:W-:Y:S02]  /*0770*/  @!P1 LOP3.LUT R15, RZ, R8, RZ, 0x33, !PT ;  /* 0x00000008ff0f9212 */ /* 0x000fe400078e33ff */
[----:B------:R-:W-:Y:S02]  /*0780*/  SHF.R.S32.HI R14, RZ, 0x1f, R11 ;  /* 0x0000001fff0e7819 */ /* 0x000fe4000001140b */
[----:B------:R-:W-:Y:S01]  /*0790*/  SHF.R.S32.HI R8, RZ, 0x1f, R3 ;  /* 0x0000001fff087819 */ /* 0x000fe20000011403 */
[----:B-1----:R-:W-:Y:S01]  /*07a0*/  IMAD R194, R15, R2, RZ ;  /* 0x000000020fc27224 */ /* 0x002fe200078e02ff */
[----:B------:R-:W-:-:S02]  /*07b0*/  LEA.HI R17, R17, R10, RZ, 0x6 ;  /* 0x0000000a11117211 */ /* 0x000fc400078f30ff */
[----:B------:R-:W-:Y:S02]  /*07c0*/  LEA.HI R14, R14, R11, RZ, 0x6 ;  /* 0x0000000b0e0e7211 */ /* 0x000fe400078f30ff */
[----:B------:R-:W-:Y:S02]  /*07d0*/  LEA.HI R8, R8, R3, RZ, 0x6 ;  /* 0x0000000308087211 */ /* 0x000fe400078f30ff */
[----:B------:R-:W-:Y:S02]  /*07e0*/  SHF.R.S32.HI R17, RZ, 0x6, R17 ;  /* 0x00000006ff117819 */ /* 0x000fe40000011411 */
[----:B------:R-:W-:Y:S02]  /*07f0*/  SHF.R.S32.HI R3, RZ, 0x6, R14 ;  /* 0x00000006ff037819 */ /* 0x000fe4000001140e */
[----:B------:R-:W-:Y:S02]  /*0800*/  SHF.R.S32.HI R8, RZ, 0x6, R8 ;  /* 0x00000006ff087819 */ /* 0x000fe40000011408 */
[----:B------:R-:W-:-:S02]  /*0810*/  VIADDMNMX R17, R194, R15, R17, PT ;  /* 0x0000000fc2117246 */ /* 0x000fc40003800111 */
[----:B------:R-:W-:Y:S02]  /*0820*/  VIMNMX R194, PT, PT, R194, R3, !PT ;  /* 0x00000003c2c27248 */ /* 0x000fe40007fe0100 */
[----:B------:R-:W-:-:S04]  /*0830*/  VIMNMX R135, PT, PT, R17, R8, PT ;  /* 0x0000000811877248 */ /* 0x000fc80003fe0100 */
        /* <DEDUP_REMOVED lines=9> */
[----:B------:R-:W-:-:S04]  /*08d0*/  VIADD R8, R0, 0x10 ;  /* 0x0000001000087836 */ /* 0x000fc80000000000 */
[----:B------:R-:W-:Y:S02]  /*08e0*/  IMAD R3, R0, 0xc0, R3 ;  /* 0x000000c000037824 */ /* 0x000fe400078e0203 */
[----:B-1----:R-:W-:-:S04]  /*08f0*/  IMAD R4, R2, R4, R201 ;  /* 0x0000000402047224 */ /* 0x002fc800078e02c9 */
[----:B------:R-:W-:Y:S02]  /*0900*/  IMAD R6, R4, R6, R9 ;  /* 0x0000000604067224 */ /* 0x000fe400078e0209 */
[----:B------:R-:W-:Y:S02]  /*0910*/  VIADD R4, R0, 0x8 ;  /* 0x0000000800047836 */ /* 0x000fe40000000000 */
[--C-:B------:R-:W-:Y:S02]  /*0920*/  IMAD R5, R6, R5, R81.reuse ;  /* 0x0000000506057224 */ /* 0x100fe400078e0251 */
[----:B------:R-:W-:Y:S02]  /*0930*/  IMAD.IADD R81, R200, 0x1, -R81 ;  /* 0x00000001c8517824 */ /* 0x000fe400078e0a51 */
[----:B--2---:R-:W-:Y:S01]  /*0940*/  IMAD R2, R5, UR4, RZ ;  /* 0x0000000405027c24 */ /* 0x004fe2000f8e02ff */
[----:B------:R-:W1:Y:S01]  /*0950*/  LDCU.64 UR4, c[0x0][0x428] ;  /* 0x00008500ff0477ac */ /* 0x000e620008000a00 */
[----:B------:R-:W-:Y:S01]  /*0960*/  VIADD R6, R0, 0x18 ;  /* 0x0000001800067836 */ /* 0x000fe20000000000 */
[----:B------:R-:W-:Y:S01]  /*0970*/  ISETP.GE.AND P1, PT, R4, R81, PT ;  /* 0x000000510400720c */ /* 0x000fe20003f26270 */
[----:B------:R-:W-:Y:S01]  /*0980*/  VIADD R4, R0, 0x20 ;  /* 0x0000002000047836 */ /* 0x000fe20000000000 */
[----:B------:R-:W-:-:S02]  /*0990*/  IADD3 R3, P0, PT, R2, R3, RZ ;  /* 0x0000000302037210 */ /* 0x000fc40007f1e0ff */
[-C--:B------:R-:W-:Y:S02]  /*09a0*/  ISETP.GE.AND P2, PT, R0, R81.reuse, PT ;  /* 0x000000510000720c */ /* 0x080fe40003f46270 */
[----:B------:R-:W-:Y:S02]  /*09b0*/  LEA.HI.X.SX32 R2, R2, RZ, 0x1, P0 ;  /* 0x000000ff02027211 */ /* 0x000fe400000f0eff */
[C---:B---3--:R-:W-:Y:S02]  /*09c0*/  LEA R10, P0, R3.reuse, UR8, 0x2 ;  /* 0x00000008030a7c11 */ /* 0x048fe4000f8010ff */
[----:B------:R-:W-:Y:S02]  /*09d0*/  ISETP.GE.AND P5, PT, R8, R81, PT ;  /* 0x000000510800720c */ /* 0x000fe40003fa6270 */
[----:B------:R-:W-:Y:S02]  /*09e0*/  LEA.HI.X R11, R3, UR9, R2, 0x2, P0 ;  /* 0x00000009030b7c11 */ /* 0x000fe400080f1402 */
[----:B------:R-:W-:-:S02]  /*09f0*/  IADD3 R2, P0, PT, R5, R0, RZ ;  /* 0x0000000005027210 */ /* 0x000fc40007f1e0ff */
[-C--:B------:R-:W-:Y:S01]  /*0a00*/  ISETP.GE.AND P4, PT, R6, R81.reuse, PT ;  /* 0x000000510600720c */ /* 0x080fe20003f86270 */
[----:B------:R-:W-:Y:S01]  /*0a10*/  VIADD R6, R0, 0x30 ;  /* 0x0000003000067836 */ /* 0x000fe20000000000 */
[----:B------:R-:W-:Y:S01]  /*0a20*/  LEA.HI.X.SX32 R5, R5, RZ, 0x1, P0 ;  /* 0x000000ff05057211 */ /* 0x000fe200000f0eff */
[----:B------:R-:W-:Y:S01]  /*0a30*/  @!P2 STG.E.128 desc[UR6][R10.64], RZ ;  /* 0x000000ff0a00a986 */ /* 0x000fe2000c101d06 */
[----:B-1----:R-:W-:Y:S02]  /*0a40*/  LEA R8, P0, R2, UR4, 0x2 ;  /* 0x0000000402087c11 */ /* 0x002fe4000f8010ff */
[----:B------:R-:W-:Y:S01]  /*0a50*/  ISETP.GE.AND P3, PT, R4, R81, PT ;  /* 0x000000510400720c */ /* 0x000fe20003f66270 */
[----:B------:R-:W-:Y:S01]  /*0a60*/  VIADD R4, R0, 0x28 ;  /* 0x0000002800047836 */ /* 0x000fe20000000000 */
[----:B------:R-:W-:Y:S01]  /*0a70*/  LEA.HI.X R9, R2, UR5, R5, 0x2, P0 ;  /* 0x0000000502097c11 */ /* 0x000fe200080f1405 */
[----:B------:R-:W-:Y:S01]  /*0a80*/  VIADD R2, R0, 0x38 ;  /* 0x0000003800027836 */ /* 0x000fe20000000000 */
[----:B------:R-:W-:Y:S01]  /*0a90*/  P2R R3, PR, RZ, 0x40 ;  /* 0x00000040ff037803 */ /* 0x000fe20000000000 */
[----:B------:R-:W-:Y:S01]  /*0aa0*/  @!P2 STG.E.128 desc[UR6][R10.64+0x100], RZ ;  /* 0x000100ff0a00a986 */ /* 0x000fe2000c101d06 */
[----:B------:R-:W-:-:S02]  /*0ab0*/  ISETP.NE.OR P6, PT, R78, RZ, P1 ;  /* 0x000000ff4e00720c */ /* 0x000fc40000fc5670 */
        /* <DEDUP_REMOVED lines=51> */
.L_x_6104:
        /* <DEDUP_REMOVED lines=9> */
.L_x_6105:
[----:B------:R-:W-:-:S04]  /*0e80*/  UISETP.NE.U32.AND UP0, UPT, UR12, URZ, UPT ;  /* 0x000000ff0c00728c */ /* 0x000fc8000bf05070 */
[----:B------:R-:W-:-:S09]  /*0e90*/  UISETP.NE.AND.EX UP0, UPT, UR13, URZ, UPT, UP0 ;  /* 0x000000ff0d00728c */ /* 0x000fd2000bf05300 */
        /* <DEDUP_REMOVED lines=37> */
[----:B------:R-:W-:-:S06]  /*10f0*/  IMAD.WIDE R10, R3, 0x4, R202 ;  /* 0x00000004030a7825 */ /* 0x000fcc00078e02ca */
[----:B------:R2:W2:Y:S01]  /*1100*/  LDG.E R10, desc[UR6][R10.64] ;  /* 0x000000060a0a7981 */ /* 0x0004a2000c1e1900 */
[----:B----4-:R-:W-:Y:S02]  /*1110*/  IABS R2, R8 ;  /* 0x0000000800027213 */ /* 0x010fe40000000000 */
[----:B------:R-:W-:Y:S02]  /*1120*/  IADD3 R3, PT, PT, -R3, RZ, RZ ;  /* 0x000000ff03037210 */ /* 0x000fe40007ffe1ff */
[----:B------:R-:W4:Y:S03]  /*1130*/  I2F.RP R7, R2 ;  /* 0x0000000200077306 */ /* 0x000f260000209400 */
[----:B------:R-:W-:Y:S02]  /*1140*/  IMAD R6, R5, R3, R6 ;  /* 0x0000000305067224 */ /* 0x000fe400078e0206 */
[----:B---3--:R-:W-:-:S03]  /*1150*/  IMAD.U32 R5, RZ, RZ, UR15 ;  /* 0x0000000fff057e24 */ /* 0x008fc6000f8e00ff */
        /* <DEDUP_REMOVED lines=11> */
[----:B--2---:R-:W-:Y:S01]  /*1210*/  IMAD R11, R2, R7, R4 ;  /* 0x00000007020b7224 */ /* 0x004fe200078e0204 */
        /* <DEDUP_REMOVED lines=9> */
[----:B------:R-:W-:Y:S02]  /*12b0*/  LOP3.LUT R8, RZ, R8, RZ, 0x33, !PT ;  /* 0x00000008ff087212 */ /* 0x000fe400078e33ff */
[----:B------:R-:W-:Y:S01]  /*12c0*/  SHF.R.S32.HI R7, RZ, 0x1f, R10 ;  /* 0x0000001fff077819 */ /* 0x000fe2000001140a */
[----:B------:R-:W-:-:S04]  /*12d0*/  IMAD.WIDE.U32 R18, R10, UR8, RZ ;  /* 0x000000080a127c25 */ /* 0x000fc8000f8e00ff */
[C---:B------:R-:W-:Y:S02]  /*12e0*/  IMAD R11, R7.reuse, UR8, RZ ;  /* 0x00000008070b7c24 */ /* 0x040fe4000f8e02ff */
[----:B-1----:R-:W-:Y:S02]  /*12f0*/  IMAD R7, R7, UR4, RZ ;  /* 0x0000000407077c24 */ /* 0x002fe4000f8e02ff */
[C---:B------:R-:W-:Y:S01]  /*1300*/  IMAD R16, R10.reuse, UR9, R11 ;  /* 0x000000090a107c24 */ /* 0x040fe2000f8e020b */
[----:B------:R-:W1:Y:S01]  /*1310*/  LDCU.128 UR8, c[0x0][0x3d0] ;  /* 0x00007a00ff0877ac */ /* 0x000e620008000c00 */
[C---:B------:R-:W-:Y:S01]  /*1320*/  IMAD R14, R10.reuse, UR5, R7 ;  /* 0x000000050a0e7c24 */ /* 0x040fe2000f8e0207 */
[----:B------:R-:W-:Y:S01]  /*1330*/  SHF.R.S32.HI R7, RZ, 0x1f, R6 ;  /* 0x0000001fff077819 */ /* 0x000fe20000011406 */
        /* <DEDUP_REMOVED lines=29> */
.L_x_6106:
        /* <DEDUP_REMOVED lines=15> */
.L_x_6108:
[----:B------:R-:W2:Y:S01]  /*1600*/  LDC.64 R4, c[0x0][0x3b8] ;  /* 0x0000ee00ff047b82 */ /* 0x000ea20000000a00 */
[----:B-1----:R-:W-:-:S05]  /*1610*/  IADD3 R2, PT, PT, R0, R7, RZ ;  /* 0x0000000700027210 */ /* 0x002fca0007ffe0ff */
[C---:B--2---:R-:W-:Y:S02]  /*1620*/  IMAD R19, R2.reuse, R5, RZ ;  /* 0x0000000502137224 */ /* 0x044fe400078e02ff */
[----:B------:R-:W-:-:S05]  /*1630*/  IMAD.WIDE.U32 R2, R2, R4, RZ ;  /* 0x0000000402027225 */ /* 0x000fca00078e00ff */
[----:B------:R-:W-:Y:S02]  /*1640*/  IADD3 R19, PT, PT, R3, R19, RZ ;  /* 0x0000001303137210 */ /* 0x000fe40007ffe0ff */
[----:B------:R-:W-:Y:S02]  /*1650*/  MOV R18, R2 ;  /* 0x0000000200127202 */ /* 0x000fe40000000f00 */
.L_x_6109:
        /* <DEDUP_REMOVED lines=14> */
.L_x_6110:
[----:B------:R-:W1:Y:S01]  /*1740*/  LDC.64 R2, c[0x0][0x3c0] ;  /* 0x0000f000ff027b82 */ /* 0x000e620000000a00 */
[----:B------:R-:W-:-:S05]  /*1750*/  IADD3 R0, PT, PT, R0, R7, RZ ;  /* 0x0000000700007210 */ /* 0x000fca0007ffe0ff */
[C---:B-1----:R-:W-:Y:S02]  /*1760*/  IMAD R21, R0.reuse, R3, RZ ;  /* 0x0000000300157224 */ /* 0x042fe400078e02ff */
[----:B-----5:R-:W-:-:S05]  /*1770*/  IMAD.WIDE.U32 R6, R0, R2, RZ ;  /* 0x0000000200067225 */ /* 0x020fca00078e00ff */
[----:B------:R-:W-:Y:S02]  /*1780*/  IADD3 R21, PT, PT, R7, R21, RZ ;  /* 0x0000001507157210 */ /* 0x000fe40007ffe0ff */
[----:B------:R-:W-:-:S07]  /*1790*/  MOV R20, R6 ;  /* 0x0000000600147202 */ /* 0x000fce0000000f00 */
.L_x_6111:
        /* <DEDUP_REMOVED lines=12> */
[----:B------:R-:W-:Y:S02]  /*1860*/  IMAD R15, R15, R4, RZ ;  /* 0x000000040f0f7224 */ /* 0x000fe400078e02ff */
[----:B------:R-:W-:-:S04]  /*1870*/  IMAD.WIDE.U32 R20, R14, R2, R20 ;  /* 0x000000020e147225 */ /* 0x000fc800078e0014 */
[C---:B------:R-:W-:Y:S02]  /*1880*/  IMAD R19, R14.reuse, R3, R16 ;  /* 0x000000030e137224 */ /* 0x040fe400078e0210 */
[----:B-1----:R-:W-:Y:S02]  /*1890*/  IMAD.MOV R0, RZ, RZ, -R11 ;  /* 0x000000ffff007224 */ /* 0x002fe400078e0a0b */
[----:B------:R-:W-:Y:S02]  /*18a0*/  IMAD R15, R14, R5, R15 ;  /* 0x000000050e0f7224 */ /* 0x000fe400078e020f */
[----:B------:R-:W-:Y:S01]  /*18b0*/  IMAD R7, R0, R6, RZ ;  /* 0x0000000600077224 */ /* 0x000fe200078e02ff */
        /* <DEDUP_REMOVED lines=27> */
[----:B------:R-:W-:-:S04]  /*1a70*/  IMAD.WIDE.U32 R22, R14, R6, R22 ;  /* 0x000000060e167225 */ /* 0x000fc800078e0016 */
[----:B------:R-:W-:Y:S01]  /*1a80*/  IMAD R7, R14, R7, R17 ;  /* 0x000000070e077224 */ /* 0x000fe200078e0211 */
[----:B------:R-:W-:Y:S01]  /*1a90*/  MOV R14, R20 ;  /* 0x00000014000e7202 */ /* 0x000fe20000000f00 */
[----:B------:R-:W-:Y:S01]  /*1aa0*/  IMAD.IADD R10, R21, 0x1, R11 ;  /* 0x00000001150a7824 */ /* 0x000fe200078e020b */
[----:B------:R-:W-:Y:S02]  /*1ab0*/  MOV R16, R22 ;  /* 0x0000001600107202 */ /* 0x000fe40000000f00 */
[----:B------:R-:W-:-:S07]  /*1ac0*/  IADD3 R11, PT, PT, R23, R7, RZ ;  /* 0x00000007170b7210 */ /* 0x000fce0007ffe0ff */
.L_x_6107:
[----:B------:R-:W-:Y:S01]  /*1ad0*/  IMAD.MOV.U32 R64, RZ, RZ, RZ ;  /* 0x000000ffff407224 */ /* 0x000fe200078e00ff */
[----:B------:R-:W1:Y:S01]  /*1ae0*/  LDC.64 R128, c[0x0][0x3b0] ;  /* 0x0000ec00ff807b82 */ /* 0x000e620000000a00 */
[----:B------:R-:W2:Y:S04]  /*1af0*/  LDCU.64 UR4, c[0x0][0x3c8] ;  /* 0x00007900ff0477ac */ /* 0x000ea80008000a00 */
[----:B------:R3:W5:Y:S01]  /*1b00*/  @P2 LDG.E R64, desc[UR6][R136.64] ;  /* 0x0000000688402981 */ /* 0x000762000c1e1900 */
[----:B------:R-:W-:Y:S01]  /*1b10*/  ISETP.NE.AND P2, PT, R12, -0x1, PT ;  /* 0xffffffff0c00780c */ /* 0x000fe20003f45270 */
[C---:B------:R-:W-:Y:S01]  /*1b20*/  IMAD.SHL.U32 R124, R78.reuse, 0x8, RZ ;  /* 0x000000084e7c7824 */ /* 0x040fe200078e00ff */
[----:B------:R-:W-:Y:S01]  /*1b30*/  SHF.R.S32.HI R15, RZ, 0x1f, R9 ;  /* 0x0000001fff0f7819 */ /* 0x000fe20000011409 */
[----:B------:R-:W4:Y:S01]  /*1b40*/  LDCU.64 UR8, c[0x0][0x388] ;  /* 0x00007100ff0877ac */ /* 0x000f220008000a00 */
[--C-:B------:R-:W-:Y:S01]  /*1b50*/  SHF.R.U32.HI R130, RZ, 0x3, R78.reuse ;  /* 0x00000003ff827819 */ /* 0x100fe2000001164e */
[----:B------:R-:W-:Y:S01]  /*1b60*/  IMAD.SHL.U32 R121, R78, 0x4, RZ ;  /* 0x000000044e797824 */ /* 0x000fe200078e00ff */
[----:B------:R-:W-:Y:S01]  /*1b70*/  LOP3.LUT R30, R124, 0x38, RZ, 0xc0, !PT ;  /* 0x000000387c1e7812 */ /* 0x000fe200078ec0ff */
[----:B------:R-:W-:Y:S01]  /*1b80*/  IMAD.MOV.U32 R131, RZ, RZ, RZ ;  /* 0x000000ffff837224 */ /* 0x000fe200078e00ff */
[----:B------:R-:W-:Y:S01]  /*1b90*/  SHF.L.U64.HI R82, R2, 0x4, R3 ;  /* 0x0000000402527819 */ /* 0x000fe20000010203 */
[----:B------:R-:W-:Y:S01]  /*1ba0*/  IMAD.SHL.U32 R85, R78, 0x40, RZ ;  /* 0x000000404e557824 */ /* 0x000fe200078e00ff */
[----:B------:R-:W-:Y:S01]  /*1bb0*/  IADD3 R16, P3, PT, R30, R16, RZ ;  /* 0x000000101e107210 */ /* 0x000fe20007f7e0ff */
[----:B------:R-:W-:Y:S01]  /*1bc0*/  IMAD.SHL.U32 R83, R2, 0x10, RZ ;  /* 0x0000001002537824 */ /* 0x000fe200078e00ff */
[----:B------:R-:W-:Y:S01]  /*1bd0*/  LOP3.LUT R121, R121, 0x1c, RZ, 0xc0, !PT ;  /* 0x0000001c79797812 */ /* 0x000fe200078ec0ff */
[----:B------:R-:W2:Y:S01]  /*1be0*/  @!P2 LDC.64 R6, c[0x0][0x398] ;  /* 0x0000e600ff06ab82 */ /* 0x000ea20000000a00 */
[----:B------:R-:W-:Y:S01]  /*1bf0*/  LOP3.LUT R85, R85, 0x1c0, RZ, 0xc0, !PT ;  /* 0x000001c055557812 */ /* 0x000fe200078ec0ff */
[----:B------:R-:W-:Y:S01]  /*1c00*/  IMAD.X R17, RZ, RZ, R11, P3 ;  /* 0x000000ffff117224 */ /* 0x000fe200018e060b */
[----:B------:R-:W-:Y:S01]  /*1c10*/  IADD3 R77, PT, PT, R135, -0x1, RZ ;  /* 0xffffffff874d7810 */ /* 0x000fe20007ffe0ff */
[----:B-1----:R-:W-:Y:S01]  /*1c20*/  @P2 IMAD.WIDE.U32 R18, R12, R128, RZ ;  /* 0x000000800c122225 */ /* 0x002fe200078e00ff */
[----:B------:R-:W-:-:S02]  /*1c30*/  SHF.R.U32.HI R80, RZ, 0x1, R78 ;  /* 0x00000001ff507819 */ /* 0x000fc4000001164e */
[----:B------:R-:W-:Y:S01]  /*1c40*/  LOP3.LUT R85, R85, 0x38, R124, 0xf8, !PT ;  /* 0x0000003855557812 */ /* 0x000fe200078ef87c */
[----:B------:R-:W-:Y:S01]  /*1c50*/  IMAD.SHL.U32 R133, R77, 0x40, RZ ;  /* 0x000000404d857824 */ /* 0x000fe200078e00ff */
[C---:B------:R-:W-:Y:S02]  /*1c60*/  SHF.L.U64.HI R66, R4.reuse, 0x4, R5 ;  /* 0x0000000404427819 */ /* 0x040fe40000010205 */
[----:B------:R-:W-:Y:S02]  /*1c70*/  SHF.L.U32 R67, R4, 0x4, RZ ;  /* 0x0000000404437819 */ /* 0x000fe400000006ff */
[----:B------:R-:W-:Y:S01]  /*1c80*/  LOP3.LUT R84, R85, 0x8, R80, 0x78, !PT ;  /* 0x0000000855547812 */ /* 0x000fe200078e7850 */
[----:B--2---:R-:W-:-:S04]  /*1c90*/  @!P2 IMAD.WIDE.U32 R20, R201, R6, RZ ;  /* 0x00000006c914a225 */ /* 0x004fc800078e00ff */
[----:B------:R-:W-:Y:S01]  /*1ca0*/  @!P2 IMAD.MOV.U32 R6, RZ, RZ, R20 ;  /* 0x000000ffff06a224 */ /* 0x000fe200078e0014 */
[----:B------:R-:W-:Y:S01]  /*1cb0*/  @P2 MOV R6, R18 ;  /* 0x0000001200062202 */ /* 0x000fe20000000f00 */
[----:B------:R-:W-:Y:S02]  /*1cc0*/  @!P2 IMAD R7, R201, R7, R21 ;  /* 0x00000007c907a224 */ /* 0x000fe400078e0215 */
[----:B------:R-:W-:Y:S01]  /*1cd0*/  @P2 IMAD R7, R12, R129, R19 ;  /* 0x000000810c072224 */ /* 0x000fe200078e0213 */
[----:B------:R-:W-:Y:S01]  /*1ce0*/  IADD3 R18, P2, PT, R30, R6, RZ ;  /* 0x000000061e127210 */ /* 0x000fe20007f5e0ff */
[----:B------:R-:W-:Y:S02]  /*1cf0*/  IMAD R6, R15, UR4, RZ ;  /* 0x000000040f067c24 */ /* 0x000fe4000f8e02ff */
[----:B------:R-:W-:-:S04]  /*1d00*/  IMAD.WIDE.U32 R12, R13, 0x40, R130 ;  /* 0x000000400d0c7825 */ /* 0x000fc800078e0082 */
[----:B------:R-:W-:Y:S01]  /*1d10*/  IMAD.X R19, RZ, RZ, R7, P2 ;  /* 0x000000ffff137224 */ /* 0x000fe200010e0607 */
[----:B------:R-:W-:Y:S01]  /*1d20*/  IADD3 R20, P2, PT, R30, R14, RZ ;  /* 0x0000000e1e147210 */ /* 0x000fe20007f5e0ff */
[C---:B------:R-:W-:Y:S02]  /*1d30*/  IMAD R7, R9.reuse, UR5, R6 ;  /* 0x0000000509077c24 */ /* 0x040fe4000f8e0206 */
[----:B------:R-:W1:Y:S01]  /*1d40*/  LDC R6, c[0x0][0x450] ;  /* 0x00011400ff067b82 */ /* 0x000e620000000800 */
[----:B------:R-:W-:Y:S01]  /*1d50*/  IADD3.X R21, PT, PT, RZ, R10, RZ, P2, !PT ;  /* 0x0000000aff157210 */ /* 0x000fe200017fe4ff */
[----:B------:R-:W-:Y:S01]  /*1d60*/  IMAD.WIDE.U32 R14, R9, UR4, R18 ;  /* 0x00000004090e7c25 */ /* 0x000fe2000f8e0012 */
[----:B------:R-:W2:Y:S03]  /*1d70*/  LDCU.64 UR4, c[0x0][0x390] ;  /* 0x00007200ff0477ac */ /* 0x000ea60008000a00 */
[----:B------:R-:W-:-:S04]  /*1d80*/  IMAD.WIDE.U32 R18, R130, R4, R16 ;  /* 0x0000000482127225 */ /* 0x000fc800078e0010 */
[----:B------:R-:W-:-:S04]  /*1d90*/  IMAD.WIDE.U32 R16, R130, R2, R20 ;  /* 0x0000000282107225 */ /* 0x000fc800078e0014 */
[C---:B------:R-:W-:Y:S01]  /*1da0*/  IMAD R89, R130.reuse, R3, R17 ;  /* 0x0000000382597224 */ /* 0x040fe200078e0211 */
[----:B------:R-:W-:Y:S01]  /*1db0*/  SHF.R.S32.HI R3, RZ, 0x1f, R88 ;  /* 0x0000001fff037819 */ /* 0x000fe20000011458 */
[----:B------:R-:W-:Y:S02]  /*1dc0*/  IMAD R93, R130, R5, R19 ;  /* 0x00000005825d7224 */ /* 0x000fe400078e0213 */
[----:B------:R-:W-:Y:S01]  /*1dd0*/  IMAD.SHL.U32 R92, R18, 0x2, RZ ;  /* 0x00000002125c7824 */ /* 0x000fe200078e00ff */
[----:B------:R-:W-:Y:S01]  /*1de0*/  LEA.HI R3, R3, R88, RZ, 0x6 ;  /* 0x0000005803037211 */ /* 0x000fe200078f30ff */
[----:B------:R-:W-:Y:S01]  /*1df0*/  IMAD.SHL.U32 R90, R16, 0x2, RZ ;  /* 0x00000002105a7824 */ /* 0x000fe200078e00ff */
[----:B------:R-:W-:Y:S01]  /*1e00*/  SHF.L.U64.HI R93, R18, 0x1, R93 ;  /* 0x00000001125d7819 */ /* 0x000fe2000001025d */
[-C--:B------:R-:W-:Y:S01]  /*1e10*/  IMAD R10, R13, R128.reuse, RZ ;  /* 0x000000800d0a7224 */ /* 0x080fe200078e02ff */
[----:B----4-:R-:W-:Y:S01]  /*1e20*/  IADD3 R92, P2, PT, R92, UR8, RZ ;  /* 0x000000085c5c7c10 */ /* 0x010fe2000ff5e0ff */
[----:B------:R-:W-:Y:S01]  /*1e30*/  IMAD.IADD R15, R15, 0x1, R7 ;  /* 0x000000010f0f7824 */ /* 0x000fe200078e0207 */
        /* <DEDUP_REMOVED lines=12> */
[----:B------:R-:W-:Y:S02]  /*1f00*/  ISETP.GT.AND P2, PT, R135, R86, PT ;  /* 0x000000568700720c */ /* 0x000fe40003f44270 */
        /* <DEDUP_REMOVED lines=17> */
[----:B------:R-:W-:Y:S01]  /*2020*/  SEL R8, R8, R0, !P1 ;  /* 0x0000000008087207 */ /* 0x000fe20004800000 */
[----:B------:R-:W3:Y:S01]  /*2030*/  LDCU.128 UR8, c[0x0][0x490] ;  /* 0x00009200ff0877ac */ /* 0x000ee20008000c00 */
[--C-:B------:R-:W-:Y:S01]  /*2040*/  SHF.R.S32.HI R29, RZ, 0x1f, R88.reuse ;  /* 0x0000001fff1d7819 */ /* 0x100fe20000011458 */
[----:B------:R-:W-:Y:S01]  /*2050*/  IMAD R64, R64, R123, RZ ;  /* 0x0000007b40407224 */ /* 0x000fe200078e02ff */
[C---:B------:R-:W-:Y:S01]  /*2060*/  SHF.L.U32 R119, R123.reuse, 0x4, RZ ;  /* 0x000000047b777819 */ /* 0x040fe200000006ff */
[----:B------:R-:W3:Y:S01]  /*2070*/  LDCU.64 UR4, c[0x0][0x488] ;  /* 0x00009100ff0477ac */ /* 0x000ee20008000a00 */
        /* <DEDUP_REMOVED lines=13> */
[----:B------:R-:W-:Y:S02]  /*2150*/  IMAD R7, R201, R3, R7 ;  /* 0x00000003c9077224 */ /* 0x000fe400078e0207 */
[----:B--2---:R-:W-:Y:S01]  /*2160*/  IMAD R3, R5, UR16, RZ ;  /* 0x0000001005037c24 */ /* 0x004fe2000f8e02ff */
[----:B----4-:R-:W-:Y:S01]  /*2170*/  SHF.L.U32 R109, R106, 0x4, RZ ;  /* 0x000000046a6d7819 */ /* 0x010fe200000006ff */
[----:B------:R-:W-:-:S04]  /*2180*/  IMAD.WIDE.U32 R6, R120, UR16, R6 ;  /* 0x0000001078067c25 */ /* 0x000fc8000f8e0006 */
[----:B------:R-:W-:Y:S01]  /*2190*/  IMAD R0, R120, UR17, R3 ;  /* 0x0000001178007c24 */ /* 0x000fe2000f8e0203 */
[----:B------:R-:W-:Y:S01]  /*21a0*/  SHF.R.S32.HI R3, RZ, 0x1f, R8 ;  /* 0x0000001fff037819 */ /* 0x000fe20000011408 */
[----:B------:R-:W-:Y:S02]  /*21b0*/  IMAD.MOV.U32 R12, RZ, RZ, R6 ;  /* 0x000000ffff0c7224 */ /* 0x000fe400078e0006 */
[----:B------:R-:W-:Y:S02]  /*21c0*/  IMAD.IADD R13, R7, 0x1, R0 ;  /* 0x00000001070d7824 */ /* 0x000fe400078e0200 */
[C---:B---3--:R-:W-:Y:S02]  /*21d0*/  IMAD R7, R3.reuse, UR12, RZ ;  /* 0x0000000c03077c24 */ /* 0x048fe4000f8e02ff */
[----:B------:R-:W-:Y:S02]  /*21e0*/  IMAD R3, R3, UR18, RZ ;  /* 0x0000001203037c24 */ /* 0x000fe4000f8e02ff */
[----:B------:R-:W-:-:S02]  /*21f0*/  IMAD R4, R8, UR13, R7 ;  /* 0x0000000d08047c24 */ /* 0x000fc4000f8e0207 */
[----:B------:R-:W-:Y:S01]  /*2200*/  IMAD.WIDE.U32 R6, R8, UR12, R12 ;  /* 0x0000000c08067c25 */ /* 0x000fe2000f8e000c */
[----:B------:R-:W1:Y:S03]  /*2210*/  LDCU.64 UR12, c[0x0][0x4e0] ;  /* 0x00009c00ff0c77ac */ /* 0x000e660008000a00 */
[----:B------:R-:W-:Y:S01]  /*2220*/  IMAD R0, R5, R106, RZ ;  /* 0x0000006a05007224 */ /* 0x000fe200078e02ff */
[----:B------:R-:W-:Y:S01]  /*2230*/  IADD3 R5, PT, PT, R7, R4, RZ ;  /* 0x0000000407057210 */ /* 0x000fe20007ffe0ff */
[----:B------:R-:W-:Y:S01]  /*2240*/  IMAD.WIDE.U32 R10, R201, UR10, R30 ;  /* 0x0000000ac90a7c25 */ /* 0x000fe2000f8e001e */
[----:B------:R-:W-:-:S03]  /*2250*/  MOV R4, R6 ;  /* 0x0000000600047202 */ /* 0x000fc60000000f00 */
[----:B------:R-:W-:Y:S01]  /*2260*/  IMAD.X R29, RZ, RZ, ~R29, P0 ;  /* 0x000000ffff1d7224 */ /* 0x000fe200000e0e1d */
[----:B------:R-:W-:Y:S01]  /*2270*/  IADD3 R96, P0, PT, R64, R121, RZ ;  /* 0x0000007940607210 */ /* 0x000fe20007f1e0ff */
[----:B------:R-:W-:Y:S01]  /*2280*/  IMAD R6, R8, UR19, R3 ;  /* 0x0000001308067c24 */ /* 0x000fe2000f8e0203 */
[----:B------:R-:W-:Y:S01]  /*2290*/  SHF.R.S32.HI R3, RZ, 0x1f, R64 ;  /* 0x0000001fff037819 */ /* 0x000fe20000011440 */
[----:B------:R-:W-:Y:S01]  /*22a0*/  IMAD R11, R201, UR11, R11 ;  /* 0x0000000bc90b7c24 */ /* 0x000fe2000f8e020b */
[----:B------:R-:W-:Y:S01]  /*22b0*/  IADD3 R64, P1, PT, R64, R122, RZ ;  /* 0x0000007a40407210 */ /* 0x000fe20007f3e0ff */
[----:B------:R-:W2:Y:S01]  /*22c0*/  LDCU.64 UR10, c[0x0][0x4d0] ;  /* 0x00009a00ff0a77ac */ /* 0x000ea20008000a00 */
[C---:B------:R-:W-:Y:S02]  /*22d0*/  IMAD R0, R120.reuse, R107, R0 ;  /* 0x0000006b78007224 */ /* 0x040fe400078e0200 */
[----:B------:R-:W-:Y:S01]  /*22e0*/  IMAD.WIDE.U32 R10, R120, R106, R10 ;  /* 0x0000006a780a7225 */ /* 0x000fe200078e000a */
[----:B------:R-:W-:-:S03]  /*22f0*/  UMOV UR19, URZ ;  /* 0x000000ff00137c82 */ /* 0x000fc60008000000 */
[C---:B------:R-:W-:Y:S01]  /*2300*/  IMAD.X R97, R3.reuse, 0x1, R108, P0 ;  /* 0x0000000103617824 */ /* 0x040fe200000e066c */
[----:B------:R-:W-:Y:S01]  /*2310*/  IADD3.X R3, PT, PT, R3, R110, RZ, P1, !PT ;  /* 0x0000006e03037210 */ /* 0x000fe20000ffe4ff */
[----:B------:R-:W-:Y:S02]  /*2320*/  IMAD.IADD R11, R11, 0x1, R0 ;  /* 0x000000010b0b7824 */ /* 0x000fe400078e0200 */
        /* <DEDUP_REMOVED lines=11> */
[----:B------:R-:W4:Y:S01]  /*23e0*/  LDCU.U8 UR17, c[0x0][0x533] ;  /* 0x0000a660ff1177ac */ /* 0x000f220008000000 */
[----:B--2---:R-:W-:Y:S01]  /*23f0*/  IADD3 R64, P0, PT, R64, UR10, RZ ;  /* 0x0000000a40407c10 */ /* 0x004fe2000ff1e0ff */
[----:B------:R-:W-:Y:S01]  /*2400*/  IMAD.IADD R7, R9, 0x1, R6 ;  /* 0x0000000109077824 */ /* 0x000fe200078e0206 */
[----:B------:R-:W-:Y:S01]  /*2410*/  LEA R94, P3, R4, UR8, 0x1 ;  /* 0x00000008045e7c11 */ /* 0x000fe2000f8608ff */
[-C--:B------:R-:W-:Y:S01]  /*2420*/  IMAD R29, R29, R106.reuse, RZ ;  /* 0x0000006a1d1d7224 */ /* 0x080fe200078e02ff */
[----:B------:R-:W-:Y:S01]  /*2430*/  IADD3.X R65, PT, PT, R0, UR11, RZ, P0, !PT ;  /* 0x0000000b00417c10 */ /* 0x000fe200087fe4ff */
[----:B------:R-:W-:Y:S01]  /*2440*/  IMAD.MOV.U32 R6, RZ, RZ, R8 ;  /* 0x000000ffff067224 */ /* 0x000fe200078e0008 */
[----:B------:R-:W-:Y:S01]  /*2450*/  IADD3 R0, P0, PT, RZ, -UR19, RZ ;  /* 0x80000013ff007c10 */ /* 0x000fe2000ff1e0ff */
[----:B------:R-:W-:Y:S01]  /*2460*/  IMAD.SHL.U32 R96, R96, 0x2, RZ ;  /* 0x0000000260607824 */ /* 0x000fe200078e00ff */
[----:B------:R-:W-:Y:S01]  /*2470*/  IADD3 R95, PT, PT, R5, R95, RZ ;  /* 0x0000005f055f7210 */ /* 0x000fe20007ffe0ff */
[----:B------:R-:W-:Y:S01]  /*2480*/  IMAD R29, R2, R107, R29 ;  /* 0x0000006b021d7224 */ /* 0x000fe200078e021d */
[C---:B------:R-:W-:Y:S01]  /*2490*/  SHF.L.U64.HI R107, R106.reuse, 0x4, R107 ;  /* 0x000000046a6b7819 */ /* 0x040fe2000001026b */
[----:B------:R-:W-:Y:S01]  /*24a0*/  IMAD.SHL.U32 R103, R106, 0x40, RZ ;  /* 0x000000406a677824 */ /* 0x000fe200078e00ff */
[----:B------:R-:W-:Y:S01]  /*24b0*/  IADD3 R98, P1, PT, R96, UR14, RZ ;  /* 0x0000000e60627c10 */ /* 0x000fe2000ff3e0ff */
[----:B------:R-:W-:Y:S01]  /*24c0*/  IMAD.WIDE.U32 R2, R2, R106, R6 ;  /* 0x0000006a02027225 */ /* 0x000fe200078e0006 */
[----:B------:R-:W-:-:S02]  /*24d0*/  SHF.R.S32.HI R106, RZ, 0x1f, R119 ;  /* 0x0000001fff6a7819 */ /* 0x000fc40000011477 */
[----:B------:R-:W-:Y:S01]  /*24e0*/  IADD3.X R99, PT, PT, R97, UR15, RZ, P1, !PT ;  /* 0x0000000f61637c10 */ /* 0x000fe20008ffe4ff */
[----:B------:R-:W-:Y:S01]  /*24f0*/  IMAD.X R103, RZ, RZ, ~R103, P0 ;  /* 0x000000ffff677224 */ /* 0x000fe200000e0e67 */
[----:B------:R-:W-:Y:S01]  /*2500*/  LEA R28, P2, R2, UR4, 0x1 ;  /* 0x00000004021c7c11 */ /* 0x000fe2000f8408ff */
[----:B------:R-:W-:Y:S01]  /*2510*/  IMAD.IADD R29, R3, 0x1, R29 ;  /* 0x00000001031d7824 */ /* 0x000fe200078e021d */
[----:B------:R-:W-:Y:S01]  /*2520*/  IADD3.X R3, PT, PT, RZ, ~UR18, RZ, P0, !PT ;  /* 0x80000012ff037c10 */ /* 0x000fe200087fe4ff */
[----:B------:R-:W-:Y:S01]  /*2530*/  IMAD.MOV.U32 R111, RZ, RZ, R135 ;  /* 0x000000ffff6f7224 */ /* 0x000fe200078e0087 */
[----:B------:R-:W-:Y:S01]  /*2540*/  IADD3 R96, P1, PT, R96, UR10, RZ ;  /* 0x0000000a60607c10 */ /* 0x000fe2000ff3e0ff */
[----:B------:R-:W2:Y:S01]  /*2550*/  LDCU.64 UR14, c[0x0][0x3c0] ;  /* 0x00007800ff0e77ac */ /* 0x000ea20008000a00 */
[C---:B------:R-:W-:Y:S02]  /*2560*/  SHF.R.S64 R105, R0.reuse, 0x1f, R103 ;  /* 0x0000001f00697819 */ /* 0x040fe40000001067 */
[----:B---3--:R-:W-:Y:S01]  /*2570*/  MOV R27, UR16 ;  /* 0x00000010001b7c02 */ /* 0x008fe20008000f00 */
[----:B----4-:R-:W-:Y:S01]  /*2580*/  UISETP.NE.AND UP0, UPT, UR17, URZ, UPT ;  /* 0x000000ff1100728c */ /* 0x010fe2000bf05270 */
[----:B------:R-:W-:-:S02]  /*2590*/  SHF.R.S64 R101, R0, 0x1f, R3 ;  /* 0x0000001f00657819 */ /* 0x000fc40000001003 */
[----:B------:R-:W-:Y:S02]  /*25a0*/  SHF.R.S32.HI R100, RZ, 0x1f, R3 ;  /* 0x0000001fff647819 */ /* 0x000fe40000011403 */
[----:B------:R-:W-:Y:S02]  /*25b0*/  SHF.R.S32.HI R103, RZ, 0x1f, R103 ;  /* 0x0000001fff677819 */ /* 0x000fe40000011467 */
[----:B------:R-:W-:Y:S02]  /*25c0*/  LEA.HI.X R95, R4, UR9, R95, 0x1, P3 ;  /* 0x00000009045f7c11 */ /* 0x000fe400098f0c5f */
[----:B------:R-:W-:Y:S01]  /*25d0*/  LEA.HI.X R29, R2, UR5, R29, 0x1, P2 ;  /* 0x00000005021d7c11 */ /* 0x000fe200090f0c1d */
[----:B------:R-:W3:Y:S01]  /*25e0*/  LDCU.64 UR4, c[0x0][0x3b8] ;  /* 0x00007700ff0477ac */ /* 0x000ee20008000a00 */
[----:B------:R-:W-:Y:S01]  /*25f0*/  IADD3.X R97, PT, PT, R97, UR11, RZ, P1, !PT ;  /* 0x0000000b61617c10 */ /* 0x000fe20008ffe4ff */
[----:B-1----:R-:W4:Y:S06]  /*2600*/  LDCU.128 UR8, c[0x0][0x3a0] ;  /* 0x00007400ff0877ac */ /* 0x002f2c0008000c00 */
.L_x_6134:
        /* <DEDUP_REMOVED lines=15> */
[----:B------:R-:W5:Y:S01]  /*2700*/  @P0 LDG.E.128 R12, desc[UR6][R94.64] ;  /* 0x000000065e0c0981 */ /* 0x000f62000c1e1d00 */
[----:B------:R-:W-:Y:S01]  /*2710*/  @P0 IMAD.MOV.U32 R91, RZ, RZ, R89 ;  /* 0x000000ffff5b0224 */ /* 0x000fe200078e0059 */
[----:B------:R-:W1:Y:S04]  /*2720*/  @P6 LDC.64 R2, c[0x0][0x4b0] ;  /* 0x00012c00ff026b82 */ /* 0x000e680000000a00 */
[----:B-----5:R-:W-:Y:S01]  /*2730*/  @P0 STG.E.128 desc[UR6][R90.64], R12 ;  /* 0x0000000c5a000986 */ /* 0x020fe2000c101d06 */
[C---:B-1----:R-:W-:Y:S03]  /*2740*/  @P6 LEA R36, P1, R2.reuse, R94, 0x5 ;  /* 0x0000005e02246211 */ /* 0x042fe600078228ff */
[----:B------:R-:W5:Y:S01]  /*2750*/  @P0 LDG.E.128 R8, desc[UR6][R94.64+0x80] ;  /* 0x000080065e080981 */ /* 0x000f62000c1e1d00 */
        /* <DEDUP_REMOVED lines=12> */
[----:B-----5:R1:W-:Y:S04]  /*2820*/  @P0 STG.E.128 desc[UR6][R90.64+0x80], R8 ;  /* 0x000080085a000986 */ /* 0x0203e8000c101d06 */
[----:B------:R-:W5:Y:S04]  /*2830*/  @P0 LDG.E.128 R4, desc[UR6][R94.64+0x100] ;  /* 0x000100065e040981 */ /* 0x000f68000c1e1d00 */
[----:B-----5:R5:W-:Y:S04]  /*2840*/  @P0 STG.E.128 desc[UR6][R90.64+0x100], R4 ;  /* 0x000100045a000986 */ /* 0x020be8000c101d06 */
[----:B------:R-:W2:Y:S04]  /*2850*/  @P6 LDG.E.128 R16, desc[UR6][R36.64] ;  /* 0x0000000624106981 */ /* 0x000ea8000c1e1d00 */
[----:B--2---:R-:W-:Y:S04]  /*2860*/  @P6 STG.E.128 desc[UR6][R34.64], R16 ;  /* 0x0000001022006986 */ /* 0x004fe8000c101d06 */
[----:B-1----:R-:W2:Y:S04]  /*2870*/  @P6 LDG.E.128 R8, desc[UR6][R36.64+0x80] ;  /* 0x0000800624086981 */ /* 0x002ea8000c1e1d00 */
[----:B--2---:R-:W-:Y:S04]  /*2880*/  @P6 STG.E.128 desc[UR6][R34.64+0x80], R8 ;  /* 0x0000800822006986 */ /* 0x004fe8000c101d06 */
[----:B------:R-:W2:Y:S04]  /*2890*/  @P6 LDG.E.128 R12, desc[UR6][R36.64+0x100] ;  /* 0x00010006240c6981 */ /* 0x000ea8000c1e1d00 */
[----:B--2---:R1:W-:Y:S04]  /*28a0*/  @P6 STG.E.128 desc[UR6][R34.64+0x100], R12 ;  /* 0x0001000c22006986 */ /* 0x0043e8000c101d06 */
[----:B-----5:R-:W2:Y:S01]  /*28b0*/  @P5 LDG.E.128 R4, desc[UR6][R22.64] ;  /* 0x0000000616045981 */ /* 0x020ea2000c1e1d00 */
        /* <DEDUP_REMOVED lines=64> */
.L_x_6114:
        /* <DEDUP_REMOVED lines=145> */
.L_x_6118:
[----:B---34-:R-:W-:Y:S05]  /*35d0*/  BSYNC.RECONVERGENT B0 ;  /* 0x0000000000007941 */ /* 0x018fea0003800200 */
.L_x_6117:
        /* <DEDUP_REMOVED lines=141> */
.L_x_6120:
[----:B------:R-:W-:Y:S05]  /*3eb0*/  BSYNC.RECONVERGENT B0 ;  /* 0x0000000000007941 */ /* 0x000fea0003800200 */
.L_x_6119:
        /* <DEDUP_REMOVED lines=147> */
.L_x_6122:
[----:B------:R-:W-:Y:S05]  /*47f0*/  BSYNC.RECONVERGENT B0 ;  /* 0x0000000000007941 */ /* 0x000fea0003800200 */
.L_x_6121:
        /* <DEDUP_REMOVED lines=150> */
.L_x_6124:
[----:B------:R-:W-:Y:S05]  /*5160*/  BSYNC.RECONVERGENT B0 ;  /* 0x0000000000007941 */ /* 0x000fea0003800200 */
.L_x_6123:
[----:B------:R-:W2:Y:S01]  /*5170*/  LDC R27, c[0x0][0x450] ;  /* 0x00011400ff1b7b82 */ /* 0x000ea20000000800 */
[----:B-1----:R-:W-:Y:S05]  /*5180*/  IMAD.U32 R3, R52, -0x20, RZ ;  /* 0xffffffe034037824 */ /* 0x002fea00078e00ff */
[C---:B------:R-:W-:Y:S02]  /*5190*/  LEA R32, P1, R3.reuse, R32, 0x1 ;  /* 0x0000002003207211 */ /* 0x040fe400078208ff */
[C---:B------:R-:W-:Y:S02]  /*51a0*/  LEA R64, P0, R3.reuse, R64, 0x1 ;  /* 0x0000004003407211 */ /* 0x040fe400078008ff */
[C---:B------:R-:W-:Y:S02]  /*51b0*/  LEA.HI.X.SX32 R33, R3.reuse, R33, 0x1, P1 ;  /* 0x0000002103217211 */ /* 0x040fe400008f0eff */
[----:B------:R-:W-:Y:S01]  /*51c0*/  LEA.HI.X.SX32 R65, R3, R65, 0x1, P0 ;  /* 0x0000004103417211 */ /* 0x000fe200000f0eff */
[----:B------:R-:W-:Y:S05]  /*51d0*/  BRA `(.L_x_6115) ;  /* 0x00000040006c7947 */ /* 0x000fea0003800000 */
.L_x_6116:
        /* <DEDUP_REMOVED lines=39> */
[----:B------:R-:W-:Y:S01]  /*5450*/  @!P0 LOP3.LUT R51, R140, 0xffff0000, RZ, 0xc0, !PT ;  /* 0xffff00008c338812 */ /* 0x000fe200078ec0ff */
[----:B------:R-:W-:Y:S01]  /*5460*/  @!P0 IMAD.U32 R38, R143, 0x10000, RZ ;  /* 0x000100008f268824 */ /* 0x000fe200078e00ff */
[C---:B------:R-:W-:Y:S01]  /*5470*/  @!P0 SHF.L.U32 R49, R141.reuse, 0x10, RZ ;  /* 0x000000108d318819 */ /* 0x040fe200000006ff */
[----:B------:R-:W-:Y:S01]  /*5480*/  @!P1 FADD.FTZ R42, -R42, -RZ ;  /* 0x800000ff2a2a9221 */ /* 0x000fe20000010100 */
[----:B------:R-:W-:Y:S01]  /*5490*/  @!P0 LOP3.LUT R48, R141, 0xffff0000, RZ, 0xc0, !PT ;  /* 0xffff00008d308812 */ /* 0x000fe200078ec0ff */
[----:B------:R-:W-:Y:S01]  /*54a0*/  @!P0 IMAD.U32 R50, R140, 0x10000, RZ ;  /* 0x000100008c328824 */ /* 0x000fe200078e00ff */
        /* <DEDUP_REMOVED lines=49> */
[C---:B------:R-:W-:Y:S01]  /*57c0*/  @!P1 IMAD.SHL.U32 R127, R134.reuse, 0x2, RZ ;  /* 0x00000002867f9824 */ /* 0x040fe200078e00ff */
        /* <DEDUP_REMOVED lines=83> */
[C---:B------:R-:W-:Y:S01]  /*5d00*/  @!P0 SHF.L.U64.HI R134, R138.reuse, 0x1, R139 ;  /* 0x000000018a868819 */ /* 0x040fe2000001028b */
[----:B------:R-:W-:Y:S01]  /*5d10*/  @!P1 IMAD.MOV.U32 R62, RZ, RZ, R140 ;  /* 0x000000ffff3e9224 */ /* 0x000fe200078e008c */
[----:B------:R-:W-:Y:S02]  /*5d20*/  @!P0 SHF.L.U32 R139, R138, 0x1, RZ ;  /* 0x000000018a8b8819 */ /* 0x000fe400000006ff */
[----:B------:R-:W-:Y:S02]  /*5d30*/  @!P1 MOV R63, R141 ;  /* 0x0000008d003f9202 */ /* 0x000fe40000000f00 */
[----:B------:R-:W-:Y:S02]  /*5d40*/  @!P0 IADD3 R142, P1, PT, R139, R96, RZ ;  /* 0x000000608b8e8210 */ /* 0x000fe40007f3e0ff */
[----:B------:R-:W-:Y:S01]  /*5d50*/  @!P0 SEL R37, R35, R34, !P2 ;  /* 0x0000002223258207 */ /* 0x000fe20005000000 */
[----:B------:R2:W-:Y:S02]  /*5d60*/  STG.E.128 desc[UR6][R92.64+0x80], R60 ;  /* 0x0000803c5c007986 */ /* 0x0005e4000c101d06 */
[C---:B------:R-:W-:Y:S01]  /*5d70*/  @!P0 IMAD.X R143, R134.reuse, 0x1, R97, P1 ;  /* 0x00000001868f8824 */ /* 0x040fe200008e0661 */
[----:B------:R-:W-:Y:S01]  /*5d80*/  @!P0 IADD3 R52, P1, PT, R139, R98, RZ ;  /* 0x000000628b348210 */ /* 0x000fe20007f3e0ff */
[----:B------:R-:W-:Y:S03]  /*5d90*/  @!P0 IMAD.WIDE R38, R37, 0x2, R28 ;  /* 0x0000000225268825 */ /* 0x000fe600078e021c */
[----:B------:R-:W-:Y:S01]  /*5da0*/  @!P0 IADD3.X R53, PT, PT, R134, R99, RZ, P1, !PT ;  /* 0x0000006386358210 */ /* 0x000fe20000ffe4ff */
[----:B------:R-:W3:Y:S01]  /*5db0*/  @!P0 LDG.E.128 R140, desc[UR6][R142.64] ;  /* 0x000000068e8c8981 */ /* 0x000ee2000c1e1d00 */
[----:B------:R-:W-:Y:S07]  /*5dc0*/  ISETP.GE.U32.OR P1, PT, R25, R35, P0 ;  /* 0x000000231900720c */ /* 0x000fee0000726470 */
[----:B------:R4:W5:Y:S08]  /*5dd0*/  @!P0 LDG.E.128 R40, desc[UR6][R38.64+0x100] ;  /* 0x0001000626288981 */ /* 0x000970000c1e1d00 */
[----:B------:R-:W2:Y:S08]  /*5de0*/  @!P0 LDG.E.128 R72, desc[UR6][R52.64] ;  /* 0x0000000634488981 */ /* 0x000eb0000c1e1d00 */
[----:B------:R-:W2:Y:S01]  /*5df0*/  LDG.E.128 R68, desc[UR6][R28.64+0x100] ;  /* 0x000100061c447981 */ /* 0x000ea2000c1e1d00 */
[C---:B---3--:R-:W-:Y:S01]  /*5e00*/  @!P0 LOP3.LUT R51, R140.reuse, 0xffff0000, RZ, 0xc0, !PT ;  /* 0xffff00008c338812 */ /* 0x048fe200078ec0ff */
[----:B------:R-:W-:Y:S01]  /*5e10*/  @!P0 IMAD.U32 R50, R140, 0x10000, RZ ;  /* 0x000100008c328824 */ /* 0x000fe200078e00ff */
[C---:B------:R-:W-:Y:S02]  /*5e20*/  @!P0 SHF.L.U32 R49, R141.reuse, 0x10, RZ ;  /* 0x000000108d318819 */ /* 0x040fe400000006ff */
[----:B------:R-:W-:Y:S01]  /*5e30*/  @!P0 LOP3.LUT R48, R141, 0xffff0000, RZ, 0xc0, !PT ;  /* 0xffff00008d308812 */ /* 0x000fe200078ec0ff */
[----:B------:R-:W-:Y:S01]  /*5e40*/  @!P1 FADD.FTZ R50, -R50, -RZ ;  /* 0x800000ff32329221 */ /* 0x000fe20000010100 */
[----:B----4-:R-:W-:Y:S01]  /*5e50*/  @!P0 SHF.L.U32 R38, R143, 0x10, RZ ;  /* 0x000000108f268819 */ /* 0x010fe200000006ff */
        /* <DEDUP_REMOVED lines=16> */
[----:B------:R-:W-:Y:S01]  /*5f60*/  @!P0 FMUL.FTZ R19, R44, R49 ;  /* 0x000000312c138220 */ /* 0x000fe20000410000 */
[----:B------:R-:W-:Y:S01]  /*5f70*/  @!P0 LOP3.LUT R54, R72, 0xffff0000, RZ, 0xc0, !PT ;  /* 0xffff000048368812 */ /* 0x000fe200078ec0ff */
[C---:B------:R-:W-:Y:S01]  /*5f80*/  @!P0 IMAD.U32 R52, R68.reuse, 0x10000, RZ ;  /* 0x0001000044348824 */ /* 0x040fe200078e00ff */
[----:B------:R-:W-:Y:S01]  /*5f90*/  @!P0 LOP3.LUT R55, R68, 0xffff0000, RZ, 0xc0, !PT ;  /* 0xffff000044378812 */ /* 0x000fe200078ec0ff */
[----:B------:R-:W-:Y:S01]  /*5fa0*/  @!P1 FADD.FTZ R48, -R48, -RZ ;  /* 0x800000ff30309221 */ /* 0x000fe20000010100 */
[----:B------:R-:W-:Y:S01]  /*5fb0*/  @!P0 SHF.L.U32 R57, R73, 0x10, RZ ;  /* 0x0000001049398819 */ /* 0x000fe200000006ff */
[----:B------:R-:W-:Y:S01]  /*5fc0*/  @!P0 FFMA.FTZ R17, R52, R53, R17 ;  /* 0x0000003534118223 */ /* 0x000fe20000010011 */
[----:B------:R-:W-:Y:S01]  /*5fd0*/  @!P0 SHF.L.U32 R56, R69, 0x10, RZ ;  /* 0x0000001045388819 */ /* 0x000fe200000006ff */
[----:B------:R-:W-:Y:S01]  /*5fe0*/  @!P1 FADD.FTZ R42, -R42, -RZ ;  /* 0x800000ff2a2a9221 */ /* 0x000fe20000010100 */
        /* <DEDUP_REMOVED lines=8> */
[----:B------:R-:W-:Y:S01]  /*6070*/  @!P0 SHF.L.U32 R61, R75, 0x10, RZ ;  /* 0x000000104b3d8819 */ /* 0x000fe200000006ff */
[----:B------:R-:W-:Y:S01]  /*6080*/  @!P1 FADD.FTZ R36, -R36, -RZ ;  /* 0x800000ff24249221 */ /* 0x000fe20000010100 */
[----:B------:R-:W-:Y:S01]  /*6090*/  @!P0 SHF.L.U32 R54, R71, 0x10, RZ ;  /* 0x0000001047368819 */ /* 0x000fe200000006ff */
[----:B------:R-:W-:Y:S01]  /*60a0*/  @!P0 IMAD.U32 R52, R70, 0x10000, RZ ;  /* 0x0001000046348824 */ /* 0x000fe200078e00ff */
[----:B------:R-:W-:Y:S01]  /*60b0*/  @!P0 LOP3.LUT R62, R75, 0xffff0000, RZ, 0xc0, !PT ;  /* 0xffff00004b3e8812 */ /* 0x000fe200078ec0ff */
[----:B------:R-:W-:Y:S01]  /*60c0*/  @!P0 FMUL.FTZ R21, R41, R42 ;  /* 0x0000002a29158220 */ /* 0x000fe20000410000 */
[----:B------:R-:W-:Y:S01]  /*60d0*/  @!P0 F2FP.BF16.F32.PACK_AB R127, R18, R17 ;  /* 0x00000011127f823e */ /* 0x000fe200000010ff */
        /* <DEDUP_REMOVED lines=19> */
.L_x_6126:
[----:B---34-:R-:W-:Y:S05]  /*6210*/  BSYNC.RECONVERGENT B0 ;  /* 0x0000000000007941 */ /* 0x018fea0003800200 */
.L_x_6125:
        /* <DEDUP_REMOVED lines=258> */
.L_x_6128:
[----:B------:R-:W-:Y:S05]  /*7240*/  BSYNC.RECONVERGENT B0 ;  /* 0x0000000000007941 */ /* 0x000fea0003800200 */
.L_x_6127:
        /* <DEDUP_REMOVED lines=261> */
.L_x_6130:
[----:B------:R-:W-:Y:S05]  /*82a0*/  BSYNC.RECONVERGENT B0 ;  /* 0x0000000000007941 */ /* 0x000fea0003800200 */
.L_x_6129:
        /* <DEDUP_REMOVED lines=263> */
.L_x_6132:
[----:B------:R-:W-:Y:S05]  /*9320*/  BSYNC.RECONVERGENT B0 ;  /* 0x0000000000007941 */ /* 0x000fea0003800200 */
.L_x_6131:
[----:B------:R-:W2:Y:S01]  /*9330*/  LDC R27, c[0x0][0x450] ;  /* 0x00011400ff1b7b82 */ /* 0x000ea20000000800 */
[----:B-1----:R-:W-:Y:S05]  /*9340*/  IMAD.U32 R91, R91, -0x20, RZ ;  /* 0xffffffe05b5b7824 */ /* 0x002fea00078e00ff */
[C---:B------:R-:W-:Y:S02]  /*9350*/  LEA R98, P1, R91.reuse, R98, 0x1 ;  /* 0x000000625b627211 */ /* 0x040fe400078208ff */
[C---:B------:R-:W-:Y:S02]  /*9360*/  LEA R96, P0, R91.reuse, R96, 0x1 ;  /* 0x000000605b607211 */ /* 0x040fe400078008ff */
[C---:B------:R-:W-:Y:S02]  /*9370*/  LEA.HI.X.SX32 R99, R91.reuse, R99, 0x1, P1 ;  /* 0x000000635b637211 */ /* 0x040fe400008f0eff */
[----:B------:R-:W-:Y:S09]  /*9380*/  LEA.HI.X.SX32 R97, R91, R97, 0x1, P0 ;  /* 0x000000615b617211 */ /* 0x000ff200000f0eff */
.L_x_6115:
[----:B------:R-:W-:Y:S05]  /*9390*/  BSYNC.RECONVERGENT B1 ;  /* 0x0000000000017941 */ /* 0x000fea0003800200 */
.L_x_6113:
        /* <DEDUP_REMOVED lines=90> */
.L_x_6133:
[----:B------:R-:W-:Y:S02]  /*9940*/  IADD3 R94, P1, PT, R94, R101, RZ ;  /* 0x000000655e5e7210 */ /* 0x000fe40007f3e0ff */
[----:B------:R-:W-:Y:S03]  /*9950*/  IADD3 R28, P0, PT, R28, R105, RZ ;  /* 0x000000691c1c7210 */ /* 0x000fe60007f1e0ff */
[----:B------:R-:W-:Y:S02]  /*9960*/  IMAD.X R95, R95, 0x1, R100, P1 ;  /* 0x000000015f5f7824 */ /* 0x000fe400008e0664 */
[----:B------:R-:W-:Y:S01]  /*9970*/  IMAD.X R29, R29, 0x1, R103, P0 ;  /* 0x000000011d1d7824 */ /* 0x000fe200000e0667 */
[----:B------:R-:W-:Y:S07]  /*9980*/  @P3 BRA `(.L_x_6134) ;  /* 0xffffff8c00203947 */ /* 0x000fee000383ffff */
.L_x_6112:
        /* <DEDUP_REMOVED lines=47> */
.L_x_6138:
[----:B------:R-:W-:Y:S05]  /*9c80*/  BSYNC.RECONVERGENT B0 ;  /* 0x0000000000007941 */ /* 0x000fea0003800200 */
.L_x_6137:
        /* <DEDUP_REMOVED lines=11> */
.L_x_6136:
        /* <DEDUP_REMOVED lines=54> */
[----:B------:R-:W-:Y:S01]  /*a0a0*/  LOP3.LUT R19, R22, 0xffff0000, RZ, 0xc0, !PT ;  /* 0xffff000016137812 */ /* 0x000fe200078ec0ff */
[C---:B------:R-:W-:Y:S01]  /*a0b0*/  FMUL.FTZ R22, R27.reuse, R20 ;  /* 0x000000141b167220 */ /* 0x040fe20000410000 */
[C---:B------:R-:W-:Y:S01]  /*a0c0*/  FFMA.FTZ R23, R24.reuse, R28, -R23 ;  /* 0x0000001c18177223 */ /* 0x040fe20000010817 */
[----:B------:R-:W-:Y:S01]  /*a0d0*/  FFMA.FTZ R36, R24, R25, R36 ;  /* 0x0000001918247223 */ /* 0x000fe20000010024 */
[-C--:B------:R-:W-:Y:S01]  /*a0e0*/  FMUL.FTZ R24, R27, R26.reuse ;  /* 0x0000001a1b187220 */ /* 0x080fe20000410000 */
[----:B------:R-:W-:Y:S01]  /*a0f0*/  SHF.L.U32 R5, R5, 0x10, RZ ;  /* 0x0000001005057819 */ /* 0x000fe200000006ff */
[----:B------:R-:W-:Y:S01]  /*a100*/  FFMA.FTZ R22, R33, R26, -R22 ;  /* 0x0000001a21167223 */ /* 0x000fe20000010816 */
[----:B------:R-:W-:Y:S01]  /*a110*/  SHF.L.U32 R7, R7, 0x10, RZ ;  /* 0x0000001007077819 */ /* 0x000fe200000006ff */
        /* <DEDUP_REMOVED lines=13> */
.L_x_6144:
[----:B------:R-:W-:Y:S05]  /*a1f0*/  BSYNC.RECONVERGENT B0 ;  /* 0x0000000000007941 */ /* 0x000fea0003800200 */
.L_x_6143:
[----:B-----5:R2:W-:Y:S01]  /*a200*/  STS.128 [R0], R20 ;  /* 0x0000001400007388 */ /* 0x0205e20000000c00 */
[----:B------:R-:W-:Y:S01]  /*a210*/  LOP3.LUT R4, R30, 0x40, RZ, 0xfc, !PT ;  /* 0x000000401e047812 */ /* 0x000fe200078efcff */
[----:B------:R-:W-:Y:S03]  /*a220*/  BSSY.RECONVERGENT B0, `(.L_x_6145) ;  /* 0x000002a000007945 */ /* 0x000fe60003800200 */
[----:B------:R-:W-:-:S13]  /*a230*/  ISETP.GE.AND P0, PT, R4, R29, PT ;  /* 0x0000001d0400720c */ /* 0x000fda0003f06270 */
[----:B------:R-:W-:Y:S05]  /*a240*/  @P0 BRA `(.L_x_6146) ;  /* 0x00000000009c0947 */ /* 0x000fea0003800000 */
[----:B------:R-:W3:Y:S04]  /*a250*/  LDG.E.64 R4, desc[UR6][R48.64+0x40] ;  /* 0x0000400630047981 */ /* 0x000ee8000c1e1b00 */
        /* <DEDUP_REMOVED lines=24> */
[----:B------:R-:W-:-:S02]  /*a3e0*/  FMUL.FTZ R22, R14, R5 ;  /* 0x000000050e167220 */ /* 0x000fc40000410000 */
        /* <DEDUP_REMOVED lines=8> */
[----:B------:R-:W-:Y:S02]  /*a470*/  F2FP.BF16.F32.PACK_AB R27, R28, R27 ;  /* 0x0000001b1c1b723e */ /* 0x000fe400000010ff */
[----:B------:R-:W-:-:S02]  /*a480*/  F2FP.BF16.F32.PACK_AB R13, R13, R12 ;  /* 0x0000000c0d0d723e */ /* 0x000fc400000010ff */
[----:B------:R-:W-:Y:S02]  /*a490*/  F2FP.BF16.F32.PACK_AB R12, R4, R15 ;  /* 0x0000000f040c723e */ /* 0x000fe400000010ff */
[----:B------:R-:W-:Y:S02]  /*a4a0*/  F2FP.BF16.F32.PACK_AB R14, R5, R22 ;  /* 0x00000016050e723e */ /* 0x000fe400000010ff */
[----:B------:R-:W-:Y:S02]  /*a4b0*/  MOV R15, R27 ;  /* 0x0000001b000f7202 */ /* 0x000fe40000000f00 */
.L_x_6146:
[----:B------:R-:W-:Y:S05]  /*a4c0*/  BSYNC.RECONVERGENT B0 ;  /* 0x0000000000007941 */ /* 0x000fea0003800200 */
.L_x_6145:
        /* <DEDUP_REMOVED lines=44> */
.L_x_6148:
[----:B------:R-:W-:Y:S05]  /*a790*/  BSYNC.RECONVERGENT B0 ;  /* 0x0000000000007941 */ /* 0x000fea0003800200 */
.L_x_6147:
[----:B------:R4:W-:Y:S02]  /*a7a0*/  STS.128 [R0+0x4000], R8 ;  /* 0x0040000800007388 */ /* 0x0009e40000000c00 */
.L_x_6142:
[----:B------:R-:W-:Y:S05]  /*a7b0*/  BSYNC.RECONVERGENT B1 ;  /* 0x0000000000017941 */ /* 0x000fea0003800200 */
.L_x_6141:
        /* <DEDUP_REMOVED lines=21> */
[----:B------:R-:W-:-:S03]  /*a910*/  IADD3.X R43, PT, PT, R4, UR9, RZ, P0, !PT ;  /* 0x00000009042b7c10 */ /* 0x000fc600087fe4ff */
        /* <DEDUP_REMOVED lines=8> */
[----:B------:R-:W-:Y:S02]  /*a9a0*/  SHF.L.U32 R32, R22, 0x10, RZ ;  /* 0x0000001016207819 */ /* 0x000fe400000006ff */
[----:B--2---:R-:W-:Y:S02]  /*a9b0*/  LOP3.LUT R28, R6, 0xffff0000, RZ, 0xc0, !PT ;  /* 0xffff0000061c7812 */ /* 0x004fe400078ec0ff */
[----:B---3--:R-:W-:-:S03]  /*a9c0*/  LOP3.LUT R25, R4, 0xffff0000, RZ, 0xc0, !PT ;  /* 0xffff000004197812 */ /* 0x008fc600078ec0ff */
[----:B------:R-:W-:Y:S01]  /*a9d0*/  FMUL.FTZ R36, R19, R28 ;  /* 0x0000001c13247220 */ /* 0x000fe20000410000 */
[----:B------:R-:W-:Y:S02]  /*a9e0*/  LOP3.LUT R20, R5, 0xffff0000, RZ, 0xc0, !PT ;  /* 0xffff000005147812 */ /* 0x000fe400078ec0ff */
[----:B------:R-:W-:Y:S01]  /*a9f0*/  LOP3.LUT R26, R7, 0xffff0000, RZ, 0xc0, !PT ;  /* 0xffff0000071a7812 */ /* 0x000fe200078ec0ff */
[-C--:B------:R-:W-:Y:S01]  /*aa00*/  FMUL.FTZ R23, R19, R25.reuse ;  /* 0x0000001913177220 */ /* 0x080fe20000410000 */
[----:B------:R-:W-:Y:S01]  /*aa10*/  LOP3.LUT R19, R22, 0xffff0000, RZ, 0xc0, !PT ;  /* 0xffff000016137812 */ /* 0x000fe200078ec0ff */
[C---:B------:R-:W-:Y:S01]  /*aa20*/  FMUL.FTZ R22, R27.reuse, R20 ;  /* 0x000000141b167220 */ /* 0x040fe20000410000 */
[C---:B------:R-:W-:Y:S01]  /*aa30*/  FFMA.FTZ R36, R24.reuse, R25, R36 ;  /* 0x0000001918247223 */ /* 0x040fe20000010024 */
[----:B------:R-:W-:Y:S01]  /*aa40*/  FFMA.FTZ R23, R24, R28, -R23 ;  /* 0x0000001c18177223 */ /* 0x000fe20000010817 */
[----:B------:R-:W-:Y:S01]  /*aa50*/  FMUL.FTZ R24, R27, R26 ;  /* 0x0000001a1b187220 */ /* 0x000fe20000410000 */
[----:B------:R-:W-:Y:S01]  /*aa60*/  SHF.L.U32 R6, R6, 0x10, RZ ;  /* 0x0000001006067819 */ /* 0x000fe200000006ff */
        /* <DEDUP_REMOVED lines=17> */
.L_x_6152:
[----:B------:R-:W-:Y:S05]  /*ab80*/  BSYNC.RECONVERGENT B0 ;  /* 0x0000000000007941 */ /* 0x000fea0003800200 */
.L_x_6151:
[----:B-----5:R2:W-:Y:S01]  /*ab90*/  STS.128 [R0+0x800], R20 ;  /* 0x0008001400007388 */ /* 0x0205e20000000c00 */
[----:B---3--:R-:W-:Y:S01]  /*aba0*/  LOP3.LUT R4, R30, 0x40, RZ, 0xfc, !PT ;  /* 0x000000401e047812 */ /* 0x008fe200078efcff */
[----:B------:R-:W-:Y:S03]  /*abb0*/  BSSY.RECONVERGENT B0, `(.L_x_6153) ;  /* 0x0000034000007945 */ /* 0x000fe60003800200 */
[----:B------:R-:W-:-:S13]  /*abc0*/  ISETP.GE.AND P0, PT, R4, R29, PT ;  /* 0x0000001d0400720c */ /* 0x000fda0003f06270 */
[----:B------:R-:W-:Y:S05]  /*abd0*/  @P0 BRA `(.L_x_6154) ;  /* 0x0000000000c40947 */ /* 0x000fea0003800000 */
[----:B------:R-:W3:Y:S01]  /*abe0*/  LDCU.64 UR10, c[0x0][0x4c8] ;  /* 0x00009900ff0a77ac */ /* 0x000ee20008000a00 */
[C---:B------:R-:W-:Y:S01]  /*abf0*/  IADD3 R6, P0, PT, R39.reuse, R16, RZ ;  /* 0x0000001027067210 */ /* 0x040fe20007f1e0ff */
[----:B------:R-:W4:Y:S03]  /*ac00*/  LDCU.64 UR8, c[0x0][0x4d0] ;  /* 0x00009a00ff0877ac */ /* 0x000f260008000a00 */
[----:B------:R-:W-:Y:S01]  /*ac10*/  LEA.HI.X.SX32 R5, R39, R18, 0x1, P0 ;  /* 0x0000001227057211 */ /* 0x000fe200000f0eff */
[----:B------:R-:W-:-:S03]  /*ac20*/  IMAD.SHL.U32 R4, R6, 0x2, RZ ;  /* 0x0000000206047824 */ /* 0x000fc600078e00ff */
[----:B------:R-:W-:Y:S02]  /*ac30*/  SHF.L.U64.HI R5, R6, 0x1, R5 ;  /* 0x0000000106057819 */ /* 0x000fe40000010205 */
[C---:B---3--:R-:W-:Y:S02]  /*ac40*/  IADD3 R6, P1, PT, R4.reuse, UR10, RZ ;  /* 0x0000000a04067c10 */ /* 0x048fe4000ff3e0ff */
[----:B----4-:R-:W-:Y:S02]  /*ac50*/  IADD3 R4, P0, PT, R4, UR8, RZ ;  /* 0x0000000804047c10 */ /* 0x010fe4000ff1e0ff */
[C---:B------:R-:W-:Y:S02]  /*ac60*/  IADD3.X R7, PT, PT, R5.reuse, UR11, RZ, P1, !PT ;  /* 0x0000000b05077c10 */ /* 0x040fe40008ffe4ff */
[----:B------:R-:W-:-:S04]  /*ac70*/  IADD3.X R5, PT, PT, R5, UR9, RZ, P0, !PT ;  /* 0x0000000905057c10 */ /* 0x000fc800087fe4ff */
[----:B------:R-:W3:Y:S04]  /*ac80*/  LDG.E.64 R6, desc[UR6][R6.64+0x40] ;  /* 0x0000400606067981 */ /* 0x000ee8000c1e1b00 */
[----:B------:R-:W4:Y:S01]  /*ac90*/  LDG.E.64 R4, desc[UR6][R4.64+0x40] ;  /* 0x0000400604047981 */ /* 0x000f22000c1e1b00 */
[C---:B------:R-:W-:Y:S01]  /*aca0*/  IMAD.U32 R19, R13.reuse, 0x10000, RZ ;  /* 0x000100000d137824 */ /* 0x040fe200078e00ff */
[----:B------:R-:W-:Y:S01]  /*acb0*/  LOP3.LUT R13, R13, 0xffff0000, RZ, 0xc0, !PT ;  /* 0xffff00000d0d7812 */ /* 0x000fe200078ec0ff */
[----:B------:R-:W-:Y:S01]  /*acc0*/  IMAD.U32 R28, R15, 0x10000, RZ ;  /* 0x000100000f1c7824 */ /* 0x000fe200078e00ff */
[C---:B--2---:R-:W-:Y:S02]  /*acd0*/  SHF.L.U32 R20, R12.reuse, 0x10, RZ ;  /* 0x000000100c147819 */ /* 0x044fe400000006ff */
[----:B------:R-:W-:-:S02]  /*ace0*/  LOP3.LUT R25, R12, 0xffff0000, RZ, 0xc0, !PT ;  /* 0xffff00000c197812 */ /* 0x000fc400078ec0ff */
[----:B------:R-:W-:Y:S02]  /*acf0*/  LOP3.LUT R26, R15, 0xffff0000, RZ, 0xc0, !PT ;  /* 0xffff00000f1a7812 */ /* 0x000fe400078ec0ff */
[C---:B------:R-:W-:Y:S02]  /*ad00*/  SHF.L.U32 R23, R14.reuse, 0x10, RZ ;  /* 0x000000100e177819 */ /* 0x040fe400000006ff */
[----:B------:R-:W-:Y:S02]  /*ad10*/  LOP3.LUT R14, R14, 0xffff0000, RZ, 0xc0, !PT ;  /* 0xffff00000e0e7812 */ /* 0x000fe400078ec0ff */
[----:B---3--:R-:W-:Y:S02]  /*ad20*/  LOP3.LUT R24, R6, 0xffff0000, RZ, 0xc0, !PT ;  /* 0xffff000006187812 */ /* 0x008fe400078ec0ff */
[----:B----4-:R-:W-:Y:S02]  /*ad30*/  LOP3.LUT R22, R4, 0xffff0000, RZ, 0xc0, !PT ;  /* 0xffff000004167812 */ /* 0x010fe400078ec0ff */
[----:B------:R-:W-:-:S02]  /*ad40*/  LOP3.LUT R15, R5, 0xffff0000, RZ, 0xc0, !PT ;  /* 0xffff0000050f7812 */ /* 0x000fc400078ec0ff */
[----:B------:R-:W-:Y:S01]  /*ad50*/  LOP3.LUT R21, R7, 0xffff0000, RZ, 0xc0, !PT ;  /* 0xffff000007157812 */ /* 0x000fe200078ec0ff */
[C---:B------:R-:W-:Y:S01]  /*ad60*/  FMUL.FTZ R12, R13.reuse, R22 ;  /* 0x000000160d0c7220 */ /* 0x040fe20000410000 */
[-C--:B------:R-:W-:Y:S01]  /*ad70*/  FMUL.FTZ R13, R13, R24.reuse ;  /* 0x000000180d0d7220 */ /* 0x080fe20000410000 */
[C---:B------:R-:W-:Y:S02]  /*ad80*/  FMUL.FTZ R27, R26.reuse, R15 ;  /* 0x0000000f1a1b7220 */ /* 0x040fe40000410000 */
        /* <DEDUP_REMOVED lines=22> */
.L_x_6154:
[----:B------:R-:W-:Y:S05]  /*aef0*/  BSYNC.RECONVERGENT B0 ;  /* 0x0000000000007941 */ /* 0x000fea0003800200 */
.L_x_6153:
        /* <DEDUP_REMOVED lines=9> */
[----:B------:R-:W-:-:S03]  /*af90*/  IMAD.SHL.U32 R5, R4, 0x2, RZ ;  /* 0x0000000204057824 */ /* 0x000fc600078e00ff */
[----:B------:R-:W-:Y:S02]  /*afa0*/  SHF.L.U64.HI R39, R4, 0x1, R39 ;  /* 0x0000000104277819 */ /* 0x000fe40000010227 */
[C---:B----4-:R-:W-:Y:S02]  /*afb0*/  IADD3 R4, P0, PT, R5.reuse, UR8, RZ ;  /* 0x0000000805047c10 */ /* 0x050fe4000ff1e0ff */
[----:B-----5:R-:W-:Y:S02]  /*afc0*/  IADD3 R6, P1, PT, R5, UR10, RZ ;  /* 0x0000000a05067c10 */ /* 0x020fe4000ff3e0ff */
[C---:B------:R-:W-:Y:S02]  /*afd0*/  IADD3.X R5, PT, PT, R39.reuse, UR9, RZ, P0, !PT ;  /* 0x0000000927057c10 */ /* 0x040fe400087fe4ff */
[----:B------:R-:W-:-:S04]  /*afe0*/  IADD3.X R7, PT, PT, R39, UR11, RZ, P1, !PT ;  /* 0x0000000b27077c10 */ /* 0x000fc80008ffe4ff */
[----:B------:R-:W4:Y:S04]  /*aff0*/  LDG.E.64 R4, desc[UR6][R4.64+0x80] ;  /* 0x0000800604047981 */ /* 0x000f28000c1e1b00 */
[----:B------:R-:W5:Y:S01]  /*b000*/  LDG.E.64 R6, desc[UR6][R6.64+0x80] ;  /* 0x0000800606067981 */ /* 0x000f62000c1e1b00 */
[C---:B---3--:R-:W-:Y:S01]  /*b010*/  IMAD.U32 R12, R9.reuse, 0x10000, RZ ;  /* 0x00010000090c7824 */ /* 0x048fe200078e00ff */
[----:B------:R-:W-:Y:S01]  /*b020*/  LOP3.LUT R9, R9, 0xffff0000, RZ, 0xc0, !PT ;  /* 0xffff000009097812 */ /* 0x000fe200078ec0ff */
[----:B--2---:R-:W-:Y:S01]  /*b030*/  IMAD.U32 R21, R11, 0x10000, RZ ;  /* 0x000100000b157824 */ /* 0x004fe200078e00ff */
[C---:B------:R-:W-:Y:S02]  /*b040*/  SHF.L.U32 R13, R8.reuse, 0x10, RZ ;  /* 0x00000010080d7819 */ /* 0x040fe400000006ff */
[----:B------:R-:W-:-:S02]  /*b050*/  LOP3.LUT R23, R8, 0xffff0000, RZ, 0xc0, !PT ;  /* 0xffff000008177812 */ /* 0x000fc400078ec0ff */
        /* <DEDUP_REMOVED lines=19> */
[----:B------:R-:W-:-:S02]  /*b190*/  FMUL.FTZ R24, R24, R7 ;  /* 0x0000000718187220 */ /* 0x000fc40000410000 */
[----:B------:R-:W-:Y:S01]  /*b1a0*/  FFMA.FTZ R21, R21, R8, R14 ;  /* 0x0000000815157223 */ /* 0x000fe2000001000e */
[C---:B------:R-:W-:Y:S01]  /*b1b0*/  FMUL.FTZ R8, R23.reuse, R4 ;  /* 0x0000000417087220 */ /* 0x040fe20000410000 */
[-C--:B------:R-:W-:Y:S01]  /*b1c0*/  FMUL.FTZ R23, R23, R6.reuse ;  /* 0x0000000617177220 */ /* 0x080fe20000410000 */
[C---:B------:R-:W-:Y:S01]  /*b1d0*/  FFMA.FTZ R9, R22.reuse, R7, -R9 ;  /* 0x0000000716097223 */ /* 0x040fe20000010809 */
[----:B------:R-:W-:Y:S01]  /*b1e0*/  FFMA.FTZ R24, R22, R5, R24 ;  /* 0x0000000516187223 */ /* 0x000fe20000010018 */
[C---:B------:R-:W-:Y:S01]  /*b1f0*/  FFMA.FTZ R8, R13.reuse, R6, -R8 ;  /* 0x000000060d087223 */ /* 0x040fe20000010808 */
[----:B------:R-:W-:Y:S01]  /*b200*/  FFMA.FTZ R23, R13, R4, R23 ;  /* 0x000000040d177223 */ /* 0x000fe20000010017 */
[----:B------:R-:W-:Y:S02]  /*b210*/  F2FP.BF16.F32.PACK_AB R12, R12, R11 ;  /* 0x0000000b0c0c723e */ /* 0x000fe400000010ff */
[----:B------:R-:W-:Y:S02]  /*b220*/  F2FP.BF16.F32.PACK_AB R11, R21, R10 ;  /* 0x0000000a150b723e */ /* 0x000fe400000010ff */
[----:B------:R-:W-:Y:S01]  /*b230*/  F2FP.BF16.F32.PACK_AB R10, R24, R9 ;  /* 0x00000009180a723e */ /* 0x000fe200000010ff */
[----:B------:R-:W-:Y:S01]  /*b240*/  IMAD.MOV.U32 R9, RZ, RZ, R12 ;  /* 0x000000ffff097224 */ /* 0x000fe200078e000c */
[----:B------:R-:W-:-:S02]  /*b250*/  F2FP.BF16.F32.PACK_AB R8, R23, R8 ;  /* 0x000000081708723e */ /* 0x000fc400000010ff */
.L_x_6156:
[----:B------:R-:W-:Y:S05]  /*b260*/  BSYNC.RECONVERGENT B0 ;  /* 0x0000000000007941 */ /* 0x000fea0003800200 */
.L_x_6155:
[----:B------:R4:W-:Y:S02]  /*b270*/  STS.128 [R0+0x4800], R8 ;  /* 0x0048000800007388 */ /* 0x0009e40000000c00 */
.L_x_6150:
[----:B------:R-:W-:Y:S05]  /*b280*/  BSYNC.RECONVERGENT B1 ;  /* 0x0000000000017941 */ /* 0x000fea0003800200 */
.L_x_6149:
        /* <DEDUP_REMOVED lines=10> */
[----:B------:R-:W-:Y:S01]  /*b330*/  BSSY.RECONVERGENT B0, `(.L_x_6159) ;  /* 0x0000034000007945 */ /* 0x000fe20003800200 */
[----:B------:R-:W-:-:S11]  /*b340*/  IMAD.SHL.U32 R19, R123, 0x20, RZ ;  /* 0x000000207b137824 */ /* 0x000fd600078e00ff */
        /* <DEDUP_REMOVED lines=12> */
[----:B------:R3:W4:Y:S01]  /*b410*/  LDG.E.64 R6, desc[UR6][R36.64] ;  /* 0x0000000624067981 */ /* 0x000722000c1e1b00 */
[C---:B-----5:R-:W-:Y:S01]  /*b420*/  IMAD.U32 R24, R21.reuse, 0x10000, RZ ;  /* 0x0001000015187824 */ /* 0x060fe200078e00ff */
[----:B------:R-:W-:Y:S01]  /*b430*/  LOP3.LUT R21, R21, 0xffff0000, RZ, 0xc0, !PT ;  /* 0xffff000015157812 */ /* 0x000fe200078ec0ff */
[----:B------:R-:W-:Y:S01]  /*b440*/  IMAD.U32 R33, R23, 0x10000, RZ ;  /* 0x0001000017217824 */ /* 0x000fe200078e00ff */
[C---:B------:R-:W-:Y:S02]  /*b450*/  SHF.L.U32 R25, R20.reuse, 0x10, RZ ;  /* 0x0000001014197819 */ /* 0x040fe400000006ff */
[----:B------:R-:W-:-:S02]  /*b460*/  LOP3.LUT R35, R20, 0xffff0000, RZ, 0xc0, !PT ;  /* 0xffff000014237812 */ /* 0x000fc400078ec0ff */
[----:B------:R-:W-:Y:S02]  /*b470*/  LOP3.LUT R32, R23, 0xffff0000, RZ, 0xc0, !PT ;  /* 0xffff000017207812 */ /* 0x000fe400078ec0ff */
[C---:B------:R-:W-:Y:S02]  /*b480*/  SHF.L.U32 R34, R22.reuse, 0x10, RZ ;  /* 0x0000001016227819 */ /* 0x040fe400000006ff */
[----:B---3--:R-:W-:Y:S02]  /*b490*/  LOP3.LUT R36, R22, 0xffff0000, RZ, 0xc0, !PT ;  /* 0xffff000016247812 */ /* 0x008fe400078ec0ff */
        /* <DEDUP_REMOVED lines=11> */
[-C--:B------:R-:W-:Y:S01]  /*b550*/  FMUL.FTZ R32, R32, R27.reuse ;  /* 0x0000001b20207220 */ /* 0x080fe20000410000 */
        /* <DEDUP_REMOVED lines=17> */
.L_x_6160:
[----:B------:R-:W-:Y:S05]  /*b670*/  BSYNC.RECONVERGENT B0 ;  /* 0x0000000000007941 */ /* 0x000fea0003800200 */
.L_x_6159:
        /* <DEDUP_REMOVED lines=17> */
[C---:B--2---:R-:W-:Y:S01]  /*b790*/  IMAD.U32 R20, R13.reuse, 0x10000, RZ ;  /* 0x000100000d147824 */ /* 0x044fe200078e00ff */
[----:B------:R-:W-:Y:S01]  /*b7a0*/  LOP3.LUT R13, R13, 0xffff0000, RZ, 0xc0, !PT ;  /* 0xffff00000d0d7812 */ /* 0x000fe200078ec0ff */
[----:B------:R-:W-:Y:S01]  /*b7b0*/  IMAD.U32 R26, R15, 0x10000, RZ ;  /* 0x000100000f1a7824 */ /* 0x000fe200078e00ff */
[C---:B------:R-:W-:Y:S02]  /*b7c0*/  SHF.L.U32 R21, R12.reuse, 0x10, RZ ;  /* 0x000000100c157819 */ /* 0x040fe400000006ff */
        /* <DEDUP_REMOVED lines=9> */
[----:B------:R-:W-:Y:S01]  /*b860*/  FMUL.FTZ R13, R13, R24 ;  /* 0x000000180d0d7220 */ /* 0x000fe20000410000 */
[----:B------:R-:W-:Y:S01]  /*b870*/  SHF.L.U32 R6, R6, 0x10, RZ ;  /* 0x0000001006067819 */ /* 0x000fe200000006ff */
[----:B------:R-:W-:Y:S01]  /*b880*/  IMAD.U32 R4, R4, 0x10000, RZ ;  /* 0x0001000004047824 */ /* 0x000fe200078e00ff */
[----:B------:R-:W-:Y:S01]  /*b890*/  SHF.L.U32 R7, R7, 0x10, RZ ;  /* 0x0000001007077819 */ /* 0x000fe200000006ff */
[----:B------:R-:W-:Y:S02]  /*b8a0*/  IMAD.U32 R5, R5, 0x10000, RZ ;  /* 0x0001000005057824 */ /* 0x000fe400078e00ff */
[C---:B------:R-:W-:Y:S01]  /*b8b0*/  FMUL.FTZ R33, R25.reuse, R12 ;  /* 0x0000000c19217220 */ /* 0x040fe20000410000 */
[C---:B------:R-:W-:Y:S01]  /*b8c0*/  FFMA.FTZ R15, R20.reuse, R24, -R15 ;  /* 0x00000018140f7223 */ /* 0x040fe2000001080f */
[----:B------:R-:W-:Y:S01]  /*b8d0*/  FFMA.FTZ R20, R20, R22, R13 ;  /* 0x0000001614147223 */ /* 0x000fe2000001000d */
[----:B------:R-:W-:Y:S01]  /*b8e0*/  FMUL.FTZ R25, R25, R23 ;  /* 0x0000001719197220 */ /* 0x000fe20000410000 */
        /* <DEDUP_REMOVED lines=15> */
.L_x_6162:
[----:B------:R-:W-:Y:S05]  /*b9e0*/  BSYNC.RECONVERGENT B0 ;  /* 0x0000000000007941 */ /* 0x000fea0003800200 */
.L_x_6161:
        /* <DEDUP_REMOVED lines=54> */
.L_x_6164:
[----:B------:R-:W-:Y:S05]  /*bd50*/  BSYNC.RECONVERGENT B0 ;  /* 0x0000000000007941 */ /* 0x000fea0003800200 */
.L_x_6163:
[----:B------:R4:W-:Y:S02]  /*bd60*/  STS.128 [R0+0x5000], R8 ;  /* 0x0050000800007388 */ /* 0x0009e40000000c00 */
.L_x_6158:
[----:B------:R-:W-:Y:S05]  /*bd70*/  BSYNC.RECONVERGENT B1 ;  /* 0x0000000000017941 */ /* 0x000fea0003800200 */
.L_x_6157:
        /* <DEDUP_REMOVED lines=23> */
[----:B------:R-:W-:-:S03]  /*bef0*/  IADD3.X R33, PT, PT, R2, UR11, RZ, P1, !PT ;  /* 0x0000000b02217c10 */ /* 0x000fc60008ffe4ff */
[----:B------:R-:W2:Y:S04]  /*bf00*/  LDG.E.64 R2, desc[UR6][R34.64] ;  /* 0x0000000622027981 */ /* 0x000ea8000c1e1b00 */
[----:B------:R-:W3:Y:S01]  /*bf10*/  LDG.E.64 R4, desc[UR6][R32.64] ;  /* 0x0000000620047981 */ /* 0x000ee2000c1e1b00 */
        /* <DEDUP_REMOVED lines=8> */
[C---:B--2---:R-:W-:Y:S01]  /*bfa0*/  LOP3.LUT R21, R2.reuse, 0xffff0000, RZ, 0xc0, !PT ;  /* 0xffff000002157812 */ /* 0x044fe200078ec0ff */
        /* <DEDUP_REMOVED lines=11> */
[----:B------:R-:W-:Y:S01]  /*c060*/  FFMA.FTZ R33, R26, R23, -R33 ;  /* 0x000000171a217223 */ /* 0x000fe20000010821 */
[----:B------:R-:W-:Y:S01]  /*c070*/  FFMA.FTZ R7, R7, R21, R6 ;  /* 0x0000001507077223 */ /* 0x000fe20000010006 */
[----:B------:R-:W-:Y:S01]  /*c080*/  FMUL.FTZ R21, R24, R23 ;  /* 0x0000001718157220 */ /* 0x000fe20000410000 */
[----:B------:R-:W-:Y:S01]  /*c090*/  FMUL.FTZ R24, R22, R3 ;  /* 0x0000000316187220 */ /* 0x000fe20000410000 */
[----:B------:R-:W-:Y:S01]  /*c0a0*/  FMUL.FTZ R6, R28, R2 ;  /* 0x000000021c067220 */ /* 0x000fe20000410000 */
[----:B------:R-:W-:Y:S01]  /*c0b0*/  FMUL.FTZ R22, R22, R5 ;  /* 0x0000000516167220 */ /* 0x000fe20000410000 */
        /* <DEDUP_REMOVED lines=10> */
.L_x_6166:
[----:B------:R-:W-:Y:S05]  /*c160*/  BSYNC.RECONVERGENT B0 ;  /* 0x0000000000007941 */ /* 0x000fea0003800200 */
.L_x_6165:
[----:B-----5:R2:W-:Y:S01]  /*c170*/  STS.128 [R0+0x1800], R20 ;  /* 0x0018001400007388 */ /* 0x0205e20000000c00 */
[----:B-1----:R-:W-:Y:S01]  /*c180*/  LOP3.LUT R2, R30, 0x40, RZ, 0xfc, !PT ;  /* 0x000000401e027812 */ /* 0x002fe200078efcff */
[----:B------:R-:W-:Y:S03]  /*c190*/  BSSY.RECONVERGENT B0, `(.L_x_6167) ;  /* 0x0000034000007945 */ /* 0x000fe60003800200 */
[----:B------:R-:W-:-:S13]  /*c1a0*/  ISETP.GE.AND P0, PT, R2, R29, PT ;  /* 0x0000001d0200720c */ /* 0x000fda0003f06270 */
[----:B------:R-:W-:Y:S05]  /*c1b0*/  @P0 BRA `(.L_x_6168) ;  /* 0x0000000000c40947 */ /* 0x000fea0003800000 */
[----:B------:R-:W1:Y:S01]  /*c1c0*/  LDCU.64 UR10, c[0x0][0x4c8] ;  /* 0x00009900ff0a77ac */ /* 0x000e620008000a00 */
[C---:B------:R-:W-:Y:S01]  /*c1d0*/  IADD3 R4, P0, PT, R123.reuse, R16, RZ ;  /* 0x000000107b047210 */ /* 0x040fe20007f1e0ff */
[----:B------:R-:W3:Y:S03]  /*c1e0*/  LDCU.64 UR8, c[0x0][0x4d0] ;  /* 0x00009a00ff0877ac */ /* 0x000ee60008000a00 */
[----:B------:R-:W-:Y:S01]  /*c1f0*/  LEA.HI.X.SX32 R3, R123, R18, 0x1, P0 ;  /* 0x000000127b037211 */ /* 0x000fe200000f0eff */
[----:B------:R-:W-:-:S03]  /*c200*/  IMAD.SHL.U32 R2, R4, 0x2, RZ ;  /* 0x0000000204027824 */ /* 0x000fc600078e00ff */
[----:B------:R-:W-:Y:S02]  /*c210*/  SHF.L.U64.HI R3, R4, 0x1, R3 ;  /* 0x0000000104037819 */ /* 0x000fe40000010203 */
[C---:B-1----:R-:W-:Y:S02]  /*c220*/  IADD3 R4, P1, PT, R2.reuse, UR10, RZ ;  /* 0x0000000a02047c10 */ /* 0x042fe4000ff3e0ff */
[----:B---3--:R-:W-:Y:S02]  /*c230*/  IADD3 R2, P0, PT, R2, UR8, RZ ;  /* 0x0000000802027c10 */ /* 0x008fe4000ff1e0ff */
[C---:B------:R-:W-:Y:S02]  /*c240*/  IADD3.X R5, PT, PT, R3.reuse, UR11, RZ, P1, !PT ;  /* 0x0000000b03057c10 */ /* 0x040fe40008ffe4ff */
[----:B------:R-:W-:-:S04]  /*c250*/  IADD3.X R3, PT, PT, R3, UR9, RZ, P0, !PT ;  /* 0x0000000903037c10 */ /* 0x000fc800087fe4ff */
[----:B------:R-:W3:Y:S04]  /*c260*/  LDG.E.64 R4, desc[UR6][R4.64+0x40] ;  /* 0x0000400604047981 */ /* 0x000ee8000c1e1b00 */
[----:B------:R-:W4:Y:S01]  /*c270*/  LDG.E.64 R2, desc[UR6][R2.64+0x40] ;  /* 0x0000400602027981 */ /* 0x000f22000c1e1b00 */
[C---:B------:R-:W-:Y:S01]  /*c280*/  LOP3.LUT R6, R13.reuse, 0xffff0000, RZ, 0xc0, !PT ;  /* 0xffff00000d067812 */ /* 0x040fe200078ec0ff */
[----:B------:R-:W-:Y:S01]  /*c290*/  IMAD.U32 R7, R13, 0x10000, RZ ;  /* 0x000100000d077824 */ /* 0x000fe200078e00ff */
[C---:B------:R-:W-:Y:S01]  /*c2a0*/  SHF.L.U32 R13, R12.reuse, 0x10, RZ ;  /* 0x000000100c0d7819 */ /* 0x040fe200000006ff */
[C---:B--2---:R-:W-:Y:S01]  /*c2b0*/  IMAD.U32 R22, R15.reuse, 0x10000, RZ ;  /* 0x000100000f167824 */ /* 0x044fe200078e00ff */
        /* <DEDUP_REMOVED lines=9> */
[----:B------:R-:W-:Y:S01]  /*c350*/  FMUL.FTZ R6, R6, R21 ;  /* 0x0000001506067220 */ /* 0x000fe20000410000 */
[----:B------:R-:W-:-:S02]  /*c360*/  FMUL.FTZ R25, R20, R15 ;  /* 0x0000000f14197220 */ /* 0x000fc40000410000 */
[C---:B------:R-:W-:Y:S01]  /*c370*/  FFMA.FTZ R12, R7.reuse, R21, -R12 ;  /* 0x00000015070c7223 */ /* 0x040fe2000001080c */
[----:B------:R-:W-:Y:S01]  /*c380*/  FFMA.FTZ R7, R7, R17, R6 ;  /* 0x0000001107077223 */ /* 0x000fe20000010006 */
[-C--:B------:R-:W-:Y:S01]  /*c390*/  FMUL.FTZ R17, R20, R19.reuse ;  /* 0x0000001314117220 */ /* 0x080fe20000410000 */
[----:B------:R-:W-:Y:S01]  /*c3a0*/  SHF.L.U32 R4, R4, 0x10, RZ ;  /* 0x0000001004047819 */ /* 0x000fe200000006ff */
[----:B------:R-:W-:Y:S01]  /*c3b0*/  IMAD.U32 R2, R2, 0x10000, RZ ;  /* 0x0001000002027824 */ /* 0x000fe200078e00ff */
[----:B------:R-:W-:Y:S01]  /*c3c0*/  SHF.L.U32 R5, R5, 0x10, RZ ;  /* 0x0000001005057819 */ /* 0x000fe200000006ff */
        /* <DEDUP_REMOVED lines=16> */
.L_x_6168:
[----:B------:R-:W-:Y:S05]  /*c4d0*/  BSYNC.RECONVERGENT B0 ;  /* 0x0000000000007941 */ /* 0x000fea0003800200 */
.L_x_6167:
[----:B------:R1:W-:Y:S01]  /*c4e0*/  STS.128 [R0+0x3800], R12 ;  /* 0x0038000c00007388 */ /* 0x0003e20000000c00 */
[----:B------:R-:W-:Y:S01]  /*c4f0*/  LOP3.LUT R30, R30, 0x80, RZ, 0xfc, !PT ;  /* 0x000000801e1e7812 */ /* 0x000fe200078efcff */
        /* <DEDUP_REMOVED lines=15> */
[C---:B------:R-:W-:Y:S01]  /*c5f0*/  LOP3.LUT R6, R9.reuse, 0xffff0000, RZ, 0xc0, !PT ;  /* 0xffff000009067812 */ /* 0x040fe200078ec0ff */
[----:B------:R-:W-:Y:S01]  /*c600*/  IMAD.U32 R7, R9, 0x10000, RZ ;  /* 0x0001000009077824 */ /* 0x000fe200078e00ff */
[C---:B-1----:R-:W-:Y:S01]  /*c610*/  LOP3.LUT R14, R11.reuse, 0xffff0000, RZ, 0xc0, !PT ;  /* 0xffff00000b0e7812 */ /* 0x042fe200078ec0ff */
        /* <DEDUP_REMOVED lines=12> */
[----:B--2---:R-:W-:Y:S01]  /*c6e0*/  FMUL.FTZ R21, R14, R11 ;  /* 0x0000000b0e157220 */ /* 0x004fe20000410000 */
        /* <DEDUP_REMOVED lines=20> */
.L_x_6170:
[----:B------:R-:W-:Y:S05]  /*c830*/  BSYNC.RECONVERGENT B0 ;  /* 0x0000000000007941 */ /* 0x000fea0003800200 */
.L_x_6169:
[----:B------:R3:W-:Y:S01]  /*c840*/  STS.128 [R0+0x5800], R8 ;  /* 0x0058000800007388 */ /* 0x0007e20000000c00 */
[----:B------:R-:W-:Y:S05]  /*c850*/  BRA `(.L_x_6139) ;  /* 0x0000004000b87947 */ /* 0x000fea0003800000 */
.L_x_6140:
        /* <DEDUP_REMOVED lines=93> */
.L_x_6174:
[----:B------:R-:W-:Y:S05]  /*ce30*/  BSYNC.RECONVERGENT B0 ;  /* 0x0000000000007941 */ /* 0x000fea0003800200 */
.L_x_6173:
        /* <DEDUP_REMOVED lines=84> */
.L_x_6176:
[----:B------:R-:W-:Y:S05]  /*d380*/  BSYNC.RECONVERGENT B0 ;  /* 0x0000000000007941 */ /* 0x000fea0003800200 */
.L_x_6175:
        /* <DEDUP_REMOVED lines=85> */
.L_x_6178:
[----:B------:R-:W-:Y:S05]  /*d8e0*/  BSYNC.RECONVERGENT B0 ;  /* 0x0000000000007941 */ /* 0x000fea0003800200 */
.L_x_6177:
[----:B------:R4:W-:Y:S02]  /*d8f0*/  STS.128 [R0+0x4000], R4 ;  /* 0x0040000400007388 */ /* 0x0009e40000000c00 */
.L_x_6172:
[----:B------:R-:W-:Y:S05]  /*d900*/  BSYNC.RECONVERGENT B1 ;  /* 0x0000000000017941 */ /* 0x000fea0003800200 */
.L_x_6171:
        /* <DEDUP_REMOVED lines=92> */
.L_x_6182:
[----:B------:R-:W-:Y:S05]  /*ded0*/  BSYNC.RECONVERGENT B0 ;  /* 0x0000000000007941 */ /* 0x000fea0003800200 */
.L_x_6181:
        /* <DEDUP_REMOVED lines=86> */
.L_x_6184:
[----:B------:R-:W-:Y:S05]  /*e440*/  BSYNC.RECONVERGENT B0 ;  /* 0x0000000000007941 */ /* 0x000fea0003800200 */
.L_x_6183:
        /* <DEDUP_REMOVED lines=86> */
.L_x_6186:
[----:B------:R-:W-:Y:S05]  /*e9b0*/  BSYNC.RECONVERGENT B0 ;  /* 0x0000000000007941 */ /* 0x000fea0003800200 */
.L_x_6185:
[----:B------:R1:W-:Y:S02]  /*e9c0*/  STS.128 [R0+0x4800], R4 ;  /* 0x0048000400007388 */ /* 0x0003e40000000c00 */
.L_x_6180:
[----:B------:R-:W-:Y:S05]  /*e9d0*/  BSYNC.RECONVERGENT B1 ;  /* 0x0000000000017941 */ /* 0x000fea0003800200 */
.L_x_6179:
        /* <DEDUP_REMOVED lines=92> */
.L_x_6190:
[----:B------:R-:W-:Y:S05]  /*efa0*/  BSYNC.RECONVERGENT B0 ;  /* 0x0000000000007941 */ /* 0x000fea0003800200 */
.L_x_6189:
        /* <DEDUP_REMOVED lines=37> */
[----:B-----5:R-:W-:Y:S01]  /*f200*/  IMAD.U32 R48, R20, 0x10000, RZ ;  /* 0x0001000014307824 */ /* 0x020fe200078e00ff */
        /* <DEDUP_REMOVED lines=19> */
[----:B--2---:R-:W-:Y:S01]  /*f340*/  SHF.L.U32 R14, R16, 0x10, RZ ;  /* 0x00000010100e7819 */ /* 0x004fe200000006ff */
        /* <DEDUP_REMOVED lines=27> */
.L_x_6192:
[----:B------:R-:W-:Y:S05]  /*f500*/  BSYNC.RECONVERGENT B0 ;  /* 0x0000000000007941 */ /* 0x000fea0003800200 */
.L_x_6191:
        /* <DEDUP_REMOVED lines=86> */
.L_x_6194:
[----:B------:R-:W-:Y:S05]  /*fa70*/  BSYNC.RECONVERGENT B0 ;  /* 0x0000000000007941 */ /* 0x000fea0003800200 */
.L_x_6193:
[----:B------:R4:W-:Y:S02]  /*fa80*/  STS.128 [R0+0x5000], R4 ;  /* 0x0050000400007388 */ /* 0x0009e40000000c00 */
.L_x_6188:
[----:B------:R-:W-:Y:S05]  /*fa90*/  BSYNC.RECONVERGENT B1 ;  /* 0x0000000000017941 */ /* 0x000fea0003800200 */
.L_x_6187:
[----:B------:R-:W-:-:S04]  /*faa0*/  IADD3 R44, PT, PT, R130, 0x30, RZ ;  /* 0x00000030822c7810 */ /* 0x000fc80007ffe0ff */
[----:B------:R-:W-:-:S13]  /*fab0*/  ISETP.GE.AND P0, PT, R44, R35, PT ;  /* 0x000000232c00720c */ /* 0x000fda0003f06270 */
[----:B------:R-:W-:Y:S05]  /*fac0*/  @P0 BRA `(.L_x_6139) ;  /* 0x00000010001c0947 */ /* 0x000fea0003800000 */
[----:B---3--:R-:W-:-:S04]  /*fad0*/  IMAD.WIDE.U32 R50, R2, 0x60, R40 ;  /* 0x0000006002327825 */ /* 0x008fc800078e0028 */
[----:B------:R-:W-:-:S05]  /*fae0*/  IMAD R3, R3, 0x60, RZ ;  /* 0x0000006003037824 */ /* 0x000fca00078e02ff */
[----:B------:R-:W-:-:S05]  /*faf0*/  IADD3 R51, PT, PT, R3, R51, RZ ;  /* 0x0000003303337210 */ /* 0x000fca0007ffe0ff */
[----:B--2-4-:R2:W5:Y:S04]  /*fb00*/  LDG.E.128 R8, desc[UR6][R50.64+0x80] ;  /* 0x0000800632087981 */ /* 0x014568000c1e1d00 */
        /* <DEDUP_REMOVED lines=33> */
[C---:B---3--:R-:W-:Y:S01]  /*fd20*/  SHF.L.U32 R41, R16.reuse, 0x10, RZ ;  /* 0x0000001010297819 */ /* 0x048fe200000006ff */
[C---:B------:R-:W-:Y:S01]  /*fd30*/  IMAD.U32 R14, R17.reuse, 0x10000, RZ ;  /* 0x00010000110e7824 */ /* 0x040fe200078e00ff */
[----:B------:R-:W-:Y:S01]  /*fd40*/  LOP3.LUT R15, R16, 0xffff0000, RZ, 0xc0, !PT ;  /* 0xffff0000100f7812 */ /* 0x000fe200078ec0ff */
[----:B------:R-:W-:Y:S01]  /*fd50*/  IMAD.U32 R45, R18, 0x10000, RZ ;  /* 0x00010000122d7824 */ /* 0x000fe200078e00ff */
[----:B------:R-:W-:Y:S01]  /*fd60*/  LOP3.LUT R46, R17, 0xffff0000, RZ, 0xc0, !PT ;  /* 0xffff0000112e7812 */ /* 0x000fe200078ec0ff */
[----:B----4-:R-:W-:Y:S01]  /*fd70*/  IMAD.U32 R48, R24, 0x10000, RZ ;  /* 0x0001000018307824 */ /* 0x010fe200078e00ff */
[----:B------:R-:W-:Y:S01]  /*fd80*/  LOP3.LUT R17, R18, 0xffff0000, RZ, 0xc0, !PT ;  /* 0xffff000012117812 */ /* 0x000fe200078ec0ff */
[----:B------:R-:W-:Y:S01]  /*fd90*/  @!P0 FADD.FTZ R15, -R15, -RZ ;  /* 0x800000ff0f0f8221 */ /* 0x000fe20000010100 */
[C---:B------:R-:W-:Y:S01]  /*fda0*/  SHF.L.U32 R16, R19.reuse, 0x10, RZ ;  /* 0x0000001013107819 */ /* 0x040fe200000006ff */
        /* <DEDUP_REMOVED lines=43> */
.L_x_6196:
[----:B------:R-:W-:Y:S05]  /*10060*/  BSYNC.RECONVERGENT B0 ;  /* 0x0000000000007941 */ /* 0x000fea0003800200 */
.L_x_6195:
[----:B-----5:R1:W-:Y:S01]  /*10070*/  STS.128 [R0+0x1800], R12 ;  /* 0x0018000c00007388 */ /* 0x0203e20000000c00 */
[----:B------:R-:W-:Y:S01]  /*10080*/  LOP3.LUT R2, R30, 0x40, RZ, 0xfc, !PT ;  /* 0x000000401e027812 */ /* 0x000fe200078efcff */
[----:B------:R-:W-:Y:S03]  /*10090*/  BSSY.RECONVERGENT B0, `(.L_x_6197) ;  /* 0x0000052000007945 */ /* 0x000fe60003800200 */
[----:B------:R-:W-:-:S13]  /*100a0*/  ISETP.GE.AND P0, PT, R2, R29, PT ;  /* 0x0000001d0200720c */ /* 0x000fda0003f06270 */
[----:B------:R-:W-:Y:S05]  /*100b0*/  @P0 BRA `(.L_x_6198) ;  /* 0x00000004003c0947 */ /* 0x000fea0003800000 */
[----:B------:R-:W3:Y:S01]  /*100c0*/  LDCU.64 UR8, c[0x0][0x4d0] ;  /* 0x00009a00ff0877ac */ /* 0x000ee20008000a00 */
[----:B------:R-:W-:Y:S02]  /*100d0*/  ISETP.GE.U32.AND P0, PT, R2, R37, PT ;  /* 0x000000250200720c */ /* 0x000fe40003f06070 */
[--C-:B------:R-:W-:Y:S02]  /*100e0*/  SHF.R.S32.HI R3, RZ, 0x1f, R33.reuse ;  /* 0x0000001fff037819 */ /* 0x100fe40000011421 */
[----:B------:R-:W-:Y:S02]  /*100f0*/  SEL R2, R34, RZ, P0 ;  /* 0x000000ff22027207 */ /* 0x000fe40000000000 */
[----:B-1----:R-:W-:Y:S02]  /*10100*/  SEL R12, R36, RZ, P0 ;  /* 0x000000ff240c7207 */ /* 0x002fe40000000000 */
        /* <DEDUP_REMOVED lines=14> */
[C---:B------:R-:W-:Y:S01]  /*101f0*/  IMAD.U32 R24, R8.reuse, 0x10000, RZ ;  /* 0x0001000008187824 */ /* 0x040fe200078e00ff */
        /* <DEDUP_REMOVED lines=35> */
[C---:B-----5:R-:W-:Y:S01]  /*10430*/  IMAD.U32 R13, R16.reuse, 0x10000, RZ ;  /* 0x00010000100d7824 */ /* 0x060fe200078e00ff */
        /* <DEDUP_REMOVED lines=23> */
.L_x_6198:
[----:B------:R-:W-:Y:S05]  /*105b0*/  BSYNC.RECONVERGENT B0 ;  /* 0x0000000000007941 */ /* 0x000fea0003800200 */
.L_x_6197:
[----:B------:R3:W-:Y:S01]  /*105c0*/  STS.128 [R0+0x3800], R8 ;  /* 0x0038000800007388 */ /* 0x0007e20000000c00 */
[----:B------:R-:W-:Y:S01]  /*105d0*/  LOP3.LUT R30, R30, 0x80, RZ, 0xfc, !PT ;  /* 0x000000801e1e7812 */ /* 0x000fe200078efcff */
[----:B------:R-:W-:Y:S03]  /*105e0*/  BSSY.RECONVERGENT B0, `(.L_x_6199) ;  /* 0x0000054000007945 */ /* 0x000fe60003800200 */
[----:B------:R-:W-:-:S13]  /*105f0*/  ISETP.GE.AND P0, PT, R30, R29, PT ;  /* 0x0000001d1e00720c */ /* 0x000fda0003f06270 */
        /* <DEDUP_REMOVED lines=46> */
[----:B------:R-:W-:Y:S01]  /*108e0*/  LOP3.LUT R30, R11, 0xffff0000, RZ, 0xc0, !PT ;  /* 0xffff00000b1e7812 */ /* 0x000fe200078ec0ff */
[----:B------:R-:W-:Y:S01]  /*108f0*/  @!P0 FADD.FTZ R19, -R19, -RZ ;  /* 0x800000ff13138221 */ /* 0x000fe20000010100 */
[----:B------:R-:W-:Y:S01]  /*10900*/  @!P0 FADD.FTZ R10, -R10, -RZ ;  /* 0x800000ff0a0a8221 */ /* 0x000fe20000010100 */
[----:B------:R-:W-:Y:S01]  /*10910*/  @!P0 FADD.FTZ R29, -R29, -RZ ;  /* 0x800000ff1d1d8221 */ /* 0x000fe20000010100 */
[----:B------:R-:W-:Y:S01]  /*10920*/  @!P0 FADD.FTZ R9, -R9, -RZ ;  /* 0x800000ff09098221 */ /* 0x000fe20000010100 */
[----:B------:R-:W-:Y:S01]  /*10930*/  FMUL.FTZ R19, R6, R19 ;  /* 0x0000001306137220 */ /* 0x000fe20000410000 */
[----:B------:R-:W-:Y:S01]  /*10940*/  FMUL.FTZ R10, R17, R10 ;  /* 0x0000000a110a7220 */ /* 0x000fe20000410000 */
[----:B------:R-:W-:Y:S01]  /*10950*/  FMUL.FTZ R23, R23, R18 ;  /* 0x0000001217177220 */ /* 0x000fe20000410000 */
[----:B------:R-:W-:Y:S01]  /*10960*/  @!P0 FADD.FTZ R28, -R28, -RZ ;  /* 0x800000ff1c1c8221 */ /* 0x000fe20000010100 */
[----:B------:R-:W-:Y:S01]  /*10970*/  @!P0 FADD.FTZ R30, -R30, -RZ ;  /* 0x800000ff1e1e8221 */ /* 0x000fe20000010100 */
[C---:B-----5:R-:W-:Y:S01]  /*10980*/  LOP3.LUT R7, R12.reuse, 0xffff0000, RZ, 0xc0, !PT ;  /* 0xffff00000c077812 */ /* 0x060fe200078ec0ff */
[----:B------:R-:W-:Y:S01]  /*10990*/  IMAD.U32 R11, R12, 0x10000, RZ ;  /* 0x000100000c0b7824 */ /* 0x000fe200078e00ff */
[C---:B------:R-:W-:Y:S01]  /*109a0*/  SHF.L.U32 R6, R13.reuse, 0x10, RZ ;  /* 0x000000100d067819 */ /* 0x040fe200000006ff */
[----:B------:R-:W-:Y:S01]  /*109b0*/  FMUL.FTZ R29, R26, R29 ;  /* 0x0000001d1a1d7220 */ /* 0x000fe20000410000 */
[----:B------:R-:W-:Y:S01]  /*109c0*/  LOP3.LUT R17, R13, 0xffff0000, RZ, 0xc0, !PT ;  /* 0xffff00000d117812 */ /* 0x000fe200078ec0ff */
[----:B------:R-:W-:Y:S01]  /*109d0*/  FMUL.FTZ R9, R16, R9 ;  /* 0x0000000910097220 */ /* 0x000fe20000410000 */
        /* <DEDUP_REMOVED lines=20> */
.L_x_6200:
[----:B------:R-:W-:Y:S05]  /*10b20*/  BSYNC.RECONVERGENT B0 ;  /* 0x0000000000007941 */ /* 0x000fea0003800200 */
.L_x_6199:
[----:B------:R4:W-:Y:S02]  /*10b30*/  STS.128 [R0+0x5800], R4 ;  /* 0x0058000400007388 */ /* 0x0009e40000000c00 */
.L_x_6139:
[----:B------:R-:W-:Y:S05]  /*10b40*/  BSYNC.RECONVERGENT B2 ;  /* 0x0000000000027941 */ /* 0x000fea0003800200 */
.L_x_6135:
        /* <DEDUP_REMOVED lines=13> */
[----:B--2---:R-:W2:Y:S01]  /*10c20*/  @!P4 LDC.64 R4, c[0x0][0x3b8] ;  /* 0x0000ee00ff04cb82 */ /* 0x004ea20000000a00 */
[----:B------:R-:W-:-:S03]  /*10c30*/  LOP3.LUT R80, R80, 0x1f0, RZ, 0xc0, !PT ;  /* 0x000001f050507812 */ /* 0x000fc600078ec0ff */
[----:B------:R-:W-:Y:S02]  /*10c40*/  @!P6 IMAD.MOV.U32 R197, RZ, RZ, R195 ;  /* 0x000000ffffc5e224 */ /* 0x000fe400078e00c3 */
[C---:B------:R-:W-:Y:S02]  /*10c50*/  @!P5 LEA R8, P0, R67.reuse, R196, 0x1 ;  /* 0x000000c44308d211 */ /* 0x040fe400078008ff */
        /* <DEDUP_REMOVED lines=16> */
[----:B------:R-:W3:Y:S01]  /*10d60*/  @!P1 LDC.64 R6, c[0x0][0x3c0] ;  /* 0x0000f000ff069b82 */ /* 0x000ee20000000a00 */
[----:B------:R-:W-:Y:S02]  /*10d70*/  LOP3.LUT P5, RZ, R78, 0x2, RZ, 0xc0, !PT ;  /* 0x000000024eff7812 */ /* 0x000fe400078ac0ff */
[----:B------:R-:W-:Y:S02]  /*10d80*/  @!P4 LDGSTS.E.BYPASS.LTC128B.128 [R0+0x9000], desc[UR6][R10.64+0x80] ;  /* 0x090000800a00cfae */ /* 0x000fe4000b981a06 */
[----:B------:R-:W-:-:S02]  /*10d90*/  SEL R169, R184, 0xffffffe0, !P5 ;  /* 0xffffffe0b8a97807 */ /* 0x000fc40006800000 */
[----:B------:R3:W-:Y:S01]  /*10da0*/  @!P4 LDGSTS.E.BYPASS.LTC128B.128 [R0+0xb000], desc[UR6][R10.64+0x100] ;  /* 0x0b0001000a00cfae */ /* 0x0007e2000b981a06 */
[----:B----4-:R-:W-:Y:S02]  /*10db0*/  @!P3 IMAD.MOV.U32 R197, RZ, RZ, R195 ;  /* 0x000000ffffc5b224 */ /* 0x010fe400078e00c3 */
[----:B------:R-:W-:-:S04]  /*10dc0*/  @!P3 IMAD.WIDE.U32 R4, R2, 0x60, R196 ;  /* 0x000000600204b825 */ /* 0x000fc800078e00c4 */
[----:B------:R-:W-:Y:S02]  /*10dd0*/  @!P3 IMAD.IADD R13, R3, 0x1, R5 ;  /* 0x00000001030db824 */ /* 0x000fe400078e0205 */
[----:B------:R-:W-:Y:S02]  /*10de0*/  @!P3 IMAD.MOV.U32 R12, RZ, RZ, R4 ;  /* 0x000000ffff0cb224 */ /* 0x000fe400078e0004 */
[----:B------:R-:W4:Y:S01]  /*10df0*/  @!P0 LDC.64 R4, c[0x0][0x3c0] ;  /* 0x0000f000ff048b82 */ /* 0x000f220000000a00 */
[----:B------:R-:W-:Y:S02]  /*10e00*/  IMAD.SHL.U32 R2, R78, 0x40, RZ ;  /* 0x000000404e027824 */ /* 0x000fe400078e00ff */
[----:B------:R-:W-:Y:S03]  /*10e10*/  @!P3 LDGSTS.E.BYPASS.LTC128B.128 [R0+0x7800], desc[UR6][R12.64] ;  /* 0x078000000c00bfae */ /* 0x000fe6000b981a06 */
[----:B------:R-:W-:Y:S01]  /*10e20*/  LOP3.LUT R3, R185, 0x200, R2, 0xf8, !PT ;  /* 0x00000200b9037812 */ /* 0x000fe200078ef802 */
[----:B------:R-:W-:Y:S04]  /*10e30*/  @!P3 LDGSTS.E.BYPASS.LTC128B.128 [R0+0x9800], desc[UR6][R12.64+0x80] ;  /* 0x098000800c00bfae */ /* 0x000fe8000b981a06 */
[----:B------:R1:W-:Y:S01]  /*10e40*/  @!P3 LDGSTS.E.BYPASS.LTC128B.128 [R0+0xb800], desc[UR6][R12.64+0x100] ;  /* 0x0b8001000c00bfae */ /* 0x0003e2000b981a06 */
[----:B--2---:R-:W-:Y:S01]  /*10e50*/  @!P2 LEA R8, P3, R83, R198, 0x1 ;  /* 0x000000c65308a211 */ /* 0x004fe200078608ff */
[----:B------:R-:W-:-:S02]  /*10e60*/  IMAD.IADD R3, R84, 0x1, R3 ;  /* 0x0000000154037824 */ /* 0x000fc400078e0203 */
[----:B------:R-:W0:Y:S01]  /*10e70*/  LDGDEPBAR ;  /* 0x00000000000079af */ /* 0x000e220000000000 */
[-C--:B------:R-:W-:Y:S02]  /*10e80*/  @!P2 LEA.HI.X R9, R83, R199.reuse, R82, 0x1, P3 ;  /* 0x000000c75309a211 */ /* 0x080fe400018f0c52 */
[C---:B---3--:R-:W-:Y:S02]  /*10e90*/  @!P1 LEA R10, P3, R6.reuse, R198, 0x6 ;  /* 0x000000c6060a9211 */ /* 0x048fe400078630ff */
[----:B------:R-:W-:Y:S02]  /*10ea0*/  LEA R98, R3, UR5, 0x1 ;  /* 0x0000000503627c11 */ /* 0x000fe4000f8e08ff */
[----:B------:R-:W-:Y:S02]  /*10eb0*/  @!P1 LEA.HI.X R11, R6, R199, R7, 0x6, P3 ;  /* 0x000000c7060b9211 */ /* 0x000fe400018f3407 */
[----:B------:R-:W-:Y:S01]  /*10ec0*/  SHF.R.U32.HI R6, RZ, 0x4, R78 ;  /* 0x00000004ff067819 */ /* 0x000fe2000001164e */
[----:B----4-:R-:W-:-:S02]  /*10ed0*/  @!P0 IMAD R5, R5, 0x60, RZ ;  /* 0x0000006005058824 */ /* 0x010fc400078e02ff */
[----:B------:R-:W-:Y:S02]  /*10ee0*/  IMAD.IADD R83, R98, 0x1, R169 ;  /* 0x0000000162537824 */ /* 0x000fe400078e02a9 */
[----:B------:R-:W-:-:S05]  /*10ef0*/  IMAD.SHL.U32 R6, R6, 0x400, RZ ;  /* 0x0000040006067824 */ /* 0x000fca00078e00ff */
[----:B------:R-:W-:Y:S01]  /*10f00*/  LOP3.LUT R97, R6, 0x400, RZ, 0xc0, !PT ;  /* 0x0000040006617812 */ /* 0x000fe200078ec0ff */
[----:B-1----:R-:W-:Y:S01]  /*10f10*/  @!P0 IMAD.WIDE.U32 R12, R4, 0x60, R198 ;  /* 0x00000060040c8825 */ /* 0x002fe200078e00c6 */
[----:B------:R-:W-:-:S04]  /*10f20*/  DEPBAR.LE SB0, 0x0 ;  /* 0x000080000000791a */ /* 0x000fc80000000000 */
[----:B------:R-:W-:Y:S01]  /*10f30*/  BAR.SYNC.DEFER_BLOCKING 0x0 ;  /* 0x0000000000007b1d */ /* 0x000fe20000010000 */
[----:B------:R-:W-:Y:S02]  /*10f40*/  @!P0 IMAD.IADD R5, R5, 0x1, R13 ;  /* 0x0000000105058824 */ /* 0x000fe400078e020d */
[----:B------:R-:W-:Y:S02]  /*10f50*/  @!P0 IMAD.MOV.U32 R4, RZ, RZ, R12 ;  /* 0x000000ffff048224 */ /* 0x000fe400078e000c */
[----:B------:R-:W-:-:S04]  /*10f60*/  IMAD R97, R148, 0x2, R97 ;  /* 0x0000000294617824 */ /* 0x000fc800078e0261 */
[----:B-----5:R-:W-:-:S04]  /*10f70*/  VIADD R64, R97, UR5 ;  /* 0x0000000561407c36 */ /* 0x020fc80008000000 */
        /* <DEDUP_REMOVED lines=47> */
[----:B------:R-:W4:Y:S04]  /*11270*/  LDSM.16.M88.4 R28, [R97+UR5+0x7000] ;  /* 0x00700005611c783b */ /* 0x000f280008000200 */
[----:B------:R-:W4:Y:S04]  /*11280*/  LDSM.16.M88.4 R12, [R97+UR5+0x7800] ;  /* 0x00780005610c783b */ /* 0x000f280008000200 */
[----:B------:R-:W-:Y:S04]  /*11290*/  LDSM.16.M88.4 R16, [R83] ;  /* 0x000000005310783b */ /* 0x000fe80000000200 */
[----:B-1----:R-:W1:Y:S04]  /*112a0*/  LDSM.16.M88.4 R8, [R65+0x6000] ;  /* 0x006000004108783b */ /* 0x002e680000000200 */
[----:B--2---:R-:W2:Y:S04]  /*112b0*/  LDSM.16.M88.4 R4, [R65+0x6800] ;  /* 0x006800004104783b */ /* 0x004ea80000000200 */
[----:B------:R-:W2:Y:S04]  /*112c0*/  LDSM.16.M88.4 R56, [R65+0x7000] ;  /* 0x007000004138783b */ /* 0x000ea80000000200 */
[----:B------:R-:W2:Y:S04]  /*112d0*/  LDSM.16.M88.4 R20, [R65+0x7800] ;  /* 0x007800004114783b */ /* 0x000ea80000000200 */
[----:B------:R-:W-:Y:S01]  /*112e0*/  LDSM.16.M88.4 R52, [R96] ;  /* 0x000000006034783b */ /* 0x000fe20000000200 */
[C---:B---3--:R-:W-:Y:S03]  /*112f0*/  HMMA.16816.F32.BF16 R48, R84.reuse, R44, RZ ;  /* 0x0000002c5430723c */ /* 0x048fe600000418ff */
[----:B------:R-:W-:Y:S04]  /*11300*/  LDSM.16.M88.4 R72, [R64+0x7800] ;  /* 0x007800004048783b */ /* 0x000fe80000000200 */
[----:B------:R-:W-:Y:S01]  /*11310*/  LDSM.16.M88.4 R68, [R3+0x7000] ;  /* 0x007000000344783b */ /* 0x000fe20000000200 */
[C---:B----4-:R-:W-:Y:S03]  /*11320*/  HMMA.16816.F32.BF16 R40, R84.reuse, R36, RZ ;  /* 0x000000245428723c */ /* 0x050fe600000418ff */
        /* <DEDUP_REMOVED lines=10> */
[----:B------:R-:W3:Y:S07]  /*113d0*/  LDSM.16.M88.4 R12, [R64+0x6000] ;  /* 0x00600000400c783b */ /* 0x000eee0000000200 */
[C---:B-1----:R-:W-:Y:S08]  /*113e0*/  HMMA.16816.F32.BF16 R48, R16.reuse, R8, R48 ;  /* 0x000000081030723c */ /* 0x042ff00000041830 */
[C---:B------:R-:W-:Y:S01]  /*113f0*/  HMMA.16816.F32.BF16 R44, R16.reuse, R10, R44 ;  /* 0x0000000a102c723c */ /* 0x040fe2000004182c */
[----:B------:R-:W1:Y:S07]  /*11400*/  LDSM.16.M88.4 R8, [R64+0x6800] ;  /* 0x006800004008783b */ /* 0x000e6e0000000200 */
        /* <DEDUP_REMOVED lines=15> */
[----:B------:R-:W1:Y:S07]  /*11500*/  LDSM.16.M88.4 R8, [R97+UR5+0x8000] ;  /* 0x008000056108783b */ /* 0x000e6e0008000200 */
        /* <DEDUP_REMOVED lines=10> */
[C---:B---3--:R-:W-:Y:S08]  /*115b0*/  HMMA.16816.F32.BF16 R40, R56.reuse, R12, R40 ;  /* 0x0000000c3828723c */ /* 0x048ff00000041828 */
[----:B------:R-:W-:Y:S01]  /*115c0*/  HMMA.16816.F32.BF16 R36, R56, R14, R36 ;  /* 0x0000000e3824723c */ /* 0x000fe20000041824 */
[----:B------:R-:W-:Y:S07]  /*115d0*/  LDSM.16.M88.4 R12, [R65+0x8000] ;  /* 0x00800000410c783b */ /* 0x000fee0000000200 */
[C---:B-1----:R-:W-:Y:S08]  /*115e0*/  HMMA.16816.F32.BF16 R48, R16.reuse, R8, R48 ;  /* 0x000000081030723c */ /* 0x042ff00000041830 */
        /* <DEDUP_REMOVED lines=44> */
[----:B------:R-:W-:Y:S07]  /*118b0*/  LDSM.16.M88.4 R52, [R3+0xa000] ;  /* 0x00a000000334783b */ /* 0x000fee0000000200 */
[C---:B------:R-:W-:Y:S08]  /*118c0*/  HMMA.16816.F32.BF16 R48, R20.reuse, R16, R48 ;  /* 0x000000101430723c */ /* 0x040ff00000041830 */
[C---:B------:R-:W-:Y:S01]  /*118d0*/  HMMA.16816.F32.BF16 R44, R20.reuse, R18, R44 ;  /* 0x00000012142c723c */ /* 0x040fe2000004182c */
[----:B------:R-:W-:Y:S07]  /*118e0*/  LDSM.16.M88.4 R16, [R83+0x4000] ;  /* 0x004000005310783b */ /* 0x000fee0000000200 */
[C---:B--2---:R-:W-:Y:S08]  /*118f0*/  HMMA.16816.F32.BF16 R40, R20.reuse, R12, R40 ;  /* 0x0000000c1428723c */ /* 0x044ff00000041828 */
[C---:B------:R-:W-:Y:S01]  /*11900*/  HMMA.16816.F32.BF16 R36, R20.reuse, R14, R36 ;  /* 0x0000000e1424723c */ /* 0x040fe20000041824 */
[----:B------:R-:W2:Y:S04]  /*11910*/  LDSM.16.M88.4 R12, [R97+UR5+0xb800] ;  /* 0x00b80005610c783b */ /* 0x000ea80008000200 */
[----:B------:R-:W-:Y:S03]  /*11920*/  LDSM.16.M88.4 R96, [R96+0x4000] ;  /* 0x004000006060783b */ /* 0x000fe60000000200 */
        /* <DEDUP_REMOVED lines=9> */
[----:B------:R-:W1:Y:S07]  /*119c0*/  LDSM.16.M88.4 R8, [R65+0xb800] ;  /* 0x00b800004108783b */ /* 0x000e6e0000000200 */
[C---:B------:R-:W-:Y:S08]  /*119d0*/  HMMA.16816.F32.BF16 R48, R56.reuse, R28, R48 ;  /* 0x0000001c3830723c */ /* 0x040ff00000041830 */
[C---:B------:R-:W-:Y:S01]  /*119e0*/  HMMA.16816.F32.BF16 R44, R56.reuse, R30, R44 ;  /* 0x0000001e382c723c */ /* 0x040fe2000004182c */
[----:B------:R-:W-:Y:S07]  /*119f0*/  LDSM.16.M88.4 R28, [R64+0xb800] ;  /* 0x00b80000401c783b */ /* 0x000fee0000000200 */
        /* <DEDUP_REMOVED lines=13> */
[C---:B-1----:R-:W-:Y:S08]  /*11ad0*/  HMMA.16816.F32.BF16 R68, R16.reuse, R8, R68 ;  /* 0x000000081044723c */ /* 0x042ff00000041844 */
[----:B------:R-:W-:Y:S01]  /*11ae0*/  HMMA.16816.F32.BF16 R84, R16, R10, R84 ;  /* 0x0000000a1054723c */ /* 0x000fe20000041854 */
[----:B------:R-:W1:Y:S04]  /*11af0*/  LDSM.16.M88.4 R8, [R3+0xb000] ;  /* 0x00b000000308783b */ /* 0x000e680000000200 */
[----:B------:R3:W1:Y:S01]  /*11b00*/  LDSM.16.M88.4 R16, [R3+0xb800] ;  /* 0x00b800000310783b */ /* 0x0006620000000200 */
[----:B------:R-:W-:-:S04]  /*11b10*/  DEPBAR.LE SB0, 0x0 ;  /* 0x000080000000791a */ /* 0x000fc80000000000 */
[----:B--2---:R-:W-:Y:S01]  /*11b20*/  HMMA.16816.F32.BF16 R48, R96, R4, R48 ;  /* 0x000000046030723c */ /* 0x004fe20000041830 */
[----:B------:R-:W-:-:S07]  /*11b30*/  IADD3 R4, PT, PT, R76, UR8, -R200 ;  /* 0x000000084c047c10 */ /* 0x000fce000fffe8c8 */
[C---:B------:R-:W-:Y:S08]  /*11b40*/  HMMA.16816.F32.BF16 R44, R96.reuse, R6, R44 ;  /* 0x00000006602c723c */ /* 0x040ff0000004182c */
[----:B----4-:R-:W-:Y:S01]  /*11b50*/  HMMA.16816.F32.BF16 R40, R96, R20, R40 ;  /* 0x000000146028723c */ /* 0x010fe20000041828 */
[----:B---3--:R-:W-:-:S04]  /*11b60*/  SHF.R.U32.HI R3, RZ, 0x2, R78 ;  /* 0x00000002ff037819 */ /* 0x008fc8000001164e */
[----:B------:R-:W-:-:S03]  /*11b70*/  LOP3.LUT R3, R3, 0x7, RZ, 0xc0, !PT ;  /* 0x0000000703037812 */ /* 0x000fc600078ec0ff */
[----:B------:R-:W-:Y:S01]  /*11b80*/  HMMA.16816.F32.BF16 R36, R96, R22, R36 ;  /* 0x000000166024723c */ /* 0x000fe20000041824 */
[----:B------:R-:W-:-:S04]  /*11b90*/  IADD3 R3, PT, PT, R3, R80, R81 ;  /* 0x0000005003037210 */ /* 0x000fc80007ffe051 */
[C---:B------:R-:W-:Y:S01]  /*11ba0*/  IADD3 R79, PT, PT, R3.reuse, R76, -R79 ;  /* 0x0000004c034f7210 */ /* 0x040fe20007ffe84f */
[----:B------:R-:W-:Y:S02]  /*11bb0*/  IMAD.IADD R205, R3, 0x1, R4 ;  /* 0x0000000103cd7824 */ /* 0x000fe400078e0204 */
[----:B------:R-:W-:Y:S01]  /*11bc0*/  HMMA.16816.F32.BF16 R32, R96, R12, R32 ;  /* 0x0000000c6020723c */ /* 0x000fe20000041820 */
[----:B------:R-:W-:Y:S02]  /*11bd0*/  VIMNMX R208, PT, PT, RZ, R79, !PT ;  /* 0x0000004fffd07248 */ /* 0x000fe40007fe0100 */
[C-C-:B------:R-:W-:Y:S02]  /*11be0*/  VIADDMNMX R207, R205.reuse, 0x1, R76.reuse, PT ;  /* 0x00000001cdcf7846 */ /* 0x140fe4000380014c */
[----:B------:R-:W-:-:S03]  /*11bf0*/  VIADDMNMX R205, R205, 0x9, R76, PT ;  /* 0x00000009cdcd7846 */ /* 0x000fc6000380014c */
[----:B------:R-:W-:Y:S01]  /*11c00*/  HMMA.16816.F32.BF16 R60, R96, R14, R60 ;  /* 0x0000000e603c723c */ /* 0x000fe2000004183c */
[----:B------:R-:W-:-:S07]  /*11c10*/  VIADDMNMX R206, R79, 0x8, RZ, !PT ;  /* 0x000000084fce7846 */ /* 0x000fce00078001ff */
[C---:B------:R-:W-:Y:S08]  /*11c20*/  HMMA.16816.F32.BF16 R68, R96.reuse, R28, R68 ;  /* 0x0000001c6044723c */ /* 0x040ff00000041844 */
[----:B------:R-:W-:Y:S08]  /*11c30*/  HMMA.16816.F32.BF16 R84, R96, R30, R84 ;  /* 0x0000001e6054723c */ /* 0x000ff00000041854 */
[C---:B------:R-:W-:Y:S08]  /*11c40*/  HMMA.16816.F32.BF16 R48, R56.reuse, R52, R48 ;  /* 0x000000343830723c */ /* 0x040ff00000041830 */
[C---:B------:R-:W-:Y:S08]  /*11c50*/  HMMA.16816.F32.BF16 R44, R56.reuse, R54, R44 ;  /* 0x00000036382c723c */ /* 0x040ff0000004182c */
[C---:B------:R-:W-:Y:S08]  /*11c60*/  HMMA.16816.F32.BF16 R40, R56.reuse, R24, R40 ;  /* 0x000000183828723c */ /* 0x040ff00000041828 */
[C---:B------:R-:W-:Y:S08]  /*11c70*/  HMMA.16816.F32.BF16 R36, R56.reuse, R26, R36 ;  /* 0x0000001a3824723c */ /* 0x040ff00000041824 */
[C---:B-1----:R-:W-:Y:S08]  /*11c80*/  HMMA.16816.F32.BF16 R32, R56.reuse, R8, R32 ;  /* 0x000000083820723c */ /* 0x042ff00000041820 */
        /* <DEDUP_REMOVED lines=17> */
.L_x_6202:
        /* <DEDUP_REMOVED lines=60> */
.L_x_6203:
        /* <DEDUP_REMOVED lines=26> */
.L_x_6201:
[----:B------:R-:W1:Y:S01]  /*12300*/  S2R R182, SR_TID.X ;  /* 0x0000000000b67919 */ /* 0x000e620000002100 */
[----:B------:R-:W-:Y:S01]  /*12310*/  VIADD R153, R135, 0xffffffff ;  /* 0xffffffff87997836 */ /* 0x000fe20000000000 */
[----:B------:R-:W-:Y:S01]  /*12320*/  LOP3.LUT R149, R2, 0x1c0, RZ, 0xc0, !PT ;  /* 0x000001c002957812 */ /* 0x000fe200078ec0ff */
[----:B------:R-:W3:Y:S01]  /*12330*/  LDCU UR8, c[0x0][0x45c] ;  /* 0x00008b80ff0877ac */ /* 0x000ee20008000800 */
[C---:B-1----:R-:W-:Y:S01]  /*12340*/  IMAD.SHL.U32 R134, R182.reuse, 0x2, RZ ;  /* 0x00000002b6867824 */ /* 0x042fe200078e00ff */
[----:B------:R-:W-:Y:S01]  /*12350*/  SHF.R.U32.HI R181, RZ, 0x1, R182 ;  /* 0x00000001ffb57819 */ /* 0x000fe200000116b6 */
[----:B------:R-:W-:-:S03]  /*12360*/  IMAD.SHL.U32 R150, R182, 0x8, RZ ;  /* 0x00000008b6967824 */ /* 0x000fc600078e00ff */
[----:B------:R-:W-:Y:S02]  /*12370*/  LOP3.LUT R134, R134, 0x6, RZ, 0xc0, !PT ;  /* 0x0000000686867812 */ /* 0x000fe400078ec0ff */
[----:B------:R-:W-:-:S03]  /*12380*/  LOP3.LUT R149, R149, 0x38, R150, 0xf8, !PT ;  /* 0x0000003895957812 */ /* 0x000fc600078ef896 */
[----:B------:R-:W-:-:S04]  /*12390*/  IMAD R21, R153, 0x40, R134 ;  /* 0x0000004099157824 */ /* 0x000fc800078e0286 */
        /* <DEDUP_REMOVED lines=101> */
[C---:B------:R-:W-:Y:S02]  /*129f0*/  ISETP.GE.AND P4, PT, R3.reuse, R206, PT ;  /* 0x000000ce0300720c */ /* 0x040fe40003f86270 */
[-C--:B------:R-:W-:Y:S02]  /*12a00*/  ISETP.GE.AND P1, PT, R3, R205.reuse, PT ;  /* 0x000000cd0300720c */ /* 0x080fe40003f26270 */
        /* <DEDUP_REMOVED lines=72> */
[----:B------:R-:W1:Y:S01]  /*12e90*/  LDSM.16.MT88.4 R48, [R173+0xe000] ;  /* 0x00e00000ad30783b */ /* 0x000e620000004200 */
[C---:B------:R-:W-:Y:S01]  /*12ea0*/  FSETP.NEU.FTZ.AND P0, PT, R132.reuse, -INF , PT ;  /* 0xff8000008400780b */ /* 0x040fe20003f1d000 */
[----:B---3--:R-:W-:Y:S01]  /*12eb0*/  FMUL.FTZ R175, R132, UR8 ;  /* 0x0000000884af7c20 */ /* 0x008fe20008410000 */
[----:B------:R-:W-:Y:S01]  /*12ec0*/  @P2 VIADD R172, R5, 0xffffffc0 ;  /* 0xffffffc005ac2836 */ /* 0x000fe20000000000 */
[----:B------:R-:W3:Y:S01]  /*12ed0*/  LDSM.16.MT88.4 R80, [R173+0x10000] ;  /* 0x01000000ad50783b */ /* 0x000ee20000004200 */
[----:B--2---:R-:W-:Y:S02]  /*12ee0*/  FMNMX.FTZ R3, R34, R3, !PT ;  /* 0x0000000322037209 */ /* 0x004fe40007810000 */
[----:B------:R-:W-:Y:S01]  /*12ef0*/  FSEL R175, R175, RZ, P0 ;  /* 0x000000ffafaf7208 */ /* 0x000fe20000000000 */
[----:B------:R-:W-:Y:S01]  /*12f00*/  IMAD.IADD R170, R169, 0x1, R172 ;  /* 0x00000001a9aa7824 */ /* 0x000fe200078e02ac */
[C---:B------:R-:W-:Y:S01]  /*12f10*/  FSETP.NEU.FTZ.AND P0, PT, R3.reuse, -INF , PT ;  /* 0xff8000000300780b */ /* 0x040fe20003f1d000 */
[----:B------:R-:W-:Y:S01]  /*12f20*/  FMUL.FTZ R171, R3, UR8 ;  /* 0x0000000803ab7c20 */ /* 0x000fe20008410000 */
[----:B------:R-:W2:Y:S01]  /*12f30*/  LDSM.16.MT88.4 R108, [R172] ;  /* 0x00000000ac6c783b */ /* 0x000ea20000004200 */
[--C-:B------:R-:W-:Y:S01]  /*12f40*/  FFMA.FTZ R163, R6, UR8, -R175.reuse ;  /* 0x0000000806a37c23 */ /* 0x100fe200080108af */
[--C-:B------:R-:W-:Y:S01]  /*12f50*/  FFMA.FTZ R168, R30, UR8, -R175.reuse ;  /* 0x000000081ea87c23 */ /* 0x100fe200080108af */
[--C-:B------:R-:W-:Y:S01]  /*12f60*/  FFMA.FTZ R167, R26, UR8, -R175.reuse ;  /* 0x000000081aa77c23 */ /* 0x100fe200080108af */
[----:B------:R-:W-:Y:S01]  /*12f70*/  FSEL R171, R171, RZ, P0 ;  /* 0x000000ffabab7208 */ /* 0x000fe20000000000 */
[----:B------:R-:W5:Y:S01]  /*12f80*/  LDSM.16.MT88.4 R100, [R170] ;  /* 0x00000000aa64783b */ /* 0x000f620000004200 */
[--C-:B------:R-:W-:Y:S01]  /*12f90*/  FFMA.FTZ R164, R28, UR8, -R175.reuse ;  /* 0x000000081ca47c23 */ /* 0x100fe200080108af */
[----:B------:R-:W-:Y:S01]  /*12fa0*/  MUFU.EX2 R163, R163 ;  /* 0x000000a300a37308 */ /* 0x000fe20000000800 */
[----:B------:R-:W-:Y:S01]  /*12fb0*/  FFMA.FTZ R160, R16, UR8, -R175 ;  /* 0x0000000810a07c23 */ /* 0x000fe200080108af */
[--C-:B------:R-:W-:Y:S01]  /*12fc0*/  FFMA.FTZ R161, R4, UR8, -R171.reuse ;  /* 0x0000000804a17c23 */ /* 0x100fe200080108ab */
[----:B------:R-:W5:Y:S01]  /*12fd0*/  LDSM.16.MT88.4 R40, [R186+0xe000] ;  /* 0x00e00000ba28783b */ /* 0x000f620000004200 */
[--C-:B------:R-:W-:Y:S01]  /*12fe0*/  FFMA.FTZ R166, R32, UR8, -R171.reuse ;  /* 0x0000000820a67c23 */ /* 0x100fe200080108ab */
[--C-:B------:R-:W-:Y:S01]  /*12ff0*/  FFMA.FTZ R165, R36, UR8, -R171.reuse ;  /* 0x0000000824a57c23 */ /* 0x100fe200080108ab */
[----:B------:R-:W-:Y:S01]  /*13000*/  FFMA.FTZ R162, R18, UR8, -R171 ;  /* 0x0000000812a27c23 */ /* 0x000fe200080108ab */
[----:B------:R-:W-:Y:S01]  /*13010*/  LDSM.16.MT88.4 R72, [R186+0x10000] ;  /* 0x01000000ba48783b */ /* 0x000fe20000004200 */
[----:B------:R-:W-:Y:S01]  /*13020*/  MUFU.EX2 R168, R168 ;  /* 0x000000a800a87308 */ /* 0x000fe20000000800 */
[--C-:B------:R-:W-:Y:S01]  /*13030*/  FFMA.FTZ R159, R14, UR8, -R175.reuse ;  /* 0x000000080e9f7c23 */ /* 0x100fe200080108af */
[--C-:B------:R-:W-:Y:S01]  /*13040*/  FFMA.FTZ R156, R10, UR8, -R175.reuse ;  /* 0x000000080a9c7c23 */ /* 0x100fe200080108af */
[----:B------:R-:W5:Y:S01]  /*13050*/  LDSM.16.MT88.4 R56, [R172+0x2000] ;  /* 0x00200000ac38783b */ /* 0x000f620000004200 */
[----:B------:R-:W4:Y:S01]  /*13060*/  MUFU.EX2 R167, R167 ;  /* 0x000000a700a77308 */ /* 0x000f220000000800 */
[----:B------:R-:W-:Y:S01]  /*13070*/  FFMA.FTZ R155, R8, UR8, -R175 ;  /* 0x00000008089b7c23 */ /* 0x000fe200080108af */
[--C-:B------:R-:W-:Y:S01]  /*13080*/  FFMA.FTZ R158, R24, UR8, -R171.reuse ;  /* 0x00000008189e7c23 */ /* 0x100fe200080108ab */
[----:B------:R-:W5:Y:S01]  /*13090*/  LDSM.16.MT88.4 R64, [R170+0x2000] ;  /* 0x00200000aa40783b */ /* 0x000f620000004200 */
[----:B------:R-:W1:Y:S01]  /*130a0*/  MUFU.EX2 R164, R164 ;  /* 0x000000a400a47308 */ /* 0x000e620000000800 */
[--C-:B------:R-:W-:Y:S01]  /*130b0*/  FFMA.FTZ R157, R22, UR8, -R171.reuse ;  /* 0x00000008169d7c23 */ /* 0x100fe200080108ab */
[--C-:B------:R-:W-:Y:S01]  /*130c0*/  FFMA.FTZ R154, R20, UR8, -R171.reuse ;  /* 0x00000008149a7c23 */ /* 0x100fe200080108ab */
[----:B------:R-:W5:Y:S01]  /*130d0*/  LDSM.16.MT88.4 R88, [R172+0x4000] ;  /* 0x00400000ac58783b */ /* 0x000f620000004200 */
[----:B------:R-:W-:Y:S01]  /*130e0*/  MUFU.EX2 R166, R166 ;  /* 0x000000a600a67308 */ /* 0x000fe20000000800 */
[----:B------:R-:W-:Y:S01]  /*130f0*/  FFMA.FTZ R151, R12, UR8, -R171 ;  /* 0x000000080c977c23 */ /* 0x000fe200080108ab */
[--C-:B------:R-:W-:Y:S01]  /*13100*/  FFMA.FTZ R177, R224, UR8, -R175.reuse ;  /* 0x00000008e0b17c23 */ /* 0x100fe200080108af */
[----:B------:R-:W5:Y:S01]  /*13110*/  LDSM.16.MT88.4 R4, [R170+0x4000] ;  /* 0x00400000aa04783b */ /* 0x000f620000004200 */
[----:B------:R-:W3:Y:S01]  /*13120*/  MUFU.EX2 R165, R165 ;  /* 0x000000a500a57308 */ /* 0x000ee20000000800 */
[----:B------:R-:W-:Y:S01]  /*13130*/  FFMA.FTZ R179, R210, UR8, -R175 ;  /* 0x00000008d2b37c23 */ /* 0x000fe200080108af */
[----:B----4-:R-:W-:Y:S01]  /*13140*/  F2FP.BF16.F32.PACK_AB R96, R167, R168 ;  /* 0x000000a8a760723e */ /* 0x010fe200000010ff */
[----:B------:R-:W4:Y:S01]  /*13150*/  LDSM.16.MT88.4 R16, [R173+0xc800] ;  /* 0x00c80000ad10783b */ /* 0x000f220000004200 */
[----:B------:R-:W-:Y:S01]  /*13160*/  MUFU.EX2 R162, R162 ;  /* 0x000000a200a27308 */ /* 0x000fe20000000800 */
[--C-:B------:R-:W-:Y:S01]  /*13170*/  FFMA.FTZ R189, R214, UR8, -R171.reuse ;  /* 0x00000008d6bd7c23 */ /* 0x100fe200080108ab */
[----:B-1----:R-:W-:Y:S01]  /*13180*/  F2FP.BF16.F32.PACK_AB R98, R163, R164 ;  /* 0x000000a4a362723e */ /* 0x002fe200000010ff */
[----:B------:R-:W1:Y:S01]  /*13190*/  LDSM.16.MT88.4 R12, [R172+0x800] ;  /* 0x00080000ac0c783b */ /* 0x000e620000004200 */
[----:B------:R-:W2:Y:S01]  /*131a0*/  MUFU.EX2 R161, R161 ;  /* 0x000000a100a17308 */ /* 0x000ea20000000800 */
[--C-:B------:R-:W-:Y:S01]  /*131b0*/  FFMA.FTZ R187, R218, UR8, -R171.reuse ;  /* 0x00000008dabb7c23 */ /* 0x100fe200080108ab */
[----:B------:R-:W-:Y:S01]  /*131c0*/  FFMA.FTZ R216, R216, UR8, -R171 ;  /* 0x00000008d8d87c23 */ /* 0x000fe200080108ab */
[----:B------:R-:W1:Y:S01]  /*131d0*/  LDSM.16.MT88.4 R8, [R186+0x10800] ;  /* 0x01080000ba08783b */ /* 0x000e620000004200 */
[----:B------:R-:W-:Y:S01]  /*131e0*/  MUFU.EX2 R160, R160 ;  /* 0x000000a000a07308 */ /* 0x000fe20000000800 */
[----:B------:R-:W-:Y:S01]  /*131f0*/  FFMA.FTZ R222, R222, UR8, -R175 ;  /* 0x00000008dede7c23 */ /* 0x000fe200080108af */
[----:B---3--:R-:W-:Y:S01]  /*13200*/  F2FP.BF16.F32.PACK_AB R97, R165, R166 ;  /* 0x000000a6a561723e */ /* 0x008fe200000010ff */
[----:B------:R-:W3:Y:S01]  /*13210*/  LDSM.16.MT88.4 R144, [R173+0xe800] ;  /* 0x00e80000ad90783b */ /* 0x000ee20000004200 */
[----:B------:R-:W4:Y:S01]  /*13220*/  MUFU.EX2 R159, R159 ;  /* 0x0000009f009f7308 */ /* 0x000f220000000800 */
        /* <DEDUP_REMOVED lines=23> */
[----:B------:R-:W1:Y:S01]  /*133a0*/  MUFU.EX2 R151, R151 ;  /* 0x0000009700977308 */ /* 0x000e620000000800 */
        /* <DEDUP_REMOVED lines=77> */
[----:B---3--:R-:W3:Y:S07]  /*13880*/  LDSM.16.MT88.4 R16, [R186+0xf000] ;  /* 0x00f00000ba10783b */ /* 0x008eee0000004200 */
[C---:B--2---:R-:W-:Y:S08]  /*13890*/  HMMA.16816.F32.BF16 R92, R4.reuse, R12, R92 ;  /* 0x0000000c045c723c */ /* 0x044ff0000004185c */
        /* <DEDUP_REMOVED lines=9> */
[C---:B---3--:R-:W-:Y:S08]  /*13930*/  HMMA.16816.F32.BF16 R36, R4.reuse, R16, R36 ;  /* 0x000000100424723c */ /* 0x048ff00000041824 */
        /* <DEDUP_REMOVED lines=160> */
.L_x_6205:
        /* <DEDUP_REMOVED lines=8> */
.L_x_6206:
[----:B------:R-:W1:Y:S01]  /*143c0*/  LDCU.64 UR8, c[0x0][0x3c0] ;  /* 0x00007800ff0877ac */ /* 0x000e620008000a00 */
[----:B------:R-:W-:Y:S01]  /*143d0*/  LOP3.LUT R5, R150, 0x1f8, RZ, 0xc0, !PT ;  /* 0x000001f896057812 */ /* 0x000fe200078ec0ff */
[----:B------:R-:W-:Y:S01]  /*143e0*/  IMAD.SHL.U32 R185, R182, 0x20, RZ ;  /* 0x00000020b6b97824 */ /* 0x000fe200078e00ff */
[----:B------:R-:W-:Y:S02]  /*143f0*/  LOP3.LUT R197, R2, 0x400, RZ, 0xc0, !PT ;  /* 0x0000040002c57812 */ /* 0x000fe400078ec0ff */
[----:B------:R-:W-:Y:S02]  /*14400*/  LOP3.LUT R5, R5, 0x38, R182, 0x78, !PT ;  /* 0x0000003805057812 */ /* 0x000fe400078e78b6 */
[----:B------:R-:W-:Y:S01]  /*14410*/  LOP3.LUT R185, R185, 0x7c00, RZ, 0xc0, !PT ;  /* 0x00007c00b9b97812 */ /* 0x000fe200078ec0ff */
[----:B------:R-:W-:Y:S01]  /*14420*/  IMAD R197, R148, 0x2, R197 ;  /* 0x0000000294c57824 */ /* 0x000fe200078e02c5 */
[----:B------:R-:W-:Y:S02]  /*14430*/  LOP3.LUT R150, R5, 0x1e00, R150, 0xf8, !PT ;  /* 0x00001e0005967812 */ /* 0x000fe400078ef896 */
[----:B------:R-:W-:Y:S01]  /*14440*/  LOP3.LUT R5, R185, 0x200, R2, 0xf8, !PT ;  /* 0x00000200b9057812 */ /* 0x000fe200078ef802 */
[----:B------:R-:W-:Y:S01]  /*14450*/  VIADD R192, R197, UR5 ;  /* 0x00000005c5c07c36 */ /* 0x000fe20008000000 */
[----:B------:R-:W-:-:S02]  /*14460*/  SHF.R.U32.HI R181, RZ, 0x1, R182 ;  /* 0x00000001ffb57819 */ /* 0x000fc400000116b6 */
[----:B------:R-:W-:Y:S01]  /*14470*/  LEA R2, R150, UR5, 0x1 ;  /* 0x0000000596027c11 */ /* 0x000fe2000f8e08ff */
[--C-:B------:R-:W-:Y:S01]  /*14480*/  IMAD.IADD R187, R169, 0x1, R192.reuse ;  /* 0x00000001a9bb7824 */ /* 0x100fe200078e02c0 */
[----:B------:R-:W-:Y:S01]  /*14490*/  LOP3.LUT R4, R181, 0x8, RZ, 0xc0, !PT ;  /* 0x00000008b5047812 */ /* 0x000fe200078ec0ff */
[----:B-1----:R-:W-:Y:S01]  /*144a0*/  USHF.L.U32 UR10, UR8, 0x5, URZ ;  /* 0x00000005080a7899 */ /* 0x002fe200080006ff */
[----:B------:R-:W-:Y:S01]  /*144b0*/  IMAD.IADD R192, R152, 0x1, R192 ;  /* 0x0000000198c07824 */ /* 0x000fe200078e02c0 */
[----:B------:R-:W-:Y:S01]  /*144c0*/  USHF.L.U64.HI UR9, UR8, 0x5, UR9 ;  /* 0x0000000508097899 */ /* 0x000fe20008010209 */
[----:B------:R-:W-:Y:S01]  /*144d0*/  @!PT LDS RZ, [RZ] ;  /* 0x00000000fffff984 */ /* 0x000fe20000000800 */
[----:B------:R-:W-:Y:S01]  /*144e0*/  @!PT LDS RZ, [RZ] ;  /* 0x00000000fffff984 */ /* 0x000fe20000000800 */
[----:B------:R-:W-:Y:S01]  /*144f0*/  @!PT LDS RZ, [RZ] ;  /* 0x00000000fffff984 */ /* 0x000fe20000000800 */
[----:B------:R-:W-:Y:S01]  /*14500*/  LDGSTS.E.BYPASS.LTC128B.128 [R2+0xc000], desc[UR6][R198.64] ;  /* 0x0c000000c6027fae */ /* 0x000fe2000b981a06 */
[----:B------:R-:W-:Y:S01]  /*14510*/  LOP3.LUT R4, R5, R149, R4, 0xf6, !PT ;  /* 0x0000009505047212 */ /* 0x000fe200078ef604 */
[----:B------:R-:W-:Y:S01]  /*14520*/  IMAD.IADD R180, R169, 0x1, R192 ;  /* 0x00000001a9b47824 */ /* 0x000fe200078e02c0 */
[----:B------:R-:W-:Y:S01]  /*14530*/  IADD3 R6, P0, PT, R198, UR10, RZ ;  /* 0x0000000ac6067c10 */ /* 0x000fe2000ff1e0ff */
[----:B------:R-:W-:Y:S01]  /*14540*/  LDGSTS.E.BYPASS.LTC128B.128 [R2+0xe000], desc[UR6][R198.64+0x80] ;  /* 0x0e000080c6027fae */ /* 0x000fe2000b981a06 */
[----:B------:R-:W-:-:S02]  /*14550*/  LEA R209, R4, UR5, 0x1 ;  /* 0x0000000504d17c11 */ /* 0x000fc4000f8e08ff */
        /* <DEDUP_REMOVED lines=243> */
.L_x_6208:
        /* <DEDUP_REMOVED lines=8> */
.L_x_6209:
        /* <DEDUP_REMOVED lines=26> */
.L_x_6207:
        /* <DEDUP_REMOVED lines=9> */
[-C--:B------:R-:W-:Y:S01]  /*15740*/  ISETP.GE.AND P0, PT, R22, R208.reuse, PT ;  /* 0x000000d01600720c */ /* 0x080fe20003f06270 */
[C---:B------:R-:W-:Y:S01]  /*15750*/  VIADD R19, R2.reuse, 0xffffff91 ;  /* 0xffffff9102137836 */ /* 0x040fe20000000000 */
[-C--:B------:R-:W-:Y:S01]  /*15760*/  ISETP.GE.AND P1, PT, R15, R208.reuse, PT ;  /* 0x000000d00f00720c */ /* 0x080fe20003f26270 */
[----:B------:R-:W-:Y:S01]  /*15770*/  VIADD R18, R2, 0xffffff98 ;  /* 0xffffff9802127836 */ /* 0x000fe20000000000 */
[----:B------:R-:W-:Y:S01]  /*15780*/  FSEL R9, R148, -INF , P0 ;  /* 0xff80000094097808 */ /* 0x000fe20000000000 */
[----:B------:R-:W-:Y:S01]  /*15790*/  VIADD R14, R2, 0xffffffa0 ;  /* 0xffffffa0020e7836 */ /* 0x000fe20000000000 */
[-C--:B------:R-:W-:Y:S01]  /*157a0*/  ISETP.GE.AND P6, PT, R22, R207.reuse, PT ;  /* 0x000000cf1600720c */ /* 0x080fe20003fc6270 */
[C---:B------:R-:W-:Y:S01]  /*157b0*/  VIADD R12, R2.reuse, 0xffffffa8 ;  /* 0xffffffa8020c7836 */ /* 0x040fe20000000000 */
[----:B------:R-:W-:Y:S01]  /*157c0*/  ISETP.GE.AND P0, PT, R21, R208, PT ;  /* 0x000000d01500720c */ /* 0x000fe20003f06270 */
[C---:B------:R-:W-:Y:S01]  /*157d0*/  VIADD R8, R2.reuse, 0xffffffb0 ;  /* 0xffffffb002087836 */ /* 0x040fe20000000000 */
[----:B------:R-:W-:Y:S01]  /*157e0*/  ISETP.GE.AND P3, PT, R15, R207, PT ;  /* 0x000000cf0f00720c */ /* 0x000fe20003f66270 */
[----:B------:R-:W-:Y:S01]  /*157f0*/  VIADD R4, R2, 0xffffffb8 ;  /* 0xffffffb802047836 */ /* 0x000fe20000000000 */
[----:B------:R-:W-:-:S02]  /*15800*/  FSEL R11, R149, -INF , P1 ;  /* 0xff800000950b7808 */ /* 0x000fc40000800000 */
[-C--:B------:R-:W-:Y:S02]  /*15810*/  ISETP.GE.AND P1, PT, R17, R208.reuse, PT ;  /* 0x000000d01100720c */ /* 0x080fe40003f26270 */
[----:B------:R-:W-:Y:S01]  /*15820*/  FSEL R9, R9, -INF , !P6 ;  /* 0xff80000009097808 */ /* 0x000fe20007000000 */
[----:B-1----:R-:W-:Y:S01]  /*15830*/  ULEA UR5, UR5, UR4, 0x18 ;  /* 0x0000000405057291 */ /* 0x002fe2000f8ec0ff */
[----:B------:R-:W-:Y:S02]  /*15840*/  FSEL R7, R144, -INF , P0 ;  /* 0xff80000090077808 */ /* 0x000fe40000000000 */
[----:B------:R-:W-:Y:S02]  /*15850*/  ISETP.GE.AND P6, PT, R21, R207, PT ;  /* 0x000000cf1500720c */ /* 0x000fe40003fc6270 */
[----:B------:R-:W-:Y:S02]  /*15860*/  ISETP.GE.AND P0, PT, R20, R208, PT ;  /* 0x000000d01400720c */ /* 0x000fe40003f06270 */
[----:B------:R-:W-:-:S02]  /*15870*/  FSEL R11, R11, -INF , !P3 ;  /* 0xff8000000b0b7808 */ /* 0x000fc40005800000 */
[----:B------:R-:W-:Y:S02]  /*15880*/  ISETP.GE.AND P3, PT, R17, R207, PT ;  /* 0x000000cf1100720c */ /* 0x000fe40003f66270 */
[----:B------:R-:W-:Y:S02]  /*15890*/  FSEL R5, R145, -INF , P1 ;  /* 0xff80000091057808 */ /* 0x000fe40000800000 */
[----:B------:R-:W-:Y:S02]  /*158a0*/  ISETP.GE.AND P1, PT, R19, R208, PT ;  /* 0x000000d01300720c */ /* 0x000fe40003f26270 */
[----:B------:R-:W-:Y:S02]  /*158b0*/  IADD3 R16, PT, PT, R2, -0x67, RZ ;  /* 0xffffff9902107810 */ /* 0x000fe40007ffe0ff */
[----:B------:R-:W-:Y:S02]  /*158c0*/  FSEL R7, R7, -INF , !P6 ;  /* 0xff80000007077808 */ /* 0x000fe40007000000 */
[----:B------:R-:W-:-:S02]  /*158d0*/  FSEL R140, R140, -INF , P0 ;  /* 0xff8000008c8c7808 */ /* 0x000fc40000000000 */
[-C--:B------:R-:W-:Y:S02]  /*158e0*/  ISETP.GE.AND P6, PT, R20, R207.reuse, PT ;  /* 0x000000cf1400720c */ /* 0x080fe40003fc6270 */
[-C--:B------:R-:W-:Y:S02]  /*158f0*/  ISETP.GE.AND P0, PT, R18, R208.reuse, PT ;  /* 0x000000d01200720c */ /* 0x080fe40003f06270 */
[----:B------:R-:W-:Y:S02]  /*15900*/  FSEL R5, R5, -INF , !P3 ;  /* 0xff80000005057808 */ /* 0x000fe40005800000 */
[----:B------:R-:W-:Y:S02]  /*15910*/  ISETP.GE.AND P3, PT, R19, R207, PT ;  /* 0x000000cf1300720c */ /* 0x000fe40003f66270 */
[----:B------:R-:W-:Y:S02]  /*15920*/  FSEL R141, R141, -INF , P1 ;  /* 0xff8000008d8d7808 */ /* 0x000fe40000800000 */
[----:B------:R-:W-:-:S02]  /*15930*/  ISETP.GE.AND P1, PT, R16, R208, PT ;  /* 0x000000d01000720c */ /* 0x000fc40003f26270 */
[----:B------:R-:W-:Y:S02]  /*15940*/  IADD3 R13, PT, PT, R2, -0x5f, RZ ;  /* 0xffffffa1020d7810 */ /* 0x000fe40007ffe0ff */
[----:B------:R-:W-:Y:S02]  /*15950*/  FSEL R171, R140, -INF , !P6 ;  /* 0xff8000008cab7808 */ /* 0x000fe40007000000 */
        /* <DEDUP_REMOVED lines=22> */
[-C--:B------:R-:W-:Y:S02]  /*15ac0*/  ISETP.GE.AND P3, PT, R10, R207.reuse, PT ;  /* 0x000000cf0a00720c */ /* 0x080fe40003f66270 */
[----:B------:R-:W-:Y:S02]  /*15ad0*/  FSEL R29, R29, -INF , P1 ;  /* 0xff8000001d1d7808 */ /* 0x000fe40000800000 */
[----:B------:R-:W-:Y:S02]  /*15ae0*/  ISETP.GE.AND P1, PT, R6, R208, PT ;  /* 0x000000d00600720c */ /* 0x000fe40003f26270 */
[----:B------:R-:W-:Y:S02]  /*15af0*/  FSEL R179, R28, -INF , !P6 ;  /* 0xff8000001cb37808 */ /* 0x000fe40007000000 */
[----:B------:R-:W-:Y:S02]  /*15b00*/  FSEL R24, R24, -INF , P0 ;  /* 0xff80000018187808 */ /* 0x000fe40000000000 */
[----:B------:R-:W-:-:S02]  /*15b10*/  ISETP.GE.AND P6, PT, R8, R207, PT ;  /* 0x000000cf0800720c */ /* 0x000fc40003fc6270 */
[----:B------:R-:W-:Y:S02]  /*15b20*/  ISETP.GE.AND P0, PT, R4, R208, PT ;  /* 0x000000d00400720c */ /* 0x000fe40003f06270 */
[----:B------:R-:W-:Y:S02]  /*15b30*/  IADD3 R2, PT, PT, R2, -0x47, RZ ;  /* 0xffffffb902027810 */ /* 0x000fe40007ffe0ff */
[----:B------:R-:W-:Y:S02]  /*15b40*/  FSEL R177, R29, -INF , !P3 ;  /* 0xff8000001db17808 */ /* 0x000fe40005800000 */
[----:B------:R-:W-:Y:S02]  /*15b50*/  ISETP.GE.AND P3, PT, R6, R207, PT ;  /* 0x000000cf0600720c */ /* 0x000fe40003f66270 */
[----:B------:R-:W-:Y:S02]  /*15b60*/  FSEL R25, R25, -INF , P1 ;  /* 0xff80000019197808 */ /* 0x000fe40000800000 */
[----:B------:R-:W-:-:S02]  /*15b70*/  FSEL R160, R24, -INF , !P6 ;  /* 0xff80000018a07808 */ /* 0x000fc40007000000 */
[----:B------:R-:W-:Y:S02]  /*15b80*/  ISETP.GE.AND P1, PT, R4, R207, PT ;  /* 0x000000cf0400720c */ /* 0x000fe40003f26270 */
[----:B------:R-:W-:Y:S02]  /*15b90*/  FSEL R144, R172, -INF , P0 ;  /* 0xff800000ac907808 */ /* 0x000fe40000000000 */
[----:B------:R-:W-:Y:S02]  /*15ba0*/  ISETP.GE.AND P6, PT, R2, R208, PT ;  /* 0x000000d00200720c */ /* 0x000fe40003fc6270 */
[----:B------:R-:W-:Y:S02]  /*15bb0*/  FSEL R145, R25, -INF , !P3 ;  /* 0xff80000019917808 */ /* 0x000fe40005800000 */
[----:B------:R-:W-:Y:S02]  /*15bc0*/  ISETP.GE.AND P3, PT, R22, R206, PT ;  /* 0x000000ce1600720c */ /* 0x000fe40003f66270 */
[----:B------:R-:W-:-:S02]  /*15bd0*/  FSEL R144, R144, -INF , !P1 ;  /* 0xff80000090907808 */ /* 0x000fc40004800000 */
[----:B------:R-:W-:Y:S02]  /*15be0*/  ISETP.GE.AND P1, PT, R15, R206, PT ;  /* 0x000000ce0f00720c */ /* 0x000fe40003f26270 */
[----:B------:R-:W-:Y:S02]  /*15bf0*/  FSEL R165, R173, -INF , P6 ;  /* 0xff800000ada57808 */ /* 0x000fe40003000000 */
[----:B------:R-:W-:Y:S02]  /*15c00*/  ISETP.GE.AND P6, PT, R2, R207, PT ;  /* 0x000000cf0200720c */ /* 0x000fe40003fc6270 */
[-C--:B------:R-:W-:Y:S02]  /*15c10*/  ISETP.GE.AND P0, PT, R22, R205.reuse, PT ;  /* 0x000000cd1600720c */ /* 0x080fe40003f06270 */
[----:B------:R-:W-:Y:S02]  /*15c20*/  FSEL R150, R150, -INF , P3 ;  /* 0xff80000096967808 */ /* 0x000fe40001800000 */
[----:B------:R-:W-:-:S02]  /*15c30*/  ISETP.GE.AND P3, PT, R15, R205, PT ;  /* 0x000000cd0f00720c */ /* 0x000fc40003f66270 */
[----:B------:R-:W-:Y:S02]  /*15c40*/  FSEL R151, R151, -INF , P1 ;  /* 0xff80000097977808 */ /* 0x000fe40000800000 */
[----:B------:R-:W-:Y:S02]  /*15c50*/  FSEL R165, R165, -INF , !P6 ;  /* 0xff800000a5a57808 */ /* 0x000fe40007000000 */
[-C--:B------:R-:W-:Y:S02]  /*15c60*/  ISETP.GE.AND P6, PT, R21, R206.reuse, PT ;  /* 0x000000ce1500720c */ /* 0x080fe40003fc6270 */
[----:B------:R-:W-:Y:S02]  /*15c70*/  FSEL R15, R150, -INF , !P0 ;  /* 0xff800000960f7808 */ /* 0x000fe40004000000 */
[----:B------:R-:W-:Y:S02]  /*15c80*/  ISETP.GE.AND P1, PT, R17, R206, PT ;  /* 0x000000ce1100720c */ /* 0x000fe40003f26270 */
        /* <DEDUP_REMOVED lines=8> */
[----:B------:R-:W-:Y:S02]  /*15d10*/  ISETP.GE.AND P3, PT, R19, R205, PT ;  /* 0x000000cd1300720c */ /* 0x000fe40003f66270 */
[----:B------:R-:W-:Y:S02]  /*15d20*/  FSEL R19, R147, -INF , !P6 ;  /* 0xff80000093137808 */ /* 0x000fe40007000000 */
[----:B------:R-:W-:Y:S02]  /*15d30*/  FSEL R143, R143, -INF , P1 ;  /* 0xff8000008f8f7808 */ /* 0x000fe40000800000 */
[-C--:B------:R-:W-:Y:S02]  /*15d40*/  ISETP.GE.AND P6, PT, R18, R206.reuse, PT ;  /* 0x000000ce1200720c */ /* 0x080fe40003fc6270 */
[----:B------:R-:W-:-:S02]  /*15d50*/  ISETP.GE.AND P1, PT, R16, R206, PT ;  /* 0x000000ce1000720c */ /* 0x000fc40003f26270 */
[----:B------:R-:W-:Y:S02]  /*15d60*/  FSEL R17, R146, -INF , !P0 ;  /* 0xff80000092117808 */ /* 0x000fe40004000000 */
[-C--:B------:R-:W-:Y:S02]  /*15d70*/  ISETP.GE.AND P0, PT, R20, R205.reuse, PT ;  /* 0x000000cd1400720c */ /* 0x080fe40003f06270 */
[----:B------:R-:W-:Y:S02]  /*15d80*/  FSEL R137, R138, -INF , P6 ;  /* 0xff8000008a897808 */ /* 0x000fe40003000000 */
[----:B------:R-:W-:Y:S02]  /*15d90*/  ISETP.GE.AND P6, PT, R16, R205, PT ;  /* 0x000000cd1000720c */ /* 0x000fe40003fc6270 */
[----:B------:R-:W-:Y:S02]  /*15da0*/  FSEL R139, R139, -INF , P1 ;  /* 0xff8000008b8b7808 */ /* 0x000fe40000800000 */
[----:B------:R-:W-:-:S02]  /*15db0*/  FSEL R173, R142, -INF , !P0 ;  /* 0xff8000008ead7808 */ /* 0x000fc40004000000 */
[----:B------:R-:W-:Y:S02]  /*15dc0*/  ISETP.GE.AND P0, PT, R18, R205, PT ;  /* 0x000000cd1200720c */ /* 0x000fe40003f06270 */
[----:B------:R-:W-:Y:S02]  /*15dd0*/  FSEL R143, R143, -INF , !P3 ;  /* 0xff8000008f8f7808 */ /* 0x000fe40005800000 */
[-C--:B------:R-:W-:Y:S02]  /*15de0*/  ISETP.GE.AND P3, PT, R14, R206.reuse, PT ;  /* 0x000000ce0e00720c */ /* 0x080fe40003f66270 */
[-C--:B------:R-:W-:Y:S02]  /*15df0*/  ISETP.GE.AND P1, PT, R13, R206.reuse, PT ;  /* 0x000000ce0d00720c */ /* 0x080fe40003f26270 */
[----:B------:R-:W-:Y:S02]  /*15e00*/  FSEL R139, R139, -INF , !P6 ;  /* 0xff8000008b8b7808 */ /* 0x000fe40007000000 */
[----:B------:R-:W-:-:S02]  /*15e10*/  ISETP.GE.AND P6, PT, R12, R206, PT ;  /* 0x000000ce0c00720c */ /* 0x000fc40003fc6270 */
[----:B------:R-:W-:Y:S02]  /*15e20*/  FSEL R137, R137, -INF , !P0 ;  /* 0xff80000089897808 */ /* 0x000fe40004000000 */
[----:B------:R-:W-:Y:S02]  /*15e30*/  ISETP.GE.AND P0, PT, R14, R205, PT ;  /* 0x000000cd0e00720c */ /* 0x000fe40003f06270 */
[----:B------:R-:W-:Y:S02]  /*15e40*/  FSEL R34, R34, -INF , P3 ;  /* 0xff80000022227808 */ /* 0x000fe40001800000 */
[----:B------:R-:W-:Y:S02]  /*15e50*/  FSEL R35, R35, -INF , P1 ;  /* 0xff80000023237808 */ /* 0x000fe40000800000 */
[----:B------:R-:W-:Y:S02]  /*15e60*/  ISETP.GE.AND P1, PT, R10, R206, PT ;  /* 0x000000ce0a00720c */ /* 0x000fe40003f26270 */
[----:B------:R-:W-:-:S02]  /*15e70*/  FSEL R30, R30, -INF , P6 ;  /* 0xff8000001e1e7808 */ /* 0x000fc40003000000 */
[----:B------:R-:W-:Y:S02]  /*15e80*/  ISETP.GE.AND P6, PT, R10, R205, PT ;  /* 0x000000cd0a00720c */ /* 0x000fe40003fc6270 */
[----:B------:R-:W-:Y:S02]  /*15e90*/  FMNMX3.FTZ R10, R132, R9, R11, !PT ;  /* 0x00000009840a7276 */ /* 0x000fe4000781000b */
[----:B------:R-:W-:Y:S02]  /*15ea0*/  FSEL R193, R34, -INF , !P0 ;  /* 0xff80000022c17808 */ /* 0x000fe40004000000 */
[----:B------:R-:W-:Y:S02]  /*15eb0*/  ISETP.GE.AND P0, PT, R12, R205, PT ;  /* 0x000000cd0c00720c */ /* 0x000fe40003f06270 */
[----:B------:R-:W-:Y:S02]  /*15ec0*/  FSEL R31, R31, -INF , P1 ;  /* 0xff8000001f1f7808 */ /* 0x000fe40000800000 */
[----:B------:R-:W-:-:S02]  /*15ed0*/  FMNMX3.FTZ R10, R10, R7, R5, !PT ;  /* 0x000000070a0a7276 */ /* 0x000fc40007810005 */
[-C--:B------:R-:W-:Y:S02]  /*15ee0*/  ISETP.GE.AND P3, PT, R13, R205.reuse, PT ;  /* 0x000000cd0d00720c */ /* 0x080fe40003f66270 */
[-C--:B------:R-:W-:Y:S02]  /*15ef0*/  ISETP.GE.AND P1, PT, R8, R206.reuse, PT ;  /* 0x000000ce0800720c */ /* 0x080fe40003f26270 */
[----:B------:R-:W-:Y:S02]  /*15f00*/  FSEL R191, R30, -INF , !P0 ;  /* 0xff8000001ebf7808 */ /* 0x000fe40004000000 */
[----:B------:R-:W-:Y:S02]  /*15f10*/  FSEL R147, R31, -INF , !P6 ;  /* 0xff8000001f937808 */ /* 0x000fe40007000000 */
[C---:B------:R-:W-:Y:S02]  /*15f20*/  ISETP.GE.AND P0, PT, R6.reuse, R206, PT ;  /* 0x000000ce0600720c */ /* 0x040fe40003f06270 */
[----:B------:R-:W-:-:S02]  /*15f30*/  ISETP.GE.AND P6, PT, R6, R205, PT ;  /* 0x000000cd0600720c */ /* 0x000fc40003fc6270 */
[----:B------:R-:W-:Y:S02]  /*15f40*/  FMNMX3.FTZ R6, R3, R15, R21, !PT ;  /* 0x0000000f03067276 */ /* 0x000fe40007810015 */
[----:B------:R-:W-:Y:S02]  /*15f50*/  FMNMX3.FTZ R10, R10, R171, R209, !PT ;  /* 0x000000ab0a0a7276 */ /* 0x000fe400078100d1 */
[----:B------:R-:W-:Y:S02]  /*15f60*/  FSEL R197, R35, -INF , !P3 ;  /* 0xff80000023c57808 */ /* 0x000fe40005800000 */
[----:B------:R-:W-:Y:S02]  /*15f70*/  ISETP.GE.AND P3, PT, R8, R205, PT ;  /* 0x000000cd0800720c */ /* 0x000fe40003f66270 */
[----:B------:R-:W-:Y:S02]  /*15f80*/  FSEL R26, R26, -INF , P1 ;  /* 0xff8000001a1a7808 */ /* 0x000fe40000800000 */
[----:B------:R-:W-:-:S02]  /*15f90*/  FMNMX3.FTZ R6, R6, R17, R19, !PT ;  /* 0x0000001106067276 */ /* 0x000fc40007810013 */
[----:B------:R-:W-:Y:S02]  /*15fa0*/  FMNMX3.FTZ R10, R10, R169, R141, !PT ;  /* 0x000000a90a0a7276 */ /* 0x000fe4000781008d */
[----:B------:R-:W-:Y:S02]  /*15fb0*/  FSEL R163, R26, -INF , !P3 ;  /* 0xff8000001aa37808 */ /* 0x000fe40005800000 */
        /* <DEDUP_REMOVED lines=12> */
[----:B------:R-:W-:Y:S02]  /*16080*/  FSEL R159, R175, -INF , P0 ;  /* 0xff800000af9f7808 */ /* 0x000fe40000000000 */
[----:B------:R-:W-:Y:S02]  /*16090*/  FSEL R167, R27, -INF , !P6 ;  /* 0xff8000001ba77808 */ /* 0x000fe40007000000 */
[----:B------:R-:W-:Y:S02]  /*160a0*/  FMNMX3.FTZ R2, R2, R191, R147, !PT ;  /* 0x000000bf02027276 */ /* 0x000fe40007810093 */
[----:B------:R-:W-:-:S02]  /*160b0*/  FMNMX3.FTZ R8, R8, R144, R165, !PT ;  /* 0x0000009008087276 */ /* 0x000fc400078100a5 */
[----:B------:R-:W-:Y:S02]  /*160c0*/  FSEL R161, R161, -INF , !P3 ;  /* 0xff800000a1a17808 */ /* 0x000fe40005800000 */
[----:B------:R-:W-:Y:S01]  /*160d0*/  FSEL R159, R159, -INF , !P1 ;  /* 0xff8000009f9f7808 */ /* 0x000fe20004800000 */
[----:B------:R-:W1:Y:S01]  /*160e0*/  SHFL.BFLY PT, R23, R8, 0x2, 0x1f ;  /* 0x0c401f0008177f89 */ /* 0x000e6200000e0000 */
[----:B------:R-:W-:Y:S02]  /*160f0*/  FMNMX3.FTZ R2, R2, R163, R167, !PT ;  /* 0x000000a302027276 */ /* 0x000fe400078100a7 */
[----:B------:R-:W-:Y:S02]  /*16100*/  LEA R186, R0, UR5, 0x1 ;  /* 0x0000000500ba7c11 */ /* 0x000fe4000f8e08ff */
        /* <DEDUP_REMOVED lines=19> */
[C---:B------:R-:W-:Y:S02]  /*16240*/  FMUL.FTZ R158, R2.reuse, UR8 ;  /* 0x00000008029e7c20 */ /* 0x040fe40008410000 */
[--C-:B------:R-:W-:Y:S01]  /*16250*/  FFMA.FTZ R149, R5, UR8, -R146.reuse ;  /* 0x0000000805957c23 */ /* 0x100fe20008010892 */
[----:B------:R-:W-:Y:S01]  /*16260*/  FSEL R5, R133, RZ, P1 ;  /* 0x000000ff85057208 */ /* 0x000fe20000800000 */
[--C-:B------:R-:W-:Y:S01]  /*16270*/  FFMA.FTZ R152, R9, UR8, -R146.reuse ;  /* 0x0000000809987c23 */ /* 0x100fe20008010892 */
[----:B------:R-:W-:Y:S01]  /*16280*/  FSEL R4, R2, RZ, P0 ;  /* 0x000000ff02047208 */ /* 0x000fe20000000000 */
[--C-:B------:R-:W-:Y:S01]  /*16290*/  FFMA.FTZ R148, R11, UR8, -R146.reuse ;  /* 0x000000080b947c23 */ /* 0x100fe20008010892 */
[----:B------:R-:W-:Y:S01]  /*162a0*/  FSEL R158, R158, RZ, P0 ;  /* 0x000000ff9e9e7208 */ /* 0x000fe20000000000 */
[----:B------:R-:W-:Y:S01]  /*162b0*/  FADD.FTZ R5, R132, -R5 ;  /* 0x8000000584057221 */ /* 0x000fe20000010000 */
[----:B------:R-:W-:Y:S01]  /*162c0*/  FFMA.FTZ R150, R7, UR8, -R146 ;  /* 0x0000000807967c23 */ /* 0x000fe20008010892 */
[----:B------:R-:W-:Y:S01]  /*162d0*/  FADD.FTZ R4, R3, -R4 ;  /* 0x8000000403047221 */ /* 0x000fe20000010000 */
[----:B------:R-:W-:Y:S01]  /*162e0*/  MUFU.EX2 R152, R152 ;  /* 0x0000009800987308 */ /* 0x000fe20000000800 */
[----:B------:R-:W-:Y:S01]  /*162f0*/  FMUL.FTZ R155, R5, UR8 ;  /* 0x00000008059b7c20 */ /* 0x000fe20008410000 */
[--C-:B------:R-:W-:Y:S01]  /*16300*/  FFMA.FTZ R154, R15, UR8, -R158.reuse ;  /* 0x000000080f9a7c23 */ /* 0x100fe2000801089e */
[----:B------:R-:W-:Y:S01]  /*16310*/  FMUL.FTZ R151, R4, UR8 ;  /* 0x0000000804977c20 */ /* 0x000fe20008410000 */
[--C-:B------:R-:W-:Y:S01]  /*16320*/  FFMA.FTZ R0, R21, UR8, -R158.reuse ;  /* 0x0000000815007c23 */ /* 0x100fe2000801089e */
[--C-:B------:R-:W-:Y:S01]  /*16330*/  FFMA.FTZ R17, R17, UR8, -R158.reuse ;  /* 0x0000000811117c23 */ /* 0x100fe2000801089e */
[----:B------:R-:W-:Y:S01]  /*16340*/  FFMA.FTZ R19, R19, UR8, -R158 ;  /* 0x0000000813137c23 */ /* 0x000fe2000801089e */
        /* <DEDUP_REMOVED lines=8> */
[----:B------:R-:W3:Y:S01]  /*163d0*/  MUFU.EX2 R148, R148 ;  /* 0x0000009400947308 */ /* 0x000ee20000000800 */
[--C-:B------:R-:W-:Y:S01]  /*163e0*/  FFMA.FTZ R173, R173, UR8, -R158.reuse ;  /* 0x00000008adad7c23 */ /* 0x100fe2000801089e */
[--C-:B------:R-:W-:Y:S01]  /*163f0*/  FFMA.FTZ R170, R143, UR8, -R158.reuse ;  /* 0x000000088faa7c23 */ /* 0x100fe2000801089e */
[--C-:B------:R-:W-:Y:S01]  /*16400*/  FFMA.FTZ R168, R137, UR8, -R158.reuse ;  /* 0x0000000889a87c23 */ /* 0x100fe2000801089e */
[----:B------:R-:W-:Y:S01]  /*16410*/  MUFU.EX2 R150, R150 ;  /* 0x0000009600967308 */ /* 0x000fe20000000800 */
[----:B------:R-:W-:Y:S01]  /*16420*/  FFMA.FTZ R175, R139, UR8, -R158 ;  /* 0x000000088baf7c23 */ /* 0x000fe2000801089e */
        /* <DEDUP_REMOVED lines=137> */
[----:B------:R-:W5:Y:S01]  /*16cc0*/  MUFU.EX2 R170, R170 ;  /* 0x000000aa00aa7308 */ /* 0x000f620000000800 */
        /* <DEDUP_REMOVED lines=10> */
[----:B------:R-:W-:Y:S01]  /*16d70*/  FFMA.FTZ R180, R165, UR8, -R146 ;  /* 0x00000008a5b47c23 */ /* 0x000fe20008010892 */
[----:B------:R-:W-:Y:S01]  /*16d80*/  MUFU.EX2 R187, R187 ;  /* 0x000000bb00bb7308 */ /* 0x000fe20000000800 */
[--C-:B------:R-:W-:Y:S01]  /*16d90*/  FFMA.FTZ R163, R163, UR8, -R158.reuse ;  /* 0x00000008a3a37c23 */ /* 0x100fe2000801089e */
[C---:B-1----:R-:W-:Y:S01]  /*16da0*/  HMMA.16816.F32.BF16 R84, R4.reuse, R108, R84 ;  /* 0x0000006c0454723c */ /* 0x042fe20000041854 */
[--C-:B------:R-:W-:Y:S01]  /*16db0*/  FFMA.FTZ R188, R167, UR8, -R158.reuse ;  /* 0x00000008a7bc7c23 */ /* 0x100fe2000801089e */
[----:B------:R-:W1:Y:S01]  /*16dc0*/  MUFU.EX2 R172, R172 ;  /* 0x000000ac00ac7308 */ /* 0x000e620000000800 */
[--C-:B------:R-:W-:Y:S01]  /*16dd0*/  FFMA.FTZ R159, R159, UR8, -R158.reuse ;  /* 0x000000089f9f7c23 */ /* 0x100fe2000801089e */
[----:B------:R-:W-:Y:S01]  /*16de0*/  FFMA.FTZ R161, R161, UR8, -R158 ;  /* 0x00000008a1a17c23 */ /* 0x000fe2000801089e */
[----:B------:R-:W-:Y:S01]  /*16df0*/  FFMA.FTZ R155, R215, R155, R152 ;  /* 0x0000009bd79b7223 */ /* 0x000fe20000010098 */
[----:B------:R-:W-:Y:S01]  /*16e00*/  MUFU.EX2 R174, R174 ;  /* 0x000000ae00ae7308 */ /* 0x000fe20000000800 */
[----:B------:R-:W-:Y:S01]  /*16e10*/  FFMA.FTZ R151, R213, R151, R154 ;  /* 0x00000097d5977223 */ /* 0x000fe2000001009a */
[----:B------:R-:W-:Y:S01]  /*16e20*/  HMMA.16816.F32.BF16 R88, R4, R110, R88 ;  /* 0x0000006e0458723c */ /* 0x000fe20000041858 */
[----:B------:R-:W1:Y:S01]  /*16e30*/  LDSM.16.MT88.4 R108, [R186+0xc800] ;  /* 0x00c80000ba6c783b */ /* 0x000e620000004200 */
[----:B------:R-:W-:Y:S01]  /*16e40*/  MUFU.EX2 R176, R176 ;  /* 0x000000b000b07308 */ /* 0x000fe20000000800 */
[----:B------:R-:W-:Y:S01]  /*16e50*/  FADD.FTZ R155, R148, R155 ;  /* 0x0000009b949b7221 */ /* 0x000fe20000010000 */
[----:B------:R-:W-:-:S02]  /*16e60*/  FADD.FTZ R151, R0, R151 ;  /* 0x0000009700977221 */ /* 0x000fc40000010000 */
[----:B------:R-:W-:Y:S01]  /*16e70*/  MUFU.EX2 R178, R178 ;  /* 0x000000b200b27308 */ /* 0x000fe20000000800 */
[----:B------:R-:W-:Y:S01]  /*16e80*/  FADD.FTZ R150, R150, R155 ;  /* 0x0000009b96967221 */ /* 0x000fe20000010000 */
[C---:B------:R-:W-:Y:S01]  /*16e90*/  HMMA.16816.F32.BF16 R76, R4.reuse, R112, R76 ;  /* 0x00000070044c723c */ /* 0x040fe2000004184c */
[----:B------:R-:W-:Y:S01]  /*16ea0*/  FADD.FTZ R132, R132, R151 ;  /* 0x0000009784847221 */ /* 0x000fe20000010000 */
[----:B------:R-:W-:Y:S01]  /*16eb0*/  MUFU.EX2 R189, R189 ;  /* 0x000000bd00bd7308 */ /* 0x000fe20000000800 */
[----:B------:R-:W-:Y:S02]  /*16ec0*/  FADD.FTZ R149, R149, R150 ;  /* 0x0000009695957221 */ /* 0x000fe40000010000 */
[----:B------:R-:W-:Y:S01]  /*16ed0*/  FADD.FTZ R132, R3, R132 ;  /* 0x0000008403847221 */ /* 0x000fe20000010000 */
[----:B------:R-:W-:Y:S01]  /*16ee0*/  MUFU.EX2 R191, R191 ;  /* 0x000000bf00bf7308 */ /* 0x000fe20000000800 */
[-C--:B------:R-:W-:Y:S01]  /*16ef0*/  MOV R3, R2.reuse ;  /* 0x0000000200037202 */ /* 0x080fe20000000f00 */
[----:B------:R-:W-:Y:S01]  /*16f00*/  HMMA.16816.F32.BF16 R80, R4, R114, R80 ;  /* 0x000000720450723c */ /* 0x000fe20000041850 */
[----:B------:R-:W1:Y:S01]  /*16f10*/  LDSM.16.MT88.4 R112, [R162+0xc800] ;  /* 0x00c80000a270783b */ /* 0x000e620000004200 */
[----:B------:R-:W-:Y:S01]  /*16f20*/  MUFU.EX2 R160, R160 ;  /* 0x000000a000a07308 */ /* 0x000fe20000000800 */
[----:B------:R-:W-:-:S03]  /*16f30*/  @P4 MOV R3, R2 ;  /* 0x0000000200034202 */ /* 0x000fc60000000f00 */
[----:B------:R-:W-:Y:S02]  /*16f40*/  MUFU.EX2 R180, R180 ;  /* 0x000000b400b47308 */ /* 0x000fe40000000800 */
[C---:B------:R-:W-:Y:S02]  /*16f50*/  HMMA.16816.F32.BF16 R8, R4.reuse, R12, R8 ;  /* 0x0000000c0408723c */ /* 0x040fe40000041808 */
[----:B------:R-:W-:Y:S04]  /*16f60*/  MUFU.EX2 R163, R163 ;  /* 0x000000a300a37308 */ /* 0x000fe80000000800 */
[----:B------:R-:W-:Y:S02]  /*16f70*/  MUFU.EX2 R188, R188 ;  /* 0x000000bc00bc7308 */ /* 0x000fe40000000800 */
[C---:B------:R-:W-:Y:S01]  /*16f80*/  HMMA.16816.F32.BF16 R12, R4.reuse, R14, R124 ;  /* 0x0000000e040c723c */ /* 0x040fe2000004187c */
[----:B------:R-:W-:Y:S01]  /*16f90*/  LDSM.16.MT88.4 R124, [R157+0x2800] ;  /* 0x002800009d7c783b */ /* 0x000fe20000004200 */
[----:B------:R-:W-:Y:S06]  /*16fa0*/  MUFU.EX2 R159, R159 ;  /* 0x0000009f009f7308 */ /* 0x000fec0000000800 */
        /* <DEDUP_REMOVED lines=33> */
[----:B------:R-:W-:Y:S01]  /*171c0*/  FFMA.FTZ R108, R179, UR8, -R146 ;  /* 0x00000008b36c7c23 */ /* 0x000fe20008010892 */
[----:B------:R-:W-:-:S02]  /*171d0*/  FFMA.FTZ R179, R197, UR8, -R158 ;  /* 0x00000008c5b37c23 */ /* 0x000fc4000801089e */
[----:B------:R-:W-:Y:S04]  /*171e0*/  MUFU.EX2 R158, R161 ;  /* 0x000000a1009e7308 */ /* 0x000fe80000000800 */
[C---:B------:R-:W-:Y:S01]  /*171f0*/  HMMA.16816.F32.BF16 R24, R96.reuse, R140, R24 ;  /* 0x0000008c6018723c */ /* 0x040fe20000041818 */
[----:B------:R1:W-:Y:S04]  /*17200*/  MUFU.EX2 R177, R108 ;  /* 0x0000006c00b17308 */ /* 0x0003e80000000800 */
[----:B------:R-:W5:Y:S03]  /*17210*/  MUFU.EX2 R179, R179 ;  /* 0x000000b300b37308 */ /* 0x000f660000000800 */
        /* <DEDUP_REMOVED lines=113> */
.L_x_6204:
[----:B------:R-:W-:-:S07]  /*17930*/  IADD3 R135, PT, PT, R153, -0x1, RZ ;  /* 0xffffffff99877810 */ /* 0x000fce0007ffe0ff */
.L_x_6210:
        /* <DEDUP_REMOVED lines=12> */
[----:B------:R-:W-:Y:S01]  /*17a00*/  MOV R209, RZ ;  /* 0x000000ff00d17202 */ /* 0x000fe20000000f00 */
[C---:B------:R-:W-:Y:S01]  /*17a10*/  VIADD R212, R5.reuse, 0x40 ;  /* 0x0000004005d47836 */ /* 0x040fe20000000000 */
[----:B------:R-:W-:Y:S01]  /*17a20*/  PLOP3.LUT P3, PT, PT, PT, UP0, 0x80, 0x8 ;  /* 0x000000000008781c */ /* 0x000fe20003f6f008 */
[----:B------:R-:W-:Y:S01]  /*17a30*/  UMOV UR12, 0x400 ;  /* 0x00000400000c7882 */ /* 0x000fe20000000000 */
[----:B------:R-:W-:Y:S01]  /*17a40*/  LOP3.LUT R210, R5, 0x20, R134, 0xfe, !PT ;  /* 0x0000002005d27812 */ /* 0x000fe200078efe86 */
[----:B------:R-:W2:Y:S01]  /*17a50*/  LDCU UR4, c[0x0][0x45c] ;  /* 0x00008b80ff0477ac */ /* 0x000ea20008000800 */
[----:B------:R-:W-:Y:S01]  /*17a60*/  IADD3 R180, PT, PT, R3, R186, RZ ;  /* 0x000000ba03b47210 */ /* 0x000fe20007ffe0ff */
[----:B------:R-:W3:Y:S01]  /*17a70*/  LDCU.64 UR8, c[0x0][0x3a0] ;  /* 0x00007400ff0877ac */ /* 0x000ee20008000a00 */
[----:B------:R-:W4:Y:S01]  /*17a80*/  LDCU.64 UR10, c[0x0][0x3a8] ;  /* 0x00007500ff0a77ac */ /* 0x000f220008000a00 */
[----:B-1----:R-:W-:-:S12]  /*17a90*/  ULEA UR5, UR5, UR12, 0x18 ;  /* 0x0000000c05057291 */ /* 0x002fd8000f8ec0ff */
.L_x_6215:
        /* <DEDUP_REMOVED lines=10> */
[C---:B------:R-:W-:Y:S02]  /*17b40*/  IMAD.SHL.U32 R6, R182.reuse, 0x40, RZ ;  /* 0x00000040b6067824 */ /* 0x040fe400078e00ff */
[C---:B------:R-:W-:Y:S01]  /*17b50*/  IMAD.SHL.U32 R3, R182.reuse, 0x8, RZ ;  /* 0x00000008b6037824 */ /* 0x040fe200078e00ff */
[----:B------:R-:W-:Y:S01]  /*17b60*/  LOP3.LUT R5, R181, 0x8, RZ, 0xc0, !PT ;  /* 0x00000008b5057812 */ /* 0x000fe200078ec0ff */
[----:B------:R-:W-:Y:S01]  /*17b70*/  IMAD.SHL.U32 R185, R182, 0x20, RZ ;  /* 0x00000020b6b97824 */ /* 0x000fe200078e00ff */
[----:B------:R-:W-:Y:S01]  /*17b80*/  LOP3.LUT R4, R6, 0x1c0, RZ, 0xc0, !PT ;  /* 0x000001c006047812 */ /* 0x000fe200078ec0ff */
[----:B------:R-:W-:Y:S01]  /*17b90*/  @!P3 IMAD.X R10, RZ, RZ, ~R10, P0 ;  /* 0x000000ffff0ab224 */ /* 0x000fe200000e0e0a */
[--C-:B------:R-:W-:Y:S02]  /*17ba0*/  LOP3.LUT R12, R12, 0x1f8, R3.reuse, 0x78, !PT ;  /* 0x000001f80c0c7812 */ /* 0x100fe400078e7803 */
[----:B------:R-:W-:Y:S02]  /*17bb0*/  LOP3.LUT R185, R185, 0x7c00, RZ, 0xc0, !PT ;  /* 0x00007c00b9b97812 */ /* 0x000fe400078ec0ff */
[----:B------:R-:W-:Y:S02]  /*17bc0*/  @!P3 SHF.R.S64 R9, R9, 0x1f, R10 ;  /* 0x0000001f0909b819 */ /* 0x000fe4000000100a */
[--C-:B------:R-:W-:Y:S02]  /*17bd0*/  LOP3.LUT R4, R4, 0x38, R3.reuse, 0xf8, !PT ;  /* 0x0000003804047812 */ /* 0x100fe400078ef803 */
[----:B------:R-:W-:Y:S02]  /*17be0*/  LOP3.LUT R217, R12, 0x1e00, R3, 0xf8, !PT ;  /* 0x00001e000cd97812 */ /* 0x000fe400078ef803 */
[----:B------:R-:W-:Y:S02]  /*17bf0*/  LOP3.LUT R172, R185, 0x200, R6, 0xf8, !PT ;  /* 0x00000200b9ac7812 */ /* 0x000fe400078ef806 */
[----:B------:R-:W-:Y:S02]  /*17c00*/  LOP3.LUT R3, R182, 0x8, RZ, 0xc0, !PT ;  /* 0x00000008b6037812 */ /* 0x000fe400078ec0ff */
        /* <DEDUP_REMOVED lines=67> */
.L_x_6212:
        /* <DEDUP_REMOVED lines=9> */
[----:B------:R-:W-:Y:S02]  /*180d0*/  IADD3 R12, P0, PT, R5, R198, RZ ;  /* 0x000000c6050c7210 */ /* 0x000fe40007f1e0ff */
[----:B------:R-:W-:Y:S01]  /*180e0*/  LEA R172, R172, UR5, 0x1 ;  /* 0x00000005acac7c11 */ /* 0x000fe2000f8e08ff */
[----:B------:R-:W-:Y:S01]  /*180f0*/  LDGSTS.E.BYPASS.LTC128B.128 [R217+0xe000], desc[UR6][R198.64+0x80] ;  /* 0x0e000080c6d97fae */ /* 0x000fe2000b981a06 */
[----:B------:R-:W-:Y:S01]  /*18100*/  IMAD R193, R3, 0x2, R6 ;  /* 0x0000000203c17824 */ /* 0x000fe200078e0206 */
[----:B------:R-:W-:Y:S01]  /*18110*/  IADD3 R6, P1, PT, R5, R12, RZ ;  /* 0x0000000c05067210 */ /* 0x000fe20007f3e0ff */
[C---:B------:R-:W-:Y:S01]  /*18120*/  IMAD.X R13, R8.reuse, 0x1, R199, P0 ;  /* 0x00000001080d7824 */ /* 0x040fe200000e06c7 */
[----:B------:R-:W-:Y:S01]  /*18130*/  LDGSTS.E.BYPASS.LTC128B.128 [R217+0x10000], desc[UR6][R198.64+0x100] ;  /* 0x10000100c6d97fae */ /* 0x000fe2000b981a06 */
[----:B------:R-:W-:Y:S01]  /*18140*/  VIADD R190, R193, UR5 ;  /* 0x00000005c1be7c36 */ /* 0x000fe20008000000 */
[----:B------:R-:W-:Y:S01]  /*18150*/  IADD3 R4, P0, PT, R5, R6, RZ ;  /* 0x0000000605047210 */ /* 0x000fe20007f1e0ff */
[----:B------:R-:W-:Y:S01]  /*18160*/  IMAD.X R7, R8, 0x1, R13, P1 ;  /* 0x0000000108077824 */ /* 0x000fe200008e060d */
[----:B------:R-:W-:Y:S01]  /*18170*/  LDGSTS.E.BYPASS.LTC128B.128 [R217+0xc800], desc[UR6][R12.64] ;  /* 0x0c8000000cd97fae */ /* 0x000fe2000b981a06 */
[----:B------:R-:W-:Y:S02]  /*18180*/  LOP3.LUT P2, RZ, R182, 0x4, RZ, 0xc0, !PT ;  /* 0x00000004b6ff7812 */ /* 0x000fe4000784c0ff */
[----:B------:R-:W-:Y:S01]  /*18190*/  IMAD.X R5, R8, 0x1, R7, P0 ;  /* 0x0000000108057824 */ /* 0x000fe200000e0607 */
[----:B------:R-:W-:Y:S01]  /*181a0*/  LDGSTS.E.BYPASS.LTC128B.128 [R217+0xe800], desc[UR6][R12.64+0x80] ;  /* 0x0e8000800cd97fae */ /* 0x000fe2000b981a06 */
[----:B------:R-:W-:Y:S02]  /*181b0*/  LOP3.LUT P0, RZ, R182, 0x2, RZ, 0xc0, !PT ;  /* 0x00000002b6ff7812 */ /* 0x000fe4000780c0ff */
[----:B------:R-:W-:Y:S01]  /*181c0*/  SEL R3, R183, 0xffffffc0, !P2 ;  /* 0xffffffc0b7037807 */ /* 0x000fe20005000000 */
[----:B------:R-:W-:Y:S01]  /*181d0*/  LDGSTS.E.BYPASS.LTC128B.128 [R217+0x10800], desc[UR6][R12.64+0x100] ;  /* 0x108001000cd97fae */ /* 0x000fe2000b981a06 */
[----:B------:R-:W-:Y:S02]  /*181e0*/  SEL R187, R184, 0xffffffe0, !P0 ;  /* 0xffffffe0b8bb7807 */ /* 0x000fe40004000000 */
[----:B------:R-:W-:Y:S01]  /*181f0*/  ISETP.GT.AND P0, PT, R211, R194, PT ;  /* 0x000000c2d300720c */ /* 0x000fe20003f04270 */
[----:B------:R-:W-:Y:S01]  /*18200*/  LDGSTS.E.BYPASS.LTC128B.128 [R217+0xd000], desc[UR6][R6.64] ;  /* 0x0d00000006d97fae */ /* 0x000fe2000b981a06 */
[C---:B------:R-:W-:Y:S01]  /*18210*/  IADD3 R191, PT, PT, R187.reuse, R172, RZ ;  /* 0x000000acbbbf7210 */ /* 0x040fe20007ffe0ff */
[----:B------:R-:W-:Y:S02]  /*18220*/  IMAD.IADD R189, R187, 0x1, R190 ;  /* 0x00000001bbbd7824 */ /* 0x000fe400078e02be */
[----:B------:R-:W-:Y:S01]  /*18230*/  LDGSTS.E.BYPASS.LTC128B.128 [R217+0xf000], desc[UR6][R6.64+0x80] ;  /* 0x0f00008006d97fae */ /* 0x000fe2000b981a06 */
[C---:B------:R-:W-:Y:S02]  /*18240*/  IMAD.IADD R192, R3.reuse, 0x1, R172 ;  /* 0x0000000103c07824 */ /* 0x040fe400078e02ac */
        /* <DEDUP_REMOVED lines=244> */
.L_x_6214:
        /* <DEDUP_REMOVED lines=25> */
.L_x_6213:
[C---:B------:R-:W-:Y:S01]  /*19320*/  VIADD R143, R210.reuse, 0xffffffe0 ;  /* 0xffffffe0d28f7836 */ /* 0x040fe20000000000 */
[C---:B-1----:R-:W-:Y:S01]  /*19330*/  IADD3 R134, PT, PT, R210.reuse, -0x18, RZ ;  /* 0xffffffe8d2867810 */ /* 0x042fe20007ffe0ff */
[C---:B------:R-:W-:Y:S01]  /*19340*/  VIADD R140, R210.reuse, 0xffffffe1 ;  /* 0xffffffe1d28c7836 */ /* 0x040fe20000000000 */
[C---:B------:R-:W-:Y:S01]  /*19350*/  IADD3 R137, PT, PT, R210.reuse, -0xf, RZ ;  /* 0xfffffff1d2897810 */ /* 0x040fe20007ffe0ff */
        /* <DEDUP_REMOVED lines=539> */
.L_x_6211:
[----:B------:R-:W1:Y:S01]  /*1b510*/  SHFL.BFLY PT, R12, R215, 0x2, 0x1f ;  /* 0x0c401f00d70c7f89 */ /* 0x000e6200000e0000 */
[C---:B------:R-:W-:Y:S01]  /*1b520*/  SHF.L.U32 R10, R182.reuse, 0x4, RZ ;  /* 0x00000004b60a7819 */ /* 0x040fe200000006ff */
[----:B------:R-:W-:Y:S01]  /*1b530*/  S2UR UR10, SR_CTAID.Y ;  /* 0x00000000000a79c3 */ /* 0x000fe20000002600 */
[----:B------:R-:W-:Y:S01]  /*1b540*/  SHF.L.U32 R4, R182, 0x1, RZ ;  /* 0x00000001b6047819 */ /* 0x000fe200000006ff */
[----:B------:R-:W2:Y:S01]  /*1b550*/  SHFL.BFLY PT, R0, R213, 0x2, 0x1f ;  /* 0x0c401f00d5007f89 */ /* 0x000ea200000e0000 */
[C---:B------:R-:W-:Y:S01]  /*1b560*/  LOP3.LUT R9, R10.reuse, 0x1c0, RZ, 0xc0, !PT ;  /* 0x000001c00a097812 */ /* 0x040fe200078ec0ff */
        /* <DEDUP_REMOVED lines=8> */
[----:B------:R-:W-:Y:S01]  /*1b5f0*/  LEA R9, R4, UR5, 0x2 ;  /* 0x0000000504097c11 */ /* 0x000fe2000f8e10ff */
[----:B------:R-:W4:Y:S03]  /*1b600*/  LDC.64 R14, c[0x0][0x430] ;  /* 0x00010c00ff0e7b82 */ /* 0x000f260000000a00 */
[----:B------:R-:W-:Y:S01]  /*1b610*/  IADD3 R13, PT, PT, R9, 0x80, RZ ;  /* 0x00000080090d7810 */ /* 0x000fe20007ffe0ff */
[----:B-1----:R-:W-:-:S04]  /*1b620*/  FADD.FTZ R12, R12, R215 ;  /* 0x000000d70c0c7221 */ /* 0x002fc80000010000 */
        /* <DEDUP_REMOVED lines=11> */
[----:B------:R-:W-:-:S04]  /*1b6e0*/  SHF.R.U32.HI R2, RZ, 0x2, R182 ;  /* 0x00000002ff027819 */ /* 0x000fc800000116b6 */
[----:B------:R-:W-:Y:S01]  /*1b6f0*/  LOP3.LUT R2, R181, 0x7, R2, 0xf8, !PT ;  /* 0x00000007b5027812 */ /* 0x000fe200078ef802 */
[----:B--2---:R-:W-:Y:S01]  /*1b700*/  FADD.FTZ R7, R12, R7 ;  /* 0x000000070c077221 */ /* 0x004fe20000010000 */
[----:B-----5:R-:W-:-:S03]  /*1b710*/  FADD.FTZ R6, R11, R6 ;  /* 0x000000060b067221 */ /* 0x020fc60000010000 */
[----:B------:R-:W2:Y:S01]  /*1b720*/  MUFU.RCP R8, R7 ;  /* 0x0000000700087308 */ /* 0x000ea20000001000 */
[----:B------:R-:W-:Y:S01]  /*1b730*/  FSETP.NE.FTZ.AND P1, PT, R7, RZ, PT ;  /* 0x000000ff0700720b */ /* 0x000fe20003f35000 */
[----:B---3--:R-:W-:Y:S01]  /*1b740*/  USHF.L.U32 UR8, UR8, 0x6, URZ ;  /* 0x0000000608087899 */ /* 0x008fe200080006ff */
[----:B------:R-:W-:-:S05]  /*1b750*/  FSETP.NE.FTZ.AND P0, PT, R6, RZ, PT ;  /* 0x000000ff0600720b */ /* 0x000fca0003f15000 */
[----:B------:R-:W3:Y:S01]  /*1b760*/  MUFU.RCP R5, R6 ;  /* 0x0000000600057308 */ /* 0x000ee20000001000 */
[----:B------:R-:W-:-:S05]  /*1b770*/  R2P PR, R182, 0x18 ;  /* 0x00000018b6007804 */ /* 0x000fca0000000000 */
        /* <DEDUP_REMOVED lines=138> */
[----:B------:R-:W-:Y:S01]  /*1c020*/  STS.64 [R12+0x4000], R48 ;  /* 0x004000300c007388 */ /* 0x000fe20000000a00 */
[----:B------:R-:W-:-:S03]  /*1c030*/  LOP3.LUT P0, RZ, R182, 0x3, RZ, 0xc0, !PT ;  /* 0x00000003b6ff7812 */ /* 0x000fc6000780c0ff */
        /* <DEDUP_REMOVED lines=68> */
.L_x_6217:
[----:B------:R-:W-:Y:S05]  /*1c480*/  BSYNC.RECONVERGENT B0 ;  /* 0x0000000000007941 */ /* 0x000fea0003800200 */
.L_x_6216:
        /* <DEDUP_REMOVED lines=50> */
.L_x_6218:
        /* <DEDUP_REMOVED lines=13> */
.L_x_6917:


//--------------------- .text._ZN5flash24flash_fwd_splitkv_kernelI23Flash_fwd_kernel_traitsILi192ELi64ELi64ELi4ELb0ELb0EN7cutlass10bfloat16_tE19Flash_kernel_traitsILi192ELi64ELi64ELi4ES3_EELb0ELb1ELb0ELb0ELb1ELb1ELb1ELb1EEEvNS_16Flash_fwd_paramsE --------------------------
	.section	.text._ZN5flash24flash_fwd_splitkv_kernelI23Flash_fwd_kernel_traitsILi192ELi64ELi64ELi4ELb0ELb0EN7cutlass10bfloat16_tE19Flash_kernel_traitsILi192ELi64ELi64ELi4ES3_EELb0ELb1ELb0ELb0ELb1ELb1ELb1ELb1EEEvNS_16Flash_fwd_paramsE,"ax",@progbits
	.align	128
        .global         _ZN5flash24flash_fwd_splitkv_kernelI23Flash_fwd_kernel_traitsILi192ELi64ELi64ELi4ELb0ELb0EN7cutlass10bfloat16_tE19Flash_kernel_traitsILi192ELi64ELi64ELi4ES3_EELb0ELb1ELb0ELb0ELb1ELb1ELb1ELb1EEEvNS_16Flash_fwd_paramsE
        .type           _ZN5flash24flash_fwd_splitkv_kernelI23Flash_fwd_kernel_traitsILi192ELi64ELi64ELi4ELb0ELb0EN7cutlass10bfloat16_tE19Flash_kernel_traitsILi192ELi64ELi64ELi4ES3_EELb0ELb1ELb0ELb0ELb1ELb1ELb1ELb1EEEvNS_16Flash_fwd_paramsE,@function
        .size           _ZN5flash24flash_fwd_splitkv_kernelI23Flash_fwd_kernel_traitsILi192ELi64ELi64ELi4ELb0ELb0EN7cutlass10bfloat16_tE19Flash_kernel_traitsILi192ELi64ELi64ELi4ES3_EELb0ELb1ELb0ELb0ELb1ELb1ELb1ELb1EEEvNS_16Flash_fwd_paramsE,(.L_x_6918 - _ZN5flash24flash_fwd_splitkv_kernelI23Flash_fwd_kernel_traitsILi192ELi64ELi64ELi4ELb0ELb0EN7cutlass10bfloat16_tE19Flash_kernel_traitsILi192ELi64ELi64ELi4ES3_EELb0ELb1ELb0ELb0ELb1ELb1ELb1ELb1EEEvNS_16Flash_fwd_paramsE)
        .other          _ZN5flash24flash_fwd_splitkv_kernelI23Flash_fwd_kernel_traitsILi192ELi64ELi64ELi4ELb0ELb0EN7cutlass10bfloat16_tE19Flash_kernel_traitsILi192ELi64ELi64ELi4ES3_EELb0ELb1ELb0ELb0ELb1ELb1ELb1ELb1EEEvNS_16Flash_fwd_paramsE,@"STO_CUDA_ENTRY STV_DEFAULT"
_ZN5flash24flash_fwd_splitkv_kernelI23Flash_fwd_kernel_traitsILi192ELi64ELi64ELi4ELb0ELb0EN7cutlass10bfloat16_tE19Flash_kernel_traitsILi192ELi64ELi64ELi4ES3_EELb0ELb1ELb0ELb0ELb1ELb1ELb1ELb1EEEvNS_16Flash_fwd_paramsE:
.text._ZN5flash24flash_fwd_splitkv_kernelI23Flash_fwd_kernel_traitsILi192ELi64ELi64ELi4ELb0ELb0EN7cutlass10bfloat16_tE19Flash_kernel_traitsILi192ELi64ELi64ELi4ES3_EELb0ELb1ELb0ELb0ELb1ELb1ELb1ELb1EEEvNS_16Flash_fwd_paramsE:
        /* <DEDUP_REMOVED lines=70> */
.L_x_6219:
[----:B------:R-:W-:Y:S05]  /*0460*/  @!P3 EXIT ;  /* 0x000000000000b94d */ /* 0x000fea0003800000 */
[----:B------:R-:W2:Y:S01]  /*0470*/  LDC R8, c[0x0][0x374] ;  /* 0x0000dd00ff087b82 */ /* 0x000ea20000000800 */
[--C-:B-----5:R-:W-:Y:S01]  /*0480*/  IMAD.IADD R88, R17, 0x1, -R0.reuse ;  /* 0x0000000111587824 */ /* 0x120fe200078e0a00 */
[----:B------:R-:W3:Y:S01]  /*0490*/  S2R R79, SR_TID.X ;  /* 0x00000000004f7919 */ /* 0x000ee20000002100 */
[----:B------:R-:W-:-:S05]  /*04a0*/  @P1 IMAD.IADD R77, R77, 0x1, -R0 ;  /* 0x000000014d4d1824 */ /* 0x000fca00078e0a00 */
[----:B------:R-:W4:Y:S01]  /*04b0*/  LDC R2, c[0x0][0x438] ;  /* 0x00010e00ff027b82 */ /* 0x000f220000000800 */
[----:B--2---:R-:W-:-:S04]  /*04c0*/  IABS R14, R8 ;  /* 0x00000008000e7213 */ /* 0x004fc80000000000 */
[----:B-1----:R-:W1:Y:S01]  /*04d0*/  I2F.RP R10, R14 ;  /* 0x0000000e000a7306 */ /* 0x002e620000209400 */
[----:B----4-:R-:W-:-:S05]  /*04e0*/  VIADD R2, R2, 0x3f ;  /* 0x0000003f02027836 */ /* 0x010fca0000000000 */
[----:B------:R-:W-:-:S04]  /*04f0*/  SHF.R.S32.HI R19, RZ, 0x1f, R2 ;  /* 0x0000001fff137819 */ /* 0x000fc80000011402 */
        /* <DEDUP_REMOVED lines=11> */
[----:B------:R-:W-:Y:S02]  /*05b0*/  IMAD R16, R11, R14, RZ ;  /* 0x0000000e0b107224 */ /* 0x000fe400078e02ff */
[----:B------:R-:W1:Y:S02]  /*05c0*/  LDC R11, c[0x0][0x504] ;  /* 0x00014100ff0b7b82 */ /* 0x000e640000000800 */
[----:B------:R-:W-:-:S06]  /*05d0*/  IMAD.HI.U32 R16, R3, R16, R2 ;  /* 0x0000001003107227 */ /* 0x000fcc00078e0002 */
[----:B------:R-:W2:Y:S01]  /*05e0*/  @!P1 LDC.64 R2, c[0x0][0x488] ;  /* 0x00012200ff029b82 */ /* 0x000ea20000000a00 */
[----:B------:R-:W-:-:S04]  /*05f0*/  IMAD.HI.U32 R15, R16, R21, RZ ;  /* 0x00000015100f7227 */ /* 0x000fc800078e00ff */
[----:B------:R-:W-:-:S03]  /*0600*/  IMAD R21, R15, R10, R21 ;  /* 0x0000000a0f157224 */ /* 0x000fc600078e0215 */
[----:B------:R-:W4:Y:S02]  /*0610*/  @!P1 LDC R10, c[0x0][0x43c] ;  /* 0x00010f00ff0a9b82 */ /* 0x000f240000000800 */
[----:B------:R-:W-:Y:S01]  /*0620*/  ISETP.GT.U32.AND P3, PT, R14, R21, PT ;  /* 0x000000150e00720c */ /* 0x000fe20003f64070 */
[----:B-1----:R-:W-:-:S12]  /*0630*/  IMAD.IADD R78, R200, 0x1, R11 ;  /* 0x00000001c84e7824 */ /* 0x002fd800078e020b */
[----:B------:R-:W-:Y:S01]  /*0640*/  @!P3 IMAD.IADD R21, R21, 0x1, -R14 ;  /* 0x000000011515b824 */ /* 0x000fe200078e0a0e */
[----:B--2---:R-:W-:Y:S01]  /*0650*/  @!P1 ISETP.NE.U32.AND P0, PT, R2, RZ, PT ;  /* 0x000000ff0200920c */ /* 0x004fe20003f05070 */
[----:B------:R-:W-:Y:S01]  /*0660*/  @!P3 VIADD R15, R15, 0x1 ;  /* 0x000000010f0fb836 */ /* 0x000fe20000000000 */
[----:B------:R-:W1:Y:S02]  /*0670*/  S2R R2, SR_CTAID.Y ;  /* 0x0000000000027919 */ /* 0x000e640000002600 */
[----:B------:R-:W-:Y:S02]  /*0680*/  @!P1 ISETP.NE.AND.EX P0, PT, R3, RZ, PT, P0 ;  /* 0x000000ff0300920c */ /* 0x000fe40003f05300 */
[----:B------:R-:W2:Y:S01]  /*0690*/  LDC R3, c[0x0][0x508] ;  /* 0x00014200ff037b82 */ /* 0x000ea20000000800 */
[----:B------:R-:W-:Y:S02]  /*06a0*/  ISETP.GE.U32.AND P4, PT, R21, R14, PT ;  /* 0x0000000e1500720c */ /* 0x000fe40003f86070 */
[----:B------:R-:W-:-:S02]  /*06b0*/  LOP3.LUT R14, R19, R8, RZ, 0x3c, !PT ;  /* 0x00000008130e7212 */ /* 0x000fc400078e3cff */
[----:B----4-:R-:W-:Y:S02]  /*06c0*/  @!P1 SEL R19, R10, RZ, P0 ;  /* 0x000000ff0a139207 */ /* 0x010fe40000000000 */
        /* <DEDUP_REMOVED lines=9> */
[----:B--2---:R-:W-:Y:S02]  /*0760*/  IADD3 R3, PT, PT, R14, 0x40, R3 ;  /* 0x000000400e037810 */ /* 0x004fe40007ffe003 */
[----:B------:R-:W-:Y:S02]  /*0770*/  @!P1 LOP3.LUT R15, RZ, R8, RZ, 0x33, !PT ;  /* 0x00000008ff0f9212 */ /* 0x000fe400078e33ff */
[----:B------:R-:W-:Y:S02]  /*0780*/  SHF.R.S32.HI R14, RZ, 0x1f, R11 ;  /* 0x0000001fff0e7819 */ /* 0x000fe4000001140b */
        /* <DEDUP_REMOVED lines=12> */
[----:B---3--:R-:W-:Y:S05]  /*0850*/  @!P0 BRA `(.L_x_6220) ;  /* 0x0000000400648947 */ /* 0x008fea0003800000 */
        /* <DEDUP_REMOVED lines=89> */
.L_x_6220:
        /* <DEDUP_REMOVED lines=9> */
.L_x_6221:
        /* <DEDUP_REMOVED lines=105> */
.L_x_6222:
        /* <DEDUP_REMOVED lines=15> */
.L_x_6224:
[----:B------:R-:W2:Y:S01]  /*1600*/  LDC.64 R4, c[0x0][0x3b8] ;  /* 0x0000ee00ff047b82 */ /* 0x000ea20000000a00 */
[----:B-1----:R-:W-:-:S05]  /*1610*/  IADD3 R2, PT, PT, R0, R7, RZ ;  /* 0x0000000700027210 */ /* 0x002fca0007ffe0ff */
[C---:B--2---:R-:W-:Y:S02]  /*1620*/  IMAD R19, R2.reuse, R5, RZ ;  /* 0x0000000502137224 */ /* 0x044fe400078e02ff */
[----:B------:R-:W-:-:S05]  /*1630*/  IMAD.WIDE.U32 R2, R2, R4, RZ ;  /* 0x0000000402027225 */ /* 0x000fca00078e00ff */
[----:B------:R-:W-:Y:S02]  /*1640*/  IADD3 R19, PT, PT, R3, R19, RZ ;  /* 0x0000001303137210 */ /* 0x000fe40007ffe0ff */
[----:B------:R-:W-:Y:S02]  /*1650*/  MOV R18, R2 ;  /* 0x0000000200127202 */ /* 0x000fe40000000f00 */
.L_x_6225:
        /* <DEDUP_REMOVED lines=14> */
.L_x_6226:
[----:B------:R-:W1:Y:S01]  /*1740*/  LDC.64 R2, c[0x0][0x3c0] ;  /* 0x0000f000ff027b82 */ /* 0x000e620000000a00 */
[----:B------:R-:W-:-:S05]  /*1750*/  IADD3 R0, PT, PT, R0, R7, RZ ;  /* 0x0000000700007210 */ /* 0x000fca0007ffe0ff */
[C---:B-1----:R-:W-:Y:S02]  /*1760*/  IMAD R21, R0.reuse, R3, RZ ;  /* 0x0000000300157224 */ /* 0x042fe400078e02ff */
[----:B-----5:R-:W-:-:S05]  /*1770*/  IMAD.WIDE.U32 R6, R0, R2, RZ ;  /* 0x0000000200067225 */ /* 0x020fca00078e00ff */
[----:B------:R-:W-:Y:S02]  /*1780*/  IADD3 R21, PT, PT, R7, R21, RZ ;  /* 0x0000001507157210 */ /* 0x000fe40007ffe0ff */
[----:B------:R-:W-:-:S07]  /*1790*/  MOV R20, R6 ;  /* 0x0000000600147202 */ /* 0x000fce0000000f00 */
.L_x_6227:
        /* <DEDUP_REMOVED lines=51> */
.L_x_6223:
        /* <DEDUP_REMOVED lines=8> */
[----:B------:R-:W-:Y:S01]  /*1b50*/  SHF.R.U32.HI R130, RZ, 0x3, R79 ;  /* 0x00000003ff827819 */ /* 0x000fe2000001164f */
[----:B------:R-:W-:Y:S01]  /*1b60*/  IMAD.SHL.U32 R83, R2, 0x10, RZ ;  /* 0x0000001002537824 */ /* 0x000fe200078e00ff */
[----:B------:R-:W-:Y:S01]  /*1b70*/  LOP3.LUT R30, R124, 0x38, RZ, 0xc0, !PT ;  /* 0x000000387c1e7812 */ /* 0x000fe200078ec0ff */
[----:B------:R-:W-:Y:S01]  /*1b80*/  IMAD.MOV.U32 R131, RZ, RZ, RZ ;  /* 0x000000ffff837224 */ /* 0x000fe200078e00ff */
[----:B------:R-:W-:Y:S01]  /*1b90*/  SHF.L.U64.HI R82, R2, 0x4, R3 ;  /* 0x0000000402527819 */ /* 0x000fe20000010203 */
[----:B------:R-:W-:Y:S01]  /*1ba0*/  IMAD.SHL.U32 R85, R79, 0x40, RZ ;  /* 0x000000404f557824 */ /* 0x000fe200078e00ff */
[----:B------:R-:W-:-:S02]  /*1bb0*/  IADD3 R16, P3, PT, R30, R16, RZ ;  /* 0x000000101e107210 */ /* 0x000fc40007f7e0ff */
[C---:B------:R-:W-:Y:S01]  /*1bc0*/  SHF.L.U64.HI R66, R4.reuse, 0x4, R5 ;  /* 0x0000000404427819 */ /* 0x040fe20000010205 */
[----:B------:R-:W2:Y:S01]  /*1bd0*/  @!P2 LDC.64 R6, c[0x0][0x398] ;  /* 0x0000e600ff06ab82 */ /* 0x000ea20000000a00 */
[----:B------:R-:W-:Y:S01]  /*1be0*/  SHF.L.U32 R67, R4, 0x4, RZ ;  /* 0x0000000404437819 */ /* 0x000fe200000006ff */
[----:B------:R-:W-:Y:S01]  /*1bf0*/  IMAD.X R17, RZ, RZ, R11, P3 ;  /* 0x000000ffff117224 */ /* 0x000fe200018e060b */
[----:B------:R-:W-:Y:S01]  /*1c00*/  LOP3.LUT R85, R85, 0x1c0, RZ, 0xc0, !PT ;  /* 0x000001c055557812 */ /* 0x000fe200078ec0ff */
[----:B-1----:R-:W-:Y:S01]  /*1c10*/  @P2 IMAD.WIDE.U32 R18, R12, R128, RZ ;  /* 0x000000800c122225 */ /* 0x002fe200078e00ff */
[----:B------:R-:W-:Y:S02]  /*1c20*/  IADD3 R76, PT, PT, R134, -0x1, RZ ;  /* 0xffffffff864c7810 */ /* 0x000fe40007ffe0ff */
[----:B------:R-:W-:Y:S02]  /*1c30*/  SHF.R.U32.HI R80, RZ, 0x1, R79 ;  /* 0x00000001ff507819 */ /* 0x000fe4000001164f */
[----:B------:R-:W-:Y:S01]  /*1c40*/  LOP3.LUT R85, R85, 0x38, R124, 0xf8, !PT ;  /* 0x0000003855557812 */ /* 0x000fe200078ef87c */
[----:B------:R-:W-:-:S03]  /*1c50*/  IMAD.SHL.U32 R133, R76, 0x40, RZ ;  /* 0x000000404c857824 */ /* 0x000fc600078e00ff */
        /* <DEDUP_REMOVED lines=25> */
[----:B------:R-:W-:Y:S01]  /*1df0*/  IMAD.SHL.U32 R2, R79, 0x4, RZ ;  /* 0x000000044f027824 */ /* 0x000fe200078e00ff */
[----:B----4-:R-:W-:Y:S01]  /*1e00*/  IADD3 R92, P2, PT, R92, UR8, RZ ;  /* 0x000000085c5c7c10 */ /* 0x010fe2000ff5e0ff */
[-C--:B------:R-:W-:Y:S01]  /*1e10*/  IMAD R10, R13, R128.reuse, RZ ;  /* 0x000000800d0a7224 */ /* 0x080fe200078e02ff */
[----:B------:R-:W-:Y:S01]  /*1e20*/  SHF.R.S32.HI R4, RZ, 0x6, R4 ;  /* 0x00000006ff047819 */ /* 0x000fe20000011404 */
[----:B------:R-:W-:Y:S01]  /*1e30*/  IMAD.IADD R15, R15, 0x1, R7 ;  /* 0x000000010f0f7824 */ /* 0x000fe200078e0207 */
        /* <DEDUP_REMOVED lines=11> */
[----:B------:R-:W-:Y:S02]  /*1ef0*/  ISETP.GT.AND P2, PT, R134, R87, PT ;  /* 0x000000578600720c */ /* 0x000fe40003f44270 */
[----:B------:R-:W-:Y:S02]  /*1f00*/  LOP3.LUT R2, R2, 0x1c, RZ, 0xc0, !PT ;  /* 0x0000001c02027812 */ /* 0x000fe400078ec0ff */
        /* <DEDUP_REMOVED lines=112> */
.L_x_6250:
[----:B------:R-:W-:Y:S01]  /*2610*/  VIADD R111, R111, 0x40 ;  /* 0x000000406f6f7836 */ /* 0x000fe20000000000 */
[----:B------:R-:W-:Y:S01]  /*2620*/  BSSY.RECONVERGENT B1, `(.L_x_6229) ;  /* 0x00006d7000017945 */ /* 0x000fe20003800200 */
[----:B------:R-:W-:Y:S02]  /*2630*/  VIADD R113, R113, 0x40 ;  /* 0x0000004071717836 */ /* 0x000fe40000000000 */
[----:B------:R-:W-:Y:S01]  /*2640*/  VIADD R112, R112, 0xffffffff ;  /* 0xffffffff70707836 */ /* 0x000fe20000000000 */
[-C--:B------:R-:W-:Y:S01]  /*2650*/  ISETP.GE.AND P0, PT, R130, R111.reuse, PT ;  /* 0x0000006f8200720c */ /* 0x080fe20003f06270 */
[----:B------:R-:W-:Y:S01]  /*2660*/  IMAD.MOV.U32 R126, RZ, RZ, R122 ;  /* 0x000000ffff7e7224 */ /* 0x000fe200078e007a */
[----:B------:R-:W-:Y:S01]  /*2670*/  ISETP.GE.AND P6, PT, R120, R111, PT ;  /* 0x0000006f7800720c */ /* 0x000fe20003fc6270 */
        /* <DEDUP_REMOVED lines=100> */
.L_x_6230:
        /* <DEDUP_REMOVED lines=145> */
.L_x_6234:
[----:B---34-:R-:W-:Y:S05]  /*35d0*/  BSYNC.RECONVERGENT B0 ;  /* 0x0000000000007941 */ /* 0x018fea0003800200 */
.L_x_6233:
        /* <DEDUP_REMOVED lines=141> */
.L_x_6236:
[----:B------:R-:W-:Y:S05]  /*3eb0*/  BSYNC.RECONVERGENT B0 ;  /* 0x0000000000007941 */ /* 0x000fea0003800200 */
.L_x_6235:
        /* <DEDUP_REMOVED lines=147> */
.L_x_6238:
[----:B------:R-:W-:Y:S05]  /*47f0*/  BSYNC.RECONVERGENT B0 ;  /* 0x0000000000007941 */ /* 0x000fea0003800200 */
.L_x_6237:
        /* <DEDUP_REMOVED lines=150> */
.L_x_6240:
[----:B------:R-:W-:Y:S05]  /*5160*/  BSYNC.RECONVERGENT B0 ;  /* 0x0000000000007941 */ /* 0x000fea0003800200 */
.L_x_6239:
[----:B------:R-:W2:Y:S01]  /*5170*/  LDC R27, c[0x0][0x450] ;  /* 0x00011400ff1b7b82 */ /* 0x000ea20000000800 */
[----:B-1----:R-:W-:Y:S05]  /*5180*/  IMAD.U32 R3, R52, -0x20, RZ ;  /* 0xffffffe034037824 */ /* 0x002fea00078e00ff */
[C---:B------:R-:W-:Y:S02]  /*5190*/  LEA R32, P1, R3.reuse, R32, 0x1 ;  /* 0x0000002003207211 */ /* 0x040fe400078208ff */
[C---:B------:R-:W-:Y:S02]  /*51a0*/  LEA R64, P0, R3.reuse, R64, 0x1 ;  /* 0x0000004003407211 */ /* 0x040fe400078008ff */
[C---:B------:R-:W-:Y:S02]  /*51b0*/  LEA.HI.X.SX32 R33, R3.reuse, R33, 0x1, P1 ;  /* 0x0000002103217211 */ /* 0x040fe400008f0eff */
[----:B------:R-:W-:Y:S01]  /*51c0*/  LEA.HI.X.SX32 R65, R3, R65, 0x1, P0 ;  /* 0x0000004103417211 */ /* 0x000fe200000f0eff */
[----:B------:R-:W-:Y:S05]  /*51d0*/  BRA `(.L_x_6231) ;  /* 0x00000040006c7947 */ /* 0x000fea0003800000 */
.L_x_6232:
        /* <DEDUP_REMOVED lines=96> */
[----:B------:R-:W-:Y:S01]  /*57e0*/  @!P1 SHF.L.U64.HI R132, R135, 0x1, R140 ;  /* 0x0000000187849819 */ /* 0x000fe2000001028c */
        /* <DEDUP_REMOVED lines=162> */
.L_x_6242:
[----:B---34-:R-:W-:Y:S05]  /*6210*/  BSYNC.RECONVERGENT B0 ;  /* 0x0000000000007941 */ /* 0x018fea0003800200 */
.L_x_6241:
        /* <DEDUP_REMOVED lines=258> */
.L_x_6244:
[----:B------:R-:W-:Y:S05]  /*7240*/  BSYNC.RECONVERGENT B0 ;  /* 0x0000000000007941 */ /* 0x000fea0003800200 */
.L_x_6243:
        /* <DEDUP_REMOVED lines=261> */
.L_x_6246:
[----:B------:R-:W-:Y:S05]  /*82a0*/  BSYNC.RECONVERGENT B0 ;  /* 0x0000000000007941 */ /* 0x000fea0003800200 */
.L_x_6245:
        /* <DEDUP_REMOVED lines=263> */
.L_x_6248:
[----:B------:R-:W-:Y:S05]  /*9320*/  BSYNC.RECONVERGENT B0 ;  /* 0x0000000000007941 */ /* 0x000fea0003800200 */
.L_x_6247:
[----:B------:R-:W2:Y:S01]  /*9330*/  LDC R27, c[0x0][0x450] ;  /* 0x00011400ff1b7b82 */ /* 0x000ea20000000800 */
[----:B-1----:R-:W-:Y:S05]  /*9340*/  IMAD.U32 R91, R91, -0x20, RZ ;  /* 0xffffffe05b5b7824 */ /* 0x002fea00078e00ff */
[C---:B------:R-:W-:Y:S02]  /*9350*/  LEA R98, P1, R91.reuse, R98, 0x1 ;  /* 0x000000625b627211 */ /* 0x040fe400078208ff */
[C---:B------:R-:W-:Y:S02]  /*9360*/  LEA R96, P0, R91.reuse, R96, 0x1 ;  /* 0x000000605b607211 */ /* 0x040fe400078008ff */
[C---:B------:R-:W-:Y:S02]  /*9370*/  LEA.HI.X.SX32 R99, R91.reuse, R99, 0x1, P1 ;  /* 0x000000635b637211 */ /* 0x040fe400008f0eff */
[----:B------:R-:W-:Y:S09]  /*9380*/  LEA.HI.X.SX32 R97, R91, R97, 0x1, P0 ;  /* 0x000000615b617211 */ /* 0x000ff200000f0eff */
.L_x_6231:
[----:B------:R-:W-:Y:S05]  /*9390*/  BSYNC.RECONVERGENT B1 ;  /* 0x0000000000017941 */ /* 0x000fea0003800200 */
.L_x_6229:
        /* <DEDUP_REMOVED lines=90> */
.L_x_6249:
[----:B------:R-:W-:Y:S02]  /*9940*/  IADD3 R94, P1, PT, R94, R101, RZ ;  /* 0x000000655e5e7210 */ /* 0x000fe40007f3e0ff */
[----:B------:R-:W-:Y:S03]  /*9950*/  IADD3 R28, P0, PT, R28, R105, RZ ;  /* 0x000000691c1c7210 */ /* 0x000fe60007f1e0ff */
[----:B------:R-:W-:Y:S02]  /*9960*/  IMAD.X R95, R95, 0x1, R100, P1 ;  /* 0x000000015f5f7824 */ /* 0x000fe400008e0664 */
[----:B------:R-:W-:Y:S01]  /*9970*/  IMAD.X R29, R29, 0x1, R103, P0 ;  /* 0x000000011d1d7824 */ /* 0x000fe200000e0667 */
[----:B------:R-:W-:Y:S07]  /*9980*/  @P3 BRA `(.L_x_6250) ;  /* 0xffffff8c00203947 */ /* 0x000fee000383ffff */
.L_x_6228:
        /* <DEDUP_REMOVED lines=47> */
.L_x_6254:
[----:B------:R-:W-:Y:S05]  /*9c80*/  BSYNC.RECONVERGENT B0 ;  /* 0x0000000000007941 */ /* 0x000fea0003800200 */
.L_x_6253:
        /* <DEDUP_REMOVED lines=11> */
.L_x_6252:
        /* <DEDUP_REMOVED lines=75> */
.L_x_6260:
[----:B------:R-:W-:Y:S05]  /*a1f0*/  BSYNC.RECONVERGENT B0 ;  /* 0x0000000000007941 */ /* 0x000fea0003800200 */
.L_x_6259:
        /* <DEDUP_REMOVED lines=44> */
.L_x_6262:
[----:B------:R-:W-:Y:S05]  /*a4c0*/  BSYNC.RECONVERGENT B0 ;  /* 0x0000000000007941 */ /* 0x000fea0003800200 */
.L_x_6261:
        /* <DEDUP_REMOVED lines=44> */
.L_x_6264:
[----:B------:R-:W-:Y:S05]  /*a790*/  BSYNC.RECONVERGENT B0 ;  /* 0x0000000000007941 */ /* 0x000fea0003800200 */
.L_x_6263:
[----:B------:R4:W-:Y:S02]  /*a7a0*/  STS.128 [R0+0x4000], R8 ;  /* 0x0040000800007388 */ /* 0x0009e40000000c00 */
.L_x_6258:
[----:B------:R-:W-:Y:S05]  /*a7b0*/  BSYNC.RECONVERGENT B1 ;  /* 0x0000000000017941 */ /* 0x000fea0003800200 */
.L_x_6257:
        /* <DEDUP_REMOVED lines=60> */
.L_x_6268:
[----:B------:R-:W-:Y:S05]  /*ab80*/  BSYNC.RECONVERGENT B0 ;  /* 0x0000000000007941 */ /* 0x000fea0003800200 */
.L_x_6267:
        /* <DEDUP_REMOVED lines=54> */
.L_x_6270:
[----:B------:R-:W-:Y:S05]  /*aef0*/  BSYNC.RECONVERGENT B0 ;  /* 0x0000000000007941 */ /* 0x000fea0003800200 */
.L_x_6269:
        /* <DEDUP_REMOVED lines=54> */
.L_x_6272:
[----:B------:R-:W-:Y:S05]  /*b260*/  BSYNC.RECONVERGENT B0 ;  /* 0x0000000000007941 */ /* 0x000fea0003800200 */
.L_x_6271:
[----:B------:R4:W-:Y:S02]  /*b270*/  STS.128 [R0+0x4800], R8 ;  /* 0x0048000800007388 */ /* 0x0009e40000000c00 */
.L_x_6266:
[----:B------:R-:W-:Y:S05]  /*b280*/  BSYNC.RECONVERGENT B1 ;  /* 0x0000000000017941 */ /* 0x000fea0003800200 */
.L_x_6265:
        /* <DEDUP_REMOVED lines=62> */
.L_x_6276:
[----:B------:R-:W-:Y:S05]  /*b670*/  BSYNC.RECONVERGENT B0 ;  /* 0x0000000000007941 */ /* 0x000fea0003800200 */
.L_x_6275:
        /* <DEDUP_REMOVED lines=54> */
.L_x_6278:
[----:B------:R-:W-:Y:S05]  /*b9e0*/  BSYNC.RECONVERGENT B0 ;  /* 0x0000000000007941 */ /* 0x000fea0003800200 */
.L_x_6277:
        /* <DEDUP_REMOVED lines=54> */
.L_x_6280:
[----:B------:R-:W-:Y:S05]  /*bd50*/  BSYNC.RECONVERGENT B0 ;  /* 0x0000000000007941 */ /* 0x000fea0003800200 */
.L_x_6279:
[----:B------:R4:W-:Y:S02]  /*bd60*/  STS.128 [R0+0x5000], R8 ;  /* 0x0050000800007388 */ /* 0x0009e40000000c00 */
.L_x_6274:
[----:B------:R-:W-:Y:S05]  /*bd70*/  BSYNC.RECONVERGENT B1 ;  /* 0x0000000000017941 */ /* 0x000fea0003800200 */
.L_x_6273:
        /* <DEDUP_REMOVED lines=62> */
.L_x_6282:
[----:B------:R-:W-:Y:S05]  /*c160*/  BSYNC.RECONVERGENT B0 ;  /* 0x0000000000007941 */ /* 0x000fea0003800200 */
.L_x_6281:
        /* <DEDUP_REMOVED lines=54> */
.L_x_6284:
[----:B------:R-:W-:Y:S05]  /*c4d0*/  BSYNC.RECONVERGENT B0 ;  /* 0x0000000000007941 */ /* 0x000fea0003800200 */
.L_x_6283:
        /* <DEDUP_REMOVED lines=53> */
.L_x_6286:
[----:B------:R-:W-:Y:S05]  /*c830*/  BSYNC.RECONVERGENT B0 ;  /* 0x0000000000007941 */ /* 0x000fea0003800200 */
.L_x_6285:
[----:B------:R3:W-:Y:S01]  /*c840*/  STS.128 [R0+0x5800], R8 ;  /* 0x0058000800007388 */ /* 0x0007e20000000c00 */
[----:B------:R-:W-:Y:S05]  /*c850*/  BRA `(.L_x_6255) ;  /* 0x0000004000b87947 */ /* 0x000fea0003800000 */
.L_x_6256:
        /* <DEDUP_REMOVED lines=93> */
.L_x_6290:
[----:B------:R-:W-:Y:S05]  /*ce30*/  BSYNC.RECONVERGENT B0 ;  /* 0x0000000000007941 */ /* 0x000fea0003800200 */
.L_x_6289:
        /* <DEDUP_REMOVED lines=84> */
.L_x_6292:
[----:B------:R-:W-:Y:S05]  /*d380*/  BSYNC.RECONVERGENT B0 ;  /* 0x0000000000007941 */ /* 0x000fea0003800200 */
.L_x_6291:
        /* <DEDUP_REMOVED lines=85> */
.L_x_6294:
[----:B------:R-:W-:Y:S05]  /*d8e0*/  BSYNC.RECONVERGENT B0 ;  /* 0x0000000000007941 */ /* 0x000fea0003800200 */
.L_x_6293:
[----:B------:R4:W-:Y:S02]  /*d8f0*/  STS.128 [R0+0x4000], R4 ;  /* 0x0040000400007388 */ /* 0x0009e40000000c00 */
.L_x_6288:
[----:B------:R-:W-:Y:S05]  /*d900*/  BSYNC.RECONVERGENT B1 ;  /* 0x0000000000017941 */ /* 0x000fea0003800200 */
.L_x_6287:
        /* <DEDUP_REMOVED lines=92> */
.L_x_6298:
[----:B------:R-:W-:Y:S05]  /*ded0*/  BSYNC.RECONVERGENT B0 ;  /* 0x0000000000007941 */ /* 0x000fea0003800200 */
.L_x_6297:
        /* <DEDUP_REMOVED lines=86> */
.L_x_6300:
[----:B------:R-:W-:Y:S05]  /*e440*/  BSYNC.RECONVERGENT B0 ;  /* 0x0000000000007941 */ /* 0x000fea0003800200 */
.L_x_6299:
        /* <DEDUP_REMOVED lines=86> */
.L_x_6302:
[----:B------:R-:W-:Y:S05]  /*e9b0*/  BSYNC.RECONVERGENT B0 ;  /* 0x0000000000007941 */ /* 0x000fea0003800200 */
.L_x_6301:
[----:B------:R1:W-:Y:S02]  /*e9c0*/  STS.128 [R0+0x4800], R4 ;  /* 0x0048000400007388 */ /* 0x0003e40000000c00 */
.L_x_6296:
[----:B------:R-:W-:Y:S05]  /*e9d0*/  BSYNC.RECONVERGENT B1 ;  /* 0x0000000000017941 */ /* 0x000fea0003800200 */
.L_x_6295:
        /* <DEDUP_REMOVED lines=92> */
.L_x_6306:
[----:B------:R-:W-:Y:S05]  /*efa0*/  BSYNC.RECONVERGENT B0 ;  /* 0x0000000000007941 */ /* 0x000fea0003800200 */
.L_x_6305:
        /* <DEDUP_REMOVED lines=85> */
.L_x_6308:
[----:B------:R-:W-:Y:S05]  /*f500*/  BSYNC.RECONVERGENT B0 ;  /* 0x0000000000007941 */ /* 0x000fea0003800200 */
.L_x_6307:
        /* <DEDUP_REMOVED lines=86> */
.L_x_6310:
[----:B------:R-:W-:Y:S05]  /*fa70*/  BSYNC.RECONVERGENT B0 ;  /* 0x0000000000007941 */ /* 0x000fea0003800200 */
.L_x_6309:
[----:B------:R4:W-:Y:S02]  /*fa80*/  STS.128 [R0+0x5000], R4 ;  /* 0x0050000400007388 */ /* 0x0009e40000000c00 */
.L_x_6304:
[----:B------:R-:W-:Y:S05]  /*fa90*/  BSYNC.RECONVERGENT B1 ;  /* 0x0000000000017941 */ /* 0x000fea0003800200 */
.L_x_6303:
        /* <DEDUP_REMOVED lines=92> */
.L_x_6312:
[----:B------:R-:W-:Y:S05]  /*10060*/  BSYNC.RECONVERGENT B0 ;  /* 0x0000000000007941 */ /* 0x000fea0003800200 */
.L_x_6311:
        /* <DEDUP_REMOVED lines=84> */
.L_x_6314:
[----:B------:R-:W-:Y:S05]  /*105b0*/  BSYNC.RECONVERGENT B0 ;  /* 0x0000000000007941 */ /* 0x000fea0003800200 */
.L_x_6313:
        /* <DEDUP_REMOVED lines=86> */
.L_x_6316:
[----:B------:R-:W-:Y:S05]  /*10b20*/  BSYNC.RECONVERGENT B0 ;  /* 0x0000000000007941 */ /* 0x000fea0003800200 */
.L_x_6315:
[----:B------:R4:W-:Y:S02]  /*10b30*/  STS.128 [R0+0x5800], R4 ;  /* 0x0058000400007388 */ /* 0x0009e40000000c00 */
.L_x_6255:
[----:B------:R-:W-:Y:S05]  /*10b40*/  BSYNC.RECONVERGENT B2 ;  /* 0x0000000000027941 */ /* 0x000fea0003800200 */
.L_x_6251:
[----:B-1-34-:R-:W-:Y:S01]  /*10b50*/  IMAD.IADD R7, R77, 0x1, -R133 ;  /* 0x000000014d077824 */ /* 0x01afe200078e0a85 */
[----:B------:R-:W-:Y:S01]  /*10b60*/  LOP3.LUT R148, R85, 0x8, R79, 0x78, !PT ;  /* 0x0000000855947812 */ /* 0x000fe200078e784f */
[----:B------:R-:W-:Y:S01]  /*10b70*/  IMAD.SHL.U32 R185, R79, 0x20, RZ ;  /* 0x000000204fb97824 */ /* 0x000fe200078e00ff */
[----:B------:R-:W-:Y:S01]  /*10b80*/  MOV R184, 0x20 ;  /* 0x0000002000b87802 */ /* 0x000fe20000000f00 */
[----:B------:R-:W1:Y:S01]  /*10b90*/  LDCU.64 UR8, c[0x0][0x508] ;  /* 0x0000a100ff0877ac */ /* 0x000e620008000a00 */
[-C--:B------:R-:W-:Y:S02]  /*10ba0*/  ISETP.GE.AND P4, PT, R42, R7.reuse, PT ;  /* 0x000000072a00720c */ /* 0x080fe40003f86270 */
[-C--:B------:R-:W-:Y:S02]  /*10bb0*/  ISETP.GE.AND P3, PT, R44, R7.reuse, PT ;  /* 0x000000072c00720c */ /* 0x080fe40003f66270 */
[-C--:B------:R-:W-:Y:S02]  /*10bc0*/  ISETP.GE.AND P5, PT, R38, R7.reuse, PT ;  /* 0x000000072600720c */ /* 0x080fe40003fa6270 */
[----:B------:R-:W-:-:S02]  /*10bd0*/  ISETP.GE.AND P6, PT, R130, R7, PT ;  /* 0x000000078200720c */ /* 0x000fc40003fc6270 */
[-C--:B------:R-:W-:Y:S02]  /*10be0*/  ISETP.GE.AND P1, PT, R42, R7.reuse, PT ;  /* 0x000000072a00720c */ /* 0x080fe40003f26270 */
[----:B------:R-:W-:Y:S02]  /*10bf0*/  ISETP.GE.AND P2, PT, R38, R7, PT ;  /* 0x000000072600720c */ /* 0x000fe40003f46270 */
[----:B------:R-:W-:Y:S01]  /*10c00*/  LOP3.LUT R185, R185, 0x7c00, RZ, 0xc0, !PT ;  /* 0x00007c00b9b97812 */ /* 0x000fe200078ec0ff */
[----:B--2---:R-:W2:Y:S01]  /*10c10*/  @!P4 LDC.64 R4, c[0x0][0x3b8] ;  /* 0x0000ee00ff04cb82 */ /* 0x004ea20000000a00 */
[----:B------:R-:W-:Y:S02]  /*10c20*/  MOV R183, 0x40 ;  /* 0x0000004000b77802 */ /* 0x000fe40000000f00 */
[----:B------:R-:W-:Y:S02]  /*10c30*/  LOP3.LUT R80, R80, 0x1f0, RZ, 0xc0, !PT ;  /* 0x000001f050507812 */ /* 0x000fe400078ec0ff */
[CC--:B------:R-:W-:Y:S01]  /*10c40*/  @!P5 LEA R8, P0, R67.reuse, R196.reuse, 0x1 ;  /* 0x000000c44308d211 */ /* 0x0c0fe200078008ff */
        /* <DEDUP_REMOVED lines=12> */
[C---:B------:R-:W-:Y:S02]  /*10d10*/  LOP3.LUT P5, RZ, R79.reuse, 0x2, RZ, 0xc0, !PT ;  /* 0x000000024fff7812 */ /* 0x040fe400078ac0ff */
[----:B------:R-:W-:Y:S02]  /*10d20*/  @!P4 LEA.HI.X R11, R4, R197, R5, 0x6, P0 ;  /* 0x000000c5040bc211 */ /* 0x000fe400000f3405 */
[----:B------:R-:W-:Y:S01]  /*10d30*/  ISETP.GE.AND P0, PT, R44, R7, PT ;  /* 0x000000072c00720c */ /* 0x000fe20003f06270 */
[----:B---3--:R-:W-:Y:S01]  /*10d40*/  @!P3 IMAD.WIDE.U32 R4, R2, 0x60, R196 ;  /* 0x000000600204b825 */ /* 0x008fe200078e00c4 */
[----:B------:R-:W3:Y:S01]  /*10d50*/  @!P1 LDC.64 R6, c[0x0][0x3c0] ;  /* 0x0000f000ff069b82 */ /* 0x000ee20000000a00 */
[----:B------:R-:W-:Y:S01]  /*10d60*/  @!P4 LDGSTS.E.BYPASS.LTC128B.128 [R0+0x7000], desc[UR6][R10.64] ;  /* 0x070000000a00cfae */ /* 0x000fe2000b981a06 */
[----:B------:R-:W-:Y:S01]  /*10d70*/  SHF.L.U32 R2, R79, 0x6, RZ ;  /* 0x000000064f027819 */ /* 0x000fe200000006ff */
[----:B------:R-:W-:Y:S01]  /*10d80*/  @!P3 IMAD R3, R3, 0x60, RZ ;  /* 0x000000600303b824 */ /* 0x000fe200078e02ff */
[----:B------:R-:W-:Y:S01]  /*10d90*/  @!P3 MOV R12, R4 ;  /* 0x00000004000cb202 */ /* 0x000fe20000000f00 */
[----:B------:R-:W-:Y:S01]  /*10da0*/  @!P4 LDGSTS.E.BYPASS.LTC128B.128 [R0+0x9000], desc[UR6][R10.64+0x80] ;  /* 0x090000800a00cfae */ /* 0x000fe2000b981a06 */
[----:B------:R-:W-:Y:S01]  /*10db0*/  SEL R173, R184, 0xffffffe0, !P5 ;  /* 0xffffffe0b8ad7807 */ /* 0x000fe20006800000 */
[----:B------:R-:W-:Y:S01]  /*10dc0*/  @!P3 IMAD.IADD R13, R3, 0x1, R5 ;  /* 0x00000001030db824 */ /* 0x000fe200078e0205 */
[----:B------:R-:W-:Y:S01]  /*10dd0*/  LOP3.LUT R3, R185, 0x200, R2, 0xf8, !PT ;  /* 0x00000200b9037812 */ /* 0x000fe200078ef802 */
[----:B------:R3:W-:Y:S02]  /*10de0*/  @!P4 LDGSTS.E.BYPASS.LTC128B.128 [R0+0xb000], desc[UR6][R10.64+0x100] ;  /* 0x0b0001000a00cfae */ /* 0x0007e4000b981a06 */
[----:B------:R-:W4:Y:S02]  /*10df0*/  @!P0 LDC.64 R4, c[0x0][0x3c0] ;  /* 0x0000f000ff048b82 */ /* 0x000f240000000a00 */
[----:B------:R-:W-:Y:S01]  /*10e00*/  @!P3 LDGSTS.E.BYPASS.LTC128B.128 [R0+0x7800], desc[UR6][R12.64] ;  /* 0x078000000c00bfae */ /* 0x000fe2000b981a06 */
[----:B------:R-:W-:-:S03]  /*10e10*/  IMAD.IADD R3, R84, 0x1, R3 ;  /* 0x0000000154037824 */ /* 0x000fc600078e0203 */
[----:B------:R-:W-:Y:S02]  /*10e20*/  @!P3 LDGSTS.E.BYPASS.LTC128B.128 [R0+0x9800], desc[UR6][R12.64+0x80] ;  /* 0x098000800c00bfae */ /* 0x000fe4000b981a06 */
[----:B------:R-:W-:Y:S02]  /*10e30*/  LEA R89, R3, UR5, 0x1 ;  /* 0x0000000503597c11 */ /* 0x000fe4000f8e08ff */
[----:B------:R1:W-:Y:S01]  /*10e40*/  @!P3 LDGSTS.E.BYPASS.LTC128B.128 [R0+0xb800], desc[UR6][R12.64+0x100] ;  /* 0x0b8001000c00bfae */ /* 0x0003e2000b981a06 */
[-C--:B--2---:R-:W-:Y:S02]  /*10e50*/  @!P2 LEA R8, P3, R83, R198.reuse, 0x1 ;  /* 0x000000c65308a211 */ /* 0x084fe400078608ff */
[----:B------:R-:W-:Y:S01]  /*10e60*/  IADD3 R92, PT, PT, R89, R173, RZ ;  /* 0x000000ad595c7210 */ /* 0x000fe20007ffe0ff */
[----:B------:R-:W0:Y:S01]  /*10e70*/  LDGDEPBAR ;  /* 0x00000000000079af */ /* 0x000e220000000000 */
[----:B------:R-:W-:Y:S01]  /*10e80*/  @!P2 LEA.HI.X R9, R83, R199, R82, 0x1, P3 ;  /* 0x000000c75309a211 */ /* 0x000fe200018f0c52 */
[----:B----4-:R-:W-:Y:S01]  /*10e90*/  @!P0 IMAD R5, R5, 0x60, RZ ;  /* 0x0000006005058824 */ /* 0x010fe200078e02ff */
[----:B---3--:R-:W-:-:S04]  /*10ea0*/  @!P1 LEA R10, P3, R6, R198, 0x6 ;  /* 0x000000c6060a9211 */ /* 0x008fc800078630ff */
[----:B------:R-:W-:Y:S02]  /*10eb0*/  @!P1 LEA.HI.X R11, R6, R199, R7, 0x6, P3 ;  /* 0x000000c7060b9211 */ /* 0x000fe400018f3407 */
[----:B------:R-:W-:-:S04]  /*10ec0*/  SHF.R.U32.HI R6, RZ, 0x4, R79 ;  /* 0x00000004ff067819 */ /* 0x000fc8000001164f */
[----:B------:R-:W-:Y:S01]  /*10ed0*/  SHF.L.U32 R6, R6, 0xa, RZ ;  /* 0x0000000a06067819 */ /* 0x000fe200000006ff */
[----:B-1----:R-:W-:Y:S01]  /*10ee0*/  @!P0 IMAD.WIDE.U32 R12, R4, 0x60, R198 ;  /* 0x00000060040c8825 */ /* 0x002fe200078e00c6 */
[----:B------:R-:W-:-:S04]  /*10ef0*/  DEPBAR.LE SB0, 0x0 ;  /* 0x000080000000791a */ /* 0x000fc80000000000 */
[----:B------:R-:W-:Y:S01]  /*10f00*/  BAR.SYNC.DEFER_BLOCKING 0x0 ;  /* 0x0000000000007b1d */ /* 0x000fe20000010000 */
[----:B------:R-:W-:Y:S01]  /*10f10*/  LOP3.LUT R83, R6, 0x400, RZ, 0xc0, !PT ;  /* 0x0000040006537812 */ /* 0x000fe200078ec0ff */
[----:B------:R-:W-:Y:S01]  /*10f20*/  @!P0 IMAD.IADD R5, R5, 0x1, R13 ;  /* 0x0000000105058824 */ /* 0x000fe200078e020d */
[----:B------:R-:W-:-:S03]  /*10f30*/  @!P0 MOV R4, R12 ;  /* 0x0000000c00048202 */ /* 0x000fc60000000f00 */
        /* <DEDUP_REMOVED lines=21> */
[----:B------:R-:W-:-:S02]  /*11090*/  LOP3.LUT P2, RZ, R79, 0x4, RZ, 0xc0, !PT ;  /* 0x000000044fff7812 */ /* 0x000fc4000784c0ff */
[----:B------:R-:W-:Y:S01]  /*110a0*/  SHF.R.U32.HI R79, RZ, 0x2, R79 ;  /* 0x00000002ff4f7819 */ /* 0x000fe2000001164f */
[----:B------:R-:W-:Y:S01]  /*110b0*/  @P1 STS.128 [R0+0xd000], RZ ;  /* 0x00d000ff00001388 */ /* 0x000fe20000000c00 */
[----:B------:R-:W-:Y:S02]  /*110c0*/  SEL R168, R183, 0xffffffc0, !P2 ;  /* 0xffffffc0b7a87807 */ /* 0x000fe40005000000 */
[----:B------:R-:W-:Y:S01]  /*110d0*/  LOP3.LUT R79, R79, 0x7, RZ, 0xc0, !PT ;  /* 0x000000074f4f7812 */ /* 0x000fe200078ec0ff */
[----:B------:R-:W-:Y:S01]  /*110e0*/  @P1 STS.128 [R0+0xf000], RZ ;  /* 0x00f000ff00001388 */ /* 0x000fe20000000c00 */
[----:B------:R-:W-:Y:S01]  /*110f0*/  IADD3 R88, PT, PT, R89, R168, RZ ;  /* 0x000000a859587210 */ /* 0x000fe20007ffe0ff */
[----:B------:R-:W-:Y:S01]  /*11100*/  IMAD.IADD R64, R64, 0x1, R168 ;  /* 0x0000000140407824 */ /* 0x000fe200078e02a8 */
[----:B------:R-:W-:Y:S01]  /*11110*/  IADD3 R79, PT, PT, R79, R80, R81 ;  /* 0x000000504f4f7210 */ /* 0x000fe20007ffe051 */
[----:B------:R-:W-:Y:S02]  /*11120*/  @P1 STS.128 [R0+0x11000], RZ ;  /* 0x011000ff00001388 */ /* 0x000fe40000000c00 */
[C---:B------:R-:W-:Y:S01]  /*11130*/  IMAD.IADD R82, R173.reuse, 0x1, R88 ;  /* 0x00000001ad527824 */ /* 0x040fe200078e0258 */
[----:B------:R-:W-:Y:S01]  /*11140*/  IADD3 R3, PT, PT, R173, R64, RZ ;  /* 0x00000040ad037210 */ /* 0x000fe20007ffe0ff */
[----:B------:R-:W-:Y:S01]  /*11150*/  @!PT LDS RZ, [RZ] ;  /* 0x00000000fffff984 */ /* 0x000fe20000000800 */
[----:B------:R-:W-:Y:S01]  /*11160*/  @!PT LDS RZ, [RZ] ;  /* 0x00000000fffff984 */ /* 0x000fe20000000800 */
[----:B------:R-:W-:Y:S01]  /*11170*/  @!PT LDS RZ, [RZ] ;  /* 0x00000000fffff984 */ /* 0x000fe20000000800 */
[----:B------:R-:W-:Y:S01]  /*11180*/  @!P1 LDGSTS.E.BYPASS.LTC128B.128 [R0+0xd000], desc[UR6][R10.64] ;  /* 0x0d0000000a009fae */ /* 0x000fe2000b981a06 */
[----:B------:R-:W-:-:S03]  /*11190*/  IADD3 R78, PT, PT, R79, R77, -R78 ;  /* 0x0000004d4f4e7210 */ /* 0x000fc60007ffe84e */
[----:B------:R-:W-:Y:S01]  /*111a0*/  @!P1 LDGSTS.E.BYPASS.LTC128B.128 [R0+0xf000], desc[UR6][R10.64+0x80] ;  /* 0x0f0000800a009fae */ /* 0x000fe2000b981a06 */
[----:B------:R-:W-:Y:S02]  /*111b0*/  VIMNMX R208, PT, PT, RZ, R78, !PT ;  /* 0x0000004effd07248 */ /* 0x000fe40007fe0100 */
[----:B------:R-:W-:Y:S01]  /*111c0*/  VIADDMNMX R206, R78, 0x8, RZ, !PT ;  /* 0x000000084ece7846 */ /* 0x000fe200078001ff */
        /* <DEDUP_REMOVED lines=17> */
[----:B------:R-:W4:Y:S04]  /*112e0*/  LDSM.16.M88.4 R32, [R65+0x6000] ;  /* 0x006000004120783b */ /* 0x000f280000000200 */
[----:B-1----:R-:W1:Y:S04]  /*112f0*/  LDSM.16.M88.4 R8, [R65+0x6800] ;  /* 0x006800004108783b */ /* 0x002e680000000200 */
[----:B--2---:R-:W2:Y:S04]  /*11300*/  LDSM.16.M88.4 R4, [R65+0x7000] ;  /* 0x007000004104783b */ /* 0x004ea80000000200 */
[----:B------:R-:W2:Y:S04]  /*11310*/  LDSM.16.M88.4 R72, [R65+0x7800] ;  /* 0x007800004148783b */ /* 0x000ea80000000200 */
[----:B------:R-:W-:Y:S01]  /*11320*/  LDSM.16.M88.4 R44, [R64+0x6000] ;  /* 0x00600000402c783b */ /* 0x000fe20000000200 */
[C---:B---3--:R-:W-:Y:S03]  /*11330*/  HMMA.16816.F32.BF16 R24, R48.reuse, R20, RZ ;  /* 0x000000143018723c */ /* 0x048fe600000418ff */
[----:B------:R-:W-:Y:S04]  /*11340*/  LDSM.16.M88.4 R40, [R64+0x6800] ;  /* 0x006800004028783b */ /* 0x000fe80000000200 */
[----:B------:R-:W-:Y:S01]  /*11350*/  LDSM.16.M88.4 R36, [R64+0x7000] ;  /* 0x007000004024783b */ /* 0x000fe20000000200 */
[C---:B----4-:R-:W-:Y:S03]  /*11360*/  HMMA.16816.F32.BF16 R16, R48.reuse, R12, RZ ;  /* 0x0000000c3010723c */ /* 0x050fe600000418ff */
        /* <DEDUP_REMOVED lines=8> */
[----:B------:R-:W3:Y:S07]  /*113f0*/  LDSM.16.M88.4 R28, [R88] ;  /* 0x00000000581c783b */ /* 0x000eee0000000200 */
[C---:B------:R-:W-:Y:S08]  /*11400*/  HMMA.16816.F32.BF16 R24, R68.reuse, R32, R24 ;  /* 0x000000204418723c */ /* 0x040ff00000041818 */
[C---:B------:R-:W-:Y:S01]  /*11410*/  HMMA.16816.F32.BF16 R20, R68.reuse, R34, R20 ;  /* 0x000000224414723c */ /* 0x040fe20000041814 */
[----:B------:R-:W4:Y:S07]  /*11420*/  LDSM.16.M88.4 R32, [R64+0x7800] ;  /* 0x007800004020783b */ /* 0x000f2e0000000200 */
[C---:B-1----:R-:W-:Y:S08]  /*11430*/  HMMA.16816.F32.BF16 R16, R68.reuse, R8, R16 ;  /* 0x000000084410723c */ /* 0x042ff00000041810 */
[C---:B------:R-:W-:Y:S01]  /*11440*/  HMMA.16816.F32.BF16 R12, R68.reuse, R10, R12 ;  /* 0x0000000a440c723c */ /* 0x040fe2000004180c */
[----:B------:R-:W1:Y:S07]  /*11450*/  LDSM.16.M88.4 R8, [R3+0x6000] ;  /* 0x006000000308783b */ /* 0x000e6e0000000200 */
[C---:B--2---:R-:W-:Y:S08]  /*11460*/  HMMA.16816.F32.BF16 R60, R68.reuse, R4, R60 ;  /* 0x00000004443c723c */ /* 0x044ff0000004183c */
[C---:B------:R-:W-:Y:S01]  /*11470*/  HMMA.16816.F32.BF16 R56, R68.reuse, R6, R56 ;  /* 0x000000064438723c */ /* 0x040fe20000041838 */
[----:B------:R-:W2:Y:S07]  /*11480*/  LDSM.16.M88.4 R4, [R3+0x6800] ;  /* 0x006800000304783b */ /* 0x000eae0000000200 */
[C---:B------:R-:W-:Y:S08]  /*11490*/  HMMA.16816.F32.BF16 R52, R68.reuse, R72, R52 ;  /* 0x000000484434723c */ /* 0x040ff00000041834 */
[----:B------:R-:W-:Y:S01]  /*114a0*/  HMMA.16816.F32.BF16 R48, R68, R74, R48 ;  /* 0x0000004a4430723c */ /* 0x000fe20000041830 */
[----:B------:R-:W2:Y:S04]  /*114b0*/  LDSM.16.M88.4 R68, [R3+0x7800] ;  /* 0x007800000344783b */ /* 0x000ea80000000200 */
[----:B------:R-:W2:Y:S03]  /*114c0*/  LDSM.16.M88.4 R72, [R3+0x7000] ;  /* 0x007000000348783b */ /* 0x000ea60000000200 */
[C---:B---3--:R-:W-:Y:S08]  /*114d0*/  HMMA.16816.F32.BF16 R24, R28.reuse, R44, R24 ;  /* 0x0000002c1c18723c */ /* 0x048ff00000041818 */
[C---:B------:R-:W-:Y:S01]  /*114e0*/  HMMA.16816.F32.BF16 R20, R28.reuse, R46, R20 ;  /* 0x0000002e1c14723c */ /* 0x040fe20000041814 */
[----:B------:R-:W-:Y:S07]  /*114f0*/  LDSM.16.M88.4 R44, [R89+0x2000] ;  /* 0x00200000592c783b */ /* 0x000fee0000000200 */
[C---:B------:R-:W-:Y:S08]  /*11500*/  HMMA.16816.F32.BF16 R16, R28.reuse, R40, R16 ;  /* 0x000000281c10723c */ /* 0x040ff00000041810 */
[C---:B------:R-:W-:Y:S01]  /*11510*/  HMMA.16816.F32.BF16 R12, R28.reuse, R42, R12 ;  /* 0x0000002a1c0c723c */ /* 0x040fe2000004180c */
[----:B------:R-:W3:Y:S07]  /*11520*/  LDSM.16.M88.4 R40, [R83+UR5+0x8000] ;  /* 0x008000055328783b */ /* 0x000eee0008000200 */
[C---:B------:R-:W-:Y:S08]  /*11530*/  HMMA.16816.F32.BF16 R60, R28.reuse, R36, R60 ;  /* 0x000000241c3c723c */ /* 0x040ff0000004183c */
[C---:B------:R-:W-:Y:S01]  /*11540*/  HMMA.16816.F32.BF16 R56, R28.reuse, R38, R56 ;  /* 0x000000261c38723c */ /* 0x040fe20000041838 */
[----:B------:R-:W-:Y:S07]  /*11550*/  LDSM.16.M88.4 R36, [R83+UR5+0x8800] ;  /* 0x008800055324783b */ /* 0x000fee0008000200 */
[C---:B----4-:R-:W-:Y:S08]  /*11560*/  HMMA.16816.F32.BF16 R52, R28.reuse, R32, R52 ;  /* 0x000000201c34723c */ /* 0x050ff00000041834 */
[----:B------:R-:W-:Y:S01]  /*11570*/  HMMA.16816.F32.BF16 R48, R28, R34, R48 ;  /* 0x000000221c30723c */ /* 0x000fe20000041830 */
[----:B------:R-:W4:Y:S04]  /*11580*/  LDSM.16.M88.4 R32, [R83+UR5+0x9000] ;  /* 0x009000055320783b */ /* 0x000f280008000200 */
[----:B------:R-:W4:Y:S03]  /*11590*/  LDSM.16.M88.4 R28, [R83+UR5+0x9800] ;  /* 0x00980005531c783b */ /* 0x000f260008000200 */
[C---:B-1----:R-:W-:Y:S08]  /*115a0*/  HMMA.16816.F32.BF16 R24, R84.reuse, R8, R24 ;  /* 0x000000085418723c */ /* 0x042ff00000041818 */
[C---:B------:R-:W-:Y:S01]  /*115b0*/  HMMA.16816.F32.BF16 R20, R84.reuse, R10, R20 ;  /* 0x0000000a5414723c */ /* 0x040fe20000041814 */
[----:B------:R-:W-:Y:S07]  /*115c0*/  LDSM.16.M88.4 R8, [R92+0x2000] ;  /* 0x002000005c08783b */ /* 0x000fee0000000200 */
[C---:B--2---:R-:W-:Y:S08]  /*115d0*/  HMMA.16816.F32.BF16 R16, R84.reuse, R4, R16 ;  /* 0x000000045410723c */ /* 0x044ff00000041810 */
[C---:B------:R-:W-:Y:S01]  /*115e0*/  HMMA.16816.F32.BF16 R12, R84.reuse, R6, R12 ;  /* 0x00000006540c723c */ /* 0x040fe2000004180c */
[----:B------:R-:W1:Y:S07]  /*115f0*/  LDSM.16.M88.4 R4, [R65+0x8000] ;  /* 0x008000004104783b */ /* 0x000e6e0000000200 */
[C---:B------:R-:W-:Y:S08]  /*11600*/  HMMA.16816.F32.BF16 R52, R84.reuse, R68, R52 ;  /* 0x000000445434723c */ /* 0x040ff00000041834 */
[C---:B------:R-:W-:Y:S08]  /*11610*/  HMMA.16816.F32.BF16 R60, R84.reuse, R72, R60 ;  /* 0x00000048543c723c */ /* 0x040ff0000004183c */
[C---:B------:R-:W-:Y:S01]  /*11620*/  HMMA.16816.F32.BF16 R56, R84.reuse, R74, R56 ;  /* 0x0000004a5438723c */ /* 0x040fe20000041838 */
[----:B------:R-:W-:Y:S07]  /*11630*/  LDSM.16.M88.4 R72, [R65+0x9000] ;  /* 0x009000004148783b */ /* 0x000fee0000000200 */
[----:B------:R-:W-:Y:S01]  /*11640*/  HMMA.16816.F32.BF16 R68, R84, R70, R48 ;  /* 0x000000465444723c */ /* 0x000fe20000041830 */
[----:B------:R-:W2:Y:S07]  /*11650*/  LDSM.16.M88.4 R48, [R65+0x8800] ;  /* 0x008800004130783b */ /* 0x000eae0000000200 */
[C---:B---3--:R-:W-:Y:S08]  /*11660*/  HMMA.16816.F32.BF16 R24, R44.reuse, R40, R24 ;  /* 0x000000282c18723c */ /* 0x048ff00000041818 */
[C---:B------:R-:W-:Y:S01]  /*11670*/  HMMA.16816.F32.BF16 R20, R44.reuse, R42, R20 ;  /* 0x0000002a2c14723c */ /* 0x040fe20000041814 */
[----:B------:R-:W3:Y:S07]  /*11680*/  LDSM.16.M88.4 R40, [R65+0x9800] ;  /* 0x009800004128783b */ /* 0x000eee0000000200 */
        /* <DEDUP_REMOVED lines=15> */
[----:B------:R-:W-:Y:S07]  /*11780*/  LDSM.16.M88.4 R48, [R83+UR5+0xa000] ;  /* 0x00a000055330783b */ /* 0x000fee0008000200 */
[C---:B------:R-:W-:Y:S08]  /*11790*/  HMMA.16816.F32.BF16 R60, R8.reuse, R72, R60 ;  /* 0x00000048083c723c */ /* 0x040ff0000004183c */
[C---:B------:R-:W-:Y:S08]  /*117a0*/  HMMA.16816.F32.BF16 R56, R8.reuse, R74, R56 ;  /* 0x0000004a0838723c */ /* 0x040ff00000041838 */
[C---:B---3--:R-:W-:Y:S08]  /*117b0*/  HMMA.16816.F32.BF16 R52, R8.reuse, R40, R52 ;  /* 0x000000280834723c */ /* 0x048ff00000041834 */
[----:B------:R-:W-:Y:S01]  /*117c0*/  HMMA.16816.F32.BF16 R68, R8, R42, R68 ;  /* 0x0000002a0844723c */ /* 0x000fe20000041844 */
[----:B------:R-:W-:Y:S04]  /*117d0*/  LDSM.16.M88.4 R40, [R82+0x2000] ;  /* 0x002000005228783b */ /* 0x000fe80000000200 */
[----:B------:R-:W2:Y:S03]  /*117e0*/  LDSM.16.M88.4 R8, [R3+0x8000] ;  /* 0x008000000308783b */ /* 0x000ea60000000200 */
[C---:B----4-:R-:W-:Y:S08]  /*117f0*/  HMMA.16816.F32.BF16 R24, R32.reuse, R28, R24 ;  /* 0x0000001c2018723c */ /* 0x050ff00000041818 */
[C---:B------:R-:W-:Y:S01]  /*11800*/  HMMA.16816.F32.BF16 R20, R32.reuse, R30, R20 ;  /* 0x0000001e2014723c */ /* 0x040fe20000041814 */
[----:B------:R-:W3:Y:S07]  /*11810*/  LDSM.16.M88.4 R28, [R3+0x8800] ;  /* 0x00880000031c783b */ /* 0x000eee0000000200 */
[C---:B------:R-:W-:Y:S01]  /*11820*/  HMMA.16816.F32.BF16 R72, R32.reuse, R36, R60 ;  /* 0x000000242048723c */ /* 0x040fe2000004183c */
[----:B------:R-:W4:Y:S04]  /*11830*/  LDSM.16.M88.4 R60, [R89+0x4000] ;  /* 0x00400000593c783b */ /* 0x000f280000000200 */
[----:B------:R-:W-:Y:S03]  /*11840*/  LDSM.16.M88.4 R88, [R88+0x4000] ;  /* 0x004000005858783b */ /* 0x000fe60000000200 */
[C---:B-1----:R-:W-:Y:S08]  /*11850*/  HMMA.16816.F32.BF16 R16, R32.reuse, R4, R16 ;  /* 0x000000042010723c */ /* 0x042ff00000041810 */
[C---:B------:R-:W-:Y:S01]  /*11860*/  HMMA.16816.F32.BF16 R12, R32.reuse, R6, R12 ;  /* 0x00000006200c723c */ /* 0x040fe2000004180c */
[----:B------:R-:W1:Y:S07]  /*11870*/  LDSM.16.M88.4 R4, [R3+0x9000] ;  /* 0x009000000304783b */ /* 0x000e6e0000000200 */
[C---:B------:R-:W-:Y:S01]  /*11880*/  HMMA.16816.F32.BF16 R56, R32.reuse, R38, R56 ;  /* 0x000000262038723c */ /* 0x040fe20000041838 */
[----:B------:R-:W-:Y:S07]  /*11890*/  LDSM.16.M88.4 R36, [R92+0x4000] ;  /* 0x004000005c24783b */ /* 0x000fee0000000200 */
[C---:B------:R-:W-:Y:S08]  /*118a0*/  HMMA.16816.F32.BF16 R52, R32.reuse, R44, R52 ;  /* 0x0000002c2034723c */ /* 0x040ff00000041834 */
[----:B------:R-:W-:Y:S01]  /*118b0*/  HMMA.16816.F32.BF16 R68, R32, R46, R68 ;  /* 0x0000002e2044723c */ /* 0x000fe20000041844 */
[----:B------:R-:W1:Y:S07]  /*118c0*/  LDSM.16.M88.4 R32, [R3+0x9800] ;  /* 0x009800000320783b */ /* 0x000e6e0000000200 */
[C---:B--2---:R-:W-:Y:S01]  /*118d0*/  HMMA.16816.F32.BF16 R44, R40.reuse, R8, R24 ;  /* 0x00000008282c723c */ /* 0x044fe20000041818 */
[----:B------:R-:W2:Y:S07]  /*118e0*/  LDSM.16.M88.4 R24, [R65+0xa000] ;  /* 0x00a000004118783b */ /* 0x000eae0000000200 */
[C---:B---3--:R-:W-:Y:S08]  /*118f0*/  HMMA.16816.F32.BF16 R16, R40.reuse, R28, R16 ;  /* 0x0000001c2810723c */ /* 0x048ff00000041810 */
[----:B------:R-:W-:Y:S01]  /*11900*/  HMMA.16816.F32.BF16 R12, R40, R30, R12 ;  /* 0x0000001e280c723c */ /* 0x000fe2000004180c */
[----:B------:R-:W-:Y:S07]  /*11910*/  LDSM.16.M88.4 R28, [R64+0xa000] ;  /* 0x00a00000401c783b */ /* 0x000fee0000000200 */
[----:B----4-:R-:W-:Y:S08]  /*11920*/  HMMA.16816.F32.BF16 R44, R60, R48, R44 ;  /* 0x000000303c2c723c */ /* 0x010ff0000004182c */
[C---:B------:R-:W-:Y:S01]  /*11930*/  HMMA.16816.F32.BF16 R20, R40.reuse, R10, R20 ;  /* 0x0000000a2814723c */ /* 0x040fe20000041814 */
[----:B------:R-:W3:Y:S07]  /*11940*/  LDSM.16.M88.4 R8, [R83+UR5+0xa800] ;  /* 0x00a800055308783b */ /* 0x000eee0008000200 */
[C---:B-1----:R-:W-:Y:S08]  /*11950*/  HMMA.16816.F32.BF16 R72, R40.reuse, R4, R72 ;  /* 0x000000042848723c */ /* 0x042ff00000041848 */
[C---:B------:R-:W-:Y:S01]  /*11960*/  HMMA.16816.F32.BF16 R56, R40.reuse, R6, R56 ;  /* 0x000000062838723c */ /* 0x040fe20000041838 */
[----:B------:R-:W-:Y:S07]  /*11970*/  LDSM.16.M88.4 R4, [R83+UR5+0xb000] ;  /* 0x00b000055304783b */ /* 0x000fee0008000200 */
[C---:B------:R-:W-:Y:S08]  /*11980*/  HMMA.16816.F32.BF16 R52, R40.reuse, R32, R52 ;  /* 0x000000202834723c */ /* 0x040ff00000041834 */
[----:B------:R-:W-:Y:S01]  /*11990*/  HMMA.16816.F32.BF16 R68, R40, R34, R68 ;  /* 0x000000222844723c */ /* 0x000fe20000041844 */
[----:B------:R-:W-:Y:S04]  /*119a0*/  LDSM.16.M88.4 R40, [R82+0x4000] ;  /* 0x004000005228783b */ /* 0x000fe80000000200 */
[----:B------:R-:W1:Y:S03]  /*119b0*/  LDSM.16.M88.4 R32, [R3+0xa000] ;  /* 0x00a000000320783b */ /* 0x000e660000000200 */
[----:B--2---:R-:W-:Y:S08]  /*119c0*/  HMMA.16816.F32.BF16 R44, R36, R24, R44 ;  /* 0x00000018242c723c */ /* 0x004ff0000004182c */
[C---:B------:R-:W-:Y:S01]  /*119d0*/  HMMA.16816.F32.BF16 R20, R60.reuse, R50, R20 ;  /* 0x000000323c14723c */ /* 0x040fe20000041814 */
[----:B------:R-:W2:Y:S07]  /*119e0*/  LDSM.16.M88.4 R48, [R65+0xa800] ;  /* 0x00a800004130783b */ /* 0x000eae0000000200 */
[----:B---3--:R-:W-:Y:S08]  /*119f0*/  HMMA.16816.F32.BF16 R16, R60, R8, R16 ;  /* 0x000000083c10723c */ /* 0x008ff00000041810 */
[----:B------:R-:W-:Y:S08]  /*11a00*/  HMMA.16816.F32.BF16 R44, R88, R28, R44 ;  /* 0x0000001c582c723c */ /* 0x000ff0000004182c */
[----:B------:R-:W-:Y:S01]  /*11a10*/  HMMA.16816.F32.BF16 R20, R36, R26, R20 ;  /* 0x0000001a2414723c */ /* 0x000fe20000041814 */
[----:B------:R-:W-:Y:S07]  /*11a20*/  LDSM.16.M88.4 R24, [R83+UR5+0xb800] ;  /* 0x00b800055318783b */ /* 0x000fee0008000200 */
[----:B------:R-:W-:Y:S01]  /*11a30*/  HMMA.16816.F32.BF16 R12, R60, R10, R12 ;  /* 0x0000000a3c0c723c */ /* 0x000fe2000004180c */
[----:B------:R-:W3:Y:S07]  /*11a40*/  LDSM.16.M88.4 R8, [R64+0xa800] ;  /* 0x00a800004008783b */ /* 0x000eee0000000200 */
[----:B-1----:R-:W-:Y:S08]  /*11a50*/  HMMA.16816.F32.BF16 R44, R40, R32, R44 ;  /* 0x00000020282c723c */ /* 0x002ff0000004182c */
[C---:B------:R-:W-:Y:S08]  /*11a60*/  HMMA.16816.F32.BF16 R72, R60.reuse, R4, R72 ;  /* 0x000000043c48723c */ /* 0x040ff00000041848 */
[----:B------:R-:W-:Y:S01]  /*11a70*/  HMMA.16816.F32.BF16 R56, R60, R6, R56 ;  /* 0x000000063c38723c */ /* 0x000fe20000041838 */
[----:B------:R-:W1:Y:S02]  /*11a80*/  LDSM.16.M88.4 R4, [R65+0xb000] ;  /* 0x00b000004104783b */ /* 0x000e640000000200 */
[----:B------:R-:W-:Y:S01]  /*11a90*/  FMUL.FTZ R44, R44, UR9 ;  /* 0x000000092c2c7c20 */ /* 0x000fe20008410000 */
[----:B------:R-:W-:-:S04]  /*11aa0*/  FMUL.FTZ R45, R45, UR9 ;  /* 0x000000092d2d7c20 */ /* 0x000fc80008410000 */
[----:B------:R-:W-:Y:S01]  /*11ab0*/  HMMA.16816.F32.BF16 R20, R88, R30, R20 ;  /* 0x0000001e5814723c */ /* 0x000fe20000041814 */
[----:B------:R-:W4:Y:S07]  /*11ac0*/  MUFU.TANH R82, R45 ;  /* 0x0000002d00527308 */ /* 0x000f2e0000002400 */
[----:B--2---:R-:W-:Y:S01]  /*11ad0*/  HMMA.16816.F32.BF16 R28, R36, R48, R16 ;  /* 0x00000030241c723c */ /* 0x004fe20000041810 */
[----:B------:R-:W2:Y:S01]  /*11ae0*/  LDSM.16.M88.4 R16, [R3+0xa800] ;  /* 0x00a800000310783b */ /* 0x000ea20000000200 */
        /* <DEDUP_REMOVED lines=8> */
[----:B---3--:R-:W3:Y:S03]  /*11b70*/  LDSM.16.M88.4 R44, [R65+0xb800] ;  /* 0x00b80000412c783b */ /* 0x008ee60000000200 */
[C---:B------:R-:W-:Y:S08]  /*11b80*/  HMMA.16816.F32.BF16 R28, R88.reuse, R8, R28 ;  /* 0x00000008581c723c */ /* 0x040ff0000004181c */
[----:B------:R-:W-:Y:S01]  /*11b90*/  HMMA.16816.F32.BF16 R12, R88, R10, R12 ;  /* 0x0000000a580c723c */ /* 0x000fe2000004180c */
[----:B------:R-:W-:Y:S02]  /*11ba0*/  LDSM.16.M88.4 R8, [R3+0xb000] ;  /* 0x00b000000308783b */ /* 0x000fe40000000200 */
[----:B------:R-:W-:Y:S01]  /*11bb0*/  FMUL.FTZ R20, R20, UR9 ;  /* 0x0000000914147c20 */ /* 0x000fe20008410000 */
[----:B------:R-:W-:-:S04]  /*11bc0*/  FMUL.FTZ R23, R23, UR9 ;  /* 0x0000000917177c20 */ /* 0x000fc80008410000 */
[C---:B-1----:R-:W-:Y:S01]  /*11bd0*/  HMMA.16816.F32.BF16 R72, R36.reuse, R4, R72 ;  /* 0x000000042448723c */ /* 0x042fe20000041848 */
[----:B------:R-:W1:Y:S07]  /*11be0*/  MUFU.TANH R20, R20 ;  /* 0x0000001400147308 */ /* 0x000e6e0000002400 */
[----:B------:R-:W-:Y:S01]  /*11bf0*/  HMMA.16816.F32.BF16 R56, R36, R6, R56 ;  /* 0x000000062438723c */ /* 0x000fe20000041838 */
[----:B------:R-:W4:Y:S01]  /*11c00*/  LDSM.16.M88.4 R4, [R64+0xb800] ;  /* 0x00b800004004783b */ /* 0x000f220000000200 */
[----:B------:R-:W1:Y:S06]  /*11c10*/  MUFU.TANH R23, R23 ;  /* 0x0000001700177308 */ /* 0x000e6c0000002400 */
[----:B------:R-:W-:Y:S01]  /*11c20*/  HMMA.16816.F32.BF16 R52, R60, R24, R52 ;  /* 0x000000183c34723c */ /* 0x000fe20000041834 */
[----:B------:R-:W-:Y:S01]  /*11c30*/  FMUL.FTZ R24, R21, UR9 ;  /* 0x0000000915187c20 */ /* 0x000fe20008410000 */
[----:B------:R-:W-:-:S05]  /*11c40*/  FMUL.FTZ R21, R22, UR9 ;  /* 0x0000000916157c20 */ /* 0x000fca0008410000 */
[----:B------:R-:W1:Y:S01]  /*11c50*/  MUFU.TANH R24, R24 ;  /* 0x0000001800187308 */ /* 0x000e620000002400 */
[----:B------:R-:W-:Y:S07]  /*11c60*/  HMMA.16816.F32.BF16 R68, R60, R26, R68 ;  /* 0x0000001a3c44723c */ /* 0x000fee0000041844 */
[----:B------:R-:W1:Y:S01]  /*11c70*/  MUFU.TANH R21, R21 ;  /* 0x0000001500157308 */ /* 0x000e620000002400 */
[C---:B--2---:R-:W-:Y:S08]  /*11c80*/  HMMA.16816.F32.BF16 R28, R40.reuse, R16, R28 ;  /* 0x00000010281c723c */ /* 0x044ff0000004181c */
[----:B------:R-:W-:Y:S01]  /*11c90*/  HMMA.16816.F32.BF16 R12, R40, R18, R12 ;  /* 0x00000012280c723c */ /* 0x000fe2000004180c */
[----:B------:R-:W2:Y:S01]  /*11ca0*/  LDSM.16.M88.4 R16, [R3+0xb800] ;  /* 0x00b800000310783b */ /* 0x000ea20000000200 */
[----:B------:R-:W-:-:S06]  /*11cb0*/  DEPBAR.LE SB0, 0x0 ;  /* 0x000080000000791a */ /* 0x000fcc0000000000 */
[C---:B---3--:R-:W-:Y:S03]  /*11cc0*/  HMMA.16816.F32.BF16 R52, R36.reuse, R44, R52 ;  /* 0x0000002c2434723c */ /* 0x048fe60000041834 */
[----:B------:R-:W-:Y:S01]  /*11cd0*/  FMUL.FTZ R22, R28, UR9 ;  /* 0x000000091c167c20 */ /* 0x000fe20008410000 */
[----:B------:R-:W-:Y:S01]  /*11ce0*/  FMUL.FTZ R28, R29, UR9 ;  /* 0x000000091d1c7c20 */ /* 0x000fe20008410000 */
[----:B------:R-:W-:Y:S01]  /*11cf0*/  FMUL.FTZ R29, R31, UR9 ;  /* 0x000000091f1d7c20 */ /* 0x000fe20008410000 */
[----:B------:R-:W-:Y:S02]  /*11d00*/  FMUL.FTZ R25, R30, UR9 ;  /* 0x000000091e197c20 */ /* 0x000fe40008410000 */
[----:B------:R-:W-:Y:S01]  /*11d10*/  HMMA.16816.F32.BF16 R68, R36, R46, R68 ;  /* 0x0000002e2444723c */ /* 0x000fe20000041844 */
[----:B------:R-:W3:Y:S02]  /*11d20*/  MUFU.TANH R22, R22 ;  /* 0x0000001600167308 */ /* 0x000ee40000002400 */
[----:B------:R-:W-:-:S05]  /*11d30*/  FMUL.FTZ R12, R12, UR9 ;  /* 0x000000090c0c7c20 */ /* 0x000fca0008410000 */
[C---:B------:R-:W-:Y:S01]  /*11d40*/  HMMA.16816.F32.BF16 R72, R88.reuse, R32, R72 ;  /* 0x000000205848723c */ /* 0x040fe20000041848 */
        /* <DEDUP_REMOVED lines=15> */
[----:B------:R-:W-:-:S02]  /*11e40*/  IADD3 R16, PT, PT, R77, UR8, -R200 ;  /* 0x000000084d107c10 */ /* 0x000fc4000fffe8c8 */
[----:B------:R-:W-:Y:S01]  /*11e50*/  FMUL.FTZ R10, R73, UR9 ;  /* 0x00000009490a7c20 */ /* 0x000fe20008410000 */
[----:B------:R-:W-:Y:S01]  /*11e60*/  FMUL.FTZ R11, R74, UR9 ;  /* 0x000000094a0b7c20 */ /* 0x000fe20008410000 */
[----:B------:R-:W-:Y:S01]  /*11e70*/  FMUL.FTZ R5, R75, UR9 ;  /* 0x000000094b057c20 */ /* 0x000fe20008410000 */
[----:B------:R-:W-:Y:S01]  /*11e80*/  FMUL.FTZ R72, R72, UR9 ;  /* 0x0000000948487c20 */ /* 0x000fe20008410000 */
[----:B------:R-:W2:Y:S01]  /*11e90*/  MUFU.TANH R8, R8 ;  /* 0x0000000800087308 */ /* 0x000ea20000002400 */
[----:B------:R-:W-:Y:S01]  /*11ea0*/  HMMA.16816.F32.BF16 R68, R40, R18, R68 ;  /* 0x000000122844723c */ /* 0x000fe20000041844 */
[----:B------:R-:W-:Y:S02]  /*11eb0*/  IADD3 R16, PT, PT, R79, R16, RZ ;  /* 0x000000104f107210 */ /* 0x000fe40007ffe0ff */
[----:B------:R-:W-:Y:S01]  /*11ec0*/  FMUL.FTZ R14, R56, UR9 ;  /* 0x00000009380e7c20 */ /* 0x000fe20008410000 */
[----:B------:R-:W-:Y:S01]  /*11ed0*/  FMUL.FTZ R6, R57, UR9 ;  /* 0x0000000939067c20 */ /* 0x000fe20008410000 */
[----:B------:R-:W-:Y:S01]  /*11ee0*/  FMUL.FTZ R7, R58, UR9 ;  /* 0x000000093a077c20 */ /* 0x000fe20008410000 */
[----:B------:R-:W-:Y:S01]  /*11ef0*/  FMUL.FTZ R13, R59, UR9 ;  /* 0x000000093b0d7c20 */ /* 0x000fe20008410000 */
[----:B------:R1:W1:Y:S01]  /*11f00*/  MUFU.TANH R3, R72 ;  /* 0x0000004800037308 */ /* 0x0002620000002400 */
[----:B------:R-:W-:-:S02]  /*11f10*/  VIADDMNMX R207, R16, 0x1, R77, PT ;  /* 0x0000000110cf7846 */ /* 0x000fc4000380014d */
        /* <DEDUP_REMOVED lines=38> */
.L_x_6318:
        /* <DEDUP_REMOVED lines=61> */
.L_x_6319:
        /* <DEDUP_REMOVED lines=25> */
.L_x_6317:
[----:B------:R-:W2:Y:S01]  /*126e0*/  S2R R182, SR_TID.X ;  /* 0x0000000000b67919 */ /* 0x000ea20000002100 */
[----:B------:R-:W-:Y:S01]  /*126f0*/  VIADD R152, R134, 0xffffffff ;  /* 0xffffffff86987836 */ /* 0x000fe20000000000 */
[----:B------:R-:W-:Y:S01]  /*12700*/  LOP3.LUT R149, R2, 0x1c0, RZ, 0xc0, !PT ;  /* 0x000001c002957812 */ /* 0x000fe200078ec0ff */
[----:B------:R-:W4:Y:S01]  /*12710*/  LDCU UR8, c[0x0][0x45c] ;  /* 0x00008b80ff0877ac */ /* 0x000f220008000800 */
[C---:B--2---:R-:W-:Y:S01]  /*12720*/  IMAD.SHL.U32 R135, R182.reuse, 0x2, RZ ;  /* 0x00000002b6877824 */ /* 0x044fe200078e00ff */
        /* <DEDUP_REMOVED lines=10> */
[CC--:B------:R-:W-:Y:S01]  /*127d0*/  ISETP.GE.AND P0, PT, R47.reuse, R208.reuse, PT ;  /* 0x000000d02f00720c */ /* 0x0c0fe20003f06270 */
[----:B------:R-:W-:Y:S01]  /*127e0*/  VIADD R43, R46, 0x10 ;  /* 0x000000102e2b7836 */ /* 0x000fe20000000000 */
[----:B------:R-:W-:Y:S01]  /*127f0*/  FSEL R34, R48, -INF , P3 ;  /* 0xff80000030227808 */ /* 0x000fe20001800000 */
[C---:B------:R-:W-:Y:S01]  /*12800*/  VIADD R42, R46.reuse, 0x11 ;  /* 0x000000112e2a7836 */ /* 0x040fe20000000000 */
[-C--:B------:R-:W-:Y:S01]  /*12810*/  ISETP.GE.AND P3, PT, R47, R207.reuse, PT ;  /* 0x000000cf2f00720c */ /* 0x080fe20003f66270 */
[----:B---3--:R-:W-:Y:S01]  /*12820*/  VIADD R40, R46, 0x18 ;  /* 0x000000182e287836 */ /* 0x008fe20000000000 */
[----:B------:R-:W-:Y:S01]  /*12830*/  FSEL R30, R82, -INF , P0 ;  /* 0xff800000521e7808 */ /* 0x000fe20000000000 */
[C---:B------:R-:W-:Y:S01]  /*12840*/  VIADD R38, R46.reuse, 0x19 ;  /* 0x000000192e267836 */ /* 0x040fe20000000000 */
[-C--:B------:R-:W-:Y:S01]  /*12850*/  ISETP.GE.AND P0, PT, R45, R208.reuse, PT ;  /* 0x000000d02d00720c */ /* 0x080fe20003f06270 */
[----:B------:R-:W-:Y:S01]  /*12860*/  VIADD R36, R46, 0x20 ;  /* 0x000000202e247836 */ /* 0x000fe20000000000 */
[----:B------:R-:W-:Y:S01]  /*12870*/  FSEL R30, R30, -INF , !P3 ;  /* 0xff8000001e1e7808 */ /* 0x000fe20005800000 */
[----:B------:R-:W-:Y:S01]  /*12880*/  VIADD R0, R46, 0x21 ;  /* 0x000000212e007836 */ /* 0x000fe20000000000 */
[----:B------:R-:W-:Y:S01]  /*12890*/  ISETP.GE.AND P3, PT, R44, R208, PT ;  /* 0x000000d02c00720c */ /* 0x000fe20003f66270 */
[----:B------:R-:W-:Y:S01]  /*128a0*/  VIADD R37, R46, 0x28 ;  /* 0x000000282e257836 */ /* 0x000fe20000000000 */
[----:B-1----:R-:W-:Y:S01]  /*128b0*/  FSEL R20, R20, -INF , P0 ;  /* 0xff80000014147808 */ /* 0x002fe20000000000 */
[----:B------:R-:W-:Y:S01]  /*128c0*/  VIADD R39, R46, 0x29 ;  /* 0x000000292e277836 */ /* 0x000fe20000000000 */
[----:B------:R-:W-:Y:S01]  /*128d0*/  ISETP.GE.AND P0, PT, R44, R207, PT ;  /* 0x000000cf2c00720c */ /* 0x000fe20003f06270 */
[----:B------:R-:W-:Y:S01]  /*128e0*/  VIADD R41, R46, 0x30 ;  /* 0x000000302e297836 */ /* 0x000fe20000000000 */
[----:B------:R-:W-:-:S02]  /*128f0*/  FSEL R24, R24, -INF , P3 ;  /* 0xff80000018187808 */ /* 0x000fc40001800000 */
[-C--:B------:R-:W-:Y:S02]  /*12900*/  ISETP.GE.AND P3, PT, R43, R208.reuse, PT ;  /* 0x000000d02b00720c */ /* 0x080fe40003f66270 */
[----:B------:R-:W-:Y:S02]  /*12910*/  FSEL R24, R24, -INF , !P0 ;  /* 0xff80000018187808 */ /* 0x000fe40004000000 */
[----:B------:R-:W-:Y:S02]  /*12920*/  ISETP.GE.AND P0, PT, R42, R208, PT ;  /* 0x000000d02a00720c */ /* 0x000fe40003f06270 */
[----:B------:R-:W-:Y:S02]  /*12930*/  FSEL R18, R22, -INF , P3 ;  /* 0xff80000016127808 */ /* 0x000fe40001800000 */
[----:B------:R-:W-:Y:S02]  /*12940*/  ISETP.GE.AND P3, PT, R42, R207, PT ;  /* 0x000000cf2a00720c */ /* 0x000fe40003f66270 */
[----:B------:R-:W-:-:S02]  /*12950*/  FSEL R16, R28, -INF , P0 ;  /* 0xff8000001c107808 */ /* 0x000fc40000000000 */
[-C--:B------:R-:W-:Y:S02]  /*12960*/  ISETP.GE.AND P0, PT, R40, R208.reuse, PT ;  /* 0x000000d02800720c */ /* 0x080fe40003f06270 */
[----:B------:R-:W-:Y:S02]  /*12970*/  FSEL R16, R16, -INF , !P3 ;  /* 0xff80000010107808 */ /* 0x000fe40005800000 */
[----:B------:R-:W-:Y:S02]  /*12980*/  ISETP.GE.AND P3, PT, R38, R208, PT ;  /* 0x000000d02600720c */ /* 0x000fe40003f66270 */
[----:B------:R-:W-:Y:S02]  /*12990*/  FSEL R34, R34, -INF , !P6 ;  /* 0xff80000022227808 */ /* 0x000fe40007000000 */
[----:B------:R-:W-:Y:S02]  /*129a0*/  ISETP.GE.AND P6, PT, R45, R207, PT ;  /* 0x000000cf2d00720c */ /* 0x000fe40003fc6270 */
[----:B------:R-:W-:-:S02]  /*129b0*/  FSEL R12, R12, -INF , P0 ;  /* 0xff8000000c0c7808 */ /* 0x000fc40000000000 */
[----:B------:R-:W-:Y:S02]  /*129c0*/  ISETP.GE.AND P0, PT, R38, R207, PT ;  /* 0x000000cf2600720c */ /* 0x000fe40003f06270 */
[----:B------:R-:W-:Y:S02]  /*129d0*/  FSEL R9, R9, -INF , P3 ;  /* 0xff80000009097808 */ /* 0x000fe40001800000 */
[----:B------:R-:W-:Y:S02]  /*129e0*/  FSEL R32, R20, -INF , !P6 ;  /* 0xff80000014207808 */ /* 0x000fe40007000000 */
[-C--:B------:R-:W-:Y:S02]  /*129f0*/  ISETP.GE.AND P3, PT, R36, R208.reuse, PT ;  /* 0x000000d02400720c */ /* 0x080fe40003f66270 */
[----:B------:R-:W-:Y:S01]  /*12a00*/  FSEL R20, R9, -INF , !P0 ;  /* 0xff80000009147808 */ /* 0x000fe20004000000 */
[----:B------:R-:W-:Y:S01]  /*12a10*/  VIADD R9, R46, 0x38 ;  /* 0x000000382e097836 */ /* 0x000fe20000000000 */
[----:B------:R-:W-:-:S02]  /*12a20*/  ISETP.GE.AND P0, PT, R0, R208, PT ;  /* 0x000000d00000720c */ /* 0x000fc40003f06270 */
[----:B------:R-:W-:Y:S01]  /*12a30*/  FSEL R222, R3, -INF , P3 ;  /* 0xff80000003de7808 */ /* 0x000fe20001800000 */
[----:B------:R-:W-:Y:S01]  /*12a40*/  VIADD R3, R46, 0x31 ;  /* 0x000000312e037836 */ /* 0x000fe20000000000 */
[-C--:B------:R-:W-:Y:S02]  /*12a50*/  ISETP.GE.AND P3, PT, R0, R207.reuse, PT ;  /* 0x000000cf0000720c */ /* 0x080fe40003f66270 */
[----:B------:R-:W-:Y:S02]  /*12a60*/  FSEL R10, R10, -INF , P0 ;  /* 0xff8000000a0a7808 */ /* 0x000fe40000000000 */
[----:B------:R-:W-:Y:S02]  /*12a70*/  ISETP.GE.AND P6, PT, R43, R207, PT ;  /* 0x000000cf2b00720c */ /* 0x000fe40003fc6270 */
[----:B------:R-:W-:Y:S02]  /*12a80*/  ISETP.GE.AND P0, PT, R37, R208, PT ;  /* 0x000000d02500720c */ /* 0x000fe40003f06270 */
[----:B------:R-:W-:-:S02]  /*12a90*/  FSEL R220, R10, -INF , !P3 ;  /* 0xff8000000adc7808 */ /* 0x000fc40005800000 */
[C---:B------:R-:W-:Y:S02]  /*12aa0*/  ISETP.GE.AND P3, PT, R39.reuse, R208, PT ;  /* 0x000000d02700720c */ /* 0x040fe40003f66270 */
[----:B------:R-:W-:Y:S02]  /*12ab0*/  FSEL R18, R18, -INF , !P6 ;  /* 0xff80000012127808 */ /* 0x000fe40007000000 */
[-C--:B------:R-:W-:Y:S02]  /*12ac0*/  ISETP.GE.AND P6, PT, R40, R207.reuse, PT ;  /* 0x000000cf2800720c */ /* 0x080fe40003fc6270 */
[----:B------:R-:W-:Y:S02]  /*12ad0*/  FSEL R14, R14, -INF , P0 ;  /* 0xff8000000e0e7808 */ /* 0x000fe40000000000 */
[----:B------:R-:W-:Y:S02]  /*12ae0*/  ISETP.GE.AND P0, PT, R39, R207, PT ;  /* 0x000000cf2700720c */ /* 0x000fe40003f06270 */
[----:B------:R-:W-:-:S02]  /*12af0*/  FSEL R6, R6, -INF , P3 ;  /* 0xff80000006067808 */ /* 0x000fc40001800000 */
[----:B------:R-:W-:Y:S02]  /*12b00*/  FSEL R22, R12, -INF , !P6 ;  /* 0xff8000000c167808 */ /* 0x000fe40007000000 */
[-C--:B------:R-:W-:Y:S02]  /*12b10*/  ISETP.GE.AND P6, PT, R36, R207.reuse, PT ;  /* 0x000000cf2400720c */ /* 0x080fe40003fc6270 */
[----:B------:R-:W-:Y:S02]  /*12b20*/  FSEL R204, R6, -INF , !P0 ;  /* 0xff80000006cc7808 */ /* 0x000fe40004000000 */
[----:B------:R-:W-:Y:S02]  /*12b30*/  ISETP.GE.AND P0, PT, R3, R208, PT ;  /* 0x000000d00300720c */ /* 0x000fe40003f06270 */
[----:B------:R-:W-:Y:S02]  /*12b40*/  FSEL R222, R222, -INF , !P6 ;  /* 0xff800000dede7808 */ /* 0x000fe40007000000 */
[----:B------:R-:W-:-:S02]  /*12b50*/  ISETP.GE.AND P6, PT, R37, R207, PT ;  /* 0x000000cf2500720c */ /* 0x000fc40003fc6270 */
[-C--:B------:R-:W-:Y:S02]  /*12b60*/  ISETP.GE.AND P3, PT, R41, R208.reuse, PT ;  /* 0x000000d02900720c */ /* 0x080fe40003f66270 */
[----:B------:R-:W-:Y:S02]  /*12b70*/  FSEL R31, R31, -INF , P0 ;  /* 0xff8000001f1f7808 */ /* 0x000fe40000000000 */
[----:B------:R-:W-:Y:S02]  /*12b80*/  ISETP.GE.AND P0, PT, R9, R208, PT ;  /* 0x000000d00900720c */ /* 0x000fe40003f06270 */
[----:B------:R-:W-:Y:S02]  /*12b90*/  FSEL R210, R14, -INF , !P6 ;  /* 0xff8000000ed27808 */ /* 0x000fe40007000000 */
[----:B------:R-:W-:Y:S02]  /*12ba0*/  FSEL R26, R26, -INF , P3 ;  /* 0xff8000001a1a7808 */ /* 0x000fe40001800000 */
[----:B------:R-:W-:-:S02]  /*12bb0*/  ISETP.GE.AND P1, PT, R46, R206, PT ;  /* 0x000000ce2e00720c */ /* 0x000fc40003f26270 */
[C---:B------:R-:W-:Y:S01]  /*12bc0*/  ISETP.GE.AND P4, PT, R46.reuse, R205, PT ;  /* 0x000000cd2e00720c */ /* 0x040fe20003f86270 */
[----:B------:R-:W-:Y:S01]  /*12bd0*/  VIADD R46, R46, 0x39 ;  /* 0x000000392e2e7836 */ /* 0x000fe20000000000 */
[-C--:B------:R-:W-:Y:S02]  /*12be0*/  ISETP.GE.AND P6, PT, R41, R207.reuse, PT ;  /* 0x000000cf2900720c */ /* 0x080fe40003fc6270 */
[----:B------:R-:W-:Y:S02]  /*12bf0*/  ISETP.GE.AND P3, PT, R3, R207, PT ;  /* 0x000000cf0300720c */ /* 0x000fe40003f66270 */
[----:B------:R-:W-:Y:S02]  /*12c00*/  FSEL R33, R33, -INF , P0 ;  /* 0xff80000021217808 */ /* 0x000fe40000000000 */
[----:B------:R-:W-:Y:S02]  /*12c10*/  ISETP.GE.AND P0, PT, R47, R206, PT ;  /* 0x000000ce2f00720c */ /* 0x000fe40003f06270 */
[----:B------:R-:W-:-:S02]  /*12c20*/  FSEL R194, R26, -INF , !P6 ;  /* 0xff8000001ac27808 */ /* 0x000fc40007000000 */
[----:B------:R-:W-:Y:S02]  /*12c30*/  FSEL R192, R31, -INF , !P3 ;  /* 0xff8000001fc07808 */ /* 0x000fe40005800000 */
[----:B------:R-:W-:Y:S02]  /*12c40*/  ISETP.GE.AND P3, PT, R9, R207, PT ;  /* 0x000000cf0900720c */ /* 0x000fe40003f66270 */
[----:B------:R-:W-:Y:S02]  /*12c50*/  FSEL R26, R49, -INF , P1 ;  /* 0xff800000311a7808 */ /* 0x000fe40000800000 */
[----:B------:R-:W-:Y:S02]  /*12c60*/  ISETP.GE.AND P6, PT, R46, R208, PT ;  /* 0x000000d02e00720c */ /* 0x000fe40003fc6270 */
[----:B------:R-:W-:Y:S02]  /*12c70*/  ISETP.GE.AND P1, PT, R45, R206, PT ;  /* 0x000000ce2d00720c */ /* 0x000fe40003f26270 */
[----:B------:R-:W-:-:S02]  /*12c80*/  FSEL R28, R50, -INF , P0 ;  /* 0xff800000321c7808 */ /* 0x000fc40000000000 */
[----:B------:R-:W-:Y:S02]  /*12c90*/  ISETP.GE.AND P0, PT, R44, R206, PT ;  /* 0x000000ce2c00720c */ /* 0x000fe40003f06270 */
[----:B------:R-:W-:Y:S02]  /*12ca0*/  FSEL R190, R33, -INF , !P3 ;  /* 0xff80000021be7808 */ /* 0x000fe40005800000 */
[----:B------:R-:W-:Y:S02]  /*12cb0*/  FSEL R35, R35, -INF , P6 ;  /* 0xff80000023237808 */ /* 0x000fe40003000000 */
[----:B------:R-:W-:Y:S02]  /*12cc0*/  ISETP.GE.AND P3, PT, R46, R207, PT ;  /* 0x000000cf2e00720c */ /* 0x000fe40003f66270 */
        /* <DEDUP_REMOVED lines=22> */
[----:B------:R-:W-:Y:S02]  /*12e30*/  FSEL R4, R4, -INF , P0 ;  /* 0xff80000004047808 */ /* 0x000fe40000000000 */
[----:B------:R-:W-:Y:S02]  /*12e40*/  FSEL R12, R12, -INF , !P4 ;  /* 0xff8000000c0c7808 */ /* 0x000fe40006000000 */
[----:B------:R-:W-:Y:S02]  /*12e50*/  FSEL R10, R8, -INF , !P3 ;  /* 0xff800000080a7808 */ /* 0x000fe40005800000 */
        /* <DEDUP_REMOVED lines=21> */
[----:B------:R-:W-:Y:S02]  /*12fb0*/  ISETP.GE.AND P1, PT, R39, R205, PT ;  /* 0x000000cd2700720c */ /* 0x000fe40003f26270 */
[----:B------:R-:W-:Y:S02]  /*12fc0*/  FSEL R212, R212, -INF , !P3 ;  /* 0xff800000d4d47808 */ /* 0x000fe40005800000 */
[----:B------:R-:W-:Y:S02]  /*12fd0*/  FMNMX3.FTZ R5, R5, R20, R222, !PT ;  /* 0x0000001405057276 */ /* 0x000fe400078100de */
[----:B------:R-:W-:-:S02]  /*12fe0*/  ISETP.GE.AND P3, PT, R41, R206, PT ;  /* 0x000000ce2900720c */ /* 0x000fc40003f66270 */
[----:B------:R-:W-:Y:S02]  /*12ff0*/  FMNMX3.FTZ R3, R3, R12, R10, !PT ;  /* 0x0000000c03037276 */ /* 0x000fe4000781000a */
[----:B------:R-:W-:Y:S02]  /*13000*/  FSEL R214, R13, -INF , !P1 ;  /* 0xff8000000dd67808 */ /* 0x000fe40004800000 */
[----:B------:R-:W-:Y:S02]  /*13010*/  FMNMX3.FTZ R5, R5, R220, R210, !PT ;  /* 0x000000dc05057276 */ /* 0x000fe400078100d2 */
[----:B------:R-:W-:Y:S02]  /*13020*/  ISETP.GE.AND P6, PT, R41, R205, PT ;  /* 0x000000cd2900720c */ /* 0x000fe40003fc6270 */
[----:B------:R-:W-:Y:S02]  /*13030*/  ISETP.GE.AND P1, PT, R9, R206, PT ;  /* 0x000000ce0900720c */ /* 0x000fe40003f26270 */
[----:B------:R-:W-:-:S02]  /*13040*/  FSEL R15, R15, -INF , P3 ;  /* 0xff8000000f0f7808 */ /* 0x000fc40001800000 */
[----:B------:R-:W-:Y:S02]  /*13050*/  FMNMX3.FTZ R3, R3, R8, R218, !PT ;  /* 0x0000000803037276 */ /* 0x000fe400078100da */
[----:B------:R-:W-:Y:S02]  /*13060*/  FMNMX3.FTZ R5, R5, R204, R194, !PT ;  /* 0x000000cc05057276 */ /* 0x000fe400078100c2 */
[----:B------:R-:W-:Y:S02]  /*13070*/  FSEL R17, R17, -INF , P0 ;  /* 0xff80000011117808 */ /* 0x000fe40000000000 */
[----:B------:R-:W-:Y:S02]  /*13080*/  ISETP.GE.AND P3, PT, R9, R205, PT ;  /* 0x000000cd0900720c */ /* 0x000fe40003f66270 */
[----:B------:R-:W-:Y:S02]  /*13090*/  ISETP.GE.AND P0, PT, R46, R206, PT ;  /* 0x000000ce2e00720c */ /* 0x000fe40003f06270 */
[----:B------:R-:W-:-:S02]  /*130a0*/  FSEL R19, R19, -INF , P1 ;  /* 0xff80000013137808 */ /* 0x000fc40000800000 */
[----:B------:R-:W-:Y:S02]  /*130b0*/  FSEL R180, R15, -INF , !P6 ;  /* 0xff8000000fb47808 */ /* 0x000fe40007000000 */
[----:B------:R-:W-:Y:S02]  /*130c0*/  FMNMX3.FTZ R3, R3, R212, R216, !PT ;  /* 0x000000d403037276 */ /* 0x000fe400078100d8 */
[----:B------:R-:W-:Y:S02]  /*130d0*/  FMNMX3.FTZ R5, R5, R192, R190, !PT ;  /* 0x000000c005057276 */ /* 0x000fe400078100be */
[----:B------:R-:W-:Y:S02]  /*130e0*/  ISETP.GE.AND P1, PT, R46, R205, PT ;  /* 0x000000cd2e00720c */ /* 0x000fe40003f26270 */
[----:B------:R-:W-:Y:S02]  /*130f0*/  FSEL R27, R27, -INF , P0 ;  /* 0xff8000001b1b7808 */ /* 0x000fe40000000000 */
[----:B------:R-:W-:-:S02]  /*13100*/  FSEL R178, R17, -INF , !P4 ;  /* 0xff80000011b27808 */ /* 0x000fc40006000000 */
        /* <DEDUP_REMOVED lines=353> */
.L_x_6321:
        /* <DEDUP_REMOVED lines=8> */
.L_x_6322:
[----:B------:R-:W1:Y:S01]  /*147a0*/  LDCU.64 UR8, c[0x0][0x3c0] ;  /* 0x00007800ff0877ac */ /* 0x000e620008000a00 */
[----:B------:R-:W-:Y:S02]  /*147b0*/  LOP3.LUT R5, R150, 0x1f8, RZ, 0xc0, !PT ;  /* 0x000001f896057812 */ /* 0x000fe400078ec0ff */
[----:B------:R-:W-:Y:S02]  /*147c0*/  SHF.L.U32 R185, R182, 0x5, RZ ;  /* 0x00000005b6b97819 */ /* 0x000fe400000006ff */
[----:B------:R-:W-:Y:S02]  /*147d0*/  LOP3.LUT R5, R5, 0x38, R182, 0x78, !PT ;  /* 0x0000003805057812 */ /* 0x000fe400078e78b6 */
[----:B------:R-:W-:Y:S02]  /*147e0*/  LOP3.LUT R185, R185, 0x7c00, RZ, 0xc0, !PT ;  /* 0x00007c00b9b97812 */ /* 0x000fe400078ec0ff */
[----:B------:R-:W-:Y:S02]  /*147f0*/  LOP3.LUT R150, R5, 0x1e00, R150, 0xf8, !PT ;  /* 0x00001e0005967812 */ /* 0x000fe400078ef896 */
[----:B------:R-:W-:-:S02]  /*14800*/  LOP3.LUT R179, R2, 0x400, RZ, 0xc0, !PT ;  /* 0x0000040002b37812 */ /* 0x000fc400078ec0ff */
[----:B------:R-:W-:Y:S02]  /*14810*/  LOP3.LUT R5, R185, 0x200, R2, 0xf8, !PT ;  /* 0x00000200b9057812 */ /* 0x000fe400078ef802 */
[----:B------:R-:W-:Y:S02]  /*14820*/  SHF.R.U32.HI R181, RZ, 0x1, R182 ;  /* 0x00000001ffb57819 */ /* 0x000fe400000116b6 */
[----:B------:R-:W-:Y:S01]  /*14830*/  LEA R2, R150, UR5, 0x1 ;  /* 0x0000000596027c11 */ /* 0x000fe2000f8e08ff */
[----:B-1----:R-:W-:Y:S01]  /*14840*/  USHF.L.U32 UR10, UR8, 0x5, URZ ;  /* 0x00000005080a7899 */ /* 0x002fe200080006ff */
[----:B------:R-:W-:Y:S01]  /*14850*/  LOP3.LUT R4, R181, 0x8, RZ, 0xc0, !PT ;  /* 0x00000008b5047812 */ /* 0x000fe200078ec0ff */
[----:B------:R-:W-:Y:S01]  /*14860*/  USHF.L.U64.HI UR9, UR8, 0x5, UR9 ;  /* 0x0000000508097899 */ /* 0x000fe20008010209 */
[----:B------:R-:W-:Y:S01]  /*14870*/  LEA R179, R148, R179, 0x1 ;  /* 0x000000b394b37211 */ /* 0x000fe200078e08ff */
[----:B------:R-:W-:Y:S01]  /*14880*/  @!PT LDS RZ, [RZ] ;  /* 0x00000000fffff984 */ /* 0x000fe20000000800 */
[----:B------:R-:W-:Y:S01]  /*14890*/  @!PT LDS RZ, [RZ] ;  /* 0x00000000fffff984 */ /* 0x000fe20000000800 */
[----:B------:R-:W-:Y:S01]  /*148a0*/  @!PT LDS RZ, [RZ] ;  /* 0x00000000fffff984 */ /* 0x000fe20000000800 */
[----:B------:R-:W-:Y:S01]  /*148b0*/  LDGSTS.E.BYPASS.LTC128B.128 [R2+0xc000], desc[UR6][R198.64] ;  /* 0x0c000000c6027fae */ /* 0x000fe2000b981a06 */
[----:B------:R-:W-:Y:S01]  /*148c0*/  LOP3.LUT R4, R5, R149, R4, 0xf6, !PT ;  /* 0x0000009505047212 */ /* 0x000fe200078ef604 */
[----:B------:R-:W1:Y:S01]  /*148d0*/  LDCU UR8, c[0x0][0x50c] ;  /* 0x0000a180ff0877ac */ /* 0x000e620008000800 */
[----:B------:R-:W-:Y:S01]  /*148e0*/  IADD3 R6, P0, PT, R198, UR10, RZ ;  /* 0x0000000ac6067c10 */ /* 0x000fe2000ff1e0ff */
[----:B------:R-:W-:Y:S01]  /*148f0*/  LDGSTS.E.BYPASS.LTC128B.128 [R2+0xe000], desc[UR6][R198.64+0x80] ;  /* 0x0e000080c6027fae */ /* 0x000fe2000b981a06 */
[----:B------:R-:W-:-:S02]  /*14900*/  LEA R188, R4, UR5, 0x1 ;  /* 0x0000000504bc7c11 */ /* 0x000fc4000f8e08ff */
[----:B------:R-:W-:Y:S01]  /*14910*/  IADD3.X R7, PT, PT, R199, UR9, RZ, P0, !PT ;  /* 0x00000009c7077c10 */ /* 0x000fe200087fe4ff */
[----:B------:R-:W-:Y:S01]  /*14920*/  LDGSTS.E.BYPASS.LTC128B.128 [R2+0x10000], desc[UR6][R198.64+0x100] ;  /* 0x10000100c6027fae */ /* 0x000fe2000b981a06 */
[----:B------:R-:W-:Y:S02]  /*14930*/  IADD3 R10, P0, PT, R6, UR10, RZ ;  /* 0x0000000a060a7c10 */ /* 0x000fe4000ff1e0ff */
[----:B------:R-:W-:Y:S01]  /*14940*/  IADD3 R176, PT, PT, R179, UR5, RZ ;  /* 0x00000005b3b07c10 */ /* 0x000fe2000fffe0ff */
[----:B------:R-:W-:Y:S01]  /*14950*/  LDGSTS.E.BYPASS.LTC128B.128 [R2+0xc800], desc[UR6][R6.64] ;  /* 0x0c80000006027fae */ /* 0x000fe2000b981a06 */
[----:B------:R-:W-:Y:S02]  /*14960*/  IADD3.X R11, PT, PT, R7, UR9, RZ, P0, !PT ;  /* 0x00000009070b7c10 */ /* 0x000fe400087fe4ff */
[----:B------:R-:W-:Y:S01]  /*14970*/  IADD3 R8, P0, PT, R10, UR10, RZ ;  /* 0x0000000a0a087c10 */ /* 0x000fe2000ff1e0ff */
[----:B------:R-:W-:Y:S01]  /*14980*/  LDGSTS.E.BYPASS.LTC128B.128 [R2+0xe800], desc[UR6][R6.64+0x80] ;  /* 0x0e80008006027fae */ /* 0x000fe2000b981a06 */
[----:B------:R-:W-:-:S02]  /*14990*/  IADD3 R187, PT, PT, R173, R188, RZ ;  /* 0x000000bcadbb7210 */ /* 0x000fc40007ffe0ff */
[----:B------:R-:W-:Y:S01]  /*149a0*/  IADD3.X R9, PT, PT, R11, UR9, RZ, P0, !PT ;  /* 0x000000090b097c10 */ /* 0x000fe200087fe4ff */
[----:B------:R-:W-:Y:S01]  /*149b0*/  LDGSTS.E.BYPASS.LTC128B.128 [R2+0x10800], desc[UR6][R6.64+0x100] ;  /* 0x1080010006027fae */ /* 0x000fe2000b981a06 */
[CC--:B------:R-:W-:Y:S02]  /*149c0*/  IADD3 R178, PT, PT, R173.reuse, R176.reuse, RZ ;  /* 0x000000b0adb27210 */ /* 0x0c0fe40007ffe0ff */
[C---:B------:R-:W-:Y:S01]  /*149d0*/  IADD3 R176, PT, PT, R168.reuse, R176, RZ ;  /* 0x000000b0a8b07210 */ /* 0x040fe20007ffe0ff */
[----:B------:R-:W-:Y:S01]  /*149e0*/  LDGSTS.E.BYPASS.LTC128B.128 [R2+0xd000], desc[UR6][R10.64] ;  /* 0x0d0000000a027fae */ /* 0x000fe2000b981a06 */
[----:B------:R-:W-:Y:S02]  /*149f0*/  IADD3 R180, PT, PT, R168, R188, RZ ;  /* 0x000000bca8b47210 */ /* 0x000fe40007ffe0ff */
[C---:B------:R-:W-:Y:S01]  /*14a00*/  IADD3 R177, PT, PT, R173.reuse, R176, RZ ;  /* 0x000000b0adb17210 */ /* 0x040fe20007ffe0ff */
[----:B------:R-:W-:Y:S01]  /*14a10*/  LDGSTS.E.BYPASS.LTC128B.128 [R2+0xf000], desc[UR6][R10.64+0x80] ;  /* 0x0f0000800a027fae */ /* 0x000fe2000b981a06 */
[----:B------:R-:W-:-:S03]  /*14a20*/  IADD3 R186, PT, PT, R173, R180, RZ ;  /* 0x000000b4adba7210 */ /* 0x000fc60007ffe0ff */
        /* <DEDUP_REMOVED lines=158> */
[----:B------:R1:W1:Y:S04]  /*15410*/  MUFU.TANH R179, R175 ;  /* 0x000000af00b37308 */ /* 0x0002680000002400 */
        /* <DEDUP_REMOVED lines=122> */
[C---:B------:R-:W-:Y:S02]  /*15bc0*/  IMAD R19, R34.reuse, UR11, R19 ;  /* 0x0000000b22137c24 */ /* 0x040fe4000f8e0213 */
[----:B------:R-:W-:-:S04]  /*15bd0*/  IMAD.WIDE.U32 R34, R34, UR10, RZ ;  /* 0x0000000a22227c25 */ /* 0x000fc8000f8e00ff */
        /* <DEDUP_REMOVED lines=8> */
[----:B------:R-:W-:Y:S01]  /*15c60*/  LEA.HI.X R197, R34, R197, R32, 0x1, P0 ;  /* 0x000000c522c57211 */ /* 0x000fe200000f0c20 */
[----:B------:R-:W-:Y:S06]  /*15c70*/  BRA `(.L_x_6325) ;  /* 0x0000000000207947 */ /* 0x000fec0003800000 */
.L_x_6324:
        /* <DEDUP_REMOVED lines=8> */
.L_x_6325:
        /* <DEDUP_REMOVED lines=25> */
.L_x_6323:
        /* <DEDUP_REMOVED lines=9> */
[CC--:B------:R-:W-:Y:S01]  /*15f20*/  ISETP.GE.AND P1, PT, R151.reuse, R208.reuse, PT ;  /* 0x000000d09700720c */ /* 0x0c0fe20003f26270 */
[----:B------:R-:W-:Y:S01]  /*15f30*/  VIADD R141, R2, 0xffffff91 ;  /* 0xffffff91028d7836 */ /* 0x000fe20000000000 */
[-C--:B------:R-:W-:Y:S01]  /*15f40*/  ISETP.GE.AND P0, PT, R150, R208.reuse, PT ;  /* 0x000000d09600720c */ /* 0x080fe20003f06270 */
[C---:B------:R-:W-:Y:S01]  /*15f50*/  VIADD R140, R2.reuse, 0xffffff98 ;  /* 0xffffff98028c7836 */ /* 0x040fe20000000000 */
[-C--:B------:R-:W-:Y:S01]  /*15f60*/  ISETP.GE.AND P3, PT, R151, R207.reuse, PT ;  /* 0x000000cf9700720c */ /* 0x080fe20003f66270 */
[----:B------:R-:W-:Y:S01]  /*15f70*/  VIADD R137, R2, 0xffffffa0 ;  /* 0xffffffa002897836 */ /* 0x000fe20000000000 */
[----:B------:R-:W-:Y:S01]  /*15f80*/  FSEL R31, R172, -INF , P1 ;  /* 0xff800000ac1f7808 */ /* 0x000fe20000800000 */
[C---:B------:R-:W-:Y:S01]  /*15f90*/  VIADD R138, R2.reuse, 0xffffffa1 ;  /* 0xffffffa1028a7836 */ /* 0x040fe20000000000 */
[----:B------:R-:W-:Y:S01]  /*15fa0*/  ISETP.GE.AND P1, PT, R149, R208, PT ;  /* 0x000000d09500720c */ /* 0x000fe20003f26270 */
[----:B------:R-:W-:Y:S01]  /*15fb0*/  VIADD R133, R2, 0xffffffa9 ;  /* 0xffffffa902857836 */ /* 0x000fe20000000000 */
[----:B------:R-:W-:Y:S01]  /*15fc0*/  ISETP.GE.AND P6, PT, R150, R207, PT ;  /* 0x000000cf9600720c */ /* 0x000fe20003fc6270 */
[----:B------:R-:W-:Y:S01]  /*15fd0*/  VIADD R34, R2, 0xffffffb1 ;  /* 0xffffffb102227836 */ /* 0x000fe20000000000 */
[----:B------:R-:W-:-:S02]  /*15fe0*/  FSEL R33, R173, -INF , P0 ;  /* 0xff800000ad217808 */ /* 0x000fc40000000000 */
[-C--:B------:R-:W-:Y:S02]  /*15ff0*/  ISETP.GE.AND P0, PT, R144, R208.reuse, PT ;  /* 0x000000d09000720c */ /* 0x080fe40003f06270 */
[----:B------:R-:W-:Y:S01]  /*16000*/  FSEL R31, R31, -INF , !P3 ;  /* 0xff8000001f1f7808 */ /* 0x000fe20005800000 */
[----:B--2---:R-:W-:Y:S01]  /*16010*/  ULEA UR5, UR5, UR4, 0x18 ;  /* 0x0000000405057291 */ /* 0x004fe2000f8ec0ff */
[----:B------:R-:W-:Y:S02]  /*16020*/  ISETP.GE.AND P3, PT, R149, R207, PT ;  /* 0x000000cf9500720c */ /* 0x000fe40003f66270 */
[----:B------:R-:W-:Y:S02]  /*16030*/  FSEL R20, R20, -INF , P1 ;  /* 0xff80000014147808 */ /* 0x000fe40000800000 */
[----:B------:R-:W-:Y:S02]  /*16040*/  FSEL R33, R33, -INF , !P6 ;  /* 0xff80000021217808 */ /* 0x000fe40007000000 */
[----:B------:R-:W-:-:S02]  /*16050*/  ISETP.GE.AND P1, PT, R143, R208, PT ;  /* 0x000000d08f00720c */ /* 0x000fc40003f26270 */
[-C--:B------:R-:W-:Y:S02]  /*16060*/  ISETP.GE.AND P6, PT, R144, R207.reuse, PT ;  /* 0x000000cf9000720c */ /* 0x080fe40003fc6270 */
[----:B------:R-:W-:Y:S02]  /*16070*/  FSEL R19, R24, -INF , P0 ;  /* 0xff80000018137808 */ /* 0x000fe40000000000 */
[----:B------:R-:W-:Y:S02]  /*16080*/  ISETP.GE.AND P0, PT, R141, R208, PT ;  /* 0x000000d08d00720c */ /* 0x000fe40003f06270 */
[----:B------:R-:W-:Y:S02]  /*16090*/  IADD3 R139, PT, PT, R2, -0x67, RZ ;  /* 0xffffff99028b7810 */ /* 0x000fe40007ffe0ff */
[----:B------:R-:W-:Y:S02]  /*160a0*/  FSEL R27, R20, -INF , !P3 ;  /* 0xff800000141b7808 */ /* 0x000fe40005800000 */
[----:B------:R-:W-:-:S02]  /*160b0*/  ISETP.GE.AND P3, PT, R143, R207, PT ;  /* 0x000000cf8f00720c */ /* 0x000fc40003f66270 */
[----:B-1----:R-:W-:Y:S02]  /*160c0*/  FSEL R23, R23, -INF , P1 ;  /* 0xff80000017177808 */ /* 0x002fe40000800000 */
[----:B------:R-:W-:Y:S02]  /*160d0*/  FSEL R19, R19, -INF , !P6 ;  /* 0xff80000013137808 */ /* 0x000fe40007000000 */
[-C--:B------:R-:W-:Y:S02]  /*160e0*/  ISETP.GE.AND P1, PT, R140, R208.reuse, PT ;  /* 0x000000d08c00720c */ /* 0x080fe40003f26270 */
[----:B------:R-:W-:Y:S02]  /*160f0*/  ISETP.GE.AND P6, PT, R141, R207, PT ;  /* 0x000000cf8d00720c */ /* 0x000fe40003fc6270 */
[----:B------:R-:W-:Y:S02]  /*16100*/  FSEL R28, R28, -INF , P0 ;  /* 0xff8000001c1c7808 */ /* 0x000fe40000000000 */
[----:B------:R-:W-:-:S02]  /*16110*/  ISETP.GE.AND P0, PT, R139, R208, PT ;  /* 0x000000d08b00720c */ /* 0x000fc40003f06270 */
[----:B------:R-:W-:Y:S02]  /*16120*/  FSEL R177, R23, -INF , !P3 ;  /* 0xff80000017b17808 */ /* 0x000fe40005800000 */
[----:B------:R-:W-:Y:S02]  /*16130*/  ISETP.GE.AND P3, PT, R140, R207, PT ;  /* 0x000000cf8c00720c */ /* 0x000fe40003f66270 */
[----:B------:R-:W-:Y:S02]  /*16140*/  FSEL R12, R12, -INF , P1 ;  /* 0xff8000000c0c7808 */ /* 0x000fe40000800000 */
[----:B------:R-:W-:Y:S02]  /*16150*/  FSEL R175, R28, -INF , !P6 ;  /* 0xff8000001caf7808 */ /* 0x000fe40007000000 */
[----:B------:R-:W-:Y:S02]  /*16160*/  ISETP.GE.AND P1, PT, R137, R208, PT ;  /* 0x000000d08900720c */ /* 0x000fe40003f26270 */
[----:B------:R-:W-:-:S02]  /*16170*/  IADD3 R136, PT, PT, R2, -0x58, RZ ;  /* 0xffffffa802887810 */ /* 0x000fc40007ffe0ff */
[-C--:B------:R-:W-:Y:S02]  /*16180*/  ISETP.GE.AND P6, PT, R139, R207.reuse, PT ;  /* 0x000000cf8b00720c */ /* 0x080fe40003fc6270 */
[----:B------:R-:W-:Y:S02]  /*16190*/  FSEL R9, R9, -INF , P0 ;  /* 0xff80000009097808 */ /* 0x000fe40000000000 */
[----:B------:R-:W-:Y:S02]  /*161a0*/  ISETP.GE.AND P0, PT, R138, R208, PT ;  /* 0x000000d08a00720c */ /* 0x000fe40003f06270 */
[----:B------:R-:W-:Y:S02]  /*161b0*/  FSEL R173, R12, -INF , !P3 ;  /* 0xff8000000cad7808 */ /* 0x000fe40005800000 */
[----:B------:R-:W-:Y:S02]  /*161c0*/  ISETP.GE.AND P3, PT, R137, R207, PT ;  /* 0x000000cf8900720c */ /* 0x000fe40003f66270 */
[----:B------:R-:W-:-:S02]  /*161d0*/  FSEL R11, R11, -INF , P1 ;  /* 0xff8000000b0b7808 */ /* 0x000fc40000800000 */
[----:B------:R-:W-:Y:S02]  /*161e0*/  FSEL R171, R9, -INF , !P6 ;  /* 0xff80000009ab7808 */ /* 0x000fe40007000000 */
[-C--:B------:R-:W-:Y:S02]  /*161f0*/  ISETP.GE.AND P1, PT, R136, R208.reuse, PT ;  /* 0x000000d08800720c */ /* 0x080fe40003f26270 */
[----:B------:R-:W-:Y:S02]  /*16200*/  IADD3 R35, PT, PT, R2, -0x50, RZ ;  /* 0xffffffb002237810 */ /* 0x000fe40007ffe0ff */
[----:B------:R-:W-:Y:S02]  /*16210*/  ISETP.GE.AND P6, PT, R138, R207, PT ;  /* 0x000000cf8a00720c */ /* 0x000fe40003fc6270 */
[----:B------:R-:W-:Y:S02]  /*16220*/  FSEL R13, R13, -INF , P0 ;  /* 0xff8000000d0d7808 */ /* 0x000fe40000000000 */
[----:B------:R-:W-:-:S02]  /*16230*/  ISETP.GE.AND P0, PT, R133, R208, PT ;  /* 0x000000d08500720c */ /* 0x000fc40003f06270 */
[----:B------:R-:W-:Y:S02]  /*16240*/  FSEL R217, R11, -INF , !P3 ;  /* 0xff8000000bd97808 */ /* 0x000fe40005800000 */
[-C--:B------:R-:W-:Y:S02]  /*16250*/  ISETP.GE.AND P3, PT, R136, R207.reuse, PT ;  /* 0x000000cf8800720c */ /* 0x080fe40003f66270 */
[----:B------:R-:W-:Y:S02]  /*16260*/  FSEL R14, R14, -INF , P1 ;  /* 0xff8000000e0e7808 */ /* 0x000fe40000800000 */
[----:B------:R-:W-:Y:S02]  /*16270*/  FSEL R211, R13, -INF , !P6 ;  /* 0xff8000000dd37808 */ /* 0x000fe40007000000 */
[----:B------:R-:W-:Y:S02]  /*16280*/  ISETP.GE.AND P1, PT, R35, R208, PT ;  /* 0x000000d02300720c */ /* 0x000fe40003f26270 */
[C---:B------:R-:W-:Y:S01]  /*16290*/  IADD3 R32, PT, PT, R2.reuse, -0x48, RZ ;  /* 0xffffffb802207810 */ /* 0x040fe20007ffe0ff */
[----:B------:R-:W-:Y:S01]  /*162a0*/  VIADD R2, R2, 0xffffffb9 ;  /* 0xffffffb902027836 */ /* 0x000fe20000000000 */
[----:B------:R-:W-:-:S02]  /*162b0*/  ISETP.GE.AND P6, PT, R133, R207, PT ;  /* 0x000000cf8500720c */ /* 0x000fc40003fc6270 */
[----:B------:R-:W-:Y:S02]  /*162c0*/  FSEL R15, R15, -INF , P0 ;  /* 0xff8000000f0f7808 */ /* 0x000fe40000000000 */
[----:B------:R-:W-:Y:S02]  /*162d0*/  ISETP.GE.AND P0, PT, R34, R208, PT ;  /* 0x000000d02200720c */ /* 0x000fe40003f06270 */
[----:B------:R-:W-:Y:S02]  /*162e0*/  FSEL R209, R14, -INF , !P3 ;  /* 0xff8000000ed17808 */ /* 0x000fe40005800000 */
[----:B------:R-:W-:Y:S02]  /*162f0*/  ISETP.GE.AND P3, PT, R35, R207, PT ;  /* 0x000000cf2300720c */ /* 0x000fe40003f66270 */
[----:B------:R-:W-:Y:S02]  /*16300*/  FSEL R26, R26, -INF , P1 ;  /* 0xff8000001a1a7808 */ /* 0x000fe40000800000 */
[----:B------:R-:W-:-:S02]  /*16310*/  FSEL R193, R15, -INF , !P6 ;  /* 0xff8000000fc17808 */ /* 0x000fc40007000000 */
[-C--:B------:R-:W-:Y:S02]  /*16320*/  ISETP.GE.AND P1, PT, R32, R208.reuse, PT ;  /* 0x000000d02000720c */ /* 0x080fe40003f26270 */
[-C--:B------:R-:W-:Y:S02]  /*16330*/  ISETP.GE.AND P6, PT, R34, R207.reuse, PT ;  /* 0x000000cf2200720c */ /* 0x080fe40003fc6270 */
[----:B------:R-:W-:Y:S02]  /*16340*/  FSEL R142, R142, -INF , P0 ;  /* 0xff8000008e8e7808 */ /* 0x000fe40000000000 */
[----:B------:R-:W-:Y:S02]  /*16350*/  ISETP.GE.AND P0, PT, R2, R208, PT ;  /* 0x000000d00200720c */ /* 0x000fe40003f06270 */
[----:B------:R-:W-:Y:S02]  /*16360*/  FSEL R169, R26, -INF , !P3 ;  /* 0xff8000001aa97808 */ /* 0x000fe40005800000 */
        /* <DEDUP_REMOVED lines=36> */
[----:B------:R-:W-:-:S02]  /*165b0*/  FSEL R4, R4, -INF , P0 ;  /* 0xff80000004047808 */ /* 0x000fc40000000000 */
[C---:B------:R-:W-:Y:S02]  /*165c0*/  ISETP.GE.AND P1, PT, R137.reuse, R206, PT ;  /* 0x000000ce8900720c */ /* 0x040fe40003f26270 */
[----:B------:R-:W-:Y:S02]  /*165d0*/  FSEL R139, R8, -INF , !P3 ;  /* 0xff800000088b7808 */ /* 0x000fe40005800000 */
[----:B------:R-:W-:Y:S02]  /*165e0*/  ISETP.GE.AND P3, PT, R137, R205, PT ;  /* 0x000000cd8900720c */ /* 0x000fe40003f66270 */
[----:B------:R-:W-:Y:S02]  /*165f0*/  FSEL R137, R4, -INF , !P6 ;  /* 0xff80000004897808 */ /* 0x000fe40007000000 */
[----:B------:R-:W-:Y:S02]  /*16600*/  FMNMX3.FTZ R4, R132, R31, R33, !PT ;  /* 0x0000001f84047276 */ /* 0x000fe40007810021 */
[----:B------:R-:W-:-:S02]  /*16610*/  FSEL R10, R10, -INF , P1 ;  /* 0xff8000000a0a7808 */ /* 0x000fc40000800000 */
[----:B------:R-:W-:Y:S02]  /*16620*/  ISETP.GE.AND P1, PT, R136, R206, PT ;  /* 0x000000ce8800720c */ /* 0x000fe40003f26270 */
[----:B------:R-:W-:Y:S02]  /*16630*/  FMNMX3.FTZ R4, R4, R27, R19, !PT ;  /* 0x0000001b04047276 */ /* 0x000fe40007810013 */
[----:B------:R-:W-:Y:S02]  /*16640*/  FSEL R191, R10, -INF , !P3 ;  /* 0xff8000000abf7808 */ /* 0x000fe40005800000 */
[----:B------:R-:W-:Y:S02]  /*16650*/  ISETP.GE.AND P3, PT, R136, R205, PT ;  /* 0x000000cd8800720c */ /* 0x000fe40003f66270 */
[----:B------:R-:W-:Y:S02]  /*16660*/  FSEL R6, R6, -INF , P1 ;  /* 0xff80000006067808 */ /* 0x000fe40000800000 */
[----:B------:R-:W-:-:S02]  /*16670*/  FMNMX3.FTZ R4, R4, R177, R175, !PT ;  /* 0x000000b104047276 */ /* 0x000fc400078100af */
[----:B------:R-:W-:Y:S02]  /*16680*/  FSEL R187, R6, -INF , !P3 ;  /* 0xff80000006bb7808 */ /* 0x000fe40005800000 */
[----:B------:R-:W-:Y:S02]  /*16690*/  ISETP.GE.AND P0, PT, R138, R206, PT ;  /* 0x000000ce8a00720c */ /* 0x000fe40003f06270 */
[----:B------:R-:W-:Y:S02]  /*166a0*/  FMNMX3.FTZ R6, R3, R13, R21, !PT ;  /* 0x0000000d03067276 */ /* 0x000fe40007810015 */
[----:B------:R-:W-:Y:S02]  /*166b0*/  FMNMX3.FTZ R4, R4, R173, R171, !PT ;  /* 0x000000ad04047276 */ /* 0x000fe400078100ab */
[----:B------:R-:W-:Y:S02]  /*166c0*/  FSEL R5, R5, -INF , P0 ;  /* 0xff80000005057808 */ /* 0x000fe40000000000 */
[----:B------:R-:W-:-:S02]  /*166d0*/  FMNMX3.FTZ R6, R6, R11, R9, !PT ;  /* 0x0000000b06067276 */ /* 0x000fc40007810009 */
[-C--:B------:R-:W-:Y:S02]  /*166e0*/  ISETP.GE.AND P0, PT, R133, R206.reuse, PT ;  /* 0x000000ce8500720c */ /* 0x080fe40003f06270 */
[----:B------:R-:W-:Y:S02]  /*166f0*/  ISETP.GE.AND P1, PT, R35, R206, PT ;  /* 0x000000ce2300720c */ /* 0x000fe40003f26270 */
[----:B------:R-:W-:Y:S02]  /*16700*/  FMNMX3.FTZ R4, R4, R217, R211, !PT ;  /* 0x000000d904047276 */ /* 0x000fe400078100d3 */
[----:B------:R-:W-:Y:S02]  /*16710*/  ISETP.GE.AND P6, PT, R138, R205, PT ;  /* 0x000000cd8a00720c */ /* 0x000fe40003fc6270 */
[----:B------:R-:W-:Y:S02]  /*16720*/  FMNMX3.FTZ R6, R6, R143, R141, !PT ;  /* 0x0000008f06067276 */ /* 0x000fe4000781008d */
[----:B------:R-:W-:-:S02]  /*16730*/  FSEL R7, R7, -INF , P0 ;  /* 0xff80000007077808 */ /* 0x000fc40000000000 */
[----:B------:R-:W-:Y:S02]  /*16740*/  FSEL R17, R17, -INF , P1 ;  /* 0xff80000011117808 */ /* 0x000fe40000800000 */
[----:B------:R-:W-:Y:S02]  /*16750*/  FMNMX3.FTZ R4, R4, R209, R193, !PT ;  /* 0x000000d104047276 */ /* 0x000fe400078100c1 */
[----:B------:R-:W-:Y:S02]  /*16760*/  FSEL R189, R5, -INF , !P6 ;  /* 0xff80000005bd7808 */ /* 0x000fe40007000000 */
[-C--:B------:R-:W-:Y:S02]  /*16770*/  ISETP.GE.AND P0, PT, R34, R206.reuse, PT ;  /* 0x000000ce2200720c */ /* 0x080fe40003f06270 */
[----:B------:R-:W-:Y:S02]  /*16780*/  ISETP.GE.AND P1, PT, R32, R206, PT ;  /* 0x000000ce2000720c */ /* 0x000fe40003f26270 */
[----:B------:R-:W-:-:S02]  /*16790*/  ISETP.GE.AND P6, PT, R133, R205, PT ;  /* 0x000000cd8500720c */ /* 0x000fc40003fc6270 */
[----:B------:R-:W-:Y:S02]  /*167a0*/  FMNMX3.FTZ R6, R6, R139, R137, !PT ;  /* 0x0000008b06067276 */ /* 0x000fe40007810089 */
[----:B------:R-:W-:Y:S02]  /*167b0*/  FMNMX3.FTZ R4, R4, R169, R167, !PT ;  /* 0x000000a904047276 */ /* 0x000fe400078100a7 */
[----:B------:R-:W-:Y:S02]  /*167c0*/  FSEL R16, R16, -INF , P0 ;  /* 0xff80000010107808 */ /* 0x000fe40000000000 */
[----:B------:R-:W-:Y:S02]  /*167d0*/  FSEL R18, R18, -INF , P1 ;  /* 0xff80000012127808 */ /* 0x000fe40000800000 */
[----:B------:R-:W-:Y:S02]  /*167e0*/  ISETP.GE.AND P3, PT, R35, R205, PT ;  /* 0x000000cd2300720c */ /* 0x000fe40003f66270 */
[----:B------:R-:W-:-:S02]  /*167f0*/  FSEL R179, R7, -INF , !P6 ;  /* 0xff80000007b37808 */ /* 0x000fc40007000000 */
[C---:B------:R-:W-:Y:S02]  /*16800*/  ISETP.GE.AND P0, PT, R2.reuse, R206, PT ;  /* 0x000000ce0200720c */ /* 0x040fe40003f06270 */
[-C--:B------:R-:W-:Y:S02]  /*16810*/  ISETP.GE.AND P1, PT, R2, R205.reuse, PT ;  /* 0x000000cd0200720c */ /* 0x080fe40003f26270 */
[----:B------:R-:W-:Y:S02]  /*16820*/  ISETP.GE.AND P6, PT, R34, R205, PT ;  /* 0x000000cd2200720c */ /* 0x000fe40003fc6270 */
[----:B------:R-:W-:Y:S02]  /*16830*/  FMNMX3.FTZ R2, R6, R191, R189, !PT ;  /* 0x000000bf06027276 */ /* 0x000fe400078100bd */
[----:B------:R-:W-:Y:S02]  /*16840*/  FMNMX3.FTZ R7, R4, R147, R145, !PT ;  /* 0x0000009304077276 */ /* 0x000fe40007810091 */
[----:B------:R-:W-:-:S02]  /*16850*/  FSEL R165, R17, -INF , !P3 ;  /* 0xff80000011a57808 */ /* 0x000fc40005800000 */
[----:B------:R-:W-:Y:S01]  /*16860*/  ISETP.GE.AND P3, PT, R32, R205, PT ;  /* 0x000000cd2000720c */ /* 0x000fe20003f66270 */
[----:B------:R-:W1:Y:S01]  /*16870*/  SHFL.BFLY PT, R4, R7, 0x2, 0x1f ;  /* 0x0c401f0007047f89 */ /* 0x000e6200000e0000 */
[----:B------:R-:W-:Y:S02]  /*16880*/  FSEL R30, R30, -INF , P0 ;  /* 0xff8000001e1e7808 */ /* 0x000fe40000000000 */
[----:B------:R-:W-:Y:S02]  /*16890*/  FSEL R163, R16, -INF , !P6 ;  /* 0xff80000010a37808 */ /* 0x000fe40007000000 */
[----:B------:R-:W-:Y:S02]  /*168a0*/  FMNMX3.FTZ R2, R2, R187, R179, !PT ;  /* 0x000000bb02027276 */ /* 0x000fe400078100b3 */
[----:B------:R-:W-:Y:S02]  /*168b0*/  FSEL R161, R18, -INF , !P3 ;  /* 0xff80000012a17808 */ /* 0x000fe40005800000 */
[----:B------:R-:W-:-:S02]  /*168c0*/  FSEL R159, R30, -INF , !P1 ;  /* 0xff8000001e9f7808 */ /* 0x000fc40004800000 */
[----:B------:R-:W-:Y:S02]  /*168d0*/  FMNMX3.FTZ R2, R2, R165, R163, !PT ;  /* 0x000000a502027276 */ /* 0x000fe400078100a3 */
[----:B------:R-:W-:Y:S02]  /*168e0*/  LEA R186, R0, UR5, 0x1 ;  /* 0x0000000500ba7c11 */ /* 0x000fe4000f8e08ff */
[----:B------:R-:W-:Y:S02]  /*168f0*/  FMNMX3.FTZ R6, R2, R161, R159, !PT ;  /* 0x000000a102067276 */ /* 0x000fe4000781009f */
[C---:B------:R-:W-:Y:S01]  /*16900*/  IADD3 R157, PT, PT, R186.reuse, 0xc040, RZ ;  /* 0x0000c040ba9d7810 */ /* 0x040fe20007ffe0ff */
[----:B------:R-:W-:Y:S01]  /*16910*/  VIADD R16, R186, 0xc000 ;  /* 0x0000c000ba107836 */ /* 0x000fe20000000000 */
[----:B------:R-:W-:Y:S01]  /*16920*/  IADD3 R160, PT, PT, R156, R186, RZ ;  /* 0x000000ba9ca07210 */ /* 0x000fe20007ffe0ff */
[----:B------:R-:W2:Y:S01]  /*16930*/  SHFL.BFLY PT, R5, R6, 0x2, 0x1f ;  /* 0x0c401f0006057f89 */ /* 0x000ea200000e0000 */
[----:B------:R-:W-:Y:S01]  /*16940*/  @P4 IADD3 R134, PT, PT, R134, -0x3, RZ ;  /* 0xfffffffd86864810 */ /* 0x000fe20007ffe0ff */
        /* <DEDUP_REMOVED lines=21> */
[----:B------:R-:W2:Y:S01]  /*16aa0*/  MUFU.EX2 R149, R149 ;  /* 0x0000009500957308 */ /* 0x000ea20000000800 */
[----:B------:R-:W-:Y:S01]  /*16ab0*/  FADD.FTZ R5, R132, -R5 ;  /* 0x8000000584057221 */ /* 0x000fe20000010000 */
[----:B------:R-:W-:Y:S01]  /*16ac0*/  FSEL R4, R2, RZ, P0 ;  /* 0x000000ff02047208 */ /* 0x000fe20000000000 */
[----:B------:R-:W-:Y:S01]  /*16ad0*/  FFMA.FTZ R164, R177, UR8, -R144 ;  /* 0x00000008b1a47c23 */ /* 0x000fe20008010890 */
[----:B------:R-:W-:Y:S01]  /*16ae0*/  FSEL R158, R158, RZ, P0 ;  /* 0x000000ff9e9e7208 */ /* 0x000fe20000000000 */
[----:B------:R-:W-:Y:S01]  /*16af0*/  FMUL.FTZ R155, R5, UR8 ;  /* 0x00000008059b7c20 */ /* 0x000fe20008410000 */
[----:B------:R-:W-:Y:S01]  /*16b00*/  MUFU.EX2 R151, R151 ;  /* 0x0000009700977308 */ /* 0x000fe20000000800 */
        /* <DEDUP_REMOVED lines=8> */
[----:B--2---:R-:W-:Y:S01]  /*16b90*/  F2FP.BF16.F32.PACK_AB R4, R149, R152 ;  /* 0x000000989504723e */ /* 0x004fe200000010ff */
[----:B------:R-:W-:Y:S01]  /*16ba0*/  LDSM.16.MT88.4 R20, [R160+0xc000] ;  /* 0x00c00000a014783b */ /* 0x000fe20000004200 */
[--C-:B------:R-:W-:Y:S01]  /*16bb0*/  FFMA.FTZ R168, R141, UR8, -R158.reuse ;  /* 0x000000088da87c23 */ /* 0x100fe2000801089e */
[----:B------:R-:W2:Y:S01]  /*16bc0*/  MUFU.EX2 R153, R153 ;  /* 0x0000009900997308 */ /* 0x000ea20000000800 */
[--C-:B------:R-:W-:Y:S01]  /*16bd0*/  FFMA.FTZ R166, R139, UR8, -R158.reuse ;  /* 0x000000088ba67c23 */ /* 0x100fe2000801089e */
[----:B------:R-:W-:Y:S01]  /*16be0*/  LDSM.16.MT88.4 R12, [R186+0xc000] ;  /* 0x00c00000ba0c783b */ /* 0x000fe20000004200 */
[----:B------:R-:W-:Y:S01]  /*16bf0*/  FFMA.FTZ R177, R137, UR8, -R158 ;  /* 0x0000000889b17c23 */ /* 0x000fe2000801089e */
[----:B------:R-:W4:Y:S01]  /*16c00*/  MUFU.EX2 R150, R150 ;  /* 0x0000009600967308 */ /* 0x000f220000000800 */
[----:B------:R-:W-:Y:S01]  /*16c10*/  FFMA.FTZ R172, R193, UR8, -R144 ;  /* 0x00000008c1ac7c23 */ /* 0x000fe20008010890 */
[----:B------:R-:W-:Y:S01]  /*16c20*/  LDSM.16.MT88.4 R136, [R156+0x800] ;  /* 0x000800009c88783b */ /* 0x000fe20000004200 */
[--C-:B------:R-:W-:Y:S01]  /*16c30*/  FFMA.FTZ R174, R191, UR8, -R158.reuse ;  /* 0x00000008bfae7c23 */ /* 0x100fe2000801089e */
[----:B------:R-:W-:Y:S01]  /*16c40*/  MUFU.EX2 R154, R154 ;  /* 0x0000009a009a7308 */ /* 0x000fe20000000800 */
[--C-:B------:R-:W-:Y:S01]  /*16c50*/  FFMA.FTZ R176, R187, UR8, -R158.reuse ;  /* 0x00000008bbb07c23 */ /* 0x100fe2000801089e */
[-C--:B---3--:R-:W-:Y:S01]  /*16c60*/  FMUL.FTZ R32, R104, R155.reuse ;  /* 0x0000009b68207220 */ /* 0x088fe20000410000 */
[-C--:B------:R-:W-:Y:S01]  /*16c70*/  FMUL.FTZ R33, R105, R155.reuse ;  /* 0x0000009b69217220 */ /* 0x080fe20000410000 */
[----:B------:R-:W3:Y:S01]  /*16c80*/  MUFU.EX2 R0, R0 ;  /* 0x0000000000007308 */ /* 0x000ee20000000800 */
[----:B------:R-:W-:Y:S01]  /*16c90*/  FMUL.FTZ R24, R112, R155 ;  /* 0x0000009b70187220 */ /* 0x000fe20000410000 */
[-C--:B--2---:R-:W-:Y:S01]  /*16ca0*/  FMUL.FTZ R34, R106, R153.reuse ;  /* 0x000000996a227220 */ /* 0x084fe20000410000 */
[----:B------:R-:W-:Y:S01]  /*16cb0*/  FMUL.FTZ R35, R107, R153 ;  /* 0x000000996b237220 */ /* 0x000fe20000410000 */
[----:B------:R-:W-:Y:S01]  /*16cc0*/  MUFU.EX2 R132, R11 ;  /* 0x0000000b00847308 */ /* 0x000fe20000000800 */
[----:B------:R-:W-:Y:S01]  /*16cd0*/  FMUL.FTZ R25, R113, R155 ;  /* 0x0000009b71197220 */ /* 0x000fe20000410000 */
[----:B----4-:R-:W-:Y:S01]  /*16ce0*/  F2FP.BF16.F32.PACK_AB R6, R150, R151 ;  /* 0x000000979606723e */ /* 0x010fe200000010ff */
        /* <DEDUP_REMOVED lines=155> */
[----:B-1----:R-:W-:Y:S01]  /*176a0*/  HMMA.16816.F32.BF16 R84, R4, R108, R84 ;  /* 0x0000006c0454723c */ /* 0x002fe20000041854 */
[----:B------:R-:W-:Y:S01]  /*176b0*/  FADD.FTZ R132, R132, R153 ;  /* 0x0000009984847221 */ /* 0x000fe20000010000 */
[----:B------:R-:W-:Y:S01]  /*176c0*/  MUFU.EX2 R174, R174 ;  /* 0x000000ae00ae7308 */ /* 0x000fe20000000800 */
[----:B------:R-:W-:Y:S01]  /*176d0*/  FADD.FTZ R151, R150, R151 ;  /* 0x0000009796977221 */ /* 0x000fe20000010000 */
[----:B------:R-:W-:-:S02]  /*176e0*/  IMAD.MOV.U32 R152, RZ, RZ, R148 ;  /* 0x000000ffff987224 */ /* 0x000fc400078e0094 */
[----:B------:R-:W-:Y:S01]  /*176f0*/  FADD.FTZ R132, R3, R132 ;  /* 0x0000008403847221 */ /* 0x000fe20000010000 */
[----:B------:R-:W1:Y:S01]  /*17700*/  MUFU.EX2 R187, R189 ;  /* 0x000000bd00bb7308 */ /* 0x000e620000000800 */
[--C-:B------:R-:W-:Y:S01]  /*17710*/  IMAD.MOV.U32 R3, RZ, RZ, R2.reuse ;  /* 0x000000ffff037224 */ /* 0x100fe200078e0002 */
[----:B------:R-:W-:Y:S01]  /*17720*/  HMMA.16816.F32.BF16 R88, R4, R110, R88 ;  /* 0x0000006e0458723c */ /* 0x000fe20000041858 */
[----:B------:R-:W5:Y:S01]  /*17730*/  LDSM.16.MT88.4 R108, [R186+0xc800] ;  /* 0x00c80000ba6c783b */ /* 0x000f620000004200 */
[----:B------:R-:W-:Y:S01]  /*17740*/  MUFU.EX2 R176, R176 ;  /* 0x000000b000b07308 */ /* 0x000fe20000000800 */
[----:B------:R-:W-:-:S03]  /*17750*/  @P4 IMAD.MOV.U32 R3, RZ, RZ, R2 ;  /* 0x000000ffff034224 */ /* 0x000fc600078e0002 */
[----:B------:R-:W1:Y:S02]  /*17760*/  MUFU.EX2 R179, R179 ;  /* 0x000000b300b37308 */ /* 0x000e640000000800 */
[C---:B------:R-:W-:Y:S02]  /*17770*/  HMMA.16816.F32.BF16 R8, R4.reuse, R12, R8 ;  /* 0x0000000c0408723c */ /* 0x040fe40000041808 */
[----:B------:R-:W-:Y:S04]  /*17780*/  MUFU.EX2 R178, R178 ;  /* 0x000000b200b27308 */ /* 0x000fe80000000800 */
        /* <DEDUP_REMOVED lines=153> */
.L_x_6320:
[----:B------:R-:W-:-:S07]  /*18120*/  IADD3 R134, PT, PT, R152, -0x1, RZ ;  /* 0xffffffff98867810 */ /* 0x000fce0007ffe0ff */
.L_x_6326:
        /* <DEDUP_REMOVED lines=19> */
[----:B------:R-:W3:Y:S01]  /*18260*/  LDCU UR12, c[0x0][0x50c] ;  /* 0x0000a180ff0c77ac */ /* 0x000ee20008000800 */
[----:B------:R-:W4:Y:S01]  /*18270*/  LDCU.64 UR8, c[0x0][0x3a0] ;  /* 0x00007400ff0877ac */ /* 0x000f220008000a00 */
[----:B------:R-:W2:Y:S01]  /*18280*/  LDCU.64 UR10, c[0x0][0x3a8] ;  /* 0x00007500ff0a77ac */ /* 0x000ea20008000a00 */
[----:B-1----:R-:W-:-:S12]  /*18290*/  ULEA UR5, UR5, UR13, 0x18 ;  /* 0x0000000d05057291 */ /* 0x002fd8000f8ec0ff */
.L_x_6331:
        /* <DEDUP_REMOVED lines=50> */
[----:B------:R-:W1:Y:S02]  /*185c0*/  LDC.64 R8, c[0x0][0x3c0] ;  /* 0x0000f000ff087b82 */ /* 0x000e640000000a00 */
        /* <DEDUP_REMOVED lines=9> */
[-C--:B------:R-:W-:Y:S02]  /*18660*/  LOP3.LUT R5, R211, R10.reuse, RZ, 0x3c, !PT ;  /* 0x0000000ad3057212 */ /* 0x080fe400078e3cff */
[----:B------:R-:W-:Y:S02]  /*18670*/  LOP3.LUT R13, RZ, R10, RZ, 0x33, !PT ;  /* 0x0000000aff0d7212 */ /* 0x000fe400078e33ff */
        /* <DEDUP_REMOVED lines=12> */
[----:B------:R-:W2:Y:S02]  /*18740*/  LDG.E R12, desc[UR6][R20.64] ;  /* 0x00000006140c7981 */ /* 0x000ea4000c1e1900 */
[----:B------:R-:W-:Y:S02]  /*18750*/  IMAD R13, R13, R10, -0x40 ;  /* 0xffffffc00d0d7424 */ /* 0x000fe400078e020a */
[----:B------:R-:W2:Y:S03]  /*18760*/  LDG.E R5, desc[UR6][R18.64] ;  /* 0x0000000612057981 */ /* 0x000ea6000c1e1900 */
[----:B------:R-:W-:Y:S05]  /*18770*/  SHF.R.S32.HI R15, RZ, 0x1f, R13 ;  /* 0x0000001fff0f7819 */ /* 0x000fea000001140d */
        /* <DEDUP_REMOVED lines=12> */
.L_x_6328:
        /* <DEDUP_REMOVED lines=10> */
[----:B------:R-:W-:Y:S02]  /*188e0*/  IADD3.X R13, PT, PT, R8, R199, RZ, P0, !PT ;  /* 0x000000c7080d7210 */ /* 0x000fe400007fe4ff */
[----:B------:R-:W-:Y:S03]  /*188f0*/  LEA R193, R3, R6, 0x1 ;  /* 0x0000000603c17211 */ /* 0x000fe600078e08ff */
        /* <DEDUP_REMOVED lines=11> */
[----:B------:R-:W-:Y:S03]  /*189b0*/  LOP3.LUT P2, RZ, R182, 0x4, RZ, 0xc0, !PT ;  /* 0x00000004b6ff7812 */ /* 0x000fe6000784c0ff */
[----:B------:R-:W-:Y:S01]  /*189c0*/  LDGSTS.E.BYPASS.LTC128B.128 [R217+0xd000], desc[UR6][R6.64] ;  /* 0x0d00000006d97fae */ /* 0x000fe2000b981a06 */
[----:B------:R-:W-:Y:S02]  /*189d0*/  SEL R187, R184, 0xffffffe0, !P0 ;  /* 0xffffffe0b8bb7807 */ /* 0x000fe40004000000 */
[----:B------:R-:W-:Y:S03]  /*189e0*/  SEL R3, R183, 0xffffffc0, !P2 ;  /* 0xffffffc0b7037807 */ /* 0x000fe60005000000 */
[----:B------:R-:W-:Y:S01]  /*189f0*/  LDGSTS.E.BYPASS.LTC128B.128 [R217+0xf000], desc[UR6][R6.64+0x80] ;  /* 0x0f00008006d97fae */ /* 0x000fe2000b981a06 */
[C---:B------:R-:W-:Y:S02]  /*18a00*/  IADD3 R192, PT, PT, R187.reuse, R194, RZ ;  /* 0x000000c2bbc07210 */ /* 0x040fe40007ffe0ff */
[----:B------:R-:W-:Y:S03]  /*18a10*/  IADD3 R191, PT, PT, R187, R188, RZ ;  /* 0x000000bcbbbf7210 */ /* 0x000fe60007ffe0ff */
[----:B------:R-:W-:Y:S01]  /*18a20*/  LDGSTS.E.BYPASS.LTC128B.128 [R217+0x11000], desc[UR6][R6.64+0x100] ;  /* 0x1100010006d97fae */ /* 0x000fe2000b981a06 */
[C---:B------:R-:W-:Y:S02]  /*18a30*/  IADD3 R190, PT, PT, R3.reuse, R194, RZ ;  /* 0x000000c203be7210 */ /* 0x040fe40007ffe0ff */
[----:B------:R-:W-:Y:S03]  /*18a40*/  IADD3 R188, PT, PT, R3, R188, RZ ;  /* 0x000000bc03bc7210 */ /* 0x000fe60007ffe0ff */
[----:B------:R-:W-:Y:S01]  /*18a50*/  LDGSTS.E.BYPASS.LTC128B.128 [R217+0xd800], desc[UR6][R4.64] ;  /* 0x0d80000004d97fae */ /* 0x000fe2000b981a06 */
[C---:B------:R-:W-:Y:S02]  /*18a60*/  IADD3 R189, PT, PT, R187.reuse, R190, RZ ;  /* 0x000000bebbbd7210 */ /* 0x040fe40007ffe0ff */
[----:B------:R-:W-:Y:S03]  /*18a70*/  IADD3 R3, PT, PT, R187, R188, RZ ;  /* 0x000000bcbb037210 */ /* 0x000fe60007ffe0ff */
[----:B------:R-:W-:Y:S01]  /*18a80*/  LDGSTS.E.BYPASS.LTC128B.128 [R217+0xf800], desc[UR6][R4.64+0x80] ;  /* 0x0f80008004d97fae */ /* 0x000fe2000b981a06 */
[----:B------:R-:W-:Y:S05]  /*18a90*/  IADD3 R212, PT, PT, R212, -0x1, RZ ;  /* 0xffffffffd4d47810 */ /* 0x000fea0007ffe0ff */
[----:B------:R1:W-:Y:S01]  /*18aa0*/  LDGSTS.E.BYPASS.LTC128B.128 [R217+0x11800], desc[UR6][R4.64+0x100] ;  /* 0x1180010004d97fae */ /* 0x0003e2000b981a06 */
[----:B------:R-:W-:Y:S05]  /*18ab0*/  ISETP.GT.AND P0, PT, R212, R195, PT ;  /* 0x000000c3d400720c */ /* 0x000fea0003f04270 */
        /* <DEDUP_REMOVED lines=191> */
[----:B------:R-:W-:Y:S01]  /*196b0*/  FMUL.FTZ R9, R25, UR12 ;  /* 0x0000000c19097c20 */ /* 0x000fe20008410000 */
[----:B--2---:R-:W-:Y:S05]  /*196c0*/  FMUL.FTZ R20, R26, UR12 ;  /* 0x0000000c1a147c20 */ /* 0x004fea0008410000 */
        /* <DEDUP_REMOVED lines=87> */
[----:B-1----:R-:W-:Y:S02]  /*19c40*/  LEA R142, P0, R27, R202, 0x2 ;  /* 0x000000ca1b8e7211 */ /* 0x002fe400078010ff */
[-C--:B------:R-:W-:Y:S02]  /*19c50*/  LEA.HI.X.SX32 R145, R33, R203.reuse, 0x2, P1 ;  /* 0x000000cb21917211 */ /* 0x080fe400008f16ff */
[C---:B------:R-:W-:Y:S02]  /*19c60*/  LEA.HI.X.SX32 R143, R27.reuse, R203, 0x2, P0 ;  /* 0x000000cb1b8f7211 */ /* 0x040fe400000f16ff */
[----:B------:R-:W-:Y:S01]  /*19c70*/  IADD3 R27, PT, PT, R27, -R33, RZ ;  /* 0x800000211b1b7210 */ /* 0x000fe20007ffe0ff */
[----:B------:R-:W3:Y:S04]  /*19c80*/  LDG.E R26, desc[UR6][R144.64] ;  /* 0x00000006901a7981 */ /* 0x000ee8000c1e1900 */
[----:B------:R-:W-:Y:S01]  /*19c90*/  IMAD R27, R27, R24, -0x40 ;  /* 0xffffffc01b1b7424 */ /* 0x000fe200078e0218 */
[----:B------:R-:W3:Y:S03]  /*19ca0*/  LDG.E R25, desc[UR6][R142.64] ;  /* 0x000000068e197981 */ /* 0x000ee6000c1e1900 */
[-C--:B--2---:R-:W-:Y:S01]  /*19cb0*/  IMAD.WIDE.U32 R134, R27, R4.reuse, RZ ;  /* 0x000000041b867225 */ /* 0x084fe200078e00ff */
[----:B------:R-:W-:Y:S05]  /*19cc0*/  SHF.R.S32.HI R33, RZ, 0x1f, R27 ;  /* 0x0000001fff217819 */ /* 0x000fea000001141b */
[----:B------:R-:W-:Y:S04]  /*19cd0*/  IMAD R24, R33, R4, RZ ;  /* 0x0000000421187224 */ /* 0x000fe800078e02ff */
        /* <DEDUP_REMOVED lines=10> */
.L_x_6330:
        /* <DEDUP_REMOVED lines=24> */
.L_x_6329:
[C---:B------:R-:W-:Y:S01]  /*19f00*/  ISETP.GE.AND P4, PT, R210.reuse, R208, PT ;  /* 0x000000d0d200720c */ /* 0x040fe20003f86270 */
[C---:B------:R-:W-:Y:S01]  /*19f10*/  VIADD R135, R210.reuse, 0xffffffe1 ;  /* 0xffffffe1d2877836 */ /* 0x040fe20000000000 */
[C---:B------:R-:W-:Y:S01]  /*19f20*/  IADD3 R134, PT, PT, R210.reuse, -0x18, RZ ;  /* 0xffffffe8d2867810 */ /* 0x040fe20007ffe0ff */
[----:B--2---:R-:W-:Y:S01]  /*19f30*/  VIADD R4, R210, 0xffffffe0 ;  /* 0xffffffe0d2047836 */ /* 0x004fe20000000000 */
        /* <DEDUP_REMOVED lines=19> */
[----:B------:R-:W-:Y:S02]  /*1a070*/  FSEL R138, R138, -INF , P0 ;  /* 0xff8000008a8a7808 */ /* 0x000fe40000000000 */
[----:B------:R-:W-:Y:S02]  /*1a080*/  FSEL R139, R139, -INF , P1 ;  /* 0xff8000008b8b7808 */ /* 0x000fe40000800000 */
[----:B------:R-:W-:Y:S02]  /*1a090*/  ISETP.GE.AND P4, PT, R33, R206, PT ;  /* 0x000000ce2100720c */ /* 0x000fe40003f86270 */
[----:B------:R-:W-:Y:S02]  /*1a0a0*/  IADD3 R26, PT, PT, R210, -0x7, RZ ;  /* 0xfffffff9d21a7810 */ /* 0x000fe40007ffe0ff */
[----:B------:R-:W-:Y:S02]  /*1a0b0*/  ISETP.GE.AND P0, PT, R35, R208, PT ;  /* 0x000000d02300720c */ /* 0x000fe40003f06270 */
[----:B------:R-:W-:Y:S02]  /*1a0c0*/  ISETP.GE.AND P1, PT, R134, R206, PT ;  /* 0x000000ce8600720c */ /* 0x000fe40003f26270 */
[----:B------:R-:W-:Y:S02]  /*1a0d0*/  IADD3 R30, PT, PT, R210, -0xf, RZ ;  /* 0xfffffff1d21e7810 */ /* 0x000fe40007ffe0ff */
[----:B------:R-:W-:Y:S02]  /*1a0e0*/  FSEL R147, R14, -INF , P4 ;  /* 0xff8000000e937808 */ /* 0x000fe40002000000 */
[----:B------:R-:W-:Y:S02]  /*1a0f0*/  FSEL R140, R140, -INF , P1 ;  /* 0xff8000008c8c7808 */ /* 0x000fe40000800000 */
        /* <DEDUP_REMOVED lines=8> */
[----:B------:R-:W-:Y:S02]  /*1a180*/  ISETP.GE.AND P0, PT, R30, R206, PT ;  /* 0x000000ce1e00720c */ /* 0x000fe40003f06270 */
[-C--:B------:R-:W-:Y:S02]  /*1a190*/  ISETP.GE.AND P1, PT, R27, R208.reuse, PT ;  /* 0x000000d01b00720c */ /* 0x080fe40003f26270 */
[----:B------:R-:W-:Y:S01]  /*1a1a0*/  FSEL R160, R3, -INF , P4 ;  /* 0xff80000003a07808 */ /* 0x000fe20002000000 */
[----:B------:R-:W-:Y:S01]  /*1a1b0*/  VIADD R3, R210, 0x18 ;  /* 0x00000018d2037836 */ /* 0x000fe20000000000 */
[----:B------:R-:W-:Y:S02]  /*1a1c0*/  ISETP.GE.AND P4, PT, R23, R208, PT ;  /* 0x000000d01700720c */ /* 0x000fe40003f86270 */
[----:B------:R-:W-:Y:S02]  /*1a1d0*/  FSEL R15, R15, -INF , P0 ;  /* 0xff8000000f0f7808 */ /* 0x000fe40000000000 */
[----:B------:R-:W-:Y:S02]  /*1a1e0*/  FSEL R16, R16, -INF , P1 ;  /* 0xff80000010107808 */ /* 0x000fe40000800000 */
[----:B------:R-:W-:Y:S02]  /*1a1f0*/  IADD3 R5, PT, PT, R210, 0x10, RZ ;  /* 0x00000010d2057810 */ /* 0x000fe40007ffe0ff */
[-C--:B------:R-:W-:Y:S02]  /*1a200*/  ISETP.GE.AND P0, PT, R27, R206.reuse, PT ;  /* 0x000000ce1b00720c */ /* 0x080fe40003f06270 */
[----:B------:R-:W-:Y:S02]  /*1a210*/  ISETP.GE.AND P1, PT, R26, R206, PT ;  /* 0x000000ce1a00720c */ /* 0x000fe40003f26270 */
[----:B------:R-:W-:Y:S02]  /*1a220*/  IADD3 R24, PT, PT, R210, 0x8, RZ ;  /* 0x00000008d2187810 */ /* 0x000fe40007ffe0ff */
[----:B------:R-:W-:Y:S02]  /*1a230*/  FSEL R148, R9, -INF , P4 ;  /* 0xff80000009947808 */ /* 0x000fe40002000000 */
[----:B------:R-:W-:Y:S02]  /*1a240*/  FSEL R18, R18, -INF , P0 ;  /* 0xff80000012127808 */ /* 0x000fe40000000000 */
[----:B------:R-:W-:Y:S02]  /*1a250*/  FSEL R19, R19, -INF , P1 ;  /* 0xff80000013137808 */ /* 0x000fe40000800000 */
[----:B------:R-:W-:Y:S02]  /*1a260*/  ISETP.GE.AND P4, PT, R5, R208, PT ;  /* 0x000000d00500720c */ /* 0x000fe40003f86270 */
[----:B------:R-:W-:Y:S02]  /*1a270*/  ISETP.GE.AND P0, PT, R25, R206, PT ;  /* 0x000000ce1900720c */ /* 0x000fe40003f06270 */
[----:B------:R-:W-:Y:S02]  /*1a280*/  ISETP.GE.AND P1, PT, R24, R208, PT ;  /* 0x000000d01800720c */ /* 0x000fe40003f26270 */
[----:B------:R-:W-:Y:S02]  /*1a290*/  FSEL R22, R22, -INF , P4 ;  /* 0xff80000016167808 */ /* 0x000fe40002000000 */
[C---:B------:R-:W-:Y:S02]  /*1a2a0*/  ISETP.GE.AND P6, PT, R4.reuse, R207, PT ;  /* 0x000000cf0400720c */ /* 0x040fe40003fc6270 */
[----:B------:R-:W-:Y:S01]  /*1a2b0*/  ISETP.GE.AND P5, PT, R4, R205, PT ;  /* 0x000000cd0400720c */ /* 0x000fe20003fa6270 */
[----:B------:R-:W-:Y:S01]  /*1a2c0*/  VIADD R4, R210, 0x11 ;  /* 0x00000011d2047836 */ /* 0x000fe20000000000 */
[----:B------:R-:W-:Y:S02]  /*1a2d0*/  FSEL R161, R7, -INF , P0 ;  /* 0xff80000007a17808 */ /* 0x000fe40000000000 */
[----:B------:R-:W-:Y:S02]  /*1a2e0*/  FSEL R150, R8, -INF , P1 ;  /* 0xff80000008967808 */ /* 0x000fe40000800000 */
[-C--:B------:R-:W-:Y:S02]  /*1a2f0*/  ISETP.GE.AND P4, PT, R5, R206.reuse, PT ;  /* 0x000000ce0500720c */ /* 0x080fe40003f86270 */
[-C--:B------:R-:W-:Y:S02]  /*1a300*/  ISETP.GE.AND P1, PT, R23, R206.reuse, PT ;  /* 0x000000ce1700720c */ /* 0x080fe40003f26270 */
[-C--:B------:R-:W-:Y:S02]  /*1a310*/  ISETP.GE.AND P0, PT, R24, R206.reuse, PT ;  /* 0x000000ce1800720c */ /* 0x080fe40003f06270 */
[----:B------:R-:W-:Y:S02]  /*1a320*/  FSEL R29, R29, -INF , P4 ;  /* 0xff8000001d1d7808 */ /* 0x000fe40002000000 */
[----:B------:R-:W-:Y:S02]  /*1a330*/  FSEL R20, R20, -INF , P0 ;  /* 0xff80000014147808 */ /* 0x000fe40000000000 */
[----:B------:R-:W-:Y:S02]  /*1a340*/  FSEL R21, R21, -INF , P1 ;  /* 0xff80000015157808 */ /* 0x000fe40000800000 */
[C---:B------:R-:W-:Y:S02]  /*1a350*/  ISETP.GE.AND P4, PT, R4.reuse, R206, PT ;  /* 0x000000ce0400720c */ /* 0x040fe40003f86270 */
[-C--:B------:R-:W-:Y:S02]  /*1a360*/  ISETP.GE.AND P0, PT, R4, R208.reuse, PT ;  /* 0x000000d00400720c */ /* 0x080fe40003f06270 */
[C---:B------:R-:W-:Y:S02]  /*1a370*/  ISETP.GE.AND P1, PT, R210.reuse, R207, PT ;  /* 0x000000cfd200720c */ /* 0x040fe40003f26270 */
[----:B------:R-:W-:Y:S02]  /*1a380*/  IADD3 R6, PT, PT, R210, 0x19, RZ ;  /* 0x00000019d2067810 */ /* 0x000fe40007ffe0ff */
[----:B------:R-:W-:Y:S02]  /*1a390*/  FSEL R28, R28, -INF , P4 ;  /* 0xff8000001c1c7808 */ /* 0x000fe40002000000 */
[----:B------:R-:W-:Y:S02]  /*1a3a0*/  FSEL R162, R162, -INF , !P1 ;  /* 0xff800000a2a27808 */ /* 0x000fe40004800000 */
[----:B------:R-:W-:Y:S02]  /*1a3b0*/  FSEL R156, R10, -INF , P0 ;  /* 0xff8000000a9c7808 */ /* 0x000fe40000000000 */
[-C--:B------:R-:W-:Y:S02]  /*1a3c0*/  ISETP.GE.AND P4, PT, R3, R208.reuse, PT ;  /* 0x000000d00300720c */ /* 0x080fe40003f86270 */
[----:B------:R-:W-:Y:S02]  /*1a3d0*/  ISETP.GE.AND P0, PT, R210, R205, PT ;  /* 0x000000cdd200720c */ /* 0x000fe40003f06270 */
[C---:B------:R-:W-:Y:S02]  /*1a3e0*/  ISETP.GE.AND P1, PT, R6.reuse, R208, PT ;  /* 0x000000d00600720c */ /* 0x040fe40003f26270 */
[----:B------:R-:W-:Y:S02]  /*1a3f0*/  FSEL R153, R11, -INF , P4 ;  /* 0xff8000000b997808 */ /* 0x000fe40002000000 */
[----:B------:R-:W-:Y:S02]  /*1a400*/  FSEL R163, R163, -INF , !P0 ;  /* 0xff800000a3a37808 */ /* 0x000fe40004000000 */
[----:B------:R-:W-:Y:S02]  /*1a410*/  FSEL R31, R31, -INF , P1 ;  /* 0xff8000001f1f7808 */ /* 0x000fe40000800000 */
[-C--:B------:R-:W-:Y:S02]  /*1a420*/  ISETP.GE.AND P4, PT, R135, R207.reuse, PT ;  /* 0x000000cf8700720c */ /* 0x080fe40003f86270 */
[-C--:B------:R-:W-:Y:S02]  /*1a430*/  ISETP.GE.AND P1, PT, R3, R206.reuse, PT ;  /* 0x000000ce0300720c */ /* 0x080fe40003f26270 */
[----:B------:R-:W-:Y:S02]  /*1a440*/  ISETP.GE.AND P0, PT, R6, R206, PT ;  /* 0x000000ce0600720c */ /* 0x000fe40003f06270 */
        /* <DEDUP_REMOVED lines=8> */
[----:B------:R-:W-:Y:S02]  /*1a4d0*/  ISETP.GE.AND P4, PT, R30, R207, PT ;  /* 0x000000cf1e00720c */ /* 0x000fe40003f86270 */
[----:B------:R-:W-:Y:S02]  /*1a4e0*/  ISETP.GE.AND P5, PT, R35, R205, PT ;  /* 0x000000cd2300720c */ /* 0x000fe40003fa6270 */
[----:B------:R-:W-:Y:S02]  /*1a4f0*/  FSEL R7, R139, -INF , !P0 ;  /* 0xff8000008b077808 */ /* 0x000fe40004000000 */
[----:B------:R-:W-:Y:S02]  /*1a500*/  FSEL R10, R132, -INF , !P1 ;  /* 0xff800000840a7808 */ /* 0x000fe40004800000 */
[C---:B------:R-:W-:Y:S02]  /*1a510*/  ISETP.GE.AND P0, PT, R33.reuse, R207, PT ;  /* 0x000000cf2100720c */ /* 0x040fe40003f06270 */
[-C--:B------:R-:W-:Y:S02]  /*1a520*/  ISETP.GE.AND P1, PT, R33, R205.reuse, PT ;  /* 0x000000cd2100720c */ /* 0x080fe40003f26270 */
[----:B------:R-:W-:Y:S02]  /*1a530*/  FSEL R14, R136, -INF , !P6 ;  /* 0xff800000880e7808 */ /* 0x000fe40007000000 */
[----:B------:R-:W-:Y:S02]  /*1a540*/  FSEL R144, R144, -INF , !P4 ;  /* 0xff80000090907808 */ /* 0x000fe40006000000 */
[----:B------:R-:W-:Y:S02]  /*1a550*/  ISETP.GE.AND P6, PT, R134, R205, PT ;  /* 0x000000cd8600720c */ /* 0x000fe40003fc6270 */
[----:B------:R-:W-:Y:S02]  /*1a560*/  FSEL R9, R141, -INF , !P5 ;  /* 0xff8000008d097808 */ /* 0x000fe40006800000 */
[----:B------:R-:W-:Y:S02]  /*1a570*/  FSEL R146, R146, -INF , !P0 ;  /* 0xff80000092927808 */ /* 0x000fe40004000000 */
[----:B------:R-:W-:Y:S02]  /*1a580*/  FSEL R147, R147, -INF , !P1 ;  /* 0xff80000093937808 */ /* 0x000fe40004800000 */
[CC--:B------:R-:W-:Y:S02]  /*1a590*/  ISETP.GE.AND P5, PT, R27.reuse, R207.reuse, PT ;  /* 0x000000cf1b00720c */ /* 0x0c0fe40003fa6270 */
[C---:B------:R-:W-:Y:S02]  /*1a5a0*/  ISETP.GE.AND P4, PT, R26.reuse, R207, PT ;  /* 0x000000cf1a00720c */ /* 0x040fe40003f86270 */
[-C--:B------:R-:W-:Y:S02]  /*1a5b0*/  ISETP.GE.AND P0, PT, R27, R205.reuse, PT ;  /* 0x000000cd1b00720c */ /* 0x080fe40003f06270 */
[-C--:B------:R-:W-:Y:S02]  /*1a5c0*/  ISETP.GE.AND P1, PT, R26, R205.reuse, PT ;  /* 0x000000cd1a00720c */ /* 0x080fe40003f26270 */
[----:B------:R-:W-:Y:S02]  /*1a5d0*/  FSEL R11, R140, -INF , !P6 ;  /* 0xff8000008c0b7808 */ /* 0x000fe40007000000 */
[----:B------:R-:W-:Y:S02]  /*1a5e0*/  FSEL R142, R16, -INF , !P5 ;  /* 0xff800000108e7808 */ /* 0x000fe40006800000 */
[----:B------:R-:W-:Y:S02]  /*1a5f0*/  FSEL R140, R17, -INF , !P4 ;  /* 0xff800000118c7808 */ /* 0x000fe40006000000 */
[----:B------:R-:W-:Y:S02]  /*1a600*/  FSEL R143, R18, -INF , !P0 ;  /* 0xff800000128f7808 */ /* 0x000fe40004000000 */
[----:B------:R-:W-:Y:S02]  /*1a610*/  FSEL R141, R19, -INF , !P1 ;  /* 0xff800000138d7808 */ /* 0x000fe40004800000 */
[----:B------:R-:W-:Y:S02]  /*1a620*/  ISETP.GE.AND P5, PT, R25, R205, PT ;  /* 0x000000cd1900720c */ /* 0x000fe40003fa6270 */
[CC--:B------:R-:W-:Y:S02]  /*1a630*/  ISETP.GE.AND P4, PT, R24.reuse, R207.reuse, PT ;  /* 0x000000cf1800720c */ /* 0x0c0fe40003f86270 */
[----:B------:R-:W-:Y:S02]  /*1a640*/  ISETP.GE.AND P1, PT, R23, R207, PT ;  /* 0x000000cf1700720c */ /* 0x000fe40003f26270 */
[----:B------:R-:W-:Y:S02]  /*1a650*/  ISETP.GE.AND P0, PT, R24, R205, PT ;  /* 0x000000cd1800720c */ /* 0x000fe40003f06270 */
[----:B------:R-:W-:Y:S02]  /*1a660*/  FSEL R161, R161, -INF , !P5 ;  /* 0xff800000a1a17808 */ /* 0x000fe40006800000 */
[----:B------:R-:W-:Y:S02]  /*1a670*/  FSEL R150, R150, -INF , !P4 ;  /* 0xff80000096967808 */ /* 0x000fe40006000000 */
[----:B------:R-:W-:Y:S02]  /*1a680*/  FSEL R148, R148, -INF , !P1 ;  /* 0xff80000094947808 */ /* 0x000fe40004800000 */
[----:B------:R-:W-:Y:S02]  /*1a690*/  FSEL R151, R20, -INF , !P0 ;  /* 0xff80000014977808 */ /* 0x000fe40004000000 */
[C---:B------:R-:W-:Y:S02]  /*1a6a0*/  ISETP.GE.AND P5, PT, R5.reuse, R207, PT ;  /* 0x000000cf0500720c */ /* 0x040fe40003fa6270 */
[----:B------:R-:W-:Y:S02]  /*1a6b0*/  ISETP.GE.AND P4, PT, R5, R205, PT ;  /* 0x000000cd0500720c */ /* 0x000fe40003f86270 */
[----:B------:R-:W-:Y:S02]  /*1a6c0*/  FMNMX3.FTZ R5, R0, R14, R12, !PT ;  /* 0x0000000e00057276 */ /* 0x000fe4000781000c */
[C---:B------:R-:W-:Y:S02]  /*1a6d0*/  ISETP.GE.AND P1, PT, R4.reuse, R207, PT ;  /* 0x000000cf0400720c */ /* 0x040fe40003f26270 */
[-C--:B------:R-:W-:Y:S02]  /*1a6e0*/  ISETP.GE.AND P0, PT, R4, R205.reuse, PT ;  /* 0x000000cd0400720c */ /* 0x080fe40003f06270 */
[----:B------:R-:W-:Y:S02]  /*1a6f0*/  ISETP.GE.AND P6, PT, R30, R205, PT ;  /* 0x000000cd1e00720c */ /* 0x000fe40003fc6270 */
[----:B------:R-:W-:Y:S02]  /*1a700*/  FMNMX3.FTZ R4, R2, R13, R7, !PT ;  /* 0x0000000d02047276 */ /* 0x000fe40007810007 */
[----:B------:R-:W-:Y:S02]  /*1a710*/  FMNMX3.FTZ R5, R5, R10, R8, !PT ;  /* 0x0000000a05057276 */ /* 0x000fe40007810008 */
[----:B------:R-:W-:Y:S02]  /*1a720*/  FSEL R145, R15, -INF , !P6 ;  /* 0xff8000000f917808 */ /* 0x000fe40007000000 */
[----:B------:R-:W-:Y:S02]  /*1a730*/  FMNMX3.FTZ R4, R4, R11, R9, !PT ;  /* 0x0000000b04047276 */ /* 0x000fe40007810009 */
[----:B------:R-:W-:Y:S02]  /*1a740*/  FMNMX3.FTZ R5, R5, R146, R144, !PT ;  /* 0x0000009205057276 */ /* 0x000fe40007810090 */
        /* <DEDUP_REMOVED lines=410> */
.L_x_6327:
        /* <DEDUP_REMOVED lines=247> */
.L_x_6333:
[----:B------:R-:W-:Y:S05]  /*1d060*/  BSYNC.RECONVERGENT B0 ;  /* 0x0000000000007941 */ /* 0x000fea0003800200 */
.L_x_6332:
        /* <DEDUP_REMOVED lines=50> */
.L_x_6334:
        /* <DEDUP_REMOVED lines=15> */
.L_x_6918:


//--------------------- .text._ZN5flash24flash_fwd_splitkv_kernelI23Flash_fwd_kernel_traitsILi192ELi64ELi64ELi4ELb0ELb0EN7cutlass10bfloat16_tE19Flash_kernel_traitsILi192ELi64ELi64ELi4ES3_EELb0ELb1ELb1ELb0ELb0ELb0ELb1ELb1EEEvNS_16Flash_fwd_paramsE --------------------------
	.section	.text._ZN5flash24flash_fwd_splitkv_kernelI23Flash_fwd_kernel_traitsILi192ELi64ELi64ELi4ELb0ELb0EN7cutlass10bfloat16_tE19Flash_kernel_traitsILi192ELi64ELi64ELi4ES3_EELb0ELb1ELb1ELb0ELb0ELb0ELb1ELb1EEEvNS_16Flash_fwd_paramsE,"ax",@progbits
	.align	128
        .global         _ZN5flash24flash_fwd_splitkv_kernelI23Flash_fwd_kernel_traitsILi192ELi64ELi64ELi4ELb0ELb0EN7cutlass10bfloat16_tE19Flash_kernel_traitsILi192ELi64ELi64ELi4ES3_EELb0ELb1ELb1ELb0ELb0ELb0ELb1ELb1EEEvNS_16Flash_fwd_paramsE
        .type           _ZN5flash24flash_fwd_splitkv_kernelI23Flash_fwd_kernel_traitsILi192ELi64ELi64ELi4ELb0ELb0EN7cutlass10bfloat16_tE19Flash_kernel_traitsILi192ELi64ELi64ELi4ES3_EELb0ELb1ELb1ELb0ELb0ELb0ELb1ELb1EEEvNS_16Flash_fwd_paramsE,@function
        .size           _ZN5flash24flash_fwd_splitkv_kernelI23Flash_fwd_kernel_traitsILi192ELi64ELi64ELi4ELb0ELb0EN7cutlass10bfloat16_tE19Flash_kernel_traitsILi192ELi64ELi64ELi4ES3_EELb0ELb1ELb1ELb0ELb0ELb0ELb1ELb1EEEvNS_16Flash_fwd_paramsE,(.L_x_6919 - _ZN5flash24flash_fwd_splitkv_kernelI23Flash_fwd_kernel_traitsILi192ELi64ELi64ELi4ELb0ELb0EN7cutlass10bfloat16_tE19Flash_kernel_traitsILi192ELi64ELi64ELi4ES3_EELb0ELb1ELb1ELb0ELb0ELb0ELb1ELb1EEEvNS_16Flash_fwd_paramsE)
        .other          _ZN5flash24flash_fwd_splitkv_kernelI23Flash_fwd_kernel_traitsILi192ELi64ELi64ELi4ELb0ELb0EN7cutlass10bfloat16_tE19Flash_kernel_traitsILi192ELi64ELi64ELi4ES3_EELb0ELb1ELb1ELb0ELb0ELb0ELb1ELb1EEEvNS_16Flash_fwd_paramsE,@"STO_CUDA_ENTRY STV_DEFAULT"
_ZN5flash24flash_fwd_splitkv_kernelI23Flash_fwd_kernel_traitsILi192ELi64ELi64ELi4ELb0ELb0EN7cutlass10bfloat16_tE19Flash_kernel_traitsILi192ELi64ELi64ELi4ES3_EELb0ELb1ELb1ELb0ELb0ELb0ELb1ELb1EEEvNS_16Flash_fwd_paramsE:
.text._ZN5flash24flash_fwd_splitkv_kernelI23Flash_fwd_kernel_traitsILi192ELi64ELi64ELi4ELb0ELb0EN7cutlass10bfloat16_tE19Flash_kernel_traitsILi192ELi64ELi64ELi4ES3_EELb0ELb1ELb1ELb0ELb0ELb0ELb1ELb1EEEvNS_16Flash_fwd_paramsE:
[----:B------:R-:W-:Y:S01]  /*0000*/  LDC R1, c[0x0][0x37c] ;  /* 0x0000df00ff017b82 */ /* 0x000fe20000000800 */
[----:B------:R-:W1:Y:S07]  /*0010*/  LDCU UR12, c[0x0][0x3e0] ;  /* 0x00007c00ff0c77ac */ /* 0x000e6e0008000800 */
[----:B------:R-:W2:Y:S01]  /*0020*/  S2UR UR28, SR_CTAID.Z ;  /* 0x00000000001c79c3 */ /* 0x000ea20000002700 */
[----:B------:R-:W3:Y:S01]  /*0030*/  LDCU.64 UR8, c[0x0][0x460] ;  /* 0x00008c00ff0877ac */ /* 0x000ee20008000a00 */
[----:B------:R-:W4:Y:S01]  /*0040*/  LDCU.64 UR10, c[0x0][0x460] ;  /* 0x00008c00ff0a77ac */ /* 0x000f220008000a00 */
[----:B------:R-:W4:Y:S01]  /*0050*/  LDCU.U8 UR13, c[0x0][0x532] ;  /* 0x0000a640ff0d77ac */ /* 0x000f220008000000 */
[----:B-1----:R-:W1:Y:S01]  /*0060*/  I2F.U32.RP R2, UR12 ;  /* 0x0000000c00027d06 */ /* 0x002e620008209000 */
[----:B------:R-:W-:-:S02]  /*0070*/  UISETP.NE.U32.AND UP0, UPT, UR12, URZ, UPT ;  /* 0x000000ff0c00728c */ /* 0x000fc4000bf05070 */
[----:B---3--:R-:W-:Y:S01]  /*0080*/  UISETP.NE.U32.AND UP3, UPT, UR8, URZ, UPT ;  /* 0x000000ff0800728c */ /* 0x008fe2000bf65070 */
[----:B------:R-:W-:-:S03]  /*0090*/  ISETP.NE.U32.AND P4, PT, RZ, UR8, PT ;  /* 0x00000008ff007c0c */ /* 0x000fc6000bf85070 */
[----:B------:R-:W-:Y:S01]  /*00a0*/  UISETP.NE.AND.EX UP3, UPT, UR9, URZ, UPT, UP3 ;  /* 0x000000ff0900728c */ /* 0x000fe2000bf65330 */
[----:B------:R-:W-:Y:S01]  /*00b0*/  ISETP.NE.AND.EX P4, PT, RZ, UR9, PT, P4 ;  /* 0x00000009ff007c0c */ /* 0x000fe2000bf85340 */
[----:B------:R-:W3:Y:S04]  /*00c0*/  LDCU.64 UR8, c[0x0][0x468] ;  /* 0x00008d00ff0877ac */ /* 0x000ee80008000a00 */
[----:B------:R-:W-:Y:S01]  /*00d0*/  PLOP3.LUT P1, PT, PT, PT, UP3, 0x80, 0x8 ;  /* 0x000000000008781c */ /* 0x000fe20003f2f038 */
[----:B-1----:R-:W1:Y:S02]  /*00e0*/  MUFU.RCP R0, R2 ;  /* 0x0000000200007308 */ /* 0x002e640000001000 */
[----:B-1----:R-:W-:-:S06]  /*00f0*/  VIADD R0, R0, 0xffffffe ;  /* 0x0ffffffe00007836 */ /* 0x002fcc0000000000 */
[----:B------:R-:W1:Y:S02]  /*0100*/  F2I.FTZ.U32.TRUNC.NTZ R0, R0 ;  /* 0x0000000000007305 */ /* 0x000e64000021f000 */
[----:B-1----:R-:W-:-:S13]  /*0110*/  R2UR UR5, R0 ;  /* 0x00000000000572ca */ /* 0x002fda00000e0000 */
        /* <DEDUP_REMOVED lines=11> */
[----:B------:R-:W-:-:S07]  /*01d0*/  UISETP.GE.U32.AND UP1, UPT, UR4, UR12, UPT ;  /* 0x0000000c0400728c */ /* 0x000fce000bf26070 */
[----:B------:R-:W2:Y:S04]  /*01e0*/  LDCU.64 UR4, c[0x0][0x478] ;  /* 0x00008f00ff0477ac */ /* 0x000ea80008000a00 */
[----:B------:R-:W-:Y:S02]  /*01f0*/  @UP1 UIADD3 UR23, UPT, UPT, UR23, 0x1, URZ ;  /* 0x0000000117171890 */ /* 0x000fe4000fffe0ff */
[----:B------:R-:W-:-:S04]  /*0200*/  @!UP0 ULOP3.LUT UR23, URZ, UR12, URZ, 0x33, !UPT ;  /* 0x0000000cff178292 */ /* 0x000fc8000f8e33ff */
[----:B----4-:R-:W-:Y:S02]  /*0210*/  UIMAD.WIDE.U32 UR10, UR23, 0x4, UR10 ;  /* 0x00000004170a78a5 */ /* 0x010fe4000f8e000a */
[----:B------:R-:W-:Y:S02]  /*0220*/  UISETP.NE.AND UP4, UPT, UR13, URZ, UPT ;  /* 0x000000ff0d00728c */ /* 0x000fe4000bf85270 */
[----:B---3--:R-:W-:Y:S02]  /*0230*/  UISETP.EQ.U32.AND UP5, UPT, UR8, URZ, UPT ;  /* 0x000000ff0800728c */ /* 0x008fe4000bfa2070 */
[----:B------:R-:W-:Y:S01]  /*0240*/  IMAD.U32 R6, RZ, RZ, UR10 ;  /* 0x0000000aff067e24 */ /* 0x000fe2000f8e00ff */
[----:B--2---:R-:W-:Y:S01]  /*0250*/  UISETP.NE.U32.AND UP2, UPT, UR4, URZ, UPT ;  /* 0x000000ff0400728c */ /* 0x004fe2000bf45070 */
[----:B------:R-:W-:-:S03]  /*0260*/  IMAD.U32 R7, RZ, RZ, UR11 ;  /* 0x0000000bff077e24 */ /* 0x000fc6000f8e00ff */
[----:B------:R-:W2:Y:S02]  /*0270*/  LDCU.64 UR10, c[0x0][0x470] ;  /* 0x00008e00ff0a77ac */ /* 0x000ea40008000a00 */
[----:B-1----:R-:W3:Y:S01]  /*0280*/  @P4 LDG.E R5, desc[UR6][R6.64] ;  /* 0x0000000606054981 */ /* 0x002ee2000c1e1900 */
[----:B------:R-:W-:Y:S02]  /*0290*/  UISETP.NE.AND.EX UP2, UPT, UR5, URZ, UPT, UP2 ;  /* 0x000000ff0500728c */ /* 0x000fe4000bf45320 */
[----:B------:R-:W-:Y:S01]  /*02a0*/  USHF.L.U32 UR15, UR23, 0x2, URZ ;  /* 0x00000002170f7899 */ /* 0x000fe200080006ff */
[----:B------:R1:W4:Y:S01]  /*02b0*/  @P1 LDG.E R2, desc[UR6][R6.64+0x4] ;  /* 0x0000040606021981 */ /* 0x000322000c1e1900 */
[----:B------:R-:W-:Y:S02]  /*02c0*/  UISETP.EQ.OR.EX UP5, UPT, UR9, URZ, !UP4, UP5 ;  /* 0x000000ff0900728c */ /* 0x000fe4000e7a2750 */
[----:B------:R-:W-:Y:S01]  /*02d0*/  USHF.R.U32.HI UR14, URZ, 0x1e, UR23 ;  /* 0x0000001eff0e7899 */ /* 0x000fe20008011617 */
[----:B------:R-:W-:Y:S01]  /*02e0*/  PLOP3.LUT P0, PT, PT, PT, UP2, 0x80, 0x8 ;  /* 0x000000000008781c */ /* 0x000fe20003f0f028 */
[----:B------:R-:W-:-:S02]  /*02f0*/  UIADD3 UR13, UP1, UPT, UR15, UR8, URZ ;  /* 0x000000080f0d7290 */ /* 0x000fc4000ff3e0ff */
[----:B------:R-:W-:Y:S01]  /*0300*/  PLOP3.LUT P2, PT, PT, PT, UP5, 0x80, 0x8 ;  /* 0x000000000008781c */ /* 0x000fe20003f4f058 */
[----:B------:R-:W-:Y:S02]  /*0310*/  @UP2 UIADD3 UR16, UP0, UPT, UR15, UR4, URZ ;  /* 0x000000040f102290 */ /* 0x000fe4000ff1e0ff */
[----:B------:R-:W-:Y:S01]  /*0320*/  UIADD3.X UR4, UPT, UPT, UR14, UR9, URZ, UP1, !UPT ;  /* 0x000000090e047290 */ /* 0x000fe20008ffe4ff */
[----:B--2---:R-:W-:Y:S01]  /*0330*/  ISETP.NE.U32.AND P3, PT, RZ, UR10, PT ;  /* 0x0000000aff007c0c */ /* 0x004fe2000bf65070 */
[----:B------:R-:W-:Y:S02]  /*0340*/  @UP2 UIADD3.X UR17, UPT, UPT, UR14, UR5, URZ, UP0, !UPT ;  /* 0x000000050e112290 */ /* 0x000fe400087fe4ff */
[----:B------:R-:W-:Y:S01]  /*0350*/  UIADD3 UR10, UP0, UPT, UR15, UR10, URZ ;  /* 0x0000000a0f0a7290 */ /* 0x000fe2000ff1e0ff */
[----:B------:R-:W-:Y:S01]  /*0360*/  ISETP.NE.AND.EX P3, PT, RZ, UR11, PT, P3 ;  /* 0x0000000bff007c0c */ /* 0x000fe2000bf65330 */
[----:B------:R-:W-:Y:S02]  /*0370*/  IMAD.U32 R8, RZ, RZ, UR16 ;  /* 0x00000010ff087e24 */ /* 0x000fe4000f8e00ff */
[----:B------:R-:W-:Y:S01]  /*0380*/  UIADD3.X UR11, UPT, UPT, UR14, UR11, URZ, UP0, !UPT ;  /* 0x0000000b0e0b7290 */ /* 0x000fe200087fe4ff */
[----:B------:R-:W-:-:S02]  /*0390*/  IMAD.U32 R9, RZ, RZ, UR17 ;  /* 0x00000011ff097e24 */ /* 0x000fc4000f8e00ff */
[----:B------:R-:W-:Y:S02]  /*03a0*/  IMAD.U32 R106, RZ, RZ, UR10 ;  /* 0x0000000aff6a7e24 */ /* 0x000fe4000f8e00ff */
[----:B-1----:R-:W-:Y:S01]  /*03b0*/  IMAD.U32 R6, RZ, RZ, UR13 ;  /* 0x0000000dff067e24 */ /* 0x002fe2000f8e00ff */
[----:B------:R1:W5:Y:S01]  /*03c0*/  @P0 LDG.E R0, desc[UR6][R8.64] ;  /* 0x0000000608000981 */ /* 0x000362000c1e1900 */
[----:B------:R-:W-:-:S05]  /*03d0*/  IMAD.U32 R7, RZ, RZ, UR4 ;  /* 0x00000004ff077e24 */ /* 0x000fca000f8e00ff */
[----:B------:R-:W2:Y:S01]  /*03e0*/  @!P2 LDG.E R4, desc[UR6][R6.64] ;  /* 0x000000060604a981 */ /* 0x000ea2000c1e1900 */
[----:B------:R-:W-:-:S05]  /*03f0*/  IMAD.U32 R107, RZ, RZ, UR11 ;  /* 0x0000000bff6b7e24 */ /* 0x000fca000f8e00ff */
[----:B------:R1:W5:Y:S01]  /*0400*/  @P3 LDG.E R3, desc[UR6][R106.64] ;  /* 0x000000066a033981 */ /* 0x000362000c1e1900 */
[----:B------:R-:W1:Y:S01]  /*0410*/  S2UR UR26, SR_CTAID.X ;  /* 0x00000000001a79c3 */ /* 0x000e620000002500 */
[----:B------:R-:W4:Y:S01]  /*0420*/  @!UP3 LDCU UR21, c[0x0][0x434] ;  /* 0x00008680ff15b7ac */ /* 0x000f220008000800 */
[----:B------:R-:W-:Y:S01]  /*0430*/  UMOV UR5, 0xffffffff ;  /* 0xffffffff00057882 */ /* 0x000fe20000000000 */
[----:B------:R-:W-:Y:S01]  /*0440*/  UISETP.NE.U32.AND UP0, UPT, UR8, URZ, UPT ;  /* 0x000000ff0800728c */ /* 0x000fe2000bf05070 */
[----:B------:R-:W-:-:S03]  /*0450*/  UMOV UR11, 0xffffffff ;  /* 0xffffffff000b7882 */ /* 0x000fc60000000000 */
[----:B------:R-:W-:Y:S02]  /*0460*/  UISETP.NE.AND.EX UP0, UPT, UR9, URZ, UPT, UP0 ;  /* 0x000000ff0900728c */ /* 0x000fe4000bf05300 */
[----:B-1----:R-:W-:-:S09]  /*0470*/  USHF.L.U32 UR26, UR26, 0x6, URZ ;  /* 0x000000061a1a7899 */ /* 0x002fd200080006ff */
[----:B------:R-:W1:Y:S01]  /*0480*/  @!UP0 LDCU UR25, c[0x0][0x438] ;  /* 0x00008700ff1987ac */ /* 0x000e620008000800 */
[----:B---3--:R-:W-:Y:S02]  /*0490*/  @P4 R2UR UR5, R5 ;  /* 0x00000000050542ca */ /* 0x008fe400000e0000 */
[----:B----4-:R-:W-:-:S13]  /*04a0*/  @P1 R2UR UR4, R2 ;  /* 0x00000000020412ca */ /* 0x010fda00000e0000 */
[----:B------:R-:W-:-:S04]  /*04b0*/  @UP3 UIADD3 UR21, UPT, UPT, UR4, -UR5, URZ ;  /* 0x8000000504153290 */ /* 0x000fc8000fffe0ff */
[----:B------:R-:W-:-:S06]  /*04c0*/  UISETP.GT.AND UP1, UPT, UR21, UR26, UPT ;  /* 0x0000001a1500728c */ /* 0x000fcc000bf24270 */
[----:B------:R-:W-:Y:S02]  /*04d0*/  PLOP3.LUT P1, PT, PT, PT, UP1, 0x80, 0x8 ;  /* 0x000000000008781c */ /* 0x000fe40003f2f018 */
[----:B--2---:R-:W-:Y:S01]  /*04e0*/  @!P2 R2UR UR11, R4 ;  /* 0x00000000040ba2ca */ /* 0x004fe200000e0000 */
[----:B-1----:R-:W-:-:S14]  /*04f0*/  BRA.U !UP0, `(.L_x_6335) ;  /* 0x0000000108187547 */ /* 0x002fdc000b800000 */
[----:B------:R-:W-:-:S13]  /*0500*/  PLOP3.LUT P2, PT, PT, PT, UP4, 0x80, 0x8 ;  /* 0x000000000008781c */ /* 0x000fda0003f4f048 */
[----:B------:R-:W2:Y:S04]  /*0510*/  @P2 LDG.E R2, desc[UR6][R6.64+0x4] ;  /* 0x0000040606022981 */ /* 0x000ea8000c1e1900 */
[----:B------:R-:W3:Y:S01]  /*0520*/  @!P2 LDG.E R4, desc[UR6][R6.64] ;  /* 0x000000060604a981 */ /* 0x000ee2000c1e1900 */
[----:B--2---:R-:W-:-:S13]  /*0530*/  @P2 R2UR UR25, R2 ;  /* 0x00000000021922ca */ /* 0x004fda00000e0000 */
[----:B------:R-:W-:-:S07]  /*0540*/  @UP4 UIADD3 UR25, UPT, UPT, UR25, -UR11, URZ ;  /* 0x8000000b19194290 */ /* 0x000fce000fffe0ff */
[----:B---3--:R-:W-:-:S15]  /*0550*/  @!P2 R2UR UR25, R4 ;  /* 0x000000000419a2ca */ /* 0x008fde00000e0000 */
.L_x_6335:
[----:B------:R-:W-:Y:S05]  /*0560*/  @!P1 EXIT ;  /* 0x000000000000994d */ /* 0x000fea0003800000 */
[----:B------:R-:W1:Y:S01]  /*0570*/  LDCU UR4, c[0x0][0x374] ;  /* 0x00006e80ff0477ac */ /* 0x000e620008000800 */
[----:B------:R-:W2:Y:S01]  /*0580*/  LDC R2, c[0x0][0x374] ;  /* 0x0000dd00ff027b82 */ /* 0x000ea20000000800 */
[----:B-----5:R-:W-:Y:S01]  /*0590*/  @P0 R2UR UR27, R0 ;  /* 0x00000000001b02ca */ /* 0x020fe200000e0000 */
[----:B------:R-:W3:Y:S01]  /*05a0*/  S2R R61, SR_TID.X ;  /* 0x00000000003d7919 */ /* 0x000ee20000002100 */
[----:B------:R-:W4:Y:S01]  /*05b0*/  LDCU UR9, c[0x0][0x438] ;  /* 0x00008700ff0977ac */ /* 0x000f220008000800 */
[----:B------:R-:W-:Y:S01]  /*05c0*/  UMOV UR30, URZ ;  /* 0x000000ff001e7c82 */ /* 0x000fe20008000000 */
[----:B------:R-:W3:Y:S01]  /*05d0*/  @!UP2 LDCU UR20, c[0x0][0x43c] ;  /* 0x00008780ff14a7ac */ /* 0x000ee20008000800 */
[----:B------:R-:W1:Y:S01]  /*05e0*/  LDCU UR22, c[0x0][0x504] ;  /* 0x0000a080ff1677ac */ /* 0x000e620008000800 */
[----:B----4-:R-:W-:Y:S01]  /*05f0*/  UIADD3 UR9, UPT, UPT, UR9, 0x3f, URZ ;  /* 0x0000003f09097890 */ /* 0x010fe2000fffe0ff */
[----:B--2---:R-:W-:-:S03]  /*0600*/  IABS R4, R2 ;  /* 0x0000000200047213 */ /* 0x004fc60000000000 */
[----:B------:R-:W-:Y:S01]  /*0610*/  USHF.R.S32.HI UR8, URZ, 0x1f, UR9 ;  /* 0x0000001fff087899 */ /* 0x000fe20008011409 */
[----:B------:R-:W-:Y:S02]  /*0620*/  IABS R2, R2 ;  /* 0x0000000200027213 */ /* 0x000fe40000000000 */
[----:B------:R-:W-:Y:S01]  /*0630*/  R2UR UR16, R4 ;  /* 0x00000000041072ca */ /* 0x000fe200000e0000 */
[----:B------:R-:W-:Y:S02]  /*0640*/  ULEA.HI UR8, UR8, UR9, URZ, 0x6 ;  /* 0x0000000908087291 */ /* 0x000fe4000f8f30ff */
[----:B------:R-:W-:Y:S01]  /*0650*/  IMAD.MOV R2, RZ, RZ, -R2 ;  /* 0x000000ffff027224 */ /* 0x000fe200078e0a02 */
[----:B-1----:R-:W-:Y:S02]  /*0660*/  UIADD3 UR22, UPT, UPT, UR21, UR22, URZ ;  /* 0x0000001615167290 */ /* 0x002fe4000fffe0ff */
[----:B------:R-:W-:Y:S02]  /*0670*/  ULEA.HI.SX32 UR13, UR8, UR4, 0x1a ;  /* 0x00000004080d7291 */ /* 0x000fe4000f8fd2ff */
[----:B------:R-:W-:-:S02]  /*0680*/  R2UR UR18, R2 ;  /* 0x00000000021272ca */ /* 0x000fc400000e0000 */
[----:B------:R-:W-:Y:S02]  /*0690*/  UIADD3 UR13, UPT, UPT, UR13, -0x1, URZ ;  /* 0xffffffff0d0d7890 */ /* 0x000fe4000fffe0ff */
[----:B------:R-:W1:Y:S01]  /*06a0*/  @!UP2 LDCU.64 UR8, c[0x0][0x488] ;  /* 0x00009100ff08a7ac */ /* 0x000e620008000a00 */
[----:B------:R-:W2:Y:S08]  /*06b0*/  I2F.RP R6, UR16 ;  /* 0x0000001000067d06 */ /* 0x000eb00008209400 */
[----:B--2---:R-:W2:Y:S01]  /*06c0*/  MUFU.RCP R5, R6 ;  /* 0x0000000600057308 */ /* 0x004ea20000001000 */
[----:B-1----:R-:W-:Y:S01]  /*06d0*/  @!UP2 UISETP.NE.U32.AND UP1, UPT, UR8, URZ, UPT ;  /* 0x000000ff0800a28c */ /* 0x002fe2000bf25070 */
[----:B------:R-:W1:Y:S03]  /*06e0*/  S2UR UR8, SR_CTAID.Y ;  /* 0x00000000000879c3 */ /* 0x000e660000002600 */
[----:B------:R-:W-:-:S04]  /*06f0*/  @!UP2 UISETP.NE.AND.EX UP1, UPT, UR9, URZ, UPT, UP1 ;  /* 0x000000ff0900a28c */ /* 0x000fc8000bf25310 */
[----:B---3--:R-:W-:Y:S02]  /*0700*/  @!UP2 USEL UR20, UR20, URZ, UP1 ;  /* 0x000000ff1414a287 */ /* 0x008fe40008800000 */
        /* <DEDUP_REMOVED lines=10> */
[----:B------:R-:W-:-:S03]  /*07b0*/  UIMAD.WIDE.U32 UR30, UR31, UR10, UR30 ;  /* 0x0000000a1f1e72a5 */ /* 0x000fc6000f8e001e */
[----:B------:R-:W-:Y:S01]  /*07c0*/  UMOV UR10, URZ ;  /* 0x000000ff000a7c82 */ /* 0x000fe20008000000 */
[----:B------:R-:W-:Y:S01]  /*07d0*/  UIMAD.WIDE.U32 UR30, UR31, UR19, URZ ;  /* 0x000000131f1e72a5 */ /* 0x000fe2000f8e00ff */
[----:B------:R-:W-:-:S06]  /*07e0*/  @P3 R2UR UR10, R3 ;  /* 0x00000000030a32ca */ /* 0x000fcc00000e0000 */
[----:B------:R-:W-:Y:S02]  /*07f0*/  UMOV UR17, UR31 ;  /* 0x0000001f00117c82 */ /* 0x000fe40008000000 */
[----:B------:R-:W-:-:S04]  /*0800*/  UIMAD UR18, UR17, UR18, UR19 ;  /* 0x00000012111272a4 */ /* 0x000fc8000f8e0213 */
[----:B------:R-:W-:Y:S02]  /*0810*/  UISETP.GT.U32.AND UP0, UPT, UR16, UR18, UPT ;  /* 0x000000121000728c */ /* 0x000fe4000bf04070 */
[----:B------:R-:W-:Y:S02]  /*0820*/  UIADD3 UR25, UPT, UPT, UR25, -UR10, URZ ;  /* 0x8000000a19197290 */ /* 0x000fe4000fffe0ff */
[----:B------:R-:W-:Y:S02]  /*0830*/  @UP2 UIADD3 UR27, UPT, UPT, UR27, -UR10, URZ ;  /* 0x8000000a1b1b2290 */ /* 0x000fe4000fffe0ff */
[----:B------:R-:W-:-:S04]  /*0840*/  @!UP2 UIADD3 UR27, UPT, UPT, UR25, UR20, URZ ;  /* 0x00000014191ba290 */ /* 0x000fc8000fffe0ff */
[----:B------:R-:W-:Y:S02]  /*0850*/  UIADD3 UR9, UPT, UPT, UR27, 0x3f, URZ ;  /* 0x0000003f1b097890 */ /* 0x000fe4000fffe0ff */
[----:B------:R-:W-:Y:S02]  /*0860*/  @!UP0 UIADD3 UR18, UPT, UPT, UR18, -UR16, URZ ;  /* 0x8000001012128290 */ /* 0x000fe4000fffe0ff */
[----:B------:R-:W-:Y:S02]  /*0870*/  @!UP0 UIADD3 UR17, UPT, UPT, UR17, 0x1, URZ ;  /* 0x0000000111118890 */ /* 0x000fe4000fffe0ff */
[----:B------:R-:W-:Y:S02]  /*0880*/  UISETP.GE.U32.AND UP2, UPT, UR18, UR16, UPT ;  /* 0x000000101200728c */ /* 0x000fe4000bf46070 */
[----:B------:R-:W-:Y:S02]  /*0890*/  UISETP.GE.AND UP0, UPT, UR13, URZ, UPT ;  /* 0x000000ff0d00728c */ /* 0x000fe4000bf06270 */
[----:B------:R-:W-:Y:S01]  /*08a0*/  USHF.R.S32.HI UR16, URZ, 0x1f, UR9 ;  /* 0x0000001fff107899 */ /* 0x000fe20008011409 */
[----:B------:R-:W2:Y:S03]  /*08b0*/  LDCU UR13, c[0x0][0x508] ;  /* 0x0000a100ff0d77ac */ /* 0x000ea60008000800 */
[----:B------:R-:W-:-:S03]  /*08c0*/  ULEA.HI UR16, UR16, UR9, URZ, 0x6 ;  /* 0x0000000910107291 */ /* 0x000fc6000f8f30ff */
[----:B------:R-:W-:Y:S02]  /*08d0*/  @UP2 UIADD3 UR17, UPT, UPT, UR17, 0x1, URZ ;  /* 0x0000000111112890 */ /* 0x000fe4000fffe0ff */
[----:B------:R-:W-:Y:S02]  /*08e0*/  USHF.R.S32.HI UR16, URZ, 0x6, UR16 ;  /* 0x00000006ff107899 */ /* 0x000fe40008011410 */
[----:B------:R-:W-:Y:S02]  /*08f0*/  @!UP0 UIADD3 UR17, UPT, UPT, -UR17, URZ, URZ ;  /* 0x000000ff11118290 */ /* 0x000fe4000fffe1ff */
[----:B------:R-:W-:Y:S02]  /*0900*/  @!UP1 ULOP3.LUT UR17, URZ, UR4, URZ, 0x33, !UPT ;  /* 0x00000004ff119292 */ /* 0x000fe4000f8e33ff */
[----:B------:R-:W-:Y:S01]  /*0910*/  IMAD.U32 R3, RZ, RZ, UR16 ;  /* 0x00000010ff037e24 */ /* 0x000fe2000f8e00ff */
[----:B------:R-:W-:Y:S02]  /*0920*/  UIADD3 UR24, UPT, UPT, UR26, UR27, URZ ;  /* 0x0000001b1a187290 */ /* 0x000fe4000fffe0ff */
[----:B-1----:R-:W-:Y:S01]  /*0930*/  UIMAD UR20, UR17, UR8, URZ ;  /* 0x00000008111472a4 */ /* 0x002fe2000f8e02ff */
[----:B------:R-:W-:Y:S01]  /*0940*/  IMAD.U32 R0, RZ, RZ, UR17 ;  /* 0x00000011ff007e24 */ /* 0x000fe2000f8e00ff */
[----:B------:R-:W-:-:S02]  /*0950*/  UIADD3 UR16, UPT, UPT, UR9, UR26, -UR21 ;  /* 0x0000001a09107290 */ /* 0x000fc4000fffe815 */
[----:B------:R-:W-:Y:S02]  /*0960*/  UIADD3 UR9, UPT, UPT, UR24, -UR22, URZ ;  /* 0x8000001618097290 */ /* 0x000fe4000fffe0ff */
[----:B------:R-:W-:Y:S01]  /*0970*/  VIADDMNMX R0, R0, UR20, R3, PT ;  /* 0x0000001400007c46 */ /* 0x000fe2000b800103 */
[----:B--2---:R-:W-:Y:S02]  /*0980*/  UIADD3 UR16, UPT, UPT, UR16, 0x40, UR13 ;  /* 0x0000004010107890 */ /* 0x004fe4000fffe00d */
[----:B------:R-:W-:Y:S01]  /*0990*/  USHF.R.S32.HI UR17, URZ, 0x1f, UR9 ;  /* 0x0000001fff117899 */ /* 0x000fe20008011409 */
[----:B------:R-:W-:Y:S01]  /*09a0*/  R2UR UR4, R0 ;  /* 0x00000000000472ca */ /* 0x000fe200000e0000 */
[----:B------:R-:W-:Y:S02]  /*09b0*/  USHF.R.S32.HI UR13, URZ, 0x1f, UR16 ;  /* 0x0000001fff0d7899 */ /* 0x000fe40008011410 */
[----:B------:R-:W-:Y:S02]  /*09c0*/  ULEA.HI UR17, UR17, UR9, URZ, 0x6 ;  /* 0x0000000911117291 */ /* 0x000fe4000f8f30ff */
[----:B------:R-:W-:-:S02]  /*09d0*/  ULEA.HI UR13, UR13, UR16, URZ, 0x6 ;  /* 0x000000100d0d7291 */ /* 0x000fc4000f8f30ff */
[----:B------:R-:W-:Y:S02]  /*09e0*/  USHF.R.S32.HI UR16, URZ, 0x6, UR17 ;  /* 0x00000006ff107899 */ /* 0x000fe40008011411 */
[----:B------:R-:W-:Y:S02]  /*09f0*/  USHF.R.S32.HI UR13, URZ, 0x6, UR13 ;  /* 0x00000006ff0d7899 */ /* 0x000fe4000801140d */
[----:B------:R-:W-:Y:S02]  /*0a00*/  UISETP.LT.AND UP1, UPT, UR20, UR16, UPT ;  /* 0x000000101400728c */ /* 0x000fe4000bf21270 */
[----:B------:R-:W-:Y:S02]  /*0a10*/  UISETP.LT.AND UP0, UPT, UR4, UR13, UPT ;  /* 0x0000000d0400728c */ /* 0x000fe4000bf01270 */
[----:B------:R-:W-:Y:S02]  /*0a20*/  USEL UR20, UR20, UR16, !UP1 ;  /* 0x0000001014147287 */ /* 0x000fe4000c800000 */
[----:B------:R-:W-:-:S02]  /*0a30*/  USEL UR4, UR4, UR13, UP0 ;  /* 0x0000000d04047287 */ /* 0x000fc40008000000 */
[----:B------:R-:W-:Y:S02]  /*0a40*/  UIADD3 UR9, UPT, UPT, -UR23, URZ, URZ ;  /* 0x000000ff17097290 */ /* 0x000fe4000fffe1ff */
        /* <DEDUP_REMOVED lines=39> */
.L_x_6338:
[----:B------:R-:W-:Y:S05]  /*0cc0*/  BSYNC.RECONVERGENT B0 ;  /* 0x0000000000007941 */ /* 0x000fea0003800200 */
.L_x_6337:
        /* <DEDUP_REMOVED lines=20> */
.L_x_6340:
[----:B------:R-:W-:Y:S05]  /*0e10*/  BSYNC.RECONVERGENT B0 ;  /* 0x0000000000007941 */ /* 0x000fea0003800200 */
.L_x_6339:
        /* <DEDUP_REMOVED lines=20> */
.L_x_6342:
[----:B------:R-:W-:Y:S05]  /*0f60*/  BSYNC.RECONVERGENT B0 ;  /* 0x0000000000007941 */ /* 0x000fea0003800200 */
.L_x_6341:
        /* <DEDUP_REMOVED lines=20> */
.L_x_6344:
[----:B------:R-:W-:Y:S05]  /*10b0*/  BSYNC.RECONVERGENT B0 ;  /* 0x0000000000007941 */ /* 0x000fea0003800200 */
.L_x_6343:
        /* <DEDUP_REMOVED lines=19> */
.L_x_6346:
[----:B------:R-:W-:Y:S05]  /*11f0*/  BSYNC.RECONVERGENT B0 ;  /* 0x0000000000007941 */ /* 0x000fea0003800200 */
.L_x_6345:
        /* <DEDUP_REMOVED lines=18> */
.L_x_6348:
[----:B------:R-:W-:Y:S05]  /*1320*/  BSYNC.RECONVERGENT B0 ;  /* 0x0000000000007941 */ /* 0x000fea0003800200 */
.L_x_6347:
        /* <DEDUP_REMOVED lines=18> */
.L_x_6350:
[----:B------:R-:W-:Y:S05]  /*1450*/  BSYNC.RECONVERGENT B0 ;  /* 0x0000000000007941 */ /* 0x000fea0003800200 */
.L_x_6349:
        /* <DEDUP_REMOVED lines=18> */
.L_x_6352:
[----:B------:R-:W-:Y:S05]  /*1580*/  BSYNC.RECONVERGENT B0 ;  /* 0x0000000000007941 */ /* 0x000fea0003800200 */
.L_x_6351:
        /* <DEDUP_REMOVED lines=33> */
.L_x_6336:
        /* <DEDUP_REMOVED lines=13> */
.L_x_6353:
[----:B------:R-:W-:Y:S05]  /*1870*/  BRA.U !UP0, `(.L_x_6354) ;  /* 0x0000000508ac7547 */ /* 0x000fea000b800000 */
[----:B-1----:R-:W1:Y:S01]  /*1880*/  LDC R3, c[0x0][0x4f0] ;  /* 0x00013c00ff037b82 */ /* 0x002e620000000800 */
[----:B------:R-:W-:Y:S01]  /*1890*/  ULEA UR18, UR4, 0xffffffc0, 0x6 ;  /* 0xffffffc004127891 */ /* 0x000fe2000f8e30ff */
[----:B------:R-:W2:Y:S05]  /*18a0*/  LDCU.64 UR8, c[0x0][0x4e8] ;  /* 0x00009d00ff0877ac */ /* 0x000eaa0008000a00 */
[----:B------:R-:W-:Y:S01]  /*18b0*/  MOV R0, UR18 ;  /* 0x0000001200007c02 */ /* 0x000fe20008000f00 */
[----:B------:R-:W3:Y:S01]  /*18c0*/  LDC R11, c[0x0][0x3e8] ;  /* 0x0000fa00ff0b7b82 */ /* 0x000ee20000000800 */
[----:B------:R-:W4:Y:S02]  /*18d0*/  LDCU.64 UR16, c[0x0][0x3b8] ;  /* 0x00007700ff1077ac */ /* 0x000f240008000a00 */
        /* <DEDUP_REMOVED lines=11> */
[----:B------:R-:W2:Y:S01]  /*1990*/  LDCU.64 UR8, c[0x0][0x3a8] ;  /* 0x00007500ff0877ac */ /* 0x000ea20008000a00 */
[----:B-1----:R-:W1:Y:S02]  /*19a0*/  MUFU.RCP R6, R8 ;  /* 0x0000000800067308 */ /* 0x002e640000001000 */
[----:B-1----:R-:W-:-:S06]  /*19b0*/  IADD3 R6, PT, PT, R6, 0xffffffe, RZ ;  /* 0x0ffffffe06067810 */ /* 0x002fcc0007ffe0ff */
[----:B-----5:R-:W1:Y:S02]  /*19c0*/  F2I.FTZ.U32.TRUNC.NTZ R7, R6 ;  /* 0x0000000600077305 */ /* 0x020e64000021f000 */
        /* <DEDUP_REMOVED lines=20> */
[----:B---3--:R-:W-:Y:S01]  /*1b10*/  IABS R2, R11 ;  /* 0x0000000b00027213 */ /* 0x008fe20000000000 */
[----:B------:R-:W-:Y:S01]  /*1b20*/  IMAD.MOV R0, RZ, RZ, -R0 ;  /* 0x000000ffff007224 */ /* 0x000fe200078e0a00 */
[----:B------:R-:W-:Y:S02]  /*1b30*/  MOV R5, UR28 ;  /* 0x0000001c00057c02 */ /* 0x000fe40008000f00 */
[----:B------:R-:W1:Y:S01]  /*1b40*/  I2F.RP R10, R2 ;  /* 0x00000002000a7306 */ /* 0x000e620000209400 */
[----:B------:R-:W-:Y:S01]  /*1b50*/  IMAD R0, R3, R0, UR18 ;  /* 0x0000001203007e24 */ /* 0x000fe2000f8e0200 */
[----:B------:R-:W-:Y:S02]  /*1b60*/  IABS R5, R5 ;  /* 0x0000000500057213 */ /* 0x000fe40000000000 */
[----:B----4-:R-:W-:-:S04]  /*1b70*/  MOV R3, UR15 ;  /* 0x0000000f00037c02 */ /* 0x010fc80008000f00 */
[----:B-1----:R-:W1:Y:S02]  /*1b80*/  MUFU.RCP R8, R10 ;  /* 0x0000000a00087308 */ /* 0x002e640000001000 */
[----:B-1----:R-:W-:-:S06]  /*1b90*/  IADD3 R8, PT, PT, R8, 0xffffffe, RZ ;  /* 0x0ffffffe08087810 */ /* 0x002fcc0007ffe0ff */
[----:B------:R-:W1:Y:S02]  /*1ba0*/  F2I.FTZ.U32.TRUNC.NTZ R9, R8 ;  /* 0x0000000800097305 */ /* 0x000e64000021f000 */
[----:B-1----:R-:W-:Y:S02]  /*1bb0*/  IMAD.MOV R7, RZ, RZ, -R9 ;  /* 0x000000ffff077224 */ /* 0x002fe400078e0a09 */
[----:B------:R-:W-:Y:S02]  /*1bc0*/  IMAD.MOV.U32 R8, RZ, RZ, RZ ;  /* 0x000000ffff087224 */ /* 0x000fe400078e00ff */
[----:B------:R-:W-:-:S04]  /*1bd0*/  IMAD R6, R7, R2, RZ ;  /* 0x0000000207067224 */ /* 0x000fc800078e02ff */
[----:B------:R-:W-:Y:S01]  /*1be0*/  IMAD.HI.U32 R9, R9, R6, R8 ;  /* 0x0000000609097227 */ /* 0x000fe200078e0008 */
[----:B------:R-:W-:-:S05]  /*1bf0*/  MOV R6, R5 ;  /* 0x0000000500067202 */ /* 0x000fca0000000f00 */
[----:B------:R-:W-:-:S04]  /*1c00*/  IMAD.HI.U32 R16, R9, R6, RZ ;  /* 0x0000000609107227 */ /* 0x000fc800078e00ff */
[----:B------:R-:W-:-:S04]  /*1c10*/  IMAD.MOV R5, RZ, RZ, -R16 ;  /* 0x000000ffff057224 */ /* 0x000fc800078e0a10 */
[----:B------:R-:W-:-:S05]  /*1c20*/  IMAD R7, R2, R5, R6 ;  /* 0x0000000502077224 */ /* 0x000fca00078e0206 */
[----:B------:R-:W-:-:S13]  /*1c30*/  ISETP.GT.U32.AND P0, PT, R2, R7, PT ;  /* 0x000000070200720c */ /* 0x000fda0003f04070 */
[-C--:B------:R-:W-:Y:S02]  /*1c40*/  @!P0 IADD3 R7, PT, PT, R7, -R2.reuse, RZ ;  /* 0x8000000207078210 */ /* 0x080fe40007ffe0ff */
[----:B------:R-:W-:Y:S02]  /*1c50*/  @!P0 IADD3 R16, PT, PT, R16, 0x1, RZ ;  /* 0x0000000110108810 */ /* 0x000fe40007ffe0ff */
[----:B------:R-:W-:Y:S02]  /*1c60*/  ISETP.GE.U32.AND P1, PT, R7, R2, PT ;  /* 0x000000020700720c */ /* 0x000fe40003f26070 */
[----:B------:R-:W-:-:S04]  /*1c70*/  LOP3.LUT R2, R11, UR28, RZ, 0x3c, !PT ;  /* 0x0000001c0b027c12 */ /* 0x000fc8000f8e3cff */
[----:B------:R-:W-:Y:S01]  /*1c80*/  ISETP.GE.AND P0, PT, R2, RZ, PT ;  /* 0x000000ff0200720c */ /* 0x000fe20003f06270 */
[----:B------:R-:W-:-:S06]  /*1c90*/  IMAD.U32 R2, RZ, RZ, UR14 ;  /* 0x0000000eff027e24 */ /* 0x000fcc000f8e00ff */
[----:B------:R-:W-:Y:S01]  /*1ca0*/  @P1 VIADD R16, R16, 0x1 ;  /* 0x0000000110101836 */ /* 0x000fe20000000000 */
[----:B------:R-:W-:Y:S02]  /*1cb0*/  ISETP.NE.AND P1, PT, R11, RZ, PT ;  /* 0x000000ff0b00720c */ /* 0x000fe40003f25270 */
[----:B------:R-:W-:Y:S02]  /*1cc0*/  LOP3.LUT R11, RZ, R11, RZ, 0x33, !PT ;  /* 0x0000000bff0b7212 */ /* 0x000fe400078e33ff */
[----:B------:R-:W-:-:S04]  /*1cd0*/  MOV R8, R16 ;  /* 0x0000001000087202 */ /* 0x000fc80000000f00 */
[----:B------:R-:W-:-:S04]  /*1ce0*/  @!P0 IADD3 R8, PT, PT, -R8, RZ, RZ ;  /* 0x000000ff08088210 */ /* 0x000fc80007ffe1ff */
[----:B------:R-:W-:Y:S02]  /*1cf0*/  SEL R8, R11, R8, !P1 ;  /* 0x000000080b087207 */ /* 0x000fe40004800000 */
        /* <DEDUP_REMOVED lines=8> */
[----:B------:R-:W-:-:S02]  /*1d80*/  IADD3 R15, PT, PT, R7, R14, RZ ;  /* 0x0000000e070f7210 */ /* 0x000fc40007ffe0ff */
[----:B------:R-:W-:Y:S02]  /*1d90*/  SHF.R.S32.HI R7, RZ, 0x1f, R0 ;  /* 0x0000001fff077819 */ /* 0x000fe40000011400 */
[----:B------:R-:W-:Y:S02]  /*1da0*/  IADD3 R13, PT, PT, R5, R12, RZ ;  /* 0x0000000c050d7210 */ /* 0x000fe40007ffe0ff */
[----:B------:R-:W-:Y:S01]  /*1db0*/  MOV R12, R4 ;  /* 0x00000004000c7202 */ /* 0x000fe20000000f00 */
[----:B------:R-:W-:Y:S01]  /*1dc0*/  IMAD.U32 R4, RZ, RZ, UR16 ;  /* 0x00000010ff047e24 */ /* 0x000fe2000f8e00ff */
[----:B------:R-:W-:Y:S02]  /*1dd0*/  MOV R14, R6 ;  /* 0x00000006000e7202 */ /* 0x000fe40000000f00 */
[----:B------:R-:W-:Y:S01]  /*1de0*/  MOV R5, UR17 ;  /* 0x0000001100057c02 */ /* 0x000fe20008000f00 */
[C---:B------:R-:W-:Y:S02]  /*1df0*/  IMAD R6, R7.reuse, R4, RZ ;  /* 0x0000000407067224 */ /* 0x040fe400078e02ff */
[----:B------:R-:W-:-:S02]  /*1e00*/  IMAD R7, R7, R2, RZ ;  /* 0x0000000207077224 */ /* 0x000fc400078e02ff */
[C---:B------:R-:W-:Y:S02]  /*1e10*/  IMAD R6, R0.reuse, R5, R6 ;  /* 0x0000000500067224 */ /* 0x040fe400078e0206 */
[----:B------:R-:W-:-:S04]  /*1e20*/  IMAD.WIDE.U32 R14, R0, R4, R14 ;  /* 0x00000004000e7225 */ /* 0x000fc800078e000e */
[C---:B------:R-:W-:Y:S02]  /*1e30*/  IMAD R7, R0.reuse, R3, R7 ;  /* 0x0000000300077224 */ /* 0x040fe400078e0207 */
[----:B------:R-:W-:Y:S01]  /*1e40*/  IMAD.WIDE.U32 R12, R0, R2, R12 ;  /* 0x00000002000c7225 */ /* 0x000fe200078e000c */
        /* <DEDUP_REMOVED lines=14> */
.L_x_6354:
[----:B------:R-:W-:-:S09]  /*1f30*/  UISETP.NE.AND UP0, UPT, UR11, -0x1, UPT ;  /* 0xffffffff0b00788c */ /* 0x000fd2000bf05270 */
        /* <DEDUP_REMOVED lines=13> */
[----:B------:R-:W-:Y:S05]  /*2010*/  BRA `(.L_x_6357) ;  /* 0x0000000000187947 */ /* 0x000fea0003800000 */
.L_x_6356:
[----:B------:R-:W2:Y:S01]  /*2020*/  LDC.64 R4, c[0x0][0x3b8] ;  /* 0x0000ee00ff047b82 */ /* 0x000ea20000000a00 */
[----:B------:R-:W-:-:S06]  /*2030*/  UIADD3 UR8, UPT, UPT, UR10, UR11, URZ ;  /* 0x0000000b0a087290 */ /* 0x000fcc000fffe0ff */
[----:B--2---:R-:W-:Y:S02]  /*2040*/  IMAD R15, R5, UR8, RZ ;  /* 0x00000008050f7c24 */ /* 0x004fe4000f8e02ff */
[----:B-1----:R-:W-:-:S05]  /*2050*/  IMAD.WIDE.U32 R2, R4, UR8, RZ ;  /* 0x0000000804027c25 */ /* 0x002fca000f8e00ff */
[----:B------:R-:W-:Y:S02]  /*2060*/  IADD3 R15, PT, PT, R3, R15, RZ ;  /* 0x0000000f030f7210 */ /* 0x000fe40007ffe0ff */
[----:B------:R-:W-:Y:S02]  /*2070*/  MOV R14, R2 ;  /* 0x00000002000e7202 */ /* 0x000fe40000000f00 */
.L_x_6357:
        /* <DEDUP_REMOVED lines=14> */
.L_x_6358:
[----:B------:R-:W1:Y:S01]  /*2160*/  LDC.64 R2, c[0x0][0x3c0] ;  /* 0x0000f000ff027b82 */ /* 0x000e620000000a00 */
[----:B------:R-:W-:-:S06]  /*2170*/  UIADD3 UR10, UPT, UPT, UR10, UR11, URZ ;  /* 0x0000000b0a0a7290 */ /* 0x000fcc000fffe0ff */
[----:B-1---5:R-:W-:Y:S02]  /*2180*/  IMAD R7, R3, UR10, RZ ;  /* 0x0000000a03077c24 */ /* 0x022fe4000f8e02ff */
[----:B------:R-:W-:-:S05]  /*2190*/  IMAD.WIDE.U32 R8, R2, UR10, RZ ;  /* 0x0000000a02087c25 */ /* 0x000fca000f8e00ff */
[----:B------:R-:W-:Y:S02]  /*21a0*/  IADD3 R7, PT, PT, R9, R7, RZ ;  /* 0x0000000709077210 */ /* 0x000fe40007ffe0ff */
[----:B------:R-:W-:-:S07]  /*21b0*/  MOV R6, R8 ;  /* 0x0000000800067202 */ /* 0x000fce0000000f00 */
.L_x_6359:
[----:B------:R-:W1:Y:S01]  /*21c0*/  LDC R11, c[0x0][0x3e8] ;  /* 0x0000fa00ff0b7b82 */ /* 0x000e620000000800 */
[----:B------:R-:W-:Y:S01]  /*21d0*/  IMAD.U32 R8, RZ, RZ, UR28 ;  /* 0x0000001cff087e24 */ /* 0x000fe2000f8e00ff */
[----:B------:R-:W-:Y:S01]  /*21e0*/  MOV R18, R6 ;  /* 0x0000000600127202 */ /* 0x000fe20000000f00 */
[----:B------:R-:W-:Y:S01]  /*21f0*/  ULEA UR8, UR4, 0xffffffc0, 0x6 ;  /* 0xffffffc004087891 */ /* 0x000fe2000f8e30ff */
[----:B------:R-:W-:Y:S02]  /*2200*/  MOV R19, R7 ;  /* 0x0000000700137202 */ /* 0x000fe40000000f00 */
[----:B------:R-:W-:Y:S02]  /*2210*/  CS2R R198, SRZ ;  /* 0x0000000000c67805 */ /* 0x000fe4000001ff00 */
[----:B------:R-:W-:Y:S01]  /*2220*/  IABS R8, R8 ;  /* 0x0000000800087213 */ /* 0x000fe20000000000 */
[----:B------:R-:W-:Y:S01]  /*2230*/  USHF.R.S32.HI UR9, URZ, 0x1f, UR8 ;  /* 0x0000001fff097899 */ /* 0x000fe20008011408 */
[----:B------:R-:W2:Y:S01]  /*2240*/  LDC.64 R6, c[0x0][0x3d0] ;  /* 0x0000f400ff067b82 */ /* 0x000ea20000000a00 */
[----:B------:R-:W-:-:S04]  /*2250*/  IMAD.WIDE.U32 R14, R4, UR8, R14 ;  /* 0x00000008040e7c25 */ /* 0x000fc8000f8e000e */
[----:B------:R-:W-:Y:S01]  /*2260*/  IMAD.WIDE.U32 R18, R2, UR8, R18 ;  /* 0x0000000802127c25 */ /* 0x000fe2000f8e0012 */
[----:B-1----:R-:W-:-:S04]  /*2270*/  IABS R0, R11 ;  /* 0x0000000b00007213 */ /* 0x002fc80000000000 */
[----:B------:R-:W1:Y:S08]  /*2280*/  I2F.RP R10, R0 ;  /* 0x00000000000a7306 */ /* 0x000e700000209400 */
[----:B-1----:R-:W1:Y:S02]  /*2290*/  MUFU.RCP R12, R10 ;  /* 0x0000000a000c7308 */ /* 0x002e640000001000 */
[----:B-1----:R-:W-:Y:S01]  /*22a0*/  IADD3 R12, PT, PT, R12, 0xffffffe, RZ ;  /* 0x0ffffffe0c0c7810 */ /* 0x002fe20007ffe0ff */
[----:B------:R-:W-:-:S05]  /*22b0*/  IMAD R10, R2, UR9, RZ ;  /* 0x00000009020a7c24 */ /* 0x000fca000f8e02ff */
[----:B------:R-:W1:Y:S01]  /*22c0*/  F2I.FTZ.U32.TRUNC.NTZ R13, R12 ;  /* 0x0000000c000d7305 */ /* 0x000e62000021f000 */
[----:B------:R-:W-:-:S04]  /*22d0*/  IMAD R10, R3, UR8, R10 ;  /* 0x00000008030a7c24 */ /* 0x000fc8000f8e020a */
[----:B------:R-:W-:Y:S01]  /*22e0*/  IMAD.IADD R19, R19, 0x1, R10 ;  /* 0x0000000113137824 */ /* 0x000fe200078e020a */
[----:B-1----:R-:W-:Y:S02]  /*22f0*/  IADD3 R9, PT, PT, RZ, -R13, RZ ;  /* 0x8000000dff097210 */ /* 0x002fe40007ffe0ff */
[----:B------:R-:W-:-:S03]  /*2300*/  MOV R12, RZ ;  /* 0x000000ff000c7202 */ /* 0x000fc60000000f00 */
[----:B------:R-:W-:-:S04]  /*2310*/  IMAD R9, R9, R0, RZ ;  /* 0x0000000009097224 */ /* 0x000fc800078e02ff */
[----:B------:R-:W-:-:S06]  /*2320*/  IMAD.HI.U32 R9, R13, R9, R12 ;  /* 0x000000090d097227 */ /* 0x000fcc00078e000c */
[----:B------:R-:W-:-:S04]  /*2330*/  IMAD.HI.U32 R16, R9, R8, RZ ;  /* 0x0000000809107227 */ /* 0x000fc800078e00ff */
[----:B------:R-:W-:-:S04]  /*2340*/  IMAD.MOV R9, RZ, RZ, -R16 ;  /* 0x000000ffff097224 */ /* 0x000fc800078e0a10 */
[----:B------:R-:W-:-:S05]  /*2350*/  IMAD R9, R0, R9, R8 ;  /* 0x0000000900097224 */ /* 0x000fca00078e0208 */
[----:B------:R-:W-:-:S13]  /*2360*/  ISETP.GT.U32.AND P0, PT, R0, R9, PT ;  /* 0x000000090000720c */ /* 0x000fda0003f04070 */
[----:B------:R-:W-:Y:S01]  /*2370*/  @!P0 IADD3 R9, PT, PT, R9, -R0, RZ ;  /* 0x8000000009098210 */ /* 0x000fe20007ffe0ff */
[----:B------:R-:W-:-:S03]  /*2380*/  @!P0 VIADD R16, R16, 0x1 ;  /* 0x0000000110108836 */ /* 0x000fc60000000000 */
[----:B------:R-:W-:Y:S02]  /*2390*/  ISETP.GE.U32.AND P1, PT, R9, R0, PT ;  /* 0x000000000900720c */ /* 0x000fe40003f26070 */
[----:B------:R-:W-:Y:S01]  /*23a0*/  LOP3.LUT R0, R11, UR28, RZ, 0x3c, !PT ;  /* 0x0000001c0b007c12 */ /* 0x000fe2000f8e3cff */
[----:B------:R-:W1:Y:S03]  /*23b0*/  LDC.64 R8, c[0x0][0x3d8] ;  /* 0x0000f600ff087b82 */ /* 0x000e660000000a00 */
[----:B------:R-:W-:Y:S01]  /*23c0*/  ISETP.GE.AND P0, PT, R0, RZ, PT ;  /* 0x000000ff0000720c */ /* 0x000fe20003f06270 */
[----:B------:R-:W-:-:S04]  /*23d0*/  IMAD R0, R4, UR9, RZ ;  /* 0x0000000904007c24 */ /* 0x000fc8000f8e02ff */
[----:B------:R-:W-:Y:S02]  /*23e0*/  IMAD R0, R5, UR8, R0 ;  /* 0x0000000805007c24 */ /* 0x000fe4000f8e0200 */
[----:B------:R-:W-:Y:S01]  /*23f0*/  @P1 VIADD R16, R16, 0x1 ;  /* 0x0000000110101836 */ /* 0x000fe20000000000 */
[----:B------:R-:W-:Y:S02]  /*2400*/  ISETP.NE.AND P1, PT, R11, RZ, PT ;  /* 0x000000ff0b00720c */ /* 0x000fe40003f25270 */
[----:B------:R-:W-:Y:S02]  /*2410*/  LOP3.LUT R11, RZ, R11, RZ, 0x33, !PT ;  /* 0x0000000bff0b7212 */ /* 0x000fe400078e33ff */
[----:B------:R-:W-:Y:S02]  /*2420*/  MOV R12, R16 ;  /* 0x00000010000c7202 */ /* 0x000fe40000000f00 */
[----:B------:R-:W-:Y:S02]  /*2430*/  IADD3 R15, PT, PT, R15, R0, RZ ;  /* 0x000000000f0f7210 */ /* 0x000fe40007ffe0ff */
[----:B------:R-:W-:-:S04]  /*2440*/  @!P0 IADD3 R12, PT, PT, -R12, RZ, RZ ;  /* 0x000000ff0c0c8210 */ /* 0x000fc80007ffe1ff */
[----:B------:R-:W-:-:S04]  /*2450*/  SEL R12, R11, R12, !P1 ;  /* 0x0000000c0b0c7207 */ /* 0x000fc80004800000 */
        /* <DEDUP_REMOVED lines=11> */
.L_x_6355:
[----:B------:R-:W-:Y:S01]  /*2510*/  UISETP.NE.AND UP0, UPT, UR5, -0x1, UPT ;  /* 0xffffffff0500788c */ /* 0x000fe2000bf05270 */
[----:B------:R-:W-:Y:S01]  /*2520*/  IMAD.MOV.U32 R74, RZ, RZ, RZ ;  /* 0x000000ffff4a7224 */ /* 0x000fe200078e00ff */
[----:B------:R-:W1:Y:S01]  /*2530*/  LDCU.64 UR14, c[0x0][0x3b0] ;  /* 0x00007600ff0e77ac */ /* 0x000e620008000a00 */
[C---:B------:R-:W-:Y:S01]  /*2540*/  IMAD.SHL.U32 R98, R61.reuse, 0x8, RZ ;  /* 0x000000083d627824 */ /* 0x040fe200078e00ff */
[----:B------:R-:W2:Y:S03]  /*2550*/  LDCU.64 UR8, c[0x0][0x3c8] ;  /* 0x00007900ff0877ac */ /* 0x000ea60008000a00 */
[----:B------:R3:W5:Y:S01]  /*2560*/  @P3 LDG.E R74, desc[UR6][R106.64] ;  /* 0x000000066a4a3981 */ /* 0x000762000c1e1900 */
[----:B------:R-:W-:Y:S01]  /*2570*/  LOP3.LUT R14, R98, 0x38, RZ, 0xc0, !PT ;  /* 0x00000038620e7812 */ /* 0x000fe200078ec0ff */
[----:B------:R-:W-:Y:S01]  /*2580*/  IMAD.SHL.U32 R96, R61, 0x4, RZ ;  /* 0x000000043d607824 */ /* 0x000fe200078e00ff */
[----:B------:R-:W-:Y:S01]  /*2590*/  USHF.R.S32.HI UR31, URZ, 0x1f, UR28 ;  /* 0x0000001fff1f7899 */ /* 0x000fe2000801141c */
[----:B------:R-:W4:Y:S01]  /*25a0*/  S2R R7, SR_CTAID.X ;  /* 0x0000000000077919 */ /* 0x000f220000002500 */
[----:B------:R-:W3:Y:S01]  /*25b0*/  @!UP0 LDCU.64 UR10, c[0x0][0x398] ;  /* 0x00007300ff0a87ac */ /* 0x000ee20008000a00 */
[----:B------:R-:W-:Y:S01]  /*25c0*/  IADD3 R12, P3, PT, R14, R12, RZ ;  /* 0x0000000c0e0c7210 */ /* 0x000fe20007f7e0ff */
[----:B------:R-:W-:Y:S01]  /*25d0*/  IMAD.MOV.U32 R105, RZ, RZ, RZ ;  /* 0x000000ffff697224 */ /* 0x000fe200078e00ff */
[----:B------:R-:W-:Y:S01]  /*25e0*/  SHF.R.U32.HI R104, RZ, 0x3, R61 ;  /* 0x00000003ff687819 */ /* 0x000fe2000001163d */
[----:B------:R-:W-:Y:S01]  /*25f0*/  UIADD3 UR30, UPT, UPT, UR4, -0x1, URZ ;  /* 0xffffffff041e7890 */ /* 0x000fe2000fffe0ff */
[----:B------:R-:W-:Y:S01]  /*2600*/  LOP3.LUT R96, R96, 0x1c, RZ, 0xc0, !PT ;  /* 0x0000001c60607812 */ /* 0x000fe200078ec0ff */
[----:B------:R-:W-:Y:S01]  /*2610*/  IMAD.X R13, RZ, RZ, R0, P3 ;  /* 0x000000ffff0d7224 */ /* 0x000fe200018e0600 */
[----:B------:R-:W-:Y:S01]  /*2620*/  SHF.L.U64.HI R62, R2, 0x4, R3 ;  /* 0x00000004023e7819 */ /* 0x000fe20000010203 */
[----:B-1----:R-:W-:Y:S01]  /*2630*/  @UP0 UIMAD.WIDE.U32 UR16, UR5, UR14, URZ ;  /* 0x0000000e051002a5 */ /* 0x002fe2000f8e00ff */
[----:B------:R-:W1:Y:S01]  /*2640*/  LDC R0, c[0x0][0x450] ;  /* 0x00011400ff007b82 */ /* 0x000e620000000800 */
[----:B------:R-:W-:Y:S01]  /*2650*/  IMAD.WIDE.U32 R12, R104, R4, R12 ;  /* 0x00000004680c7225 */ /* 0x000fe200078e000c */
[----:B------:R-:W-:Y:S01]  /*2660*/  SHF.R.U32.HI R65, RZ, 0x1, R61 ;  /* 0x00000001ff417819 */ /* 0x000fe2000001163d */
[----:B------:R-:W-:Y:S01]  /*2670*/  USHF.L.U32 UR29, UR30, 0x6, URZ ;  /* 0x000000061e1d7899 */ /* 0x000fe200080006ff */
[----:B------:R-:W-:Y:S01]  /*2680*/  SHF.L.U64.HI R60, R4, 0x4, R5 ;  /* 0x00000004043c7819 */ /* 0x000fe20000010205 */
[----:B--2---:R-:W-:Y:S01]  /*2690*/  IMAD.U32 R102, RZ, RZ, UR8 ;  /* 0x00000008ff667e24 */ /* 0x004fe2000f8e00ff */
[----:B------:R-:W-:Y:S01]  /*26a0*/  LOP3.LUT R10, R14, 0x40, RZ, 0xfc, !PT ;  /* 0x000000400e0a7812 */ /* 0x000fe200078efcff */
[----:B------:R-:W-:Y:S01]  /*26b0*/  IMAD R71, R104, R5, R13 ;  /* 0x0000000568477224 */ /* 0x000fe200078e020d */
[----:B---3--:R-:W-:Y:S01]  /*26c0*/  @!UP0 UIMAD.WIDE.U32 UR18, UR23, UR10, URZ ;  /* 0x0000000a171282a5 */ /* 0x008fe2000f8e00ff */
[----:B------:R-:W-:-:S03]  /*26d0*/  IMAD.SHL.U32 R70, R12, 0x2, RZ ;  /* 0x000000020c467824 */ /* 0x000fc600078e00ff */
[----:B------:R-:W-:Y:S01]  /*26e0*/  SHF.L.U64.HI R71, R12, 0x1, R71 ;  /* 0x000000010c477819 */ /* 0x000fe20000010247 */
[----:B------:R-:W-:Y:S01]  /*26f0*/  @!UP0 UIMAD UR11, UR23, UR11, UR19 ;  /* 0x0000000b170b82a4 */ /* 0x000fe2000f8e0213 */
[----:B------:R-:W-:Y:S01]  /*2700*/  IMAD.SHL.U32 R49, R4, 0x10, RZ ;  /* 0x0000001004317824 */ /* 0x000fe200078e00ff */
[----:B------:R-:W-:Y:S01]  /*2710*/  @UP0 UIMAD UR11, UR5, UR15, UR17 ;  /* 0x0000000f050b02a4 */ /* 0x000fe2000f8e0211 */
[----:B------:R-:W-:Y:S01]  /*2720*/  IMAD.SHL.U32 R63, R2, 0x10, RZ ;  /* 0x00000010023f7824 */ /* 0x000fe200078e00ff */
[----:B------:R-:W-:Y:S01]  /*2730*/  @!UP0 UMOV UR10, UR18 ;  /* 0x00000012000a8c82 */ /* 0x000fe20008000000 */
[----:B------:R-:W-:Y:S01]  /*2740*/  @UP0 UMOV UR10, UR16 ;  /* 0x00000010000a0c82 */ /* 0x000fe20008000000 */
[----:B------:R-:W-:Y:S01]  /*2750*/  UIMAD UR5, UR31, UR8, URZ ;  /* 0x000000081f0572a4 */ /* 0x000fe2000f8e02ff */
[----:B------:R-:W-:-:S03]  /*2760*/  IADD3 R18, P2, PT, R14, UR10, RZ ;  /* 0x0000000a0e127c10 */ /* 0x000fc6000ff5e0ff */
[----:B------:R-:W-:Y:S01]  /*2770*/  UIMAD UR5, UR28, UR9, UR5 ;  /* 0x000000091c0572a4 */ /* 0x000fe2000f8e0205 */
[----:B-1----:R-:W-:Y:S01]  /*2780*/  LEA.HI R99, R0, R0, RZ, 0x1 ;  /* 0x0000000000637211 */ /* 0x002fe200078f08ff */
[----:B------:R-:W-:Y:S01]  /*2790*/  IMAD.X R19, RZ, RZ, UR11, P2 ;  /* 0x0000000bff137e24 */ /* 0x000fe200090e06ff */
[----:B------:R-:W-:Y:S01]  /*27a0*/  IADD3 R8, P2, PT, R14, R8, RZ ;  /* 0x000000080e087210 */ /* 0x000fe20007f5e0ff */
[----:B------:R-:W1:Y:S01]  /*27b0*/  LDCU.64 UR8, c[0x0][0x390] ;  /* 0x00007200ff0877ac */ /* 0x000e620008000a00 */
[----:B------:R-:W-:Y:S01]  /*27c0*/  SHF.R.S32.HI R99, RZ, 0x1, R99 ;  /* 0x00000001ff637819 */ /* 0x000fe20000011463 */
[----:B------:R-:W-:Y:S01]  /*27d0*/  IMAD.WIDE.U32 R102, R102, UR28, R18 ;  /* 0x0000001c66667c25 */ /* 0x000fe2000f8e0012 */
[----:B------:R-:W-:Y:S01]  /*27e0*/  IADD3.X R9, PT, PT, RZ, R6, RZ, P2, !PT ;  /* 0x00000006ff097210 */ /* 0x000fe200017fe4ff */
[----:B------:R-:W2:Y:S02]  /*27f0*/  LDCU.64 UR10, c[0x0][0x388] ;  /* 0x00007100ff0a77ac */ /* 0x000ea40008000a00 */
[----:B------:R-:W-:Y:S01]  /*2800*/  VIADD R103, R103, UR5 ;  /* 0x0000000567677c36 */ /* 0x000fe20008000000 */
[----:B------:R-:W-:Y:S01]  /*2810*/  USHF.R.S32.HI UR5, URZ, 0x1f, UR25 ;  /* 0x0000001fff057899 */ /* 0x000fe20008011419 */
[----:B------:R-:W-:-:S03]  /*2820*/  IMAD.WIDE.U32 R8, R104, R2, R8 ;  /* 0x0000000268087225 */ /* 0x000fc600078e0008 */
[----:B------:R-:W-:Y:S01]  /*2830*/  ULEA.HI UR5, UR5, UR25, URZ, 0x6 ;  /* 0x0000001905057291 */ /* 0x000fe2000f8f30ff */
[----:B------:R-:W-:Y:S01]  /*2840*/  IMAD R69, R104, R3, R9 ;  /* 0x0000000368457224 */ /* 0x000fe200078e0209 */
[C---:B------:R-:W-:Y:S01]  /*2850*/  SHF.L.U32 R68, R8.reuse, 0x1, RZ ;  /* 0x0000000108447819 */ /* 0x040fe200000006ff */
[----:B----4-:R-:W-:Y:S01]  /*2860*/  IMAD.WIDE.U32 R6, R7, 0x40, R104 ;  /* 0x0000004007067825 */ /* 0x010fe200078e0068 */
[----:B------:R-:W-:Y:S01]  /*2870*/  USHF.R.S32.HI UR5, URZ, 0x6, UR5 ;  /* 0x00000006ff057899 */ /* 0x000fe20008011405 */
[----:B------:R-:W-:Y:S02]  /*2880*/  SHF.L.U32 R3, R61, 0x6, RZ ;  /* 0x000000063d037819 */ /* 0x000fe400000006ff */
[----:B------:R-:W-:Y:S01]  /*2890*/  SHF.L.U64.HI R69, R8, 0x1, R69 ;  /* 0x0000000108457819 */ /* 0x000fe20000010245 */
[----:B------:R-:W-:Y:S01]  /*28a0*/  UISETP.LT.AND UP0, UPT, UR20, UR5, UPT ;  /* 0x000000051400728c */ /* 0x000fe2000bf01270 */
[----:B-1----:R-:W-:Y:S01]  /*28b0*/  IADD3 R68, P2, PT, R68, UR8, RZ ;  /* 0x0000000844447c10 */ /* 0x002fe2000ff5e0ff */
[----:B------:R-:W-:Y:S01]  /*28c0*/  IMAD R97, R104, R99, R96 ;  /* 0x0000006368617224 */ /* 0x000fe200078e0260 */
[----:B--2---:R-:W-:Y:S01]  /*28d0*/  IADD3 R70, P3, PT, R70, UR10, RZ ;  /* 0x0000000a46467c10 */ /* 0x004fe2000ff7e0ff */
[----:B------:R-:W-:Y:S01]  /*28e0*/  USEL UR5, UR20, UR5, !UP0 ;  /* 0x0000000514057287 */ /* 0x000fe2000c000000 */
[----:B------:R-:W-:Y:S01]  /*28f0*/  IMAD R67, R7, UR14, RZ ;  /* 0x0000000e07437c24 */ /* 0x000fe2000f8e02ff */
[----:B------:R-:W-:Y:S01]  /*2900*/  LOP3.LUT R3, R3, 0x1c0, RZ, 0xc0, !PT ;  /* 0x000001c003037812 */ /* 0x000fe200078ec0ff */
[----:B------:R-:W-:Y:S01]  /*2910*/  IMAD.IADD R96, R96, 0x1, R97 ;  /* 0x0000000160607824 */ /* 0x000fe200078e0261 */
[----:B------:R-:W-:Y:S01]  /*2920*/  UISETP.GT.AND UP0, UPT, UR4, UR5, UPT ;  /* 0x000000050400728c */ /* 0x000fe2000bf04270 */
[----:B------:R-:W-:Y:S01]  /*2930*/  IADD3.X R69, PT, PT, R69, UR9, RZ, P2, !PT ;  /* 0x0000000945457c10 */ /* 0x000fe200097fe4ff */
[C---:B------:R-:W-:Y:S01]  /*2940*/  IMAD R67, R6.reuse, UR15, R67 ;  /* 0x0000000f06437c24 */ /* 0x040fe2000f8e0243 */
[----:B------:R-:W-:Y:S01]  /*2950*/  IADD3.X R71, PT, PT, R71, UR11, RZ, P3, !PT ;  /* 0x0000000b47477c10 */ /* 0x000fe20009ffe4ff */
[----:B------:R-:W-:Y:S01]  /*2960*/  IMAD.WIDE.U32 R102, R6, UR14, R102 ;  /* 0x0000000e06667c25 */ /* 0x000fe2000f8e0066 */
[----:B------:R-:W-:-:S02]  /*2970*/  LOP3.LUT R66, R3, 0x38, R98, 0xf8, !PT ;  /* 0x0000003803427812 */ /* 0x000fc400078ef862 */
[----:B------:R-:W-:Y:S01]  /*2980*/  LOP3.LUT R9, R14, 0x80, RZ, 0xfc, !PT ;  /* 0x000000800e097812 */ /* 0x000fe200078efcff */
[----:B------:R-:W-:Y:S01]  /*2990*/  IMAD.MOV.U32 R194, RZ, RZ, R70 ;  /* 0x000000ffffc27224 */ /* 0x000fe200078e0046 */
[----:B------:R-:W-:Y:S01]  /*29a0*/  LOP3.LUT R64, R66, 0x8, R65, 0x78, !PT ;  /* 0x0000000842407812 */ /* 0x000fe200078e7841 */
[----:B------:R-:W-:Y:S01]  /*29b0*/  IMAD.MOV.U32 R196, RZ, RZ, R68 ;  /* 0x000000ffffc47224 */ /* 0x000fe200078e0044 */
[----:B------:R-:W-:Y:S01]  /*29c0*/  SHF.R.S32.HI R88, RZ, 0x1f, R97 ;  /* 0x0000001fff587819 */ /* 0x000fe20000011461 */
[----:B------:R-:W-:Y:S01]  /*29d0*/  IMAD.MOV.U32 R197, RZ, RZ, R69 ;  /* 0x000000ffffc57224 */ /* 0x000fe200078e0045 */
[----:B------:R-:W-:Y:S01]  /*29e0*/  SHF.R.S32.HI R86, RZ, 0x1f, R96 ;  /* 0x0000001fff567819 */ /* 0x000fe20000011460 */
[----:B------:R-:W-:Y:S01]  /*29f0*/  IMAD.IADD R67, R103, 0x1, R67 ;  /* 0x0000000167437824 */ /* 0x000fe200078e0243 */
[----:B------:R-:W-:Y:S01]  /*2a00*/  MOV R195, R71 ;  /* 0x0000004700c37202 */ /* 0x000fe20000000f00 */
[----:B------:R-:W-:Y:S06]  /*2a10*/  BRA.U !UP0, `(.L_x_6360) ;  /* 0x0000008108f47547 */ /* 0x000fec000b800000 */
[----:B------:R-:W1:Y:S01]  /*2a20*/  LDC.64 R2, c[0x0][0x4a0] ;  /* 0x00012800ff027b82 */ /* 0x000e620000000a00 */
[----:B------:R-:W2:Y:S01]  /*2a30*/  LDCU.128 UR16, c[0x0][0x4b0] ;  /* 0x00009600ff1077ac */ /* 0x000ea20008000c00 */
[----:B------:R-:W-:Y:S01]  /*2a40*/  IMAD.U32 R94, RZ, RZ, UR29 ;  /* 0x0000001dff5e7e24 */ /* 0x000fe2000f8e00ff */
[----:B------:R-:W-:Y:S01]  /*2a50*/  @!P0 IADD3 R16, PT, PT, -R16, RZ, RZ ;  /* 0x000000ff10108210 */ /* 0x000fe20007ffe1ff */
[----:B------:R-:W-:Y:S01]  /*2a60*/  IMAD.MOV.U32 R15, RZ, RZ, RZ ;  /* 0x000000ffff0f7224 */ /* 0x000fe200078e00ff */
[----:B------:R-:W3:Y:S01]  /*2a70*/  LDCU.128 UR8, c[0x0][0x490] ;  /* 0x00009200ff0877ac */ /* 0x000ee20008000c00 */
[----:B-----5:R-:W-:Y:S01]  /*2a80*/  IADD3 R74, PT, PT, R74, UR29, RZ ;  /* 0x0000001d4a4a7c10 */ /* 0x020fe2000fffe0ff */
[----:B------:R-:W-:Y:S01]  /*2a90*/  IMAD.SHL.U32 R95, R99, 0x10, RZ ;  /* 0x00000010635f7824 */ /* 0x000fe200078e00ff */
[----:B------:R-:W4:Y:S01]  /*2aa0*/  LDC.64 R84, c[0x0][0x4a8] ;  /* 0x00012a00ff547b82 */ /* 0x000f220000000a00 */
[----:B------:R-:W4:Y:S01]  /*2ab0*/  LDCU.128 UR12, c[0x0][0x4c0] ;  /* 0x00009800ff0c77ac */ /* 0x000f220008000c00 */
[----:B------:R-:W-:Y:S01]  /*2ac0*/  SHF.R.S32.HI R5, RZ, 0x1f, R94 ;  /* 0x0000001fff057819 */ /* 0x000fe2000001145e */
[----:B------:R-:W-:Y:S01]  /*2ad0*/  IMAD R74, R74, R99, RZ ;  /* 0x000000634a4a7224 */ /* 0x000fe200078e02ff */
[----:B------:R-:W-:Y:S01]  /*2ae0*/  SEL R16, R11, R16, !P1 ;  /* 0x000000100b107207 */ /* 0x000fe20004800000 */
[----:B------:R-:W4:Y:S01]  /*2af0*/  LDCU UR34, c[0x0][0x450] ;  /* 0x00008a00ff2277ac */ /* 0x000f220008000800 */
[C---:B------:R-:W-:Y:S01]  /*2b00*/  IMAD R90, R99.reuse, 0x30, RZ ;  /* 0x00000030635a7824 */ /* 0x040fe200078e02ff */
[----:B------:R-:W-:Y:S01]  /*2b10*/  IADD3 R93, PT, PT, R104, 0x10, RZ ;  /* 0x00000010685d7810 */ /* 0x000fe20007ffe0ff */
[----:B------:R-:W-:Y:S01]  /*2b20*/  IMAD.SHL.U32 R89, R99, 0x20, RZ ;  /* 0x0000002063597824 */ /* 0x000fe200078e00ff */
[----:B------:R-:W-:Y:S01]  /*2b30*/  SHF.R.S32.HI R75, RZ, 0x1f, R74 ;  /* 0x0000001fff4b7819 */ /* 0x000fe2000001144a */
[----:B------:R-:W4:Y:S01]  /*2b40*/  LDCU.U8 UR36, c[0x0][0x533] ;  /* 0x0000a660ff2477ac */ /* 0x000f220008000000 */
[----:B------:R-:W-:Y:S01]  /*2b50*/  IADD3 R50, P1, PT, R74, R97, RZ ;  /* 0x000000614a327210 */ /* 0x000fe20007f3e0ff */
[C---:B------:R-:W-:Y:S01]  /*2b60*/  VIADD R92, R104.reuse, 0x20 ;  /* 0x00000020685c7836 */ /* 0x040fe20000000000 */
[----:B------:R-:W-:Y:S01]  /*2b70*/  IADD3 R91, PT, PT, R104, 0x30, RZ ;  /* 0x00000030685b7810 */ /* 0x000fe20007ffe0ff */
[----:B------:R-:W-:Y:S01]  /*2b80*/  UMOV UR35, URZ ;  /* 0x000000ff00237c82 */ /* 0x000fe20008000000 */
[----:B---3--:R-:W-:Y:S01]  /*2b90*/  IMAD.U32 R7, RZ, RZ, UR10 ;  /* 0x0000000aff077e24 */ /* 0x008fe2000f8e00ff */
[----:B------:R-:W-:Y:S01]  /*2ba0*/  USHF.R.S32.HI UR10, URZ, 0x1f, UR25 ;  /* 0x0000001fff0a7899 */ /* 0x000fe20008011419 */
[----:B-1----:R-:W-:Y:S01]  /*2bb0*/  IMAD.WIDE.U32 R12, R2, UR23, R14 ;  /* 0x00000017020c7c25 */ /* 0x002fe2000f8e000e */
[----:B------:R-:W-:Y:S01]  /*2bc0*/  SHF.R.S32.HI R82, RZ, 0x1f, R89 ;  /* 0x0000001fff527819 */ /* 0x000fe20000011459 */
[----:B------:R-:W-:Y:S01]  /*2bd0*/  UIMAD UR32, UR4, -0x40, UR27 ;  /* 0xffffffc0042078a4 */ /* 0x000fe2000f8e021b */
[----:B------:R-:W-:Y:S01]  /*2be0*/  SHF.R.S32.HI R80, RZ, 0x1f, R90 ;  /* 0x0000001fff507819 */ /* 0x000fe2000001145a */
[----:B------:R-:W-:Y:S01]  /*2bf0*/  IMAD R13, R3, UR23, R13 ;  /* 0x00000017030d7c24 */ /* 0x000fe2000f8e020d */
[----:B------:R-:W1:Y:S01]  /*2c00*/  LDCU UR33, c[0x0][0x440] ;  /* 0x00008800ff2177ac */ /* 0x000e620008000800 */
[----:B--2---:R-:W-:Y:S01]  /*2c10*/  IMAD R3, R5, UR16, RZ ;  /* 0x0000001005037c24 */ /* 0x004fe2000f8e02ff */
[----:B----4-:R-:W-:Y:S01]  /*2c20*/  SHF.L.U32 R81, R84, 0x6, RZ ;  /* 0x0000000654517819 */ /* 0x010fe200000006ff */
[----:B------:R-:W-:Y:S01]  /*2c30*/  IMAD.WIDE.U32 R12, R94, UR16, R12 ;  /* 0x000000105e0c7c25 */ /* 0x000fe2000f8e000c */
[----:B------:R-:W-:Y:S01]  /*2c40*/  MOV R11, UR34 ;  /* 0x00000022000b7c02 */ /* 0x000fe20008000f00 */
[----:B------:R-:W-:-:S02]  /*2c50*/  UISETP.NE.AND UP1, UPT, UR36, URZ, UPT ;  /* 0x000000ff2400728c */ /* 0x000fc4000bf25270 */
[----:B------:R-:W-:Y:S01]  /*2c60*/  IMAD R2, R94, UR17, R3 ;  /* 0x000000115e027c24 */ /* 0x000fe2000f8e0203 */
[----:B------:R-:W-:Y:S01]  /*2c70*/  SHF.R.S32.HI R3, RZ, 0x1f, R16 ;  /* 0x0000001fff037819 */ /* 0x000fe20000011410 */
[----:B------:R-:W-:-:S03]  /*2c80*/  IMAD.WIDE.U32 R18, R7, UR23, R14 ;  /* 0x0000001707127c25 */ /* 0x000fc6000f8e000e */
[----:B------:R-:W-:Y:S01]  /*2c90*/  IADD3 R13, PT, PT, R13, R2, RZ ;  /* 0x000000020d0d7210 */ /* 0x000fe20007ffe0ff */
[----:B------:R-:W-:Y:S01]  /*2ca0*/  IMAD.U32 R0, RZ, RZ, UR11 ;  /* 0x0000000bff007e24 */ /* 0x000fe2000f8e00ff */
[----:B------:R-:W-:Y:S01]  /*2cb0*/  IADD3 R2, P0, PT, R104, -UR25, RZ ;  /* 0x8000001968027c10 */ /* 0x000fe2000ff1e0ff */
[----:B------:R-:W-:Y:S02]  /*2cc0*/  IMAD R7, R3, UR12, RZ ;  /* 0x0000000c03077c24 */ /* 0x000fe4000f8e02ff */
[----:B------:R-:W-:Y:S02]  /*2cd0*/  IMAD R19, R0, UR23, R19 ;  /* 0x0000001700137c24 */ /* 0x000fe4000f8e0213 */
[C---:B------:R-:W-:Y:S02]  /*2ce0*/  IMAD R4, R16.reuse, UR13, R7 ;  /* 0x0000000d10047c24 */ /* 0x040fe4000f8e0207 */
[----:B------:R-:W-:Y:S02]  /*2cf0*/  IMAD R0, R5, R84, RZ ;  /* 0x0000005405007224 */ /* 0x000fe400078e02ff */
[----:B------:R-:W-:Y:S01]  /*2d00*/  IMAD.WIDE.U32 R6, R16, UR12, R12 ;  /* 0x0000000c10067c25 */ /* 0x000fe2000f8e000c */
[----:B------:R-:W2:Y:S01]  /*2d10*/  LDCU.64 UR12, c[0x0][0x4d0] ;  /* 0x00009a00ff0c77ac */ /* 0x000ea20008000a00 */
[----:B------:R-:W-:-:S02]  /*2d20*/  IADD3.X R13, PT, PT, RZ, ~UR10, RZ, P0, !PT ;  /* 0x8000000aff0d7c10 */ /* 0x000fc400087fe4ff */
[----:B------:R-:W-:Y:S01]  /*2d30*/  IMAD R3, R3, UR18, RZ ;  /* 0x0000001203037c24 */ /* 0x000fe2000f8e02ff */
[----:B------:R-:W-:Y:S01]  /*2d40*/  IADD3 R74, P0, PT, R74, R96, RZ ;  /* 0x000000604a4a7210 */ /* 0x000fe20007f1e0ff */
[C---:B------:R-:W-:Y:S01]  /*2d50*/  IMAD R0, R94.reuse, R85, R0 ;  /* 0x000000555e007224 */ /* 0x040fe200078e0200 */
[----:B------:R-:W3:Y:S01]  /*2d60*/  LDCU.64 UR10, c[0x0][0x488] ;  /* 0x00009100ff0a77ac */ /* 0x000ee20008000a00 */
[----:B------:R-:W-:-:S04]  /*2d70*/  IMAD.WIDE.U32 R18, R94, R84, R18 ;  /* 0x000000545e127225 */ /* 0x000fc800078e0012 */
[----:B------:R-:W-:Y:S02]  /*2d80*/  IMAD.IADD R5, R7, 0x1, R4 ;  /* 0x0000000107057824 */ /* 0x000fe400078e0204 */
[----:B------:R-:W-:Y:S02]  /*2d90*/  IMAD.MOV.U32 R4, RZ, RZ, R6 ;  /* 0x000000ffff047224 */ /* 0x000fe400078e0006 */
[----:B------:R-:W-:Y:S01]  /*2da0*/  IMAD R6, R16, UR19, R3 ;  /* 0x0000001310067c24 */ /* 0x000fe2000f8e0203 */
[----:B------:R-:W-:Y:S01]  /*2db0*/  UIMAD UR19, UR4, -0x40, UR25 ;  /* 0xffffffc0041378a4 */ /* 0x000fe2000f8e0219 */
[C---:B------:R-:W-:Y:S01]  /*2dc0*/  IMAD.X R3, R75.reuse, 0x1, R88, P1 ;  /* 0x000000014b037824 */ /* 0x040fe200008e0658 */
[----:B------:R-:W-:Y:S01]  /*2dd0*/  IADD3.X R75, PT, PT, R75, R86, RZ, P0, !PT ;  /* 0x000000564b4b7210 */ /* 0x000fe200007fe4ff */
[----:B------:R-:W-:Y:S02]  /*2de0*/  IMAD.IADD R19, R19, 0x1, R0 ;  /* 0x0000000113137824 */ /* 0x000fe400078e0200 */
[----:B------:R-:W-:Y:S01]  /*2df0*/  IMAD R73, R13, UR16, RZ ;  /* 0x000000100d497c24 */ /* 0x000fe2000f8e02ff */
[----:B------:R-:W-:Y:S01]  /*2e00*/  SHF.L.U64.HI R0, R50, 0x1, R3 ;  /* 0x0000000132007819 */ /* 0x000fe20000010203 */
[----:B------:R-:W-:Y:S01]  /*2e10*/  IMAD.WIDE.U32 R16, R16, UR18, R18 ;  /* 0x0000001210107c25 */ /* 0x000fe2000f8e0012 */
[C---:B------:R-:W-:Y:S01]  /*2e20*/  SHF.L.U64.HI R75, R74.reuse, 0x1, R75 ;  /* 0x000000014a4b7819 */ /* 0x040fe2000001024b */
[----:B------:R-:W-:Y:S01]  /*2e30*/  USHF.L.U32 UR18, UR16, 0x6, URZ ;  /* 0x0000000610127899 */ /* 0x000fe200080006ff */
[----:B------:R-:W-:Y:S01]  /*2e40*/  SHF.L.U32 R74, R74, 0x1, RZ ;  /* 0x000000014a4a7819 */ /* 0x000fe200000006ff */
[----:B------:R-:W-:-:S02]  /*2e50*/  IMAD.SHL.U32 R50, R50, 0x2, RZ ;  /* 0x0000000232327824 */ /* 0x000fc400078e00ff */
[----:B------:R-:W-:Y:S01]  /*2e60*/  IMAD.IADD R7, R17, 0x1, R6 ;  /* 0x0000000111077824 */ /* 0x000fe200078e0206 */
[----:B------:R-:W-:Y:S01]  /*2e70*/  MOV R6, R16 ;  /* 0x0000001000067202 */ /* 0x000fe20000000f00 */
[-C--:B------:R-:W-:Y:S01]  /*2e80*/  IMAD R13, R13, R84.reuse, RZ ;  /* 0x000000540d0d7224 */ /* 0x080fe200078e02ff */
[----:B------:R-:W-:Y:S01]  /*2e90*/  IADD3 R16, P0, PT, R50, UR14, RZ ;  /* 0x0000000e32107c10 */ /* 0x000fe2000ff1e0ff */
[----:B------:R-:W-:Y:S01]  /*2ea0*/  IMAD R73, R2, UR17, R73 ;  /* 0x0000001102497c24 */ /* 0x000fe2000f8e0249 */
[----:B------:R-:W-:Y:S01]  /*2eb0*/  IADD3 R76, P1, PT, R74, UR14, RZ ;  /* 0x0000000e4a4c7c10 */ /* 0x000fe2000ff3e0ff */
[----:B------:R-:W-:Y:S01]  /*2ec0*/  IMAD.WIDE.U32 R4, R2, UR16, R4 ;  /* 0x0000001002047c25 */ /* 0x000fe2000f8e0004 */
[----:B------:R-:W-:Y:S01]  /*2ed0*/  IADD3.X R17, PT, PT, R0, UR15, RZ, P0, !PT ;  /* 0x0000000f00117c10 */ /* 0x000fe200087fe4ff */
[----:B------:R-:W4:Y:S01]  /*2ee0*/  LDCU.64 UR16, c[0x0][0x3c0] ;  /* 0x00007800ff1077ac */ /* 0x000f220008000a00 */
[----:B--2---:R-:W-:Y:S01]  /*2ef0*/  IADD3 R50, P0, PT, R50, UR12, RZ ;  /* 0x0000000c32327c10 */ /* 0x004fe2000ff1e0ff */
[----:B------:R-:W-:Y:S01]  /*2f00*/  IMAD R13, R2, R85, R13 ;  /* 0x00000055020d7224 */ /* 0x000fe200078e020d */
[----:B------:R-:W-:Y:S01]  /*2f10*/  LEA R72, P2, R4, UR8, 0x1 ;  /* 0x0000000804487c11 */ /* 0x000fe2000f8408ff */
[----:B------:R-:W-:Y:S01]  /*2f20*/  IMAD.WIDE.U32 R2, R2, R84, R6 ;  /* 0x0000005402027225 */ /* 0x000fe200078e0006 */
[----:B------:R-:W-:-:S02]  /*2f30*/  IADD3.X R51, PT, PT, R0, UR13, RZ, P0, !PT ;  /* 0x0000000d00337c10 */ /* 0x000fc400087fe4ff */
[----:B------:R-:W-:Y:S01]  /*2f40*/  IADD3 R0, P0, PT, RZ, -UR35, RZ ;  /* 0x80000023ff007c10 */ /* 0x000fe2000ff1e0ff */
[----:B------:R-:W-:Y:S01]  /*2f50*/  IMAD.IADD R73, R5, 0x1, R73 ;  /* 0x0000000105497824 */ /* 0x000fe200078e0249 */
[----:B------:R-:W-:Y:S01]  /*2f60*/  IADD3 R13, PT, PT, R3, R13, RZ ;  /* 0x0000000d030d7210 */ /* 0x000fe20007ffe0ff */
[----:B------:R-:W-:Y:S01]  /*2f70*/  IMAD.SHL.U32 R87, R84, 0x10, RZ ;  /* 0x0000001054577824 */ /* 0x000fe200078e00ff */
[----:B------:R-:W-:Y:S01]  /*2f80*/  IADD3.X R3, PT, PT, RZ, ~UR18, RZ, P0, !PT ;  /* 0x80000012ff037c10 */ /* 0x000fe200087fe4ff */
[----:B------:R-:W-:Y:S01]  /*2f90*/  IMAD.X R81, RZ, RZ, ~R81, P0 ;  /* 0x000000ffff517224 */ /* 0x000fe200000e0e51 */
[----:B------:R-:W-:Y:S01]  /*2fa0*/  IADD3.X R77, PT, PT, R75, UR15, RZ, P1, !PT ;  /* 0x0000000f4b4d7c10 */ /* 0x000fe20008ffe4ff */
[----:B------:R-:W2:Y:S01]  /*2fb0*/  LDCU.64 UR14, c[0x0][0x3b8] ;  /* 0x00007700ff0e77ac */ /* 0x000ea20008000a00 */
[----:B------:R-:W-:Y:S02]  /*2fc0*/  LEA.HI.X R73, R4, UR9, R73, 0x1, P2 ;  /* 0x0000000904497c11 */ /* 0x000fe400090f0c49 */
[----:B---3--:R-:W-:Y:S01]  /*2fd0*/  LEA R12, P2, R2, UR10, 0x1 ;  /* 0x0000000a020c7c11 */ /* 0x008fe2000f8408ff */
[----:B------:R-:W-:Y:S01]  /*2fe0*/  UMOV UR18, UR4 ;  /* 0x0000000400127c82 */ /* 0x000fe20008000000 */
[----:B------:R-:W-:-:S02]  /*2ff0*/  IADD3 R74, P1, PT, R74, UR12, RZ ;  /* 0x0000000c4a4a7c10 */ /* 0x000fc4000ff3e0ff */
[----:B------:R-:W-:Y:S02]  /*3000*/  SHF.L.U64.HI R85, R84, 0x4, R85 ;  /* 0x0000000454557819 */ /* 0x000fe40000010255 */
[C---:B------:R-:W-:Y:S02]  /*3010*/  SHF.R.S64 R83, R0.reuse, 0x1f, R81 ;  /* 0x0000001f00537819 */ /* 0x040fe40000001051 */
[----:B------:R-:W-:Y:S02]  /*3020*/  SHF.R.S32.HI R84, RZ, 0x1f, R95 ;  /* 0x0000001fff547819 */ /* 0x000fe4000001145f */
[--C-:B------:R-:W-:Y:S02]  /*3030*/  SHF.R.S64 R79, R0, 0x1f, R3.reuse ;  /* 0x0000001f004f7819 */ /* 0x100fe40000001003 */
[----:B------:R-:W-:Y:S02]  /*3040*/  SHF.R.S32.HI R78, RZ, 0x1f, R3 ;  /* 0x0000001fff4e7819 */ /* 0x000fe40000011403 */
[----:B------:R-:W-:-:S02]  /*3050*/  SHF.R.S32.HI R81, RZ, 0x1f, R81 ;  /* 0x0000001fff517819 */ /* 0x000fc40000011451 */
[----:B------:R-:W-:Y:S01]  /*3060*/  LEA.HI.X R13, R2, UR11, R13, 0x1, P2 ;  /* 0x0000000b020d7c11 */ /* 0x000fe200090f0c0d */
[----:B------:R-:W3:Y:S01]  /*3070*/  LDCU.128 UR8, c[0x0][0x3a0] ;  /* 0x00007400ff0877ac */ /* 0x000ee20008000c00 */
[----:B------:R-:W-:Y:S01]  /*3080*/  IADD3.X R75, PT, PT, R75, UR13, RZ, P1, !PT ;  /* 0x0000000d4b4b7c10 */ /* 0x000fe20008ffe4ff */
[----:B--2-4-:R-:W1:Y:S06]  /*3090*/  LDCU.64 UR12, c[0x0][0x4e0] ;  /* 0x00009c00ff0c77ac */ /* 0x014e6c0008000a00 */
.L_x_6428:
        /* <DEDUP_REMOVED lines=19> */
.L_x_6362:
[----:B-1-3--:R-:W-:Y:S05]  /*31d0*/  BSYNC.RECONVERGENT B0 ;  /* 0x0000000000007941 */ /* 0x00afea0003800200 */
.L_x_6361:
        /* <DEDUP_REMOVED lines=16> */
.L_x_6364:
[----:B------:R-:W-:Y:S05]  /*32e0*/  BSYNC.RECONVERGENT B0 ;  /* 0x0000000000007941 */ /* 0x000fea0003800200 */
.L_x_6363:
        /* <DEDUP_REMOVED lines=17> */
.L_x_6366:
[----:B------:R-:W-:Y:S05]  /*3400*/  BSYNC.RECONVERGENT B0 ;  /* 0x0000000000007941 */ /* 0x000fea0003800200 */
.L_x_6365:
[C---:B------:R-:W-:Y:S01]  /*3410*/  ISETP.GE.AND P2, PT, R91.reuse, UR32, PT ;  /* 0x000000205b007c0c */ /* 0x040fe2000bf46270 */
[----:B------:R-:W-:Y:S03]  /*3420*/  BSSY.RECONVERGENT B0, `(.L_x_6367) ;  /* 0x0000015000007945 */ /* 0x000fe60003800200 */
[----:B------:R-:W-:Y:S11]  /*3430*/  ISETP.GE.AND P2, PT, R91, UR19, !P2 ;  /* 0x000000135b007c0c */ /* 0x000ff6000d746270 */
[----:B------:R-:W-:Y:S02]  /*3440*/  @!UPT UIADD3 URZ, UPT, UPT, URZ, URZ, URZ ;  /* 0x000000fffffff290 */ /* 0x000fe4000fffe0ff */
        /* <DEDUP_REMOVED lines=18> */
.L_x_6368:
[----:B------:R-:W-:Y:S05]  /*3570*/  BSYNC.RECONVERGENT B0 ;  /* 0x0000000000007941 */ /* 0x000fea0003800200 */
.L_x_6367:
        /* <DEDUP_REMOVED lines=17> */
.L_x_6372:
[----:B------:R-:W-:Y:S05]  /*3690*/  BSYNC.RECONVERGENT B0 ;  /* 0x0000000000007941 */ /* 0x000fea0003800200 */
.L_x_6371:
        /* <DEDUP_REMOVED lines=15> */
.L_x_6374:
[----:B------:R-:W-:Y:S05]  /*3790*/  BSYNC.RECONVERGENT B0 ;  /* 0x0000000000007941 */ /* 0x000fea0003800200 */
.L_x_6373:
        /* <DEDUP_REMOVED lines=17> */
.L_x_6376:
[----:B------:R-:W-:Y:S05]  /*38b0*/  BSYNC.RECONVERGENT B0 ;  /* 0x0000000000007941 */ /* 0x000fea0003800200 */
.L_x_6375:
        /* <DEDUP_REMOVED lines=22> */
.L_x_6370:
        /* <DEDUP_REMOVED lines=55> */
.L_x_6382:
[----:B------:R-:W-:Y:S05]  /*3d90*/  BSYNC.RECONVERGENT B0 ;  /* 0x0000000000007941 */ /* 0x000fea0003800200 */
.L_x_6381:
        /* <DEDUP_REMOVED lines=48> */
.L_x_6384:
[----:B------:R-:W-:Y:S05]  /*40a0*/  BSYNC.RECONVERGENT B0 ;  /* 0x0000000000007941 */ /* 0x000fea0003800200 */
.L_x_6383:
        /* <DEDUP_REMOVED lines=47> */
.L_x_6380:
[----:B------:R-:W-:Y:S05]  /*43a0*/  BSYNC.RECONVERGENT B1 ;  /* 0x0000000000017941 */ /* 0x000fea0003800200 */
.L_x_6379:
        /* <DEDUP_REMOVED lines=64> */
.L_x_6388:
[----:B------:R-:W-:Y:S05]  /*47b0*/  BSYNC.RECONVERGENT B0 ;  /* 0x0000000000007941 */ /* 0x000fea0003800200 */
.L_x_6387:
        /* <DEDUP_REMOVED lines=48> */
.L_x_6390:
[----:B------:R-:W-:Y:S05]  /*4ac0*/  BSYNC.RECONVERGENT B0 ;  /* 0x0000000000007941 */ /* 0x000fea0003800200 */
.L_x_6389:
        /* <DEDUP_REMOVED lines=47> */
.L_x_6386:
[----:B------:R-:W-:Y:S05]  /*4dc0*/  BSYNC.RECONVERGENT B1 ;  /* 0x0000000000017941 */ /* 0x000fea0003800200 */
.L_x_6385:
        /* <DEDUP_REMOVED lines=64> */
.L_x_6394:
[----:B------:R-:W-:Y:S05]  /*51d0*/  BSYNC.RECONVERGENT B0 ;  /* 0x0000000000007941 */ /* 0x000fea0003800200 */
.L_x_6393:
        /* <DEDUP_REMOVED lines=48> */
.L_x_6396:
[----:B------:R-:W-:Y:S05]  /*54e0*/  BSYNC.RECONVERGENT B0 ;  /* 0x0000000000007941 */ /* 0x000fea0003800200 */
.L_x_6395:
        /* <DEDUP_REMOVED lines=47> */
.L_x_6392:
[----:B------:R-:W-:Y:S05]  /*57e0*/  BSYNC.RECONVERGENT B1 ;  /* 0x0000000000017941 */ /* 0x000fea0003800200 */
.L_x_6391:
        /* <DEDUP_REMOVED lines=66> */
.L_x_6400:
[----:B------:R-:W-:Y:S05]  /*5c10*/  BSYNC.RECONVERGENT B0 ;  /* 0x0000000000007941 */ /* 0x000fea0003800200 */
.L_x_6399:
        /* <DEDUP_REMOVED lines=48> */
.L_x_6402:
[----:B------:R-:W-:Y:S05]  /*5f20*/  BSYNC.RECONVERGENT B0 ;  /* 0x0000000000007941 */ /* 0x000fea0003800200 */
.L_x_6401:
        /* <DEDUP_REMOVED lines=47> */
.L_x_6398:
[----:B------:R-:W-:Y:S05]  /*6220*/  BSYNC.RECONVERGENT B1 ;  /* 0x0000000000017941 */ /* 0x000fea0003800200 */
.L_x_6397:
        /* <DEDUP_REMOVED lines=8> */
.L_x_6378:
        /* <DEDUP_REMOVED lines=95> */
.L_x_6406:
[----:B------:R-:W-:Y:S05]  /*68a0*/  BSYNC.RECONVERGENT B0 ;  /* 0x0000000000007941 */ /* 0x000fea0003800200 */
.L_x_6405:
        /* <DEDUP_REMOVED lines=89> */
.L_x_6408:
[----:B------:R-:W-:Y:S05]  /*6e40*/  BSYNC.RECONVERGENT B0 ;  /* 0x0000000000007941 */ /* 0x000fea0003800200 */
.L_x_6407:
        /* <DEDUP_REMOVED lines=88> */
.L_x_6404:
[----:B------:R-:W-:Y:S05]  /*73d0*/  BSYNC.RECONVERGENT B1 ;  /* 0x0000000000017941 */ /* 0x000fea0003800200 */
.L_x_6403:
        /* <DEDUP_REMOVED lines=96> */
.L_x_6412:
[----:B------:R-:W-:Y:S05]  /*79e0*/  BSYNC.RECONVERGENT B0 ;  /* 0x0000000000007941 */ /* 0x000fea0003800200 */
.L_x_6411:
[----:B------:R-:W-:Y:S01]  /*79f0*/  ISETP.GE.AND P4, PT, R9, R111, PT ;  /* 0x0000006f0900720c */ /* 0x000fe20003f86270 */
[----:B------:R-:W-:Y:S04]  /*7a00*/  BSSY.RECONVERGENT B0, `(.L_x_6413) ;  /* 0x0000057000007945 */ /* 0x000fe80003800200 */
[----:B------:R-:W-:Y:S08]  /*7a10*/  @P5 BRA `(.L_x_6414) ;  /* 0x0000000400545947 */ /* 0x000ff00003800000 */
        /* <DEDUP_REMOVED lines=85> */
.L_x_6414:
[----:B------:R-:W-:Y:S05]  /*7f70*/  BSYNC.RECONVERGENT B0 ;  /* 0x0000000000007941 */ /* 0x000fea0003800200 */
.L_x_6413:
        /* <DEDUP_REMOVED lines=86> */
.L_x_6410:
[----:B------:R-:W-:Y:S05]  /*84e0*/  BSYNC.RECONVERGENT B1 ;  /* 0x0000000000017941 */ /* 0x000fea0003800200 */
.L_x_6409:
[----:B------:R-:W-:Y:S04]  /*84f0*/  BSSY.RECONVERGENT B1, `(.L_x_6415) ;  /* 0x0000112000017945 */ /* 0x000fe80003800200 */
[----:B------:R-:W-:Y:S05]  /*8500*/  @!P3 BRA `(.L_x_6416) ;  /* 0x000000100040b947 */ /* 0x000fea0003800000 */
[----:B--2-4-:R-:W2:Y:S01]  /*8510*/  LDC R7, c[0x0][0x440] ;  /* 0x00011000ff077b82 */ /* 0x014ea20000000800 */
[----:B------:R-:W-:Y:S07]  /*8520*/  BSSY.RECONVERGENT B0, `(.L_x_6417) ;  /* 0x0000060000007945 */ /* 0x000fee0003800200 */
[----:B------:R-:W4:Y:S08]  /*8530*/  LDC.64 R4, c[0x0][0x4a8] ;  /* 0x00012a00ff047b82 */ /* 0x000f300000000a00 */
[----:B------:R-:W1:Y:S01]  /*8540*/  LDC.64 R2, c[0x0][0x3b8] ;  /* 0x0000ee00ff027b82 */ /* 0x000e620000000a00 */
[-C--:B--2---:R-:W-:Y:S02]  /*8550*/  ISETP.GE.AND P5, PT, R14, R7.reuse, PT ;  /* 0x000000070e00720c */ /* 0x084fe40003fa6270 */
[-C--:B------:R-:W-:Y:S02]  /*8560*/  ISETP.GE.AND P4, PT, R10, R7.reuse, PT ;  /* 0x000000070a00720c */ /* 0x080fe40003f86270 */
[C---:B----4-:R-:W-:Y:S02]  /*8570*/  LEA R32, P1, R4.reuse, R12, 0x6 ;  /* 0x0000000c04207211 */ /* 0x050fe400078230ff */
[----:B------:R-:W-:Y:S02]  /*8580*/  ISETP.GE.AND P3, PT, R9, R7, PT ;  /* 0x000000070900720c */ /* 0x000fe40003f66270 */
        /* <DEDUP_REMOVED lines=89> */
.L_x_6418:
[----:B------:R-:W-:Y:S05]  /*8b20*/  BSYNC.RECONVERGENT B0 ;  /* 0x0000000000007941 */ /* 0x000fea0003800200 */
.L_x_6417:
        /* <DEDUP_REMOVED lines=87> */
.L_x_6420:
[----:B------:R-:W-:Y:S05]  /*90a0*/  BSYNC.RECONVERGENT B0 ;  /* 0x0000000000007941 */ /* 0x000fea0003800200 */
.L_x_6419:
        /* <DEDUP_REMOVED lines=86> */
.L_x_6416:
[----:B------:R-:W-:Y:S05]  /*9610*/  BSYNC.RECONVERGENT B1 ;  /* 0x0000000000017941 */ /* 0x000fea0003800200 */
.L_x_6415:
        /* <DEDUP_REMOVED lines=101> */
.L_x_6424:
[----:B------:R-:W-:Y:S05]  /*9c70*/  BSYNC.RECONVERGENT B0 ;  /* 0x0000000000007941 */ /* 0x000fea0003800200 */
.L_x_6423:
        /* <DEDUP_REMOVED lines=87> */
.L_x_6426:
[----:B------:R-:W-:Y:S05]  /*a1f0*/  BSYNC.RECONVERGENT B0 ;  /* 0x0000000000007941 */ /* 0x000fea0003800200 */
.L_x_6425:
        /* <DEDUP_REMOVED lines=86> */
.L_x_6422:
[----:B------:R-:W-:Y:S05]  /*a760*/  BSYNC.RECONVERGENT B1 ;  /* 0x0000000000017941 */ /* 0x000fea0003800200 */
.L_x_6421:
[----:B------:R-:W5:Y:S08]  /*a770*/  LDC R3, c[0x0][0x450] ;  /* 0x00011400ff037b82 */ /* 0x000f700000000800 */
[----:B------:R-:W1:Y:S01]  /*a780*/  LDC R11, c[0x0][0x450] ;  /* 0x00011400ff0b7b82 */ /* 0x000e620000000800 */
[----:B-----5:R-:W-:Y:S05]  /*a790*/  IMAD.U32 R3, R3, -0x20, RZ ;  /* 0xffffffe003037824 */ /* 0x020fea00078e00ff */
[C---:B------:R-:W-:Y:S02]  /*a7a0*/  LEA R76, P1, R3.reuse, R76, 0x1 ;  /* 0x0000004c034c7211 */ /* 0x040fe400078208ff */
[C---:B------:R-:W-:Y:S02]  /*a7b0*/  LEA R74, P0, R3.reuse, R74, 0x1 ;  /* 0x0000004a034a7211 */ /* 0x040fe400078008ff */
[C---:B------:R-:W-:Y:S02]  /*a7c0*/  LEA.HI.X.SX32 R77, R3.reuse, R77, 0x1, P1 ;  /* 0x0000004d034d7211 */ /* 0x040fe400008f0eff */
[----:B-1----:R-:W-:Y:S09]  /*a7d0*/  LEA.HI.X.SX32 R75, R3, R75, 0x1, P0 ;  /* 0x0000004b034b7211 */ /* 0x002ff200000f0eff */
.L_x_6377:
[----:B------:R-:W-:Y:S05]  /*a7e0*/  BSYNC.RECONVERGENT B2 ;  /* 0x0000000000027941 */ /* 0x000fea0003800200 */
.L_x_6369:
        /* <DEDUP_REMOVED lines=90> */
.L_x_6427:
[----:B------:R-:W-:Y:S01]  /*ad90*/  UISETP.GT.AND UP0, UPT, UR18, UR5, UPT ;  /* 0x000000051200728c */ /* 0x000fe2000bf04270 */
[----:B------:R-:W-:Y:S02]  /*ada0*/  IADD3 R72, P1, PT, R72, R79, RZ ;  /* 0x0000004f48487210 */ /* 0x000fe40007f3e0ff */
[----:B------:R-:W-:Y:S03]  /*adb0*/  IADD3 R12, P0, PT, R12, R83, RZ ;  /* 0x000000530c0c7210 */ /* 0x000fe60007f1e0ff */
[----:B------:R-:W-:Y:S02]  /*adc0*/  IMAD.X R73, R73, 0x1, R78, P1 ;  /* 0x0000000149497824 */ /* 0x000fe400008e064e */
[----:B------:R-:W-:Y:S01]  /*add0*/  IMAD.X R13, R13, 0x1, R81, P0 ;  /* 0x000000010d0d7824 */ /* 0x000fe200000e0651 */
[----:B------:R-:W-:Y:S07]  /*ade0*/  BRA.U UP0, `(.L_x_6428) ;  /* 0xffffff8100ac7547 */ /* 0x000fee000b83ffff */
.L_x_6360:
        /* <DEDUP_REMOVED lines=42> */
.L_x_6433:
[----:B------:R2:W-:Y:S02]  /*b090*/  STS.128 [R133+0x4000], RZ ;  /* 0x004000ff85007388 */ /* 0x0005e40000000c00 */
.L_x_6432:
[----:B------:R-:W-:Y:S05]  /*b0a0*/  BSYNC.RECONVERGENT B0 ;  /* 0x0000000000007941 */ /* 0x000fea0003800200 */
.L_x_6431:
        /* <DEDUP_REMOVED lines=26> */
.L_x_6436:
[----:B------:R1:W-:Y:S02]  /*b250*/  STS.128 [R133+0x4800], RZ ;  /* 0x004800ff85007388 */ /* 0x0003e40000000c00 */
.L_x_6435:
[----:B------:R-:W-:Y:S05]  /*b260*/  BSYNC.RECONVERGENT B0 ;  /* 0x0000000000007941 */ /* 0x000fea0003800200 */
.L_x_6434:
        /* <DEDUP_REMOVED lines=26> */
.L_x_6439:
[----:B------:R2:W-:Y:S02]  /*b410*/  STS.128 [R133+0x5000], RZ ;  /* 0x005000ff85007388 */ /* 0x0005e40000000c00 */
.L_x_6438:
[----:B------:R-:W-:Y:S05]  /*b420*/  BSYNC.RECONVERGENT B0 ;  /* 0x0000000000007941 */ /* 0x000fea0003800200 */
.L_x_6437:
[----:B------:R-:W-:-:S04]  /*b430*/  IADD3 R29, PT, PT, R104, 0x30, RZ ;  /* 0x00000030681d7810 */ /* 0x000fc80007ffe0ff */
[----:B------:R-:W-:-:S13]  /*b440*/  ISETP.GE.AND P0, PT, R29, UR10, PT ;  /* 0x0000000a1d007c0c */ /* 0x000fda000bf06270 */
        /* <DEDUP_REMOVED lines=24> */
.L_x_6441:
[----:B------:R2:W-:Y:S01]  /*b5d0*/  STS.128 [R133+0x5800], RZ ;  /* 0x005800ff85007388 */ /* 0x0005e20000000c00 */
[----:B------:R-:W-:Y:S05]  /*b5e0*/  BRA `(.L_x_6440) ;  /* 0x0000007400107947 */ /* 0x000fea0003800000 */
.L_x_6430:
        /* <DEDUP_REMOVED lines=80> */
.L_x_6448:
[----:B------:R-:W-:Y:S05]  /*baf0*/  BSYNC.RECONVERGENT B0 ;  /* 0x0000000000007941 */ /* 0x000fea0003800200 */
.L_x_6447:
[----:B-----5:R-:W-:Y:S01]  /*bb00*/  IMAD.MOV.U32 R6, RZ, RZ, R18 ;  /* 0x000000ffff067224 */ /* 0x020fe200078e0012 */
[----:B------:R-:W-:Y:S01]  /*bb10*/  MOV R4, R16 ;  /* 0x0000001000047202 */ /* 0x000fe20000000f00 */
[----:B------:R-:W-:Y:S01]  /*bb20*/  IMAD.MOV.U32 R7, RZ, RZ, R19 ;  /* 0x000000ffff077224 */ /* 0x000fe200078e0013 */
[----:B------:R-:W-:Y:S02]  /*bb30*/  MOV R5, R17 ;  /* 0x0000001100057202 */ /* 0x000fe40000000f00 */
.L_x_6446:
[----:B------:R-:W-:Y:S05]  /*bb40*/  BSYNC.RECONVERGENT B1 ;  /* 0x0000000000017941 */ /* 0x000fea0003800200 */
.L_x_6445:
        /* <DEDUP_REMOVED lines=47> */
.L_x_6452:
[----:B------:R-:W-:Y:S05]  /*be40*/  BSYNC.RECONVERGENT B0 ;  /* 0x0000000000007941 */ /* 0x000fea0003800200 */
.L_x_6451:
[----:B-----5:R4:W-:Y:S02]  /*be50*/  STS.128 [R133+0x2000], R16 ;  /* 0x0020001085007388 */ /* 0x0209e40000000c00 */
.L_x_6450:
[----:B------:R-:W-:Y:S05]  /*be60*/  BSYNC.RECONVERGENT B1 ;  /* 0x0000000000017941 */ /* 0x000fea0003800200 */
.L_x_6449:
        /* <DEDUP_REMOVED lines=45> */
.L_x_6454:
[----:B------:R-:W-:Y:S05]  /*c140*/  BSYNC.RECONVERGENT B0 ;  /* 0x0000000000007941 */ /* 0x000fea0003800200 */
.L_x_6453:
[----:B-----5:R1:W-:Y:S02]  /*c150*/  STS.128 [R133+0x4000], R16 ;  /* 0x0040001085007388 */ /* 0x0203e40000000c00 */
.L_x_6444:
[----:B------:R-:W-:Y:S05]  /*c160*/  BSYNC.RECONVERGENT B2 ;  /* 0x0000000000027941 */ /* 0x000fea0003800200 */
.L_x_6443:
        /* <DEDUP_REMOVED lines=63> */
.L_x_6460:
[----:B------:R-:W-:Y:S05]  /*c560*/  BSYNC.RECONVERGENT B0 ;  /* 0x0000000000007941 */ /* 0x000fea0003800200 */
.L_x_6459:
[----:B-----5:R4:W-:Y:S02]  /*c570*/  STS.128 [R133+0x800], R16 ;  /* 0x0008001085007388 */ /* 0x0209e40000000c00 */
.L_x_6458:
[----:B------:R-:W-:Y:S05]  /*c580*/  BSYNC.RECONVERGENT B1 ;  /* 0x0000000000017941 */ /* 0x000fea0003800200 */
.L_x_6457:
        /* <DEDUP_REMOVED lines=56> */
.L_x_6464:
[----:B------:R-:W-:Y:S05]  /*c910*/  BSYNC.RECONVERGENT B0 ;  /* 0x0000000000007941 */ /* 0x000fea0003800200 */
.L_x_6463:
[----:B-----5:R4:W-:Y:S02]  /*c920*/  STS.128 [R133+0x2800], R16 ;  /* 0x0028001085007388 */ /* 0x0209e40000000c00 */
.L_x_6462:
[----:B------:R-:W-:Y:S05]  /*c930*/  BSYNC.RECONVERGENT B1 ;  /* 0x0000000000017941 */ /* 0x000fea0003800200 */
.L_x_6461:
        /* <DEDUP_REMOVED lines=55> */
.L_x_6466:
[----:B------:R-:W-:Y:S05]  /*ccb0*/  BSYNC.RECONVERGENT B0 ;  /* 0x0000000000007941 */ /* 0x000fea0003800200 */
.L_x_6465:
[----:B-----5:R4:W-:Y:S02]  /*ccc0*/  STS.128 [R133+0x4800], R16 ;  /* 0x0048001085007388 */ /* 0x0209e40000000c00 */
.L_x_6456:
[----:B------:R-:W-:Y:S05]  /*ccd0*/  BSYNC.RECONVERGENT B2 ;  /* 0x0000000000027941 */ /* 0x000fea0003800200 */
.L_x_6455:
        /* <DEDUP_REMOVED lines=64> */
.L_x_6472:
[----:B------:R-:W-:Y:S05]  /*d0e0*/  BSYNC.RECONVERGENT B0 ;  /* 0x0000000000007941 */ /* 0x000fea0003800200 */
.L_x_6471:
[----:B-----5:R1:W-:Y:S02]  /*d0f0*/  STS.128 [R133+0x1000], R16 ;  /* 0x0010001085007388 */ /* 0x0203e40000000c00 */
.L_x_6470:
[----:B------:R-:W-:Y:S05]  /*d100*/  BSYNC.RECONVERGENT B1 ;  /* 0x0000000000017941 */ /* 0x000fea0003800200 */
.L_x_6469:
        /* <DEDUP_REMOVED lines=56> */
.L_x_6476:
[----:B------:R-:W-:Y:S05]  /*d490*/  BSYNC.RECONVERGENT B0 ;  /* 0x0000000000007941 */ /* 0x000fea0003800200 */
.L_x_6475:
[----:B-----5:R4:W-:Y:S02]  /*d4a0*/  STS.128 [R133+0x3000], R16 ;  /* 0x0030001085007388 */ /* 0x0209e40000000c00 */
.L_x_6474:
[----:B------:R-:W-:Y:S05]  /*d4b0*/  BSYNC.RECONVERGENT B1 ;  /* 0x0000000000017941 */ /* 0x000fea0003800200 */
.L_x_6473:
        /* <DEDUP_REMOVED lines=56> */
.L_x_6478:
[----:B------:R-:W-:Y:S05]  /*d840*/  BSYNC.RECONVERGENT B0 ;  /* 0x0000000000007941 */ /* 0x000fea0003800200 */
.L_x_6477:
[----:B-----5:R4:W-:Y:S02]  /*d850*/  STS.128 [R133+0x5000], R16 ;  /* 0x0050001085007388 */ /* 0x0209e40000000c00 */
.L_x_6468:
[----:B------:R-:W-:Y:S05]  /*d860*/  BSYNC.RECONVERGENT B2 ;  /* 0x0000000000027941 */ /* 0x000fea0003800200 */
.L_x_6467:
        /* <DEDUP_REMOVED lines=64> */
.L_x_6482:
[----:B------:R-:W-:Y:S05]  /*dc70*/  BSYNC.RECONVERGENT B0 ;  /* 0x0000000000007941 */ /* 0x000fea0003800200 */
.L_x_6481:
[----:B-----5:R4:W-:Y:S02]  /*dc80*/  STS.128 [R133+0x1800], R16 ;  /* 0x0018001085007388 */ /* 0x0209e40000000c00 */
.L_x_6480:
[----:B------:R-:W-:Y:S05]  /*dc90*/  BSYNC.RECONVERGENT B1 ;  /* 0x0000000000017941 */ /* 0x000fea0003800200 */
.L_x_6479:
        /* <DEDUP_REMOVED lines=56> */
.L_x_6486:
[----:B------:R-:W-:Y:S05]  /*e020*/  BSYNC.RECONVERGENT B0 ;  /* 0x0000000000007941 */ /* 0x000fea0003800200 */
.L_x_6485:
[----:B-----5:R1:W-:Y:S02]  /*e030*/  STS.128 [R133+0x3800], R16 ;  /* 0x0038001085007388 */ /* 0x0203e40000000c00 */
.L_x_6484:
[----:B------:R-:W-:Y:S05]  /*e040*/  BSYNC.RECONVERGENT B1 ;  /* 0x0000000000017941 */ /* 0x000fea0003800200 */
.L_x_6483:
        /* <DEDUP_REMOVED lines=57> */
.L_x_6488:
[----:B------:R-:W-:Y:S05]  /*e3e0*/  BSYNC.RECONVERGENT B0 ;  /* 0x0000000000007941 */ /* 0x000fea0003800200 */
.L_x_6487:
[----:B-----5:R4:W-:Y:S01]  /*e3f0*/  STS.128 [R133+0x5800], R16 ;  /* 0x0058001085007388 */ /* 0x0209e20000000c00 */
[----:B------:R-:W-:Y:S05]  /*e400*/  BRA `(.L_x_6440) ;  /* 0x0000004400887947 */ /* 0x000fea0003800000 */
.L_x_6442:
        /* <DEDUP_REMOVED lines=99> */
.L_x_6493:
[----:B------:R-:W-:Y:S05]  /*ea40*/  BSYNC.RECONVERGENT B0 ;  /* 0x0000000000007941 */ /* 0x000fea0003800200 */
.L_x_6492:
[----:B------:R-:W-:Y:S05]  /*ea50*/  BSYNC.RECONVERGENT B1 ;  /* 0x0000000000017941 */ /* 0x000fea0003800200 */
.L_x_6491:
        /* <DEDUP_REMOVED lines=88> */
.L_x_6497:
[----:B------:R-:W-:Y:S05]  /*efe0*/  BSYNC.RECONVERGENT B0 ;  /* 0x0000000000007941 */ /* 0x000fea0003800200 */
.L_x_6496:
[----:B-----5:R4:W-:Y:S02]  /*eff0*/  STS.128 [R133+0x2000], R24 ;  /* 0x0020001885007388 */ /* 0x0209e40000000c00 */
.L_x_6495:
[----:B------:R-:W-:Y:S05]  /*f000*/  BSYNC.RECONVERGENT B1 ;  /* 0x0000000000017941 */ /* 0x000fea0003800200 */
.L_x_6494:
        /* <DEDUP_REMOVED lines=85> */
.L_x_6499:
[----:B------:R-:W-:Y:S05]  /*f560*/  BSYNC.RECONVERGENT B0 ;  /* 0x0000000000007941 */ /* 0x000fea0003800200 */
.L_x_6498:
[----:B-----5:R1:W-:Y:S02]  /*f570*/  STS.128 [R133+0x4000], R24 ;  /* 0x0040001885007388 */ /* 0x0203e40000000c00 */
.L_x_6490:
[----:B------:R-:W-:Y:S05]  /*f580*/  BSYNC.RECONVERGENT B2 ;  /* 0x0000000000027941 */ /* 0x000fea0003800200 */
.L_x_6489:
        /* <DEDUP_REMOVED lines=96> */
.L_x_6505:
[----:B------:R-:W-:Y:S05]  /*fb90*/  BSYNC.RECONVERGENT B0 ;  /* 0x0000000000007941 */ /* 0x000fea0003800200 */
.L_x_6504:
[----:B-----5:R4:W-:Y:S02]  /*fba0*/  STS.128 [R133+0x800], R24 ;  /* 0x0008001885007388 */ /* 0x0209e40000000c00 */
.L_x_6503:
[----:B------:R-:W-:Y:S05]  /*fbb0*/  BSYNC.RECONVERGENT B1 ;  /* 0x0000000000017941 */ /* 0x000fea0003800200 */
.L_x_6502:
        /* <DEDUP_REMOVED lines=89> */
.L_x_6509:
[----:B------:R-:W-:Y:S05]  /*10150*/  BSYNC.RECONVERGENT B0 ;  /* 0x0000000000007941 */ /* 0x000fea0003800200 */
.L_x_6508:
[----:B-----5:R4:W-:Y:S02]  /*10160*/  STS.128 [R133+0x2800], R24 ;  /* 0x0028001885007388 */ /* 0x0209e40000000c00 */
.L_x_6507:
[----:B------:R-:W-:Y:S05]  /*10170*/  BSYNC.RECONVERGENT B1 ;  /* 0x0000000000017941 */ /* 0x000fea0003800200 */
.L_x_6506:
        /* <DEDUP_REMOVED lines=86> */
.L_x_6511:
[----:B------:R-:W-:Y:S05]  /*106e0*/  BSYNC.RECONVERGENT B0 ;  /* 0x0000000000007941 */ /* 0x000fea0003800200 */
.L_x_6510:
[----:B-----5:R1:W-:Y:S02]  /*106f0*/  STS.128 [R133+0x4800], R4 ;  /* 0x0048000485007388 */ /* 0x0203e40000000c00 */
.L_x_6501:
[----:B------:R-:W-:Y:S05]  /*10700*/  BSYNC.RECONVERGENT B2 ;  /* 0x0000000000027941 */ /* 0x000fea0003800200 */
.L_x_6500:
        /* <DEDUP_REMOVED lines=96> */
.L_x_6517:
[----:B------:R-:W-:Y:S05]  /*10d10*/  BSYNC.RECONVERGENT B0 ;  /* 0x0000000000007941 */ /* 0x000fea0003800200 */
.L_x_6516:
[----:B-----5:R4:W-:Y:S02]  /*10d20*/  STS.128 [R133+0x1000], R24 ;  /* 0x0010001885007388 */ /* 0x0209e40000000c00 */
.L_x_6515:
[----:B------:R-:W-:Y:S05]  /*10d30*/  BSYNC.RECONVERGENT B1 ;  /* 0x0000000000017941 */ /* 0x000fea0003800200 */
.L_x_6514:
        /* <DEDUP_REMOVED lines=88> */
.L_x_6521:
[----:B------:R-:W-:Y:S05]  /*112c0*/  BSYNC.RECONVERGENT B0 ;  /* 0x0000000000007941 */ /* 0x000fea0003800200 */
.L_x_6520:
[----:B-----5:R1:W-:Y:S02]  /*112d0*/  STS.128 [R133+0x3000], R24 ;  /* 0x0030001885007388 */ /* 0x0203e40000000c00 */
.L_x_6519:
[----:B------:R-:W-:Y:S05]  /*112e0*/  BSYNC.RECONVERGENT B1 ;  /* 0x0000000000017941 */ /* 0x000fea0003800200 */
.L_x_6518:
        /* <DEDUP_REMOVED lines=87> */
.L_x_6523:
[----:B------:R-:W-:Y:S05]  /*11860*/  BSYNC.RECONVERGENT B0 ;  /* 0x0000000000007941 */ /* 0x000fea0003800200 */
.L_x_6522:
[----:B-----5:R4:W-:Y:S02]  /*11870*/  STS.128 [R133+0x5000], R24 ;  /* 0x0050001885007388 */ /* 0x0209e40000000c00 */
.L_x_6513:
[----:B------:R-:W-:Y:S05]  /*11880*/  BSYNC.RECONVERGENT B2 ;  /* 0x0000000000027941 */ /* 0x000fea0003800200 */
.L_x_6512:
        /* <DEDUP_REMOVED lines=68> */
[C---:B---3--:R-:W-:Y:S01]  /*11cd0*/  IMAD.U32 R21, R16.reuse, 0x10000, RZ ;  /* 0x0001000010157824 */ /* 0x048fe200078e00ff */
        /* <DEDUP_REMOVED lines=9> */
[C---:B------:R-:W-:Y:S01]  /*11d70*/  IMAD.U32 R22, R18.reuse, 0x10000, RZ ;  /* 0x0001000012167824 */ /* 0x040fe200078e00ff */
        /* <DEDUP_REMOVED lines=18> */
.L_x_6527:
[----:B------:R-:W-:Y:S05]  /*11ea0*/  BSYNC.RECONVERGENT B0 ;  /* 0x0000000000007941 */ /* 0x000fea0003800200 */
.L_x_6526:
[----:B-----5:R3:W-:Y:S02]  /*11eb0*/  STS.128 [R133+0x1800], R24 ;  /* 0x0018001885007388 */ /* 0x0207e40000000c00 */
.L_x_6525:
[----:B------:R-:W-:Y:S05]  /*11ec0*/  BSYNC.RECONVERGENT B1 ;  /* 0x0000000000017941 */ /* 0x000fea0003800200 */
.L_x_6524:
        /* <DEDUP_REMOVED lines=89> */
.L_x_6531:
[----:B------:R-:W-:Y:S05]  /*12460*/  BSYNC.RECONVERGENT B0 ;  /* 0x0000000000007941 */ /* 0x000fea0003800200 */
.L_x_6530:
[----:B-----5:R1:W-:Y:S02]  /*12470*/  STS.128 [R133+0x3800], R24 ;  /* 0x0038001885007388 */ /* 0x0203e40000000c00 */
.L_x_6529:
[----:B------:R-:W-:Y:S05]  /*12480*/  BSYNC.RECONVERGENT B1 ;  /* 0x0000000000017941 */ /* 0x000fea0003800200 */
.L_x_6528:
        /* <DEDUP_REMOVED lines=88> */
.L_x_6533:
[----:B------:R-:W-:Y:S05]  /*12a10*/  BSYNC.RECONVERGENT B0 ;  /* 0x0000000000007941 */ /* 0x000fea0003800200 */
.L_x_6532:
[----:B-----5:R1:W-:Y:S02]  /*12a20*/  STS.128 [R133+0x5800], R4 ;  /* 0x0058000485007388 */ /* 0x0203e40000000c00 */
.L_x_6440:
[----:B------:R-:W-:Y:S05]  /*12a30*/  BSYNC.RECONVERGENT B3 ;  /* 0x0000000000037941 */ /* 0x000fea0003800200 */
.L_x_6429:
        /* <DEDUP_REMOVED lines=26> */
.L_x_6536:
[----:B------:R1:W-:Y:S02]  /*12be0*/  STS.128 [R133+0xa000], RZ ;  /* 0x00a000ff85007388 */ /* 0x0003e40000000c00 */
.L_x_6535:
[----:B------:R-:W-:Y:S05]  /*12bf0*/  BSYNC.RECONVERGENT B0 ;  /* 0x0000000000007941 */ /* 0x000fea0003800200 */
.L_x_6534:
[----:B------:R-:W-:Y:S01]  /*12c00*/  ISETP.GE.AND P0, PT, R32, UR15, PT ;  /* 0x0000000f20007c0c */ /* 0x000fe2000bf06270 */
[----:B------:R-:W-:-:S12]  /*12c10*/  BSSY.RECONVERGENT B0, `(.L_x_6537) ;  /* 0x0000019000007945 */ /* 0x000fd80003800200 */
[----:B------:R-:W-:Y:S05]  /*12c20*/  @P0 BRA `(.L_x_6538) ;  /* 0x00000000005c0947 */ /* 0x000fea0003800000 */
[----:B------:R-:W1:Y:S01]  /*12c30*/  LDCU UR8, c[0x0][0x440] ;  /* 0x00008800ff0877ac */ /* 0x000e620008000800 */
[----:B--2---:R-:W-:-:S04]  /*12c40*/  LEA R2, P2, R49, R194, 0x1 ;  /* 0x000000c231027211 */ /* 0x004fc800078408ff */
        /* <DEDUP_REMOVED lines=20> */
.L_x_6539:
[----:B------:R2:W-:Y:S02]  /*12d90*/  STS.128 [R133+0xa800], RZ ;  /* 0x00a800ff85007388 */ /* 0x0005e40000000c00 */
.L_x_6538:
[----:B------:R-:W-:Y:S05]  /*12da0*/  BSYNC.RECONVERGENT B0 ;  /* 0x0000000000007941 */ /* 0x000fea0003800200 */
.L_x_6537:
[----:B------:R-:W-:Y:S01]  /*12db0*/  ISETP.GE.AND P0, PT, R13, UR15, PT ;  /* 0x0000000f0d007c0c */ /* 0x000fe2000bf06270 */
        /* <DEDUP_REMOVED lines=25> */
.L_x_6542:
[----:B------:R2:W-:Y:S02]  /*12f50*/  STS.128 [R133+0xb000], RZ ;  /* 0x00b000ff85007388 */ /* 0x0005e40000000c00 */
.L_x_6541:
[----:B------:R-:W-:Y:S05]  /*12f60*/  BSYNC.RECONVERGENT B0 ;  /* 0x0000000000007941 */ /* 0x000fea0003800200 */
.L_x_6540:
[----:B------:R-:W-:Y:S01]  /*12f70*/  ISETP.GE.AND P0, PT, R29, UR15, PT ;  /* 0x0000000f1d007c0c */ /* 0x000fe2000bf06270 */
[----:B------:R-:W-:-:S12]  /*12f80*/  BSSY.RECONVERGENT B0, `(.L_x_6543) ;  /* 0x0000019000007945 */ /* 0x000fd80003800200 */
[----:B------:R-:W-:Y:S05]  /*12f90*/  @P0 BRA `(.L_x_6544) ;  /* 0x00000000005c0947 */ /* 0x000fea0003800000 */
[----:B-12---:R-:W3:Y:S01]  /*12fa0*/  LDC.64 R2, c[0x0][0x3b8] ;  /* 0x0000ee00ff027b82 */ /* 0x006ee20000000a00 */
[----:B------:R-:W1:Y:S02]  /*12fb0*/  LDCU UR8, c[0x0][0x440] ;  /* 0x00008800ff0877ac */ /* 0x000e640008000800 */
[----:B-1----:R-:W-:Y:S02]  /*12fc0*/  ISETP.GE.AND P2, PT, R14, UR8, PT ;  /* 0x000000080e007c0c */ /* 0x002fe4000bf46270 */
[----:B------:R-:W-:Y:S02]  /*12fd0*/  ISETP.GE.AND P1, PT, R10, UR8, PT ;  /* 0x000000080a007c0c */ /* 0x000fe4000bf26270 */
        /* <DEDUP_REMOVED lines=19> */
.L_x_6544:
[----:B------:R-:W-:Y:S05]  /*13110*/  BSYNC.RECONVERGENT B0 ;  /* 0x0000000000007941 */ /* 0x000fea0003800200 */
.L_x_6543:
[----:B------:R-:W2:Y:S01]  /*13120*/  LDCU.64 UR10, c[0x0][0x540] ;  /* 0x0000a800ff0a77ac */ /* 0x000ea20008000a00 */
[----:B------:R-:W0:Y:S01]  /*13130*/  LDGDEPBAR ;  /* 0x00000000000079af */ /* 0x000e220000000000 */
[----:B------:R-:W3:Y:S01]  /*13140*/  LDCU.64 UR8, c[0x0][0x538] ;  /* 0x0000a700ff0877ac */ /* 0x000ee20008000a00 */
[----:B------:R-:W-:Y:S01]  /*13150*/  UMOV UR16, UR28 ;  /* 0x0000001c00107c82 */ /* 0x000fe20008000000 */
[----:B------:R-:W-:Y:S02]  /*13160*/  UMOV UR17, UR31 ;  /* 0x0000001f00117c82 */ /* 0x000fe40008000000 */
        /* <DEDUP_REMOVED lines=43> */
.L_x_6547:
[----:B------:R2:W-:Y:S01]  /*13420*/  STS.128 [R133+0x10000], RZ ;  /* 0x010000ff85007388 */ /* 0x0005e20000000c00 */
[----:B------:R-:W-:Y:S05]  /*13430*/  BRA `(.L_x_6548) ;  /* 0x00000000000c7947 */ /* 0x000fea0003800000 */
.L_x_6546:
[----:B------:R1:W-:Y:S04]  /*13440*/  STS.128 [R133+0xc000], RZ ;  /* 0x00c000ff85007388 */ /* 0x0003e80000000c00 */
[----:B------:R1:W-:Y:S04]  /*13450*/  STS.128 [R133+0xe000], RZ ;  /* 0x00e000ff85007388 */ /* 0x0003e80000000c00 */
[----:B------:R1:W-:Y:S02]  /*13460*/  STS.128 [R133+0x10000], RZ ;  /* 0x010000ff85007388 */ /* 0x0003e40000000c00 */
.L_x_6548:
[----:B------:R-:W-:Y:S05]  /*13470*/  BSYNC.RECONVERGENT B0 ;  /* 0x0000000000007941 */ /* 0x000fea0003800200 */
.L_x_6545:
[----:B------:R-:W-:Y:S01]  /*13480*/  ISETP.GE.AND P0, PT, R32, UR15, PT ;  /* 0x0000000f20007c0c */ /* 0x000fe2000bf06270 */
        /* <DEDUP_REMOVED lines=27> */
.L_x_6551:
[----:B------:R2:W-:Y:S02]  /*13640*/  STS.128 [R133+0x10800], RZ ;  /* 0x010800ff85007388 */ /* 0x0005e40000000c00 */
.L_x_6550:
[----:B------:R-:W-:Y:S05]  /*13650*/  BSYNC.RECONVERGENT B0 ;  /* 0x0000000000007941 */ /* 0x000fea0003800200 */
.L_x_6549:
[----:B------:R-:W-:Y:S01]  /*13660*/  ISETP.GE.AND P0, PT, R13, UR15, PT ;  /* 0x0000000f0d007c0c */ /* 0x000fe2000bf06270 */
        /* <DEDUP_REMOVED lines=28> */
.L_x_6554:
[----:B------:R2:W-:Y:S02]  /*13830*/  STS.128 [R133+0x11000], RZ ;  /* 0x011000ff85007388 */ /* 0x0005e40000000c00 */
.L_x_6553:
[----:B------:R-:W-:Y:S05]  /*13840*/  BSYNC.RECONVERGENT B0 ;  /* 0x0000000000007941 */ /* 0x000fea0003800200 */
.L_x_6552:
[----:B------:R-:W-:Y:S01]  /*13850*/  ISETP.GE.AND P0, PT, R29, UR15, PT ;  /* 0x0000000f1d007c0c */ /* 0x000fe2000bf06270 */
[----:B------:R-:W-:Y:S01]  /*13860*/  BSSY.RECONVERGENT B0, `(.L_x_6555) ;  /* 0x0000022000007945 */ /* 0x000fe20003800200 */
[--C-:B-12---:R-:W-:Y:S02]  /*13870*/  SHF.R.U32.HI R2, RZ, 0x2, R61.reuse ;  /* 0x00000002ff027819 */ /* 0x106fe4000001163d */
[----:B------:R-:W-:Y:S02]  /*13880*/  LOP3.LUT R183, R65, 0x1f0, RZ, 0xc0, !PT ;  /* 0x000001f041b77812 */ /* 0x000fe400078ec0ff */
[----:B------:R-:W-:Y:S02]  /*13890*/  SHF.R.U32.HI R3, RZ, 0x4, R61 ;  /* 0x00000004ff037819 */ /* 0x000fe4000001163d */
[----:B------:R-:W-:-:S05]  /*138a0*/  LOP3.LUT R2, R2, 0x7, RZ, 0xc0, !PT ;  /* 0x0000000702027812 */ /* 0x000fca00078ec0ff */
[----:B------:R1:W-:Y:S04]  /*138b0*/  @P0 STS.128 [R133+0xd800], RZ ;  /* 0x00d800ff85000388 */ /* 0x0003e80000000c00 */
[----:B------:R1:W-:Y:S04]  /*138c0*/  @P0 STS.128 [R133+0xf800], RZ ;  /* 0x00f800ff85000388 */ /* 0x0003e80000000c00 */
[----:B------:R1:W-:Y:S01]  /*138d0*/  @P0 STS.128 [R133+0x11800], RZ ;  /* 0x011800ff85000388 */ /* 0x0003e20000000c00 */
[----:B------:R-:W-:Y:S05]  /*138e0*/  @P0 BRA `(.L_x_6556) ;  /* 0x0000000000640947 */ /* 0x000fea0003800000 */
[----:B------:R-:W4:Y:S01]  /*138f0*/  LDC.64 R4, c[0x0][0x3c0] ;  /* 0x0000f000ff047b82 */ /* 0x000f220000000a00 */
        /* <DEDUP_REMOVED lines=23> */
.L_x_6557:
[----:B------:R4:W-:Y:S02]  /*13a70*/  STS.128 [R133+0x11800], RZ ;  /* 0x011800ff85007388 */ /* 0x0009e40000000c00 */
.L_x_6556:
[----:B------:R-:W-:Y:S05]  /*13a80*/  BSYNC.RECONVERGENT B0 ;  /* 0x0000000000007941 */ /* 0x000fea0003800200 */
.L_x_6555:
[----:B------:R-:W-:Y:S01]  /*13a90*/  IMAD.SHL.U32 R3, R3, 0x400, RZ ;  /* 0x0000040003037824 */ /* 0x000fe200078e00ff */
[----:B------:R-:W-:Y:S01]  /*13aa0*/  LOP3.LUT R144, R66, 0x8, R61, 0x78, !PT ;  /* 0x0000000842907812 */ /* 0x000fe200078e783d */
[----:B------:R-:W-:Y:S01]  /*13ab0*/  IMAD.MOV.U32 R180, RZ, RZ, 0x20 ;  /* 0x00000020ffb47424 */ /* 0x000fe200078e00ff */
[----:B------:R-:W-:Y:S01]  /*13ac0*/  LEA R62, R64, UR5, 0x1 ;  /* 0x00000005403e7c11 */ /* 0x000fe2000f8e08ff */
[----:B------:R-:W-:Y:S01]  /*13ad0*/  IMAD.MOV.U32 R156, RZ, RZ, 0x40 ;  /* 0x00000040ff9c7424 */ /* 0x000fe200078e00ff */
[----:B------:R-:W-:Y:S01]  /*13ae0*/  LOP3.LUT R51, R3, 0x400, RZ, 0xc0, !PT ;  /* 0x0000040003337812 */ /* 0x000fe200078ec0ff */
[----:B------:R-:W2:Y:S01]  /*13af0*/  LDCU UR8, c[0x0][0x508] ;  /* 0x0000a100ff0877ac */ /* 0x000ea20008000800 */
[C---:B------:R-:W-:Y:S01]  /*13b00*/  LOP3.LUT P6, RZ, R61.reuse, 0x2, RZ, 0xc0, !PT ;  /* 0x000000023dff7812 */ /* 0x040fe200078cc0ff */
[----:B------:R-:W-:Y:S01]  /*13b10*/  LDSM.16.M88.4 R40, [R62] ;  /* 0x000000003e28783b */ /* 0x000fe20000000200 */
[----:B------:R-:W-:Y:S01]  /*13b20*/  LOP3.LUT P2, RZ, R61, 0x4, RZ, 0xc0, !PT ;  /* 0x000000043dff7812 */ /* 0x000fe2000784c0ff */
[----:B------:R-:W-:Y:S01]  /*13b30*/  IMAD R51, R144, 0x2, R51 ;  /* 0x0000000290337824 */ /* 0x000fe200078e0233 */
[----:B------:R-:W-:Y:S01]  /*13b40*/  SEL R177, R180, 0xffffffe0, !P6 ;  /* 0xffffffe0b4b17807 */ /* 0x000fe20007000000 */
[----:B------:R-:W-:Y:S01]  /*13b50*/  IMAD.U32 R200, RZ, RZ, UR27 ;  /* 0x0000001bffc87e24 */ /* 0x000fe2000f8e00ff */
[----:B------:R-:W-:Y:S01]  /*13b60*/  SEL R156, R156, 0xffffffc0, !P2 ;  /* 0xffffffc09c9c7807 */ /* 0x000fe20005000000 */
[----:B------:R-:W-:Y:S01]  /*13b70*/  VIADD R8, R51, UR5 ;  /* 0x0000000533087c36 */ /* 0x000fe20008000000 */
[----:B----4-:R-:W4:Y:S01]  /*13b80*/  LDSM.16.M88.4 R24, [R51+UR5+0x6000] ;  /* 0x006000053318783b */ /* 0x010f220008000200 */
[--C-:B------:R-:W-:Y:S01]  /*13b90*/  IMAD.IADD R50, R62, 0x1, R177.reuse ;  /* 0x000000013e327824 */ /* 0x100fe200078e02b1 */
[----:B------:R-:W-:Y:S01]  /*13ba0*/  LOP3.LUT R148, R11, 0x6, RZ, 0xc0, !PT ;  /* 0x000000060b947812 */ /* 0x000fe200078ec0ff */
[----:B------:R-:W-:Y:S01]  /*13bb0*/  IMAD.IADD R13, R8, 0x1, R177 ;  /* 0x00000001080d7824 */ /* 0x000fe200078e02b1 */
[----:B------:R-:W3:Y:S01]  /*13bc0*/  LDSM.16.M88.4 R76, [R51+UR5+0x6800] ;  /* 0x00680005334c783b */ /* 0x000ee20008000200 */
[--C-:B------:R-:W-:Y:S01]  /*13bd0*/  IMAD.IADD R48, R62, 0x1, R156.reuse ;  /* 0x000000013e307824 */ /* 0x100fe200078e029c */
[----:B------:R-:W-:Y:S01]  /*13be0*/  IADD3 R134, PT, PT, R2, UR26, R183 ;  /* 0x0000001a02867c10 */ /* 0x000fe2000fffe0b7 */
[----:B------:R-:W-:Y:S01]  /*13bf0*/  IMAD.IADD R8, R8, 0x1, R156 ;  /* 0x0000000108087824 */ /* 0x000fe200078e029c */
[----:B------:R-:W1:Y:S01]  /*13c00*/  LDSM.16.M88.4 R68, [R51+UR5+0x7000] ;  /* 0x007000053344783b */ /* 0x000e620008000200 */
[C---:B------:R-:W-:Y:S01]  /*13c10*/  IMAD.IADD R12, R177.reuse, 0x1, R48 ;  /* 0x00000001b10c7824 */ /* 0x040fe200078e0230 */
[----:B--2---:R-:W-:Y:S01]  /*13c20*/  UIADD3 UR8, UPT, UPT, UR27, UR8, -UR21 ;  /* 0x000000081b087290 */ /* 0x004fe2000fffe815 */
[----:B------:R-:W-:Y:S01]  /*13c30*/  IMAD.IADD R3, R177, 0x1, R8 ;  /* 0x00000001b1037824 */ /* 0x000fe200078e0208 */
[----:B------:R-:W2:Y:S01]  /*13c40*/  LDSM.16.M88.4 R4, [R51+UR5+0x7800] ;  /* 0x007800053304783b */ /* 0x000ea20008000200 */
[----:B------:R-:W-:-:S03]  /*13c50*/  UISETP.GT.AND UP0, UPT, UR30, UR20, UPT ;  /* 0x000000141e00728c */ /* 0x000fc6000bf04270 */
[----:B------:R-:W-:Y:S01]  /*13c60*/  LDSM.16.M88.4 R56, [R50] ;  /* 0x000000003238783b */ /* 0x000fe20000000200 */
[C---:B------:R-:W-:Y:S02]  /*13c70*/  VIADD R11, R134.reuse, UR8 ;  /* 0x00000008860b7c36 */ /* 0x040fe40008000000 */
[----:B------:R-:W-:Y:S01]  /*13c80*/  VIADD R134, R134, UR27 ;  /* 0x0000001b86867c36 */ /* 0x000fe20008000000 */
[----:B------:R-:W2:Y:S02]  /*13c90*/  LDSM.16.M88.4 R16, [R13+0x6000] ;  /* 0x006000000d10783b */ /* 0x000ea40000000200 */
[C-C-:B------:R-:W-:Y:S02]  /*13ca0*/  VIADDMNMX R202, R11.reuse, 0x1, R200.reuse, PT ;  /* 0x000000010bca7846 */ /* 0x140fe400038001c8 */
[----:B------:R-:W2:Y:S01]  /*13cb0*/  LDSM.16.M88.4 R52, [R13+0x6800] ;  /* 0x006800000d34783b */ /* 0x000ea20000000200 */
[----:B------:R-:W-:Y:S02]  /*13cc0*/  VIADDMNMX R200, R11, 0x9, R200, PT ;  /* 0x000000090bc87846 */ /* 0x000fe400038001c8 */
[----:B------:R-:W-:Y:S01]  /*13cd0*/  VIADDMNMX R203, R134, -UR22, RZ, !PT ;  /* 0x8000001686cb7c46 */ /* 0x000fe2000f8001ff */
[----:B------:R-:W2:Y:S04]  /*13ce0*/  LDSM.16.M88.4 R44, [R13+0x7000] ;  /* 0x007000000d2c783b */ /* 0x000ea80000000200 */
[----:B------:R-:W2:Y:S04]  /*13cf0*/  LDSM.16.M88.4 R80, [R13+0x7800] ;  /* 0x007800000d50783b */ /* 0x000ea80000000200 */
[----:B------:R-:W-:Y:S01]  /*13d00*/  LDSM.16.M88.4 R36, [R8+0x6000] ;  /* 0x006000000824783b */ /* 0x000fe20000000200 */
[C---:B----4-:R-:W-:Y:S03]  /*13d10*/  HMMA.16816.F32.BF16 R28, R40.reuse, R24, RZ ;  /* 0x00000018281c723c */ /* 0x050fe600000418ff */
[----:B------:R-:W-:Y:S04]  /*13d20*/  LDSM.16.M88.4 R32, [R8+0x6800] ;  /* 0x006800000820783b */ /* 0x000fe80000000200 */
[----:B------:R-:W-:Y:S01]  /*13d30*/  LDSM.16.M88.4 R84, [R8+0x7800] ;  /* 0x007800000854783b */ /* 0x000fe20000000200 */
[C---:B---3--:R-:W-:Y:S03]  /*13d40*/  HMMA.16816.F32.BF16 R20, R40.reuse, R76, RZ ;  /* 0x0000004c2814723c */ /* 0x048fe600000418ff */
[----:B------:R-:W-:Y:S04]  /*13d50*/  LDSM.16.M88.4 R88, [R51+UR5+0x9000] ;  /* 0x009000053358783b */ /* 0x000fe80008000200 */
[----:B------:R-:W-:Y:S01]  /*13d60*/  LDSM.16.M88.4 R92, [R51+UR5+0xa800] ;  /* 0x00a80005335c783b */ /* 0x000fe20008000200 */
[C---:B-1---5:R-:W-:Y:S03]  /*13d70*/  HMMA.16816.F32.BF16 R72, R40.reuse, R68, RZ ;  /* 0x000000442848723c */ /* 0x062fe600000418ff */
[----:B------:R-:W0:Y:S05]  /*13d80*/  LDGDEPBAR ;  /* 0x00000000000079af */ /* 0x000e2a0000000000 */
        /* <DEDUP_REMOVED lines=14> */
[----:B------:R-:W3:Y:S07]  /*13e70*/  LDSM.16.M88.4 R44, [R12] ;  /* 0x000000000c2c783b */ /* 0x000eee0000000200 */
        /* <DEDUP_REMOVED lines=23> */
[C---:B-1----:R-:W-:Y:S08]  /*13ff0*/  HMMA.16816.F32.BF16 R72, R44.reuse, R36, R72 ;  /* 0x000000242c48723c */ /* 0x042ff00000041848 */
[C---:B------:R-:W-:Y:S01]  /*14000*/  HMMA.16816.F32.BF16 R68, R44.reuse, R38, R68 ;  /* 0x000000262c44723c */ /* 0x040fe20000041844 */
[----:B------:R-:W1:Y:S07]  /*14010*/  LDSM.16.M88.4 R36, [R51+UR5+0x9800] ;  /* 0x009800053324783b */ /* 0x000e6e0008000200 */
        /* <DEDUP_REMOVED lines=16> */
[----:B------:R-:W4:Y:S03]  /*14120*/  LDSM.16.M88.4 R32, [R8+0x9000] ;  /* 0x009000000820783b */ /* 0x000f260000000200 */
[C---:B------:R-:W-:Y:S08]  /*14130*/  HMMA.16816.F32.BF16 R28, R40.reuse, R52, R28 ;  /* 0x00000034281c723c */ /* 0x040ff0000004181c */
[C---:B------:R-:W-:Y:S01]  /*14140*/  HMMA.16816.F32.BF16 R24, R40.reuse, R54, R24 ;  /* 0x000000362818723c */ /* 0x040fe20000041818 */
[----:B------:R-:W4:Y:S07]  /*14150*/  LDSM.16.M88.4 R52, [R8+0x9800] ;  /* 0x009800000834783b */ /* 0x000f2e0000000200 */
[C---:B---3--:R-:W-:Y:S08]  /*14160*/  HMMA.16816.F32.BF16 R64, R40.reuse, R44, R64 ;  /* 0x0000002c2840723c */ /* 0x048ff00000041840 */
        /* <DEDUP_REMOVED lines=10> */
[----:B------:R-:W3:Y:S04]  /*14210*/  LDSM.16.M88.4 R40, [R3+0x8800] ;  /* 0x008800000328783b */ /* 0x000ee80000000200 */
[----:B------:R-:W-:Y:S03]  /*14220*/  LDSM.16.M88.4 R80, [R51+UR5+0xb800] ;  /* 0x00b800053350783b */ /* 0x000fe60008000200 */
[C---:B-1----:R-:W-:Y:S08]  /*14230*/  HMMA.16816.F32.BF16 R20, R4.reuse, R36, R20 ;  /* 0x000000240414723c */ /* 0x042ff00000041814 */
[C---:B------:R-:W-:Y:S01]  /*14240*/  HMMA.16816.F32.BF16 R76, R4.reuse, R38, R76 ;  /* 0x00000026044c723c */ /* 0x040fe2000004184c */
[----:B------:R-:W1:Y:S07]  /*14250*/  LDSM.16.M88.4 R36, [R3+0x9000] ;  /* 0x009000000324783b */ /* 0x000e6e0000000200 */
[C---:B----4-:R-:W-:Y:S08]  /*14260*/  HMMA.16816.F32.BF16 R72, R4.reuse, R32, R72 ;  /* 0x000000200448723c */ /* 0x050ff00000041848 */
        /* <DEDUP_REMOVED lines=8> */
[----:B------:R-:W2:Y:S07]  /*142f0*/  LDSM.16.M88.4 R44, [R13+0xa000] ;  /* 0x00a000000d2c783b */ /* 0x000eae0000000200 */
[C---:B---3--:R-:W-:Y:S08]  /*14300*/  HMMA.16816.F32.BF16 R20, R16.reuse, R40, R20 ;  /* 0x000000281014723c */ /* 0x048ff00000041814 */
[C---:B------:R-:W-:Y:S01]  /*14310*/  HMMA.16816.F32.BF16 R76, R16.reuse, R42, R76 ;  /* 0x0000002a104c723c */ /* 0x040fe2000004184c */
[----:B------:R-:W3:Y:S07]  /*14320*/  LDSM.16.M88.4 R40, [R13+0xa800] ;  /* 0x00a800000d28783b */ /* 0x000eee0000000200 */
[----:B-1----:R-:W-:Y:S08]  /*14330*/  HMMA.16816.F32.BF16 R72, R16, R36, R72 ;  /* 0x000000241048723c */ /* 0x002ff00000041848 */
[C---:B----4-:R-:W-:Y:S08]  /*14340*/  HMMA.16816.F32.BF16 R28, R88.reuse, R4, R28 ;  /* 0x00000004581c723c */ /* 0x050ff0000004181c */
        /* <DEDUP_REMOVED lines=14> */
[----:B---3--:R-:W-:Y:S01]  /*14430*/  HMMA.16816.F32.BF16 R24, R52, R40, R20 ;  /* 0x000000283418723c */ /* 0x008fe20000041814 */
[----:B------:R2:W3:Y:S07]  /*14440*/  LDSM.16.M88.4 R20, [R12+0x4000] ;  /* 0x004000000c14783b */ /* 0x0004ee0000000200 */
[----:B------:R-:W-:Y:S08]  /*14450*/  HMMA.16816.F32.BF16 R72, R88, R84, R72 ;  /* 0x000000545848723c */ /* 0x000ff00000041848 */
[----:B-1----:R-:W-:Y:S08]  /*14460*/  HMMA.16816.F32.BF16 R28, R4, R16, R28 ;  /* 0x00000010041c723c */ /* 0x002ff0000004181c */
[----:B------:R-:W-:Y:S01]  /*14470*/  HMMA.16816.F32.BF16 R76, R88, R94, R76 ;  /* 0x0000005e584c723c */ /* 0x000fe2000004184c */
[----:B--2---:R-:W-:-:S04]  /*14480*/  VIADD R12, R148, UR29 ;  /* 0x0000001d940c7c36 */ /* 0x004fc80008000000 */
[C---:B------:R-:W-:Y:S01]  /*14490*/  VIADD R11, R12.reuse, 0x1 ;  /* 0x000000010c0b7836 */ /* 0x040fe20000000000 */
[CC--:B------:R-:W-:Y:S02]  /*144a0*/  ISETP.GE.AND P4, PT, R12.reuse, R203.reuse, PT ;  /* 0x000000cb0c00720c */ /* 0x0c0fe40003f86270 */
[----:B------:R-:W-:Y:S02]  /*144b0*/  HMMA.16816.F32.BF16 R68, R88, R86, R68 ;  /* 0x000000565844723c */ /* 0x000fe40000041844 */
[C---:B------:R-:W-:Y:S02]  /*144c0*/  ISETP.GE.AND P5, PT, R11.reuse, R203, PT ;  /* 0x000000cb0b00720c */ /* 0x040fe40003fa6270 */
[C---:B------:R-:W-:Y:S02]  /*144d0*/  ISETP.GE.AND P3, PT, R11.reuse, R202, PT ;  /* 0x000000ca0b00720c */ /* 0x040fe40003f66270 */
[----:B------:R-:W-:Y:S02]  /*144e0*/  ISETP.GE.AND P1, PT, R11, R200, PT ;  /* 0x000000c80b00720c */ /* 0x000fe40003f26270 */
[----:B------:R-:W-:Y:S01]  /*144f0*/  HMMA.16816.F32.BF16 R72, R52, R36, R72 ;  /* 0x000000243448723c */ /* 0x000fe20000041848 */
[----:B------:R-:W-:-:S02]  /*14500*/  VIADD R37, R12, UR21 ;  /* 0x000000150c257c36 */ /* 0x000fc40008000000 */
[----:B------:R-:W-:-:S05]  /*14510*/  VIADD R36, R12, 0x38 ;  /* 0x000000380c247836 */ /* 0x000fca0000000000 */
[----:B---3--:R-:W-:Y:S08]  /*14520*/  HMMA.16816.F32.BF16 R28, R20, R80, R28 ;  /* 0x00000050141c723c */ /* 0x008ff0000004181c */
[----:B------:R-:W-:Y:S01]  /*14530*/  HMMA.16816.F32.BF16 R76, R52, R42, R76 ;  /* 0x0000002a344c723c */ /* 0x000fe2000004184c */
[----:B------:R-:W-:-:S05]  /*14540*/  IMAD.IADD R43, R134, 0x1, -R37 ;  /* 0x00000001862b7824 */ /* 0x000fca00078e0a25 */
[----:B------:R-:W-:Y:S02]  /*14550*/  IABS R43, R43 ;  /* 0x0000002b002b7213 */ /* 0x000fe40000000000 */
[----:B------:R-:W-:Y:S01]  /*14560*/  HMMA.16816.F32.BF16 R68, R52, R38, R68 ;  /* 0x000000263444723c */ /* 0x000fe20000041844 */
[----:B------:R-:W-:Y:S01]  /*14570*/  VIADD R38, R134, 0x8 ;  /* 0x0000000886267836 */ /* 0x000fe20000000000 */
[----:B------:R-:W-:-:S03]  /*14580*/  I2FP.F32.S32 R43, R43 ;  /* 0x0000002b002b7245 */ /* 0x000fc60000201400 */
[C---:B------:R-:W-:Y:S01]  /*14590*/  IMAD.IADD R37, R38.reuse, 0x1, -R37 ;  /* 0x0000000126257824 */ /* 0x040fe200078e0a25 */
[----:B------:R-:W-:Y:S01]  /*145a0*/  VIADDMNMX R201, R38, -UR22, RZ, !PT ;  /* 0x8000001626c97c46 */ /* 0x000fe2000f8001ff */
[----:B------:R-:W-:Y:S01]  /*145b0*/  FFMA.FTZ R43, R43, -UR14, R28 ;  /* 0x8000000e2b2b7c23 */ /* 0x000fe2000801001c */
[----:B------:R-:W-:Y:S01]  /*145c0*/  HMMA.16816.F32.BF16 R44, R4, R18, R44 ;  /* 0x00000012042c723c */ /* 0x000fe2000004182c */
[----:B------:R-:W1:Y:S01]  /*145d0*/  LDSM.16.M88.4 R16, [R8+0xa800] ;  /* 0x00a800000810783b */ /* 0x000e620000000200 */
[----:B------:R-:W-:Y:S02]  /*145e0*/  ISETP.GE.AND P0, PT, R11, R201, PT ;  /* 0x000000c90b00720c */ /* 0x000fe40003f06270 */
[----:B------:R-:W-:Y:S02]  /*145f0*/  IABS R37, R37 ;  /* 0x0000002500257213 */ /* 0x000fe40000000000 */
[----:B------:R-:W-:Y:S02]  /*14600*/  FSEL R43, R43, -INF , P4 ;  /* 0xff8000002b2b7808 */ /* 0x000fe40002000000 */
[----:B------:R-:W-:Y:S01]  /*14610*/  HMMA.16816.F32.BF16 R64, R52, R32, R64 ;  /* 0x000000203440723c */ /* 0x000fe20000041840 */
[----:B------:R-:W-:-:S02]  /*14620*/  I2FP.F32.S32 R37, R37 ;  /* 0x0000002500257245 */ /* 0x000fc40000201400 */
[----:B------:R-:W-:-:S03]  /*14630*/  ISETP.GE.AND P4, PT, R12, R202, PT ;  /* 0x000000ca0c00720c */ /* 0x000fc60003f86270 */
[----:B------:R-:W-:Y:S01]  /*14640*/  FFMA.FTZ R37, R37, -UR14, R30 ;  /* 0x8000000e25257c23 */ /* 0x000fe2000801001e */
[----:B------:R-:W-:Y:S01]  /*14650*/  FSEL R43, R43, -INF , !P4 ;  /* 0xff8000002b2b7808 */ /* 0x000fe20006000000 */
[----:B------:R-:W-:Y:S01]  /*14660*/  HMMA.16816.F32.BF16 R56, R52, R34, R56 ;  /* 0x000000223438723c */ /* 0x000fe20000041838 */
[----:B------:R-:W-:Y:S01]  /*14670*/  VIADD R55, R36, UR21 ;  /* 0x0000001524377c36 */ /* 0x000fe20008000000 */
[----:B------:R-:W-:-:S04]  /*14680*/  ISETP.GE.AND P4, PT, R12, R201, PT ;  /* 0x000000c90c00720c */ /* 0x000fc80003f86270 */
[--C-:B------:R-:W-:Y:S02]  /*14690*/  IADD3 R32, PT, PT, R134, 0x37, -R55.reuse ;  /* 0x0000003786207810 */ /* 0x100fe40007ffe837 */
[----:B------:R-:W-:Y:S01]  /*146a0*/  IADD3 R11, PT, PT, R38, 0x37, -R55 ;  /* 0x00000037260b7810 */ /* 0x000fe20007ffe837 */
[----:B------:R-:W-:Y:S01]  /*146b0*/  HMMA.16816.F32.BF16 R44, R20, R82, R44 ;  /* 0x00000052142c723c */ /* 0x000fe2000004182c */
[----:B------:R-:W-:Y:S02]  /*146c0*/  IABS R32, R32 ;  /* 0x0000002000207213 */ /* 0x000fe40000000000 */
[----:B------:R-:W-:Y:S02]  /*146d0*/  IABS R28, R11 ;  /* 0x0000000b001c7213 */ /* 0x000fe40000000000 */
[----:B------:R-:W-:Y:S02]  /*146e0*/  I2FP.F32.S32 R32, R32 ;  /* 0x0000002000207245 */ /* 0x000fe40000201400 */
[----:B------:R-:W-:-:S02]  /*146f0*/  I2FP.F32.S32 R28, R28 ;  /* 0x0000001c001c7245 */ /* 0x000fc40000201400 */
[----:B------:R-:W-:Y:S01]  /*14700*/  FSEL R37, R37, -INF , P4 ;  /* 0xff80000025257808 */ /* 0x000fe20002000000 */
[----:B------:R-:W-:Y:S01]  /*14710*/  FFMA.FTZ R51, R32, -UR14, R29 ;  /* 0x8000000e20337c23 */ /* 0x000fe2000801001d */
[----:B------:R-:W-:Y:S01]  /*14720*/  ISETP.GE.AND P4, PT, R12, R200, PT ;  /* 0x000000c80c00720c */ /* 0x000fe20003f86270 */
[----:B------:R-:W-:Y:S01]  /*14730*/  FFMA.FTZ R41, R28, -UR14, R31 ;  /* 0x8000000e1c297c23 */ /* 0x000fe2000801001f */
[----:B------:R-:W-:Y:S01]  /*14740*/  VIADD R32, R12, 0x8 ;  /* 0x000000080c207836 */ /* 0x000fe20000000000 */
[----:B------:R-:W2:Y:S01]  /*14750*/  LDSM.16.M88.4 R28, [R3+0xa800] ;  /* 0x00a80000031c783b */ /* 0x000ea20000000200 */
[----:B------:R-:W-:Y:S01]  /*14760*/  FSEL R51, R51, -INF , P5 ;  /* 0xff80000033337808 */ /* 0x000fe20002800000 */
[----:B-1----:R-:W-:Y:S01]  /*14770*/  HMMA.16816.F32.BF16 R24, R4, R16, R24 ;  /* 0x000000100418723c */ /* 0x002fe20000041818 */
[--C-:B------:R-:W-:Y:S02]  /*14780*/  IADD3 R13, PT, PT, R134, 0x30, -R55.reuse ;  /* 0x00000030860d7810 */ /* 0x100fe40007ffe837 */
[----:B------:R-:W-:-:S02]  /*14790*/  IADD3 R11, PT, PT, R38, 0x30, -R55 ;  /* 0x00000030260b7810 */ /* 0x000fc40007ffe837 */
[----:B------:R-:W-:Y:S02]  /*147a0*/  FSEL R37, R37, -INF , !P4 ;  /* 0xff80000025257808 */ /* 0x000fe40006000000 */
[----:B------:R-:W-:Y:S02]  /*147b0*/  FSEL R51, R51, -INF , !P3 ;  /* 0xff80000033337808 */ /* 0x000fe40005800000 */
[----:B------:R-:W-:Y:S02]  /*147c0*/  FSEL R41, R41, -INF , P0 ;  /* 0xff80000029297808 */ /* 0x000fe40000000000 */
[----:B------:R-:W-:Y:S02]  /*147d0*/  ISETP.GE.AND P4, PT, R32, R203, PT ;  /* 0x000000cb2000720c */ /* 0x000fe40003f86270 */
[----:B------:R-:W-:Y:S02]  /*147e0*/  IABS R13, R13 ;  /* 0x0000000d000d7213 */ /* 0x000fe40000000000 */
[----:B------:R-:W-:-:S02]  /*147f0*/  IABS R11, R11 ;  /* 0x0000000b000b7213 */ /* 0x000fc40000000000 */
[C---:B------:R-:W-:Y:S02]  /*14800*/  ISETP.GE.AND P5, PT, R32.reuse, R202, PT ;  /* 0x000000ca2000720c */ /* 0x040fe40003fa6270 */
[C---:B------:R-:W-:Y:S02]  /*14810*/  ISETP.GE.AND P3, PT, R32.reuse, R200, PT ;  /* 0x000000c82000720c */ /* 0x040fe40003f66270 */
[----:B------:R-:W-:Y:S02]  /*14820*/  ISETP.GE.AND P0, PT, R32, R201, PT ;  /* 0x000000c92000720c */ /* 0x000fe40003f06270 */
[----:B------:R-:W-:Y:S02]  /*14830*/  IADD3 R32, PT, PT, R134, 0x2f, -R55 ;  /* 0x0000002f86207810 */ /* 0x000fe40007ffe837 */
[----:B------:R-:W-:Y:S02]  /*14840*/  I2FP.F32.S32 R13, R13 ;  /* 0x0000000d000d7245 */ /* 0x000fe40000201400 */
[----:B------:R-:W-:-:S02]  /*14850*/  I2FP.F32.S32 R11, R11 ;  /* 0x0000000b000b7245 */ /* 0x000fc40000201400 */
[----:B------:R-:W-:Y:S01]  /*14860*/  IADD3 R16, PT, PT, R38, 0x2f, -R55 ;  /* 0x0000002f26107810 */ /* 0x000fe20007ffe837 */
[----:B------:R-:W-:Y:S01]  /*14870*/  FFMA.FTZ R13, R13, -UR14, R44 ;  /* 0x8000000e0d0d7c23 */ /* 0x000fe2000801002c */
[----:B------:R-:W-:Y:S01]  /*14880*/  IABS R32, R32 ;  /* 0x0000002000207213 */ /* 0x000fe20000000000 */
[----:B------:R-:W-:Y:S01]  /*14890*/  FFMA.FTZ R39, R11, -UR14, R46 ;  /* 0x8000000e0b277c23 */ /* 0x000fe2000801002e */
[----:B------:R-:W-:Y:S01]  /*148a0*/  IABS R16, R16 ;  /* 0x0000001000107213 */ /* 0x000fe20000000000 */
[----:B------:R-:W-:Y:S01]  /*148b0*/  VIADD R11, R12, 0x9 ;  /* 0x000000090c0b7836 */ /* 0x000fe20000000000 */
[----:B------:R-:W-:Y:S02]  /*148c0*/  I2FP.F32.S32 R32, R32 ;  /* 0x0000002000207245 */ /* 0x000fe40000201400 */
[----:B------:R-:W-:Y:S01]  /*148d0*/  I2FP.F32.S32 R16, R16 ;  /* 0x0000001000107245 */ /* 0x000fe20000201400 */
[----:B--2---:R-:W-:Y:S01]  /*148e0*/  HMMA.16816.F32.BF16 R24, R20, R28, R24 ;  /* 0x0000001c1418723c */ /* 0x004fe20000041818 */
[----:B------:R-:W-:Y:S01]  /*148f0*/  FSEL R41, R41, -INF , !P1 ;  /* 0xff80000029297808 */ /* 0x000fe20004800000 */
[----:B------:R-:W-:Y:S01]  /*14900*/  FFMA.FTZ R32, R32, -UR14, R45 ;  /* 0x8000000e20207c23 */ /* 0x000fe2000801002d */
[----:B------:R-:W-:Y:S01]  /*14910*/  FSEL R13, R13, -INF , P4 ;  /* 0xff8000000d0d7808 */ /* 0x000fe20002000000 */
[----:B------:R-:W-:Y:S01]  /*14920*/  FFMA.FTZ R45, R16, -UR14, R47 ;  /* 0x8000000e102d7c23 */ /* 0x000fe2000801002f */
[----:B------:R-:W-:Y:S01]  /*14930*/  ISETP.GE.AND P1, PT, R11, R203, PT ;  /* 0x000000cb0b00720c */ /* 0x000fe20003f26270 */
[C---:B------:R-:W-:Y:S01]  /*14940*/  VIADD R16, R12.reuse, 0x10 ;  /* 0x000000100c107836 */ /* 0x040fe20000000000 */
[----:B------:R-:W-:Y:S01]  /*14950*/  FSEL R53, R13, -INF , !P5 ;  /* 0xff8000000d357808 */ /* 0x000fe20006800000 */
[----:B------:R-:W-:Y:S01]  /*14960*/  VIADD R28, R12, 0x11 ;  /* 0x000000110c1c7836 */ /* 0x000fe20000000000 */
[----:B------:R-:W-:-:S02]  /*14970*/  FSEL R39, R39, -INF , P0 ;  /* 0xff80000027277808 */ /* 0x000fc40000000000 */
[C---:B------:R-:W-:Y:S02]  /*14980*/  ISETP.GE.AND P4, PT, R11.reuse, R202, PT ;  /* 0x000000ca0b00720c */ /* 0x040fe40003f86270 */
[----:B------:R-:W-:Y:S02]  /*14990*/  ISETP.GE.AND P0, PT, R11, R201, PT ;  /* 0x000000c90b00720c */ /* 0x000fe40003f06270 */
[----:B------:R-:W-:Y:S02]  /*149a0*/  IADD3 R13, PT, PT, R134, 0x28, -R55 ;  /* 0x00000028860d7810 */ /* 0x000fe40007ffe837 */
[----:B------:R-:W-:Y:S02]  /*149b0*/  FSEL R32, R32, -INF , P1 ;  /* 0xff80000020207808 */ /* 0x000fe40000800000 */
[----:B------:R-:W-:Y:S02]  /*149c0*/  FSEL R39, R39, -INF , !P3 ;  /* 0xff80000027277808 */ /* 0x000fe40005800000 */
[----:B------:R-:W-:-:S02]  /*149d0*/  IABS R13, R13 ;  /* 0x0000000d000d7213 */ /* 0x000fc40000000000 */
[----:B------:R-:W-:Y:S02]  /*149e0*/  FSEL R47, R32, -INF , !P4 ;  /* 0xff800000202f7808 */ /* 0x000fe40006000000 */
[----:B------:R-:W-:Y:S01]  /*149f0*/  FSEL R45, R45, -INF , P0 ;  /* 0xff8000002d2d7808 */ /* 0x000fe20000000000 */
[----:B------:R-:W-:Y:S01]  /*14a00*/  HMMA.16816.F32.BF16 R32, R4, R18, R76 ;  /* 0x000000120420723c */ /* 0x000fe2000004184c */
[----:B------:R-:W-:Y:S02]  /*14a10*/  ISETP.GE.AND P5, PT, R11, R200, PT ;  /* 0x000000c80b00720c */ /* 0x000fe40003fa6270 */
[C---:B------:R-:W-:Y:S02]  /*14a20*/  ISETP.GE.AND P3, PT, R16.reuse, R203, PT ;  /* 0x000000cb1000720c */ /* 0x040fe40003f66270 */
[C---:B------:R-:W-:Y:S02]  /*14a30*/  ISETP.GE.AND P1, PT, R16.reuse, R202, PT ;  /* 0x000000ca1000720c */ /* 0x040fe40003f26270 */
[----:B------:R-:W-:-:S02]  /*14a40*/  ISETP.GE.AND P4, PT, R16, R200, PT ;  /* 0x000000c81000720c */ /* 0x000fc40003f86270 */
[----:B------:R-:W-:Y:S02]  /*14a50*/  ISETP.GE.AND P0, PT, R16, R201, PT ;  /* 0x000000c91000720c */ /* 0x000fe40003f06270 */
[C-C-:B------:R-:W-:Y:S01]  /*14a60*/  IADD3 R11, PT, PT, R38.reuse, 0x28, -R55.reuse ;  /* 0x00000028260b7810 */ /* 0x140fe20007ffe837 */
[----:B------:R-:W1:Y:S01]  /*14a70*/  LDSM.16.M88.4 R16, [R8+0xb000] ;  /* 0x00b000000810783b */ /* 0x000e620000000200 */
[----:B------:R-:W-:Y:S02]  /*14a80*/  I2FP.F32.S32 R13, R13 ;  /* 0x0000000d000d7245 */ /* 0x000fe40000201400 */
[----:B------:R-:W-:Y:S02]  /*14a90*/  IABS R11, R11 ;  /* 0x0000000b000b7213 */ /* 0x000fe40000000000 */
[----:B------:R-:W-:Y:S01]  /*14aa0*/  FSEL R45, R45, -INF , !P5 ;  /* 0xff8000002d2d7808 */ /* 0x000fe20006800000 */
[----:B------:R-:W-:Y:S01]  /*14ab0*/  FFMA.FTZ R24, R13, -UR14, R24 ;  /* 0x8000000e0d187c23 */ /* 0x000fe20008010018 */
[----:B------:R-:W-:Y:S01]  /*14ac0*/  I2FP.F32.S32 R11, R11 ;  /* 0x0000000b000b7245 */ /* 0x000fe20000201400 */
[----:B------:R-:W-:Y:S01]  /*14ad0*/  HMMA.16816.F32.BF16 R32, R20, R30, R32 ;  /* 0x0000001e1420723c */ /* 0x000fe20000041820 */
[----:B------:R-:W-:-:S02]  /*14ae0*/  IADD3 R13, PT, PT, R38, 0x27, -R55 ;  /* 0x00000027260d7810 */ /* 0x000fc40007ffe837 */
[----:B------:R-:W-:Y:S01]  /*14af0*/  FSEL R29, R24, -INF , P3 ;  /* 0xff800000181d7808 */ /* 0x000fe20001800000 */
[----:B------:R-:W-:Y:S01]  /*14b00*/  FFMA.FTZ R11, R11, -UR14, R26 ;  /* 0x8000000e0b0b7c23 */ /* 0x000fe2000801001a */
[----:B------:R-:W-:Y:S02]  /*14b10*/  IABS R13, R13 ;  /* 0x0000000d000d7213 */ /* 0x000fe40000000000 */
[C---:B------:R-:W-:Y:S02]  /*14b20*/  ISETP.GE.AND P5, PT, R28.reuse, R203, PT ;  /* 0x000000cb1c00720c */ /* 0x040fe40003fa6270 */
[----:B------:R-:W-:Y:S01]  /*14b30*/  FSEL R11, R11, -INF , P0 ;  /* 0xff8000000b0b7808 */ /* 0x000fe20000000000 */
[----:B------:R-:W-:Y:S01]  /*14b40*/  IMAD.MOV.U32 R24, RZ, RZ, R13 ;  /* 0x000000ffff187224 */ /* 0x000fe200078e000d */
[----:B------:R-:W-:Y:S02]  /*14b50*/  FSEL R13, R29, -INF , !P1 ;  /* 0xff8000001d0d7808 */ /* 0x000fe40004800000 */
[----:B------:R-:W-:-:S02]  /*14b60*/  ISETP.GE.AND P3, PT, R28, R202, PT ;  /* 0x000000ca1c00720c */ /* 0x000fc40003f66270 */
[C---:B------:R-:W-:Y:S02]  /*14b70*/  ISETP.GE.AND P1, PT, R28.reuse, R200, PT ;  /* 0x000000c81c00720c */ /* 0x040fe40003f26270 */
[----:B------:R-:W-:Y:S02]  /*14b80*/  ISETP.GE.AND P0, PT, R28, R201, PT ;  /* 0x000000c91c00720c */ /* 0x000fe40003f06270 */
[----:B------:R-:W2:Y:S01]  /*14b90*/  LDSM.16.M88.4 R28, [R3+0xb000] ;  /* 0x00b00000031c783b */ /* 0x000ea20000000200 */
[--C-:B------:R-:W-:Y:S02]  /*14ba0*/  IADD3 R26, PT, PT, R134, 0x27, -R55.reuse ;  /* 0x00000027861a7810 */ /* 0x100fe40007ffe837 */
[----:B------:R-:W-:Y:S02]  /*14bb0*/  I2FP.F32.S32 R24, R24 ;  /* 0x0000001800187245 */ /* 0x000fe40000201400 */
[----:B------:R-:W-:Y:S02]  /*14bc0*/  IABS R26, R26 ;  /* 0x0000001a001a7213 */ /* 0x000fe40000000000 */
[----:B------:R-:W-:Y:S01]  /*14bd0*/  IADD3 R40, PT, PT, R38, 0x20, -R55 ;  /* 0x0000002026287810 */ /* 0x000fe20007ffe837 */
[----:B------:R-:W-:Y:S01]  /*14be0*/  FFMA.FTZ R24, R24, -UR14, R27 ;  /* 0x8000000e18187c23 */ /* 0x000fe2000801001b */
[----:B------:R-:W-:-:S02]  /*14bf0*/  I2FP.F32.S32 R26, R26 ;  /* 0x0000001a001a7245 */ /* 0x000fc40000201400 */
[----:B------:R-:W-:Y:S01]  /*14c00*/  IADD3 R27, PT, PT, R134, 0x20, -R55 ;  /* 0x00000020861b7810 */ /* 0x000fe20007ffe837 */
[----:B-1----:R-:W-:Y:S02]  /*14c10*/  HMMA.16816.F32.BF16 R72, R4, R16, R72 ;  /* 0x000000100448723c */ /* 0x002fe40000041848 */
[----:B------:R-:W-:Y:S01]  /*14c20*/  FFMA.FTZ R25, R26, -UR14, R25 ;  /* 0x8000000e1a197c23 */ /* 0x000fe20008010019 */
[----:B------:R-:W-:Y:S01]  /*14c30*/  IABS R40, R40 ;  /* 0x0000002800287213 */ /* 0x000fe20000000000 */
[----:B------:R-:W-:Y:S01]  /*14c40*/  VIADD R26, R12, 0x18 ;  /* 0x000000180c1a7836 */ /* 0x000fe20000000000 */
[----:B------:R-:W-:Y:S02]  /*14c50*/  IABS R27, R27 ;  /* 0x0000001b001b7213 */ /* 0x000fe40000000000 */
[----:B------:R-:W-:Y:S01]  /*14c60*/  FSEL R85, R25, -INF , P5 ;  /* 0xff80000019557808 */ /* 0x000fe20002800000 */
[----:B------:R-:W-:Y:S01]  /*14c70*/  IMAD.MOV.U32 R25, RZ, RZ, R40 ;  /* 0x000000ffff197224 */ /* 0x000fe200078e0028 */
[----:B------:R-:W-:-:S02]  /*14c80*/  I2FP.F32.S32 R27, R27 ;  /* 0x0000001b001b7245 */ /* 0x000fc40000201400 */
[----:B------:R-:W-:Y:S02]  /*14c90*/  FSEL R11, R11, -INF , !P4 ;  /* 0xff8000000b0b7808 */ /* 0x000fe40006000000 */
[----:B------:R-:W-:Y:S01]  /*14ca0*/  FSEL R85, R85, -INF , !P3 ;  /* 0xff80000055557808 */ /* 0x000fe20005800000 */
[----:B------:R-:W-:Y:S01]  /*14cb0*/  FFMA.FTZ R27, R27, -UR14, R32 ;  /* 0x8000000e1b1b7c23 */ /* 0x000fe20008010020 */
[----:B------:R-:W-:Y:S02]  /*14cc0*/  I2FP.F32.S32 R25, R25 ;  /* 0x0000001900197245 */ /* 0x000fe40000201400 */
[----:B------:R-:W-:Y:S02]  /*14cd0*/  FSEL R24, R24, -INF , P0 ;  /* 0xff80000018187808 */ /* 0x000fe40000000000 */
[C---:B------:R-:W-:Y:S01]  /*14ce0*/  ISETP.GE.AND P4, PT, R26.reuse, R203, PT ;  /* 0x000000cb1a00720c */ /* 0x040fe20003f86270 */
[----:B------:R-:W-:Y:S01]  /*14cf0*/  FFMA.FTZ R34, R25, -UR14, R34 ;  /* 0x8000000e19227c23 */ /* 0x000fe20008010022 */
[----:B------:R-:W-:Y:S01]  /*14d00*/  ISETP.GE.AND P5, PT, R26, R202, PT ;  /* 0x000000ca1a00720c */ /* 0x000fe20003fa6270 */
[----:B------:R-:W-:Y:S01]  /*14d10*/  VIADD R25, R12, 0x19 ;  /* 0x000000190c197836 */ /* 0x000fe20000000000 */
[----:B------:R-:W-:-:S02]  /*14d20*/  ISETP.GE.AND P3, PT, R26, R200, PT ;  /* 0x000000c81a00720c */ /* 0x000fc40003f66270 */
[----:B------:R-:W-:Y:S02]  /*14d30*/  ISETP.GE.AND P0, PT, R26, R201, PT ;  /* 0x000000c91a00720c */ /* 0x000fe40003f06270 */
[--C-:B------:R-:W-:Y:S01]  /*14d40*/  IADD3 R26, PT, PT, R134, 0x1f, -R55.reuse ;  /* 0x0000001f861a7810 */ /* 0x100fe20007ffe837 */
[----:B--2---:R-:W-:Y:S01]  /*14d50*/  HMMA.16816.F32.BF16 R72, R20, R28, R72 ;  /* 0x0000001c1448723c */ /* 0x004fe20000041848 */
[----:B------:R-:W-:Y:S02]  /*14d60*/  FSEL R17, R24, -INF , !P1 ;  /* 0xff80000018117808 */ /* 0x000fe40004800000 */
[----:B------:R-:W-:Y:S02]  /*14d70*/  IADD3 R16, PT, PT, R38, 0x1f, -R55 ;  /* 0x0000001f26107810 */ /* 0x000fe40007ffe837 */
[----:B------:R-:W-:Y:S02]  /*14d80*/  IABS R24, R26 ;  /* 0x0000001a00187213 */ /* 0x000fe40000000000 */
[----:B------:R-:W-:-:S02]  /*14d90*/  FSEL R27, R27, -INF , P4 ;  /* 0xff8000001b1b7808 */ /* 0x000fc40002000000 */
[----:B------:R-:W-:Y:S02]  /*14da0*/  IABS R16, R16 ;  /* 0x0000001000107213 */ /* 0x000fe40000000000 */
[----:B------:R-:W-:Y:S02]  /*14db0*/  FSEL R87, R27, -INF , !P5 ;  /* 0xff8000001b577808 */ /* 0x000fe40006800000 */
[----:B------:R-:W-:Y:S02]  /*14dc0*/  I2FP.F32.S32 R24, R24 ;  /* 0x0000001800187245 */ /* 0x000fe40000201400 */
[----:B------:R-:W-:Y:S02]  /*14dd0*/  FSEL R93, R34, -INF , P0 ;  /* 0xff800000225d7808 */ /* 0x000fe40000000000 */
[C---:B------:R-:W-:Y:S01]  /*14de0*/  ISETP.GE.AND P1, PT, R25.reuse, R203, PT ;  /* 0x000000cb1900720c */ /* 0x040fe20003f26270 */
[----:B------:R-:W-:Y:S01]  /*14df0*/  FFMA.FTZ R33, R24, -UR14, R33 ;  /* 0x8000000e18217c23 */ /* 0x000fe20008010021 */
[C---:B------:R-:W-:Y:S01]  /*14e00*/  ISETP.GE.AND P4, PT, R25.reuse, R202, PT ;  /* 0x000000ca1900720c */ /* 0x040fe20003f86270 */
[----:B------:R-:W-:Y:S01]  /*14e10*/  VIADD R24, R12, 0x20 ;  /* 0x000000200c187836 */ /* 0x000fe20000000000 */
[----:B------:R-:W-:-:S02]  /*14e20*/  ISETP.GE.AND P5, PT, R25, R200, PT ;  /* 0x000000c81900720c */ /* 0x000fc40003fa6270 */
[----:B------:R-:W-:Y:S02]  /*14e30*/  ISETP.GE.AND P0, PT, R25, R201, PT ;  /* 0x000000c91900720c */ /* 0x000fe40003f06270 */
[----:B------:R-:W-:Y:S02]  /*14e40*/  IADD3 R25, PT, PT, R134, 0x18, -R55 ;  /* 0x0000001886197810 */ /* 0x000fe40007ffe837 */
[----:B------:R-:W-:Y:S02]  /*14e50*/  I2FP.F32.S32 R16, R16 ;  /* 0x0000001000107245 */ /* 0x000fe40000201400 */
[----:B------:R-:W-:Y:S02]  /*14e60*/  IABS R25, R25 ;  /* 0x0000001900197213 */ /* 0x000fe40000000000 */
[----:B------:R-:W-:Y:S01]  /*14e70*/  FSEL R33, R33, -INF , P1 ;  /* 0xff80000021217808 */ /* 0x000fe20000800000 */
[----:B------:R-:W-:Y:S01]  /*14e80*/  FFMA.FTZ R16, R16, -UR14, R35 ;  /* 0x8000000e10107c23 */ /* 0x000fe20008010023 */
[----:B------:R-:W-:-:S02]  /*14e90*/  I2FP.F32.S32 R25, R25 ;  /* 0x0000001900197245 */ /* 0x000fc40000201400 */
[----:B------:R-:W-:Y:S02]  /*14ea0*/  FSEL R93, R93, -INF , !P3 ;  /* 0xff8000005d5d7808 */ /* 0x000fe40005800000 */
[----:B------:R-:W-:Y:S01]  /*14eb0*/  FSEL R95, R33, -INF , !P4 ;  /* 0xff800000215f7808 */ /* 0x000fe20006000000 */
[----:B------:R-:W-:Y:S01]  /*14ec0*/  FFMA.FTZ R72, R25, -UR14, R72 ;  /* 0x8000000e19487c23 */ /* 0x000fe20008010048 */
[----:B------:R-:W-:Y:S01]  /*14ed0*/  FSEL R16, R16, -INF , P0 ;  /* 0xff80000010107808 */ /* 0x000fe20000000000 */
[----:B------:R-:W-:Y:S01]  /*14ee0*/  HMMA.16816.F32.BF16 R32, R4, R18, R68 ;  /* 0x000000120420723c */ /* 0x000fe20000041844 */
[----:B------:R-:W-:Y:S01]  /*14ef0*/  ISETP.GE.AND P3, PT, R24, R203, PT ;  /* 0x000000cb1800720c */ /* 0x000fe20003f66270 */
[----:B------:R-:W-:Y:S01]  /*14f00*/  VIADD R18, R12, 0x21 ;  /* 0x000000210c127836 */ /* 0x000fe20000000000 */
[C---:B------:R-:W-:Y:S02]  /*14f10*/  ISETP.GE.AND P1, PT, R24.reuse, R202, PT ;  /* 0x000000ca1800720c */ /* 0x040fe40003f26270 */
[----:B------:R-:W-:-:S02]  /*14f20*/  ISETP.GE.AND P4, PT, R24, R200, PT ;  /* 0x000000c81800720c */ /* 0x000fc40003f86270 */
[----:B------:R-:W-:Y:S02]  /*14f30*/  ISETP.GE.AND P0, PT, R24, R201, PT ;  /* 0x000000c91800720c */ /* 0x000fe40003f06270 */
[----:B------:R1:W2:Y:S01]  /*14f40*/  LDSM.16.M88.4 R24, [R8+0xb800] ;  /* 0x00b800000818783b */ /* 0x0002a20000000200 */
[C-C-:B------:R-:W-:Y:S02]  /*14f50*/  IADD3 R29, PT, PT, R38.reuse, 0x18, -R55.reuse ;  /* 0x00000018261d7810 */ /* 0x140fe40007ffe837 */
[--C-:B------:R-:W-:Y:S02]  /*14f60*/  IADD3 R28, PT, PT, R38, 0x17, -R55.reuse ;  /* 0x00000017261c7810 */ /* 0x100fe40007ffe837 */
[----:B------:R-:W-:Y:S02]  /*14f70*/  IABS R29, R29 ;  /* 0x0000001d001d7213 */ /* 0x000fe40000000000 */
[----:B------:R-:W-:Y:S02]  /*14f80*/  IADD3 R40, PT, PT, R134, 0x17, -R55 ;  /* 0x0000001786287810 */ /* 0x000fe40007ffe837 */
[----:B------:R-:W-:-:S02]  /*14f90*/  I2FP.F32.S32 R29, R29 ;  /* 0x0000001d001d7245 */ /* 0x000fc40000201400 */
[----:B------:R-:W-:Y:S01]  /*14fa0*/  HMMA.16816.F32.BF16 R32, R20, R30, R32 ;  /* 0x0000001e1420723c */ /* 0x000fe20000041820 */
[----:B------:R-:W-:Y:S02]  /*14fb0*/  FSEL R19, R16, -INF , !P5 ;  /* 0xff80000010137808 */ /* 0x000fe40006800000 */
[----:B------:R-:W-:Y:S01]  /*14fc0*/  FFMA.FTZ R29, R29, -UR14, R74 ;  /* 0x8000000e1d1d7c23 */ /* 0x000fe2000801004a */
[----:B------:R-:W-:Y:S02]  /*14fd0*/  IABS R16, R40 ;  /* 0x0000002800107213 */ /* 0x000fe40000000000 */
[----:B------:R-:W-:Y:S02]  /*14fe0*/  FSEL R72, R72, -INF , P3 ;  /* 0xff80000048487808 */ /* 0x000fe40001800000 */
[----:B------:R-:W-:Y:S02]  /*14ff0*/  FSEL R207, R29, -INF , P0 ;  /* 0xff8000001dcf7808 */ /* 0x000fe40000000000 */
[----:B------:R-:W-:-:S02]  /*15000*/  I2FP.F32.S32 R16, R16 ;  /* 0x0000001000107245 */ /* 0x000fc40000201400 */
[----:B-1----:R-:W-:Y:S02]  /*15010*/  IABS R8, R28 ;  /* 0x0000001c00087213 */ /* 0x002fe40000000000 */
[----:B------:R1:W3:Y:S01]  /*15020*/  LDSM.16.M88.4 R28, [R3+0xb800] ;  /* 0x00b80000031c783b */ /* 0x0002e20000000200 */
[----:B------:R-:W-:Y:S01]  /*15030*/  IADD3 R61, PT, PT, R134, 0x10, -R55 ;  /* 0x00000010863d7810 */ /* 0x000fe20007ffe837 */
[----:B------:R-:W-:Y:S01]  /*15040*/  FFMA.FTZ R16, R16, -UR14, R73 ;  /* 0x8000000e10107c23 */ /* 0x000fe20008010049 */
[----:B------:R-:W-:Y:S01]  /*15050*/  FSEL R179, R72, -INF , !P1 ;  /* 0xff80000048b37808 */ /* 0x000fe20004800000 */
[----:B------:R-:W-:-:S04]  /*15060*/  DEPBAR.LE SB0, 0x0 ;  /* 0x000080000000791a */ /* 0x000fc80000000000 */
[C---:B------:R-:W-:Y:S02]  /*15070*/  ISETP.GE.AND P5, PT, R18.reuse, R203, PT ;  /* 0x000000cb1200720c */ /* 0x040fe40003fa6270 */
[C---:B------:R-:W-:Y:S02]  /*15080*/  ISETP.GE.AND P3, PT, R18.reuse, R202, PT ;  /* 0x000000ca1200720c */ /* 0x040fe40003f66270 */
[C---:B------:R-:W-:Y:S02]  /*15090*/  ISETP.GE.AND P1, PT, R18.reuse, R200, PT ;  /* 0x000000c81200720c */ /* 0x040fe40003f26270 */
[----:B------:R-:W-:Y:S01]  /*150a0*/  I2FP.F32.S32 R8, R8 ;  /* 0x0000000800087245 */ /* 0x000fe20000201400 */
[C---:B--2---:R-:W-:Y:S01]  /*150b0*/  HMMA.16816.F32.BF16 R64, R4.reuse, R24, R64 ;  /* 0x000000180440723c */ /* 0x044fe20000041840 */
[----:B------:R-:W-:Y:S02]  /*150c0*/  ISETP.GE.AND P0, PT, R18, R201, PT ;  /* 0x000000c91200720c */ /* 0x000fe40003f06270 */
[----:B------:R-:W-:Y:S01]  /*150d0*/  IADD3 R18, PT, PT, R38, 0x10, -R55 ;  /* 0x0000001026127810 */ /* 0x000fe20007ffe837 */
[----:B------:R-:W-:Y:S01]  /*150e0*/  FFMA.FTZ R75, R8, -UR14, R75 ;  /* 0x8000000e084b7c23 */ /* 0x000fe2000801004b */
[----:B------:R-:W-:Y:S01]  /*150f0*/  IABS R61, R61 ;  /* 0x0000003d003d7213 */ /* 0x000fe20000000000 */
[----:B------:R-:W-:Y:S01]  /*15100*/  VIADD R8, R12, 0x28 ;  /* 0x000000280c087836 */ /* 0x000fe20000000000 */
[----:B------:R-:W-:Y:S01]  /*15110*/  FSEL R16, R16, -INF , P5 ;  /* 0xff80000010107808 */ /* 0x000fe20002800000 */
[----:B------:R-:W-:Y:S01]  /*15120*/  HMMA.16816.F32.BF16 R56, R4, R26, R56 ;  /* 0x0000001a0438723c */ /* 0x000fe20000041838 */
[----:B-1----:R-:W-:Y:S01]  /*15130*/  IABS R3, R18 ;  /* 0x0000001200037213 */ /* 0x002fe20000000000 */
[----:B------:R-:W-:Y:S01]  /*15140*/  IMAD.IADD R5, R134, 0x1, -R55 ;  /* 0x0000000186057824 */ /* 0x000fe200078e0a37 */
[----:B------:R-:W-:-:S02]  /*15150*/  I2FP.F32.S32 R61, R61 ;  /* 0x0000003d003d7245 */ /* 0x000fc40000201400 */
[----:B------:R-:W-:Y:S02]  /*15160*/  I2FP.F32.S32 R3, R3 ;  /* 0x0000000300037245 */ /* 0x000fe40000201400 */
[----:B------:R-:W-:Y:S01]  /*15170*/  FSEL R207, R207, -INF , !P4 ;  /* 0xff800000cfcf7808 */ /* 0x000fe20006000000 */
[----:B------:R-:W-:Y:S01]  /*15180*/  FFMA.FTZ R32, R61, -UR14, R32 ;  /* 0x8000000e3d207c23 */ /* 0x000fe20008010020 */
[----:B------:R-:W-:Y:S01]  /*15190*/  FSEL R211, R16, -INF , !P3 ;  /* 0xff80000010d37808 */ /* 0x000fe20005800000 */
[----:B------:R-:W-:Y:S01]  /*151a0*/  FFMA.FTZ R34, R3, -UR14, R34 ;  /* 0x8000000e03227c23 */ /* 0x000fe20008010022 */
[----:B------:R-:W-:Y:S01]  /*151b0*/  FSEL R205, R75, -INF , P0 ;  /* 0xff8000004bcd7808 */ /* 0x000fe20000000000 */
[----:B------:R-:W-:Y:S01]  /*151c0*/  VIADD R3, R12, 0x29 ;  /* 0x000000290c037836 */ /* 0x000fe20000000000 */
[C---:B------:R-:W-:Y:S02]  /*151d0*/  ISETP.GE.AND P4, PT, R8.reuse, R203, PT ;  /* 0x000000cb0800720c */ /* 0x040fe40003f86270 */
[----:B------:R-:W-:-:S02]  /*151e0*/  ISETP.GE.AND P5, PT, R8, R202, PT ;  /* 0x000000ca0800720c */ /* 0x000fc40003fa6270 */
[C---:B------:R-:W-:Y:S01]  /*151f0*/  ISETP.GE.AND P3, PT, R8.reuse, R200, PT ;  /* 0x000000c80800720c */ /* 0x040fe20003f66270 */
[C---:B---3--:R-:W-:Y:S01]  /*15200*/  HMMA.16816.F32.BF16 R64, R20.reuse, R28, R64 ;  /* 0x0000001c1440723c */ /* 0x048fe20000041840 */
[----:B------:R-:W-:Y:S02]  /*15210*/  ISETP.GE.AND P0, PT, R8, R201, PT ;  /* 0x000000c90800720c */ /* 0x000fe40003f06270 */
[--C-:B------:R-:W-:Y:S02]  /*15220*/  IADD3 R8, PT, PT, R38, 0xf, -R55.reuse ;  /* 0x0000000f26087810 */ /* 0x100fe40007ffe837 */
[----:B------:R-:W-:Y:S02]  /*15230*/  FSEL R32, R32, -INF , P4 ;  /* 0xff80000020207808 */ /* 0x000fe40002000000 */
[----:B------:R-:W-:Y:S01]  /*15240*/  IADD3 R16, PT, PT, R134, 0xf, -R55 ;  /* 0x0000000f86107810 */ /* 0x000fe20007ffe837 */
[----:B------:R-:W-:Y:S01]  /*15250*/  HMMA.16816.F32.BF16 R56, R20, R30, R56 ;  /* 0x0000001e1438723c */ /* 0x000fe20000041838 */
[----:B------:R-:W-:-:S02]  /*15260*/  IABS R8, R8 ;  /* 0x0000000800087213 */ /* 0x000fc40000000000 */
[----:B------:R-:W-:Y:S02]  /*15270*/  IADD3 R25, PT, PT, R134, 0x8, -R55 ;  /* 0x0000000886197810 */ /* 0x000fe40007ffe837 */
[----:B------:R-:W-:Y:S02]  /*15280*/  FSEL R205, R205, -INF , !P1 ;  /* 0xff800000cdcd7808 */ /* 0x000fe40004800000 */
[----:B------:R-:W-:Y:S02]  /*15290*/  FSEL R209, R32, -INF , !P5 ;  /* 0xff80000020d17808 */ /* 0x000fe40006800000 */
[----:B------:R-:W-:Y:S02]  /*152a0*/  FSEL R191, R34, -INF , P0 ;  /* 0xff80000022bf7808 */ /* 0x000fe40000000000 */
[----:B------:R-:W-:Y:S02]  /*152b0*/  ISETP.GE.AND P1, PT, R3, R203, PT ;  /* 0x000000cb0300720c */ /* 0x000fe40003f26270 */
[----:B------:R-:W-:-:S02]  /*152c0*/  IABS R16, R16 ;  /* 0x0000001000107213 */ /* 0x000fc40000000000 */
[C---:B------:R-:W-:Y:S02]  /*152d0*/  ISETP.GE.AND P4, PT, R3.reuse, R202, PT ;  /* 0x000000ca0300720c */ /* 0x040fe40003f86270 */
[C---:B------:R-:W-:Y:S02]  /*152e0*/  ISETP.GE.AND P5, PT, R3.reuse, R200, PT ;  /* 0x000000c80300720c */ /* 0x040fe40003fa6270 */
[----:B------:R-:W-:Y:S02]  /*152f0*/  I2FP.F32.S32 R8, R8 ;  /* 0x0000000800087245 */ /* 0x000fe40000201400 */
[----:B------:R-:W-:Y:S02]  /*15300*/  ISETP.GE.AND P0, PT, R3, R201, PT ;  /* 0x000000c90300720c */ /* 0x000fe40003f06270 */
[----:B------:R-:W-:Y:S01]  /*15310*/  IADD3 R3, PT, PT, R38, 0x8, -R55 ;  /* 0x0000000826037810 */ /* 0x000fe20007ffe837 */
[----:B------:R-:W-:Y:S01]  /*15320*/  FFMA.FTZ R35, R8, -UR14, R35 ;  /* 0x8000000e08237c23 */ /* 0x000fe20008010023 */
[----:B------:R-:W-:Y:S01]  /*15330*/  IABS R25, R25 ;  /* 0x0000001900197213 */ /* 0x000fe20000000000 */
[----:B------:R-:W-:Y:S01]  /*15340*/  VIADD R8, R12, 0x30 ;  /* 0x000000300c087836 */ /* 0x000fe20000000000 */
[----:B------:R-:W-:-:S02]  /*15350*/  I2FP.F32.S32 R16, R16 ;  /* 0x0000001000107245 */ /* 0x000fc40000201400 */
[----:B------:R-:W-:Y:S02]  /*15360*/  IABS R3, R3 ;  /* 0x0000000300037213 */ /* 0x000fe40000000000 */
        /* <DEDUP_REMOVED lines=8> */
[----:B------:R-:W-:Y:S01]  /*153f0*/  IADD3 R6, PT, PT, R134, 0x7, -R55 ;  /* 0x0000000786067810 */ /* 0x000fe20007ffe837 */
[----:B------:R-:W-:Y:S01]  /*15400*/  VIADD R3, R12, 0x31 ;  /* 0x000000310c037836 */ /* 0x000fe20000000000 */
[----:B------:R-:W-:Y:S01]  /*15410*/  FSEL R16, R16, -INF , P1 ;  /* 0xff80000010107808 */ /* 0x000fe20000800000 */
[----:B------:R-:W-:Y:S01]  /*15420*/  VIADD R12, R12, 0x39 ;  /* 0x000000390c0c7836 */ /* 0x000fe20000000000 */
[----:B------:R-:W-:-:S02]  /*15430*/  FSEL R193, R35, -INF , P0 ;  /* 0xff80000023c17808 */ /* 0x000fc40000000000 */
[C---:B------:R-:W-:Y:S02]  /*15440*/  ISETP.GE.AND P1, PT, R8.reuse, R202, PT ;  /* 0x000000ca0800720c */ /* 0x040fe40003f26270 */
[----:B------:R-:W-:Y:S02]  /*15450*/  ISETP.GE.AND P0, PT, R8, R201, PT ;  /* 0x000000c90800720c */ /* 0x000fe40003f06270 */
[----:B------:R-:W-:Y:S02]  /*15460*/  IABS R6, R6 ;  /* 0x0000000600067213 */ /* 0x000fe40000000000 */
[----:B------:R-:W-:Y:S02]  /*15470*/  FSEL R25, R25, -INF , P3 ;  /* 0xff80000019197808 */ /* 0x000fe40001800000 */
[----:B------:R-:W-:Y:S02]  /*15480*/  IADD3 R4, PT, PT, R38, 0x7, -R55 ;  /* 0x0000000726047810 */ /* 0x000fe40007ffe837 */
[----:B------:R-:W-:-:S02]  /*15490*/  FSEL R193, R193, -INF , !P5 ;  /* 0xff800000c1c17808 */ /* 0x000fc40006800000 */
[----:B------:R-:W-:Y:S02]  /*154a0*/  FSEL R175, R25, -INF , !P1 ;  /* 0xff80000019af7808 */ /* 0x000fe40004800000 */
[----:B------:R-:W-:Y:S02]  /*154b0*/  I2FP.F32.S32 R6, R6 ;  /* 0x0000000600067245 */ /* 0x000fe40000201400 */
[----:B------:R-:W-:Y:S02]  /*154c0*/  FSEL R167, R66, -INF , P0 ;  /* 0xff80000042a77808 */ /* 0x000fe40000000000 */
[C---:B------:R-:W-:Y:S01]  /*154d0*/  ISETP.GE.AND P5, PT, R3.reuse, R203, PT ;  /* 0x000000cb0300720c */ /* 0x040fe20003fa6270 */
[----:B------:R-:W-:Y:S01]  /*154e0*/  FFMA.FTZ R6, R6, -UR14, R65 ;  /* 0x8000000e06067c23 */ /* 0x000fe20008010041 */
[C---:B------:R-:W-:Y:S02]  /*154f0*/  ISETP.GE.AND P3, PT, R3.reuse, R202, PT ;  /* 0x000000ca0300720c */ /* 0x040fe40003f66270 */
[----:B------:R-:W-:-:S02]  /*15500*/  ISETP.GE.AND P1, PT, R3, R200, PT ;  /* 0x000000c80300720c */ /* 0x000fc40003f26270 */
[----:B------:R-:W-:Y:S01]  /*15510*/  ISETP.GE.AND P0, PT, R3, R201, PT ;  /* 0x000000c90300720c */ /* 0x000fe20003f06270 */
[C-C-:B------:R-:W-:Y:S01]  /*15520*/  IMAD.IADD R3, R38.reuse, 0x1, -R55.reuse ;  /* 0x0000000126037824 */ /* 0x140fe200078e0a37 */
[----:B------:R-:W-:Y:S02]  /*15530*/  IABS R4, R4 ;  /* 0x0000000400047213 */ /* 0x000fe40000000000 */
[--C-:B------:R-:W-:Y:S02]  /*15540*/  IADD3 R38, PT, PT, R38, -0x1, -R55.reuse ;  /* 0xffffffff26267810 */ /* 0x100fe40007ffe837 */
[----:B------:R-:W-:Y:S02]  /*15550*/  I2FP.F32.S32 R4, R4 ;  /* 0x0000000400047245 */ /* 0x000fe40000201400 */
[----:B------:R-:W-:Y:S02]  /*15560*/  IADD3 R55, PT, PT, R134, -0x1, -R55 ;  /* 0xffffffff86377810 */ /* 0x000fe40007ffe837 */
[----:B------:R-:W-:Y:S01]  /*15570*/  IABS R3, R3 ;  /* 0x0000000300037213 */ /* 0x000fe20000000000 */
[----:B------:R-:W-:Y:S01]  /*15580*/  FFMA.FTZ R4, R4, -UR14, R67 ;  /* 0x8000000e04047c23 */ /* 0x000fe20008010043 */
[----:B------:R-:W-:-:S02]  /*15590*/  FSEL R6, R6, -INF , P5 ;  /* 0xff80000006067808 */ /* 0x000fc40002800000 */
        /* <DEDUP_REMOVED lines=11> */
[----:B------:R-:W-:Y:S01]  /*15650*/  FSEL R4, R4, -INF , P0 ;  /* 0xff80000004047808 */ /* 0x000fe20000000000 */
[----:B------:R-:W-:Y:S01]  /*15660*/  FFMA.FTZ R6, R6, -UR14, R57 ;  /* 0x8000000e06067c23 */ /* 0x000fe20008010039 */
[----:B------:R-:W-:Y:S02]  /*15670*/  I2FP.F32.S32 R38, R38 ;  /* 0x0000002600267245 */ /* 0x000fe40000201400 */
[----:B------:R-:W-:-:S02]  /*15680*/  ISETP.GE.AND P0, PT, R36, R201, PT ;  /* 0x000000c92400720c */ /* 0x000fc40003f06270 */
[----:B------:R-:W-:Y:S01]  /*15690*/  FSEL R167, R167, -INF , !P4 ;  /* 0xff800000a7a77808 */ /* 0x000fe20006000000 */
[----:B------:R-:W-:Y:S01]  /*156a0*/  FFMA.FTZ R38, R38, -UR14, R59 ;  /* 0x8000000e26267c23 */ /* 0x000fe2000801003b */
[----:B------:R-:W-:Y:S02]  /*156b0*/  FSEL R170, R4, -INF , !P1 ;  /* 0xff80000004aa7808 */ /* 0x000fe40004800000 */
[-C--:B------:R-:W-:Y:S02]  /*156c0*/  ISETP.GE.AND P4, PT, R36, R203.reuse, PT ;  /* 0x000000cb2400720c */ /* 0x080fe40003f86270 */
[C---:B------:R-:W-:Y:S02]  /*156d0*/  ISETP.GE.AND P1, PT, R12.reuse, R203, PT ;  /* 0x000000cb0c00720c */ /* 0x040fe40003f26270 */
[----:B------:R-:W-:Y:S02]  /*156e0*/  FSEL R3, R3, -INF , P0 ;  /* 0xff80000003037808 */ /* 0x000fe40000000000 */
[----:B------:R-:W-:-:S02]  /*156f0*/  ISETP.GE.AND P0, PT, R12, R201, PT ;  /* 0x000000c90c00720c */ /* 0x000fc40003f06270 */
[----:B------:R-:W-:Y:S02]  /*15700*/  FSEL R5, R5, -INF , P4 ;  /* 0xff80000005057808 */ /* 0x000fe40002000000 */
[----:B------:R-:W-:Y:S02]  /*15710*/  FSEL R6, R6, -INF , P1 ;  /* 0xff80000006067808 */ /* 0x000fe40000800000 */
[C---:B------:R-:W-:Y:S02]  /*15720*/  ISETP.GE.AND P5, PT, R36.reuse, R202, PT ;  /* 0x000000ca2400720c */ /* 0x040fe40003fa6270 */
[----:B------:R-:W-:Y:S02]  /*15730*/  ISETP.GE.AND P3, PT, R36, R200, PT ;  /* 0x000000c82400720c */ /* 0x000fe40003f66270 */
[C---:B------:R-:W-:Y:S02]  /*15740*/  ISETP.GE.AND P4, PT, R12.reuse, R202, PT ;  /* 0x000000ca0c00720c */ /* 0x040fe40003f86270 */
[----:B------:R-:W-:-:S02]  /*15750*/  ISETP.GE.AND P1, PT, R12, R200, PT ;  /* 0x000000c80c00720c */ /* 0x000fc40003f26270 */
        /* <DEDUP_REMOVED lines=18> */
.L_x_6559:
        /* <DEDUP_REMOVED lines=61> */
.L_x_6560:
        /* <DEDUP_REMOVED lines=74> */
.L_x_6558:
[----:B-1----:R-:W-:Y:S01]  /*160f0*/  FMNMX3.FTZ R6, R43, R51, R53, !PT ;  /* 0x000000332b067276 */ /* 0x002fe20007810035 */
[----:B------:R-:W1:Y:S01]  /*16100*/  S2R R186, SR_TID.X ;  /* 0x0000000000ba7919 */ /* 0x000e620000002100 */
[----:B------:R-:W-:Y:S01]  /*16110*/  FMNMX3.FTZ R4, R37, R41, R39, !PT ;  /* 0x0000002925047276 */ /* 0x000fe20007810027 */
        /* <DEDUP_REMOVED lines=23> */
[----:B------:R-:W-:-:S04]  /*16290*/  LOP3.LUT R187, R145, 0x1c0, R0, 0xf8, !PT ;  /* 0x000001c091bb7812 */ /* 0x000fc800078ef800 */
[----:B------:R-:W-:-:S04]  /*162a0*/  LOP3.LUT R135, R187, R184, RZ, 0x3c, !PT ;  /* 0x000000b8bb877212 */ /* 0x000fc800078e3cff */
[----:B------:R-:W-:-:S04]  /*162b0*/  LOP3.LUT R135, R135, 0x200, R0, 0xf8, !PT ;  /* 0x0000020087877812 */ /* 0x000fc800078ef800 */
[----:B------:R-:W-:Y:S02]  /*162c0*/  LEA R168, R135, UR5, 0x1 ;  /* 0x0000000587a87c11 */ /* 0x000fe4000f8e08ff */
[----:B---3--:R-:W-:Y:S02]  /*162d0*/  FMNMX.FTZ R5, R6, R5, !PT ;  /* 0x0000000506057209 */ /* 0x008fe40007810000 */
[----:B------:R-:W-:Y:S01]  /*162e0*/  IADD3 R192, PT, PT, R177, R168, RZ ;  /* 0x000000a8b1c07210 */ /* 0x000fe20007ffe0ff */
[----:B------:R-:W-:Y:S01]  /*162f0*/  LDSM.16.MT88.4 R124, [R168+0xc000] ;  /* 0x00c00000a87c783b */ /* 0x000fe20000004200 */
[----:B-1----:R-:W-:Y:S02]  /*16300*/  FMNMX.FTZ R4, R7, R4, !PT ;  /* 0x0000000407047209 */ /* 0x002fe40007810000 */
[----:B------:R-:W-:Y:S01]  /*16310*/  IADD3 R166, PT, PT, R168, 0xc040, RZ ;  /* 0x0000c040a8a67810 */ /* 0x000fe20007ffe0ff */
        /* <DEDUP_REMOVED lines=13> */
[C---:B------:R-:W-:Y:S01]  /*163f0*/  FMUL.FTZ R172, R3.reuse, UR8 ;  /* 0x0000000803ac7c20 */ /* 0x040fe20008410000 */
[----:B------:R-:W-:Y:S02]  /*16400*/  FSEL R174, R174, RZ, P0 ;  /* 0x000000ffaeae7208 */ /* 0x000fe40000000000 */
[----:B------:R-:W-:Y:S02]  /*16410*/  FSETP.NEU.FTZ.AND P0, PT, R3, -INF , PT ;  /* 0xff8000000300780b */ /* 0x000fe40003f1d000 */
[----:B------:R-:W-:Y:S01]  /*16420*/  @P2 IADD3 R166, PT, PT, R4, -0x40, RZ ;  /* 0xffffffc004a62810 */ /* 0x000fe20007ffe0ff */
[--C-:B------:R-:W-:Y:S01]  /*16430*/  FFMA.FTZ R161, R51, UR8, -R174.reuse ;  /* 0x0000000833a17c23 */ /* 0x100fe200080108ae */
[----:B------:R-:W-:Y:S01]  /*16440*/  FSEL R172, R172, RZ, P0 ;  /* 0x000000ffacac7208 */ /* 0x000fe20000000000 */
[----:B------:R-:W1:Y:S01]  /*16450*/  LDSM.16.MT88.4 R48, [R192+0xe000] ;  /* 0x00e00000c030783b */ /* 0x000e620000004200 */
[----:B------:R-:W-:Y:S01]  /*16460*/  IADD3 R190, PT, PT, R177, R166, RZ ;  /* 0x000000a6b1be7210 */ /* 0x000fe20007ffe0ff */
[--C-:B------:R-:W-:Y:S01]  /*16470*/  FFMA.FTZ R164, R43, UR8, -R174.reuse ;  /* 0x000000082ba47c23 */ /* 0x100fe200080108ae */
[----:B------:R-:W-:Y:S01]  /*16480*/  FFMA.FTZ R160, R53, UR8, -R174 ;  /* 0x0000000835a07c23 */ /* 0x000fe200080108ae */
[----:B------:R-:W-:Y:S01]  /*16490*/  FFMA.FTZ R159, R41, UR8, -R172 ;  /* 0x00000008299f7c23 */ /* 0x000fe200080108ac */
[----:B------:R-:W-:Y:S01]  /*164a0*/  LDSM.16.MT88.4 R108, [R166] ;  /* 0x00000000a66c783b */ /* 0x000fe20000004200 */
[----:B------:R-:W-:Y:S01]  /*164b0*/  FFMA.FTZ R157, R47, UR8, -R174 ;  /* 0x000000082f9d7c23 */ /* 0x000fe200080108ae */
[--C-:B------:R-:W-:Y:S01]  /*164c0*/  FFMA.FTZ R162, R37, UR8, -R172.reuse ;  /* 0x0000000825a27c23 */ /* 0x100fe200080108ac */
[--C-:B------:R-:W-:Y:S01]  /*164d0*/  FFMA.FTZ R158, R39, UR8, -R172.reuse ;  /* 0x00000008279e7c23 */ /* 0x100fe200080108ac */
[----:B------:R-:W2:Y:S01]  /*164e0*/  LDSM.16.MT88.4 R40, [R168+0xe000] ;  /* 0x00e00000a828783b */ /* 0x000ea20000004200 */
[----:B------:R-:W-:Y:S01]  /*164f0*/  FFMA.FTZ R155, R45, UR8, -R172 ;  /* 0x000000082d9b7c23 */ /* 0x000fe200080108ac */
[----:B------:R-:W-:Y:S01]  /*16500*/  MUFU.EX2 R164, R164 ;  /* 0x000000a400a47308 */ /* 0x000fe20000000800 */
[----:B------:R-:W-:Y:S01]  /*16510*/  FFMA.FTZ R154, R13, UR8, -R174 ;  /* 0x000000080d9a7c23 */ /* 0x000fe200080108ae */
[----:B------:R-:W-:Y:S01]  /*16520*/  LDSM.16.MT88.4 R56, [R166+0x2000] ;  /* 0x00200000a638783b */ /* 0x000fe20000004200 */
[----:B------:R-:W-:Y:S01]  /*16530*/  FFMA.FTZ R152, R11, UR8, -R172 ;  /* 0x000000080b987c23 */ /* 0x000fe200080108ac */
[----:B------:R-:W3:Y:S01]  /*16540*/  MUFU.EX2 R161, R161 ;  /* 0x000000a100a17308 */ /* 0x000ee20000000800 */
[--C-:B------:R-:W-:Y:S01]  /*16550*/  FFMA.FTZ R153, R85, UR8, -R174.reuse ;  /* 0x0000000855997c23 */ /* 0x100fe200080108ae */
[----:B------:R-:W5:Y:S01]  /*16560*/  LDSM.16.MT88.4 R100, [R190] ;  /* 0x00000000be64783b */ /* 0x000f620000004200 */
[--C-:B------:R-:W-:Y:S01]  /*16570*/  FFMA.FTZ R150, R87, UR8, -R174.reuse ;  /* 0x0000000857967c23 */ /* 0x100fe200080108ae */
[----:B------:R-:W-:Y:S01]  /*16580*/  MUFU.EX2 R160, R160 ;  /* 0x000000a000a07308 */ /* 0x000fe20000000800 */
[----:B------:R-:W-:Y:S01]  /*16590*/  FFMA.FTZ R149, R95, UR8, -R174 ;  /* 0x000000085f957c23 */ /* 0x000fe200080108ae */
[----:B------:R-:W5:Y:S01]  /*165a0*/  LDSM.16.MT88.4 R64, [R190+0x2000] ;  /* 0x00200000be40783b */ /* 0x000f620000004200 */
[--C-:B------:R-:W-:Y:S01]  /*165b0*/  FFMA.FTZ R151, R17, UR8, -R172.reuse ;  /* 0x0000000811977c23 */ /* 0x100fe200080108ac */
[----:B------:R-:W4:Y:S01]  /*165c0*/  MUFU.EX2 R157, R157 ;  /* 0x0000009d009d7308 */ /* 0x000f220000000800 */
[--C-:B------:R-:W-:Y:S01]  /*165d0*/  FFMA.FTZ R147, R93, UR8, -R172.reuse ;  /* 0x000000085d937c23 */ /* 0x100fe200080108ac */
[----:B------:R-:W5:Y:S01]  /*165e0*/  LDSM.16.MT88.4 R88, [R166+0x4000] ;  /* 0x00400000a658783b */ /* 0x000f620000004200 */
[----:B------:R-:W-:Y:S01]  /*165f0*/  FFMA.FTZ R146, R19, UR8, -R172 ;  /* 0x0000000813927c23 */ /* 0x000fe200080108ac */
[----:B------:R-:W-:Y:S01]  /*16600*/  MUFU.EX2 R162, R162 ;  /* 0x000000a200a27308 */ /* 0x000fe20000000800 */
[--C-:B------:R-:W-:Y:S01]  /*16610*/  FFMA.FTZ R179, R179, UR8, -R174.reuse ;  /* 0x00000008b3b37c23 */ /* 0x100fe200080108ae */
[----:B------:R-:W5:Y:S01]  /*16620*/  LDSM.16.MT88.4 R4, [R190+0x4000] ;  /* 0x00400000be04783b */ /* 0x000f620000004200 */
[----:B---3--:R-:W-:Y:S01]  /*16630*/  F2FP.BF16.F32.PACK_AB R96, R161, R164 ;  /* 0x000000a4a160723e */ /* 0x008fe200000010ff */
[----:B------:R-:W3:Y:S01]  /*16640*/  MUFU.EX2 R159, R159 ;  /* 0x0000009f009f7308 */ /* 0x000ee20000000800 */
[--C-:B------:R-:W-:Y:S01]  /*16650*/  FFMA.FTZ R176, R211, UR8, -R174.reuse ;  /* 0x00000008d3b07c23 */ /* 0x100fe200080108ae */
[----:B------:R-:W5:Y:S01]  /*16660*/  LDSM.16.MT88.4 R12, [R192+0xc800] ;  /* 0x00c80000c00c783b */ /* 0x000f620000004200 */
[----:B------:R-:W-:Y:S01]  /*16670*/  FFMA.FTZ R178, R189, UR8, -R174 ;  /* 0x00000008bdb27c23 */ /* 0x000fe200080108ae */
[----:B------:R-:W-:Y:S01]  /*16680*/  MUFU.EX2 R158, R158 ;  /* 0x0000009e009e7308 */ /* 0x000fe20000000800 */
[--C-:B------:R-:W-:Y:S01]  /*16690*/  FFMA.FTZ R182, R207, UR8, -R172.reuse ;  /* 0x00000008cfb67c23 */ /* 0x100fe200080108ac */
[----:B------:R-:W5:Y:S01]  /*166a0*/  LDSM.16.MT88.4 R8, [R192+0xe800] ;  /* 0x00e80000c008783b */ /* 0x000f620000004200 */
[----:B----4-:R-:W-:Y:S01]  /*166b0*/  F2FP.BF16.F32.PACK_AB R98, R157, R160 ;  /* 0x000000a09d62723e */ /* 0x010fe200000010ff */
[----:B------:R-:W4:Y:S01]  /*166c0*/  MUFU.EX2 R155, R155 ;  /* 0x0000009b009b7308 */ /* 0x000f220000000800 */
[--C-:B------:R-:W-:Y:S01]  /*166d0*/  FFMA.FTZ R188, R191, UR8, -R172.reuse ;  /* 0x00000008bfbc7c23 */ /* 0x100fe200080108ac */
[----:B------:R-:W5:Y:S01]  /*166e0*/  LDSM.16.MT88.4 R16, [R168+0xe800] ;  /* 0x00e80000a810783b */ /* 0x000f620000004200 */
[----:B------:R-:W-:Y:S01]  /*166f0*/  FFMA.FTZ R193, R193, UR8, -R172 ;  /* 0x00000008c1c17c23 */ /* 0x000fe200080108ac */
[----:B------:R-:W-:Y:S01]  /*16700*/  MUFU.EX2 R154, R154 ;  /* 0x0000009a009a7308 */ /* 0x000fe20000000800 */
[----:B------:R-:W-:Y:S01]  /*16710*/  FFMA.FTZ R209, R209, UR8, -R174 ;  /* 0x00000008d1d17c23 */ /* 0x000fe200080108ae */
[----:B---3--:R-:W-:Y:S01]  /*16720*/  F2FP.BF16.F32.PACK_AB R97, R159, R162 ;  /* 0x000000a29f61723e */ /* 0x008fe200000010ff */
[----:B------:R-:W-:Y:S01]  /*16730*/  LDSM.16.MT88.4 R28, [R166+0x800] ;  /* 0x00080000a61c783b */ /* 0x000fe20000004200 */
[----:B------:R-:W3:Y:S01]  /*16740*/  MUFU.EX2 R153, R153 ;  /* 0x0000009900997308 */ /* 0x000ee20000000800 */
[----:B------:R-:W-:Y:S01]  /*16750*/  FFMA.FTZ R205, R205, UR8, -R172 ;  /* 0x00000008cdcd7c23 */ /* 0x000fe200080108ac */
[--C-:B------:R-:W-:Y:S01]  /*16760*/  FFMA.FTZ R175, R175, UR8, -R174.reuse ;  /* 0x00000008afaf7c23 */ /* 0x100fe200080108ae */
[----:B------:R-:W-:Y:S01]  /*16770*/  LDSM.16.MT88.4 R24, [R190+0x800] ;  /* 0x00080000be18783b */ /* 0x000fe20000004200 */
[----:B------:R-:W-:Y:S01]  /*16780*/  MUFU.EX2 R150, R150 ;  /* 0x0000009600967308 */ /* 0x000fe20000000800 */
[----:B------:R-:W-:Y:S01]  /*16790*/  FFMA.FTZ R171, R171, UR8, -R174 ;  /* 0x00000008abab7c23 */ /* 0x000fe200080108ae */
[----:B----4-:R-:W-:Y:S01]  /*167a0*/  F2FP.BF16.F32.PACK_AB R99, R155, R158 ;  /* 0x0000009e9b63723e */ /* 0x010fe200000010ff */
[----:B------:R-:W-:Y:S01]  /*167b0*/  LDSM.16.MT88.4 R20, [R166+0x2800] ;  /* 0x00280000a614783b */ /* 0x000fe20000004200 */
[----:B------:R-:W-:Y:S01]  /*167c0*/  MUFU.EX2 R149, R149 ;  /* 0x0000009500957308 */ /* 0x000fe20000000800 */
[--C-:B------:R-:W-:Y:S01]  /*167d0*/  FFMA.FTZ R167, R167, UR8, -R172.reuse ;  /* 0x00000008a7a77c23 */ /* 0x100fe200080108ac */
[--C-:B------:R-:W-:Y:S01]  /*167e0*/  FFMA.FTZ R170, R170, UR8, -R172.reuse ;  /* 0x00000008aaaa7c23 */ /* 0x100fe200080108ac */
[--C-:B------:R-:W-:Y:S01]  /*167f0*/  FFMA.FTZ R165, R165, UR8, -R172.reuse ;  /* 0x00000008a5a57c23 */ /* 0x100fe200080108ac */
[----:B------:R-:W-:Y:S01]  /*16800*/  MUFU.EX2 R152, R152 ;  /* 0x0000009800987308 */ /* 0x000fe20000000800 */
[----:B------:R-:W-:Y:S01]  /*16810*/  HMMA.16816.F32.BF16 R120, R96, R116, RZ ;  /* 0x000000746078723c */ /* 0x000fe200000418ff */
[----:B------:R-:W-:Y:S01]  /*16820*/  FFMA.FTZ R172, R163, UR8, -R172 ;  /* 0x00000008a3ac7c23 */ /* 0x000fe200080108ac */
[----:B------:R-:W-:Y:S01]  /*16830*/  FADD.FTZ R161, R164, R161 ;  /* 0x000000a1a4a17221 */ /* 0x000fe20000010000 */
[----:B------:R-:W4:Y:S01]  /*16840*/  MUFU.EX2 R151, R151 ;  /* 0x0000009700977308 */ /* 0x000f220000000800 */
[----:B------:R-:W-:-:S02]  /*16850*/  FADD.FTZ R159, R162, R159 ;  /* 0x0000009fa29f7221 */ /* 0x000fc40000010000 */
[----:B------:R-:W-:Y:S01]  /*16860*/  FADD.FTZ R160, R160, R161 ;  /* 0x000000a1a0a07221 */ /* 0x000fe20000010000 */
[----:B------:R-:W-:Y:S01]  /*16870*/  MUFU.EX2 R147, R147 ;  /* 0x0000009300937308 */ /* 0x000fe20000000800 */
[C---:B------:R-:W-:Y:S01]  /*16880*/  HMMA.16816.F32.BF16 R116, R96.reuse, R118, RZ ;  /* 0x000000766074723c */ /* 0x040fe200000418ff */
[----:B------:R-:W-:Y:S01]  /*16890*/  FADD.FTZ R158, R158, R159 ;  /* 0x0000009f9e9e7221 */ /* 0x000fe20000010000 */
[----:B------:R-:W-:Y:S01]  /*168a0*/  FADD.FTZ R157, R157, R160 ;  /* 0x000000a09d9d7221 */ /* 0x000fe20000010000 */
[----:B------:R-:W4:Y:S02]  /*168b0*/  MUFU.EX2 R146, R146 ;  /* 0x0000009200927308 */ /* 0x000f240000000800 */
[----:B------:R-:W-:Y:S02]  /*168c0*/  FADD.FTZ R155, R155, R158 ;  /* 0x0000009e9b9b7221 */ /* 0x000fe40000010000 */
[----:B------:R-:W-:Y:S01]  /*168d0*/  MUFU.EX2 R179, R179 ;  /* 0x000000b300b37308 */ /* 0x000fe20000000800 */
[C---:B-1----:R-:W-:Y:S03]  /*168e0*/  HMMA.16816.F32.BF16 R44, R96.reuse, R48, RZ ;  /* 0x00000030602c723c */ /* 0x042fe600000418ff */
        /* <DEDUP_REMOVED lines=11> */
[C---:B--2---:R-:W-:Y:S03]  /*169a0*/  HMMA.16816.F32.BF16 R36, R96.reuse, R40, RZ ;  /* 0x000000286024723c */ /* 0x044fe600000418ff */
[----:B------:R-:W-:Y:S04]  /*169b0*/  MUFU.EX2 R170, R170 ;  /* 0x000000aa00aa7308 */ /* 0x000fe80000000800 */
[----:B------:R2:W-:Y:S01]  /*169c0*/  MUFU.EX2 R163, R165 ;  /* 0x000000a500a37308 */ /* 0x0005e20000000800 */
[C---:B------:R-:W-:Y:S03]  /*169d0*/  HMMA.16816.F32.BF16 R68, R96.reuse, R72, RZ ;  /* 0x000000486044723c */ /* 0x040fe600000418ff */
[----:B------:R-:W-:Y:S05]  /*169e0*/  MUFU.EX2 R172, R172 ;  /* 0x000000ac00ac7308 */ /* 0x000fea0000000800 */
[----:B------:R-:W-:Y:S01]  /*169f0*/  HMMA.16816.F32.BF16 R112, R96, R108, RZ ;  /* 0x0000006c6070723c */ /* 0x000fe200000418ff */
[----:B--2---:R-:W-:-:S07]  /*16a00*/  IADD3 R165, PT, PT, R177, R166, RZ ;  /* 0x000000a6b1a57210 */ /* 0x004fce0007ffe0ff */
        /* <DEDUP_REMOVED lines=16> */
[----:B----4-:R-:W-:-:S03]  /*16b10*/  F2FP.BF16.F32.PACK_AB R5, R151, R152 ;  /* 0x000000989705723e */ /* 0x010fc600000010ff */
[----:B------:R-:W-:Y:S02]  /*16b20*/  FADD.FTZ R153, R153, R154 ;  /* 0x0000009a99997221 */ /* 0x000fe40000010000 */
[----:B------:R-:W-:Y:S01]  /*16b30*/  HMMA.16816.F32.BF16 R96, R96, R6, RZ ;  /* 0x000000066060723c */ /* 0x000fe200000418ff */
[----:B------:R-:W-:Y:S02]  /*16b40*/  F2FP.BF16.F32.PACK_AB R6, R149, R150 ;  /* 0x000000969506723e */ /* 0x000fe400000010ff */
[----:B------:R-:W-:-:S07]  /*16b50*/  F2FP.BF16.F32.PACK_AB R7, R146, R147 ;  /* 0x000000939207723e */ /* 0x000fce00000010ff */
        /* <DEDUP_REMOVED lines=10> */
[C---:B--2---:R-:W-:Y:S08]  /*16c00*/  HMMA.16816.F32.BF16 R60, R4.reuse, R12, R60 ;  /* 0x0000000c043c723c */ /* 0x044ff0000004183c */
[C---:B------:R-:W-:Y:S01]  /*16c10*/  HMMA.16816.F32.BF16 R64, R4.reuse, R14, R64 ;  /* 0x0000000e0440723c */ /* 0x040fe20000041840 */
[----:B------:R-:W2:Y:S07]  /*16c20*/  LDSM.16.MT88.4 R12, [R192+0xd000] ;  /* 0x00d00000c00c783b */ /* 0x000eae0000004200 */
        /* <DEDUP_REMOVED lines=22> */
[----:B-1----:R-:W-:Y:S01]  /*16d90*/  F2FP.BF16.F32.PACK_AB R4, R176, R179 ;  /* 0x000000b3b004723e */ /* 0x002fe200000010ff */
[----:B------:R-:W1:Y:S01]  /*16da0*/  LDSM.16.MT88.4 R20, [R166+0x3000] ;  /* 0x00300000a614783b */ /* 0x000e620000004200 */
        /* <DEDUP_REMOVED lines=11> */
[----:B------:R4:W5:Y:S07]  /*16e60*/  LDSM.16.MT88.4 R16, [R190+0x5000] ;  /* 0x00500000be10783b */ /* 0x00096e0000004200 */
[----:B-1----:R-:W-:Y:S01]  /*16e70*/  HMMA.16816.F32.BF16 R52, R4, R20, R52 ;  /* 0x000000140434723c */ /* 0x002fe20000041834 */
[----:B------:R-:W-:-:S07]  /*16e80*/  IADD3 R20, PT, PT, R177, R168, RZ ;  /* 0x000000a8b1147210 */ /* 0x000fce0007ffe0ff */
[C---:B--2---:R-:W-:Y:S08]  /*16e90*/  HMMA.16816.F32.BF16 R60, R4.reuse, R12, R60 ;  /* 0x0000000c043c723c */ /* 0x044ff0000004183c */
[C---:B------:R-:W-:Y:S01]  /*16ea0*/  HMMA.16816.F32.BF16 R64, R4.reuse, R14, R64 ;  /* 0x0000000e0440723c */ /* 0x040fe20000041840 */
[----:B------:R-:W1:Y:S01]  /*16eb0*/  LDSM.16.MT88.4 R12, [R20+0xd800] ;  /* 0x00d80000140c783b */ /* 0x000e620000004200 */
[--C-:B----4-:R-:W-:Y:S01]  /*16ec0*/  FFMA.FTZ R190, R173, UR8, -R174.reuse ;  /* 0x00000008adbe7c23 */ /* 0x110fe200080108ae */
[----:B------:R-:W-:Y:S01]  /*16ed0*/  FFMA.FTZ R174, R169, UR8, -R174 ;  /* 0x00000008a9ae7c23 */ /* 0x000fe200080108ae */
[----:B------:R-:W-:Y:S04]  /*16ee0*/  MUFU.EX2 R173, R175 ;  /* 0x000000af00ad7308 */ /* 0x000fe80000000800 */
[C---:B---3--:R-:W-:Y:S01]  /*16ef0*/  HMMA.16816.F32.BF16 R84, R4.reuse, R8, R84 ;  /* 0x000000080454723c */ /* 0x048fe20000041854 */
[----:B------:R-:W2:Y:S04]  /*16f00*/  MUFU.EX2 R190, R190 ;  /* 0x000000be00be7308 */ /* 0x000ea80000000800 */
[----:B------:R-:W-:Y:S03]  /*16f10*/  MUFU.EX2 R169, R171 ;  /* 0x000000ab00a97308 */ /* 0x000fe60000000800 */
[C---:B------:R-:W-:Y:S01]  /*16f20*/  HMMA.16816.F32.BF16 R88, R4.reuse, R10, R88 ;  /* 0x0000000a0458723c */ /* 0x040fe20000041858 */
[----:B------:R-:W3:Y:S01]  /*16f30*/  LDSM.16.MT88.4 R8, [R168+0xf800] ;  /* 0x00f80000a808783b */ /* 0x000ee20000004200 */
[----:B------:R-:W4:Y:S06]  /*16f40*/  MUFU.EX2 R174, R174 ;  /* 0x000000ae00ae7308 */ /* 0x000f2c0000000800 */
        /* <DEDUP_REMOVED lines=19> */
[----:B--2---:R-:W-:Y:S01]  /*17080*/  F2FP.BF16.F32.PACK_AB R4, R190, R173 ;  /* 0x000000adbe04723e */ /* 0x004fe200000010ff */
[----:B------:R-:W-:Y:S01]  /*17090*/  LDSM.16.MT88.4 R20, [R166+0x3800] ;  /* 0x00380000a614783b */ /* 0x000fe20000004200 */
[----:B------:R-:W-:-:S02]  /*170a0*/  F2FP.BF16.F32.PACK_AB R5, R170, R167 ;  /* 0x000000a7aa05723e */ /* 0x000fc400000010ff */
[----:B----4-:R-:W-:Y:S02]  /*170b0*/  F2FP.BF16.F32.PACK_AB R6, R174, R169 ;  /* 0x000000a9ae06723e */ /* 0x010fe400000010ff */
[----:B------:R-:W-:-:S07]  /*170c0*/  F2FP.BF16.F32.PACK_AB R7, R172, R163 ;  /* 0x000000a3ac07723e */ /* 0x000fce00000010ff */
[C---:B-1----:R-:W-:Y:S08]  /*170d0*/  HMMA.16816.F32.BF16 R120, R4.reuse, R12, R120 ;  /* 0x0000000c0478723c */ /* 0x042ff00000041878 */
        /* <DEDUP_REMOVED lines=8> */
[C---:B------:R-:W-:Y:S08]  /*17160*/  HMMA.16816.F32.BF16 R44, R4.reuse, R140, R44 ;  /* 0x0000008c042c723c */ /* 0x040ff0000004182c */
[----:B-1----:R-:W-:Y:S01]  /*17170*/  HMMA.16816.F32.BF16 R104, R4, R12, R104 ;  /* 0x0000000c0468723c */ /* 0x002fe20000041868 */
[----:B------:R-:W-:-:S04]  /*17180*/  FADD.FTZ R12, R152, R155 ;  /* 0x0000009b980c7221 */ /* 0x000fc80000010000 */
[----:B------:R-:W-:-:S03]  /*17190*/  FADD.FTZ R12, R151, R12 ;  /* 0x0000000c970c7221 */ /* 0x000fc60000010000 */
[C---:B------:R-:W-:Y:S08]  /*171a0*/  HMMA.16816.F32.BF16 R48, R4.reuse, R142, R48 ;  /* 0x0000008e0430723c */ /* 0x040ff00000041830 */
        /* <DEDUP_REMOVED lines=38> */
[----:B------:R-:W-:-:S04]  /*17410*/  UISETP.NE.U32.AND UP0, UPT, UR12, URZ, UPT ;  /* 0x000000ff0c00728c */ /* 0x000fc8000bf05070 */
[----:B------:R-:W-:Y:S01]  /*17420*/  UISETP.NE.AND.EX UP0, UPT, UR13, URZ, UPT, UP0 ;  /* 0x000000ff0d00728c */ /* 0x000fe2000bf05300 */
[----:B------:R-:W-:Y:S08]  /*17430*/  BAR.SYNC.DEFER_BLOCKING 0x0 ;  /* 0x0000000000007b1d */ /* 0x000ff00000010000 */
        /* <DEDUP_REMOVED lines=21> */
[----:B------:R-:W-:Y:S01]  /*17590*/  IMAD R7, R6, R4, R7 ;  /* 0x0000000406077224 */ /* 0x000fe200078e0207 */
[----:B------:R-:W-:Y:S02]  /*175a0*/  LOP3.LUT R4, R8, UR29, RZ, 0x3c, !PT ;  /* 0x0000001d08047c12 */ /* 0x000fe4000f8e3cff */
        /* <DEDUP_REMOVED lines=9> */
[----:B------:R-:W-:Y:S01]  /*17640*/  LOP3.LUT R6, R8, UR8, RZ, 0x3c, !PT ;  /* 0x0000000808067c12 */ /* 0x000fe2000f8e3cff */
[----:B------:R-:W1:Y:S03]  /*17650*/  LDCU.64 UR8, c[0x0][0x3c0] ;  /* 0x00007800ff0877ac */ /* 0x000e660008000a00 */
[----:B------:R-:W-:-:S05]  /*17660*/  ISETP.GE.AND P3, PT, R6, RZ, PT ;  /* 0x000000ff0600720c */ /* 0x000fca0003f66270 */
[----:B------:R-:W-:Y:S02]  /*17670*/  @P5 VIADD R11, R11, 0x1 ;  /* 0x000000010b0b5836 */ /* 0x000fe40000000000 */
[----:B------:R-:W-:Y:S02]  /*17680*/  @P1 IADD3 R5, PT, PT, R5, 0x1, RZ ;  /* 0x0000000105051810 */ /* 0x000fe40007ffe0ff */
[----:B------:R-:W-:-:S03]  /*17690*/  ISETP.NE.AND P1, PT, R8, RZ, PT ;  /* 0x000000ff0800720c */ /* 0x000fc60003f25270 */
[----:B------:R-:W-:Y:S01]  /*176a0*/  IMAD.MOV.U32 R4, RZ, RZ, R5 ;  /* 0x000000ffff047224 */ /* 0x000fe200078e0005 */
[----:B------:R-:W-:Y:S02]  /*176b0*/  LOP3.LUT R5, RZ, R8, RZ, 0x33, !PT ;  /* 0x00000008ff057212 */ /* 0x000fe400078e33ff */
[----:B------:R-:W-:Y:S01]  /*176c0*/  @!P3 IADD3 R11, PT, PT, -R11, RZ, RZ ;  /* 0x000000ff0b0bb210 */ /* 0x000fe20007ffe1ff */
[----:B------:R-:W-:-:S03]  /*176d0*/  @!P0 IMAD.MOV R4, RZ, RZ, -R4 ;  /* 0x000000ffff048224 */ /* 0x000fc600078e0a04 */
        /* <DEDUP_REMOVED lines=23> */
.L_x_6562:
        /* <DEDUP_REMOVED lines=8> */
.L_x_6563:
[----:B------:R-:W1:Y:S01]  /*178d0*/  LDCU UR8, c[0x0][0x440] ;  /* 0x00008800ff0877ac */ /* 0x000e620008000800 */
[----:B------:R-:W2:Y:S01]  /*178e0*/  LDC R4, c[0x0][0x3c4] ;  /* 0x0000f100ff047b82 */ /* 0x000ea20000000800 */
[----:B------:R-:W-:Y:S01]  /*178f0*/  IMAD.SHL.U32 R181, R186, 0x20, RZ ;  /* 0x00000020bab57824 */ /* 0x000fe200078e00ff */
[----:B------:R-:W-:Y:S01]  /*17900*/  SHF.R.U32.HI R185, RZ, 0x1, R186 ;  /* 0x00000001ffb97819 */ /* 0x000fe200000116ba */
[----:B------:R-:W-:Y:S01]  /*17910*/  UIADD3 UR15, UPT, UPT, UR4, -0x2, URZ ;  /* 0xfffffffe040f7890 */ /* 0x000fe2000fffe0ff */
[----:B------:R-:W-:Y:S02]  /*17920*/  LOP3.LUT R6, R145, 0x40, RZ, 0xfc, !PT ;  /* 0x0000004091067812 */ /* 0x000fe400078efcff */
[----:B------:R-:W-:Y:S01]  /*17930*/  LOP3.LUT R181, R181, 0x7c00, RZ, 0xc0, !PT ;  /* 0x00007c00b5b57812 */ /* 0x000fe200078ec0ff */
[----:B------:R-:W-:Y:S01]  /*17940*/  UISETP.GT.AND UP1, UPT, UR15, UR20, UPT ;  /* 0x000000140f00728c */ /* 0x000fe2000bf24270 */
[----:B------:R-:W-:Y:S02]  /*17950*/  LOP3.LUT R184, R185, 0x8, RZ, 0xc0, !PT ;  /* 0x00000008b9b87812 */ /* 0x000fe400078ec0ff */
[----:B------:R-:W-:-:S02]  /*17960*/  LOP3.LUT R7, R181, 0x200, R0, 0xf8, !PT ;  /* 0x00000200b5077812 */ /* 0x000fc400078ef800 */
[----:B------:R-:W-:Y:S02]  /*17970*/  LEA R8, P0, R5, R196, 0x5 ;  /* 0x000000c405087211 */ /* 0x000fe400078028ff */
[----:B------:R-:W-:Y:S02]  /*17980*/  LOP3.LUT R207, R0, 0x400, RZ, 0xc0, !PT ;  /* 0x0000040000cf7812 */ /* 0x000fe400078ec0ff */
[C---:B-1----:R-:W-:Y:S02]  /*17990*/  ISETP.GE.AND P4, PT, R145.reuse, UR8, PT ;  /* 0x0000000891007c0c */ /* 0x042fe4000bf86270 */
[----:B------:R-:W-:Y:S01]  /*179a0*/  LOP3.LUT R145, R145, 0x80, RZ, 0xfc, !PT ;  /* 0x0000008091917812 */ /* 0x000fe200078efcff */
[----:B------:R-:W-:Y:S01]  /*179b0*/  IMAD R207, R144, 0x2, R207 ;  /* 0x0000000290cf7824 */ /* 0x000fe200078e02cf */
[----:B------:R-:W-:Y:S02]  /*179c0*/  ISETP.GE.AND P3, PT, R6, UR8, PT ;  /* 0x0000000806007c0c */ /* 0x000fe4000bf66270 */
[----:B------:R-:W-:Y:S01]  /*179d0*/  ISETP.GE.AND P1, PT, R145, UR8, PT ;  /* 0x0000000891007c0c */ /* 0x000fe2000bf26270 */
[----:B------:R-:W-:Y:S01]  /*179e0*/  VIADD R182, R207, UR5 ;  /* 0x00000005cfb67c36 */ /* 0x000fe20008000000 */
[----:B------:R-:W-:-:S02]  /*179f0*/  LOP3.LUT R6, R187, R184, RZ, 0x3c, !PT ;  /* 0x000000b8bb067212 */ /* 0x000fc400078e3cff */
[----:B--2---:R-:W-:Y:S01]  /*17a00*/  LEA.HI.X R9, R5, R197, R4, 0x5, P0 ;  /* 0x000000c505097211 */ /* 0x004fe200000f2c04 */
[----:B------:R-:W-:Y:S01]  /*17a10*/  IMAD.IADD R193, R177, 0x1, R182 ;  /* 0x00000001b1c17824 */ /* 0x000fe200078e02b6 */
[----:B------:R-:W-:Y:S01]  /*17a20*/  LOP3.LUT R208, R7, R6, RZ, 0xfc, !PT ;  /* 0x0000000607d07212 */ /* 0x000fe200078efcff */
[C---:B------:R-:W-:Y:S01]  /*17a30*/  IMAD.SHL.U32 R7, R5.reuse, 0x20, RZ ;  /* 0x0000002005077824 */ /* 0x040fe200078e00ff */
[----:B------:R-:W-:Y:S01]  /*17a40*/  @!PT LDS RZ, [RZ] ;  /* 0x00000000fffff984 */ /* 0x000fe20000000800 */
[----:B------:R-:W-:Y:S01]  /*17a50*/  @!PT LDS RZ, [RZ] ;  /* 0x00000000fffff984 */ /* 0x000fe20000000800 */
[----:B------:R-:W-:Y:S01]  /*17a60*/  @!PT LDS RZ, [RZ] ;  /* 0x00000000fffff984 */ /* 0x000fe20000000800 */
[----:B------:R-:W-:Y:S01]  /*17a70*/  @!P4 LDGSTS.E.BYPASS.LTC128B.128 [R133+0xc000], desc[UR6][R196.64] ;  /* 0x0c000000c485cfae */ /* 0x000fe2000b981a06 */
[----:B------:R-:W-:Y:S01]  /*17a80*/  SHF.L.U64.HI R6, R5, 0x5, R4 ;  /* 0x0000000505067819 */ /* 0x000fe20000010204 */
[----:B------:R-:W-:Y:S01]  /*17a90*/  IMAD.IADD R182, R156, 0x1, R182 ;  /* 0x000000019cb67824 */ /* 0x000fe200078e02b6 */
[----:B------:R-:W-:Y:S01]  /*17aa0*/  LEA R208, R208, UR5, 0x1 ;  /* 0x00000005d0d07c11 */ /* 0x000fe2000f8e08ff */
[----:B------:R-:W-:Y:S01]  /*17ab0*/  @P4 STS.128 [R133+0xc000], RZ ;  /* 0x00c000ff85004388 */ /* 0x000fe20000000c00 */
[----:B------:R-:W-:Y:S01]  /*17ac0*/  IADD3 R4, P5, PT, R7, R8, RZ ;  /* 0x0000000807047210 */ /* 0x000fe20007fbe0ff */
[----:B------:R-:W-:-:S02]  /*17ad0*/  IMAD.IADD R192, R177, 0x1, R182 ;  /* 0x00000001b1c07824 */ /* 0x000fc400078e02b6 */
[----:B------:R-:W-:Y:S01]  /*17ae0*/  @!PT LDS RZ, [RZ] ;  /* 0x00000000fffff984 */ /* 0x000fe20000000800 */
[----:B------:R-:W-:Y:S01]  /*17af0*/  @!PT LDS RZ, [RZ] ;  /* 0x00000000fffff984 */ /* 0x000fe20000000800 */
[----:B------:R-:W-:Y:S01]  /*17b00*/  @!PT LDS RZ, [RZ] ;  /* 0x00000000fffff984 */ /* 0x000fe20000000800 */
[----:B------:R-:W-:Y:S01]  /*17b10*/  @!P3 LDGSTS.E.BYPASS.LTC128B.128 [R133+0xe000], desc[UR6][R196.64+0x80] ;  /* 0x0e000080c485bfae */ /* 0x000fe2000b981a06 */
[----:B------:R-:W-:Y:S01]  /*17b20*/  IADD3 R10, P0, PT, R7, R4, RZ ;  /* 0x00000004070a7210 */ /* 0x000fe20007f1e0ff */
[C---:B------:R-:W-:Y:S02]  /*17b30*/  IMAD.X R5, R6.reuse, 0x1, R9, P5 ;  /* 0x0000000106057824 */ /* 0x040fe400028e0609 */
[----:B------:R-:W-:Y:S01]  /*17b40*/  @P3 STS.128 [R133+0xe000], RZ ;  /* 0x00e000ff85003388 */ /* 0x000fe20000000c00 */
[--C-:B------:R-:W-:Y:S02]  /*17b50*/  IMAD.IADD R206, R177, 0x1, R208.reuse ;  /* 0x00000001b1ce7824 */ /* 0x100fe400078e02d0 */
[----:B------:R-:W-:Y:S01]  /*17b60*/  IMAD.X R11, R6, 0x1, R5, P0 ;  /* 0x00000001060b7824 */ /* 0x000fe200000e0605 */
[----:B------:R-:W-:Y:S01]  /*17b70*/  @!PT LDS RZ, [RZ] ;  /* 0x00000000fffff984 */ /* 0x000fe20000000800 */
[----:B------:R-:W-:Y:S01]  /*17b80*/  @!PT LDS RZ, [RZ] ;  /* 0x00000000fffff984 */ /* 0x000fe20000000800 */
[----:B------:R-:W-:Y:S01]  /*17b90*/  @!PT LDS RZ, [RZ] ;  /* 0x00000000fffff984 */ /* 0x000fe20000000800 */
[----:B------:R-:W-:Y:S01]  /*17ba0*/  @!P1 LDGSTS.E.BYPASS.LTC128B.128 [R133+0x10000], desc[UR6][R196.64+0x100] ;  /* 0x10000100c4859fae */ /* 0x000fe2000b981a06 */
[----:B------:R-:W-:-:S03]  /*17bb0*/  IMAD.IADD R204, R156, 0x1, R208 ;  /* 0x000000019ccc7824 */ /* 0x000fc600078e02d0 */
        /* <DEDUP_REMOVED lines=206> */
[C---:B------:R-:W-:Y:S02]  /*188a0*/  ISETP.GE.AND P0, PT, R33.reuse, R203, PT ;  /* 0x000000cb2100720c */ /* 0x040fe40003f06270 */
        /* <DEDUP_REMOVED lines=10> */
[----:B------:R-:W-:Y:S02]  /*18950*/  FSEL R7, R28, -INF , P0 ;  /* 0xff8000001c077808 */ /* 0x000fe40000000000 */
[----:B------:R-:W-:Y:S01]  /*18960*/  I2FP.F32.S32 R149, R34 ;  /* 0x0000002200957245 */ /* 0x000fe20000201400 */
[----:B---3--:R-:W-:Y:S01]  /*18970*/  HMMA.16816.F32.BF16 R172, R16, R8, R172 ;  /* 0x0000000810ac723c */ /* 0x008fe200000418ac */
[----:B------:R-:W-:Y:S01]  /*18980*/  FSEL R7, R7, -INF , !P5 ;  /* 0xff80000007077808 */ /* 0x000fe20006800000 */
[----:B------:R-:W-:Y:S01]  /*18990*/  FFMA.FTZ R30, R35, -UR14, R30 ;  /* 0x8000000e231e7c23 */ /* 0x000fe2000801001e */
[----:B------:R-:W-:Y:S01]  /*189a0*/  ISETP.GE.AND P5, PT, R33, R201, PT ;  /* 0x000000c92100720c */ /* 0x000fe20003fa6270 */
[----:B------:R-:W-:Y:S01]  /*189b0*/  VIADD R8, R14, 0xffffffb8 ;  /* 0xffffffb80e087836 */ /* 0x000fe20000000000 */
[----:B------:R-:W-:-:S02]  /*189c0*/  I2FP.F32.S32 R9, R6 ;  /* 0x0000000600097245 */ /* 0x000fc40000201400 */
[----:B------:R-:W-:Y:S01]  /*189d0*/  ISETP.GE.AND P0, PT, R33, R200, PT ;  /* 0x000000c82100720c */ /* 0x000fe20003f06270 */
[----:B------:R-:W-:Y:S01]  /*189e0*/  HMMA.16816.F32.BF16 R160, R168, R138, R160 ;  /* 0x0000008aa8a0723c */ /* 0x000fe200000418a0 */
[----:B------:R-:W-:Y:S02]  /*189f0*/  FSEL R6, R30, -INF , P5 ;  /* 0xff8000001e067808 */ /* 0x000fe40002800000 */
[----:B------:R-:W-:Y:S01]  /*18a00*/  FFMA.FTZ R149, R149, -UR14, R152 ;  /* 0x8000000e95957c23 */ /* 0x000fe20008010098 */
[----:B------:R-:W-:Y:S01]  /*18a10*/  I2FP.F32.S32 R28, R32 ;  /* 0x00000020001c7245 */ /* 0x000fe20000201400 */
[----:B------:R-:W-:Y:S01]  /*18a20*/  FFMA.FTZ R154, R9, -UR14, R154 ;  /* 0x8000000e099a7c23 */ /* 0x000fe2000801009a */
[----:B------:R-:W-:Y:S01]  /*18a30*/  ISETP.GE.AND P5, PT, R8, R203, PT ;  /* 0x000000cb0800720c */ /* 0x000fe20003fa6270 */
        /* <DEDUP_REMOVED lines=31> */
[----:B------:R-:W-:Y:S01]  /*18c30*/  FSEL R150, R149, -INF , P5 ;  /* 0xff80000095967808 */ /* 0x000fe20002800000 */
[----:B------:R-:W-:Y:S01]  /*18c40*/  VIADD R32, R14, 0xffffff90 ;  /* 0xffffff900e207836 */ /* 0x000fe20000000000 */
[----:B------:R-:W-:Y:S02]  /*18c50*/  ISETP.GE.AND P5, PT, R8, R200, PT ;  /* 0x000000c80800720c */ /* 0x000fe40003fa6270 */
[----:B------:R-:W-:Y:S02]  /*18c60*/  FSEL R150, R150, -INF , !P0 ;  /* 0xff80000096967808 */ /* 0x000fe40004000000 */
[----:B------:R-:W-:Y:S01]  /*18c70*/  ISETP.GE.AND P0, PT, R8, R201, PT ;  /* 0x000000c90800720c */ /* 0x000fe20003f06270 */
[----:B------:R-:W-:Y:S01]  /*18c80*/  VIADD R8, R14, 0xffffff81 ;  /* 0xffffff810e087836 */ /* 0x000fe20000000000 */
[----:B------:R-:W-:Y:S01]  /*18c90*/  IABS R28, R21 ;  /* 0x00000015001c7213 */ /* 0x000fe20000000000 */
[----:B------:R-:W-:Y:S01]  /*18ca0*/  HMMA.16816.F32.BF16 R140, R24, R34, R140 ;  /* 0x00000022188c723c */ /* 0x000fe2000004188c */
[----:B------:R-:W-:-:S02]  /*18cb0*/  FSEL R149, R154, -INF , P0 ;  /* 0xff8000009a957808 */ /* 0x000fc40000000000 */
[C---:B------:R-:W-:Y:S02]  /*18cc0*/  ISETP.GE.AND P0, PT, R8.reuse, R203, PT ;  /* 0x000000cb0800720c */ /* 0x040fe40003f06270 */
[----:B------:R-:W-:Y:S02]  /*18cd0*/  IABS R9, R20 ;  /* 0x0000001400097213 */ /* 0x000fe40000000000 */
[----:B------:R-:W-:Y:S01]  /*18ce0*/  FSEL R149, R149, -INF , !P5 ;  /* 0xff80000095957808 */ /* 0x000fe20006800000 */
[----:B------:R-:W1:Y:S01]  /*18cf0*/  LDSM.16.M88.4 R20, [R182+0xb000] ;  /* 0x00b00000b614783b */ /* 0x000e620000000200 */
[----:B------:R-:W-:Y:S02]  /*18d00*/  ISETP.GE.AND P5, PT, R8, R202, PT ;  /* 0x000000ca0800720c */ /* 0x000fe40003fa6270 */
[----:B------:R-:W-:Y:S02]  /*18d10*/  FSEL R29, R29, -INF , P0 ;  /* 0xff8000001d1d7808 */ /* 0x000fe40000000000 */
        /* <DEDUP_REMOVED lines=11> */
[----:B------:R-:W-:Y:S02]  /*18dd0*/  FSEL R28, R28, -INF , !P0 ;  /* 0xff8000001c1c7808 */ /* 0x000fe40004000000 */
[----:B------:R-:W-:Y:S02]  /*18de0*/  ISETP.GE.AND P0, PT, R8, R202, PT ;  /* 0x000000ca0800720c */ /* 0x000fe40003f06270 */
[----:B------:R-:W-:Y:S02]  /*18df0*/  FSEL R31, R9, -INF , P5 ;  /* 0xff800000091f7808 */ /* 0x000fe40002800000 */
[----:B------:R-:W-:Y:S02]  /*18e00*/  I2FP.F32.S32 R9, R208 ;  /* 0x000000d000097245 */ /* 0x000fe40000201400 */
[----:B------:R-:W-:-:S02]  /*18e10*/  IABS R207, R207 ;  /* 0x000000cf00cf7213 */ /* 0x000fc40000000000 */
[----:B------:R-:W-:Y:S01]  /*18e20*/  FSEL R31, R31, -INF , !P0 ;  /* 0xff8000001f1f7808 */ /* 0x000fe20004000000 */
[----:B------:R-:W-:Y:S01]  /*18e30*/  FFMA.FTZ R146, R9, -UR14, R146 ;  /* 0x8000000e09927c23 */ /* 0x000fe20008010092 */
[----:B------:R-:W-:Y:S01]  /*18e40*/  ISETP.GE.AND P5, PT, R8, R200, PT ;  /* 0x000000c80800720c */ /* 0x000fe20003fa6270 */
[----:B------:R-:W-:Y:S01]  /*18e50*/  VIADD R9, R14, 0xffffff89 ;  /* 0xffffff890e097836 */ /* 0x000fe20000000000 */
[----:B------:R-:W-:Y:S02]  /*18e60*/  ISETP.GE.AND P0, PT, R8, R201, PT ;  /* 0x000000c90800720c */ /* 0x000fe40003f06270 */
[----:B------:R-:W-:Y:S02]  /*18e70*/  I2FP.F32.S32 R8, R207 ;  /* 0x000000cf00087245 */ /* 0x000fe40000201400 */
[----:B------:R-:W-:Y:S01]  /*18e80*/  IABS R206, R206 ;  /* 0x000000ce00ce7213 */ /* 0x000fe20000000000 */
[----:B-1----:R-:W-:Y:S01]  /*18e90*/  HMMA.16816.F32.BF16 R164, R16, R20, R164 ;  /* 0x0000001410a4723c */ /* 0x002fe200000418a4 */
[----:B------:R-:W-:Y:S01]  /*18ea0*/  FSEL R30, R146, -INF , P0 ;  /* 0xff800000921e7808 */ /* 0x000fe20000000000 */
[----:B------:R-:W-:Y:S01]  /*18eb0*/  FFMA.FTZ R8, R8, -UR14, R145 ;  /* 0x8000000e08087c23 */ /* 0x000fe20008010091 */
[----:B------:R-:W-:-:S02]  /*18ec0*/  ISETP.GE.AND P0, PT, R9, R203, PT ;  /* 0x000000cb0900720c */ /* 0x000fc40003f06270 */
[----:B------:R-:W-:Y:S02]  /*18ed0*/  I2FP.F32.S32 R206, R206 ;  /* 0x000000ce00ce7245 */ /* 0x000fe40000201400 */
[----:B------:R-:W-:Y:S01]  /*18ee0*/  FSEL R30, R30, -INF , !P5 ;  /* 0xff8000001e1e7808 */ /* 0x000fe20006800000 */
[----:B------:R-:W-:Y:S01]  /*18ef0*/  HMMA.16816.F32.BF16 R160, R16, R22, R160 ;  /* 0x0000001610a0723c */ /* 0x000fe200000418a0 */
[----:B------:R-:W-:Y:S01]  /*18f00*/  IABS R205, R205 ;  /* 0x000000cd00cd7213 */ /* 0x000fe20000000000 */
[----:B------:R-:W-:Y:S01]  /*18f10*/  FFMA.FTZ R147, R206, -UR14, R147 ;  /* 0x8000000ece937c23 */ /* 0x000fe20008010093 */
[----:B------:R-:W-:Y:S02]  /*18f20*/  ISETP.GE.AND P5, PT, R9, R202, PT ;  /* 0x000000ca0900720c */ /* 0x000fe40003fa6270 */
[----:B------:R-:W-:Y:S02]  /*18f30*/  FSEL R8, R8, -INF , P0 ;  /* 0xff80000008087808 */ /* 0x000fe40000000000 */
[----:B------:R-:W-:-:S02]  /*18f40*/  I2FP.F32.S32 R11, R205 ;  /* 0x000000cd000b7245 */ /* 0x000fc40000201400 */
[----:B------:R-:W-:Y:S02]  /*18f50*/  FSEL R33, R8, -INF , !P5 ;  /* 0xff80000008217808 */ /* 0x000fe40006800000 */
[----:B------:R-:W-:Y:S01]  /*18f60*/  ISETP.GE.AND P5, PT, R9, R201, PT ;  /* 0x000000c90900720c */ /* 0x000fe20003fa6270 */
[----:B------:R-:W-:Y:S01]  /*18f70*/  FFMA.FTZ R11, R11, -UR14, R172 ;  /* 0x8000000e0b0b7c23 */ /* 0x000fe200080100ac */
[----:B------:R-:W-:Y:S02]  /*18f80*/  IABS R144, R137 ;  /* 0x0000008900907213 */ /* 0x000fe40000000000 */
[----:B------:R-:W-:Y:S02]  /*18f90*/  FSEL R20, R147, -INF , P5 ;  /* 0xff80000093147808 */ /* 0x000fe40002800000 */
[----:B------:R-:W-:Y:S02]  /*18fa0*/  ISETP.GE.AND P5, PT, R32, R203, PT ;  /* 0x000000cb2000720c */ /* 0x000fe40003fa6270 */
[----:B------:R-:W-:-:S02]  /*18fb0*/  ISETP.GE.AND P0, PT, R9, R200, PT ;  /* 0x000000c80900720c */ /* 0x000fc40003f06270 */
[----:B------:R-:W-:Y:S02]  /*18fc0*/  FSEL R137, R11, -INF , P5 ;  /* 0xff8000000b897808 */ /* 0x000fe40002800000 */
[----:B------:R-:W-:Y:S01]  /*18fd0*/  IABS R21, R204 ;  /* 0x000000cc00157213 */ /* 0x000fe20000000000 */
[----:B------:R-:W1:Y:S01]  /*18fe0*/  LDSM.16.M88.4 R8, [R192+0xb000] ;  /* 0x00b00000c008783b */ /* 0x000e620000000200 */
[----:B------:R-:W-:Y:S01]  /*18ff0*/  FSEL R20, R20, -INF , !P0 ;  /* 0xff80000014147808 */ /* 0x000fe20004000000 */
[----:B------:R-:W-:-:S04]  /*19000*/  DEPBAR.LE SB0, 0x0 ;  /* 0x000080000000791a */ /* 0x000fc80000000000 */
[----:B------:R-:W-:Y:S02]  /*19010*/  I2FP.F32.S32 R21, R21 ;  /* 0x0000001500157245 */ /* 0x000fe40000201400 */
[----:B------:R-:W-:Y:S02]  /*19020*/  ISETP.GE.AND P0, PT, R32, R202, PT ;  /* 0x000000ca2000720c */ /* 0x000fe40003f06270 */
[----:B------:R-:W-:Y:S01]  /*19030*/  I2FP.F32.S32 R144, R144 ;  /* 0x0000009000907245 */ /* 0x000fe20000201400 */
[----:B------:R-:W-:Y:S01]  /*19040*/  FFMA.FTZ R174, R21, -UR14, R174 ;  /* 0x8000000e15ae7c23 */ /* 0x000fe200080100ae */
[----:B------:R-:W-:Y:S01]  /*19050*/  FSEL R137, R137, -INF , !P0 ;  /* 0xff80000089897808 */ /* 0x000fe20004000000 */
[----:B------:R-:W-:Y:S01]  /*19060*/  VIADD R21, R14, 0xffffff91 ;  /* 0xffffff910e157836 */ /* 0x000fe20000000000 */
[----:B------:R-:W-:Y:S01]  /*19070*/  ISETP.GE.AND P0, PT, R32, R201, PT ;  /* 0x000000c92000720c */ /* 0x000fe20003f06270 */
[----:B------:R-:W-:Y:S01]  /*19080*/  FFMA.FTZ R144, R144, -UR14, R173 ;  /* 0x8000000e90907c23 */ /* 0x000fe200080100ad */
[----:B------:R-:W-:-:S02]  /*19090*/  ISETP.GE.AND P5, PT, R32, R200, PT ;  /* 0x000000c82000720c */ /* 0x000fc40003fa6270 */
[----:B------:R-:W-:Y:S02]  /*190a0*/  FSEL R174, R174, -INF , P0 ;  /* 0xff800000aeae7808 */ /* 0x000fe40000000000 */
[----:B------:R-:W-:Y:S02]  /*190b0*/  IABS R139, R139 ;  /* 0x0000008b008b7213 */ /* 0x000fe40000000000 */
[C---:B------:R-:W-:Y:S02]  /*190c0*/  ISETP.GE.AND P0, PT, R21.reuse, R203, PT ;  /* 0x000000cb1500720c */ /* 0x040fe40003f06270 */
[----:B------:R-:W-:Y:S02]  /*190d0*/  IABS R32, R136 ;  /* 0x0000008800207213 */ /* 0x000fe40000000000 */
[----:B------:R-:W-:Y:S02]  /*190e0*/  FSEL R136, R174, -INF , !P5 ;  /* 0xff800000ae887808 */ /* 0x000fe40006800000 */
[----:B------:R-:W-:-:S02]  /*190f0*/  ISETP.GE.AND P5, PT, R21, R202, PT ;  /* 0x000000ca1500720c */ /* 0x000fc40003fa6270 */
[----:B------:R-:W-:Y:S02]  /*19100*/  FSEL R144, R144, -INF , P0 ;  /* 0xff80000090907808 */ /* 0x000fe40000000000 */
[----:B------:R-:W-:Y:S02]  /*19110*/  I2FP.F32.S32 R34, R139 ;  /* 0x0000008b00227245 */ /* 0x000fe40000201400 */
[----:B------:R-:W-:Y:S02]  /*19120*/  FSEL R139, R144, -INF , !P5 ;  /* 0xff800000908b7808 */ /* 0x000fe40006800000 */
[C---:B------:R-:W-:Y:S01]  /*19130*/  ISETP.GE.AND P0, PT, R21.reuse, R200, PT ;  /* 0x000000c81500720c */ /* 0x040fe20003f06270 */
[----:B------:R-:W-:Y:S01]  /*19140*/  FFMA.FTZ R175, R34, -UR14, R175 ;  /* 0x8000000e22af7c23 */ /* 0x000fe200080100af */
[----:B------:R-:W-:Y:S02]  /*19150*/  I2FP.F32.S32 R35, R32 ;  /* 0x0000002000237245 */ /* 0x000fe40000201400 */
[----:B------:R-:W-:Y:S01]  /*19160*/  ISETP.GE.AND P5, PT, R21, R201, PT ;  /* 0x000000c91500720c */ /* 0x000fe20003fa6270 */
[C---:B------:R-:W-:Y:S01]  /*19170*/  VIADD R21, R14.reuse, 0xffffff98 ;  /* 0xffffff980e157836 */ /* 0x040fe20000000000 */
[----:B------:R-:W-:Y:S01]  /*19180*/  IABS R134, R134 ;  /* 0x0000008600867213 */ /* 0x000fe20000000000 */
[----:B------:R-:W-:Y:S01]  /*19190*/  FFMA.FTZ R35, R35, -UR14, R140 ;  /* 0x8000000e23237c23 */ /* 0x000fe2000801008c */
[----:B------:R-:W-:Y:S01]  /*191a0*/  FSEL R175, R175, -INF , P5 ;  /* 0xff800000afaf7808 */ /* 0x000fe20002800000 */
[----:B-1----:R-:W-:Y:S01]  /*191b0*/  HMMA.16816.F32.BF16 R164, R24, R8, R164 ;  /* 0x0000000818a4723c */ /* 0x002fe200000418a4 */
[----:B------:R-:W-:Y:S01]  /*191c0*/  ISETP.GE.AND P5, PT, R21, R203, PT ;  /* 0x000000cb1500720c */ /* 0x000fe20003fa6270 */
[----:B------:R-:W-:Y:S01]  /*191d0*/  IMAD.MOV.U32 R22, RZ, RZ, R134 ;  /* 0x000000ffff167224 */ /* 0x000fe200078e0086 */
[----:B------:R-:W-:Y:S01]  /*191e0*/  IABS R171, R171 ;  /* 0x000000ab00ab7213 */ /* 0x000fe20000000000 */
[----:B------:R-:W-:Y:S01]  /*191f0*/  VIADD R8, R14, 0xffffff99 ;  /* 0xffffff990e087836 */ /* 0x000fe20000000000 */
[----:B------:R-:W-:-:S02]  /*19200*/  FSEL R32, R35, -INF , P5 ;  /* 0xff80000023207808 */ /* 0x000fc40002800000 */
[----:B------:R-:W-:Y:S01]  /*19210*/  FSEL R134, R175, -INF , !P0 ;  /* 0xff800000af867808 */ /* 0x000fe20004000000 */
[----:B------:R-:W-:Y:S01]  /*19220*/  IMAD.MOV.U32 R23, RZ, RZ, R171 ;  /* 0x000000ffff177224 */ /* 0x000fe200078e00ab */
[----:B------:R-:W-:Y:S01]  /*19230*/  I2FP.F32.S32 R35, R22 ;  /* 0x0000001600237245 */ /* 0x000fe20000201400 */
[----:B------:R-:W-:Y:S01]  /*19240*/  HMMA.16816.F32.BF16 R160, R24, R10, R160 ;  /* 0x0000000a18a0723c */ /* 0x000fe200000418a0 */
[----:B------:R-:W-:Y:S02]  /*19250*/  ISETP.GE.AND P0, PT, R21, R202, PT ;  /* 0x000000ca1500720c */ /* 0x000fe40003f06270 */
[----:B------:R-:W-:Y:S01]  /*19260*/  I2FP.F32.S32 R22, R23 ;  /* 0x0000001700167245 */ /* 0x000fe20000201400 */
[----:B------:R-:W-:Y:S01]  /*19270*/  FFMA.FTZ R142, R35, -UR14, R142 ;  /* 0x8000000e238e7c23 */ /* 0x000fe2000801008e */
[----:B------:R-:W-:Y:S02]  /*19280*/  FSEL R171, R32, -INF , !P0 ;  /* 0xff80000020ab7808 */ /* 0x000fe40004000000 */
[C---:B------:R-:W-:Y:S01]  /*19290*/  ISETP.GE.AND P0, PT, R21.reuse, R201, PT ;  /* 0x000000c91500720c */ /* 0x040fe20003f06270 */
[----:B------:R-:W-:Y:S01]  /*192a0*/  FFMA.FTZ R22, R22, -UR14, R141 ;  /* 0x8000000e16167c23 */ /* 0x000fe2000801008d */
[----:B------:R-:W-:-:S02]  /*192b0*/  ISETP.GE.AND P5, PT, R21, R200, PT ;  /* 0x000000c81500720c */ /* 0x000fc40003fa6270 */
[----:B------:R-:W-:Y:S02]  /*192c0*/  FSEL R142, R142, -INF , P0 ;  /* 0xff8000008e8e7808 */ /* 0x000fe40000000000 */
[----:B------:R-:W-:Y:S02]  /*192d0*/  IABS R193, R193 ;  /* 0x000000c100c17213 */ /* 0x000fe40000000000 */
[----:B------:R-:W-:Y:S02]  /*192e0*/  ISETP.GE.AND P0, PT, R8, R203, PT ;  /* 0x000000cb0800720c */ /* 0x000fe40003f06270 */
[----:B------:R-:W-:Y:S02]  /*192f0*/  IABS R9, R138 ;  /* 0x0000008a00097213 */ /* 0x000fe40000000000 */
[----:B------:R-:W-:Y:S02]  /*19300*/  FSEL R138, R142, -INF , !P5 ;  /* 0xff8000008e8a7808 */ /* 0x000fe40006800000 */
[----:B------:R-:W-:-:S02]  /*19310*/  I2FP.F32.S32 R32, R193 ;  /* 0x000000c100207245 */ /* 0x000fc40000201400 */
[----:B------:R-:W-:Y:S02]  /*19320*/  ISETP.GE.AND P5, PT, R8, R202, PT ;  /* 0x000000ca0800720c */ /* 0x000fe40003fa6270 */
[----:B------:R-:W-:Y:S01]  /*19330*/  FSEL R22, R22, -INF , P0 ;  /* 0xff80000016167808 */ /* 0x000fe20000000000 */
[----:B------:R-:W-:Y:S01]  /*19340*/  FFMA.FTZ R143, R32, -UR14, R143 ;  /* 0x8000000e208f7c23 */ /* 0x000fe2000801008f */
[----:B------:R-:W-:Y:S02]  /*19350*/  ISETP.GE.AND P0, PT, R8, R200, PT ;  /* 0x000000c80800720c */ /* 0x000fe40003f06270 */
[----:B------:R-:W-:Y:S02]  /*19360*/  FSEL R173, R22, -INF , !P5 ;  /* 0xff80000016ad7808 */ /* 0x000fe40006800000 */
[----:B------:R-:W-:Y:S02]  /*19370*/  I2FP.F32.S32 R9, R9 ;  /* 0x0000000900097245 */ /* 0x000fe40000201400 */
[----:B------:R-:W-:Y:S01]  /*19380*/  ISETP.GE.AND P5, PT, R8, R201, PT ;  /* 0x000000c90800720c */ /* 0x000fe20003fa6270 */
[----:B------:R-:W-:Y:S01]  /*19390*/  VIADD R8, R14, 0xffffffa0 ;  /* 0xffffffa00e087836 */ /* 0x000fe20000000000 */
[----:B------:R-:W-:Y:S01]  /*193a0*/  IABS R191, R191 ;  /* 0x000000bf00bf7213 */ /* 0x000fe20000000000 */
[----:B------:R-:W-:Y:S01]  /*193b0*/  FFMA.FTZ R9, R9, -UR14, R164 ;  /* 0x8000000e09097c23 */ /* 0x000fe200080100a4 */
[----:B------:R-:W-:-:S02]  /*193c0*/  FSEL R143, R143, -INF , P5 ;  /* 0xff8000008f8f7808 */ /* 0x000fc40002800000 */
[C---:B------:R-:W-:Y:S02]  /*193d0*/  ISETP.GE.AND P5, PT, R8.reuse, R203, PT ;  /* 0x000000cb0800720c */ /* 0x040fe40003fa6270 */
[----:B------:R-:W-:Y:S02]  /*193e0*/  FSEL R172, R143, -INF , !P0 ;  /* 0xff8000008fac7808 */ /* 0x000fe40004000000 */
[----:B------:R-:W-:Y:S02]  /*193f0*/  ISETP.GE.AND P0, PT, R8, R202, PT ;  /* 0x000000ca0800720c */ /* 0x000fe40003f06270 */
[----:B------:R-:W-:Y:S02]  /*19400*/  IABS R189, R189 ;  /* 0x000000bd00bd7213 */ /* 0x000fe40000000000 */
[----:B------:R-:W-:Y:S02]  /*19410*/  FSEL R147, R9, -INF , P5 ;  /* 0xff80000009937808 */ /* 0x000fe40002800000 */
[----:B------:R-:W-:Y:S01]  /*19420*/  I2FP.F32.S32 R11, R191 ;  /* 0x000000bf000b7245 */ /* 0x000fe20000201400 */
[----:B------:R-:W-:Y:S01]  /*19430*/  IMAD.MOV.U32 R9, RZ, RZ, R189 ;  /* 0x000000ffff097224 */ /* 0x000fe200078e00bd */
[----:B------:R-:W-:-:S02]  /*19440*/  IABS R190, R190 ;  /* 0x000000be00be7213 */ /* 0x000fc40000000000 */
[----:B------:R-:W-:Y:S01]  /*19450*/  FSEL R147, R147, -INF , !P0 ;  /* 0xff80000093937808 */ /* 0x000fe20004000000 */
[----:B------:R-:W-:Y:S01]  /*19460*/  FFMA.FTZ R11, R11, -UR14, R166 ;  /* 0x8000000e0b0b7c23 */ /* 0x000fe200080100a6 */
[C---:B------:R-:W-:Y:S02]  /*19470*/  ISETP.GE.AND P5, PT, R8.reuse, R200, PT ;  /* 0x000000c80800720c */ /* 0x040fe40003fa6270 */
[----:B------:R-:W-:Y:S02]  /*19480*/  I2FP.F32.S32 R10, R190 ;  /* 0x000000be000a7245 */ /* 0x000fe40000201400 */
[----:B------:R-:W-:Y:S01]  /*19490*/  ISETP.GE.AND P0, PT, R8, R201, PT ;  /* 0x000000c90800720c */ /* 0x000fe20003f06270 */
[----:B------:R-:W-:Y:S01]  /*194a0*/  VIADD R8, R14, 0xffffffa1 ;  /* 0xffffffa10e087836 */ /* 0x000fe20000000000 */
[----:B------:R-:W-:Y:S01]  /*194b0*/  I2FP.F32.S32 R12, R9 ;  /* 0x00000009000c7245 */ /* 0x000fe20000201400 */
[----:B------:R-:W-:Y:S01]  /*194c0*/  FFMA.FTZ R10, R10, -UR14, R165 ;  /* 0x8000000e0a0a7c23 */ /* 0x000fe200080100a5 */
[----:B------:R-:W-:-:S02]  /*194d0*/  FSEL R11, R11, -INF , P0 ;  /* 0xff8000000b0b7808 */ /* 0x000fc40000000000 */
[----:B------:R-:W-:Y:S01]  /*194e0*/  IABS R179, R179 ;  /* 0x000000b300b37213 */ /* 0x000fe20000000000 */
[----:B------:R-:W-:Y:S01]  /*194f0*/  FFMA.FTZ R12, R12, -UR14, R167 ;  /* 0x8000000e0c0c7c23 */ /* 0x000fe200080100a7 */
[----:B------:R-:W-:Y:S02]  /*19500*/  ISETP.GE.AND P0, PT, R8, R203, PT ;  /* 0x000000cb0800720c */ /* 0x000fe40003f06270 */
[----:B------:R-:W-:Y:S01]  /*19510*/  FSEL R146, R11, -INF , !P5 ;  /* 0xff8000000b927808 */ /* 0x000fe20006800000 */
[----:B------:R-:W-:Y:S01]  /*19520*/  VIADD R11, R14, 0xffffffa8 ;  /* 0xffffffa80e0b7836 */ /* 0x000fe20000000000 */
        /* <DEDUP_REMOVED lines=9> */
[----:B------:R-:W-:-:S02]  /*195c0*/  IABS R8, R176 ;  /* 0x000000b000087213 */ /* 0x000fc40000000000 */
[----:B------:R-:W-:Y:S02]  /*195d0*/  IABS R188, R188 ;  /* 0x000000bc00bc7213 */ /* 0x000fe40000000000 */
[----:B------:R-:W-:Y:S01]  /*195e0*/  FSEL R176, R12, -INF , !P5 ;  /* 0xff8000000cb07808 */ /* 0x000fe20006800000 */
[----:B------:R-:W-:Y:S01]  /*195f0*/  IMAD.MOV.U32 R10, RZ, RZ, R8 ;  /* 0x000000ffff0a7224 */ /* 0x000fe200078e0008 */
[----:B------:R-:W-:Y:S02]  /*19600*/  IABS R177, R177 ;  /* 0x000000b100b17213 */ /* 0x000fe40000000000 */
[----:B------:R-:W-:Y:S02]  /*19610*/  FSEL R12, R9, -INF , P0 ;  /* 0xff800000090c7808 */ /* 0x000fe40000000000 */
[----:B------:R-:W-:Y:S01]  /*19620*/  I2FP.F32.S32 R9, R188 ;  /* 0x000000bc00097245 */ /* 0x000fe20000201400 */
[----:B------:R-:W-:Y:S01]  /*19630*/  IMAD.MOV.U32 R8, RZ, RZ, R177 ;  /* 0x000000ffff087224 */ /* 0x000fe200078e00b1 */
[----:B------:R-:W-:-:S02]  /*19640*/  ISETP.GE.AND P5, PT, R11, R202, PT ;  /* 0x000000ca0b00720c */ /* 0x000fc40003fa6270 */
[----:B------:R-:W-:Y:S01]  /*19650*/  I2FP.F32.S32 R10, R10 ;  /* 0x0000000a000a7245 */ /* 0x000fe20000201400 */
[----:B------:R-:W-:Y:S01]  /*19660*/  FFMA.FTZ R9, R9, -UR14, R162 ;  /* 0x8000000e09097c23 */ /* 0x000fe200080100a2 */
[----:B------:R-:W-:Y:S02]  /*19670*/  FSEL R177, R12, -INF , !P5 ;  /* 0xff8000000cb17808 */ /* 0x000fe40006800000 */
[C---:B------:R-:W-:Y:S01]  /*19680*/  ISETP.GE.AND P5, PT, R11.reuse, R201, PT ;  /* 0x000000c90b00720c */ /* 0x040fe20003fa6270 */
[----:B------:R-:W-:Y:S01]  /*19690*/  FFMA.FTZ R10, R10, -UR14, R161 ;  /* 0x8000000e0a0a7c23 */ /* 0x000fe200080100a1 */
[----:B------:R-:W-:Y:S02]  /*196a0*/  ISETP.GE.AND P0, PT, R11, R200, PT ;  /* 0x000000c80b00720c */ /* 0x000fe40003f06270 */
        /* <DEDUP_REMOVED lines=51> */
[C---:B------:R-:W-:Y:S02]  /*199e0*/  ISETP.GE.AND P5, PT, R14.reuse, R202, PT ;  /* 0x000000ca0e00720c */ /* 0x040fe40003fa6270 */
        /* <DEDUP_REMOVED lines=75> */
.L_x_6565:
        /* <DEDUP_REMOVED lines=8> */
.L_x_6566:
        /* <DEDUP_REMOVED lines=70> */
.L_x_6564:
        /* <DEDUP_REMOVED lines=210> */
[----:B------:R-:W1:Y:S01]  /*1b0a0*/  MUFU.EX2 R174, R174 ;  /* 0x000000ae00ae7308 */ /* 0x000e620000000800 */
[----:B------:R-:W-:Y:S01]  /*1b0b0*/  FFMA.FTZ R166, R166, UR8, -R165 ;  /* 0x00000008a6a67c23 */ /* 0x000fe200080108a5 */
[----:B------:R-:W-:Y:S01]  /*1b0c0*/  FFMA.FTZ R141, R141, UR8, -R144 ;  /* 0x000000088d8d7c23 */ /* 0x000fe20008010890 */
[----:B------:R-:W-:Y:S01]  /*1b0d0*/  FFMA.FTZ R162, R213, R159, R162 ;  /* 0x0000009fd5a27223 */ /* 0x000fe200000100a2 */
[----:B------:R-:W-:Y:S01]  /*1b0e0*/  MUFU.EX2 R175, R175 ;  /* 0x000000af00af7308 */ /* 0x000fe20000000800 */
[----:B------:R-:W-:Y:S01]  /*1b0f0*/  FFMA.FTZ R3, R211, R3, R156 ;  /* 0x00000003d3037223 */ /* 0x000fe2000001009c */
[C---:B------:R-:W-:Y:S01]  /*1b100*/  HMMA.16816.F32.BF16 R100, R4.reuse, R122, R100 ;  /* 0x0000007a0464723c */ /* 0x040fe20000041864 */
[----:B------:R-:W-:Y:S01]  /*1b110*/  LDSM.16.MT88.4 R120, [R167+0xe800] ;  /* 0x00e80000a778783b */ /* 0x000fe20000004200 */
[----:B------:R-:W-:Y:S01]  /*1b120*/  MUFU.EX2 R188, R188 ;  /* 0x000000bc00bc7308 */ /* 0x000fe20000000800 */
[----:B------:R-:W-:Y:S01]  /*1b130*/  FADD.FTZ R153, R153, R162 ;  /* 0x000000a299997221 */ /* 0x000fe20000010000 */
[----:B------:R-:W-:Y:S01]  /*1b140*/  FADD.FTZ R154, R154, R3 ;  /* 0x000000039a9a7221 */ /* 0x000fe20000010000 */
[----:B------:R-:W-:Y:S01]  /*1b150*/  PLOP3.LUT P1, PT, PT, PT, UP1, 0x80, 0x8 ;  /* 0x000000000008781c */ /* 0x000fe20003f2f018 */
[----:B------:R-:W-:Y:S01]  /*1b160*/  MUFU.EX2 R190, R190 ;  /* 0x000000be00be7308 */ /* 0x000fe20000000800 */
[----:B------:R-:W-:Y:S01]  /*1b170*/  FADD.FTZ R158, R158, R153 ;  /* 0x000000999e9e7221 */ /* 0x000fe20000010000 */
[C---:B---3--:R-:W-:Y:S01]  /*1b180*/  HMMA.16816.F32.BF16 R76, R4.reuse, R112, R76 ;  /* 0x00000070044c723c */ /* 0x048fe2000004184c */
[----:B------:R-:W-:Y:S01]  /*1b190*/  FADD.FTZ R157, R157, R154 ;  /* 0x0000009a9d9d7221 */ /* 0x000fe20000010000 */
[----:B------:R3:W-:Y:S01]  /*1b1a0*/  MUFU.EX2 R178, R182 ;  /* 0x000000b600b27308 */ /* 0x0007e20000000800 */
[----:B------:R-:W-:Y:S01]  /*1b1b0*/  FADD.FTZ R158, R155, R158 ;  /* 0x0000009e9b9e7221 */ /* 0x000fe20000010000 */
[----:B------:R-:W-:Y:S01]  /*1b1c0*/  PLOP3.LUT P0, PT, PT, PT, UP1, 0x80, 0x8 ;  /* 0x000000000008781c */ /* 0x000fe20003f0f018 */
        /* <DEDUP_REMOVED lines=8> */
[C---:B------:R-:W-:Y:S01]  /*1b250*/  HMMA.16816.F32.BF16 R84, R4.reuse, R108, R84 ;  /* 0x0000006c0454723c */ /* 0x040fe20000041854 */
[----:B---3--:R-:W-:Y:S01]  /*1b260*/  FFMA.FTZ R182, R143, UR8, -R144 ;  /* 0x000000088fb67c23 */ /* 0x008fe20008010890 */
[----:B------:R-:W-:Y:S04]  /*1b270*/  MUFU.EX2 R205, R205 ;  /* 0x000000cd00cd7308 */ /* 0x000fe80000000800 */
[----:B------:R-:W-:Y:S02]  /*1b280*/  MUFU.EX2 R192, R192 ;  /* 0x000000c000c07308 */ /* 0x000fe40000000800 */
[C---:B------:R-:W-:Y:S01]  /*1b290*/  HMMA.16816.F32.BF16 R88, R4.reuse, R110, R88 ;  /* 0x0000006e0458723c */ /* 0x040fe20000041858 */
[----:B------:R-:W1:Y:S01]  /*1b2a0*/  LDSM.16.MT88.4 R108, [R167+0xc800] ;  /* 0x00c80000a76c783b */ /* 0x000e620000004200 */
[----:B------:R-:W-:Y:S04]  /*1b2b0*/  MUFU.EX2 R182, R182 ;  /* 0x000000b600b67308 */ /* 0x000fe80000000800 */
[----:B------:R-:W-:Y:S02]  /*1b2c0*/  MUFU.EX2 R166, R166 ;  /* 0x000000a600a67308 */ /* 0x000fe40000000800 */
[----:B----4-:R-:W-:Y:S01]  /*1b2d0*/  HMMA.16816.F32.BF16 R36, R4, R116, R36 ;  /* 0x000000740424723c */ /* 0x010fe20000041824 */
[----:B------:R-:W-:-:S02]  /*1b2e0*/  FFMA.FTZ R116, R138, UR8, -R165 ;  /* 0x000000088a747c23 */ /* 0x000fc400080108a5 */
[----:B------:R-:W3:Y:S02]  /*1b2f0*/  LDSM.16.MT88.4 R136, [R163+0x800] ;  /* 0x00080000a388783b */ /* 0x000ee40000004200 */
[----:B------:R4:W5:Y:S03]  /*1b300*/  MUFU.EX2 R172, R116 ;  /* 0x0000007400ac7308 */ /* 0x0009660000000800 */
[C---:B------:R-:W-:Y:S08]  /*1b310*/  HMMA.16816.F32.BF16 R8, R4.reuse, R12, R8 ;  /* 0x0000000c0408723c */ /* 0x040ff00000041808 */
[C---:B------:R-:W-:Y:S01]  /*1b320*/  HMMA.16816.F32.BF16 R12, R4.reuse, R14, R124 ;  /* 0x0000000e040c723c */ /* 0x040fe2000004187c */
[----:B------:R-:W3:Y:S07]  /*1b330*/  LDSM.16.MT88.4 R124, [R163+0x2800] ;  /* 0x00280000a37c783b */ /* 0x000eee0000004200 */
[C---:B------:R-:W-:Y:S01]  /*1b340*/  HMMA.16816.F32.BF16 R40, R4.reuse, R118, R40 ;  /* 0x000000760428723c */ /* 0x040fe20000041828 */
[----:B----4-:R-:W4:Y:S07]  /*1b350*/  LDSM.16.MT88.4 R116, [R161+0x2800] ;  /* 0x00280000a174783b */ /* 0x010f2e0000004200 */
[C---:B--2---:R-:W-:Y:S08]  /*1b360*/  HMMA.16816.F32.BF16 R92, R4.reuse, R104, R92 ;  /* 0x00000068045c723c */ /* 0x044ff0000004185c */
[----:B------:R-:W-:Y:S01]  /*1b370*/  HMMA.16816.F32.BF16 R4, R4, R106, R96 ;  /* 0x0000006a0404723c */ /* 0x000fe20000041860 */
[----:B------:R-:W-:Y:S01]  /*1b380*/  F2FP.BF16.F32.PACK_AB R96, R170, R169 ;  /* 0x000000a9aa60723e */ /* 0x000fe200000010ff */
[----:B------:R-:W2:Y:S01]  /*1b390*/  LDSM.16.MT88.4 R104, [R167+0x10800] ;  /* 0x01080000a768783b */ /* 0x000ea20000004200 */
[----:B------:R-:W-:Y:S01]  /*1b3a0*/  F2FP.BF16.F32.PACK_AB R97, R174, R173 ;  /* 0x000000adae61723e */ /* 0x000fe200000010ff */
[----:B------:R-:W-:Y:S01]  /*1b3b0*/  FADD.FTZ R169, R169, R158 ;  /* 0x0000009ea9a97221 */ /* 0x000fe20000010000 */
[----:B------:R-:W-:-:S02]  /*1b3c0*/  F2FP.BF16.F32.PACK_AB R98, R168, R171 ;  /* 0x000000aba862723e */ /* 0x000fc400000010ff */
[----:B-----5:R-:W-:Y:S01]  /*1b3d0*/  F2FP.BF16.F32.PACK_AB R99, R175, R172 ;  /* 0x000000acaf63723e */ /* 0x020fe200000010ff */
        /* <DEDUP_REMOVED lines=145> */
.L_x_6561:
[----:B------:R-:W-:-:S12]  /*1bcf0*/  UIADD3 UR4, UPT, UPT, UR15, -0x1, URZ ;  /* 0xffffffff0f047890 */ /* 0x000fd8000fffe0ff */
.L_x_6567:
[----:B------:R-:W-:Y:S01]  /*1bd00*/  UISETP.GE.AND UP0, UPT, UR4, UR20, UPT ;  /* 0x000000140400728c */ /* 0x000fe2000bf06270 */
[----:B------:R-:W-:-:S08]  /*1bd10*/  MOV R182, 0x40 ;  /* 0x0000004000b67802 */ /* 0x000fd00000000f00 */
[----:B------:R-:W-:Y:S05]  /*1bd20*/  BRA.U !UP0, `(.L_x_6568) ;  /* 0x0000004508f87547 */ /* 0x000fea000b800000 */
[----:B------:R-:W1:Y:S01]  /*1bd30*/  S2UR UR5, SR_CgaCtaId ;  /* 0x00000000000579c3 */ /* 0x000e620000008800 */
[----:B------:R-:W-:Y:S01]  /*1bd40*/  USHF.L.U32 UR16, UR4, 0x6, URZ ;  /* 0x0000000604107899 */ /* 0x000fe200080006ff */
[----:B------:R-:W-:Y:S01]  /*1bd50*/  LOP3.LUT R187, R187, R184, RZ, 0x3c, !PT ;  /* 0x000000b8bbbb7212 */ /* 0x000fe200078e3cff */
[----:B------:R-:W-:Y:S01]  /*1bd60*/  UMOV UR18, 0x400 ;  /* 0x0000040000127882 */ /* 0x000fe20000000000 */
[----:B------:R-:W-:Y:S01]  /*1bd70*/  IADD3 R206, PT, PT, R2, UR24, R183 ;  /* 0x0000001802ce7c10 */ /* 0x000fe2000fffe0b7 */
        /* <DEDUP_REMOVED lines=29> */
.L_x_6572:
[----:B------:R-:W-:Y:S01]  /*1bf50*/  @!P3 IADD3 R10, P0, PT, RZ, -R204, RZ ;  /* 0x800000ccff0ab210 */ /* 0x000fe20007f1e0ff */
[----:B------:R-:W2:Y:S01]  /*1bf60*/  S2R R186, SR_TID.X ;  /* 0x0000000000ba7919 */ /* 0x000ea20000002100 */
[----:B------:R-:W5:Y:S01]  /*1bf70*/  @!P3 LDC R8, c[0x0][0x3c0] ;  /* 0x0000f000ff08bb82 */ /* 0x000f620000000800 */
[----:B------:R-:W-:Y:S07]  /*1bf80*/  DEPBAR.LE SB0, 0x0 ;  /* 0x000080000000791a */ /* 0x000fee0000000000 */
[----:B------:R-:W-:Y:S01]  /*1bf90*/  BAR.SYNC.DEFER_BLOCKING 0x0 ;  /* 0x0000000000007b1d */ /* 0x000fe20000010000 */
[----:B--2---:R-:W-:Y:S01]  /*1bfa0*/  SHF.R.U32.HI R185, RZ, 0x1, R186 ;  /* 0x00000001ffb97819 */ /* 0x004fe200000116ba */
        /* <DEDUP_REMOVED lines=11> */
[----:B-1----:R-:W-:Y:S01]  /*1c060*/  ISETP.GE.AND P4, PT, R12, UR12, PT ;  /* 0x0000000c0c007c0c */ /* 0x002fe2000bf86270 */
[----:B------:R-:W-:Y:S01]  /*1c070*/  @!P3 IMAD.X R12, RZ, RZ, ~R11, P0 ;  /* 0x000000ffff0cb224 */ /* 0x000fe200000e0e0b */
[----:B------:R-:W-:Y:S01]  /*1c080*/  LOP3.LUT R4, R181, 0x200, R6, 0xf8, !PT ;  /* 0x00000200b5047812 */ /* 0x000fe200078ef806 */
[----:B------:R-:W1:Y:S01]  /*1c090*/  LDC R11, c[0x0][0x3c4] ;  /* 0x0000f100ff0b7b82 */ /* 0x000e620000000800 */
[----:B------:R-:W-:Y:S01]  /*1c0a0*/  LOP3.LUT R14, R14, 0x1f8, R7, 0x78, !PT ;  /* 0x000001f80e0e7812 */ /* 0x000fe200078e7807 */
[----:B------:R-:W-:Y:S01]  /*1c0b0*/  UMOV UR5, UR15 ;  /* 0x0000000f00057c82 */ /* 0x000fe20008000000 */
        /* <DEDUP_REMOVED lines=76> */
.L_x_6569:
        /* <DEDUP_REMOVED lines=319> */
.L_x_6571:
        /* <DEDUP_REMOVED lines=69> */
.L_x_6570:
        /* <DEDUP_REMOVED lines=24> */
[C---:B------:R-:W-:Y:S02]  /*1df40*/  ISETP.GE.AND P1, PT, R132.reuse, R201, PT ;  /* 0x000000c98400720c */ /* 0x040fe40003f26270 */
[C---:B------:R-:W-:Y:S02]  /*1df50*/  ISETP.GE.AND P4, PT, R132.reuse, R203, PT ;  /* 0x000000cb8400720c */ /* 0x040fe40003f86270 */
        /* <DEDUP_REMOVED lines=53> */
[----:B------:R-:W-:Y:S02]  /*1e2b0*/  ISETP.GE.AND P5, PT, R148, R203, PT ;  /* 0x000000cb9400720c */ /* 0x000fe40003fa6270 */
[----:B------:R-:W-:Y:S02]  /*1e2c0*/  I2FP.F32.S32 R132, R132 ;  /* 0x0000008400847245 */ /* 0x000fe40000201400 */
[----:B------:R-:W-:Y:S02]  /*1e2d0*/  FSEL R149, R6, -INF , P1 ;  /* 0xff80000006957808 */ /* 0x000fe40000800000 */
[----:B------:R-:W-:Y:S01]  /*1e2e0*/  FSEL R143, R4, -INF , P4 ;  /* 0xff800000048f7808 */ /* 0x000fe20002000000 */
[C---:B------:R-:W-:Y:S01]  /*1e2f0*/  FFMA.FTZ R31, R132.reuse, -UR14, R31 ;  /* 0x8000000e841f7c23 */ /* 0x040fe2000801001f */
[----:B------:R-:W-:Y:S01]  /*1e300*/  I2FP.F32.S32 R134, R134 ;  /* 0x0000008600867245 */ /* 0x000fe20000201400 */
[----:B------:R-:W-:Y:S01]  /*1e310*/  FFMA.FTZ R25, R132, -UR14, R25 ;  /* 0x8000000e84197c23 */ /* 0x000fe20008010019 */
[----:B------:R-:W-:Y:S01]  /*1e320*/  ISETP.GE.AND P1, PT, R148, R201, PT ;  /* 0x000000c99400720c */ /* 0x000fe20003f26270 */
[----:B------:R-:W-:Y:S01]  /*1e330*/  VIADD R4, R205, 0x18 ;  /* 0x00000018cd047836 */ /* 0x000fe20000000000 */
[----:B------:R-:W-:Y:S01]  /*1e340*/  ISETP.GE.AND P4, PT, R141, R203, PT ;  /* 0x000000cb8d00720c */ /* 0x000fe20003f86270 */
[----:B------:R-:W-:Y:S01]  /*1e350*/  FFMA.FTZ R33, R134, -UR14, R33 ;  /* 0x8000000e86217c23 */ /* 0x000fe20008010021 */
[----:B------:R-:W-:Y:S01]  /*1e360*/  IABS R135, R135 ;  /* 0x0000008700877213 */ /* 0x000fe20000000000 */
[----:B------:R-:W-:Y:S01]  /*1e370*/  VIADD R134, R205, 0xfffffff1 ;  /* 0xfffffff1cd867836 */ /* 0x000fe20000000000 */
[----:B------:R-:W-:Y:S02]  /*1e380*/  IABS R133, R133 ;  /* 0x0000008500857213 */ /* 0x000fe40000000000 */
[----:B------:R-:W-:Y:S02]  /*1e390*/  FSEL R139, R5, -INF , P5 ;  /* 0xff800000058b7808 */ /* 0x000fe40002800000 */
[----:B------:R-:W-:Y:S02]  /*1e3a0*/  ISETP.GE.AND P5, PT, R138, R203, PT ;  /* 0x000000cb8a00720c */ /* 0x000fe40003fa6270 */
[----:B------:R-:W-:Y:S02]  /*1e3b0*/  IADD3 R136, PT, PT, R205, -0x10, RZ ;  /* 0xfffffff0cd887810 */ /* 0x000fe40007ffe0ff */
[----:B------:R-:W-:Y:S02]  /*1e3c0*/  FSEL R137, R8, -INF , P4 ;  /* 0xff80000008897808 */ /* 0x000fe40002000000 */
[----:B------:R-:W-:Y:S02]  /*1e3d0*/  I2FP.F32.S32 R132, R135 ;  /* 0x0000008700847245 */ /* 0x000fe40000201400 */
[----:B------:R-:W-:Y:S02]  /*1e3e0*/  FSEL R5, R7, -INF , P1 ;  /* 0xff80000007057808 */ /* 0x000fe40000800000 */
[-C--:B------:R-:W-:Y:S01]  /*1e3f0*/  ISETP.GE.AND P1, PT, R141, R201.reuse, PT ;  /* 0x000000c98d00720c */ /* 0x080fe20003f26270 */
[----:B------:R-:W-:Y:S01]  /*1e400*/  FFMA.FTZ R29, R132, -UR14, R29 ;  /* 0x8000000e841d7c23 */ /* 0x000fe2000801001d */
[----:B------:R-:W-:Y:S01]  /*1e410*/  ISETP.GE.AND P4, PT, R138, R201, PT ;  /* 0x000000c98a00720c */ /* 0x000fe20003f86270 */
[----:B------:R-:W-:Y:S01]  /*1e420*/  FFMA.FTZ R35, R132, -UR14, R35 ;  /* 0x8000000e84237c23 */ /* 0x000fe20008010023 */
[----:B------:R-:W-:Y:S01]  /*1e430*/  I2FP.F32.S32 R133, R133 ;  /* 0x0000008500857245 */ /* 0x000fe20000201400 */
[----:B------:R-:W-:Y:S01]  /*1e440*/  VIADD R132, R205, 0xfffffff9 ;  /* 0xfffffff9cd847836 */ /* 0x000fe20000000000 */
[----:B------:R-:W-:Y:S02]  /*1e450*/  FSEL R8, R9, -INF , P5 ;  /* 0xff80000009087808 */ /* 0x000fe40002800000 */
[----:B------:R-:W-:Y:S01]  /*1e460*/  ISETP.GE.AND P5, PT, R136, R203, PT ;  /* 0x000000cb8800720c */ /* 0x000fe20003fa6270 */
[----:B------:R-:W-:Y:S01]  /*1e470*/  FFMA.FTZ R32, R133, -UR14, R32 ;  /* 0x8000000e85207c23 */ /* 0x000fe20008010020 */
[----:B------:R-:W-:Y:S02]  /*1e480*/  FSEL R135, R10, -INF , P1 ;  /* 0xff8000000a877808 */ /* 0x000fe40000800000 */
[----:B------:R-:W-:Y:S02]  /*1e490*/  FSEL R9, R11, -INF , P4 ;  /* 0xff8000000b097808 */ /* 0x000fe40002000000 */
[----:B------:R-:W-:Y:S02]  /*1e4a0*/  ISETP.GE.AND P4, PT, R136, R201, PT ;  /* 0x000000c98800720c */ /* 0x000fe40003f86270 */
[----:B------:R-:W-:Y:S02]  /*1e4b0*/  ISETP.GE.AND P1, PT, R134, R203, PT ;  /* 0x000000cb8600720c */ /* 0x000fe40003f26270 */
[----:B------:R-:W-:Y:S02]  /*1e4c0*/  IADD3 R133, PT, PT, R205, -0x8, RZ ;  /* 0xfffffff8cd857810 */ /* 0x000fe40007ffe0ff */
[----:B------:R-:W-:Y:S02]  /*1e4d0*/  FSEL R146, R12, -INF , P5 ;  /* 0xff8000000c927808 */ /* 0x000fe40002800000 */
[----:B------:R-:W-:Y:S02]  /*1e4e0*/  ISETP.GE.AND P5, PT, R134, R201, PT ;  /* 0x000000c98600720c */ /* 0x000fe40003fa6270 */
[----:B------:R-:W-:Y:S01]  /*1e4f0*/  FSEL R144, R13, -INF , P1 ;  /* 0xff8000000d907808 */ /* 0x000fe20000800000 */
[----:B------:R-:W-:Y:S01]  /*1e500*/  VIADD R13, R205, 0x10 ;  /* 0x00000010cd0d7836 */ /* 0x000fe20000000000 */
[----:B------:R-:W-:Y:S02]  /*1e510*/  FSEL R147, R14, -INF , P4 ;  /* 0xff8000000e937808 */ /* 0x000fe40002000000 */
[-C--:B------:R-:W-:Y:S02]  /*1e520*/  ISETP.GE.AND P4, PT, R132, R203.reuse, PT ;  /* 0x000000cb8400720c */ /* 0x080fe40003f86270 */
[----:B------:R-:W-:Y:S02]  /*1e530*/  ISETP.GE.AND P1, PT, R133, R203, PT ;  /* 0x000000cb8500720c */ /* 0x000fe40003f26270 */
[----:B------:R-:W-:Y:S02]  /*1e540*/  FSEL R145, R15, -INF , P5 ;  /* 0xff8000000f917808 */ /* 0x000fe40002800000 */
[-C--:B------:R-:W-:Y:S02]  /*1e550*/  ISETP.GE.AND P5, PT, R133, R201.reuse, PT ;  /* 0x000000c98500720c */ /* 0x080fe40003fa6270 */
[----:B------:R-:W-:Y:S01]  /*1e560*/  FSEL R142, R16, -INF , P1 ;  /* 0xff800000108e7808 */ /* 0x000fe20000800000 */
[----:B------:R-:W-:Y:S01]  /*1e570*/  VIADD R16, R205, 0x8 ;  /* 0x00000008cd107836 */ /* 0x000fe20000000000 */
[----:B------:R-:W-:Y:S02]  /*1e580*/  FSEL R140, R17, -INF , P4 ;  /* 0xff800000118c7808 */ /* 0x000fe40002000000 */
[C---:B------:R-:W-:Y:S02]  /*1e590*/  ISETP.GE.AND P4, PT, R205.reuse, R201, PT ;  /* 0x000000c9cd00720c */ /* 0x040fe40003f86270 */
[----:B------:R-:W-:Y:S02]  /*1e5a0*/  IABS R3, R3 ;  /* 0x0000000300037213 */ /* 0x000fe40000000000 */
[C---:B------:R-:W-:Y:S02]  /*1e5b0*/  ISETP.GE.AND P1, PT, R205.reuse, R203, PT ;  /* 0x000000cbcd00720c */ /* 0x040fe40003f26270 */
[----:B------:R-:W-:Y:S02]  /*1e5c0*/  FSEL R18, R18, -INF , P5 ;  /* 0xff80000012127808 */ /* 0x000fe40002800000 */
[-C--:B------:R-:W-:Y:S02]  /*1e5d0*/  ISETP.GE.AND P5, PT, R132, R201.reuse, PT ;  /* 0x000000c98400720c */ /* 0x080fe40003fa6270 */
[----:B------:R-:W-:Y:S02]  /*1e5e0*/  FSEL R22, R22, -INF , P4 ;  /* 0xff80000016167808 */ /* 0x000fe40002000000 */
[C---:B------:R-:W-:Y:S02]  /*1e5f0*/  IADD3 R17, PT, PT, R205.reuse, 0x1, RZ ;  /* 0x00000001cd117810 */ /* 0x040fe40007ffe0ff */
[----:B------:R-:W-:Y:S02]  /*1e600*/  ISETP.GE.AND P4, PT, R16, R201, PT ;  /* 0x000000c91000720c */ /* 0x000fe40003f86270 */
[----:B------:R-:W-:Y:S02]  /*1e610*/  I2FP.F32.S32 R3, R3 ;  /* 0x0000000300037245 */ /* 0x000fe40000201400 */
[----:B------:R-:W-:Y:S02]  /*1e620*/  FSEL R20, R20, -INF , P1 ;  /* 0xff80000014147808 */ /* 0x000fe40000800000 */
[----:B------:R-:W-:Y:S01]  /*1e630*/  IADD3 R6, PT, PT, R205, 0x11, RZ ;  /* 0x00000011cd067810 */ /* 0x000fe20007ffe0ff */
[----:B------:R-:W-:Y:S01]  /*1e640*/  FFMA.FTZ R28, R3, -UR14, R28 ;  /* 0x8000000e031c7c23 */ /* 0x000fe2000801001c */
[----:B------:R-:W-:Y:S01]  /*1e650*/  FSEL R19, R19, -INF , P5 ;  /* 0xff80000013137808 */ /* 0x000fe20002800000 */
[----:B------:R-:W-:Y:S01]  /*1e660*/  FFMA.FTZ R34, R3, -UR14, R34 ;  /* 0x8000000e03227c23 */ /* 0x000fe20008010022 */
[-C--:B------:R-:W-:Y:S02]  /*1e670*/  ISETP.GE.AND P1, PT, R16, R203.reuse, PT ;  /* 0x000000cb1000720c */ /* 0x080fe40003f26270 */
[----:B------:R-:W-:Y:S02]  /*1e680*/  IADD3 R15, PT, PT, R205, 0x9, RZ ;  /* 0x00000009cd0f7810 */ /* 0x000fe40007ffe0ff */
[-C--:B------:R-:W-:Y:S02]  /*1e690*/  ISETP.GE.AND P5, PT, R17, R203.reuse, PT ;  /* 0x000000cb1100720c */ /* 0x080fe40003fa6270 */
[----:B------:R-:W-:Y:S02]  /*1e6a0*/  FSEL R26, R26, -INF , P4 ;  /* 0xff8000001a1a7808 */ /* 0x000fe40002000000 */
[----:B------:R-:W-:Y:S02]  /*1e6b0*/  FSEL R7, R149, -INF , !P0 ;  /* 0xff80000095077808 */ /* 0x000fe40004000000 */
[C---:B------:R-:W-:Y:S02]  /*1e6c0*/  ISETP.GE.AND P4, PT, R6.reuse, R203, PT ;  /* 0x000000cb0600720c */ /* 0x040fe40003f86270 */
[-C--:B------:R-:W-:Y:S02]  /*1e6d0*/  ISETP.GE.AND P0, PT, R6, R201.reuse, PT ;  /* 0x000000c90600720c */ /* 0x080fe40003f06270 */
[----:B------:R-:W-:Y:S02]  /*1e6e0*/  IADD3 R3, PT, PT, R205, 0x19, RZ ;  /* 0x00000019cd037810 */ /* 0x000fe40007ffe0ff */
[----:B------:R-:W-:Y:S02]  /*1e6f0*/  FSEL R24, R24, -INF , P1 ;  /* 0xff80000018187808 */ /* 0x000fe40000800000 */
[----:B------:R-:W-:Y:S02]  /*1e700*/  FSEL R21, R21, -INF , P5 ;  /* 0xff80000015157808 */ /* 0x000fe40002800000 */
[-C--:B------:R-:W-:Y:S02]  /*1e710*/  ISETP.GE.AND P1, PT, R15, R201.reuse, PT ;  /* 0x000000c90f00720c */ /* 0x080fe40003f26270 */
        /* <DEDUP_REMOVED lines=479> */
.L_x_6568:
[----:B------:R-:W1:Y:S01]  /*20510*/  SHFL.BFLY PT, R2, R213, 0x2, 0x1f ;  /* 0x0c401f00d5027f89 */ /* 0x000e6200000e0000 */
[----:B------:R-:W2:Y:S01]  /*20520*/  S2UR UR11, SR_CTAID.X ;  /* 0x00000000000b79c3 */ /* 0x000ea20000002500 */
[C---:B------:R-:W-:Y:S01]  /*20530*/  SHF.L.U32 R14, R186.reuse, 0x4, RZ ;  /* 0x00000004ba0e7819 */ /* 0x040fe200000006ff */
[----:B------:R-:W3:Y:S01]  /*20540*/  LDCU.64 UR8, c[0x0][0x430] ;  /* 0x00008600ff0877ac */ /* 0x000ee20008000a00 */
[----:B------:R-:W4:Y:S01]  /*20550*/  SHFL.BFLY PT, R0, R211, 0x2, 0x1f ;  /* 0x0c401f00d3007f89 */ /* 0x000f2200000e0000 */
[----:B------:R-:W-:Y:S01]  /*20560*/  SHF.L.U32 R4, R186, 0x2, RZ ;  /* 0x00000002ba047819 */ /* 0x000fe200000006ff */
[----:B------:R-:W-:Y:S01]  /*20570*/  BSSY.RECONVERGENT B0, `(.L_x_6573) ;  /* 0x0000101000007945 */ /* 0x000fe20003800200 */
[----:B------:R-:W-:Y:S01]  /*20580*/  LOP3.LUT R7, R14, 0x1c0, RZ, 0xc0, !PT ;  /* 0x000001c00e077812 */ /* 0x000fe200078ec0ff */
[----:B------:R-:W5:Y:S01]  /*20590*/  LDCU UR12, c[0x0][0x3e0] ;  /* 0x00007c00ff0c77ac */ /* 0x000f620008000800 */
[----:B------:R-:W-:Y:S01]  /*205a0*/  R2P PR, R186, 0x18 ;  /* 0x00000018ba007804 */ /* 0x000fe20000000000 */
[----:B------:R-:W3:Y:S01]  /*205b0*/  S2UR UR15, SR_CTAID.Y ;  /* 0x00000000000f79c3 */ /* 0x000ee20000002600 */
[----:B------:R-:W-:Y:S01]  /*205c0*/  SEL R180, R180, 0xffffffe0, !P2 ;  /* 0xffffffe0b4b47807 */ /* 0x000fe20005000000 */
[----:B------:R-:W5:Y:S01]  /*205d0*/  LDCU UR10, c[0x0][0x44c] ;  /* 0x00008980ff0a77ac */ /* 0x000f620008000800 */
[----:B------:R-:W-:-:S02]  /*205e0*/  LOP3.LUT R14, R14, 0x10, RZ, 0xc0, !PT ;  /* 0x000000100e0e7812 */ /* 0x000fc400078ec0ff */
[----:B------:R-:W-:Y:S01]  /*205f0*/  SEL R182, R182, 0xffffffc0, !P3 ;  /* 0xffffffc0b6b67807 */ /* 0x000fe20005800000 */
[----:B------:R-:W-:Y:S02]  /*20600*/  UIADD3 UR13, UPT, UPT, -UR23, URZ, URZ ;  /* 0x000000ff170d7290 */ /* 0x000fe4000fffe1ff */
[----:B------:R-:W-:Y:S01]  /*20610*/  BAR.SYNC.DEFER_BLOCKING 0x0 ;  /* 0x0000000000007b1d */ /* 0x000fe20000010000 */
[----:B------:R-:W-:-:S07]  /*20620*/  LOP3.LUT P6, RZ, R186, 0x3, RZ, 0xc0, !PT ;  /* 0x00000003baff7812 */ /* 0x000fce00078cc0ff */
[----:B------:R-:W5:Y:S01]  /*20630*/  S2UR UR14, SR_CTAID.Z ;  /* 0x00000000000e79c3 */ /* 0x000f620000002700 */
[----:B-1----:R-:W-:Y:S01]  /*20640*/  FADD.FTZ R2, R2, R213 ;  /* 0x000000d502027221 */ /* 0x002fe20000010000 */
[----:B--2---:R-:W-:Y:S01]  /*20650*/  USHF.L.U32 UR11, UR11, 0x6, URZ ;  /* 0x000000060b0b7899 */ /* 0x004fe200080006ff */
[----:B----4-:R-:W-:-:S03]  /*20660*/  FADD.FTZ R11, R0, R211 ;  /* 0x000000d3000b7221 */ /* 0x010fc60000010000 */
[----:B------:R-:W1:Y:S01]  /*20670*/  SHFL.BFLY PT, R5, R2, 0x1, 0x1f ;  /* 0x0c201f0002057f89 */ /* 0x000e6200000e0000 */
[----:B------:R-:W-:Y:S01]  /*20680*/  SHF.L.U32 R0, R186, 0x1, RZ ;  /* 0x00000001ba007819 */ /* 0x000fe200000006ff */
[----:B------:R-:W-:Y:S02]  /*20690*/  UIADD3 UR4, UPT, UPT, -UR11, UR21, URZ ;  /* 0x000000150b047290 */ /* 0x000fe4000fffe1ff */
[----:B------:R-:W2:Y:S01]  /*206a0*/  SHFL.BFLY PT, R6, R11, 0x1, 0x1f ;  /* 0x0c201f000b067f89 */ /* 0x000ea200000e0000 */
[--C-:B------:R-:W-:Y:S01]  /*206b0*/  LOP3.LUT R12, R181, 0x6, R0.reuse, 0xf8, !PT ;  /* 0x00000006b50c7812 */ /* 0x100fe200078ef800 */
[----:B---3--:R-:W-:Y:S01]  /*206c0*/  UIMAD UR8, UR15, UR8, UR23 ;  /* 0x000000080f0872a4 */ /* 0x008fe2000f8e0217 */
[----:B------:R-:W-:Y:S02]  /*206d0*/  LOP3.LUT R7, R7, 0x38, R0, 0xf8, !PT ;  /* 0x0000003807077812 */ /* 0x000fe400078ef800 */
[----:B------:R-:W-:Y:S02]  /*206e0*/  LOP3.LUT R0, R4, 0x1f8, RZ, 0xc0, !PT ;  /* 0x000001f804007812 */ /* 0x000fe400078ec0ff */
[----:B------:R-:W-:-:S02]  /*206f0*/  LOP3.LUT R7, R12, R7, RZ, 0xfc, !PT ;  /* 0x000000070c077212 */ /* 0x000fc400078efcff */
[----:B------:R-:W-:Y:S02]  /*20700*/  LOP3.LUT R133, R0, 0x38, R185, 0x78, !PT ;  /* 0x0000003800857812 */ /* 0x000fe400078e78b9 */
[----:B------:R-:W-:Y:S02]  /*20710*/  SHF.R.U32.HI R0, RZ, 0x4, R186 ;  /* 0x00000004ff007819 */ /* 0x000fe400000116ba */
[----:B------:R-:W-:Y:S01]  /*20720*/  LEA R7, R7, UR5, 0x2 ;  /* 0x0000000507077c11 */ /* 0x000fe2000f8e10ff */
[----:B-----5:R-:W-:Y:S01]  /*20730*/  UIMAD UR13, UR12, UR13, UR14 ;  /* 0x0000000d0c0d72a4 */ /* 0x020fe2000f8e020e */
[----:B------:R-:W-:Y:S02]  /*20740*/  IADD3 R10, PT, PT, R0, 0x8, RZ ;  /* 0x00000008000a7810 */ /* 0x000fe40007ffe0ff */
[----:B------:R-:W-:Y:S01]  /*20750*/  LEA R133, R133, R14, 0x2 ;  /* 0x0000000e85857211 */ /* 0x000fe200078e10ff */
[----:B------:R-:W-:Y:S01]  /*20760*/  UIMAD UR12, UR8, UR12, UR13 ;  /* 0x0000000c080c72a4 */ /* 0x000fe2000f8e020d */
[----:B------:R-:W-:Y:S01]  /*20770*/  ISETP.GE.AND P5, PT, R10, UR4, PT ;  /* 0x000000040a007c0c */ /* 0x000fe2000bfa6270 */
[----:B-1----:R-:W-:Y:S01]  /*20780*/  FADD.FTZ R5, R2, R5 ;  /* 0x0000000502057221 */ /* 0x002fe20000010000 */
[----:B------:R-:W-:Y:S01]  /*20790*/  LOP3.LUT R2, R185, 0x30, RZ, 0xc0, !PT ;  /* 0x00000030b9027812 */ /* 0x000fe200078ec0ff */
[----:B------:R-:W-:Y:S01]  /*207a0*/  UIMAD UR12, UR12, UR9, UR11 ;  /* 0x000000090c0c72a4 */ /* 0x000fe2000f8e020b */
[----:B------:R-:W-:Y:S01]  /*207b0*/  IADD3 R10, PT, PT, R0, 0x18, RZ ;  /* 0x00000018000a7810 */ /* 0x000fe20007ffe0ff */
[----:B--2---:R-:W-:Y:S01]  /*207c0*/  FADD.FTZ R6, R11, R6 ;  /* 0x000000060b067221 */ /* 0x004fe20000010000 */
[----:B------:R-:W1:Y:S01]  /*207d0*/  MUFU.RCP R9, R5 ;  /* 0x0000000500097308 */ /* 0x000e620000001000 */
[----:B------:R-:W-:Y:S01]  /*207e0*/  SHF.R.U32.HI R11, RZ, 0x2, R186 ;  /* 0x00000002ff0b7819 */ /* 0x000fe200000116ba */
[----:B------:R-:W-:Y:S01]  /*207f0*/  UIMAD UR10, UR12, UR10, URZ ;  /* 0x0000000a0c0a72a4 */ /* 0x000fe2000f8e02ff */
[----:B------:R-:W-:-:S02]  /*20800*/  FSETP.NE.FTZ.AND P0, PT, R5, RZ, PT ;  /* 0x000000ff0500720b */ /* 0x000fc40003f15000 */
[----:B------:R-:W-:Y:S02]  /*20810*/  FSETP.NE.FTZ.AND P3, PT, R6, RZ, PT ;  /* 0x000000ff0600720b */ /* 0x000fe40003f75000 */
[----:B------:R-:W-:Y:S01]  /*20820*/  LOP3.LUT R2, R2, 0x7, R11, 0xf8, !PT ;  /* 0x0000000702027812 */ /* 0x000fe200078ef80b */
[----:B------:R-:W2:Y:S01]  /*20830*/  MUFU.RCP R8, R6 ;  /* 0x0000000600087308 */ /* 0x000ea20000001000 */
[----:B------:R-:W-:Y:S02]  /*20840*/  IADD3 R11, PT, PT, R0, 0x10, RZ ;  /* 0x00000010000b7810 */ /* 0x000fe40007ffe0ff */
[----:B------:R-:W-:Y:S02]  /*20850*/  FSETP.NE.FTZ.AND P2, PT, R5, RZ, PT ;  /* 0x000000ff0500720b */ /* 0x000fe40003f55000 */
[----:B------:R-:W-:Y:S02]  /*20860*/  ISETP.GE.AND P1, PT, R11, UR4, PT ;  /* 0x000000040b007c0c */ /* 0x000fe4000bf26270 */
[----:B------:R-:W-:-:S02]  /*20870*/  IADD3 R11, PT, PT, R7, 0x80, RZ ;  /* 0x00000080070b7810 */ /* 0x000fc40007ffe0ff */
[----:B------:R-:W-:Y:S01]  /*20880*/  @P4 IADD3 R11, PT, PT, R7, -0x80, RZ ;  /* 0xffffff80070b4810 */ /* 0x000fe20007ffe0ff */
[----:B------:R-:W3:Y:S01]  /*20890*/  @P3 LDC R14, c[0x0][0x458] ;  /* 0x00011600ff0e3b82 */ /* 0x000ee20000000800 */
[----:B-1----:R-:W-:Y:S01]  /*208a0*/  FSEL R9, R9, 1, P0 ;  /* 0x3f80000009097808 */ /* 0x002fe20000000000 */
[----:B------:R-:W1:Y:S01]  /*208b0*/  @P3 MUFU.LG2 R6, R6 ;  /* 0x0000000600063308 */ /* 0x000e620000000c00 */
[----:B------:R-:W-:Y:S02]  /*208c0*/  ISETP.GE.AND P0, PT, R10, UR4, PT ;  /* 0x000000040a007c0c */ /* 0x000fe4000bf06270 */
        /* <DEDUP_REMOVED lines=102> */
[----:B------:R-:W2:Y:S01]  /*20f30*/  @P2 LDC R15, c[0x0][0x458] ;  /* 0x00011600ff0f2b82 */ /* 0x000ea20000000800 */
[C---:B------:R-:W-:Y:S01]  /*20f40*/  IADD3 R12, PT, PT, R180.reuse, R11, RZ ;  /* 0x0000000bb40c7210 */ /* 0x040fe20007ffe0ff */
[----:B------:R-:W-:Y:S01]  /*20f50*/  STS.64 [R7+0x800], R130 ;  /* 0x0008008207007388 */ /* 0x000fe20000000a00 */
[----:B------:R-:W-:Y:S01]  /*20f60*/  IADD3 R180, PT, PT, R180, R13, RZ ;  /* 0x0000000db4b47210 */ /* 0x000fe20007ffe0ff */
[----:B------:R-:W4:Y:S01]  /*20f70*/  @P2 MUFU.LG2 R5, R5 ;  /* 0x0000000500052308 */ /* 0x000f220000000c00 */
[----:B-1----:R-:W-:Y:S01]  /*20f80*/  @P3 FMUL.FTZ R6, R6, 0.69314718246459960938 ;  /* 0x3f31721806063820 */ /* 0x002fe20000410000 */
[----:B------:R-:W-:Y:S04]  /*20f90*/  STS.64 [R8], R124 ;  /* 0x0000007c08007388 */ /* 0x000fe80000000a00 */
[----:B------:R-:W-:Y:S04]  /*20fa0*/  STS.64 [R8+0x800], R126 ;  /* 0x0008007e08007388 */ /* 0x000fe80000000a00 */
[----:B------:R-:W-:Y:S04]  /*20fb0*/  STS.64 [R9], R120 ;  /* 0x0000007809007388 */ /* 0x000fe80000000a00 */
[----:B------:R-:W-:Y:S04]  /*20fc0*/  STS.64 [R9+0x800], R122 ;  /* 0x0008007a09007388 */ /* 0x000fe80000000a00 */
[----:B------:R-:W-:Y:S01]  /*20fd0*/  STS.64 [R10], R116 ;  /* 0x000000740a007388 */ /* 0x000fe20000000a00 */
[----:B----4-:R-:W-:-:S03]  /*20fe0*/  @P2 FMUL.FTZ R5, R5, 0.69314718246459960938 ;  /* 0x3f31721805052820 */ /* 0x010fc60000410000 */
[----:B------:R-:W-:Y:S04]  /*20ff0*/  STS.64 [R10+0x800], R118 ;  /* 0x000800760a007388 */ /* 0x000fe80000000a00 */
[----:B------:R-:W-:Y:S04]  /*21000*/  STS.64 [R11], R112 ;  /* 0x000000700b007388 */ /* 0x000fe80000000a00 */
[----:B------:R-:W-:Y:S04]  /*21010*/  STS.64 [R11+0x800], R114 ;  /* 0x000800720b007388 */ /* 0x000fe80000000a00 */
[----:B------:R-:W-:Y:S04]  /*21020*/  STS.64 [R12], R108 ;  /* 0x0000006c0c007388 */ /* 0x000fe80000000a00 */
[----:B------:R-:W-:Y:S04]  /*21030*/  STS.64 [R12+0x800], R110 ;  /* 0x0008006e0c007388 */ /* 0x000fe80000000a00 */
[----:B------:R1:W-:Y:S04]  /*21040*/  STS.64 [R13], R104 ;  /* 0x000000680d007388 */ /* 0x0003e80000000a00 */
[----:B------:R-:W-:Y:S04]  /*21050*/  STS.64 [R13+0x800], R106 ;  /* 0x0008006a0d007388 */ /* 0x000fe80000000a00 */
[----:B------:R4:W-:Y:S04]  /*21060*/  STS.64 [R180], R100 ;  /* 0x00000064b4007388 */ /* 0x0009e80000000a00 */
[----:B------:R5:W-:Y:S04]  /*21070*/  STS.64 [R180+0x800], R102 ;  /* 0x00080066b4007388 */ /* 0x000be80000000a00 */
[----:B------:R2:W-:Y:S04]  /*21080*/  STS.64 [R7+0x4000], R36 ;  /* 0x0040002407007388 */ /* 0x0005e80000000a00 */
[----:B------:R3:W-:Y:S04]  /*21090*/  STS.64 [R7+0x4800], R38 ;  /* 0x0048002607007388 */ /* 0x0007e80000000a00 */
[----:B------:R3:W-:Y:S01]  /*210a0*/  STS.64 [R8+0x4000], R40 ;  /* 0x0040002808007388 */ /* 0x0007e20000000a00 */
[----:B-1----:R-:W-:-:S03]  /*210b0*/  MOV R105, UR10 ;  /* 0x0000000a00697c02 */ /* 0x002fc60008000f00 */
[----:B------:R1:W-:Y:S01]  /*210c0*/  STS.64 [R8+0x4800], R42 ;  /* 0x0048002a08007388 */ /* 0x0003e20000000a00 */
[----:B------:R-:W-:-:S03]  /*210d0*/  IADD3 R104, PT, PT, R0, 0x20, RZ ;  /* 0x0000002000687810 */ /* 0x000fc60007ffe0ff */
[----:B------:R1:W-:Y:S01]  /*210e0*/  STS.64 [R9+0x4000], R44 ;  /* 0x0040002c09007388 */ /* 0x0003e20000000a00 */
[----:B----4-:R-:W-:-:S03]  /*210f0*/  LOP3.LUT R101, R4, 0x3c, RZ, 0xc0, !PT ;  /* 0x0000003c04657812 */ /* 0x010fc600078ec0ff */
[----:B------:R1:W-:Y:S01]  /*21100*/  STS.64 [R9+0x4800], R46 ;  /* 0x0048002e09007388 */ /* 0x0003e20000000a00 */
[----:B-----5:R-:W-:-:S03]  /*21110*/  MOV R102, 0xff800000 ;  /* 0xff80000000667802 */ /* 0x020fc60000000f00 */
[----:B------:R1:W-:Y:S01]  /*21120*/  STS.64 [R10+0x4000], R48 ;  /* 0x004000300a007388 */ /* 0x0003e20000000a00 */
[----:B------:R-:W-:Y:S01]  /*21130*/  MOV R103, 0xff800000 ;  /* 0xff80000000677802 */ /* 0x000fe20000000f00 */
[----:B--2---:R-:W-:Y:S01]  /*21140*/  @P2 FFMA.FTZ R102, R132, R15, R5 ;  /* 0x0000000f84662223 */ /* 0x004fe20000010005 */
[----:B---3--:R-:W-:Y:S01]  /*21150*/  @P3 FFMA.FTZ R103, R3, R14, R6 ;  /* 0x0000000e03673223 */ /* 0x008fe20000010006 */
[----:B------:R1:W-:Y:S01]  /*21160*/  STS.64 [R10+0x4800], R50 ;  /* 0x004800320a007388 */ /* 0x0003e20000000a00 */
[C---:B------:R-:W-:Y:S01]  /*21170*/  IMAD R100, R0.reuse, 0xc0, R101 ;  /* 0x000000c000647824 */ /* 0x040fe200078e0265 */
[----:B------:R-:W-:Y:S02]  /*21180*/  IADD3 R3, PT, PT, R0, 0x28, RZ ;  /* 0x0000002800037810 */ /* 0x000fe40007ffe0ff */
[----:B------:R1:W-:Y:S02]  /*21190*/  STS.64 [R11+0x4000], R52 ;  /* 0x004000340b007388 */ /* 0x0003e40000000a00 */
[----:B------:R-:W-:-:S02]  /*211a0*/  IADD3 R100, P2, PT, R100, UR10, RZ ;  /* 0x0000000a64647c10 */ /* 0x000fc4000ff5e0ff */
[----:B------:R1:W-:Y:S04]  /*211b0*/  STS.64 [R11+0x4800], R54 ;  /* 0x004800360b007388 */ /* 0x0003e80000000a00 */
        /* <DEDUP_REMOVED lines=21> */
[----:B------:R1:W-:Y:S01]  /*21310*/  STS.64 [R180+0x8800], R98 ;  /* 0x00880062b4007388 */ /* 0x0003e20000000a00 */
[----:B------:R-:W-:Y:S06]  /*21320*/  BAR.SYNC.DEFER_BLOCKING 0x0 ;  /* 0x0000000000007b1d */ /* 0x000fec0000010000 */
[----:B------:R1:W2:Y:S04]  /*21330*/  LDS.128 R96, [R133+UR5] ;  /* 0x0000000585607984 */ /* 0x0002a80008000c00 */
        /* <DEDUP_REMOVED lines=23> */
[----:B--234-:R-:W-:Y:S05]  /*214b0*/  @P6 BRA `(.L_x_6574) ;  /* 0x0000000000306947 */ /* 0x01cfea0003800000 */
[----:B------:R-:W2:Y:S01]  /*214c0*/  LDCU.64 UR8, c[0x0][0x428] ;  /* 0x00008500ff0877ac */ /* 0x000ea20008000a00 */
[C---:B------:R-:W-:Y:S01]  /*214d0*/  VIADD R108, R2.reuse, 0x8 ;  /* 0x00000008026c7836 */ /* 0x040fe20000000000 */
[----:B------:R-:W-:Y:S01]  /*214e0*/  IADD3 R107, P3, PT, R2, UR12, RZ ;  /* 0x0000000c026b7c10 */ /* 0x000fe2000ff7e0ff */
[----:B------:R-:W-:Y:S01]  /*214f0*/  IMAD.U32 R106, RZ, RZ, UR12 ;  /* 0x0000000cff6a7e24 */ /* 0x000fe2000f8e00ff */
[----:B------:R-:W-:-:S04]  /*21500*/  UIADD3 UR5, UPT, UPT, -UR11, UR21, URZ ;  /* 0x000000150b057290 */ /* 0x000fc8000fffe1ff */
[----:B------:R-:W-:Y:S02]  /*21510*/  LEA.HI.X.SX32 R106, R106, RZ, 0x1, P3 ;  /* 0x000000ff6a6a7211 */ /* 0x000fe400018f0eff */
[----:B------:R-:W-:Y:S02]  /*21520*/  ISETP.GE.AND P6, PT, R2, UR5, PT ;  /* 0x0000000502007c0c */ /* 0x000fe4000bfc6270 */
[----:B------:R-:W-:Y:S02]  /*21530*/  ISETP.GE.AND P4, PT, R108, UR5, PT ;  /* 0x000000056c007c0c */ /* 0x000fe4000bf86270 */
[----:B--2---:R-:W-:-:S04]  /*21540*/  LEA R108, P3, R107, UR8, 0x2 ;  /* 0x000000086b6c7c11 */ /* 0x004fc8000f8610ff */
[----:B------:R-:W-:-:S05]  /*21550*/  LEA.HI.X R109, R107, UR9, R106, 0x2, P3 ;  /* 0x000000096b6d7c11 */ /* 0x000fca00098f146a */
[----:B------:R2:W-:Y:S04]  /*21560*/  @!P6 STG.E desc[UR6][R108.64], R102 ;  /* 0x000000666c00e986 */ /* 0x0005e8000c101906 */
[----:B------:R2:W-:Y:S02]  /*21570*/  @!P4 STG.E desc[UR6][R108.64+0x20], R103 ;  /* 0x000020676c00c986 */ /* 0x0005e4000c101906 */
.L_x_6574:
[----:B------:R-:W-:Y:S05]  /*21580*/  BSYNC.RECONVERGENT B0 ;  /* 0x0000000000007941 */ /* 0x000fea0003800200 */
.L_x_6573:
[----:B------:R-:W-:Y:S01]  /*21590*/  ISETP.GE.AND P3, PT, R0, UR4, PT ;  /* 0x0000000400007c0c */ /* 0x000fe2000bf66270 */
[----:B------:R-:W-:Y:S01]  /*215a0*/  BSSY.RECONVERGENT B0, `(.L_x_6575) ;  /* 0x0000014000007945 */ /* 0x000fe20003800200 */
[----:B------:R-:W-:Y:S01]  /*215b0*/  ISETP.GE.AND P6, PT, R104, UR4, PT ;  /* 0x0000000468007c0c */ /* 0x000fe2000bfc6270 */
[----:B------:R-:W-:Y:S01]  /*215c0*/  VIADD R2, R0, 0x30 ;  /* 0x0000003000027836 */ /* 0x000fe20000000000 */
[----:B------:R-:W-:Y:S02]  /*215d0*/  ISETP.GE.AND P4, PT, R3, UR4, PT ;  /* 0x0000000403007c0c */ /* 0x000fe4000bf86270 */
[----:B------:R-:W-:Y:S02]  /*215e0*/  P2R R106, PR, RZ, 0x40 ;  /* 0x00000040ff6a7803 */ /* 0x000fe40000000000 */
[----:B--2---:R-:W-:Y:S02]  /*215f0*/  LOP3.LUT R103, R101, 0x40, RZ, 0xfc, !PT ;  /* 0x0000004065677812 */ /* 0x004fe400078efcff */
[----:B------:R-:W-:-:S02]  /*21600*/  P2R R104, PR, RZ, 0x10 ;  /* 0x00000010ff687803 */ /* 0x000fc40000000000 */
[----:B------:R-:W-:Y:S02]  /*21610*/  LOP3.LUT R102, R101, 0x80, RZ, 0xfc, !PT ;  /* 0x0000008065667812 */ /* 0x000fe400078efcff */
        /* <DEDUP_REMOVED lines=8> */
[----:B------:R2:W-:Y:S01]  /*216a0*/  @!P2 STG.E.128 desc[UR6][R108.64], R96 ;  /* 0x000000606c00a986 */ /* 0x0005e2000c101d06 */
[----:B------:R-:W-:-:S07]  /*216b0*/  ISETP.GE.AND P2, PT, R102, UR5, PT ;  /* 0x0000000566007c0c */ /* 0x000fce000bf46270 */
[----:B-1----:R2:W-:Y:S06]  /*216c0*/  @!P3 STG.E.128 desc[UR6][R108.64+0x100], R64 ;  /* 0x000100406c00b986 */ /* 0x0025ec000c101d06 */
[----:B------:R2:W-:Y:S02]  /*216d0*/  @!P2 STG.E.128 desc[UR6][R108.64+0x200], R32 ;  /* 0x000200206c00a986 */ /* 0x0005e4000c101d06 */
.L_x_6576:
[----:B------:R-:W-:Y:S05]  /*216e0*/  BSYNC.RECONVERGENT B0 ;  /* 0x0000000000007941 */ /* 0x000fea0003800200 */
.L_x_6575:
[----:B------:R-:W-:Y:S01]  /*216f0*/  BSSY.RECONVERGENT B0, `(.L_x_6577) ;  /* 0x0000014000007945 */ /* 0x000fe20003800200 */
[----:B------:R-:W-:Y:S02]  /*21700*/  ISETP.GE.AND P6, PT, R2, UR4, PT ;  /* 0x0000000402007c0c */ /* 0x000fe4000bfc6270 */
[----:B------:R-:W-:Y:S01]  /*21710*/  IADD3 R0, PT, PT, R0, 0x38, RZ ;  /* 0x0000003800007810 */ /* 0x000fe20007ffe0ff */
[----:B------:R-:W-:Y:S10]  /*21720*/  @P5 BRA `(.L_x_6578) ;  /* 0x0000000000405947 */ /* 0x000ff40003800000 */
[----:B------:R-:W3:Y:S02]  /*21730*/  LDCU UR5, c[0x0][0x440] ;  /* 0x00008800ff0577ac */ /* 0x000ee40008000800 */
[----:B---3--:R-:W-:Y:S02]  /*21740*/  ISETP.GE.AND P5, PT, R101, UR5, PT ;  /* 0x0000000565007c0c */ /* 0x008fe4000bfa6270 */
[----:B------:R-:W-:Y:S02]  /*21750*/  ISETP.GE.AND P4, PT, R103, UR5, PT ;  /* 0x0000000567007c0c */ /* 0x000fe4000bf86270 */
[----:B------:R-:W-:-:S09]  /*21760*/  ISETP.GE.AND P3, PT, R102, UR5, PT ;  /* 0x0000000566007c0c */ /* 0x000fd2000bf66270 */
[----:B------:R-:W1:Y:S02]  /*21770*/  @!P5 LDC.64 R2, c[0x0][0x3f8] ;  /* 0x0000fe00ff02db82 */ /* 0x000e640000000a00 */
[----:B-12---:R-:W-:-:S04]  /*21780*/  @!P5 LEA R32, P2, R100, R2, 0x2 ;  /* 0x000000026420d211 */ /* 0x006fc800078410ff */
        /* <DEDUP_REMOVED lines=10> */
.L_x_6578:
[----:B------:R-:W-:Y:S05]  /*21830*/  BSYNC.RECONVERGENT B0 ;  /* 0x0000000000007941 */ /* 0x000fea0003800200 */
.L_x_6577:
[----:B------:R-:W-:Y:S01]  /*21840*/  BSSY.RECONVERGENT B0, `(.L_x_6579) ;  /* 0x0000013000007945 */ /* 0x000fe20003800200 */
[----:B------:R-:W-:-:S03]  /*21850*/  ISETP.GE.AND P5, PT, R0, UR4, PT ;  /* 0x0000000400007c0c */ /* 0x000fc6000bfa6270 */
[----:B------:R-:W-:Y:S10]  /*21860*/  @P1 BRA `(.L_x_6580) ;  /* 0x0000000000401947 */ /* 0x000ff40003800000 */
[----:B------:R-:W4:Y:S02]  /*21870*/  LDCU UR5, c[0x0][0x440] ;  /* 0x00008800ff0577ac */ /* 0x000f240008000800 */
[----:B----4-:R-:W-:Y:S02]  /*21880*/  ISETP.GE.AND P4, PT, R101, UR5, PT ;  /* 0x0000000565007c0c */ /* 0x010fe4000bf86270 */
[----:B------:R-:W-:Y:S02]  /*21890*/  ISETP.GE.AND P3, PT, R103, UR5, PT ;  /* 0x0000000567007c0c */ /* 0x000fe4000bf66270 */
[----:B------:R-:W-:-:S09]  /*218a0*/  ISETP.GE.AND P2, PT, R102, UR5, PT ;  /* 0x0000000566007c0c */ /* 0x000fd2000bf46270 */
[----:B---3--:R-:W1:Y:S02]  /*218b0*/  @!P4 LDC.64 R2, c[0x0][0x3f8] ;  /* 0x0000fe00ff02cb82 */ /* 0x008e640000000a00 */
        /* <DEDUP_REMOVED lines=11> */
.L_x_6580:
[----:B------:R-:W-:Y:S05]  /*21970*/  BSYNC.RECONVERGENT B0 ;  /* 0x0000000000007941 */ /* 0x000fea0003800200 */
.L_x_6579:
[----:B------:R-:W-:Y:S04]  /*21980*/  BSSY.RECONVERGENT B0, `(.L_x_6581) ;  /* 0x0000012000007945 */ /* 0x000fe80003800200 */
[----:B------:R-:W-:Y:S05]  /*21990*/  @P0 BRA `(.L_x_6582) ;  /* 0x0000000000400947 */ /* 0x000fea0003800000 */
[----:B------:R-:W5:Y:S02]  /*219a0*/  LDCU UR5, c[0x0][0x440] ;  /* 0x00008800ff0577ac */ /* 0x000f640008000800 */
[----:B-----5:R-:W-:Y:S02]  /*219b0*/  ISETP.GE.AND P3, PT, R101, UR5, PT ;  /* 0x0000000565007c0c */ /* 0x020fe4000bf66270 */
[----:B------:R-:W-:Y:S02]  /*219c0*/  ISETP.GE.AND P2, PT, R103, UR5, PT ;  /* 0x0000000567007c0c */ /* 0x000fe4000bf46270 */
[----:B------:R-:W-:-:S09]  /*219d0*/  ISETP.GE.AND P1, PT, R102, UR5, PT ;  /* 0x0000000566007c0c */ /* 0x000fd2000bf26270 */
[----:B-1--4-:R-:W1:Y:S08]  /*219e0*/  @!P3 LDC.64 R24, c[0x0][0x3f8] ;  /* 0x0000fe00ff18bb82 */ /* 0x012e700000000a00 */
[----:B---3--:R-:W3:Y:S01]  /*219f0*/  @!P2 LDC.64 R2, c[0x0][0x3f8] ;  /* 0x0000fe00ff02ab82 */ /* 0x008ee20000000a00 */
        /* <DEDUP_REMOVED lines=10> */
.L_x_6582:
[----:B------:R-:W-:Y:S05]  /*21aa0*/  BSYNC.RECONVERGENT B0 ;  /* 0x0000000000007941 */ /* 0x000fea0003800200 */
.L_x_6581:
        /* <DEDUP_REMOVED lines=9> */
[----:B---34-:R-:W3:Y:S01]  /*21b40*/  @!P1 LDC.64 R2, c[0x0][0x3f8] ;  /* 0x0000fe00ff029b82 */ /* 0x018ee20000000a00 */
[----:B-1----:R-:W-:-:S04]  /*21b50*/  @!P3 LEA R22, P0, R100, R22, 0x2 ;  /* 0x000000166416b211 */ /* 0x002fc800078010ff */
[C---:B------:R-:W-:Y:S02]  /*21b60*/  @!P3 LEA.HI.X R23, R100.reuse, R23, R105, 0x2, P0 ;  /* 0x000000176417b211 */ /* 0x040fe400000f1469 */
[----:B-----5:R-:W-:-:S03]  /*21b70*/  @!P2 LEA R20, P0, R100, R20, 0x2 ;  /* 0x000000146414a211 */ /* 0x020fc600078010ff */
[----:B------:R1:W-:Y:S01]  /*21b80*/  @!P3 STG.E.128 desc[UR6][R22.64+0x6000], R80 ;  /* 0x006000501600b986 */ /* 0x0003e2000c101d06 */
[C---:B------:R-:W-:Y:S02]  /*21b90*/  @!P2 LEA.HI.X R21, R100.reuse, R21, R105, 0x2, P0 ;  /* 0x000000156415a211 */ /* 0x040fe400000f1469 */
[----:B---3--:R-:W-:-:S03]  /*21ba0*/  @!P1 LEA R2, P0, R100, R2, 0x2 ;  /* 0x0000000264029211 */ /* 0x008fc600078010ff */
[----:B------:R1:W-:Y:S01]  /*21bb0*/  @!P2 STG.E.128 desc[UR6][R20.64+0x6100], R48 ;  /* 0x006100301400a986 */ /* 0x0003e2000c101d06 */
[----:B------:R-:W-:-:S05]  /*21bc0*/  @!P1 LEA.HI.X R3, R100, R3, R105, 0x2, P0 ;  /* 0x0000000364039211 */ /* 0x000fca00000f1469 */
[----:B------:R1:W-:Y:S04]  /*21bd0*/  @!P1 STG.E.128 desc[UR6][R2.64+0x6200], R16 ;  /* 0x0062001002009986 */ /* 0x0003e8000c101d06 */
.L_x_6584:
[----:B------:R-:W-:Y:S05]  /*21be0*/  BSYNC.RECONVERGENT B0 ;  /* 0x0000000000007941 */ /* 0x000fea0003800200 */
.L_x_6583:
        /* <DEDUP_REMOVED lines=19> */
.L_x_6586:
[----:B------:R-:W-:Y:S05]  /*21d20*/  BSYNC.RECONVERGENT B0 ;  /* 0x0000000000007941 */ /* 0x000fea0003800200 */
.L_x_6585:
        /* <DEDUP_REMOVED lines=18> */
.L_x_6588:
[----:B------:R-:W-:Y:S05]  /*21e50*/  BSYNC.RECONVERGENT B0 ;  /* 0x0000000000007941 */ /* 0x000fea0003800200 */
.L_x_6587:
[----:B------:R-:W-:Y:S05]  /*21e60*/  @P5 EXIT ;  /* 0x000000000000594d */ /* 0x000fea0003800000 */
[----:B------:R-:W5:Y:S02]  /*21e70*/  LDCU UR4, c[0x0][0x440] ;  /* 0x00008800ff0477ac */ /* 0x000f640008000800 */
[----:B-----5:R-:W-:Y:S02]  /*21e80*/  ISETP.GE.AND P4, PT, R101, UR4, PT ;  /* 0x0000000465007c0c */ /* 0x020fe4000bf86270 */
[----:B------:R-:W-:Y:S02]  /*21e90*/  ISETP.GE.AND P2, PT, R103, UR4, PT ;  /* 0x0000000467007c0c */ /* 0x000fe4000bf46270 */
[----:B------:R-:W-:-:S09]  /*21ea0*/  ISETP.GE.AND P0, PT, R102, UR4, PT ;  /* 0x0000000466007c0c */ /* 0x000fd2000bf06270 */
[----:B-1----:R-:W1:Y:S08]  /*21eb0*/  @!P4 LDC.64 R8, c[0x0][0x3f8] ;  /* 0x0000fe00ff08cb82 */ /* 0x002e700000000a00 */
[----:B---34-:R-:W3:Y:S01]  /*21ec0*/  @!P2 LDC.64 R2, c[0x0][0x3f8] ;  /* 0x0000fe00ff02ab82 */ /* 0x018ee20000000a00 */
[----:B-1----:R-:W-:-:S04]  /*21ed0*/  @!P4 LEA R8, P3, R100, R8, 0x2 ;  /* 0x000000086408c211 */ /* 0x002fc800078610ff */
[C---:B------:R-:W-:Y:S02]  /*21ee0*/  @!P4 LEA.HI.X R9, R100.reuse, R9, R105, 0x2, P3 ;  /* 0x000000096409c211 */ /* 0x040fe400018f1469 */
[----:B---3--:R-:W-:-:S03]  /*21ef0*/  @!P2 LEA R2, P1, R100, R2, 0x2 ;  /* 0x000000026402a211 */ /* 0x008fc600078210ff */
        /* <DEDUP_REMOVED lines=9> */
.L_x_6589:
        /* <DEDUP_REMOVED lines=15> */
.L_x_6919:


//--------------------- .text._ZN5flash24flash_fwd_splitkv_kernelI23Flash_fwd_kernel_traitsILi192ELi64ELi64ELi4ELb0ELb0EN7cutlass10bfloat16_tE19Flash_kernel_traitsILi192ELi64ELi64ELi4ES3_EELb0ELb1ELb1ELb0ELb0ELb1ELb1ELb1EEEvNS_16Flash_fwd_paramsE --------------------------
	.section	.text._ZN5flash24flash_fwd_splitkv_kernelI23Flash_fwd_kernel_traitsILi192ELi64ELi64ELi4ELb0ELb0EN7cutlass10bfloat16_tE19Flash_kernel_traitsILi192ELi64ELi64ELi4ES3_EELb0ELb1ELb1ELb0ELb0ELb1ELb1ELb1EEEvNS_16Flash_fwd_paramsE,"ax",@progbits
	.align	128
        .global         _ZN5flash24flash_fwd_splitkv_kernelI23Flash_fwd_kernel_traitsILi192ELi64ELi64ELi4ELb0ELb0EN7cutlass10bfloat16_tE19Flash_kernel_traitsILi192ELi64ELi64ELi4ES3_EELb0ELb1ELb1ELb0ELb0ELb1ELb1ELb1EEEvNS_16Flash_fwd_paramsE
        .type           _ZN5flash24flash_fwd_splitkv_kernelI23Flash_fwd_kernel_traitsILi192ELi64ELi64ELi4ELb0ELb0EN7cutlass10bfloat16_tE19Flash_kernel_traitsILi192ELi64ELi64ELi4ES3_EELb0ELb1ELb1ELb0ELb0ELb1ELb1ELb1EEEvNS_16Flash_fwd_paramsE,@function
        .size           _ZN5flash24flash_fwd_splitkv_kernelI23Flash_fwd_kernel_traitsILi192ELi64ELi64ELi4ELb0ELb0EN7cutlass10bfloat16_tE19Flash_kernel_traitsILi192ELi64ELi64ELi4ES3_EELb0ELb1ELb1ELb0ELb0ELb1ELb1ELb1EEEvNS_16Flash_fwd_paramsE,(.L_x_6920 - _ZN5flash24flash_fwd_splitkv_kernelI23Flash_fwd_kernel_traitsILi192ELi64ELi64ELi4ELb0ELb0EN7cutlass10bfloat16_tE19Flash_kernel_traitsILi192ELi64ELi64ELi4ES3_EELb0ELb1ELb1ELb0ELb0ELb1ELb1ELb1EEEvNS_16Flash_fwd_paramsE)
        .other          _ZN5flash24flash_fwd_splitkv_kernelI23Flash_fwd_kernel_traitsILi192ELi64ELi64ELi4ELb0ELb0EN7cutlass10bfloat16_tE19Flash_kernel_traitsILi192ELi64ELi64ELi4ES3_EELb0ELb1ELb1ELb0ELb0ELb1ELb1ELb1EEEvNS_16Flash_fwd_paramsE,@"STO_CUDA_ENTRY STV_DEFAULT"
_ZN5flash24flash_fwd_splitkv_kernelI23Flash_fwd_kernel_traitsILi192ELi64ELi64ELi4ELb0ELb0EN7cutlass10bfloat16_tE19Flash_kernel_traitsILi192ELi64ELi64ELi4ES3_EELb0ELb1ELb1ELb0ELb0ELb1ELb1ELb1EEEvNS_16Flash_fwd_paramsE:
.text._ZN5flash24flash_fwd_splitkv_kernelI23Flash_fwd_kernel_traitsILi192ELi64ELi64ELi4ELb0ELb0EN7cutlass10bfloat16_tE19Flash_kernel_traitsILi192ELi64ELi64ELi4ES3_EELb0ELb1ELb1ELb0ELb0ELb1ELb1ELb1EEEvNS_16Flash_fwd_paramsE:
        /* <DEDUP_REMOVED lines=86> */
.L_x_6590:
        /* <DEDUP_REMOVED lines=118> */
.L_x_6593:
[----:B------:R-:W-:Y:S05]  /*0cc0*/  BSYNC.RECONVERGENT B0 ;  /* 0x0000000000007941 */ /* 0x000fea0003800200 */
.L_x_6592:
        /* <DEDUP_REMOVED lines=20> */
.L_x_6595:
[----:B------:R-:W-:Y:S05]  /*0e10*/  BSYNC.RECONVERGENT B0 ;  /* 0x0000000000007941 */ /* 0x000fea0003800200 */
.L_x_6594:
        /* <DEDUP_REMOVED lines=20> */
.L_x_6597:
[----:B------:R-:W-:Y:S05]  /*0f60*/  BSYNC.RECONVERGENT B0 ;  /* 0x0000000000007941 */ /* 0x000fea0003800200 */
.L_x_6596:
        /* <DEDUP_REMOVED lines=20> */
.L_x_6599:
[----:B------:R-:W-:Y:S05]  /*10b0*/  BSYNC.RECONVERGENT B0 ;  /* 0x0000000000007941 */ /* 0x000fea0003800200 */
.L_x_6598:
        /* <DEDUP_REMOVED lines=19> */
.L_x_6601:
[----:B------:R-:W-:Y:S05]  /*11f0*/  BSYNC.RECONVERGENT B0 ;  /* 0x0000000000007941 */ /* 0x000fea0003800200 */
.L_x_6600:
        /* <DEDUP_REMOVED lines=18> */
.L_x_6603:
[----:B------:R-:W-:Y:S05]  /*1320*/  BSYNC.RECONVERGENT B0 ;  /* 0x0000000000007941 */ /* 0x000fea0003800200 */
.L_x_6602:
        /* <DEDUP_REMOVED lines=18> */
.L_x_6605:
[----:B------:R-:W-:Y:S05]  /*1450*/  BSYNC.RECONVERGENT B0 ;  /* 0x0000000000007941 */ /* 0x000fea0003800200 */
.L_x_6604:
        /* <DEDUP_REMOVED lines=18> */
.L_x_6607:
[----:B------:R-:W-:Y:S05]  /*1580*/  BSYNC.RECONVERGENT B0 ;  /* 0x0000000000007941 */ /* 0x000fea0003800200 */
.L_x_6606:
        /* <DEDUP_REMOVED lines=33> */
.L_x_6591:
        /* <DEDUP_REMOVED lines=13> */
.L_x_6608:
        /* <DEDUP_REMOVED lines=108> */
.L_x_6609:
        /* <DEDUP_REMOVED lines=15> */
.L_x_6611:
[----:B------:R-:W2:Y:S01]  /*2020*/  LDC.64 R4, c[0x0][0x3b8] ;  /* 0x0000ee00ff047b82 */ /* 0x000ea20000000a00 */
[----:B------:R-:W-:-:S06]  /*2030*/  UIADD3 UR8, UPT, UPT, UR10, UR11, URZ ;  /* 0x0000000b0a087290 */ /* 0x000fcc000fffe0ff */
[----:B--2---:R-:W-:Y:S02]  /*2040*/  IMAD R15, R5, UR8, RZ ;  /* 0x00000008050f7c24 */ /* 0x004fe4000f8e02ff */
[----:B-1----:R-:W-:-:S05]  /*2050*/  IMAD.WIDE.U32 R2, R4, UR8, RZ ;  /* 0x0000000804027c25 */ /* 0x002fca000f8e00ff */
[----:B------:R-:W-:Y:S02]  /*2060*/  IADD3 R15, PT, PT, R3, R15, RZ ;  /* 0x0000000f030f7210 */ /* 0x000fe40007ffe0ff */
[----:B------:R-:W-:Y:S02]  /*2070*/  MOV R14, R2 ;  /* 0x00000002000e7202 */ /* 0x000fe40000000f00 */
.L_x_6612:
        /* <DEDUP_REMOVED lines=14> */
.L_x_6613:
[----:B------:R-:W1:Y:S01]  /*2160*/  LDC.64 R2, c[0x0][0x3c0] ;  /* 0x0000f000ff027b82 */ /* 0x000e620000000a00 */
[----:B------:R-:W-:-:S06]  /*2170*/  UIADD3 UR10, UPT, UPT, UR10, UR11, URZ ;  /* 0x0000000b0a0a7290 */ /* 0x000fcc000fffe0ff */
[----:B-1---5:R-:W-:Y:S02]  /*2180*/  IMAD R7, R3, UR10, RZ ;  /* 0x0000000a03077c24 */ /* 0x022fe4000f8e02ff */
[----:B------:R-:W-:-:S05]  /*2190*/  IMAD.WIDE.U32 R8, R2, UR10, RZ ;  /* 0x0000000a02087c25 */ /* 0x000fca000f8e00ff */
[----:B------:R-:W-:Y:S02]  /*21a0*/  IADD3 R7, PT, PT, R9, R7, RZ ;  /* 0x0000000709077210 */ /* 0x000fe40007ffe0ff */
[----:B------:R-:W-:-:S07]  /*21b0*/  MOV R6, R8 ;  /* 0x0000000800067202 */ /* 0x000fce0000000f00 */
.L_x_6614:
        /* <DEDUP_REMOVED lines=53> */
.L_x_6610:
        /* <DEDUP_REMOVED lines=185> */
.L_x_6683:
        /* <DEDUP_REMOVED lines=19> */
.L_x_6617:
[----:B-1-3--:R-:W-:Y:S05]  /*31d0*/  BSYNC.RECONVERGENT B0 ;  /* 0x0000000000007941 */ /* 0x00afea0003800200 */
.L_x_6616:
        /* <DEDUP_REMOVED lines=16> */
.L_x_6619:
[----:B------:R-:W-:Y:S05]  /*32e0*/  BSYNC.RECONVERGENT B0 ;  /* 0x0000000000007941 */ /* 0x000fea0003800200 */
.L_x_6618:
        /* <DEDUP_REMOVED lines=17> */
.L_x_6621:
[----:B------:R-:W-:Y:S05]  /*3400*/  BSYNC.RECONVERGENT B0 ;  /* 0x0000000000007941 */ /* 0x000fea0003800200 */
.L_x_6620:
        /* <DEDUP_REMOVED lines=22> */
.L_x_6623:
[----:B------:R-:W-:Y:S05]  /*3570*/  BSYNC.RECONVERGENT B0 ;  /* 0x0000000000007941 */ /* 0x000fea0003800200 */
.L_x_6622:
        /* <DEDUP_REMOVED lines=17> */
.L_x_6627:
[----:B------:R-:W-:Y:S05]  /*3690*/  BSYNC.RECONVERGENT B0 ;  /* 0x0000000000007941 */ /* 0x000fea0003800200 */
.L_x_6626:
        /* <DEDUP_REMOVED lines=15> */
.L_x_6629:
[----:B------:R-:W-:Y:S05]  /*3790*/  BSYNC.RECONVERGENT B0 ;  /* 0x0000000000007941 */ /* 0x000fea0003800200 */
.L_x_6628:
        /* <DEDUP_REMOVED lines=17> */
.L_x_6631:
[----:B------:R-:W-:Y:S05]  /*38b0*/  BSYNC.RECONVERGENT B0 ;  /* 0x0000000000007941 */ /* 0x000fea0003800200 */
.L_x_6630:
        /* <DEDUP_REMOVED lines=22> */
.L_x_6625:
        /* <DEDUP_REMOVED lines=55> */
.L_x_6637:
[----:B------:R-:W-:Y:S05]  /*3d90*/  BSYNC.RECONVERGENT B0 ;  /* 0x0000000000007941 */ /* 0x000fea0003800200 */
.L_x_6636:
        /* <DEDUP_REMOVED lines=48> */
.L_x_6639:
[----:B------:R-:W-:Y:S05]  /*40a0*/  BSYNC.RECONVERGENT B0 ;  /* 0x0000000000007941 */ /* 0x000fea0003800200 */
.L_x_6638:
        /* <DEDUP_REMOVED lines=47> */
.L_x_6635:
[----:B------:R-:W-:Y:S05]  /*43a0*/  BSYNC.RECONVERGENT B1 ;  /* 0x0000000000017941 */ /* 0x000fea0003800200 */
.L_x_6634:
        /* <DEDUP_REMOVED lines=64> */
.L_x_6643:
[----:B------:R-:W-:Y:S05]  /*47b0*/  BSYNC.RECONVERGENT B0 ;  /* 0x0000000000007941 */ /* 0x000fea0003800200 */
.L_x_6642:
        /* <DEDUP_REMOVED lines=48> */
.L_x_6645:
[----:B------:R-:W-:Y:S05]  /*4ac0*/  BSYNC.RECONVERGENT B0 ;  /* 0x0000000000007941 */ /* 0x000fea0003800200 */
.L_x_6644:
        /* <DEDUP_REMOVED lines=47> */
.L_x_6641:
[----:B------:R-:W-:Y:S05]  /*4dc0*/  BSYNC.RECONVERGENT B1 ;  /* 0x0000000000017941 */ /* 0x000fea0003800200 */
.L_x_6640:
        /* <DEDUP_REMOVED lines=64> */
.L_x_6649:
[----:B------:R-:W-:Y:S05]  /*51d0*/  BSYNC.RECONVERGENT B0 ;  /* 0x0000000000007941 */ /* 0x000fea0003800200 */
.L_x_6648:
        /* <DEDUP_REMOVED lines=48> */
.L_x_6651:
[----:B------:R-:W-:Y:S05]  /*54e0*/  BSYNC.RECONVERGENT B0 ;  /* 0x0000000000007941 */ /* 0x000fea0003800200 */
.L_x_6650:
        /* <DEDUP_REMOVED lines=47> */
.L_x_6647:
[----:B------:R-:W-:Y:S05]  /*57e0*/  BSYNC.RECONVERGENT B1 ;  /* 0x0000000000017941 */ /* 0x000fea0003800200 */
.L_x_6646:
        /* <DEDUP_REMOVED lines=66> */
.L_x_6655:
[----:B------:R-:W-:Y:S05]  /*5c10*/  BSYNC.RECONVERGENT B0 ;  /* 0x0000000000007941 */ /* 0x000fea0003800200 */
.L_x_6654:
        /* <DEDUP_REMOVED lines=48> */
.L_x_6657:
[----:B------:R-:W-:Y:S05]  /*5f20*/  BSYNC.RECONVERGENT B0 ;  /* 0x0000000000007941 */ /* 0x000fea0003800200 */
.L_x_6656:
        /* <DEDUP_REMOVED lines=47> */
.L_x_6653:
[----:B------:R-:W-:Y:S05]  /*6220*/  BSYNC.RECONVERGENT B1 ;  /* 0x0000000000017941 */ /* 0x000fea0003800200 */
.L_x_6652:
        /* <DEDUP_REMOVED lines=8> */
.L_x_6633:
        /* <DEDUP_REMOVED lines=95> */
.L_x_6661:
[----:B------:R-:W-:Y:S05]  /*68a0*/  BSYNC.RECONVERGENT B0 ;  /* 0x0000000000007941 */ /* 0x000fea0003800200 */
.L_x_6660:
        /* <DEDUP_REMOVED lines=89> */
.L_x_6663:
[----:B------:R-:W-:Y:S05]  /*6e40*/  BSYNC.RECONVERGENT B0 ;  /* 0x0000000000007941 */ /* 0x000fea0003800200 */
.L_x_6662:
        /* <DEDUP_REMOVED lines=88> */
.L_x_6659:
[----:B------:R-:W-:Y:S05]  /*73d0*/  BSYNC.RECONVERGENT B1 ;  /* 0x0000000000017941 */ /* 0x000fea0003800200 */
.L_x_6658:
        /* <DEDUP_REMOVED lines=96> */
.L_x_6667:
[----:B------:R-:W-:Y:S05]  /*79e0*/  BSYNC.RECONVERGENT B0 ;  /* 0x0000000000007941 */ /* 0x000fea0003800200 */
.L_x_6666:
        /* <DEDUP_REMOVED lines=88> */
.L_x_6669:
[----:B------:R-:W-:Y:S05]  /*7f70*/  BSYNC.RECONVERGENT B0 ;  /* 0x0000000000007941 */ /* 0x000fea0003800200 */
.L_x_6668:
        /* <DEDUP_REMOVED lines=86> */
.L_x_6665:
[----:B------:R-:W-:Y:S05]  /*84e0*/  BSYNC.RECONVERGENT B1 ;  /* 0x0000000000017941 */ /* 0x000fea0003800200 */
.L_x_6664:
        /* <DEDUP_REMOVED lines=99> */
.L_x_6673:
[----:B------:R-:W-:Y:S05]  /*8b20*/  BSYNC.RECONVERGENT B0 ;  /* 0x0000000000007941 */ /* 0x000fea0003800200 */
.L_x_6672:
        /* <DEDUP_REMOVED lines=87> */
.L_x_6675:
[----:B------:R-:W-:Y:S05]  /*90a0*/  BSYNC.RECONVERGENT B0 ;  /* 0x0000000000007941 */ /* 0x000fea0003800200 */
.L_x_6674:
        /* <DEDUP_REMOVED lines=86> */
.L_x_6671:
[----:B------:R-:W-:Y:S05]  /*9610*/  BSYNC.RECONVERGENT B1 ;  /* 0x0000000000017941 */ /* 0x000fea0003800200 */
.L_x_6670:
        /* <DEDUP_REMOVED lines=101> */
.L_x_6679:
[----:B------:R-:W-:Y:S05]  /*9c70*/  BSYNC.RECONVERGENT B0 ;  /* 0x0000000000007941 */ /* 0x000fea0003800200 */
.L_x_6678:
        /* <DEDUP_REMOVED lines=87> */
.L_x_6681:
[----:B------:R-:W-:Y:S05]  /*a1f0*/  BSYNC.RECONVERGENT B0 ;  /* 0x0000000000007941 */ /* 0x000fea0003800200 */
.L_x_6680:
        /* <DEDUP_REMOVED lines=86> */
.L_x_6677:
[----:B------:R-:W-:Y:S05]  /*a760*/  BSYNC.RECONVERGENT B1 ;  /* 0x0000000000017941 */ /* 0x000fea0003800200 */
.L_x_6676:
[----:B------:R-:W5:Y:S08]  /*a770*/  LDC R3, c[0x0][0x450] ;  /* 0x00011400ff037b82 */ /* 0x000f700000000800 */
[----:B------:R-:W1:Y:S01]  /*a780*/  LDC R11, c[0x0][0x450] ;  /* 0x00011400ff0b7b82 */ /* 0x000e620000000800 */
[----:B-----5:R-:W-:Y:S05]  /*a790*/  IMAD.U32 R3, R3, -0x20, RZ ;  /* 0xffffffe003037824 */ /* 0x020fea00078e00ff */
[C---:B------:R-:W-:Y:S02]  /*a7a0*/  LEA R76, P1, R3.reuse, R76, 0x1 ;  /* 0x0000004c034c7211 */ /* 0x040fe400078208ff */
[C---:B------:R-:W-:Y:S02]  /*a7b0*/  LEA R74, P0, R3.reuse, R74, 0x1 ;  /* 0x0000004a034a7211 */ /* 0x040fe400078008ff */
[C---:B------:R-:W-:Y:S02]  /*a7c0*/  LEA.HI.X.SX32 R77, R3.reuse, R77, 0x1, P1 ;  /* 0x0000004d034d7211 */ /* 0x040fe400008f0eff */
[----:B-1----:R-:W-:Y:S09]  /*a7d0*/  LEA.HI.X.SX32 R75, R3, R75, 0x1, P0 ;  /* 0x0000004b034b7211 */ /* 0x002ff200000f0eff */
.L_x_6632:
[----:B------:R-:W-:Y:S05]  /*a7e0*/  BSYNC.RECONVERGENT B2 ;  /* 0x0000000000027941 */ /* 0x000fea0003800200 */
.L_x_6624:
        /* <DEDUP_REMOVED lines=90> */
.L_x_6682:
[----:B------:R-:W-:Y:S01]  /*ad90*/  UISETP.GT.AND UP0, UPT, UR18, UR5, UPT ;  /* 0x000000051200728c */ /* 0x000fe2000bf04270 */
[----:B------:R-:W-:Y:S02]  /*ada0*/  IADD3 R72, P1, PT, R72, R79, RZ ;  /* 0x0000004f48487210 */ /* 0x000fe40007f3e0ff */
[----:B------:R-:W-:Y:S03]  /*adb0*/  IADD3 R12, P0, PT, R12, R83, RZ ;  /* 0x000000530c0c7210 */ /* 0x000fe60007f1e0ff */
[----:B------:R-:W-:Y:S02]  /*adc0*/  IMAD.X R73, R73, 0x1, R78, P1 ;  /* 0x0000000149497824 */ /* 0x000fe400008e064e */
[----:B------:R-:W-:Y:S01]  /*add0*/  IMAD.X R13, R13, 0x1, R81, P0 ;  /* 0x000000010d0d7824 */ /* 0x000fe200000e0651 */
[----:B------:R-:W-:Y:S07]  /*ade0*/  BRA.U UP0, `(.L_x_6683) ;  /* 0xffffff8100ac7547 */ /* 0x000fee000b83ffff */
.L_x_6615:
        /* <DEDUP_REMOVED lines=42> */
.L_x_6688:
[----:B------:R2:W-:Y:S02]  /*b090*/  STS.128 [R133+0x4000], RZ ;  /* 0x004000ff85007388 */ /* 0x0005e40000000c00 */
.L_x_6687:
[----:B------:R-:W-:Y:S05]  /*b0a0*/  BSYNC.RECONVERGENT B0 ;  /* 0x0000000000007941 */ /* 0x000fea0003800200 */
.L_x_6686:
        /* <DEDUP_REMOVED lines=26> */
.L_x_6691:
[----:B------:R1:W-:Y:S02]  /*b250*/  STS.128 [R133+0x4800], RZ ;  /* 0x004800ff85007388 */ /* 0x0003e40000000c00 */
.L_x_6690:
[----:B------:R-:W-:Y:S05]  /*b260*/  BSYNC.RECONVERGENT B0 ;  /* 0x0000000000007941 */ /* 0x000fea0003800200 */
.L_x_6689:
        /* <DEDUP_REMOVED lines=26> */
.L_x_6694:
[----:B------:R2:W-:Y:S02]  /*b410*/  STS.128 [R133+0x5000], RZ ;  /* 0x005000ff85007388 */ /* 0x0005e40000000c00 */
.L_x_6693:
[----:B------:R-:W-:Y:S05]  /*b420*/  BSYNC.RECONVERGENT B0 ;  /* 0x0000000000007941 */ /* 0x000fea0003800200 */
.L_x_6692:
        /* <DEDUP_REMOVED lines=26> */
.L_x_6696:
[----:B------:R2:W-:Y:S01]  /*b5d0*/  STS.128 [R133+0x5800], RZ ;  /* 0x005800ff85007388 */ /* 0x0005e20000000c00 */
[----:B------:R-:W-:Y:S05]  /*b5e0*/  BRA `(.L_x_6695) ;  /* 0x0000007400107947 */ /* 0x000fea0003800000 */
.L_x_6685:
        /* <DEDUP_REMOVED lines=80> */
.L_x_6703:
[----:B------:R-:W-:Y:S05]  /*baf0*/  BSYNC.RECONVERGENT B0 ;  /* 0x0000000000007941 */ /* 0x000fea0003800200 */
.L_x_6702:
[----:B-----5:R-:W-:Y:S01]  /*bb00*/  IMAD.MOV.U32 R6, RZ, RZ, R18 ;  /* 0x000000ffff067224 */ /* 0x020fe200078e0012 */
[----:B------:R-:W-:Y:S01]  /*bb10*/  MOV R4, R16 ;  /* 0x0000001000047202 */ /* 0x000fe20000000f00 */
[----:B------:R-:W-:Y:S01]  /*bb20*/  IMAD.MOV.U32 R7, RZ, RZ, R19 ;  /* 0x000000ffff077224 */ /* 0x000fe200078e0013 */
[----:B------:R-:W-:Y:S02]  /*bb30*/  MOV R5, R17 ;  /* 0x0000001100057202 */ /* 0x000fe40000000f00 */
.L_x_6701:
[----:B------:R-:W-:Y:S05]  /*bb40*/  BSYNC.RECONVERGENT B1 ;  /* 0x0000000000017941 */ /* 0x000fea0003800200 */
.L_x_6700:
        /* <DEDUP_REMOVED lines=47> */
.L_x_6707:
[----:B------:R-:W-:Y:S05]  /*be40*/  BSYNC.RECONVERGENT B0 ;  /* 0x0000000000007941 */ /* 0x000fea0003800200 */
.L_x_6706:
[----:B-----5:R4:W-:Y:S02]  /*be50*/  STS.128 [R133+0x2000], R16 ;  /* 0x0020001085007388 */ /* 0x0209e40000000c00 */
.L_x_6705:
[----:B------:R-:W-:Y:S05]  /*be60*/  BSYNC.RECONVERGENT B1 ;  /* 0x0000000000017941 */ /* 0x000fea0003800200 */
.L_x_6704:
        /* <DEDUP_REMOVED lines=45> */
.L_x_6709:
[----:B------:R-:W-:Y:S05]  /*c140*/  BSYNC.RECONVERGENT B0 ;  /* 0x0000000000007941 */ /* 0x000fea0003800200 */
.L_x_6708:
[----:B-----5:R1:W-:Y:S02]  /*c150*/  STS.128 [R133+0x4000], R16 ;  /* 0x0040001085007388 */ /* 0x0203e40000000c00 */
.L_x_6699:
[----:B------:R-:W-:Y:S05]  /*c160*/  BSYNC.RECONVERGENT B2 ;  /* 0x0000000000027941 */ /* 0x000fea0003800200 */
.L_x_6698:
        /* <DEDUP_REMOVED lines=63> */
.L_x_6715:
[----:B------:R-:W-:Y:S05]  /*c560*/  BSYNC.RECONVERGENT B0 ;  /* 0x0000000000007941 */ /* 0x000fea0003800200 */
.L_x_6714:
[----:B-----5:R4:W-:Y:S02]  /*c570*/  STS.128 [R133+0x800], R16 ;  /* 0x0008001085007388 */ /* 0x0209e40000000c00 */
.L_x_6713:
[----:B------:R-:W-:Y:S05]  /*c580*/  BSYNC.RECONVERGENT B1 ;  /* 0x0000000000017941 */ /* 0x000fea0003800200 */
.L_x_6712:
        /* <DEDUP_REMOVED lines=56> */
.L_x_6719:
[----:B------:R-:W-:Y:S05]  /*c910*/  BSYNC.RECONVERGENT B0 ;  /* 0x0000000000007941 */ /* 0x000fea0003800200 */
.L_x_6718:
[----:B-----5:R4:W-:Y:S02]  /*c920*/  STS.128 [R133+0x2800], R16 ;  /* 0x0028001085007388 */ /* 0x0209e40000000c00 */
.L_x_6717:
[----:B------:R-:W-:Y:S05]  /*c930*/  BSYNC.RECONVERGENT B1 ;  /* 0x0000000000017941 */ /* 0x000fea0003800200 */
.L_x_6716:
        /* <DEDUP_REMOVED lines=55> */
.L_x_6721:
[----:B------:R-:W-:Y:S05]  /*ccb0*/  BSYNC.RECONVERGENT B0 ;  /* 0x0000000000007941 */ /* 0x000fea0003800200 */
.L_x_6720:
[----:B-----5:R4:W-:Y:S02]  /*ccc0*/  STS.128 [R133+0x4800], R16 ;  /* 0x0048001085007388 */ /* 0x0209e40000000c00 */
.L_x_6711:
[----:B------:R-:W-:Y:S05]  /*ccd0*/  BSYNC.RECONVERGENT B2 ;  /* 0x0000000000027941 */ /* 0x000fea0003800200 */
.L_x_6710:
        /* <DEDUP_REMOVED lines=64> */
.L_x_6727:
[----:B------:R-:W-:Y:S05]  /*d0e0*/  BSYNC.RECONVERGENT B0 ;  /* 0x0000000000007941 */ /* 0x000fea0003800200 */
.L_x_6726:
[----:B-----5:R1:W-:Y:S02]  /*d0f0*/  STS.128 [R133+0x1000], R16 ;  /* 0x0010001085007388 */ /* 0x0203e40000000c00 */
.L_x_6725:
[----:B------:R-:W-:Y:S05]  /*d100*/  BSYNC.RECONVERGENT B1 ;  /* 0x0000000000017941 */ /* 0x000fea0003800200 */
.L_x_6724:
        /* <DEDUP_REMOVED lines=56> */
.L_x_6731:
[----:B------:R-:W-:Y:S05]  /*d490*/  BSYNC.RECONVERGENT B0 ;  /* 0x0000000000007941 */ /* 0x000fea0003800200 */
.L_x_6730:
[----:B-----5:R4:W-:Y:S02]  /*d4a0*/  STS.128 [R133+0x3000], R16 ;  /* 0x0030001085007388 */ /* 0x0209e40000000c00 */
.L_x_6729:
[----:B------:R-:W-:Y:S05]  /*d4b0*/  BSYNC.RECONVERGENT B1 ;  /* 0x0000000000017941 */ /* 0x000fea0003800200 */
.L_x_6728:
        /* <DEDUP_REMOVED lines=56> */
.L_x_6733:
[----:B------:R-:W-:Y:S05]  /*d840*/  BSYNC.RECONVERGENT B0 ;  /* 0x0000000000007941 */ /* 0x000fea0003800200 */
.L_x_6732:
[----:B-----5:R4:W-:Y:S02]  /*d850*/  STS.128 [R133+0x5000], R16 ;  /* 0x0050001085007388 */ /* 0x0209e40000000c00 */
.L_x_6723:
[----:B------:R-:W-:Y:S05]  /*d860*/  BSYNC.RECONVERGENT B2 ;  /* 0x0000000000027941 */ /* 0x000fea0003800200 */
.L_x_6722:
        /* <DEDUP_REMOVED lines=64> */
.L_x_6737:
[----:B------:R-:W-:Y:S05]  /*dc70*/  BSYNC.RECONVERGENT B0 ;  /* 0x0000000000007941 */ /* 0x000fea0003800200 */
.L_x_6736:
[----:B-----5:R4:W-:Y:S02]  /*dc80*/  STS.128 [R133+0x1800], R16 ;  /* 0x0018001085007388 */ /* 0x0209e40000000c00 */
.L_x_6735:
[----:B------:R-:W-:Y:S05]  /*dc90*/  BSYNC.RECONVERGENT B1 ;  /* 0x0000000000017941 */ /* 0x000fea0003800200 */
.L_x_6734:
        /* <DEDUP_REMOVED lines=56> */
.L_x_6741:
[----:B------:R-:W-:Y:S05]  /*e020*/  BSYNC.RECONVERGENT B0 ;  /* 0x0000000000007941 */ /* 0x000fea0003800200 */
.L_x_6740:
[----:B-----5:R1:W-:Y:S02]  /*e030*/  STS.128 [R133+0x3800], R16 ;  /* 0x0038001085007388 */ /* 0x0203e40000000c00 */
.L_x_6739:
[----:B------:R-:W-:Y:S05]  /*e040*/  BSYNC.RECONVERGENT B1 ;  /* 0x0000000000017941 */ /* 0x000fea0003800200 */
.L_x_6738:
        /* <DEDUP_REMOVED lines=57> */
.L_x_6743:
[----:B------:R-:W-:Y:S05]  /*e3e0*/  BSYNC.RECONVERGENT B0 ;  /* 0x0000000000007941 */ /* 0x000fea0003800200 */
.L_x_6742:
[----:B-----5:R4:W-:Y:S01]  /*e3f0*/  STS.128 [R133+0x5800], R16 ;  /* 0x0058001085007388 */ /* 0x0209e20000000c00 */
[----:B------:R-:W-:Y:S05]  /*e400*/  BRA `(.L_x_6695) ;  /* 0x0000004400887947 */ /* 0x000fea0003800000 */
.L_x_6697:
        /* <DEDUP_REMOVED lines=99> */
.L_x_6748:
[----:B------:R-:W-:Y:S05]  /*ea40*/  BSYNC.RECONVERGENT B0 ;  /* 0x0000000000007941 */ /* 0x000fea0003800200 */
.L_x_6747:
[----:B------:R-:W-:Y:S05]  /*ea50*/  BSYNC.RECONVERGENT B1 ;  /* 0x0000000000017941 */ /* 0x000fea0003800200 */
.L_x_6746:
        /* <DEDUP_REMOVED lines=88> */
.L_x_6752:
[----:B------:R-:W-:Y:S05]  /*efe0*/  BSYNC.RECONVERGENT B0 ;  /* 0x0000000000007941 */ /* 0x000fea0003800200 */
.L_x_6751:
[----:B-----5:R4:W-:Y:S02]  /*eff0*/  STS.128 [R133+0x2000], R24 ;  /* 0x0020001885007388 */ /* 0x0209e40000000c00 */
.L_x_6750:
[----:B------:R-:W-:Y:S05]  /*f000*/  BSYNC.RECONVERGENT B1 ;  /* 0x0000000000017941 */ /* 0x000fea0003800200 */
.L_x_6749:
        /* <DEDUP_REMOVED lines=85> */
.L_x_6754:
[----:B------:R-:W-:Y:S05]  /*f560*/  BSYNC.RECONVERGENT B0 ;  /* 0x0000000000007941 */ /* 0x000fea0003800200 */
.L_x_6753:
[----:B-----5:R1:W-:Y:S02]  /*f570*/  STS.128 [R133+0x4000], R24 ;  /* 0x0040001885007388 */ /* 0x0203e40000000c00 */
.L_x_6745:
[----:B------:R-:W-:Y:S05]  /*f580*/  BSYNC.RECONVERGENT B2 ;  /* 0x0000000000027941 */ /* 0x000fea0003800200 */
.L_x_6744:
        /* <DEDUP_REMOVED lines=96> */
.L_x_6760:
[----:B------:R-:W-:Y:S05]  /*fb90*/  BSYNC.RECONVERGENT B0 ;  /* 0x0000000000007941 */ /* 0x000fea0003800200 */
.L_x_6759:
[----:B-----5:R4:W-:Y:S02]  /*fba0*/  STS.128 [R133+0x800], R24 ;  /* 0x0008001885007388 */ /* 0x0209e40000000c00 */
.L_x_6758:
[----:B------:R-:W-:Y:S05]  /*fbb0*/  BSYNC.RECONVERGENT B1 ;  /* 0x0000000000017941 */ /* 0x000fea0003800200 */
.L_x_6757:
        /* <DEDUP_REMOVED lines=89> */
.L_x_6764:
[----:B------:R-:W-:Y:S05]  /*10150*/  BSYNC.RECONVERGENT B0 ;  /* 0x0000000000007941 */ /* 0x000fea0003800200 */
.L_x_6763:
[----:B-----5:R4:W-:Y:S02]  /*10160*/  STS.128 [R133+0x2800], R24 ;  /* 0x0028001885007388 */ /* 0x0209e40000000c00 */
.L_x_6762:
[----:B------:R-:W-:Y:S05]  /*10170*/  BSYNC.RECONVERGENT B1 ;  /* 0x0000000000017941 */ /* 0x000fea0003800200 */
.L_x_6761:
        /* <DEDUP_REMOVED lines=86> */
.L_x_6766:
[----:B------:R-:W-:Y:S05]  /*106e0*/  BSYNC.RECONVERGENT B0 ;  /* 0x0000000000007941 */ /* 0x000fea0003800200 */
.L_x_6765:
[----:B-----5:R1:W-:Y:S02]  /*106f0*/  STS.128 [R133+0x4800], R4 ;  /* 0x0048000485007388 */ /* 0x0203e40000000c00 */
.L_x_6756:
[----:B------:R-:W-:Y:S05]  /*10700*/  BSYNC.RECONVERGENT B2 ;  /* 0x0000000000027941 */ /* 0x000fea0003800200 */
.L_x_6755:
        /* <DEDUP_REMOVED lines=96> */
.L_x_6772:
[----:B------:R-:W-:Y:S05]  /*10d10*/  BSYNC.RECONVERGENT B0 ;  /* 0x0000000000007941 */ /* 0x000fea0003800200 */
.L_x_6771:
[----:B-----5:R4:W-:Y:S02]  /*10d20*/  STS.128 [R133+0x1000], R24 ;  /* 0x0010001885007388 */ /* 0x0209e40000000c00 */
.L_x_6770:
[----:B------:R-:W-:Y:S05]  /*10d30*/  BSYNC.RECONVERGENT B1 ;  /* 0x0000000000017941 */ /* 0x000fea0003800200 */
.L_x_6769:
        /* <DEDUP_REMOVED lines=88> */
.L_x_6776:
[----:B------:R-:W-:Y:S05]  /*112c0*/  BSYNC.RECONVERGENT B0 ;  /* 0x0000000000007941 */ /* 0x000fea0003800200 */
.L_x_6775:
[----:B-----5:R1:W-:Y:S02]  /*112d0*/  STS.128 [R133+0x3000], R24 ;  /* 0x0030001885007388 */ /* 0x0203e40000000c00 */
.L_x_6774:
[----:B------:R-:W-:Y:S05]  /*112e0*/  BSYNC.RECONVERGENT B1 ;  /* 0x0000000000017941 */ /* 0x000fea0003800200 */
.L_x_6773:
        /* <DEDUP_REMOVED lines=87> */
.L_x_6778:
[----:B------:R-:W-:Y:S05]  /*11860*/  BSYNC.RECONVERGENT B0 ;  /* 0x0000000000007941 */ /* 0x000fea0003800200 */
.L_x_6777:
[----:B-----5:R4:W-:Y:S02]  /*11870*/  STS.128 [R133+0x5000], R24 ;  /* 0x0050001885007388 */ /* 0x0209e40000000c00 */
.L_x_6768:
[----:B------:R-:W-:Y:S05]  /*11880*/  BSYNC.RECONVERGENT B2 ;  /* 0x0000000000027941 */ /* 0x000fea0003800200 */
.L_x_6767:
        /* <DEDUP_REMOVED lines=97> */
.L_x_6782:
[----:B------:R-:W-:Y:S05]  /*11ea0*/  BSYNC.RECONVERGENT B0 ;  /* 0x0000000000007941 */ /* 0x000fea0003800200 */
.L_x_6781:
[----:B-----5:R3:W-:Y:S02]  /*11eb0*/  STS.128 [R133+0x1800], R24 ;  /* 0x0018001885007388 */ /* 0x0207e40000000c00 */
.L_x_6780:
[----:B------:R-:W-:Y:S05]  /*11ec0*/  BSYNC.RECONVERGENT B1 ;  /* 0x0000000000017941 */ /* 0x000fea0003800200 */
.L_x_6779:
        /* <DEDUP_REMOVED lines=89> */
.L_x_6786:
[----:B------:R-:W-:Y:S05]  /*12460*/  BSYNC.RECONVERGENT B0 ;  /* 0x0000000000007941 */ /* 0x000fea0003800200 */
.L_x_6785:
[----:B-----5:R1:W-:Y:S02]  /*12470*/  STS.128 [R133+0x3800], R24 ;  /* 0x0038001885007388 */ /* 0x0203e40000000c00 */
.L_x_6784:
[----:B------:R-:W-:Y:S05]  /*12480*/  BSYNC.RECONVERGENT B1 ;  /* 0x0000000000017941 */ /* 0x000fea0003800200 */
.L_x_6783:
        /* <DEDUP_REMOVED lines=88> */
.L_x_6788:
[----:B------:R-:W-:Y:S05]  /*12a10*/  BSYNC.RECONVERGENT B0 ;  /* 0x0000000000007941 */ /* 0x000fea0003800200 */
.L_x_6787:
[----:B-----5:R1:W-:Y:S02]  /*12a20*/  STS.128 [R133+0x5800], R4 ;  /* 0x0058000485007388 */ /* 0x0203e40000000c00 */
.L_x_6695:
[----:B------:R-:W-:Y:S05]  /*12a30*/  BSYNC.RECONVERGENT B3 ;  /* 0x0000000000037941 */ /* 0x000fea0003800200 */
.L_x_6684:
        /* <DEDUP_REMOVED lines=28> */
.L_x_6791:
[----:B------:R1:W-:Y:S02]  /*12c00*/  STS.128 [R133+0xa000], RZ ;  /* 0x00a000ff85007388 */ /* 0x0003e40000000c00 */
.L_x_6790:
[----:B------:R-:W-:Y:S05]  /*12c10*/  BSYNC.RECONVERGENT B0 ;  /* 0x0000000000007941 */ /* 0x000fea0003800200 */
.L_x_6789:
        /* <DEDUP_REMOVED lines=25> */
.L_x_6794:
[----:B------:R2:W-:Y:S02]  /*12db0*/  STS.128 [R133+0xa800], RZ ;  /* 0x00a800ff85007388 */ /* 0x0005e40000000c00 */
.L_x_6793:
[----:B------:R-:W-:Y:S05]  /*12dc0*/  BSYNC.RECONVERGENT B0 ;  /* 0x0000000000007941 */ /* 0x000fea0003800200 */
.L_x_6792:
        /* <DEDUP_REMOVED lines=26> */
.L_x_6797:
[----:B------:R2:W-:Y:S02]  /*12f70*/  STS.128 [R133+0xb000], RZ ;  /* 0x00b000ff85007388 */ /* 0x0005e40000000c00 */
.L_x_6796:
[----:B------:R-:W-:Y:S05]  /*12f80*/  BSYNC.RECONVERGENT B0 ;  /* 0x0000000000007941 */ /* 0x000fea0003800200 */
.L_x_6795:
[----:B------:R-:W-:Y:S01]  /*12f90*/  ISETP.GE.AND P0, PT, R29, UR15, PT ;  /* 0x0000000f1d007c0c */ /* 0x000fe2000bf06270 */
[----:B------:R-:W-:-:S12]  /*12fa0*/  BSSY.RECONVERGENT B0, `(.L_x_6798) ;  /* 0x000001a000007945 */ /* 0x000fd80003800200 */
[----:B------:R-:W-:Y:S05]  /*12fb0*/  @P0 BRA `(.L_x_6799) ;  /* 0x0000000000600947 */ /* 0x000fea0003800000 */
[----:B-12---:R-:W3:Y:S01]  /*12fc0*/  LDC.64 R2, c[0x0][0x3b8] ;  /* 0x0000ee00ff027b82 */ /* 0x006ee20000000a00 */
[----:B------:R-:W1:Y:S01]  /*12fd0*/  LDCU UR8, c[0x0][0x440] ;  /* 0x00008800ff0877ac */ /* 0x000e620008000800 */
[----:B------:R-:W-:Y:S01]  /*12fe0*/  IMAD.MOV.U32 R194, RZ, RZ, R196 ;  /* 0x000000ffffc27224 */ /* 0x000fe200078e00c4 */
        /* <DEDUP_REMOVED lines=21> */
.L_x_6799:
[----:B------:R-:W-:Y:S05]  /*13140*/  BSYNC.RECONVERGENT B0 ;  /* 0x0000000000007941 */ /* 0x000fea0003800200 */
.L_x_6798:
        /* <DEDUP_REMOVED lines=50> */
.L_x_6802:
[----:B------:R2:W-:Y:S01]  /*13470*/  STS.128 [R133+0x10000], RZ ;  /* 0x010000ff85007388 */ /* 0x0005e20000000c00 */
[----:B------:R-:W-:Y:S05]  /*13480*/  BRA `(.L_x_6803) ;  /* 0x00000000000c7947 */ /* 0x000fea0003800000 */
.L_x_6801:
[----:B------:R1:W-:Y:S04]  /*13490*/  STS.128 [R133+0xc000], RZ ;  /* 0x00c000ff85007388 */ /* 0x0003e80000000c00 */
[----:B------:R1:W-:Y:S04]  /*134a0*/  STS.128 [R133+0xe000], RZ ;  /* 0x00e000ff85007388 */ /* 0x0003e80000000c00 */
[----:B------:R1:W-:Y:S02]  /*134b0*/  STS.128 [R133+0x10000], RZ ;  /* 0x010000ff85007388 */ /* 0x0003e40000000c00 */
.L_x_6803:
[----:B------:R-:W-:Y:S05]  /*134c0*/  BSYNC.RECONVERGENT B0 ;  /* 0x0000000000007941 */ /* 0x000fea0003800200 */
.L_x_6800:
        /* <DEDUP_REMOVED lines=28> */
.L_x_6806:
[----:B------:R2:W-:Y:S02]  /*13690*/  STS.128 [R133+0x10800], RZ ;  /* 0x010800ff85007388 */ /* 0x0005e40000000c00 */
.L_x_6805:
[----:B------:R-:W-:Y:S05]  /*136a0*/  BSYNC.RECONVERGENT B0 ;  /* 0x0000000000007941 */ /* 0x000fea0003800200 */
.L_x_6804:
        /* <DEDUP_REMOVED lines=29> */
.L_x_6809:
[----:B------:R2:W-:Y:S02]  /*13880*/  STS.128 [R133+0x11000], RZ ;  /* 0x011000ff85007388 */ /* 0x0005e40000000c00 */
.L_x_6808:
[----:B------:R-:W-:Y:S05]  /*13890*/  BSYNC.RECONVERGENT B0 ;  /* 0x0000000000007941 */ /* 0x000fea0003800200 */
.L_x_6807:
        /* <DEDUP_REMOVED lines=11> */
[----:B------:R-:W2:Y:S01]  /*13950*/  LDCU UR8, c[0x0][0x440] ;  /* 0x00008800ff0877ac */ /* 0x000ea20008000800 */
[----:B---3--:R-:W-:Y:S01]  /*13960*/  IMAD.MOV.U32 R199, RZ, RZ, R197 ;  /* 0x000000ffffc77224 */ /* 0x008fe200078e00c5 */
        /* <DEDUP_REMOVED lines=22> */
.L_x_6812:
[----:B------:R3:W-:Y:S02]  /*13ad0*/  STS.128 [R133+0x11800], RZ ;  /* 0x011800ff85007388 */ /* 0x0007e40000000c00 */
.L_x_6811:
[----:B------:R-:W-:Y:S05]  /*13ae0*/  BSYNC.RECONVERGENT B0 ;  /* 0x0000000000007941 */ /* 0x000fea0003800200 */
.L_x_6810:
[----:B------:R-:W-:Y:S01]  /*13af0*/  IMAD.SHL.U32 R3, R3, 0x400, RZ ;  /* 0x0000040003037824 */ /* 0x000fe200078e00ff */
[----:B------:R-:W-:Y:S01]  /*13b00*/  LOP3.LUT R144, R66, 0x8, R61, 0x78, !PT ;  /* 0x0000000842907812 */ /* 0x000fe200078e783d */
[----:B------:R-:W-:Y:S01]  /*13b10*/  IMAD.MOV.U32 R180, RZ, RZ, 0x20 ;  /* 0x00000020ffb47424 */ /* 0x000fe200078e00ff */
[----:B------:R-:W-:Y:S01]  /*13b20*/  LEA R62, R64, UR5, 0x1 ;  /* 0x00000005403e7c11 */ /* 0x000fe2000f8e08ff */
[----:B------:R-:W-:Y:S01]  /*13b30*/  IMAD.MOV.U32 R135, RZ, RZ, 0x40 ;  /* 0x00000040ff877424 */ /* 0x000fe200078e00ff */
[----:B------:R-:W-:Y:S01]  /*13b40*/  LOP3.LUT R3, R3, 0x400, RZ, 0xc0, !PT ;  /* 0x0000040003037812 */ /* 0x000fe200078ec0ff */
[----:B------:R-:W2:Y:S01]  /*13b50*/  LDCU.64 UR8, c[0x0][0x508] ;  /* 0x0000a100ff0877ac */ /* 0x000ea20008000a00 */
        /* <DEDUP_REMOVED lines=8> */
[----:B------:R-:W1:Y:S01]  /*13be0*/  LDSM.16.M88.4 R80, [R48+UR5+0x6000] ;  /* 0x006000053050783b */ /* 0x000e620008000200 */
[--C-:B------:R-:W-:Y:S01]  /*13bf0*/  IMAD.IADD R50, R62, 0x1, R168.reuse ;  /* 0x000000013e327824 */ /* 0x100fe200078e02a8 */
[----:B------:R-:W-:Y:S01]  /*13c00*/  LOP3.LUT R148, R8, 0x6, RZ, 0xc0, !PT ;  /* 0x0000000608947812 */ /* 0x000fe200078ec0ff */
[C---:B------:R-:W-:Y:S01]  /*13c10*/  IMAD.IADD R13, R11.reuse, 0x1, R168 ;  /* 0x000000010b0d7824 */ /* 0x040fe200078e02a8 */
[----:B-----5:R-:W1:Y:S01]  /*13c20*/  LDSM.16.M88.4 R72, [R48+UR5+0x6800] ;  /* 0x006800053048783b */ /* 0x020e620008000200 */
[----:B------:R-:W-:Y:S01]  /*13c30*/  IMAD.IADD R51, R62, 0x1, R135 ;  /* 0x000000013e337824 */ /* 0x000fe200078e0287 */
[----:B------:R-:W-:Y:S01]  /*13c40*/  IADD3 R134, PT, PT, R2, UR26, R183 ;  /* 0x0000001a02867c10 */ /* 0x000fe2000fffe0b7 */
[----:B------:R-:W-:Y:S01]  /*13c50*/  IMAD.IADD R11, R11, 0x1, R135 ;  /* 0x000000010b0b7824 */ /* 0x000fe200078e0287 */
[----:B------:R-:W1:Y:S01]  /*13c60*/  LDSM.16.M88.4 R64, [R48+UR5+0x7000] ;  /* 0x007000053040783b */ /* 0x000e620008000200 */
[C---:B------:R-:W-:Y:S01]  /*13c70*/  IMAD.IADD R12, R168.reuse, 0x1, R51 ;  /* 0x00000001a80c7824 */ /* 0x040fe200078e0233 */
[----:B--2---:R-:W-:Y:S01]  /*13c80*/  UIADD3 UR8, UPT, UPT, UR27, UR8, -UR21 ;  /* 0x000000081b087290 */ /* 0x004fe2000fffe815 */
[----:B------:R-:W-:Y:S01]  /*13c90*/  IMAD.IADD R3, R168, 0x1, R11 ;  /* 0x00000001a8037824 */ /* 0x000fe200078e020b */
[----:B----4-:R-:W2:Y:S01]  /*13ca0*/  LDSM.16.M88.4 R32, [R48+UR5+0x7800] ;  /* 0x007800053020783b */ /* 0x010ea20008000200 */
[----:B------:R-:W-:-:S03]  /*13cb0*/  UISETP.GT.AND UP0, UPT, UR30, UR20, UPT ;  /* 0x000000141e00728c */ /* 0x000fc6000bf04270 */
[----:B------:R-:W-:Y:S04]  /*13cc0*/  LDSM.16.M88.4 R52, [R50] ;  /* 0x000000003234783b */ /* 0x000fe80000000200 */
[----:B---3--:R-:W3:Y:S04]  /*13cd0*/  LDSM.16.M88.4 R4, [R13+0x6000] ;  /* 0x006000000d04783b */ /* 0x008ee80000000200 */
[----:B------:R-:W4:Y:S04]  /*13ce0*/  LDSM.16.M88.4 R40, [R13+0x6800] ;  /* 0x006800000d28783b */ /* 0x000f280000000200 */
[----:B------:R-:W4:Y:S04]  /*13cf0*/  LDSM.16.M88.4 R28, [R13+0x7000] ;  /* 0x007000000d1c783b */ /* 0x000f280000000200 */
[----:B------:R-:W-:Y:S04]  /*13d00*/  LDSM.16.M88.4 R16, [R51] ;  /* 0x000000003310783b */ /* 0x000fe80000000200 */
[----:B------:R-:W4:Y:S01]  /*13d10*/  LDSM.16.M88.4 R36, [R11+0x6000] ;  /* 0x006000000b24783b */ /* 0x000f220000000200 */
[C---:B-1----:R-:W-:Y:S03]  /*13d20*/  HMMA.16816.F32.BF16 R24, R20.reuse, R80, RZ ;  /* 0x000000501418723c */ /* 0x042fe600000418ff */
[----:B------:R-:W-:Y:S04]  /*13d30*/  LDSM.16.M88.4 R96, [R11+0x6800] ;  /* 0x006800000b60783b */ /* 0x000fe80000000200 */
[----:B------:R-:W-:Y:S01]  /*13d40*/  LDSM.16.M88.4 R92, [R3+0x6000] ;  /* 0x00600000035c783b */ /* 0x000fe20000000200 */
[C---:B------:R-:W-:Y:S03]  /*13d50*/  HMMA.16816.F32.BF16 R80, R20.reuse, R82, RZ ;  /* 0x000000521450723c */ /* 0x040fe600000418ff */
        /* <DEDUP_REMOVED lines=8> */
[C---:B------:R-:W-:Y:S08]  /*13de0*/  HMMA.16816.F32.BF16 R72, R20.reuse, R74, RZ ;  /* 0x0000004a1448723c */ /* 0x040ff000000418ff */
[C---:B------:R-:W-:Y:S08]  /*13df0*/  HMMA.16816.F32.BF16 R64, R20.reuse, R66, RZ ;  /* 0x000000421440723c */ /* 0x040ff000000418ff */
[C---:B--2---:R-:W-:Y:S08]  /*13e00*/  HMMA.16816.F32.BF16 R56, R20.reuse, R32, RZ ;  /* 0x000000201438723c */ /* 0x044ff000000418ff */
[----:B------:R-:W-:Y:S01]  /*13e10*/  HMMA.16816.F32.BF16 R20, R20, R34, RZ ;  /* 0x000000221414723c */ /* 0x000fe200000418ff */
[----:B------:R-:W1:Y:S07]  /*13e20*/  LDSM.16.M88.4 R32, [R13+0x7800] ;  /* 0x007800000d20783b */ /* 0x000e6e0000000200 */
[C---:B---3--:R-:W-:Y:S08]  /*13e30*/  HMMA.16816.F32.BF16 R24, R52.reuse, R4, R24 ;  /* 0x000000043418723c */ /* 0x048ff00000041818 */
[C---:B------:R-:W-:Y:S01]  /*13e40*/  HMMA.16816.F32.BF16 R80, R52.reuse, R6, R80 ;  /* 0x000000063450723c */ /* 0x040fe20000041850 */
[----:B------:R-:W2:Y:S07]  /*13e50*/  LDSM.16.M88.4 R4, [R12] ;  /* 0x000000000c04783b */ /* 0x000eae0000000200 */
[C---:B----4-:R-:W-:Y:S08]  /*13e60*/  HMMA.16816.F32.BF16 R76, R52.reuse, R40, R76 ;  /* 0x00000028344c723c */ /* 0x050ff0000004184c */
        /* <DEDUP_REMOVED lines=70> */
[----:B------:R-:W-:Y:S07]  /*142d0*/  LDSM.16.M88.4 R84, [R48+UR5+0xb800] ;  /* 0x00b800053054783b */ /* 0x000fee0008000200 */
[C---:B----4-:R-:W-:Y:S08]  /*142e0*/  HMMA.16816.F32.BF16 R56, R16.reuse, R28, R56 ;  /* 0x0000001c1038723c */ /* 0x050ff00000041838 */
        /* <DEDUP_REMOVED lines=11> */
[----:B------:R1:W-:Y:S07]  /*143a0*/  LDSM.16.M88.4 R32, [R13+0xb800] ;  /* 0x00b800000d20783b */ /* 0x0003ee0000000200 */
[C---:B------:R-:W-:Y:S08]  /*143b0*/  HMMA.16816.F32.BF16 R56, R4.reuse, R20, R56 ;  /* 0x000000140438723c */ /* 0x040ff00000041838 */
[----:B------:R-:W-:Y:S01]  /*143c0*/  HMMA.16816.F32.BF16 R52, R4, R22, R52 ;  /* 0x000000160434723c */ /* 0x000fe20000041834 */
[----:B------:R3:W-:Y:S04]  /*143d0*/  LDSM.16.M88.4 R4, [R12+0x4000] ;  /* 0x004000000c04783b */ /* 0x0007e80000000200 */
[----:B------:R-:W4:Y:S03]  /*143e0*/  LDSM.16.M88.4 R20, [R3+0xa000] ;  /* 0x00a000000314783b */ /* 0x000f260000000200 */
[----:B------:R-:W-:Y:S01]  /*143f0*/  HMMA.16816.F32.BF16 R24, R44, R100, R24 ;  /* 0x000000642c18723c */ /* 0x000fe20000041818 */
[----:B-1----:R-:W-:-:S04]  /*14400*/  VIADD R13, R148, UR29 ;  /* 0x0000001d940d7c36 */ /* 0x002fc80008000000 */
[----:B------:R-:W-:-:S03]  /*14410*/  VIADD R8, R13, 0x1 ;  /* 0x000000010d087836 */ /* 0x000fc60000000000 */
[C---:B------:R-:W-:Y:S08]  /*14420*/  HMMA.16816.F32.BF16 R80, R96.reuse, R106, R80 ;  /* 0x0000006a6050723c */ /* 0x040ff00000041850 */
[----:B------:R-:W-:Y:S01]  /*14430*/  HMMA.16816.F32.BF16 R76, R96, R92, R76 ;  /* 0x0000005c604c723c */ /* 0x000fe2000004184c */
[----:B---3--:R-:W-:-:S07]  /*14440*/  VIADD R12, R13, UR21 ;  /* 0x000000150d0c7c36 */ /* 0x008fce0008000000 */
[----:B--2---:R-:W-:Y:S08]  /*14450*/  HMMA.16816.F32.BF16 R24, R16, R28, R24 ;  /* 0x0000001c1018723c */ /* 0x004ff00000041818 */
[----:B------:R-:W-:Y:S08]  /*14460*/  HMMA.16816.F32.BF16 R80, R44, R102, R80 ;  /* 0x000000662c50723c */ /* 0x000ff00000041850 */
[----:B------:R-:W-:Y:S08]  /*14470*/  HMMA.16816.F32.BF16 R56, R96, R84, R56 ;  /* 0x000000546038723c */ /* 0x000ff00000041838 */
[----:B----4-:R-:W-:Y:S01]  /*14480*/  HMMA.16816.F32.BF16 R24, R4, R20, R24 ;  /* 0x000000140418723c */ /* 0x010fe20000041818 */
[----:B------:R-:W-:-:S02]  /*14490*/  VIADD R21, R134, UR8 ;  /* 0x0000000886157c36 */ /* 0x000fc40008000000 */
[----:B------:R-:W-:-:S03]  /*144a0*/  VIADD R134, R134, UR27 ;  /* 0x0000001b86867c36 */ /* 0x000fc60008000000 */
[C-C-:B------:R-:W-:Y:S02]  /*144b0*/  VIADDMNMX R204, R21.reuse, 0x1, R202.reuse, PT ;  /* 0x0000000115cc7846 */ /* 0x140fe400038001ca */
[----:B------:R-:W-:Y:S01]  /*144c0*/  HMMA.16816.F32.BF16 R84, R96, R86, R52 ;  /* 0x000000566054723c */ /* 0x000fe20000041834 */
[----:B------:R-:W1:Y:S01]  /*144d0*/  LDSM.16.M88.4 R52, [R11+0xa800] ;  /* 0x00a800000b34783b */ /* 0x000e620000000200 */
[----:B------:R-:W-:Y:S01]  /*144e0*/  VIADDMNMX R202, R21, 0x9, R202, PT ;  /* 0x0000000915ca7846 */ /* 0x000fe200038001ca */
[C---:B------:R-:W-:Y:S01]  /*144f0*/  IMAD.IADD R21, R134.reuse, 0x1, -R12 ;  /* 0x0000000186157824 */ /* 0x040fe200078e0a0c */
[----:B------:R-:W-:Y:S02]  /*14500*/  VIADDMNMX R205, R134, -UR24, RZ, !PT ;  /* 0x8000001886cd7c46 */ /* 0x000fe4000f8001ff */
[----:B------:R-:W-:Y:S02]  /*14510*/  ISETP.GE.AND P3, PT, R8, R204, PT ;  /* 0x000000cc0800720c */ /* 0x000fe40003f66270 */
[----:B------:R-:W-:Y:S01]  /*14520*/  HMMA.16816.F32.BF16 R80, R16, R30, R80 ;  /* 0x0000001e1050723c */ /* 0x000fe20000041850 */
[----:B------:R-:W-:-:S02]  /*14530*/  IABS R21, R21 ;  /* 0x0000001500157213 */ /* 0x000fc40000000000 */
[----:B------:R-:W-:Y:S01]  /*14540*/  FMUL.FTZ R20, R24, UR9 ;  /* 0x0000000918147c20 */ /* 0x000fe20008410000 */
[----:B------:R-:W-:Y:S01]  /*14550*/  FMUL.FTZ R26, R26, UR9 ;  /* 0x000000091a1a7c20 */ /* 0x000fe20008410000 */
[----:B------:R-:W-:Y:S01]  /*14560*/  I2FP.F32.S32 R21, R21 ;  /* 0x0000001500157245 */ /* 0x000fe20000201400 */
[----:B------:R-:W-:Y:S01]  /*14570*/  FMUL.FTZ R29, R25, UR9 ;  /* 0x00000009191d7c20 */ /* 0x000fe20008410000 */
[CC--:B------:R-:W-:Y:S01]  /*14580*/  ISETP.GE.AND P5, PT, R8.reuse, R205.reuse, PT ;  /* 0x000000cd0800720c */ /* 0x0c0fe20003fa6270 */
[----:B------:R-:W-:Y:S01]  /*14590*/  HMMA.16816.F32.BF16 R72, R96, R94, R72 ;  /* 0x0000005e6048723c */ /* 0x000fe20000041848 */
[----:B------:R-:W2:Y:S01]  /*145a0*/  MUFU.TANH R20, R20 ;  /* 0x0000001400147308 */ /* 0x000ea20000002400 */
[----:B------:R-:W-:Y:S01]  /*145b0*/  ISETP.GE.AND P1, PT, R8, R202, PT ;  /* 0x000000ca0800720c */ /* 0x000fe20003f26270 */
[----:B------:R-:W-:Y:S01]  /*145c0*/  FMUL.FTZ R27, R27, UR9 ;  /* 0x000000091b1b7c20 */ /* 0x000fe20008410000 */
[----:B------:R-:W-:-:S04]  /*145d0*/  ISETP.GE.AND P4, PT, R13, R205, PT ;  /* 0x000000cd0d00720c */ /* 0x000fc80003f86270 */
[C---:B------:R-:W-:Y:S08]  /*145e0*/  HMMA.16816.F32.BF16 R68, R96.reuse, R88, R68 ;  /* 0x000000586044723c */ /* 0x040ff00000041844 */
[----:B------:R-:W-:Y:S01]  /*145f0*/  HMMA.16816.F32.BF16 R64, R96, R90, R64 ;  /* 0x0000005a6040723c */ /* 0x000fe20000041840 */
[----:B--2---:R-:W-:-:S07]  /*14600*/  FFMA.FTZ R28, R21, -UR14, R20 ;  /* 0x8000000e151c7c23 */ /* 0x004fce0008010014 */
[----:B------:R-:W-:Y:S01]  /*14610*/  HMMA.16816.F32.BF16 R76, R44, R40, R76 ;  /* 0x000000282c4c723c */ /* 0x000fe2000004184c */
[----:B------:R-:W-:Y:S01]  /*14620*/  VIADD R41, R134, 0x8 ;  /* 0x0000000886297836 */ /* 0x000fe20000000000 */
[----:B------:R-:W-:Y:S02]  /*14630*/  FSEL R28, R28, -INF , P4 ;  /* 0xff8000001c1c7808 */ /* 0x000fe40002000000 */
[----:B------:R-:W-:Y:S01]  /*14640*/  ISETP.GE.AND P4, PT, R13, R204, PT ;  /* 0x000000cc0d00720c */ /* 0x000fe20003f86270 */
[C---:B------:R-:W-:Y:S01]  /*14650*/  IMAD.IADD R25, R41.reuse, 0x1, -R12 ;  /* 0x0000000129197824 */ /* 0x040fe200078e0a0c */
[----:B------:R-:W-:Y:S01]  /*14660*/  VIADDMNMX R203, R41, -UR24, RZ, !PT ;  /* 0x8000001829cb7c46 */ /* 0x000fe2000f8001ff */
[----:B------:R-:W-:Y:S01]  /*14670*/  MUFU.TANH R12, R29 ;  /* 0x0000001d000c7308 */ /* 0x000fe20000002400 */
[----:B------:R-:W-:Y:S01]  /*14680*/  HMMA.16816.F32.BF16 R80, R4, R22, R80 ;  /* 0x000000160450723c */ /* 0x000fe20000041850 */
[----:B------:R-:W2:Y:S01]  /*14690*/  LDSM.16.M88.4 R20, [R3+0xa800] ;  /* 0x00a800000314783b */ /* 0x000ea20000000200 */
[----:B------:R-:W-:-:S02]  /*146a0*/  ISETP.GE.AND P0, PT, R8, R203, PT ;  /* 0x000000cb0800720c */ /* 0x000fc40003f06270 */
[----:B------:R-:W-:Y:S02]  /*146b0*/  IABS R25, R25 ;  /* 0x0000001900197213 */ /* 0x000fe40000000000 */
[----:B------:R-:W-:Y:S01]  /*146c0*/  FSEL R48, R28, -INF , !P4 ;  /* 0xff8000001c307808 */ /* 0x000fe20006000000 */
[----:B------:R-:W3:Y:S01]  /*146d0*/  MUFU.TANH R8, R26 ;  /* 0x0000001a00087308 */ /* 0x000ee20000002400 */
[----:B------:R-:W-:Y:S01]  /*146e0*/  HMMA.16816.F32.BF16 R72, R44, R42, R72 ;  /* 0x0000002a2c48723c */ /* 0x000fe20000041848 */
[C---:B------:R-:W-:Y:S01]  /*146f0*/  VIADD R43, R13.reuse, 0x38 ;  /* 0x000000380d2b7836 */ /* 0x040fe20000000000 */
[----:B------:R-:W-:Y:S02]  /*14700*/  I2FP.F32.S32 R25, R25 ;  /* 0x0000001900197245 */ /* 0x000fe40000201400 */
[----:B------:R-:W-:-:S04]  /*14710*/  ISETP.GE.AND P4, PT, R13, R203, PT ;  /* 0x000000cb0d00720c */ /* 0x000fc80003f86270 */
[----:B------:R-:W-:Y:S03]  /*14720*/  HMMA.16816.F32.BF16 R68, R44, R36, R68 ;  /* 0x000000242c44723c */ /* 0x000fe60000041844 */
[----:B------:R-:W-:Y:S01]  /*14730*/  FMUL.FTZ R80, R80, UR9 ;  /* 0x0000000950507c20 */ /* 0x000fe20008410000 */
[----:B------:R-:W-:Y:S01]  /*14740*/  FMUL.FTZ R83, R83, UR9 ;  /* 0x0000000953537c20 */ /* 0x000fe20008410000 */
[----:B------:R-:W-:-:S03]  /*14750*/  FMUL.FTZ R81, R81, UR9 ;  /* 0x0000000951517c20 */ /* 0x000fc60008410000 */
[C---:B------:R-:W-:Y:S01]  /*14760*/  HMMA.16816.F32.BF16 R64, R44.reuse, R38, R64 ;  /* 0x000000262c40723c */ /* 0x040fe20000041840 */
[----:B---3--:R-:W-:Y:S02]  /*14770*/  FFMA.FTZ R8, R25, -UR14, R8 ;  /* 0x8000000e19087c23 */ /* 0x008fe40008010008 */
[----:B------:R-:W-:Y:S03]  /*14780*/  MUFU.TANH R81, R81 ;  /* 0x0000005100517308 */ /* 0x000fe60000002400 */
[----:B------:R-:W-:Y:S02]  /*14790*/  FSEL R40, R8, -INF , P4 ;  /* 0xff80000008287808 */ /* 0x000fe40002000000 */
[----:B------:R-:W-:Y:S01]  /*147a0*/  HMMA.16816.F32.BF16 R56, R44, R32, R56 ;  /* 0x000000202c38723c */ /* 0x000fe20000041838 */
[----:B------:R-:W-:Y:S02]  /*147b0*/  ISETP.GE.AND P4, PT, R13, R202, PT ;  /* 0x000000ca0d00720c */ /* 0x000fe40003f86270 */
[----:B------:R-:W-:Y:S02]  /*147c0*/  MUFU.TANH R8, R80 ;  /* 0x0000005000087308 */ /* 0x000fe40000002400 */
[----:B------:R-:W-:-:S03]  /*147d0*/  FSEL R40, R40, -INF , !P4 ;  /* 0xff80000028287808 */ /* 0x000fc60006000000 */
[----:B------:R-:W-:Y:S01]  /*147e0*/  HMMA.16816.F32.BF16 R84, R44, R34, R84 ;  /* 0x000000222c54723c */ /* 0x000fe20000041854 */
[----:B------:R-:W-:Y:S02]  /*147f0*/  VIADD R45, R43, UR21 ;  /* 0x000000152b2d7c36 */ /* 0x000fe40008000000 */
[----:B------:R-:W3:Y:S03]  /*14800*/  MUFU.TANH R44, R27 ;  /* 0x0000001b002c7308 */ /* 0x000ee60000002400 */
[--C-:B------:R-:W-:Y:S02]  /*14810*/  IADD3 R24, PT, PT, R134, 0x37, -R45.reuse ;  /* 0x0000003786187810 */ /* 0x100fe40007ffe82d */
[----:B------:R-:W-:Y:S01]  /*14820*/  IADD3 R26, PT, PT, R41, 0x37, -R45 ;  /* 0x00000037291a7810 */ /* 0x000fe20007ffe82d */
[----:B-1----:R-:W-:Y:S01]  /*14830*/  HMMA.16816.F32.BF16 R76, R16, R52, R76 ;  /* 0x00000034104c723c */ /* 0x002fe2000004184c */
[----:B------:R-:W-:-:S02]  /*14840*/  IABS R24, R24 ;  /* 0x0000001800187213 */ /* 0x000fc40000000000 */
[----:B------:R-:W-:Y:S02]  /*14850*/  IABS R26, R26 ;  /* 0x0000001a001a7213 */ /* 0x000fe40000000000 */
[----:B------:R-:W-:Y:S01]  /*14860*/  I2FP.F32.S32 R29, R24 ;  /* 0x00000018001d7245 */ /* 0x000fe20000201400 */
[----:B------:R-:W-:Y:S01]  /*14870*/  FMUL.FTZ R24, R82, UR9 ;  /* 0x0000000952187c20 */ /* 0x000fe20008410000 */
[----:B------:R-:W-:Y:S01]  /*14880*/  I2FP.F32.S32 R25, R26 ;  /* 0x0000001a00197245 */ /* 0x000fe20000201400 */
[----:B------:R-:W-:Y:S01]  /*14890*/  HMMA.16816.F32.BF16 R72, R16, R54, R72 ;  /* 0x000000361048723c */ /* 0x000fe20000041848 */
[----:B------:R-:W-:Y:S01]  /*148a0*/  IADD3 R26, PT, PT, R41, 0x30, -R45 ;  /* 0x00000030291a7810 */ /* 0x000fe20007ffe82d */
[----:B------:R-:W-:Y:S01]  /*148b0*/  FFMA.FTZ R29, R29, -UR14, R12 ;  /* 0x8000000e1d1d7c23 */ /* 0x000fe2000801000c */
[----:B------:R-:W-:Y:S01]  /*148c0*/  VIADD R12, R13, 0x8 ;  /* 0x000000080d0c7836 */ /* 0x000fe20000000000 */
[----:B------:R-:W1:Y:S01]  /*148d0*/  MUFU.TANH R24, R24 ;  /* 0x0000001800187308 */ /* 0x000e620000002400 */
[----:B---3--:R-:W-:Y:S01]  /*148e0*/  FFMA.FTZ R44, R25, -UR14, R44 ;  /* 0x8000000e192c7c23 */ /* 0x008fe2000801002c */
[----:B------:R-:W-:-:S02]  /*148f0*/  IABS R26, R26 ;  /* 0x0000001a001a7213 */ /* 0x000fc40000000000 */
[----:B------:R-:W-:Y:S02]  /*14900*/  FSEL R29, R29, -INF , P5 ;  /* 0xff8000001d1d7808 */ /* 0x000fe40002800000 */
[----:B------:R-:W-:Y:S02]  /*14910*/  FSEL R44, R44, -INF , P0 ;  /* 0xff8000002c2c7808 */ /* 0x000fe40000000000 */
[----:B------:R-:W-:Y:S01]  /*14920*/  FSEL R50, R29, -INF , !P3 ;  /* 0xff8000001d327808 */ /* 0x000fe20005800000 */
[----:B--2---:R-:W-:Y:S01]  /*14930*/  HMMA.16816.F32.BF16 R76, R4, R20, R76 ;  /* 0x00000014044c723c */ /* 0x004fe2000004184c */
[----:B------:R-:W-:Y:S02]  /*14940*/  ISETP.GE.AND P4, PT, R12, R205, PT ;  /* 0x000000cd0c00720c */ /* 0x000fe40003f86270 */
[----:B------:R-:W-:Y:S02]  /*14950*/  IADD3 R25, PT, PT, R134, 0x30, -R45 ;  /* 0x0000003086197810 */ /* 0x000fe40007ffe82d */
[----:B------:R-:W-:-:S02]  /*14960*/  ISETP.GE.AND P5, PT, R12, R204, PT ;  /* 0x000000cc0c00720c */ /* 0x000fc40003fa6270 */
[C---:B------:R-:W-:Y:S01]  /*14970*/  ISETP.GE.AND P3, PT, R12.reuse, R202, PT ;  /* 0x000000ca0c00720c */ /* 0x040fe20003f66270 */
[----:B------:R-:W-:Y:S01]  /*14980*/  HMMA.16816.F32.BF16 R72, R4, R22, R72 ;  /* 0x000000160448723c */ /* 0x000fe20000041848 */
[----:B------:R-:W-:Y:S01]  /*14990*/  ISETP.GE.AND P0, PT, R12, R203, PT ;  /* 0x000000cb0c00720c */ /* 0x000fe20003f06270 */
[----:B------:R-:W-:Y:S01]  /*149a0*/  IMAD.MOV.U32 R12, RZ, RZ, R26 ;  /* 0x000000ffff0c7224 */ /* 0x000fe200078e001a */
[----:B------:R-:W-:Y:S02]  /*149b0*/  IABS R25, R25 ;  /* 0x0000001900197213 */ /* 0x000fe40000000000 */
[----:B------:R-:W-:Y:S02]  /*149c0*/  IADD3 R20, PT, PT, R41, 0x2f, -R45 ;  /* 0x0000002f29147810 */ /* 0x000fe40007ffe82d */
[----:B------:R-:W-:Y:S02]  /*149d0*/  I2FP.F32.S32 R21, R12 ;  /* 0x0000000c00157245 */ /* 0x000fe40000201400 */
[----:B------:R-:W-:-:S02]  /*149e0*/  I2FP.F32.S32 R25, R25 ;  /* 0x0000001900197245 */ /* 0x000fc40000201400 */
[----:B------:R-:W-:Y:S01]  /*149f0*/  IADD3 R12, PT, PT, R134, 0x2f, -R45 ;  /* 0x0000002f860c7810 */ /* 0x000fe20007ffe82d */
[----:B-1----:R-:W-:Y:S01]  /*14a00*/  FFMA.FTZ R24, R21, -UR14, R24 ;  /* 0x8000000e15187c23 */ /* 0x002fe20008010018 */
[----:B------:R-:W-:Y:S01]  /*14a10*/  IABS R20, R20 ;  /* 0x0000001400147213 */ /* 0x000fe20000000000 */
[----:B------:R-:W1:Y:S01]  /*14a20*/  MUFU.TANH R21, R83 ;  /* 0x0000005300157308 */ /* 0x000e620000002400 */
[----:B------:R-:W-:Y:S01]  /*14a30*/  FFMA.FTZ R25, R25, -UR14, R8 ;  /* 0x8000000e19197c23 */ /* 0x000fe20008010008 */
[----:B------:R-:W-:Y:S01]  /*14a40*/  IABS R12, R12 ;  /* 0x0000000c000c7213 */ /* 0x000fe20000000000 */
[----:B------:R-:W-:Y:S01]  /*14a50*/  VIADD R8, R13, 0x9 ;  /* 0x000000090d087836 */ /* 0x000fe20000000000 */
[----:B------:R-:W-:Y:S01]  /*14a60*/  FSEL R44, R44, -INF , !P1 ;  /* 0xff8000002c2c7808 */ /* 0x000fe20004800000 */
[----:B------:R-:W-:Y:S01]  /*14a70*/  FMUL.FTZ R31, R79, UR9 ;  /* 0x000000094f1f7c20 */ /* 0x000fe20008410000 */
[----:B------:R-:W-:Y:S01]  /*14a80*/  FSEL R52, R25, -INF , P4 ;  /* 0xff80000019347808 */ /* 0x000fe20002000000 */
[----:B------:R-:W-:Y:S01]  /*14a90*/  IMAD.MOV.U32 R25, RZ, RZ, R12 ;  /* 0x000000ffff197224 */ /* 0x000fe200078e000c */
[----:B------:R-:W-:Y:S01]  /*14aa0*/  FSEL R42, R24, -INF , P0 ;  /* 0xff800000182a7808 */ /* 0x000fe20000000000 */
[----:B------:R-:W-:Y:S01]  /*14ab0*/  IMAD.MOV.U32 R12, RZ, RZ, R20 ;  /* 0x000000ffff0c7224 */ /* 0x000fe200078e0014 */
[----:B------:R-:W-:Y:S01]  /*14ac0*/  FSEL R52, R52, -INF , !P5 ;  /* 0xff80000034347808 */ /* 0x000fe20006800000 */
[----:B------:R-:W-:Y:S01]  /*14ad0*/  FMUL.FTZ R30, R77, UR9 ;  /* 0x000000094d1e7c20 */ /* 0x000fe20008410000 */
[C---:B------:R-:W-:Y:S01]  /*14ae0*/  ISETP.GE.AND P1, PT, R8.reuse, R205, PT ;  /* 0x000000cd0800720c */ /* 0x040fe20003f26270 */
[----:B------:R-:W-:Y:S01]  /*14af0*/  MUFU.TANH R31, R31 ;  /* 0x0000001f001f7308 */ /* 0x000fe20000002400 */
[----:B------:R-:W-:Y:S01]  /*14b00*/  ISETP.GE.AND P4, PT, R8, R204, PT ;  /* 0x000000cc0800720c */ /* 0x000fe20003f86270 */
[----:B------:R-:W-:Y:S01]  /*14b10*/  FMUL.FTZ R72, R72, UR9 ;  /* 0x0000000948487c20 */ /* 0x000fe20008410000 */
[C---:B------:R-:W-:Y:S01]  /*14b20*/  ISETP.GE.AND P5, PT, R8.reuse, R202, PT ;  /* 0x000000ca0800720c */ /* 0x040fe20003fa6270 */
[----:B------:R-:W-:Y:S01]  /*14b30*/  FMUL.FTZ R73, R73, UR9 ;  /* 0x0000000949497c20 */ /* 0x000fe20008410000 */
[----:B------:R-:W-:Y:S01]  /*14b40*/  ISETP.GE.AND P0, PT, R8, R203, PT ;  /* 0x000000cb0800720c */ /* 0x000fe20003f06270 */
[----:B------:R-:W-:Y:S01]  /*14b50*/  FMUL.FTZ R75, R75, UR9 ;  /* 0x000000094b4b7c20 */ /* 0x000fe20008410000 */
[----:B------:R-:W-:Y:S01]  /*14b60*/  I2FP.F32.S32 R8, R12 ;  /* 0x0000000c00087245 */ /* 0x000fe20000201400 */
[----:B------:R-:W-:Y:S01]  /*14b70*/  FMUL.FTZ R12, R76, UR9 ;  /* 0x000000094c0c7c20 */ /* 0x000fe20008410000 */
[----:B------:R-:W-:Y:S01]  /*14b80*/  I2FP.F32.S32 R20, R25 ;  /* 0x0000001900147245 */ /* 0x000fe20000201400 */
[----:B------:R-:W-:Y:S01]  /*14b90*/  MUFU.TANH R30, R30 ;  /* 0x0000001e001e7308 */ /* 0x000fe20000002400 */
[----:B------:R-:W2:Y:S01]  /*14ba0*/  LDSM.16.M88.4 R24, [R11+0xb000] ;  /* 0x00b000000b18783b */ /* 0x000ea20000000200 */
[----:B-1----:R-:W-:Y:S01]  /*14bb0*/  FFMA.FTZ R8, R8, -UR14, R21 ;  /* 0x8000000e08087c23 */ /* 0x002fe20008010015 */
[----:B------:R-:W-:Y:S01]  /*14bc0*/  FMUL.FTZ R21, R78, UR9 ;  /* 0x000000094e157c20 */ /* 0x000fe20008410000 */
[----:B------:R-:W-:Y:S01]  /*14bd0*/  IADD3 R28, PT, PT, R41, 0x28, -R45 ;  /* 0x00000028291c7810 */ /* 0x000fe20007ffe82d */
[----:B------:R-:W-:Y:S01]  /*14be0*/  FFMA.FTZ R81, R20, -UR14, R81 ;  /* 0x8000000e14517c23 */ /* 0x000fe20008010051 */
[----:B------:R-:W-:Y:S01]  /*14bf0*/  IADD3 R29, PT, PT, R134, 0x28, -R45 ;  /* 0x00000028861d7810 */ /* 0x000fe20007ffe82d */
[----:B------:R-:W-:Y:S01]  /*14c00*/  VIADD R20, R13, 0x10 ;  /* 0x000000100d147836 */ /* 0x000fe20000000000 */
[----:B------:R-:W1:Y:S01]  /*14c10*/  MUFU.TANH R12, R12 ;  /* 0x0000000c000c7308 */ /* 0x000e620000002400 */
[----:B------:R-:W-:-:S02]  /*14c20*/  IABS R28, R28 ;  /* 0x0000001c001c7213 */ /* 0x000fc40000000000 */
[----:B------:R-:W-:Y:S02]  /*14c30*/  IABS R29, R29 ;  /* 0x0000001d001d7213 */ /* 0x000fe40000000000 */
[----:B------:R-:W-:Y:S02]  /*14c40*/  FSEL R46, R8, -INF , P0 ;  /* 0xff800000082e7808 */ /* 0x000fe40000000000 */
[----:B------:R-:W-:Y:S01]  /*14c50*/  FSEL R54, R81, -INF , P1 ;  /* 0xff80000051367808 */ /* 0x000fe20000800000 */
[----:B------:R-:W3:Y:S01]  /*14c60*/  MUFU.TANH R21, R21 ;  /* 0x0000001500157308 */ /* 0x000ee20000002400 */
[----:B------:R-:W-:Y:S02]  /*14c70*/  I2FP.F32.S32 R8, R28 ;  /* 0x0000001c00087245 */ /* 0x000fe40000201400 */
[----:B------:R-:W-:Y:S02]  /*14c80*/  I2FP.F32.S32 R29, R29 ;  /* 0x0000001d001d7245 */ /* 0x000fe40000201400 */
[----:B------:R-:W-:-:S02]  /*14c90*/  FSEL R42, R42, -INF , !P3 ;  /* 0xff8000002a2a7808 */ /* 0x000fc40005800000 */
[----:B------:R-:W-:Y:S01]  /*14ca0*/  FSEL R54, R54, -INF , !P4 ;  /* 0xff80000036367808 */ /* 0x000fe20006000000 */
[----:B------:R-:W-:Y:S01]  /*14cb0*/  MUFU.TANH R72, R72 ;  /* 0x0000004800487308 */ /* 0x000fe20000002400 */
[C---:B------:R-:W-:Y:S01]  /*14cc0*/  ISETP.GE.AND P3, PT, R20.reuse, R205, PT ;  /* 0x000000cd1400720c */ /* 0x040fe20003f66270 */
[----:B-1----:R-:W-:Y:S01]  /*14cd0*/  FFMA.FTZ R12, R29, -UR14, R12 ;  /* 0x8000000e1d0c7c23 */ /* 0x002fe2000801000c */
[C---:B------:R-:W-:Y:S02]  /*14ce0*/  ISETP.GE.AND P1, PT, R20.reuse, R204, PT ;  /* 0x000000cc1400720c */ /* 0x040fe40003f26270 */
[C---:B------:R-:W-:Y:S02]  /*14cf0*/  ISETP.GE.AND P4, PT, R20.reuse, R202, PT ;  /* 0x000000ca1400720c */ /* 0x040fe40003f86270 */
[----:B------:R-:W-:Y:S01]  /*14d00*/  ISETP.GE.AND P0, PT, R20, R203, PT ;  /* 0x000000cb1400720c */ /* 0x000fe20003f06270 */
[----:B------:R-:W-:Y:S01]  /*14d10*/  MUFU.TANH R73, R73 ;  /* 0x0000004900497308 */ /* 0x000fe20000002400 */
[----:B------:R-:W-:Y:S01]  /*14d20*/  IADD3 R32, PT, PT, R41, 0x27, -R45 ;  /* 0x0000002729207810 */ /* 0x000fe20007ffe82d */
[----:B---3--:R-:W-:Y:S01]  /*14d30*/  FFMA.FTZ R28, R8, -UR14, R21 ;  /* 0x8000000e081c7c23 */ /* 0x008fe20008010015 */
[----:B------:R-:W-:Y:S01]  /*14d40*/  VIADD R8, R13, 0x11 ;  /* 0x000000110d087836 */ /* 0x000fe20000000000 */
[----:B------:R-:W1:Y:S01]  /*14d50*/  LDSM.16.M88.4 R20, [R3+0xb000] ;  /* 0x00b000000314783b */ /* 0x000e620000000200 */
[----:B------:R-:W-:-:S02]  /*14d60*/  FSEL R12, R12, -INF , P3 ;  /* 0xff8000000c0c7808 */ /* 0x000fc40001800000 */
[----:B------:R-:W-:Y:S02]  /*14d70*/  IABS R32, R32 ;  /* 0x0000002000207213 */ /* 0x000fe40000000000 */
[----:B------:R-:W-:Y:S01]  /*14d80*/  IADD3 R29, PT, PT, R134, 0x27, -R45 ;  /* 0x00000027861d7810 */ /* 0x000fe20007ffe82d */
[C---:B--2---:R-:W-:Y:S01]  /*14d90*/  HMMA.16816.F32.BF16 R68, R16.reuse, R24, R68 ;  /* 0x000000181044723c */ /* 0x044fe20000041844 */
[----:B------:R-:W-:Y:S01]  /*14da0*/  FSEL R46, R46, -INF , !P5 ;  /* 0xff8000002e2e7808 */ /* 0x000fe20006800000 */
[C---:B------:R-:W-:Y:S01]  /*14db0*/  VIADD R24, R13.reuse, 0x18 ;  /* 0x000000180d187836 */ /* 0x040fe20000000000 */
[----:B------:R-:W-:Y:S02]  /*14dc0*/  FSEL R12, R12, -INF , !P1 ;  /* 0xff8000000c0c7808 */ /* 0x000fe40004800000 */
[----:B------:R-:W-:Y:S02]  /*14dd0*/  FSEL R28, R28, -INF , P0 ;  /* 0xff8000001c1c7808 */ /* 0x000fe40000000000 */
[C---:B------:R-:W-:Y:S01]  /*14de0*/  ISETP.GE.AND P5, PT, R8.reuse, R205, PT ;  /* 0x000000cd0800720c */ /* 0x040fe20003fa6270 */
[----:B------:R-:W-:Y:S01]  /*14df0*/  HMMA.16816.F32.BF16 R36, R16, R26, R64 ;  /* 0x0000001a1024723c */ /* 0x000fe20000041840 */
[C---:B------:R-:W-:Y:S01]  /*14e00*/  ISETP.GE.AND P3, PT, R8.reuse, R204, PT ;  /* 0x000000cc0800720c */ /* 0x040fe20003f66270 */
[----:B------:R-:W-:Y:S01]  /*14e10*/  VIADD R27, R13, 0x20 ;  /* 0x000000200d1b7836 */ /* 0x000fe20000000000 */
[----:B------:R-:W-:-:S02]  /*14e20*/  ISETP.GE.AND P1, PT, R8, R202, PT ;  /* 0x000000ca0800720c */ /* 0x000fc40003f26270 */
[----:B------:R-:W-:Y:S02]  /*14e30*/  ISETP.GE.AND P0, PT, R8, R203, PT ;  /* 0x000000cb0800720c */ /* 0x000fe40003f06270 */
[----:B------:R-:W-:Y:S02]  /*14e40*/  I2FP.F32.S32 R8, R32 ;  /* 0x0000002000087245 */ /* 0x000fe40000201400 */
[----:B------:R-:W-:Y:S02]  /*14e50*/  IABS R29, R29 ;  /* 0x0000001d001d7213 */ /* 0x000fe40000000000 */
[----:B------:R-:W-:Y:S01]  /*14e60*/  IADD3 R34, PT, PT, R134, 0x18, -R45 ;  /* 0x0000001886227810 */ /* 0x000fe20007ffe82d */
[----:B------:R-:W-:Y:S01]  /*14e70*/  FFMA.FTZ R25, R8, -UR14, R31 ;  /* 0x8000000e08197c23 */ /* 0x000fe2000801001f */
[----:B------:R-:W-:Y:S02]  /*14e80*/  I2FP.F32.S32 R29, R29 ;  /* 0x0000001d001d7245 */ /* 0x000fe40000201400 */
[----:B------:R-:W-:Y:S01]  /*14e90*/  FSEL R8, R28, -INF , !P4 ;  /* 0xff8000001c087808 */ /* 0x000fe20006000000 */
[----:B------:R-:W-:Y:S01]  /*14ea0*/  FMUL.FTZ R28, R74, UR9 ;  /* 0x000000094a1c7c20 */ /* 0x000fe20008410000 */
[----:B------:R-:W-:Y:S01]  /*14eb0*/  FSEL R25, R25, -INF , P0 ;  /* 0xff80000019197808 */ /* 0x000fe20000000000 */
[----:B------:R-:W-:Y:S01]  /*14ec0*/  FFMA.FTZ R29, R29, -UR14, R30 ;  /* 0x8000000e1d1d7c23 */ /* 0x000fe2000801001e */
[----:B------:R-:W-:-:S02]  /*14ed0*/  IADD3 R30, PT, PT, R41, 0x20, -R45 ;  /* 0x00000020291e7810 */ /* 0x000fc40007ffe82d */
[----:B------:R-:W-:Y:S01]  /*14ee0*/  ISETP.GE.AND P4, PT, R24, R205, PT ;  /* 0x000000cd1800720c */ /* 0x000fe20003f86270 */
[----:B------:R-:W2:Y:S01]  /*14ef0*/  MUFU.TANH R28, R28 ;  /* 0x0000001c001c7308 */ /* 0x000ea20000002400 */
[----:B------:R-:W-:Y:S02]  /*14f00*/  FSEL R92, R29, -INF , P5 ;  /* 0xff8000001d5c7808 */ /* 0x000fe40002800000 */
[----:B------:R-:W-:Y:S01]  /*14f10*/  IABS R30, R30 ;  /* 0x0000001e001e7213 */ /* 0x000fe20000000000 */
[----:B-1----:R-:W-:Y:S01]  /*14f20*/  HMMA.16816.F32.BF16 R68, R4, R20, R68 ;  /* 0x000000140444723c */ /* 0x002fe20000041844 */
[----:B------:R-:W-:Y:S01]  /*14f30*/  FSEL R92, R92, -INF , !P3 ;  /* 0xff8000005c5c7808 */ /* 0x000fe20005800000 */
[----:B------:R-:W-:Y:S01]  /*14f40*/  VIADD R21, R13, 0x19 ;  /* 0x000000190d157836 */ /* 0x000fe20000000000 */
[C---:B------:R-:W-:Y:S02]  /*14f50*/  ISETP.GE.AND P5, PT, R24.reuse, R204, PT ;  /* 0x000000cc1800720c */ /* 0x040fe40003fa6270 */
[----:B------:R-:W-:-:S02]  /*14f60*/  ISETP.GE.AND P3, PT, R24, R202, PT ;  /* 0x000000ca1800720c */ /* 0x000fc40003f66270 */
[----:B------:R-:W-:Y:S01]  /*14f70*/  ISETP.GE.AND P0, PT, R24, R203, PT ;  /* 0x000000cb1800720c */ /* 0x000fe20003f06270 */
[----:B------:R-:W-:Y:S01]  /*14f80*/  IMAD.MOV.U32 R24, RZ, RZ, R30 ;  /* 0x000000ffff187224 */ /* 0x000fe200078e001e */
[----:B------:R-:W-:Y:S01]  /*14f90*/  IADD3 R31, PT, PT, R134, 0x20, -R45 ;  /* 0x00000020861f7810 */ /* 0x000fe20007ffe82d */
[----:B------:R-:W-:Y:S01]  /*14fa0*/  HMMA.16816.F32.BF16 R36, R4, R22, R36 ;  /* 0x000000160424723c */ /* 0x000fe20000041824 */
[----:B------:R-:W-:Y:S01]  /*14fb0*/  FSEL R20, R25, -INF , !P1 ;  /* 0xff80000019147808 */ /* 0x000fe20004800000 */
[----:B------:R-:W-:Y:S01]  /*14fc0*/  VIADD R23, R13, 0x21 ;  /* 0x000000210d177836 */ /* 0x000fe20000000000 */
[----:B------:R-:W-:Y:S02]  /*14fd0*/  IABS R29, R31 ;  /* 0x0000001f001d7213 */ /* 0x000fe40000000000 */
[----:B------:R-:W-:Y:S02]  /*14fe0*/  I2FP.F32.S32 R31, R24 ;  /* 0x00000018001f7245 */ /* 0x000fe40000201400 */
[----:B------:R-:W-:-:S02]  /*14ff0*/  I2FP.F32.S32 R29, R29 ;  /* 0x0000001d001d7245 */ /* 0x000fc40000201400 */
[--C-:B------:R-:W-:Y:S01]  /*15000*/  IADD3 R30, PT, PT, R134, 0x1f, -R45.reuse ;  /* 0x0000001f861e7810 */ /* 0x100fe20007ffe82d */
[----:B--2---:R-:W-:Y:S01]  /*15010*/  FFMA.FTZ R24, R31, -UR14, R28 ;  /* 0x8000000e1f187c23 */ /* 0x004fe2000801001c */
[----:B------:R-:W-:Y:S01]  /*15020*/  IADD3 R25, PT, PT, R41, 0x1f, -R45 ;  /* 0x0000001f29197810 */ /* 0x000fe20007ffe82d */
[----:B------:R-:W1:Y:S01]  /*15030*/  MUFU.TANH R28, R75 ;  /* 0x0000004b001c7308 */ /* 0x000e620000002400 */
[----:B------:R-:W-:Y:S01]  /*15040*/  FFMA.FTZ R29, R29, -UR14, R72 ;  /* 0x8000000e1d1d7c23 */ /* 0x000fe20008010048 */
[----:B------:R-:W-:Y:S01]  /*15050*/  IABS R30, R30 ;  /* 0x0000001e001e7213 */ /* 0x000fe20000000000 */
[----:B------:R-:W-:Y:S01]  /*15060*/  FMUL.FTZ R32, R70, UR9 ;  /* 0x0000000946207c20 */ /* 0x000fe20008410000 */
[----:B------:R-:W-:Y:S01]  /*15070*/  IABS R25, R25 ;  /* 0x0000001900197213 */ /* 0x000fe20000000000 */
[----:B------:R-:W-:Y:S01]  /*15080*/  FMUL.FTZ R64, R71, UR9 ;  /* 0x0000000947407c20 */ /* 0x000fe20008410000 */
[----:B------:R-:W-:Y:S01]  /*15090*/  FSEL R29, R29, -INF , P4 ;  /* 0xff8000001d1d7808 */ /* 0x000fe20002000000 */
[----:B------:R-:W-:Y:S01]  /*150a0*/  FMUL.FTZ R36, R36, UR9 ;  /* 0x0000000924247c20 */ /* 0x000fe20008410000 */
[----:B------:R-:W-:Y:S01]  /*150b0*/  FSEL R24, R24, -INF , P0 ;  /* 0xff80000018187808 */ /* 0x000fe20000000000 */
[----:B------:R-:W-:Y:S01]  /*150c0*/  MUFU.TANH R32, R32 ;  /* 0x0000002000207308 */ /* 0x000fe20000002400 */
[----:B------:R-:W-:Y:S01]  /*150d0*/  FSEL R94, R29, -INF , !P5 ;  /* 0xff8000001d5e7808 */ /* 0x000fe20006800000 */
[----:B------:R-:W-:Y:S01]  /*150e0*/  FMUL.FTZ R37, R37, UR9 ;  /* 0x0000000925257c20 */ /* 0x000fe20008410000 */
[----:B------:R-:W-:-:S02]  /*150f0*/  ISETP.GE.AND P1, PT, R21, R205, PT ;  /* 0x000000cd1500720c */ /* 0x000fc40003f26270 */
[C---:B------:R-:W-:Y:S02]  /*15100*/  ISETP.GE.AND P4, PT, R21.reuse, R204, PT ;  /* 0x000000cc1500720c */ /* 0x040fe40003f86270 */
[C---:B------:R-:W-:Y:S01]  /*15110*/  ISETP.GE.AND P5, PT, R21.reuse, R202, PT ;  /* 0x000000ca1500720c */ /* 0x040fe20003fa6270 */
[----:B------:R-:W-:Y:S01]  /*15120*/  MUFU.TANH R64, R64 ;  /* 0x0000004000407308 */ /* 0x000fe20000002400 */
[----:B------:R-:W-:Y:S02]  /*15130*/  ISETP.GE.AND P0, PT, R21, R203, PT ;  /* 0x000000cb1500720c */ /* 0x000fe40003f06270 */
[----:B------:R-:W-:Y:S02]  /*15140*/  I2FP.F32.S32 R30, R30 ;  /* 0x0000001e001e7245 */ /* 0x000fe40000201400 */
[----:B------:R-:W-:Y:S01]  /*15150*/  I2FP.F32.S32 R21, R25 ;  /* 0x0000001900157245 */ /* 0x000fe20000201400 */
[----:B------:R-:W-:Y:S01]  /*15160*/  FMUL.FTZ R25, R68, UR9 ;  /* 0x0000000944197c20 */ /* 0x000fe20008410000 */
[----:B------:R-:W-:Y:S01]  /*15170*/  IADD3 R33, PT, PT, R41, 0x18, -R45 ;  /* 0x0000001829217810 */ /* 0x000fe20007ffe82d */
[----:B------:R-:W-:Y:S01]  /*15180*/  FFMA.FTZ R73, R30, -UR14, R73 ;  /* 0x8000000e1e497c23 */ /* 0x000fe20008010049 */
[----:B------:R-:W-:Y:S01]  /*15190*/  IABS R34, R34 ;  /* 0x0000002200227213 */ /* 0x000fe20000000000 */
[----:B-1----:R-:W-:Y:S01]  /*151a0*/  FFMA.FTZ R21, R21, -UR14, R28 ;  /* 0x8000000e15157c23 */ /* 0x002fe2000801001c */
[----:B------:R-:W-:Y:S01]  /*151b0*/  IABS R33, R33 ;  /* 0x0000002100217213 */ /* 0x000fe20000000000 */
[----:B------:R1:W2:Y:S01]  /*151c0*/  LDSM.16.M88.4 R28, [R11+0xb800] ;  /* 0x00b800000b1c783b */ /* 0x0002a20000000200 */
[----:B------:R-:W3:Y:S01]  /*151d0*/  MUFU.TANH R25, R25 ;  /* 0x0000001900197308 */ /* 0x000ee20000002400 */
[----:B------:R-:W-:-:S02]  /*151e0*/  FSEL R26, R73, -INF , P1 ;  /* 0xff800000491a7808 */ /* 0x000fc40000800000 */
[----:B------:R-:W-:Y:S02]  /*151f0*/  FSEL R24, R24, -INF , !P3 ;  /* 0xff80000018187808 */ /* 0x000fe40005800000 */
[----:B------:R-:W-:Y:S02]  /*15200*/  FSEL R26, R26, -INF , !P4 ;  /* 0xff8000001a1a7808 */ /* 0x000fe40006000000 */
[----:B------:R-:W-:Y:S01]  /*15210*/  FSEL R21, R21, -INF , P0 ;  /* 0xff80000015157808 */ /* 0x000fe20000000000 */
[----:B------:R-:W-:Y:S01]  /*15220*/  MUFU.TANH R36, R36 ;  /* 0x0000002400247308 */ /* 0x000fe20000002400 */
[C---:B------:R-:W-:Y:S02]  /*15230*/  ISETP.GE.AND P3, PT, R27.reuse, R205, PT ;  /* 0x000000cd1b00720c */ /* 0x040fe40003f66270 */
[C---:B------:R-:W-:Y:S02]  /*15240*/  ISETP.GE.AND P1, PT, R27.reuse, R204, PT ;  /* 0x000000cc1b00720c */ /* 0x040fe40003f26270 */
[----:B------:R-:W-:-:S02]  /*15250*/  ISETP.GE.AND P4, PT, R27, R202, PT ;  /* 0x000000ca1b00720c */ /* 0x000fc40003f86270 */
[----:B------:R-:W-:Y:S01]  /*15260*/  ISETP.GE.AND P0, PT, R27, R203, PT ;  /* 0x000000cb1b00720c */ /* 0x000fe20003f06270 */
[----:B------:R-:W-:Y:S01]  /*15270*/  MUFU.TANH R37, R37 ;  /* 0x0000002500257308 */ /* 0x000fe20000002400 */
[----:B------:R-:W-:Y:S02]  /*15280*/  I2FP.F32.S32 R34, R34 ;  /* 0x0000002200227245 */ /* 0x000fe40000201400 */
[----:B------:R-:W-:Y:S02]  /*15290*/  I2FP.F32.S32 R27, R33 ;  /* 0x00000021001b7245 */ /* 0x000fe40000201400 */
[----:B------:R-:W-:Y:S01]  /*152a0*/  IADD3 R47, PT, PT, R134, 0x17, -R45 ;  /* 0x00000017862f7810 */ /* 0x000fe20007ffe82d */
[----:B---3--:R-:W-:Y:S01]  /*152b0*/  FFMA.FTZ R25, R34, -UR14, R25 ;  /* 0x8000000e22197c23 */ /* 0x008fe20008010019 */
[----:B-1----:R-:W-:Y:S01]  /*152c0*/  FMUL.FTZ R11, R69, UR9 ;  /* 0x00000009450b7c20 */ /* 0x002fe20008410000 */
[----:B------:R-:W-:Y:S01]  /*152d0*/  FFMA.FTZ R27, R27, -UR14, R32 ;  /* 0x8000000e1b1b7c23 */ /* 0x000fe20008010020 */
[----:B------:R-:W-:Y:S01]  /*152e0*/  FSEL R22, R21, -INF , !P5 ;  /* 0xff80000015167808 */ /* 0x000fe20006800000 */
[----:B------:R1:W3:Y:S01]  /*152f0*/  LDSM.16.M88.4 R32, [R3+0xb800] ;  /* 0x00b800000320783b */ /* 0x0002e20000000200 */
[----:B------:R-:W-:Y:S01]  /*15300*/  IADD3 R21, PT, PT, R41, 0x17, -R45 ;  /* 0x0000001729157810 */ /* 0x000fe20007ffe82d */
[----:B------:R-:W-:-:S04]  /*15310*/  DEPBAR.LE SB0, 0x0 ;  /* 0x000080000000791a */ /* 0x000fc80000000000 */
[----:B------:R-:W4:Y:S01]  /*15320*/  MUFU.TANH R11, R11 ;  /* 0x0000000b000b7308 */ /* 0x000f220000002400 */
[----:B------:R-:W-:Y:S02]  /*15330*/  IABS R47, R47 ;  /* 0x0000002f002f7213 */ /* 0x000fe40000000000 */
[----:B------:R-:W-:Y:S02]  /*15340*/  FSEL R25, R25, -INF , P3 ;  /* 0xff80000019197808 */ /* 0x000fe40001800000 */
[----:B------:R-:W-:Y:S01]  /*15350*/  I2FP.F32.S32 R62, R47 ;  /* 0x0000002f003e7245 */ /* 0x000fe20000201400 */
[----:B--2---:R-:W-:Y:S01]  /*15360*/  HMMA.16816.F32.BF16 R56, R16, R28, R56 ;  /* 0x0000001c1038723c */ /* 0x004fe20000041838 */
[----:B------:R-:W-:Y:S02]  /*15370*/  FSEL R210, R25, -INF , !P1 ;  /* 0xff80000019d27808 */ /* 0x000fe40004800000 */
[----:B------:R-:W-:Y:S02]  /*15380*/  ISETP.GE.AND P5, PT, R23, R205, PT ;  /* 0x000000cd1700720c */ /* 0x000fe40003fa6270 */
[----:B------:R-:W-:-:S02]  /*15390*/  FSEL R206, R27, -INF , P0 ;  /* 0xff8000001bce7808 */ /* 0x000fc40000000000 */
[----:B------:R-:W-:Y:S01]  /*153a0*/  IADD3 R25, PT, PT, R41, 0x10, -R45 ;  /* 0x0000001029197810 */ /* 0x000fe20007ffe82d */
[----:B------:R-:W-:Y:S01]  /*153b0*/  HMMA.16816.F32.BF16 R84, R16, R30, R84 ;  /* 0x0000001e1054723c */ /* 0x000fe20000041854 */
[C---:B------:R-:W-:Y:S02]  /*153c0*/  ISETP.GE.AND P3, PT, R23.reuse, R204, PT ;  /* 0x000000cc1700720c */ /* 0x040fe40003f66270 */
[----:B-1----:R-:W-:Y:S01]  /*153d0*/  IABS R3, R21 ;  /* 0x0000001500037213 */ /* 0x002fe20000000000 */
[----:B------:R-:W-:Y:S01]  /*153e0*/  FMUL.FTZ R21, R38, UR9 ;  /* 0x0000000926157c20 */ /* 0x000fe20008410000 */
[----:B----4-:R-:W-:Y:S01]  /*153f0*/  FFMA.FTZ R62, R62, -UR14, R11 ;  /* 0x8000000e3e3e7c23 */ /* 0x010fe2000801000b */
[----:B------:R-:W-:Y:S01]  /*15400*/  ISETP.GE.AND P1, PT, R23, R202, PT ;  /* 0x000000ca1700720c */ /* 0x000fe20003f26270 */
[----:B------:R-:W-:Y:S01]  /*15410*/  VIADD R11, R13, 0x28 ;  /* 0x000000280d0b7836 */ /* 0x000fe20000000000 */
[----:B------:R-:W-:Y:S02]  /*15420*/  I2FP.F32.S32 R3, R3 ;  /* 0x0000000300037245 */ /* 0x000fe40000201400 */
[----:B------:R-:W-:Y:S01]  /*15430*/  ISETP.GE.AND P0, PT, R23, R203, PT ;  /* 0x000000cb1700720c */ /* 0x000fe20003f06270 */
[----:B------:R-:W1:Y:S01]  /*15440*/  MUFU.TANH R21, R21 ;  /* 0x0000001500157308 */ /* 0x000e620000002400 */
[----:B------:R-:W-:Y:S01]  /*15450*/  IADD3 R23, PT, PT, R134, 0x10, -R45 ;  /* 0x0000001086177810 */ /* 0x000fe20007ffe82d */
[----:B------:R-:W-:Y:S01]  /*15460*/  FFMA.FTZ R3, R3, -UR14, R64 ;  /* 0x8000000e03037c23 */ /* 0x000fe20008010040 */
[----:B------:R-:W-:-:S02]  /*15470*/  FSEL R62, R62, -INF , P5 ;  /* 0xff8000003e3e7808 */ /* 0x000fc40002800000 */
[----:B------:R-:W-:Y:S02]  /*15480*/  IABS R25, R25 ;  /* 0x0000001900197213 */ /* 0x000fe40000000000 */
[----:B------:R-:W-:Y:S01]  /*15490*/  IABS R23, R23 ;  /* 0x0000001700177213 */ /* 0x000fe20000000000 */
[C---:B---3--:R-:W-:Y:S01]  /*154a0*/  HMMA.16816.F32.BF16 R56, R4.reuse, R32, R56 ;  /* 0x000000200438723c */ /* 0x048fe20000041838 */
[----:B------:R-:W-:Y:S01]  /*154b0*/  FMUL.FTZ R32, R39, UR9 ;  /* 0x0000000927207c20 */ /* 0x000fe20008410000 */
[----:B------:R-:W-:Y:S02]  /*154c0*/  FSEL R206, R206, -INF , !P4 ;  /* 0xff800000cece7808 */ /* 0x000fe40006000000 */
[----:B------:R-:W-:Y:S02]  /*154d0*/  FSEL R178, R62, -INF , !P3 ;  /* 0xff8000003eb27808 */ /* 0x000fe40005800000 */
[----:B------:R-:W-:Y:S01]  /*154e0*/  FSEL R194, R3, -INF , P0 ;  /* 0xff80000003c27808 */ /* 0x000fe20000000000 */
[----:B------:R-:W-:Y:S01]  /*154f0*/  IMAD.MOV.U32 R3, RZ, RZ, R25 ;  /* 0x000000ffff037224 */ /* 0x000fe200078e0019 */
[C---:B------:R-:W-:Y:S01]  /*15500*/  ISETP.GE.AND P4, PT, R11.reuse, R205, PT ;  /* 0x000000cd0b00720c */ /* 0x040fe20003f86270 */
[----:B------:R-:W2:Y:S01]  /*15510*/  MUFU.TANH R32, R32 ;  /* 0x0000002000207308 */ /* 0x000ea20000002400 */
[C---:B------:R-:W-:Y:S01]  /*15520*/  ISETP.GE.AND P5, PT, R11.reuse, R204, PT ;  /* 0x000000cc0b00720c */ /* 0x040fe20003fa6270 */
[----:B------:R-:W-:Y:S01]  /*15530*/  HMMA.16816.F32.BF16 R84, R4, R34, R84 ;  /* 0x000000220454723c */ /* 0x000fe20000041854 */
[----:B------:R-:W-:-:S02]  /*15540*/  ISETP.GE.AND P3, PT, R11, R202, PT ;  /* 0x000000ca0b00720c */ /* 0x000fc40003f66270 */
[----:B------:R-:W-:Y:S02]  /*15550*/  ISETP.GE.AND P0, PT, R11, R203, PT ;  /* 0x000000cb0b00720c */ /* 0x000fe40003f06270 */
[----:B------:R-:W-:Y:S02]  /*15560*/  I2FP.F32.S32 R11, R23 ;  /* 0x00000017000b7245 */ /* 0x000fe40000201400 */
[----:B------:R-:W-:Y:S01]  /*15570*/  I2FP.F32.S32 R28, R3 ;  /* 0x00000003001c7245 */ /* 0x000fe20000201400 */
[----:B------:R-:W-:Y:S01]  /*15580*/  VIADD R3, R13, 0x29 ;  /* 0x000000290d037836 */ /* 0x000fe20000000000 */
[--C-:B------:R-:W-:Y:S01]  /*15590*/  IADD3 R23, PT, PT, R134, 0xf, -R45.reuse ;  /* 0x0000000f86177810 */ /* 0x100fe20007ffe82d */
[----:B------:R-:W-:Y:S01]  /*155a0*/  FFMA.FTZ R11, R11, -UR14, R36 ;  /* 0x8000000e0b0b7c23 */ /* 0x000fe20008010024 */
[----:B------:R-:W-:Y:S01]  /*155b0*/  IADD3 R25, PT, PT, R41, 0xf, -R45 ;  /* 0x0000000f29197810 */ /* 0x000fe20007ffe82d */
[----:B-1----:R-:W-:Y:S01]  /*155c0*/  FFMA.FTZ R21, R28, -UR14, R21 ;  /* 0x8000000e1c157c23 */ /* 0x002fe20008010015 */
[----:B------:R-:W-:Y:S01]  /*155d0*/  IABS R23, R23 ;  /* 0x0000001700177213 */ /* 0x000fe20000000000 */
[----:B------:R-:W-:Y:S01]  /*155e0*/  FMUL.FTZ R56, R56, UR9 ;  /* 0x0000000938387c20 */ /* 0x000fe20008410000 */
[----:B------:R-:W-:Y:S01]  /*155f0*/  FSEL R208, R11, -INF , P4 ;  /* 0xff8000000bd07808 */ /* 0x000fe20002000000 */
[----:B------:R-:W-:Y:S01]  /*15600*/  FMUL.FTZ R16, R58, UR9 ;  /* 0x000000093a107c20 */ /* 0x000fe20008410000 */
[----:B------:R-:W-:Y:S01]  /*15610*/  IABS R11, R25 ;  /* 0x00000019000b7213 */ /* 0x000fe20000000000 */
[----:B------:R-:W-:Y:S01]  /*15620*/  FMUL.FTZ R4, R57, UR9 ;  /* 0x0000000939047c20 */ /* 0x000fe20008410000 */
[----:B------:R-:W-:Y:S01]  /*15630*/  I2FP.F32.S32 R28, R23 ;  /* 0x00000017001c7245 */ /* 0x000fe20000201400 */
[----:B------:R-:W1:Y:S01]  /*15640*/  MUFU.TANH R56, R56 ;  /* 0x0000003800387308 */ /* 0x000e620000002400 */
[----:B------:R-:W-:Y:S01]  /*15650*/  FSEL R194, R194, -INF , !P1 ;  /* 0xff800000c2c27808 */ /* 0x000fe20004800000 */
[----:B------:R-:W-:Y:S01]  /*15660*/  FMUL.FTZ R59, R59, UR9 ;  /* 0x000000093b3b7c20 */ /* 0x000fe20008410000 */
[----:B------:R-:W-:Y:S01]  /*15670*/  FSEL R208, R208, -INF , !P5 ;  /* 0xff800000d0d07808 */ /* 0x000fe20006800000 */
[----:B------:R-:W-:Y:S01]  /*15680*/  FFMA.FTZ R28, R28, -UR14, R37 ;  /* 0x8000000e1c1c7c23 */ /* 0x000fe20008010025 */
[----:B------:R-:W-:Y:S01]  /*15690*/  FSEL R190, R21, -INF , P0 ;  /* 0xff80000015be7808 */ /* 0x000fe20000000000 */
[----:B------:R-:W-:Y:S01]  /*156a0*/  FMUL.FTZ R86, R86, UR9 ;  /* 0x0000000956567c20 */ /* 0x000fe20008410000 */
[C---:B------:R-:W-:Y:S01]  /*156b0*/  ISETP.GE.AND P1, PT, R3.reuse, R205, PT ;  /* 0x000000cd0300720c */ /* 0x040fe20003f26270 */
[----:B------:R-:W3:Y:S01]  /*156c0*/  MUFU.TANH R16, R16 ;  /* 0x0000001000107308 */ /* 0x000ee20000002400 */
[C---:B------:R-:W-:Y:S01]  /*156d0*/  ISETP.GE.AND P4, PT, R3.reuse, R204, PT ;  /* 0x000000cc0300720c */ /* 0x040fe20003f86270 */
[----:B------:R-:W-:Y:S01]  /*156e0*/  FMUL.FTZ R84, R84, UR9 ;  /* 0x0000000954547c20 */ /* 0x000fe20008410000 */
[----:B------:R-:W-:Y:S01]  /*156f0*/  ISETP.GE.AND P5, PT, R3, R202, PT ;  /* 0x000000ca0300720c */ /* 0x000fe20003fa6270 */
[----:B------:R-:W-:Y:S01]  /*15700*/  FMUL.FTZ R85, R85, UR9 ;  /* 0x0000000955557c20 */ /* 0x000fe20008410000 */
[----:B------:R-:W-:Y:S01]  /*15710*/  ISETP.GE.AND P0, PT, R3, R203, PT ;  /* 0x000000cb0300720c */ /* 0x000fe20003f06270 */
[----:B------:R-:W-:Y:S01]  /*15720*/  FMUL.FTZ R87, R87, UR9 ;  /* 0x0000000957577c20 */ /* 0x000fe20008410000 */
[----:B------:R-:W-:Y:S01]  /*15730*/  I2FP.F32.S32 R3, R11 ;  /* 0x0000000b00037245 */ /* 0x000fe20000201400 */
[----:B------:R-:W-:Y:S01]  /*15740*/  VIADD R11, R13, 0x30 ;  /* 0x000000300d0b7836 */ /* 0x000fe20000000000 */
[--C-:B------:R-:W-:Y:S01]  /*15750*/  IADD3 R18, PT, PT, R134, 0x8, -R45.reuse ;  /* 0x0000000886127810 */ /* 0x100fe20007ffe82d */
[----:B------:R-:W4:Y:S01]  /*15760*/  MUFU.TANH R4, R4 ;  /* 0x0000000400047308 */ /* 0x000f220000002400 */
[----:B------:R-:W-:Y:S01]  /*15770*/  FSEL R28, R28, -INF , P1 ;  /* 0xff8000001c1c7808 */ /* 0x000fe20000800000 */
[----:B--2---:R-:W-:Y:S01]  /*15780*/  FFMA.FTZ R3, R3, -UR14, R32 ;  /* 0x8000000e03037c23 */ /* 0x004fe20008010020 */
[----:B------:R-:W-:-:S02]  /*15790*/  IADD3 R17, PT, PT, R41, 0x8, -R45 ;  /* 0x0000000829117810 */ /* 0x000fc40007ffe82d */
[----:B------:R-:W-:Y:S02]  /*157a0*/  IABS R18, R18 ;  /* 0x0000001200127213 */ /* 0x000fe40000000000 */
[----:B------:R-:W-:Y:S01]  /*157b0*/  FSEL R190, R190, -INF , !P3 ;  /* 0xff800000bebe7808 */ /* 0x000fe20005800000 */
[----:B------:R-:W2:Y:S01]  /*157c0*/  MUFU.TANH R59, R59 ;  /* 0x0000003b003b7308 */ /* 0x000ea20000002400 */
[----:B------:R-:W-:Y:S02]  /*157d0*/  FSEL R188, R28, -INF , !P4 ;  /* 0xff8000001cbc7808 */ /* 0x000fe40006000000 */
[----:B------:R-:W-:Y:S02]  /*157e0*/  FSEL R192, R3, -INF , P0 ;  /* 0xff80000003c07808 */ /* 0x000fe40000000000 */
[C---:B------:R-:W-:Y:S02]  /*157f0*/  ISETP.GE.AND P3, PT, R11.reuse, R205, PT ;  /* 0x000000cd0b00720c */ /* 0x040fe40003f66270 */
[C---:B------:R-:W-:Y:S01]  /*15800*/  ISETP.GE.AND P1, PT, R11.reuse, R204, PT ;  /* 0x000000cc0b00720c */ /* 0x040fe20003f26270 */
[----:B------:R-:W2:Y:S01]  /*15810*/  MUFU.TANH R86, R86 ;  /* 0x0000005600567308 */ /* 0x000ea20000002400 */
[----:B------:R-:W-:-:S02]  /*15820*/  ISETP.GE.AND P4, PT, R11, R202, PT ;  /* 0x000000ca0b00720c */ /* 0x000fc40003f86270 */
[----:B------:R-:W-:Y:S02]  /*15830*/  IABS R17, R17 ;  /* 0x0000001100117213 */ /* 0x000fe40000000000 */
[----:B------:R-:W-:Y:S01]  /*15840*/  ISETP.GE.AND P0, PT, R11, R203, PT ;  /* 0x000000cb0b00720c */ /* 0x000fe20003f06270 */
[----:B------:R-:W-:Y:S01]  /*15850*/  IMAD.MOV.U32 R11, RZ, RZ, R18 ;  /* 0x000000ffff0b7224 */ /* 0x000fe200078e0012 */
[----:B------:R-:W-:Y:S01]  /*15860*/  IADD3 R7, PT, PT, R134, 0x7, -R45 ;  /* 0x0000000786077810 */ /* 0x000fe20007ffe82d */
[----:B------:R-:W-:Y:S01]  /*15870*/  IMAD.MOV.U32 R3, RZ, RZ, R17 ;  /* 0x000000ffff037224 */ /* 0x000fe200078e0011 */
[----:B------:R-:W-:Y:S01]  /*15880*/  IADD3 R6, PT, PT, R41, 0x7, -R45 ;  /* 0x0000000729067810 */ /* 0x000fe20007ffe82d */
[----:B------:R-:W2:Y:S01]  /*15890*/  MUFU.TANH R84, R84 ;  /* 0x0000005400547308 */ /* 0x000ea20000002400 */
[----:B------:R-:W-:Y:S02]  /*158a0*/  I2FP.F32.S32 R11, R11 ;  /* 0x0000000b000b7245 */ /* 0x000fe40000201400 */
[----:B------:R-:W-:Y:S01]  /*158b0*/  I2FP.F32.S32 R5, R3 ;  /* 0x0000000300057245 */ /* 0x000fe20000201400 */
[----:B------:R-:W-:Y:S01]  /*158c0*/  VIADD R3, R13, 0x31 ;  /* 0x000000310d037836 */ /* 0x000fe20000000000 */
[----:B------:R-:W-:Y:S01]  /*158d0*/  IABS R7, R7 ;  /* 0x0000000700077213 */ /* 0x000fe20000000000 */
[----:B-1----:R-:W-:Y:S01]  /*158e0*/  FFMA.FTZ R11, R11, -UR14, R56 ;  /* 0x8000000e0b0b7c23 */ /* 0x002fe20008010038 */
[----:B------:R-:W-:Y:S01]  /*158f0*/  FSEL R192, R192, -INF , !P5 ;  /* 0xff800000c0c07808 */ /* 0x000fe20006800000 */
[----:B---3--:R-:W-:Y:S01]  /*15900*/  FFMA.FTZ R5, R5, -UR14, R16 ;  /* 0x8000000e05057c23 */ /* 0x008fe20008010010 */
[----:B------:R-:W-:Y:S01]  /*15910*/  I2FP.F32.S32 R7, R7 ;  /* 0x0000000700077245 */ /* 0x000fe20000201400 */
[----:B------:R-:W1:Y:S01]  /*15920*/  MUFU.TANH R85, R85 ;  /* 0x0000005500557308 */ /* 0x000e620000002400 */
[----:B------:R-:W-:Y:S01]  /*15930*/  FSEL R11, R11, -INF , P3 ;  /* 0xff8000000b0b7808 */ /* 0x000fe20001800000 */
[----:B------:R-:W-:Y:S01]  /*15940*/  VIADD R13, R13, 0x39 ;  /* 0x000000390d0d7836 */ /* 0x000fe20000000000 */
[----:B------:R-:W-:Y:S01]  /*15950*/  FSEL R5, R5, -INF , P0 ;  /* 0xff80000005057808 */ /* 0x000fe20000000000 */
[----:B----4-:R-:W-:Y:S01]  /*15960*/  FFMA.FTZ R4, R7, -UR14, R4 ;  /* 0x8000000e07047c23 */ /* 0x010fe20008010004 */
[----:B------:R-:W-:Y:S01]  /*15970*/  FSEL R176, R11, -INF , !P1 ;  /* 0xff8000000bb07808 */ /* 0x000fe20004800000 */
[----:B------:R-:W-:Y:S01]  /*15980*/  BAR.SYNC.DEFER_BLOCKING 0x0 ;  /* 0x0000000000007b1d */ /* 0x000fe20000010000 */
[----:B------:R-:W-:-:S02]  /*15990*/  ISETP.GE.AND P5, PT, R3, R205, PT ;  /* 0x000000cd0300720c */ /* 0x000fc40003fa6270 */
[C---:B------:R-:W-:Y:S02]  /*159a0*/  ISETP.GE.AND P3, PT, R3.reuse, R204, PT ;  /* 0x000000cc0300720c */ /* 0x040fe40003f66270 */
[C---:B------:R-:W-:Y:S01]  /*159b0*/  ISETP.GE.AND P1, PT, R3.reuse, R202, PT ;  /* 0x000000ca0300720c */ /* 0x040fe20003f26270 */
[----:B------:R-:W3:Y:S01]  /*159c0*/  MUFU.TANH R87, R87 ;  /* 0x0000005700577308 */ /* 0x000ee20000002400 */
[----:B------:R-:W-:Y:S01]  /*159d0*/  ISETP.GE.AND P0, PT, R3, R203, PT ;  /* 0x000000cb0300720c */ /* 0x000fe20003f06270 */
[--C-:B------:R-:W-:Y:S01]  /*159e0*/  IMAD.IADD R3, R41, 0x1, -R45.reuse ;  /* 0x0000000129037824 */ /* 0x100fe200078e0a2d */
[----:B------:R-:W-:Y:S02]  /*159f0*/  IABS R6, R6 ;  /* 0x0000000600067213 */ /* 0x000fe40000000000 */
[----:B------:R-:W-:Y:S01]  /*15a00*/  FSEL R169, R5, -INF , !P4 ;  /* 0xff80000005a97808 */ /* 0x000fe20006000000 */
[----:B------:R-:W-:Y:S01]  /*15a10*/  IMAD.IADD R5, R134, 0x1, -R45 ;  /* 0x0000000186057824 */ /* 0x000fe200078e0a2d */
[----:B------:R-:W-:-:S02]  /*15a20*/  I2FP.F32.S32 R6, R6 ;  /* 0x0000000600067245 */ /* 0x000fc40000201400 */
[--C-:B------:R-:W-:Y:S02]  /*15a30*/  IADD3 R41, PT, PT, R41, -0x1, -R45.reuse ;  /* 0xffffffff29297810 */ /* 0x100fe40007ffe82d */
[----:B------:R-:W-:Y:S01]  /*15a40*/  IADD3 R45, PT, PT, R134, -0x1, -R45 ;  /* 0xffffffff862d7810 */ /* 0x000fe20007ffe82d */
[----:B--2---:R-:W-:Y:S01]  /*15a50*/  FFMA.FTZ R6, R6, -UR14, R59 ;  /* 0x8000000e06067c23 */ /* 0x004fe2000801003b */
[----:B------:R-:W-:Y:S02]  /*15a60*/  IABS R3, R3 ;  /* 0x0000000300037213 */ /* 0x000fe40000000000 */
[----:B------:R-:W-:Y:S02]  /*15a70*/  FSEL R4, R4, -INF , P5 ;  /* 0xff80000004047808 */ /* 0x000fe40002800000 */
[----:B------:R-:W-:Y:S02]  /*15a80*/  IABS R5, R5 ;  /* 0x0000000500057213 */ /* 0x000fe40000000000 */
[----:B------:R-:W-:-:S02]  /*15a90*/  IABS R45, R45 ;  /* 0x0000002d002d7213 */ /* 0x000fc40000000000 */
[----:B------:R-:W-:Y:S02]  /*15aa0*/  I2FP.F32.S32 R3, R3 ;  /* 0x0000000300037245 */ /* 0x000fe40000201400 */
[----:B------:R-:W-:Y:S02]  /*15ab0*/  IABS R41, R41 ;  /* 0x0000002900297213 */ /* 0x000fe40000000000 */
[----:B------:R-:W-:Y:S01]  /*15ac0*/  FSEL R174, R4, -INF , !P3 ;  /* 0xff80000004ae7808 */ /* 0x000fe20005800000 */
[----:B------:R-:W-:Y:S01]  /*15ad0*/  FFMA.FTZ R3, R3, -UR14, R86 ;  /* 0x8000000e03037c23 */ /* 0x000fe20008010056 */
[----:B------:R-:W-:Y:S02]  /*15ae0*/  I2FP.F32.S32 R5, R5 ;  /* 0x0000000500057245 */ /* 0x000fe40000201400 */
[----:B------:R-:W-:Y:S02]  /*15af0*/  I2FP.F32.S32 R4, R45 ;  /* 0x0000002d00047245 */ /* 0x000fe40000201400 */
[----:B------:R-:W-:Y:S01]  /*15b00*/  FSEL R6, R6, -INF , P0 ;  /* 0xff80000006067808 */ /* 0x000fe20000000000 */
[----:B------:R-:W-:Y:S01]  /*15b10*/  FFMA.FTZ R5, R5, -UR14, R84 ;  /* 0x8000000e05057c23 */ /* 0x000fe20008010054 */
[----:B------:R-:W-:Y:S01]  /*15b20*/  I2FP.F32.S32 R16, R41 ;  /* 0x0000002900107245 */ /* 0x000fe20000201400 */
[----:B-1----:R-:W-:Y:S01]  /*15b30*/  FFMA.FTZ R4, R4, -UR14, R85 ;  /* 0x8000000e04047c23 */ /* 0x002fe20008010055 */
[----:B------:R-:W-:-:S02]  /*15b40*/  ISETP.GE.AND P0, PT, R43, R203, PT ;  /* 0x000000cb2b00720c */ /* 0x000fc40003f06270 */
[----:B------:R-:W-:Y:S01]  /*15b50*/  FSEL R167, R6, -INF , !P1 ;  /* 0xff80000006a77808 */ /* 0x000fe20004800000 */
[----:B---3--:R-:W-:Y:S01]  /*15b60*/  FFMA.FTZ R16, R16, -UR14, R87 ;  /* 0x8000000e10107c23 */ /* 0x008fe20008010057 */
[-C--:B------:R-:W-:Y:S02]  /*15b70*/  ISETP.GE.AND P4, PT, R43, R205.reuse, PT ;  /* 0x000000cd2b00720c */ /* 0x080fe40003f86270 */
[----:B------:R-:W-:Y:S02]  /*15b80*/  ISETP.GE.AND P1, PT, R13, R205, PT ;  /* 0x000000cd0d00720c */ /* 0x000fe40003f26270 */
[----:B------:R-:W-:Y:S02]  /*15b90*/  FSEL R3, R3, -INF , P0 ;  /* 0xff80000003037808 */ /* 0x000fe40000000000 */
[----:B------:R-:W-:Y:S02]  /*15ba0*/  ISETP.GE.AND P0, PT, R13, R203, PT ;  /* 0x000000cb0d00720c */ /* 0x000fe40003f06270 */
[----:B------:R-:W-:-:S02]  /*15bb0*/  FSEL R5, R5, -INF , P4 ;  /* 0xff80000005057808 */ /* 0x000fc40002000000 */
[----:B------:R-:W-:Y:S02]  /*15bc0*/  FSEL R4, R4, -INF , P1 ;  /* 0xff80000004047808 */ /* 0x000fe40000800000 */
[C---:B------:R-:W-:Y:S02]  /*15bd0*/  ISETP.GE.AND P5, PT, R43.reuse, R204, PT ;  /* 0x000000cc2b00720c */ /* 0x040fe40003fa6270 */
[----:B------:R-:W-:Y:S02]  /*15be0*/  ISETP.GE.AND P3, PT, R43, R202, PT ;  /* 0x000000ca2b00720c */ /* 0x000fe40003f66270 */
[C---:B------:R-:W-:Y:S02]  /*15bf0*/  ISETP.GE.AND P4, PT, R13.reuse, R204, PT ;  /* 0x000000cc0d00720c */ /* 0x040fe40003f86270 */
[----:B------:R-:W-:Y:S02]  /*15c00*/  ISETP.GE.AND P1, PT, R13, R202, PT ;  /* 0x000000ca0d00720c */ /* 0x000fe40003f26270 */
[----:B------:R-:W-:-:S02]  /*15c10*/  FSEL R16, R16, -INF , P0 ;  /* 0xff80000010107808 */ /* 0x000fc40000000000 */
        /* <DEDUP_REMOVED lines=17> */
.L_x_6814:
        /* <DEDUP_REMOVED lines=61> */
.L_x_6815:
        /* <DEDUP_REMOVED lines=12> */
[----:B------:R-:W-:Y:S01]  /*161c0*/  IADD3 R10, P0, PT, R14, UR11, RZ ;  /* 0x0000000b0e0a7c10 */ /* 0x000fe2000ff1e0ff */
[----:B------:R-:W-:-:S03]  /*161d0*/  @!P4 IMAD.MOV.U32 R7, RZ, RZ, R195 ;  /* 0x000000ffff07c224 */ /* 0x000fc600078e00c3 */
[----:B------:R-:W-:Y:S02]  /*161e0*/  IADD3.X R11, PT, PT, R15, UR8, RZ, P0, !PT ;  /* 0x000000080f0b7c10 */ /* 0x000fe400087fe4ff */
        /* <DEDUP_REMOVED lines=65> */
.L_x_6813:
        /* <DEDUP_REMOVED lines=56> */
[----:B------:R-:W-:Y:S01]  /*16980*/  FFMA.FTZ R158, R52, UR8, -R173 ;  /* 0x00000008349e7c23 */ /* 0x000fe200080108ad */
[--C-:B------:R-:W-:Y:S01]  /*16990*/  FFMA.FTZ R160, R40, UR8, -R171.reuse ;  /* 0x0000000828a07c23 */ /* 0x100fe200080108ab */
[----:B------:R-:W-:Y:S01]  /*169a0*/  FFMA.FTZ R156, R42, UR8, -R171 ;  /* 0x000000082a9c7c23 */ /* 0x000fe200080108ab */
[----:B------:R-:W-:Y:S01]  /*169b0*/  LDSM.16.MT88.4 R108, [R163] ;  /* 0x00000000a36c783b */ /* 0x000fe20000004200 */
[----:B------:R-:W-:Y:S01]  /*169c0*/  FFMA.FTZ R157, R54, UR8, -R173 ;  /* 0x00000008369d7c23 */ /* 0x000fe200080108ad */
[--C-:B------:R-:W-:Y:S01]  /*169d0*/  FFMA.FTZ R159, R44, UR8, -R171.reuse ;  /* 0x000000082c9f7c23 */ /* 0x100fe200080108ab */
[----:B------:R-:W-:Y:S01]  /*169e0*/  FFMA.FTZ R155, R46, UR8, -R171 ;  /* 0x000000082e9b7c23 */ /* 0x000fe200080108ab */
[----:B------:R-:W2:Y:S01]  /*169f0*/  LDSM.16.MT88.4 R40, [R165+0xe000] ;  /* 0x00e00000a528783b */ /* 0x000ea20000004200 */
[----:B------:R-:W-:Y:S01]  /*16a00*/  MUFU.EX2 R162, R162 ;  /* 0x000000a200a27308 */ /* 0x000fe20000000800 */
[--C-:B------:R-:W-:Y:S01]  /*16a10*/  FFMA.FTZ R154, R12, UR8, -R173.reuse ;  /* 0x000000080c9a7c23 */ /* 0x100fe200080108ad */
[--C-:B------:R-:W-:Y:S01]  /*16a20*/  FFMA.FTZ R153, R92, UR8, -R173.reuse ;  /* 0x000000085c997c23 */ /* 0x100fe200080108ad */
[----:B------:R-:W-:Y:S01]  /*16a30*/  LDSM.16.MT88.4 R56, [R163+0x2000] ;  /* 0x00200000a338783b */ /* 0x000fe20000004200 */
[----:B------:R-:W3:Y:S01]  /*16a40*/  MUFU.EX2 R161, R161 ;  /* 0x000000a100a17308 */ /* 0x000ee20000000800 */
[--C-:B------:R-:W-:Y:S01]  /*16a50*/  FFMA.FTZ R150, R94, UR8, -R173.reuse ;  /* 0x000000085e967c23 */ /* 0x100fe200080108ad */
[----:B------:R-:W-:Y:S01]  /*16a60*/  FFMA.FTZ R149, R26, UR8, -R173 ;  /* 0x000000081a957c23 */ /* 0x000fe200080108ad */
[----:B------:R-:W5:Y:S01]  /*16a70*/  LDSM.16.MT88.4 R100, [R191] ;  /* 0x00000000bf64783b */ /* 0x000f620000004200 */
[----:B------:R-:W-:Y:S01]  /*16a80*/  MUFU.EX2 R158, R158 ;  /* 0x0000009e009e7308 */ /* 0x000fe20000000800 */
[--C-:B------:R-:W-:Y:S01]  /*16a90*/  FFMA.FTZ R152, R8, UR8, -R171.reuse ;  /* 0x0000000808987c23 */ /* 0x100fe200080108ab */
[--C-:B------:R-:W-:Y:S01]  /*16aa0*/  FFMA.FTZ R151, R20, UR8, -R171.reuse ;  /* 0x0000000814977c23 */ /* 0x100fe200080108ab */
[----:B------:R-:W5:Y:S01]  /*16ab0*/  LDSM.16.MT88.4 R64, [R191+0x2000] ;  /* 0x00200000bf40783b */ /* 0x000f620000004200 */
[----:B------:R-:W4:Y:S01]  /*16ac0*/  MUFU.EX2 R157, R157 ;  /* 0x0000009d009d7308 */ /* 0x000f220000000800 */
[--C-:B------:R-:W-:Y:S01]  /*16ad0*/  FFMA.FTZ R147, R24, UR8, -R171.reuse ;  /* 0x0000000818937c23 */ /* 0x100fe200080108ab */
[----:B------:R-:W-:Y:S01]  /*16ae0*/  FFMA.FTZ R146, R22, UR8, -R171 ;  /* 0x0000000816927c23 */ /* 0x000fe200080108ab */
[----:B------:R-:W5:Y:S01]  /*16af0*/  LDSM.16.MT88.4 R88, [R163+0x4000] ;  /* 0x00400000a358783b */ /* 0x000f620000004200 */
[----:B------:R-:W-:Y:S01]  /*16b00*/  MUFU.EX2 R160, R160 ;  /* 0x000000a000a07308 */ /* 0x000fe20000000800 */
[--C-:B------:R-:W-:Y:S01]  /*16b10*/  FFMA.FTZ R175, R178, UR8, -R173.reuse ;  /* 0x00000008b2af7c23 */ /* 0x100fe200080108ad */
[----:B---3--:R-:W-:Y:S01]  /*16b20*/  F2FP.BF16.F32.PACK_AB R96, R161, R162 ;  /* 0x000000a2a160723e */ /* 0x008fe200000010ff */
[----:B------:R-:W3:Y:S01]  /*16b30*/  LDSM.16.MT88.4 R4, [R191+0x4000] ;  /* 0x00400000bf04783b */ /* 0x000ee20000004200 */
[----:B------:R-:W1:Y:S01]  /*16b40*/  MUFU.EX2 R159, R159 ;  /* 0x0000009f009f7308 */ /* 0x000e620000000800 */
[----:B------:R-:W-:Y:S01]  /*16b50*/  FFMA.FTZ R177, R188, UR8, -R173 ;  /* 0x00000008bcb17c23 */ /* 0x000fe200080108ad */
[--C-:B------:R-:W-:Y:S01]  /*16b60*/  FFMA.FTZ R179, R206, UR8, -R171.reuse ;  /* 0x00000008ceb37c23 */ /* 0x100fe200080108ab */
[----:B------:R-:W3:Y:S01]  /*16b70*/  LDSM.16.MT88.4 R12, [R193+0xc800] ;  /* 0x00c80000c10c783b */ /* 0x000ee20000004200 */
[----:B------:R-:W-:Y:S01]  /*16b80*/  MUFU.EX2 R156, R156 ;  /* 0x0000009c009c7308 */ /* 0x000fe20000000800 */
[--C-:B------:R-:W-:Y:S01]  /*16b90*/  FFMA.FTZ R189, R190, UR8, -R171.reuse ;  /* 0x00000008bebd7c23 */ /* 0x100fe200080108ab */
[----:B----4-:R-:W-:Y:S01]  /*16ba0*/  F2FP.BF16.F32.PACK_AB R98, R157, R158 ;  /* 0x0000009e9d62723e */ /* 0x010fe200000010ff */
[----:B------:R-:W4:Y:S01]  /*16bb0*/  LDSM.16.MT88.4 R8, [R193+0xe800] ;  /* 0x00e80000c108783b */ /* 0x000f220000004200 */
[----:B------:R-:W2:Y:S01]  /*16bc0*/  MUFU.EX2 R155, R155 ;  /* 0x0000009b009b7308 */ /* 0x000ea20000000800 */
[----:B------:R-:W-:Y:S01]  /*16bd0*/  FFMA.FTZ R192, R192, UR8, -R171 ;  /* 0x00000008c0c07c23 */ /* 0x000fe200080108ab */
        /* <DEDUP_REMOVED lines=19> */
[----:B------:R-:W-:Y:S01]  /*16d10*/  HMMA.16816.F32.BF16 R120, R96, R116, RZ ;  /* 0x000000746078723c */ /* 0x000fe200000418ff */
[----:B------:R-:W-:Y:S01]  /*16d20*/  FFMA.FTZ R169, R169, UR8, -R171 ;  /* 0x00000008a9a97c23 */ /* 0x000fe200080108ab */
[----:B------:R-:W-:Y:S01]  /*16d30*/  FADD.FTZ R161, R162, R161 ;  /* 0x000000a1a2a17221 */ /* 0x000fe20000010000 */
[----:B------:R-:W2:Y:S01]  /*16d40*/  MUFU.EX2 R151, R151 ;  /* 0x0000009700977308 */ /* 0x000ea20000000800 */
        /* <DEDUP_REMOVED lines=40> */
[----:B-1----:R-:W-:Y:S01]  /*16fd0*/  F2FP.BF16.F32.PACK_AB R4, R153, R154 ;  /* 0x0000009a9904723e */ /* 0x002fe200000010ff */
[----:B------:R-:W-:Y:S01]  /*16fe0*/  FADD.FTZ R154, R154, R157 ;  /* 0x0000009d9a9a7221 */ /* 0x000fe20000010000 */
[----:B--2---:R-:W-:-:S03]  /*16ff0*/  F2FP.BF16.F32.PACK_AB R5, R151, R152 ;  /* 0x000000989705723e */ /* 0x004fc600000010ff */
[----:B------:R-:W-:Y:S02]  /*17000*/  FADD.FTZ R153, R153, R154 ;  /* 0x0000009a99997221 */ /* 0x000fe40000010000 */
[----:B------:R-:W-:Y:S01]  /*17010*/  HMMA.16816.F32.BF16 R96, R96, R6, RZ ;  /* 0x000000066060723c */ /* 0x000fe200000418ff */
[----:B------:R-:W-:Y:S01]  /*17020*/  F2FP.BF16.F32.PACK_AB R6, R149, R150 ;  /* 0x000000969506723e */ /* 0x000fe200000010ff */
[----:B------:R-:W-:Y:S01]  /*17030*/  FADD.FTZ R150, R150, R153 ;  /* 0x0000009996967221 */ /* 0x000fe20000010000 */
[----:B----4-:R-:W-:-:S03]  /*17040*/  F2FP.BF16.F32.PACK_AB R7, R146, R147 ;  /* 0x000000939207723e */ /* 0x010fc600000010ff */
[----:B------:R-:W-:-:S04]  /*17050*/  FADD.FTZ R149, R149, R150 ;  /* 0x0000009695957221 */ /* 0x000fc80000010000 */
        /* <DEDUP_REMOVED lines=35> */
[----:B------:R-:W-:Y:S01]  /*17290*/  F2FP.BF16.F32.PACK_AB R4, R175, R178 ;  /* 0x000000b2af04723e */ /* 0x000fe200000010ff */
[----:B------:R-:W4:Y:S01]  /*172a0*/  LDSM.16.MT88.4 R20, [R163+0x3000] ;  /* 0x00300000a314783b */ /* 0x000f220000004200 */
        /* <DEDUP_REMOVED lines=15> */
[----:B------:R3:W5:Y:S07]  /*173a0*/  LDSM.16.MT88.4 R16, [R191+0x5000] ;  /* 0x00500000bf10783b */ /* 0x00076e0000004200 */
[----:B----4-:R-:W-:Y:S01]  /*173b0*/  HMMA.16816.F32.BF16 R52, R4, R20, R52 ;  /* 0x000000140434723c */ /* 0x010fe20000041834 */
[----:B------:R-:W-:Y:S01]  /*173c0*/  IADD3 R20, PT, PT, R168, R165, RZ ;  /* 0x000000a5a8147210 */ /* 0x000fe20007ffe0ff */
[----:B------:R-:W-:-:S02]  /*173d0*/  FFMA.FTZ R21, R167, UR8, -R171 ;  /* 0x00000008a7157c23 */ /* 0x000fc400080108ab */
[----:B------:R4:W-:Y:S04]  /*173e0*/  MUFU.EX2 R167, R169 ;  /* 0x000000a900a77308 */ /* 0x0009e80000000800 */
[C---:B-1----:R-:W-:Y:S08]  /*173f0*/  HMMA.16816.F32.BF16 R60, R4.reuse, R12, R60 ;  /* 0x0000000c043c723c */ /* 0x042ff0000004183c */
[C---:B------:R-:W-:Y:S01]  /*17400*/  HMMA.16816.F32.BF16 R64, R4.reuse, R14, R64 ;  /* 0x0000000e0440723c */ /* 0x040fe20000041840 */
[----:B------:R-:W1:Y:S01]  /*17410*/  LDSM.16.MT88.4 R12, [R20+0xd800] ;  /* 0x00d80000140c783b */ /* 0x000e620000004200 */
[----:B---3--:R-:W-:Y:S01]  /*17420*/  FFMA.FTZ R191, R174, UR8, -R173 ;  /* 0x00000008aebf7c23 */ /* 0x008fe200080108ad */
[----:B----4-:R-:W-:Y:S01]  /*17430*/  IADD3 R169, PT, PT, R168, R163, RZ ;  /* 0x000000a3a8a97210 */ /* 0x010fe20007ffe0ff */
[----:B------:R-:W-:Y:S04]  /*17440*/  MUFU.EX2 R174, R176 ;  /* 0x000000b000ae7308 */ /* 0x000fe80000000800 */
[C---:B------:R-:W-:Y:S01]  /*17450*/  HMMA.16816.F32.BF16 R56, R4.reuse, R22, R56 ;  /* 0x000000160438723c */ /* 0x040fe20000041838 */
[----:B------:R-:W-:Y:S01]  /*17460*/  FFMA.FTZ R22, R166, UR8, -R171 ;  /* 0x00000008a6167c23 */ /* 0x000fe200080108ab */
[----:B------:R-:W3:Y:S04]  /*17470*/  MUFU.EX2 R191, R191 ;  /* 0x000000bf00bf7308 */ /* 0x000ee80000000800 */
[----:B------:R-:W4:Y:S02]  /*17480*/  MUFU.EX2 R166, R21 ;  /* 0x0000001500a67308 */ /* 0x000f240000000800 */
[C---:B--2---:R-:W-:Y:S02]  /*17490*/  HMMA.16816.F32.BF16 R84, R4.reuse, R8, R84 ;  /* 0x000000080454723c */ /* 0x044fe40000041854 */
[----:B------:R2:W4:Y:S06]  /*174a0*/  MUFU.EX2 R164, R22 ;  /* 0x0000001600a47308 */ /* 0x00052c0000000800 */
[C---:B------:R-:W-:Y:S01]  /*174b0*/  HMMA.16816.F32.BF16 R88, R4.reuse, R10, R88 ;  /* 0x0000000a0458723c */ /* 0x040fe20000041858 */
[----:B------:R-:W1:Y:S07]  /*174c0*/  LDSM.16.MT88.4 R8, [R165+0xf800] ;  /* 0x00f80000a508783b */ /* 0x000e6e0000004200 */
[C---:B-----5:R-:W-:Y:S08]  /*174d0*/  HMMA.16816.F32.BF16 R92, R4.reuse, R16, R92 ;  /* 0x00000010045c723c */ /* 0x060ff0000004185c */
[C---:B------:R-:W-:Y:S01]  /*174e0*/  HMMA.16816.F32.BF16 R96, R4.reuse, R18, R96 ;  /* 0x000000120460723c */ /* 0x040fe20000041860 */
[----:B------:R-:W5:Y:S07]  /*174f0*/  LDSM.16.MT88.4 R16, [R163+0x5800] ;  /* 0x00580000a310783b */ /* 0x000f6e0000004200 */
[C---:B------:R-:W-:Y:S08]  /*17500*/  HMMA.16816.F32.BF16 R76, R4.reuse, R140, R76 ;  /* 0x0000008c044c723c */ /* 0x040ff0000004184c */
[C---:B------:R-:W-:Y:S01]  /*17510*/  HMMA.16816.F32.BF16 R80, R4.reuse, R142, R80 ;  /* 0x0000008e0450723c */ /* 0x040fe20000041850 */
[----:B------:R-:W5:Y:S07]  /*17520*/  LDSM.16.MT88.4 R140, [R20+0xf800] ;  /* 0x00f80000148c783b */ /* 0x000f6e0000004200 */
[C---:B------:R-:W-:Y:S08]  /*17530*/  HMMA.16816.F32.BF16 R128, R4.reuse, R136, R128 ;  /* 0x000000880480723c */ /* 0x040ff00000041880 */
        /* <DEDUP_REMOVED lines=130> */
.L_x_6817:
        /* <DEDUP_REMOVED lines=8> */
.L_x_6818:
[----:B------:R-:W1:Y:S01]  /*17de0*/  LDCU UR8, c[0x0][0x440] ;  /* 0x00008800ff0877ac */ /* 0x000e620008000800 */
[----:B------:R-:W-:Y:S01]  /*17df0*/  LOP3.LUT R6, R145, 0x40, RZ, 0xfc, !PT ;  /* 0x0000004091067812 */ /* 0x000fe200078efcff */
[----:B------:R-:W2:Y:S01]  /*17e00*/  LDC R4, c[0x0][0x3c4] ;  /* 0x0000f100ff047b82 */ /* 0x000ea20000000800 */
[----:B------:R-:W-:Y:S01]  /*17e10*/  IMAD.SHL.U32 R181, R186, 0x20, RZ ;  /* 0x00000020bab57824 */ /* 0x000fe200078e00ff */
[----:B------:R-:W-:Y:S01]  /*17e20*/  SHF.R.U32.HI R185, RZ, 0x1, R186 ;  /* 0x00000001ffb97819 */ /* 0x000fe200000116ba */
[----:B------:R-:W-:Y:S01]  /*17e30*/  VIADD R212, R134, 0x8 ;  /* 0x0000000886d47836 */ /* 0x000fe20000000000 */
[----:B------:R-:W-:Y:S01]  /*17e40*/  LEA R8, P0, R5, R198, 0x5 ;  /* 0x000000c605087211 */ /* 0x000fe200078028ff */
[----:B------:R-:W-:Y:S01]  /*17e50*/  UIADD3 UR15, UPT, UPT, UR4, -0x2, URZ ;  /* 0xfffffffe040f7890 */ /* 0x000fe2000fffe0ff */
[----:B------:R-:W-:Y:S02]  /*17e60*/  LOP3.LUT R181, R181, 0x7c00, RZ, 0xc0, !PT ;  /* 0x00007c00b5b57812 */ /* 0x000fe400078ec0ff */
[----:B------:R-:W-:Y:S01]  /*17e70*/  LOP3.LUT R184, R185, 0x8, RZ, 0xc0, !PT ;  /* 0x00000008b9b87812 */ /* 0x000fe200078ec0ff */
[----:B------:R-:W-:Y:S01]  /*17e80*/  UISETP.GT.AND UP1, UPT, UR15, UR20, UPT ;  /* 0x000000140f00728c */ /* 0x000fe2000bf24270 */
[----:B------:R-:W-:-:S02]  /*17e90*/  LOP3.LUT R7, R181, 0x200, R0, 0xf8, !PT ;  /* 0x00000200b5077812 */ /* 0x000fc400078ef800 */
[----:B------:R-:W-:Y:S02]  /*17ea0*/  LOP3.LUT R207, R0, 0x400, RZ, 0xc0, !PT ;  /* 0x0000040000cf7812 */ /* 0x000fe400078ec0ff */
[----:B-1----:R-:W-:-:S03]  /*17eb0*/  ISETP.GE.AND P4, PT, R145, UR8, PT ;  /* 0x0000000891007c0c */ /* 0x002fc6000bf86270 */
[----:B------:R-:W-:Y:S01]  /*17ec0*/  IMAD R207, R144, 0x2, R207 ;  /* 0x0000000290cf7824 */ /* 0x000fe200078e02cf */
[----:B------:R-:W-:Y:S02]  /*17ed0*/  ISETP.GE.AND P3, PT, R6, UR8, PT ;  /* 0x0000000806007c0c */ /* 0x000fe4000bf66270 */
[----:B------:R-:W-:Y:S02]  /*17ee0*/  LOP3.LUT R145, R145, 0x80, RZ, 0xfc, !PT ;  /* 0x0000008091917812 */ /* 0x000fe400078efcff */
[----:B------:R-:W-:Y:S02]  /*17ef0*/  LOP3.LUT R6, R187, R184, RZ, 0x3c, !PT ;  /* 0x000000b8bb067212 */ /* 0x000fe400078e3cff */
[----:B------:R-:W-:Y:S01]  /*17f00*/  ISETP.GE.AND P1, PT, R145, UR8, PT ;  /* 0x0000000891007c0c */ /* 0x000fe2000bf26270 */
[----:B------:R-:W1:Y:S01]  /*17f10*/  LDCU UR8, c[0x0][0x50c] ;  /* 0x0000a180ff0877ac */ /* 0x000e620008000800 */
[----:B------:R-:W-:Y:S01]  /*17f20*/  LOP3.LUT R208, R7, R6, RZ, 0xfc, !PT ;  /* 0x0000000607d07212 */ /* 0x000fe200078efcff */
[C---:B------:R-:W-:Y:S01]  /*17f30*/  IMAD.SHL.U32 R7, R5.reuse, 0x20, RZ ;  /* 0x0000002005077824 */ /* 0x040fe200078e00ff */
[C-C-:B--2---:R-:W-:Y:S01]  /*17f40*/  SHF.L.U64.HI R6, R5.reuse, 0x5, R4.reuse ;  /* 0x0000000505067819 */ /* 0x144fe20000010204 */
[----:B------:R-:W-:Y:S01]  /*17f50*/  @!P4 IMAD.MOV.U32 R199, RZ, RZ, R197 ;  /* 0x000000ffffc7c224 */ /* 0x000fe200078e00c5 */
[----:B------:R-:W-:-:S02]  /*17f60*/  LEA.HI.X R9, R5, R197, R4, 0x5, P0 ;  /* 0x000000c505097211 */ /* 0x000fc400000f2c04 */
[C---:B------:R-:W-:Y:S02]  /*17f70*/  IADD3 R4, P5, PT, R7.reuse, R8, RZ ;  /* 0x0000000807047210 */ /* 0x040fe40007fbe0ff */
[----:B------:R-:W-:Y:S01]  /*17f80*/  @!PT LDS RZ, [RZ] ;  /* 0x00000000fffff984 */ /* 0x000fe20000000800 */
[----:B------:R-:W-:Y:S01]  /*17f90*/  @!PT LDS RZ, [RZ] ;  /* 0x00000000fffff984 */ /* 0x000fe20000000800 */
[----:B------:R-:W-:Y:S01]  /*17fa0*/  @!PT LDS RZ, [RZ] ;  /* 0x00000000fffff984 */ /* 0x000fe20000000800 */
[----:B------:R2:W-:Y:S01]  /*17fb0*/  @!P4 LDGSTS.E.BYPASS.LTC128B.128 [R133+0xc000], desc[UR6][R198.64] ;  /* 0x0c000000c685cfae */ /* 0x0005e2000b981a06 */
[----:B------:R-:W-:Y:S02]  /*17fc0*/  LEA R208, R208, UR5, 0x1 ;  /* 0x00000005d0d07c11 */ /* 0x000fe4000f8e08ff */
[----:B------:R-:W-:Y:S01]  /*17fd0*/  IMAD.X R5, R6, 0x1, R9, P5 ;  /* 0x0000000106057824 */ /* 0x000fe200028e0609 */
[----:B------:R-:W-:Y:S01]  /*17fe0*/  @P4 STS.128 [R133+0xc000], RZ ;  /* 0x00c000ff85004388 */ /* 0x000fe20000000c00 */
[----:B------:R-:W-:Y:S01]  /*17ff0*/  IADD3 R10, P0, PT, R7, R4, RZ ;  /* 0x00000004070a7210 */ /* 0x000fe20007f1e0ff */
[----:B------:R-:W-:-:S04]  /*18000*/  IMAD.IADD R194, R168, 0x1, R208 ;  /* 0x00000001a8c27824 */ /* 0x000fc800078e02d0 */
[----:B------:R-:W-:Y:S02]  /*18010*/  IMAD.X R11, R6, 0x1, R5, P0 ;  /* 0x00000001060b7824 */ /* 0x000fe400000e0605 */
        /* <DEDUP_REMOVED lines=25> */
[----:B------:R3:W-:Y:S01]  /*181b0*/  @!P1 LDGSTS.E.BYPASS.LTC128B.128 [R133+0x10800], desc[UR6][R8.64+0x100] ;  /* 0x1080010008859fae */ /* 0x0007e2000b981a06 */
[----:B--2---:R-:W-:-:S03]  /*181c0*/  IMAD.IADD R199, R135, 0x1, R208 ;  /* 0x0000000187c77824 */ /* 0x004fc600078e02d0 */
        /* <DEDUP_REMOVED lines=16> */
[----:B---3--:R-:W-:-:S03]  /*182d0*/  VIADD R8, R207, UR5 ;  /* 0x00000005cf087c36 */ /* 0x008fc60008000000 */
[----:B------:R-:W-:Y:S01]  /*182e0*/  @P1 STS.128 [R133+0x11000], RZ ;  /* 0x011000ff85001388 */ /* 0x000fe20000000c00 */
[----:B------:R-:W-:-:S03]  /*182f0*/  IMAD.IADD R193, R168, 0x1, R8 ;  /* 0x00000001a8c17824 */ /* 0x000fc600078e0208 */
        /* <DEDUP_REMOVED lines=22> */
[----:B------:R-:W-:Y:S04]  /*18460*/  LDSM.16.M88.4 R12, [R194] ;  /* 0x00000000c20c783b */ /* 0x000fe80000000200 */
[----:B------:R-:W2:Y:S04]  /*18470*/  LDSM.16.M88.4 R148, [R193+0x6000] ;  /* 0x00600000c194783b */ /* 0x000ea80000000200 */
[----:B------:R-:W2:Y:S04]  /*18480*/  LDSM.16.M88.4 R144, [R193+0x6800] ;  /* 0x00680000c190783b */ /* 0x000ea80000000200 */
[----:B------:R-:W2:Y:S04]  /*18490*/  LDSM.16.M88.4 R152, [R193+0x7000] ;  /* 0x00700000c198783b */ /* 0x000ea80000000200 */
[----:B------:R-:W2:Y:S04]  /*184a0*/  LDSM.16.M88.4 R136, [R193+0x7800] ;  /* 0x00780000c188783b */ /* 0x000ea80000000200 */
[----:B------:R-:W-:Y:S01]  /*184b0*/  LDSM.16.M88.4 R140, [R199] ;  /* 0x00000000c78c783b */ /* 0x000fe20000000200 */
[C---:B----4-:R-:W-:Y:S03]  /*184c0*/  HMMA.16816.F32.BF16 R32, R16.reuse, R28, RZ ;  /* 0x0000001c1020723c */ /* 0x050fe600000418ff */
[----:B---3--:R-:W3:Y:S04]  /*184d0*/  LDSM.16.M88.4 R8, [R135+0x6000] ;  /* 0x006000008708783b */ /* 0x008ee80000000200 */
        /* <DEDUP_REMOVED lines=13> */
[C---:B------:R-:W-:Y:S08]  /*185b0*/  HMMA.16816.F32.BF16 R32, R12.reuse, R148, R32 ;  /* 0x000000940c20723c */ /* 0x040ff00000041820 */
        /* <DEDUP_REMOVED lines=132> */
[----:B------:R-:W-:Y:S01]  /*18e00*/  HMMA.16816.F32.BF16 R164, R152, R140, R164 ;  /* 0x0000008c98a4723c */ /* 0x000fe200000418a4 */
[----:B------:R-:W1:Y:S01]  /*18e10*/  MUFU.TANH R32, R32 ;  /* 0x0000002000207308 */ /* 0x000e620000002400 */
[--C-:B------:R-:W-:Y:S01]  /*18e20*/  IADD3 R141, PT, PT, R134, 0x7f, -R7.reuse ;  /* 0x0000007f868d7810 */ /* 0x100fe20007ffe807 */
[----:B------:R-:W-:Y:S01]  /*18e30*/  FMUL.FTZ R176, R176, UR8 ;  /* 0x00000008b0b07c20 */ /* 0x000fe20008410000 */
[C-C-:B------:R-:W-:Y:S01]  /*18e40*/  IADD3 R189, PT, PT, R134.reuse, 0x60, -R7.reuse ;  /* 0x0000006086bd7810 */ /* 0x140fe20007ffe807 */
[----:B------:R-:W-:Y:S01]  /*18e50*/  FMUL.FTZ R179, R179, UR8 ;  /* 0x00000008b3b37c20 */ /* 0x000fe20008410000 */
[----:B------:R-:W-:-:S02]  /*18e60*/  IADD3 R151, PT, PT, R134, 0x5f, -R7 ;  /* 0x0000005f86977810 */ /* 0x000fc40007ffe807 */
[----:B------:R-:W-:Y:S01]  /*18e70*/  HMMA.16816.F32.BF16 R20, R152, R146, R20 ;  /* 0x000000929814723c */ /* 0x000fe20000041814 */
[----:B------:R-:W3:Y:S01]  /*18e80*/  MUFU.TANH R176, R176 ;  /* 0x000000b000b07308 */ /* 0x000ee20000002400 */
[C-C-:B------:R-:W-:Y:S02]  /*18e90*/  IADD3 R150, PT, PT, R134.reuse, 0x58, -R7.reuse ;  /* 0x0000005886967810 */ /* 0x140fe40007ffe807 */
[C-C-:B------:R-:W-:Y:S02]  /*18ea0*/  IADD3 R145, PT, PT, R134.reuse, 0x57, -R7.reuse ;  /* 0x0000005786917810 */ /* 0x140fe40007ffe807 */
[--C-:B------:R-:W-:Y:S02]  /*18eb0*/  IADD3 R144, PT, PT, R134, 0x50, -R7.reuse ;  /* 0x0000005086907810 */ /* 0x100fe40007ffe807 */
[----:B--2---:R-:W-:Y:S01]  /*18ec0*/  HMMA.16816.F32.BF16 R24, R12, R8, R24 ;  /* 0x000000080c18723c */ /* 0x004fe20000041818 */
[----:B------:R-:W2:Y:S01]  /*18ed0*/  MUFU.TANH R172, R172 ;  /* 0x000000ac00ac7308 */ /* 0x000ea20000002400 */
[----:B------:R-:W-:Y:S01]  /*18ee0*/  IABS R9, R210 ;  /* 0x000000d200097213 */ /* 0x000fe20000000000 */
[----:B------:R-:W-:Y:S01]  /*18ef0*/  FMUL.FTZ R8, R178, UR8 ;  /* 0x00000008b2087c20 */ /* 0x000fe20008410000 */
[----:B------:R-:W-:Y:S01]  /*18f00*/  IADD3 R19, PT, PT, R134, 0x4f, -R7 ;  /* 0x0000004f86137810 */ /* 0x000fe20007ffe807 */
[----:B------:R-:W-:Y:S01]  /*18f10*/  FMUL.FTZ R178, R173, UR8 ;  /* 0x00000008adb27c20 */ /* 0x000fe20008410000 */
[----:B------:R-:W-:-:S02]  /*18f20*/  I2FP.F32.S32 R9, R9 ;  /* 0x0000000900097245 */ /* 0x000fc40000201400 */
[----:B------:R-:W-:Y:S01]  /*18f30*/  HMMA.16816.F32.BF16 R160, R152, R142, R160 ;  /* 0x0000008e98a0723c */ /* 0x000fe200000418a0 */
[--C-:B------:R-:W-:Y:S01]  /*18f40*/  IADD3 R18, PT, PT, R134, 0x47, -R7.reuse ;  /* 0x0000004786127810 */ /* 0x100fe20007ffe807 */
[----:B------:R-:W-:Y:S01]  /*18f50*/  MUFU.TANH R8, R8 ;  /* 0x0000000800087308 */ /* 0x000fe20000002400 */
[C-C-:B------:R-:W-:Y:S01]  /*18f60*/  IADD3 R140, PT, PT, R212.reuse, 0x7f, -R7.reuse ;  /* 0x0000007fd48c7810 */ /* 0x140fe20007ffe807 */
[----:B-1----:R-:W-:Y:S01]  /*18f70*/  FFMA.FTZ R173, R9, -UR14, R32 ;  /* 0x8000000e09ad7c23 */ /* 0x002fe20008010020 */
[C-C-:B------:R-:W-:Y:S01]  /*18f80*/  IADD3 R208, PT, PT, R212.reuse, 0x78, -R7.reuse ;  /* 0x00000078d4d07810 */ /* 0x140fe20007ffe807 */
[----:B---3--:R-:W-:Y:S01]  /*18f90*/  FFMA.FTZ R210, R33, -UR14, R176 ;  /* 0x8000000e21d27c23 */ /* 0x008fe200080100b0 */
[C-C-:B------:R-:W-:Y:S01]  /*18fa0*/  IADD3 R206, PT, PT, R212.reuse, 0x77, -R7.reuse ;  /* 0x00000077d4ce7810 */ /* 0x140fe20007ffe807 */
[----:B------:R-:W-:Y:S01]  /*18fb0*/  HMMA.16816.F32.BF16 R28, R168, R34, R28 ;  /* 0x00000022a81c723c */ /* 0x000fe2000004181c */
[C-C-:B------:R-:W-:Y:S01]  /*18fc0*/  IADD3 R134, PT, PT, R212.reuse, 0x70, -R7.reuse ;  /* 0x00000070d4867810 */ /* 0x140fe20007ffe807 */
[----:B------:R-:W1:Y:S01]  /*18fd0*/  LDSM.16.M88.4 R32, [R192+0xa800] ;  /* 0x00a80000c020783b */ /* 0x000e620000000200 */
[C-C-:B------:R-:W-:Y:S01]  /*18fe0*/  IADD3 R193, PT, PT, R212.reuse, 0x6f, -R7.reuse ;  /* 0x0000006fd4c17810 */ /* 0x140fe20007ffe807 */
[----:B------:R-:W3:Y:S01]  /*18ff0*/  MUFU.TANH R9, R178 ;  /* 0x000000b200097308 */ /* 0x000ee20000002400 */
[--C-:B------:R-:W-:Y:S01]  /*19000*/  IADD3 R139, PT, PT, R212, 0x68, -R7.reuse ;  /* 0x00000068d48b7810 */ /* 0x100fe20007ffe807 */
[----:B------:R-:W-:Y:S01]  /*19010*/  VIADD R176, R6, 0xffffffb8 ;  /* 0xffffffb806b07836 */ /* 0x000fe20000000000 */
[C-C-:B------:R-:W-:Y:S01]  /*19020*/  IADD3 R190, PT, PT, R212.reuse, 0x67, -R7.reuse ;  /* 0x00000067d4be7810 */ /* 0x140fe20007ffe807 */
[----:B------:R-:W-:Y:S01]  /*19030*/  HMMA.16816.F32.BF16 R20, R12, R10, R20 ;  /* 0x0000000a0c14723c */ /* 0x000fe20000041814 */
[----:B------:R-:W-:-:S02]  /*19040*/  IADD3 R188, PT, PT, R212, 0x60, -R7 ;  /* 0x00000060d4bc7810 */ /* 0x000fc40007ffe807 */
[C-C-:B------:R-:W-:Y:S01]  /*19050*/  IADD3 R147, PT, PT, R212.reuse, 0x5f, -R7.reuse ;  /* 0x0000005fd4937810 */ /* 0x140fe20007ffe807 */
[----:B------:R-:W4:Y:S01]  /*19060*/  MUFU.TANH R175, R175 ;  /* 0x000000af00af7308 */ /* 0x000f220000002400 */
[C-C-:B------:R-:W-:Y:S02]  /*19070*/  IADD3 R149, PT, PT, R212.reuse, 0x58, -R7.reuse ;  /* 0x00000058d4957810 */ /* 0x140fe40007ffe807 */
[C-C-:B------:R-:W-:Y:S01]  /*19080*/  IADD3 R146, PT, PT, R212.reuse, 0x57, -R7.reuse ;  /* 0x00000057d4927810 */ /* 0x140fe20007ffe807 */
[----:B------:R-:W-:Y:S01]  /*19090*/  HMMA.16816.F32.BF16 R156, R152, R136, R156 ;  /* 0x00000088989c723c */ /* 0x000fe2000004189c */
[--C-:B------:R-:W-:Y:S01]  /*190a0*/  IADD3 R143, PT, PT, R212, 0x50, -R7.reuse ;  /* 0x00000050d48f7810 */ /* 0x100fe20007ffe807 */
[----:B------:R-:W-:Y:S01]  /*190b0*/  VIADD R152, R6, 0xffffff91 ;  /* 0xffffff9106987836 */ /* 0x000fe20000000000 */
[--C-:B------:R-:W-:Y:S01]  /*190c0*/  IADD3 R142, PT, PT, R212, 0x4f, -R7.reuse ;  /* 0x0000004fd48e7810 */ /* 0x100fe20007ffe807 */
[----:B------:R-:W-:Y:S01]  /*190d0*/  FMUL.FTZ R30, R30, UR8 ;  /* 0x000000081e1e7c20 */ /* 0x000fe20008410000 */
[C-C-:B------:R-:W-:Y:S01]  /*190e0*/  IADD3 R174, PT, PT, R212.reuse, 0x48, -R7.reuse ;  /* 0x00000048d4ae7810 */ /* 0x140fe20007ffe807 */
[----:B------:R-:W-:Y:S01]  /*190f0*/  FMUL.FTZ R31, R31, UR8 ;  /* 0x000000081f1f7c20 */ /* 0x000fe20008410000 */
[----:B------:R-:W-:Y:S01]  /*19100*/  I2FP.F32.S32 R211, R211 ;  /* 0x000000d300d37245 */ /* 0x000fe20000201400 */
[----:B------:R-:W-:Y:S01]  /*19110*/  MUFU.TANH R179, R179 ;  /* 0x000000b300b37308 */ /* 0x000fe20000002400 */
[----:B------:R-:W-:Y:S01]  /*19120*/  IADD3 R7, PT, PT, R212, 0x47, -R7 ;  /* 0x00000047d4077810 */ /* 0x000fe20007ffe807 */
[----:B------:R-:W-:Y:S01]  /*19130*/  VIADD R212, R6, 0xffffff80 ;  /* 0xffffff8006d47836 */ /* 0x000fe20000000000 */
[----:B------:R-:W-:Y:S01]  /*19140*/  IABS R174, R174 ;  /* 0x000000ae00ae7213 */ /* 0x000fe20000000000 */
[----:B--2---:R-:W-:Y:S01]  /*19150*/  FFMA.FTZ R172, R211, -UR14, R172 ;  /* 0x8000000ed3ac7c23 */ /* 0x004fe200080100ac */
[----:B------:R-:W-:-:S02]  /*19160*/  IABS R141, R141 ;  /* 0x0000008d008d7213 */ /* 0x000fc40000000000 */
[C---:B------:R-:W-:Y:S01]  /*19170*/  ISETP.GE.AND P5, PT, R212.reuse, R205, PT ;  /* 0x000000cdd400720c */ /* 0x040fe20003fa6270 */
[----:B------:R-:W-:Y:S01]  /*19180*/  IMAD.MOV.U32 R211, RZ, RZ, R174 ;  /* 0x000000ffffd37224 */ /* 0x000fe200078e00ae */
[----:B------:R-:W-:Y:S01]  /*19190*/  ISETP.GE.AND P0, PT, R212, R204, PT ;  /* 0x000000ccd400720c */ /* 0x000fe20003f06270 */
[----:B------:R-:W-:Y:S01]  /*191a0*/  MUFU.TANH R31, R31 ;  /* 0x0000001f001f7308 */ /* 0x000fe20000002400 */
[----:B------:R-:W-:Y:S01]  /*191b0*/  FSEL R172, R172, -INF , P5 ;  /* 0xff800000acac7808 */ /* 0x000fe20002800000 */
[----:B------:R-:W-:Y:S01]  /*191c0*/  HMMA.16816.F32.BF16 R156, R12, R4, R156 ;  /* 0x000000040c9c723c */ /* 0x000fe2000004189c */
[----:B------:R-:W-:Y:S01]  /*191d0*/  ISETP.GE.AND P5, PT, R212, R202, PT ;  /* 0x000000cad400720c */ /* 0x000fe20003fa6270 */
[----:B------:R-:W-:Y:S01]  /*191e0*/  VIADD R4, R6, 0xffffffa1 ;  /* 0xffffffa106047836 */ /* 0x000fe20000000000 */
[----:B------:R-:W-:Y:S02]  /*191f0*/  FSEL R172, R172, -INF , !P0 ;  /* 0xff800000acac7808 */ /* 0x000fe40004000000 */
[----:B------:R-:W-:-:S02]  /*19200*/  ISETP.GE.AND P0, PT, R212, R203, PT ;  /* 0x000000cbd400720c */ /* 0x000fc40003f06270 */
[----:B------:R-:W-:Y:S01]  /*19210*/  I2FP.F32.S32 R174, R141 ;  /* 0x0000008d00ae7245 */ /* 0x000fe20000201400 */
[C---:B-1----:R-:W-:Y:S01]  /*19220*/  HMMA.16816.F32.BF16 R24, R168.reuse, R32, R24 ;  /* 0x00000020a818723c */ /* 0x042fe20000041818 */
[----:B------:R-:W-:Y:S01]  /*19230*/  FSEL R173, R173, -INF , P0 ;  /* 0xff800000adad7808 */ /* 0x000fe20000000000 */
[----:B------:R-:W-:Y:S01]  /*19240*/  FMUL.FTZ R33, R29, UR8 ;  /* 0x000000081d217c20 */ /* 0x000fe20008410000 */
[----:B------:R-:W-:Y:S01]  /*19250*/  I2FP.F32.S32 R211, R211 ;  /* 0x000000d300d37245 */ /* 0x000fe20000201400 */
[----:B---3--:R-:W-:Y:S01]  /*19260*/  FFMA.FTZ R178, R174, -UR14, R9 ;  /* 0x8000000eaeb27c23 */ /* 0x008fe20008010009 */
[----:B------:R-:W-:Y:S01]  /*19270*/  ISETP.GE.AND P0, PT, R176, R205, PT ;  /* 0x000000cdb000720c */ /* 0x000fe20003f06270 */
[----:B------:R-:W-:Y:S01]  /*19280*/  FMUL.FTZ R174, R28, UR8 ;  /* 0x000000081cae7c20 */ /* 0x000fe20008410000 */
[----:B------:R-:W-:Y:S01]  /*19290*/  FSEL R173, R173, -INF , !P5 ;  /* 0xff800000adad7808 */ /* 0x000fe20006800000 */
[----:B------:R-:W-:Y:S01]  /*192a0*/  FFMA.FTZ R211, R211, -UR14, R8 ;  /* 0x8000000ed3d37c23 */ /* 0x000fe20008010008 */
[----:B------:R-:W-:Y:S01]  /*192b0*/  ISETP.GE.AND P5, PT, R176, R204, PT ;  /* 0x000000ccb000720c */ /* 0x000fe20003fa6270 */
[----:B------:R1:W2:Y:S01]  /*192c0*/  LDSM.16.M88.4 R8, [R135+0xb000] ;  /* 0x00b000008708783b */ /* 0x0002a20000000200 */
[----:B------:R-:W-:Y:S01]  /*192d0*/  FSEL R210, R210, -INF , P0 ;  /* 0xff800000d2d27808 */ /* 0x000fe20000000000 */
[----:B------:R-:W3:Y:S01]  /*192e0*/  MUFU.TANH R174, R174 ;  /* 0x000000ae00ae7308 */ /* 0x000ee20000002400 */
[----:B------:R-:W-:Y:S01]  /*192f0*/  ISETP.GE.AND P0, PT, R176, R202, PT ;  /* 0x000000cab000720c */ /* 0x000fe20003f06270 */
[----:B------:R-:W-:Y:S01]  /*19300*/  VIADD R32, R6, 0xffffff88 ;  /* 0xffffff8806207836 */ /* 0x000fe20000000000 */
[----:B------:R-:W-:Y:S01]  /*19310*/  FSEL R141, R210, -INF , !P5 ;  /* 0xff800000d28d7808 */ /* 0x000fe20006800000 */
[C---:B------:R-:W-:Y:S01]  /*19320*/  HMMA.16816.F32.BF16 R20, R168.reuse, R34, R20 ;  /* 0x00000022a814723c */ /* 0x040fe20000041814 */
[----:B------:R-:W-:Y:S01]  /*19330*/  ISETP.GE.AND P5, PT, R176, R203, PT ;  /* 0x000000cbb000720c */ /* 0x000fe20003fa6270 */
[----:B------:R-:W-:Y:S01]  /*19340*/  VIADD R176, R6, 0xffffff81 ;  /* 0xffffff8106b07836 */ /* 0x000fe20000000000 */
[----:B------:R-:W-:Y:S01]  /*19350*/  IABS R210, R140 ;  /* 0x0000008c00d27213 */ /* 0x000fe20000000000 */
[----:B------:R-:W-:Y:S01]  /*19360*/  MUFU.TANH R33, R33 ;  /* 0x0000002100217308 */ /* 0x000fe20000002400 */
[----:B------:R-:W-:Y:S01]  /*19370*/  FSEL R211, R211, -INF , P5 ;  /* 0xff800000d3d37808 */ /* 0x000fe20002800000 */
[----:B------:R-:W-:Y:S01]  /*19380*/  FMUL.FTZ R35, R27, UR8 ;  /* 0x000000081b237c20 */ /* 0x000fe20008410000 */
[----:B------:R-:W-:Y:S01]  /*19390*/  ISETP.GE.AND P5, PT, R176, R205, PT ;  /* 0x000000cdb000720c */ /* 0x000fe20003fa6270 */
[----:B------:R-:W-:Y:S01]  /*193a0*/  HMMA.16816.F32.BF16 R156, R168, R16, R156 ;  /* 0x00000010a89c723c */ /* 0x000fe2000004189c */
[----:B------:R-:W-:-:S02]  /*193b0*/  FSEL R140, R211, -INF , !P0 ;  /* 0xff800000d38c7808 */ /* 0x000fc40004000000 */
[----:B------:R-:W-:Y:S02]  /*193c0*/  FSEL R28, R178, -INF , P5 ;  /* 0xff800000b21c7808 */ /* 0x000fe40002800000 */
        /* <DEDUP_REMOVED lines=8> */
[----:B------:R-:W-:Y:S01]  /*19450*/  ISETP.GE.AND P0, PT, R176, R203, PT ;  /* 0x000000cbb000720c */ /* 0x000fe20003f06270 */
[----:B------:R-:W-:Y:S01]  /*19460*/  FMUL.FTZ R22, R22, UR8 ;  /* 0x0000000816167c20 */ /* 0x000fe20008410000 */
[----:B------:R-:W-:Y:S01]  /*19470*/  ISETP.GE.AND P5, PT, R176, R202, PT ;  /* 0x000000cab000720c */ /* 0x000fe20003fa6270 */
[----:B---3--:R-:W-:Y:S01]  /*19480*/  FFMA.FTZ R174, R209, -UR14, R174 ;  /* 0x8000000ed1ae7c23 */ /* 0x008fe200080100ae */
[----:B------:R-:W-:Y:S01]  /*19490*/  FSEL R29, R175, -INF , P0 ;  /* 0xff800000af1d7808 */ /* 0x000fe20000000000 */
[----:B------:R-:W-:Y:S01]  /*194a0*/  MUFU.TANH R20, R20 ;  /* 0x0000001400147308 */ /* 0x000fe20000002400 */
[----:B------:R-:W-:Y:S01]  /*194b0*/  ISETP.GE.AND P0, PT, R32, R205, PT ;  /* 0x000000cd2000720c */ /* 0x000fe20003f06270 */
[----:B------:R-:W-:Y:S01]  /*194c0*/  FMUL.FTZ R21, R21, UR8 ;  /* 0x0000000815157c20 */ /* 0x000fe20008410000 */
[----:B------:R-:W-:Y:S01]  /*194d0*/  IABS R207, R207 ;  /* 0x000000cf00cf7213 */ /* 0x000fe20000000000 */
[----:B------:R-:W-:Y:S01]  /*194e0*/  FMUL.FTZ R156, R156, UR8 ;  /* 0x000000089c9c7c20 */ /* 0x000fe20008410000 */
[----:B------:R-:W-:Y:S01]  /*194f0*/  IABS R176, R208 ;  /* 0x000000d000b07213 */ /* 0x000fe20000000000 */
[C---:B--2---:R-:W-:Y:S01]  /*19500*/  HMMA.16816.F32.BF16 R164, R12.reuse, R8, R164 ;  /* 0x000000080ca4723c */ /* 0x044fe200000418a4 */
[----:B------:R-:W-:Y:S01]  /*19510*/  FSEL R29, R29, -INF , !P5 ;  /* 0xff8000001d1d7808 */ /* 0x000fe20006800000 */
[----:B------:R-:W-:Y:S01]  /*19520*/  MUFU.TANH R22, R22 ;  /* 0x0000001600167308 */ /* 0x000fe20000002400 */
[----:B------:R-:W-:Y:S01]  /*19530*/  ISETP.GE.AND P5, PT, R32, R204, PT ;  /* 0x000000cc2000720c */ /* 0x000fe20003fa6270 */
[----:B------:R-:W-:Y:S01]  /*19540*/  FMUL.FTZ R158, R158, UR8 ;  /* 0x000000089e9e7c20 */ /* 0x000fe20008410000 */
[----:B-1----:R-:W-:Y:S01]  /*19550*/  FSEL R30, R174, -INF , P0 ;  /* 0xff800000ae1e7808 */ /* 0x002fe20000000000 */
[----:B------:R-:W-:Y:S01]  /*19560*/  IMAD.MOV.U32 R174, RZ, RZ, R207 ;  /* 0x000000ffffae7224 */ /* 0x000fe200078e00cf */
[----:B------:R-:W-:Y:S01]  /*19570*/  I2FP.F32.S32 R176, R176 ;  /* 0x000000b000b07245 */ /* 0x000fe20000201400 */
[----:B------:R-:W-:Y:S01]  /*19580*/  HMMA.16816.F32.BF16 R160, R12, R10, R160 ;  /* 0x0000000a0ca0723c */ /* 0x000fe200000418a0 */
[----:B------:R-:W-:Y:S01]  /*19590*/  FSEL R30, R30, -INF , !P5 ;  /* 0xff8000001e1e7808 */ /* 0x000fe20006800000 */
[----:B------:R-:W-:Y:S01]  /*195a0*/  MUFU.TANH R21, R21 ;  /* 0x0000001500157308 */ /* 0x000fe20000002400 */
[----:B------:R-:W-:Y:S01]  /*195b0*/  ISETP.GE.AND P0, PT, R32, R202, PT ;  /* 0x000000ca2000720c */ /* 0x000fe20003f06270 */
[----:B-----5:R-:W-:Y:S01]  /*195c0*/  FFMA.FTZ R135, R176, -UR14, R135 ;  /* 0x8000000eb0877c23 */ /* 0x020fe20008010087 */
[----:B------:R-:W-:Y:S01]  /*195d0*/  ISETP.GE.AND P5, PT, R32, R203, PT ;  /* 0x000000cb2000720c */ /* 0x000fe20003fa6270 */
[C---:B------:R-:W-:Y:S01]  /*195e0*/  VIADD R10, R6.reuse, 0xffffff99 ;  /* 0xffffff99060a7836 */ /* 0x040fe20000000000 */
[----:B------:R-:W-:Y:S01]  /*195f0*/  I2FP.F32.S32 R32, R174 ;  /* 0x000000ae00207245 */ /* 0x000fe20000201400 */
[----:B------:R-:W-:Y:S01]  /*19600*/  VIADD R174, R6, 0xffffff89 ;  /* 0xffffff8906ae7836 */ /* 0x000fe20000000000 */
[----:B------:R-:W-:Y:S01]  /*19610*/  FSEL R9, R135, -INF , P5 ;  /* 0xff80000087097808 */ /* 0x000fe20002800000 */
[----:B------:R-:W-:Y:S01]  /*19620*/  FMUL.FTZ R135, R26, UR8 ;  /* 0x000000081a877c20 */ /* 0x000fe20008410000 */
[----:B------:R-:W-:Y:S01]  /*19630*/  IABS R134, R134 ;  /* 0x0000008600867213 */ /* 0x000fe20000000000 */
[----:B------:R-:W-:Y:S01]  /*19640*/  FFMA.FTZ R8, R32, -UR14, R33 ;  /* 0x8000000e20087c23 */ /* 0x000fe20008010021 */
[----:B------:R-:W-:Y:S01]  /*19650*/  ISETP.GE.AND P5, PT, R174, R205, PT ;  /* 0x000000cdae00720c */ /* 0x000fe20003fa6270 */
[----:B------:R-:W-:Y:S01]  /*19660*/  FMUL.FTZ R32, R24, UR8 ;  /* 0x0000000818207c20 */ /* 0x000fe20008410000 */
[----:B------:R-:W-:Y:S01]  /*19670*/  FSEL R9, R9, -INF , !P0 ;  /* 0xff80000009097808 */ /* 0x000fe20004000000 */
[----:B------:R-:W1:Y:S01]  /*19680*/  MUFU.TANH R135, R135 ;  /* 0x0000008700877308 */ /* 0x000e620000002400 */
[----:B------:R-:W-:Y:S01]  /*19690*/  ISETP.GE.AND P0, PT, R174, R204, PT ;  /* 0x000000ccae00720c */ /* 0x000fe20003f06270 */
[----:B------:R-:W-:Y:S01]  /*196a0*/  FMUL.FTZ R157, R157, UR8 ;  /* 0x000000089d9d7c20 */ /* 0x000fe20008410000 */
[----:B------:R-:W-:Y:S01]  /*196b0*/  FSEL R8, R8, -INF , P5 ;  /* 0xff80000008087808 */ /* 0x000fe20002800000 */
[----:B------:R-:W-:Y:S01]  /*196c0*/  FMUL.FTZ R159, R159, UR8 ;  /* 0x000000089f9f7c20 */ /* 0x000fe20008410000 */
[----:B------:R-:W-:-:S02]  /*196d0*/  IABS R24, R206 ;  /* 0x000000ce00187213 */ /* 0x000fc40000000000 */
[----:B------:R-:W-:Y:S01]  /*196e0*/  FSEL R8, R8, -INF , !P0 ;  /* 0xff80000008087808 */ /* 0x000fe20004000000 */
[----:B------:R-:W2:Y:S01]  /*196f0*/  MUFU.TANH R32, R32 ;  /* 0x0000002000207308 */ /* 0x000ea20000002400 */
[C---:B------:R-:W-:Y:S02]  /*19700*/  ISETP.GE.AND P5, PT, R174.reuse, R202, PT ;  /* 0x000000caae00720c */ /* 0x040fe40003fa6270 */
[----:B------:R-:W-:Y:S01]  /*19710*/  ISETP.GE.AND P0, PT, R174, R203, PT ;  /* 0x000000cbae00720c */ /* 0x000fe20003f06270 */
[----:B------:R-:W-:Y:S01]  /*19720*/  FMUL.FTZ R174, R25, UR8 ;  /* 0x0000000819ae7c20 */ /* 0x000fe20008410000 */
[----:B------:R-:W-:Y:S02]  /*19730*/  I2FP.F32.S32 R34, R24 ;  /* 0x0000001800227245 */ /* 0x000fe40000201400 */
[----:B------:R-:W3:Y:S01]  /*19740*/  LDSM.16.M88.4 R24, [R192+0xb000] ;  /* 0x00b00000c018783b */ /* 0x000ee20000000200 */
[----:B------:R-:W-:Y:S01]  /*19750*/  IABS R33, R199 ;  /* 0x000000c700217213 */ /* 0x000fe20000000000 */
[----:B------:R-:W-:Y:S01]  /*19760*/  MUFU.TANH R156, R156 ;  /* 0x0000009c009c7308 */ /* 0x000fe20000002400 */
[----:B------:R-:W-:Y:S01]  /*19770*/  FFMA.FTZ R31, R34, -UR14, R31 ;  /* 0x8000000e221f7c23 */ /* 0x000fe2000801001f */
[----:B------:R-:W-:Y:S01]  /*19780*/  I2FP.F32.S32 R176, R134 ;  /* 0x0000008600b07245 */ /* 0x000fe20000201400 */
[----:B------:R-:W-:-:S04]  /*19790*/  DEPBAR.LE SB0, 0x0 ;  /* 0x000080000000791a */ /* 0x000fc80000000000 */
[----:B------:R-:W-:Y:S01]  /*197a0*/  I2FP.F32.S32 R33, R33 ;  /* 0x0000002100217245 */ /* 0x000fe20000201400 */
[----:B-1----:R-:W-:Y:S01]  /*197b0*/  FFMA.FTZ R135, R176, -UR14, R135 ;  /* 0x8000000eb0877c23 */ /* 0x002fe20008010087 */
[----:B------:R-:W-:Y:S01]  /*197c0*/  FSEL R31, R31, -INF , P0 ;  /* 0xff8000001f1f7808 */ /* 0x000fe20000000000 */
[----:B------:R-:W-:Y:S01]  /*197d0*/  MUFU.TANH R157, R157 ;  /* 0x0000009d009d7308 */ /* 0x000fe20000002400 */
[----:B------:R-:W-:Y:S01]  /*197e0*/  IABS R194, R194 ;  /* 0x000000c200c27213 */ /* 0x000fe20000000000 */
[----:B--2---:R-:W-:Y:S01]  /*197f0*/  FFMA.FTZ R34, R33, -UR14, R32 ;  /* 0x8000000e21227c23 */ /* 0x004fe20008010020 */
[----:B------:R-:W-:Y:S01]  /*19800*/  VIADD R32, R6, 0xffffff90 ;  /* 0xffffff9006207836 */ /* 0x000fe20000000000 */
[----:B------:R-:W-:Y:S02]  /*19810*/  FSEL R31, R31, -INF , !P5 ;  /* 0xff8000001f1f7808 */ /* 0x000fe40006800000 */
[----:B------:R-:W-:Y:S02]  /*19820*/  IABS R139, R139 ;  /* 0x0000008b008b7213 */ /* 0x000fe40000000000 */
[----:B------:R-:W1:Y:S01]  /*19830*/  MUFU.TANH R33, R174 ;  /* 0x000000ae00217308 */ /* 0x000e620000002400 */
[----:B------:R-:W-:-:S02]  /*19840*/  ISETP.GE.AND P0, PT, R32, R205, PT ;  /* 0x000000cd2000720c */ /* 0x000fc40003f06270 */
[----:B------:R-:W-:Y:S02]  /*19850*/  ISETP.GE.AND P5, PT, R32, R204, PT ;  /* 0x000000cc2000720c */ /* 0x000fe40003fa6270 */
[----:B------:R-:W-:Y:S02]  /*19860*/  FSEL R34, R34, -INF , P0 ;  /* 0xff80000022227808 */ /* 0x000fe40000000000 */
[----:B------:R-:W-:Y:S01]  /*19870*/  ISETP.GE.AND P0, PT, R32, R202, PT ;  /* 0x000000ca2000720c */ /* 0x000fe20003f06270 */
[----:B------:R-:W-:Y:S01]  /*19880*/  MUFU.TANH R159, R159 ;  /* 0x0000009f009f7308 */ /* 0x000fe20000002400 */
[----:B------:R-:W-:Y:S02]  /*19890*/  FSEL R134, R34, -INF , !P5 ;  /* 0xff80000022867808 */ /* 0x000fe40006800000 */
[----:B------:R-:W-:Y:S02]  /*198a0*/  ISETP.GE.AND P5, PT, R32, R203, PT ;  /* 0x000000cb2000720c */ /* 0x000fe40003fa6270 */
[----:B------:R-:W-:-:S02]  /*198b0*/  I2FP.F32.S32 R34, R194 ;  /* 0x000000c200227245 */ /* 0x000fc40000201400 */
[----:B------:R-:W-:Y:S01]  /*198c0*/  FSEL R135, R135, -INF , P5 ;  /* 0xff80000087877808 */ /* 0x000fe20002800000 */
[----:B------:R2:W4:Y:S01]  /*198d0*/  MUFU.TANH R32, R35 ;  /* 0x0000002300207308 */ /* 0x0005220000002400 */
[----:B------:R-:W-:Y:S01]  /*198e0*/  ISETP.GE.AND P5, PT, R152, R205, PT ;  /* 0x000000cd9800720c */ /* 0x000fe20003fa6270 */
[----:B-1----:R-:W-:Y:S01]  /*198f0*/  FFMA.FTZ R33, R34, -UR14, R33 ;  /* 0x8000000e22217c23 */ /* 0x002fe20008010021 */
[----:B------:R-:W-:Y:S01]  /*19900*/  FSEL R137, R135, -INF , !P0 ;  /* 0xff80000087897808 */ /* 0x000fe20004000000 */
[----:B---3--:R-:W-:Y:S01]  /*19910*/  HMMA.16816.F32.BF16 R164, R168, R24, R164 ;  /* 0x00000018a8a4723c */ /* 0x008fe200000418a4 */
[----:B------:R-:W-:Y:S01]  /*19920*/  ISETP.GE.AND P0, PT, R152, R204, PT ;  /* 0x000000cc9800720c */ /* 0x000fe20003f06270 */
[----:B------:R-:W-:Y:S01]  /*19930*/  FMUL.FTZ R24, R23, UR8 ;  /* 0x0000000817187c20 */ /* 0x000fe20008410000 */
[----:B------:R-:W-:Y:S01]  /*19940*/  FSEL R136, R33, -INF , P5 ;  /* 0xff80000021887808 */ /* 0x000fe20002800000 */
[----:B------:R-:W-:Y:S01]  /*19950*/  VIADD R23, R6, 0xffffff98 ;  /* 0xffffff9806177836 */ /* 0x000fe20000000000 */
[----:B------:R-:W-:-:S02]  /*19960*/  IABS R34, R191 ;  /* 0x000000bf00227213 */ /* 0x000fc40000000000 */
[----:B------:R-:W-:Y:S01]  /*19970*/  FSEL R136, R136, -INF , !P0 ;  /* 0xff80000088887808 */ /* 0x000fe20004000000 */
[----:B------:R-:W-:Y:S01]  /*19980*/  HMMA.16816.F32.BF16 R160, R168, R26, R160 ;  /* 0x0000001aa8a0723c */ /* 0x000fe200000418a0 */
[----:B------:R-:W-:Y:S02]  /*19990*/  I2FP.F32.S32 R25, R34 ;  /* 0x0000002200197245 */ /* 0x000fe40000201400 */
[C---:B------:R-:W-:Y:S02]  /*199a0*/  ISETP.GE.AND P0, PT, R152.reuse, R203, PT ;  /* 0x000000cb9800720c */ /* 0x040fe40003f06270 */
[----:B------:R-:W-:Y:S01]  /*199b0*/  ISETP.GE.AND P5, PT, R152, R202, PT ;  /* 0x000000ca9800720c */ /* 0x000fe20003fa6270 */
[----:B------:R-:W-:Y:S01]  /*199c0*/  FFMA.FTZ R20, R25, -UR14, R20 ;  /* 0x8000000e19147c23 */ /* 0x000fe20008010014 */
[----:B--2---:R-:W-:Y:S02]  /*199d0*/  IABS R35, R193 ;  /* 0x000000c100237213 */ /* 0x004fe40000000000 */
[----:B------:R-:W-:-:S02]  /*199e0*/  I2FP.F32.S32 R139, R139 ;  /* 0x0000008b008b7245 */ /* 0x000fc40000201400 */
[----:B------:R-:W-:Y:S01]  /*199f0*/  I2FP.F32.S32 R33, R35 ;  /* 0x0000002300217245 */ /* 0x000fe20000201400 */
[----:B------:R-:W-:Y:S01]  /*19a00*/  FMUL.FTZ R11, R164, UR8 ;  /* 0x00000008a40b7c20 */ /* 0x000fe20008410000 */
[----:B------:R-:W-:Y:S01]  /*19a10*/  IABS R190, R190 ;  /* 0x000000be00be7213 */ /* 0x000fe20000000000 */
[----:B------:R-:W-:Y:S01]  /*19a20*/  FFMA.FTZ R22, R139, -UR14, R22 ;  /* 0x8000000e8b167c23 */ /* 0x000fe20008010016 */
[----:B------:R-:W-:Y:S01]  /*19a30*/  FMUL.FTZ R165, R165, UR8 ;  /* 0x00000008a5a57c20 */ /* 0x000fe20008410000 */
[----:B----4-:R-:W-:Y:S01]  /*19a40*/  FFMA.FTZ R32, R33, -UR14, R32 ;  /* 0x8000000e21207c23 */ /* 0x010fe20008010020 */
[----:B------:R-:W-:Y:S01]  /*19a50*/  IABS R188, R188 ;  /* 0x000000bc00bc7213 */ /* 0x000fe20000000000 */
[----:B------:R-:W1:Y:S01]  /*19a60*/  MUFU.TANH R11, R11 ;  /* 0x0000000b000b7308 */ /* 0x000e620000002400 */
[----:B------:R-:W-:Y:S01]  /*19a70*/  IABS R151, R151 ;  /* 0x0000009700977213 */ /* 0x000fe20000000000 */
[----:B------:R-:W-:Y:S01]  /*19a80*/  FMUL.FTZ R167, R167, UR8 ;  /* 0x00000008a7a77c20 */ /* 0x000fe20008410000 */
[----:B------:R-:W-:Y:S01]  /*19a90*/  FSEL R32, R32, -INF , P0 ;  /* 0xff80000020207808 */ /* 0x000fe20000000000 */
[----:B------:R-:W-:Y:S01]  /*19aa0*/  FMUL.FTZ R160, R160, UR8 ;  /* 0x00000008a0a07c20 */ /* 0x000fe20008410000 */
[C---:B------:R-:W-:Y:S01]  /*19ab0*/  ISETP.GE.AND P0, PT, R23.reuse, R205, PT ;  /* 0x000000cd1700720c */ /* 0x040fe20003f06270 */
[----:B------:R-:W-:Y:S01]  /*19ac0*/  FMUL.FTZ R162, R162, UR8 ;  /* 0x00000008a2a27c20 */ /* 0x000fe20008410000 */
[----:B------:R-:W-:Y:S01]  /*19ad0*/  FSEL R135, R32, -INF , !P5 ;  /* 0xff80000020877808 */ /* 0x000fe20006800000 */
[----:B------:R-:W-:Y:S01]  /*19ae0*/  MUFU.TANH R167, R167 ;  /* 0x000000a700a77308 */ /* 0x000fe20000002400 */
[----:B------:R-:W-:Y:S01]  /*19af0*/  ISETP.GE.AND P5, PT, R23, R204, PT ;  /* 0x000000cc1700720c */ /* 0x000fe20003fa6270 */
[----:B------:R-:W-:Y:S01]  /*19b00*/  FMUL.FTZ R161, R161, UR8 ;  /* 0x00000008a1a17c20 */ /* 0x000fe20008410000 */
[----:B------:R-:W-:Y:S01]  /*19b10*/  IABS R32, R138 ;  /* 0x0000008a00207213 */ /* 0x000fe20000000000 */
[----:B------:R-:W-:Y:S01]  /*19b20*/  FMUL.FTZ R163, R163, UR8 ;  /* 0x00000008a3a37c20 */ /* 0x000fe20008410000 */
[----:B------:R-:W-:-:S02]  /*19b30*/  FSEL R20, R20, -INF , P0 ;  /* 0xff80000014147808 */ /* 0x000fc40000000000 */
[----:B------:R-:W-:Y:S01]  /*19b40*/  I2FP.F32.S32 R32, R32 ;  /* 0x0000002000207245 */ /* 0x000fe20000201400 */
[----:B------:R-:W-:Y:S01]  /*19b50*/  MUFU.TANH R162, R162 ;  /* 0x000000a200a27308 */ /* 0x000fe20000002400 */
[----:B------:R-:W-:Y:S02]  /*19b60*/  FSEL R138, R20, -INF , !P5 ;  /* 0xff800000148a7808 */ /* 0x000fe40006800000 */
[C---:B------:R-:W-:Y:S01]  /*19b70*/  ISETP.GE.AND P5, PT, R23.reuse, R203, PT ;  /* 0x000000cb1700720c */ /* 0x040fe20003fa6270 */
[----:B------:R-:W-:Y:S01]  /*19b80*/  FFMA.FTZ R21, R32, -UR14, R21 ;  /* 0x8000000e20157c23 */ /* 0x000fe20008010015 */
[----:B------:R-:W-:Y:S01]  /*19b90*/  ISETP.GE.AND P0, PT, R23, R202, PT ;  /* 0x000000ca1700720c */ /* 0x000fe20003f06270 */
[----:B------:R-:W-:Y:S01]  /*19ba0*/  FMUL.FTZ R23, R166, UR8 ;  /* 0x00000008a6177c20 */ /* 0x000fe20008410000 */
[----:B------:R-:W-:Y:S01]  /*19bb0*/  FSEL R22, R22, -INF , P5 ;  /* 0xff80000016167808 */ /* 0x000fe20002800000 */
[----:B------:R2:W3:Y:S01]  /*19bc0*/  MUFU.TANH R20, R24 ;  /* 0x0000001800147308 */ /* 0x0004e20000002400 */
[----:B------:R-:W-:-:S02]  /*19bd0*/  ISETP.GE.AND P5, PT, R10, R205, PT ;  /* 0x000000cd0a00720c */ /* 0x000fc40003fa6270 */
[----:B------:R-:W-:Y:S02]  /*19be0*/  FSEL R139, R22, -INF , !P0 ;  /* 0xff800000168b7808 */ /* 0x000fe40004000000 */
[----:B------:R-:W-:Y:S02]  /*19bf0*/  ISETP.GE.AND P0, PT, R10, R204, PT ;  /* 0x000000cc0a00720c */ /* 0x000fe40003f06270 */
[----:B------:R-:W-:Y:S01]  /*19c00*/  IABS R22, R189 ;  /* 0x000000bd00167213 */ /* 0x000fe20000000000 */
[----:B------:R-:W4:Y:S01]  /*19c10*/  MUFU.TANH R163, R163 ;  /* 0x000000a300a37308 */ /* 0x000f220000002400 */
[----:B------:R-:W-:Y:S02]  /*19c20*/  IABS R5, R147 ;  /* 0x0000009300057213 */ /* 0x000fe40000000000 */
[----:B------:R-:W-:Y:S02]  /*19c30*/  I2FP.F32.S32 R22, R22 ;  /* 0x0000001600167245 */ /* 0x000fe40000201400 */
[----:B------:R-:W-:-:S02]  /*19c40*/  IABS R150, R150 ;  /* 0x0000009600967213 */ /* 0x000fc40000000000 */
[----:B------:R-:W-:Y:S01]  /*19c50*/  IABS R149, R149 ;  /* 0x0000009500957213 */ /* 0x000fe20000000000 */
[----:B-1----:R-:W-:Y:S01]  /*19c60*/  FFMA.FTZ R22, R22, -UR14, R11 ;  /* 0x8000000e16167c23 */ /* 0x002fe2000801000b */
[----:B------:R-:W-:Y:S01]  /*19c70*/  IABS R145, R145 ;  /* 0x0000009100917213 */ /* 0x000fe20000000000 */
[----:B------:R-:W-:Y:S01]  /*19c80*/  MUFU.TANH R11, R165 ;  /* 0x000000a5000b7308 */ /* 0x000fe20000002400 */
[----:B--2---:R-:W-:Y:S01]  /*19c90*/  FSEL R24, R21, -INF , P5 ;  /* 0xff80000015187808 */ /* 0x004fe20002800000 */
[----:B------:R-:W-:Y:S01]  /*19ca0*/  IMAD.MOV.U32 R21, RZ, RZ, R190 ;  /* 0x000000ffff157224 */ /* 0x000fe200078e00be */
[----:B------:R-:W-:Y:S02]  /*19cb0*/  ISETP.GE.AND P5, PT, R10, R202, PT ;  /* 0x000000ca0a00720c */ /* 0x000fe40003fa6270 */
[----:B------:R-:W-:Y:S02]  /*19cc0*/  FSEL R166, R24, -INF , !P0 ;  /* 0xff80000018a67808 */ /* 0x000fe40004000000 */
[----:B------:R-:W-:-:S02]  /*19cd0*/  ISETP.GE.AND P0, PT, R10, R203, PT ;  /* 0x000000cb0a00720c */ /* 0x000fc40003f06270 */
[----:B------:R-:W-:Y:S01]  /*19ce0*/  I2FP.F32.S32 R21, R21 ;  /* 0x0000001500157245 */ /* 0x000fe20000201400 */
[----:B------:R1:W2:Y:S01]  /*19cf0*/  MUFU.TANH R10, R23 ;  /* 0x00000017000a7308 */ /* 0x0002a20000002400 */
[----:B------:R-:W-:Y:S02]  /*19d00*/  I2FP.F32.S32 R149, R149 ;  /* 0x0000009500957245 */ /* 0x000fe40000201400 */
[----:B------:R-:W-:Y:S01]  /*19d10*/  IABS R146, R146 ;  /* 0x0000009200927213 */ /* 0x000fe20000000000 */
[----:B---3--:R-:W-:Y:S01]  /*19d20*/  FFMA.FTZ R20, R21, -UR14, R20 ;  /* 0x8000000e15147c23 */ /* 0x008fe20008010014 */
[----:B------:R-:W-:Y:S02]  /*19d30*/  VIADD R21, R6, 0xffffffa0 ;  /* 0xffffffa006157836 */ /* 0x000fe40000000000 */
[----:B------:R-:W-:Y:S01]  /*19d40*/  FFMA.FTZ R149, R149, -UR14, R162 ;  /* 0x8000000e95957c23 */ /* 0x000fe200080100a2 */
[----:B------:R-:W-:Y:S02]  /*19d50*/  I2FP.F32.S32 R146, R146 ;  /* 0x0000009200927245 */ /* 0x000fe40000201400 */
[----:B------:R-:W-:-:S02]  /*19d60*/  FSEL R20, R20, -INF , P0 ;  /* 0xff80000014147808 */ /* 0x000fc40000000000 */
[C---:B------:R-:W-:Y:S01]  /*19d70*/  ISETP.GE.AND P0, PT, R21.reuse, R205, PT ;  /* 0x000000cd1500720c */ /* 0x040fe20003f06270 */
[----:B----4-:R-:W-:Y:S01]  /*19d80*/  FFMA.FTZ R146, R146, -UR14, R163 ;  /* 0x8000000e92927c23 */ /* 0x010fe200080100a3 */
[----:B------:R-:W-:Y:S02]  /*19d90*/  FSEL R175, R20, -INF , !P5 ;  /* 0xff80000014af7808 */ /* 0x000fe40006800000 */
[----:B------:R-:W-:Y:S02]  /*19da0*/  ISETP.GE.AND P5, PT, R21, R204, PT ;  /* 0x000000cc1500720c */ /* 0x000fe40003fa6270 */
[----:B------:R-:W-:Y:S02]  /*19db0*/  FSEL R22, R22, -INF , P0 ;  /* 0xff80000016167808 */ /* 0x000fe40000000000 */
[----:B-1----:R-:W-:Y:S02]  /*19dc0*/  I2FP.F32.S32 R23, R188 ;  /* 0x000000bc00177245 */ /* 0x002fe40000201400 */
[----:B------:R-:W-:-:S02]  /*19dd0*/  FSEL R174, R22, -INF , !P5 ;  /* 0xff80000016ae7808 */ /* 0x000fc40006800000 */
[----:B------:R-:W-:Y:S01]  /*19de0*/  I2FP.F32.S32 R20, R151 ;  /* 0x0000009700147245 */ /* 0x000fe20000201400 */
[----:B--2---:R-:W-:Y:S01]  /*19df0*/  FFMA.FTZ R10, R23, -UR14, R10 ;  /* 0x8000000e170a7c23 */ /* 0x004fe2000801000a */
[C---:B------:R-:W-:Y:S02]  /*19e00*/  ISETP.GE.AND P5, PT, R21.reuse, R203, PT ;  /* 0x000000cb1500720c */ /* 0x040fe40003fa6270 */
[----:B------:R-:W-:Y:S01]  /*19e10*/  ISETP.GE.AND P0, PT, R21, R202, PT ;  /* 0x000000ca1500720c */ /* 0x000fe20003f06270 */
[----:B------:R-:W-:Y:S01]  /*19e20*/  FFMA.FTZ R11, R20, -UR14, R11 ;  /* 0x8000000e140b7c23 */ /* 0x000fe2000801000b */
[----:B------:R-:W-:Y:S02]  /*19e30*/  FSEL R12, R10, -INF , P5 ;  /* 0xff8000000a0c7808 */ /* 0x000fe40002800000 */
[----:B------:R-:W-:Y:S01]  /*19e40*/  ISETP.GE.AND P5, PT, R4, R205, PT ;  /* 0x000000cd0400720c */ /* 0x000fe20003fa6270 */
[----:B------:R-:W1:Y:S01]  /*19e50*/  MUFU.TANH R10, R160 ;  /* 0x000000a0000a7308 */ /* 0x000e620000002400 */
[----:B------:R-:W-:-:S02]  /*19e60*/  FSEL R147, R12, -INF , !P0 ;  /* 0xff8000000c937808 */ /* 0x000fc40004000000 */
[C---:B------:R-:W-:Y:S02]  /*19e70*/  ISETP.GE.AND P0, PT, R4.reuse, R204, PT ;  /* 0x000000cc0400720c */ /* 0x040fe40003f06270 */
[----:B------:R-:W-:Y:S02]  /*19e80*/  FSEL R11, R11, -INF , P5 ;  /* 0xff8000000b0b7808 */ /* 0x000fe40002800000 */
[C---:B------:R-:W-:Y:S02]  /*19e90*/  ISETP.GE.AND P5, PT, R4.reuse, R202, PT ;  /* 0x000000ca0400720c */ /* 0x040fe40003fa6270 */
[----:B------:R-:W-:Y:S01]  /*19ea0*/  FSEL R176, R11, -INF , !P0 ;  /* 0xff8000000bb07808 */ /* 0x000fe20004000000 */
[----:B------:R-:W-:Y:S01]  /*19eb0*/  BAR.SYNC.DEFER_BLOCKING 0x0 ;  /* 0x0000000000007b1d */ /* 0x000fe20000010000 */
[----:B------:R-:W-:Y:S01]  /*19ec0*/  ISETP.GE.AND P0, PT, R4, R203, PT ;  /* 0x000000cb0400720c */ /* 0x000fe20003f06270 */
[----:B------:R-:W-:Y:S01]  /*19ed0*/  IMAD.MOV.U32 R4, RZ, RZ, R150 ;  /* 0x000000ffff047224 */ /* 0x000fe200078e0096 */
[----:B------:R-:W-:-:S02]  /*19ee0*/  I2FP.F32.S32 R12, R5 ;  /* 0x00000005000c7245 */ /* 0x000fc40000201400 */
[----:B------:R-:W-:Y:S01]  /*19ef0*/  IABS R143, R143 ;  /* 0x0000008f008f7213 */ /* 0x000fe20000000000 */
[----:B------:R-:W2:Y:S01]  /*19f00*/  MUFU.TANH R5, R161 ;  /* 0x000000a100057308 */ /* 0x000ea20000002400 */
[----:B------:R-:W-:Y:S01]  /*19f10*/  I2FP.F32.S32 R11, R4 ;  /* 0x00000004000b7245 */ /* 0x000fe20000201400 */
[----:B------:R-:W-:Y:S01]  /*19f20*/  FFMA.FTZ R12, R12, -UR14, R167 ;  /* 0x8000000e0c0c7c23 */ /* 0x000fe200080100a7 */
[----:B------:R-:W-:Y:S01]  /*19f30*/  VIADD R4, R6, 0xffffffa8 ;  /* 0xffffffa806047836 */ /* 0x000fe20000000000 */
[----:B------:R-:W-:Y:S02]  /*19f40*/  I2FP.F32.S32 R14, R143 ;  /* 0x0000008f000e7245 */ /* 0x000fe40000201400 */
[----:B-1----:R-:W-:Y:S01]  /*19f50*/  FFMA.FTZ R10, R11, -UR14, R10 ;  /* 0x8000000e0b0a7c23 */ /* 0x002fe2000801000a */
[----:B------:R-:W-:Y:S02]  /*19f60*/  FSEL R12, R12, -INF , P0 ;  /* 0xff8000000c0c7808 */ /* 0x000fe40000000000 */
[----:B------:R-:W-:-:S02]  /*19f70*/  ISETP.GE.AND P0, PT, R4, R205, PT ;  /* 0x000000cd0400720c */ /* 0x000fc40003f06270 */
[----:B------:R-:W-:Y:S02]  /*19f80*/  FSEL R193, R12, -INF , !P5 ;  /* 0xff8000000cc17808 */ /* 0x000fe40006800000 */
[----:B------:R-:W-:Y:S02]  /*19f90*/  ISETP.GE.AND P5, PT, R4, R204, PT ;  /* 0x000000cc0400720c */ /* 0x000fe40003fa6270 */
[----:B------:R-:W-:Y:S02]  /*19fa0*/  FSEL R10, R10, -INF , P0 ;  /* 0xff8000000a0a7808 */ /* 0x000fe40000000000 */
[----:B------:R-:W-:Y:S02]  /*19fb0*/  ISETP.GE.AND P0, PT, R4, R202, PT ;  /* 0x000000ca0400720c */ /* 0x000fe40003f06270 */
[----:B------:R-:W-:Y:S01]  /*19fc0*/  FSEL R188, R10, -INF , !P5 ;  /* 0xff8000000abc7808 */ /* 0x000fe20006800000 */
[----:B------:R-:W-:Y:S01]  /*19fd0*/  FMUL.FTZ R10, R177, UR8 ;  /* 0x00000008b10a7c20 */ /* 0x000fe20008410000 */
[----:B------:R-:W-:-:S02]  /*19fe0*/  I2FP.F32.S32 R12, R145 ;  /* 0x00000091000c7245 */ /* 0x000fc40000201400 */
[----:B------:R-:W-:Y:S01]  /*19ff0*/  ISETP.GE.AND P5, PT, R4, R203, PT ;  /* 0x000000cb0400720c */ /* 0x000fe20003fa6270 */
[----:B------:R-:W-:Y:S01]  /*1a000*/  VIADD R4, R6, 0xffffffa9 ;  /* 0xffffffa906047836 */ /* 0x000fe20000000000 */
[----:B------:R-:W-:Y:S01]  /*1a010*/  IABS R11, R144 ;  /* 0x00000090000b7213 */ /* 0x000fe20000000000 */
[----:B--2---:R-:W-:Y:S01]  /*1a020*/  FFMA.FTZ R5, R12, -UR14, R5 ;  /* 0x8000000e0c057c23 */ /* 0x004fe20008010005 */
[----:B------:R-:W-:Y:S01]  /*1a030*/  FSEL R149, R149, -INF , P5 ;  /* 0xff80000095957808 */ /* 0x000fe20002800000 */
[----:B------:R-:W-:Y:S01]  /*1a040*/  MUFU.TANH R10, R10 ;  /* 0x0000000a000a7308 */ /* 0x000fe20000002400 */
[C---:B------:R-:W-:Y:S02]  /*1a050*/  ISETP.GE.AND P5, PT, R4.reuse, R205, PT ;  /* 0x000000cd0400720c */ /* 0x040fe40003fa6270 */
[----:B------:R-:W-:Y:S02]  /*1a060*/  FSEL R191, R149, -INF , !P0 ;  /* 0xff80000095bf7808 */ /* 0x000fe40004000000 */
[----:B------:R-:W-:-:S02]  /*1a070*/  ISETP.GE.AND P0, PT, R4, R204, PT ;  /* 0x000000cc0400720c */ /* 0x000fc40003f06270 */
[----:B------:R-:W-:Y:S02]  /*1a080*/  FSEL R178, R5, -INF , P5 ;  /* 0xff80000005b27808 */ /* 0x000fe40002800000 */
[----:B------:R-:W1:Y:S01]  /*1a090*/  MUFU.TANH R5, R158 ;  /* 0x0000009e00057308 */ /* 0x000e620000002400 */
        /* <DEDUP_REMOVED lines=10> */
[----:B------:R-:W-:Y:S01]  /*1a140*/  ISETP.GE.AND P5, PT, R4, R204, PT ;  /* 0x000000cc0400720c */ /* 0x000fe20003fa6270 */
[----:B-1----:R-:W-:Y:S01]  /*1a150*/  FFMA.FTZ R5, R14, -UR14, R5 ;  /* 0x8000000e0e057c23 */ /* 0x002fe20008010005 */
[----:B------:R-:W-:Y:S02]  /*1a160*/  FSEL R11, R11, -INF , P0 ;  /* 0xff8000000b0b7808 */ /* 0x000fe40000000000 */
[----:B------:R-:W-:Y:S02]  /*1a170*/  ISETP.GE.AND P0, PT, R4, R202, PT ;  /* 0x000000ca0400720c */ /* 0x000fe40003f06270 */
[----:B------:R-:W-:-:S02]  /*1a180*/  FSEL R146, R11, -INF , !P5 ;  /* 0xff8000000b927808 */ /* 0x000fc40006800000 */
[----:B------:R-:W-:Y:S02]  /*1a190*/  I2FP.F32.S32 R12, R19 ;  /* 0x00000013000c7245 */ /* 0x000fe40000201400 */
[----:B------:R-:W-:Y:S01]  /*1a1a0*/  ISETP.GE.AND P5, PT, R4, R203, PT ;  /* 0x000000cb0400720c */ /* 0x000fe20003fa6270 */
[----:B------:R-:W-:Y:S01]  /*1a1b0*/  VIADD R4, R6, 0xffffffb1 ;  /* 0xffffffb106047836 */ /* 0x000fe20000000000 */
[----:B------:R-:W-:Y:S01]  /*1a1c0*/  IABS R142, R142 ;  /* 0x0000008e008e7213 */ /* 0x000fe20000000000 */
[----:B------:R-:W-:Y:S01]  /*1a1d0*/  FFMA.FTZ R12, R12, -UR14, R157 ;  /* 0x8000000e0c0c7c23 */ /* 0x000fe2000801009d */
[----:B------:R-:W-:Y:S01]  /*1a1e0*/  FSEL R5, R5, -INF , P5 ;  /* 0xff80000005057808 */ /* 0x000fe20002800000 */
[----:B------:R-:W-:Y:S01]  /*1a1f0*/  VIADD R6, R6, 0xffffffb9 ;  /* 0xffffffb906067836 */ /* 0x000fe20000000000 */
[----:B------:R-:W-:Y:S02]  /*1a200*/  ISETP.GE.AND P5, PT, R4, R205, PT ;  /* 0x000000cd0400720c */ /* 0x000fe40003fa6270 */
[----:B------:R-:W-:-:S02]  /*1a210*/  FSEL R167, R5, -INF , !P0 ;  /* 0xff80000005a77808 */ /* 0x000fc40004000000 */
[----:B------:R-:W-:Y:S02]  /*1a220*/  I2FP.F32.S32 R142, R142 ;  /* 0x0000008e008e7245 */ /* 0x000fe40000201400 */
[----:B------:R-:W-:Y:S02]  /*1a230*/  IABS R18, R18 ;  /* 0x0000001200127213 */ /* 0x000fe40000000000 */
[----:B------:R-:W-:Y:S01]  /*1a240*/  ISETP.GE.AND P0, PT, R4, R204, PT ;  /* 0x000000cc0400720c */ /* 0x000fe20003f06270 */
[----:B------:R-:W-:Y:S01]  /*1a250*/  FFMA.FTZ R142, R142, -UR14, R159 ;  /* 0x8000000e8e8e7c23 */ /* 0x000fe2000801009f */
[----:B------:R-:W-:Y:S02]  /*1a260*/  FSEL R12, R12, -INF , P5 ;  /* 0xff8000000c0c7808 */ /* 0x000fe40002800000 */
[----:B------:R-:W-:Y:S02]  /*1a270*/  I2FP.F32.S32 R5, R18 ;  /* 0x0000001200057245 */ /* 0x000fe40000201400 */
[----:B------:R-:W-:-:S02]  /*1a280*/  FSEL R144, R12, -INF , !P0 ;  /* 0xff8000000c907808 */ /* 0x000fc40004000000 */
[C---:B------:R-:W-:Y:S01]  /*1a290*/  ISETP.GE.AND P0, PT, R4.reuse, R203, PT ;  /* 0x000000cb0400720c */ /* 0x040fe20003f06270 */
[----:B------:R-:W-:Y:S01]  /*1a2a0*/  FFMA.FTZ R5, R5, -UR14, R10 ;  /* 0x8000000e05057c23 */ /* 0x000fe2000801000a */
[----:B------:R-:W-:Y:S02]  /*1a2b0*/  IABS R7, R7 ;  /* 0x0000000700077213 */ /* 0x000fe40000000000 */
[----:B------:R-:W-:Y:S02]  /*1a2c0*/  ISETP.GE.AND P5, PT, R4, R202, PT ;  /* 0x000000ca0400720c */ /* 0x000fe40003fa6270 */
[----:B------:R-:W-:Y:S02]  /*1a2d0*/  FSEL R142, R142, -INF , P0 ;  /* 0xff8000008e8e7808 */ /* 0x000fe40000000000 */
[----:B------:R-:W-:Y:S02]  /*1a2e0*/  I2FP.F32.S32 R4, R7 ;  /* 0x0000000700047245 */ /* 0x000fe40000201400 */
[----:B------:R-:W-:-:S02]  /*1a2f0*/  ISETP.GE.AND P0, PT, R6, R205, PT ;  /* 0x000000cd0600720c */ /* 0x000fc40003f06270 */
[----:B------:R-:W-:Y:S01]  /*1a300*/  FSEL R143, R142, -INF , !P5 ;  /* 0xff8000008e8f7808 */ /* 0x000fe20006800000 */
[----:B------:R-:W-:Y:S01]  /*1a310*/  FFMA.FTZ R4, R4, -UR14, R179 ;  /* 0x8000000e04047c23 */ /* 0x000fe200080100b3 */
[C---:B------:R-:W-:Y:S02]  /*1a320*/  ISETP.GE.AND P5, PT, R6.reuse, R204, PT ;  /* 0x000000cc0600720c */ /* 0x040fe40003fa6270 */
[----:B------:R-:W-:Y:S02]  /*1a330*/  FSEL R5, R5, -INF , P0 ;  /* 0xff80000005057808 */ /* 0x000fe40000000000 */
[C---:B------:R-:W-:Y:S02]  /*1a340*/  ISETP.GE.AND P0, PT, R6.reuse, R203, PT ;  /* 0x000000cb0600720c */ /* 0x040fe40003f06270 */
[----:B------:R-:W-:Y:S02]  /*1a350*/  FSEL R142, R5, -INF , !P5 ;  /* 0xff800000058e7808 */ /* 0x000fe40006800000 */
[----:B------:R-:W-:-:S02]  /*1a360*/  ISETP.GE.AND P5, PT, R6, R202, PT ;  /* 0x000000ca0600720c */ /* 0x000fc40003fa6270 */
        /* <DEDUP_REMOVED lines=71> */
.L_x_6820:
        /* <DEDUP_REMOVED lines=8> */
.L_x_6821:
        /* <DEDUP_REMOVED lines=73> */
.L_x_6819:
        /* <DEDUP_REMOVED lines=407> */
.L_x_6816:
[----:B------:R-:W-:-:S12]  /*1c660*/  UIADD3 UR4, UPT, UPT, UR15, -0x1, URZ ;  /* 0xffffffff0f047890 */ /* 0x000fd8000fffe0ff */
.L_x_6822:
        /* <DEDUP_REMOVED lines=38> */
.L_x_6827:
        /* <DEDUP_REMOVED lines=99> */
.L_x_6824:
[-C--:B------:R-:W-:Y:S01]  /*1cf00*/  @!P5 MOV R199, R197.reuse ;  /* 0x000000c500c7d202 */ /* 0x080fe20000000f00 */
[----:B------:R-:W-:Y:S01]  /*1cf10*/  UIADD3 UR13, UPT, UPT, UR13, -0x1, URZ ;  /* 0xffffffff0d0d7890 */ /* 0x000fe2000fffe0ff */
[C---:B------:R-:W-:Y:S02]  /*1cf20*/  LEA R6, P0, R8.reuse, R198, 0x5 ;  /* 0x000000c608067211 */ /* 0x040fe400078028ff */
[C---:B------:R-:W-:Y:S01]  /*1cf30*/  SHF.L.U32 R4, R8.reuse, 0x5, RZ ;  /* 0x0000000508047819 */ /* 0x040fe200000006ff */
[----:B------:R-:W-:Y:S01]  /*1cf40*/  @!PT LDS RZ, [RZ] ;  /* 0x00000000fffff984 */ /* 0x000fe20000000800 */
[----:B------:R-:W-:Y:S01]  /*1cf50*/  @!PT LDS RZ, [RZ] ;  /* 0x00000000fffff984 */ /* 0x000fe20000000800 */
[----:B------:R-:W-:Y:S01]  /*1cf60*/  @!PT LDS RZ, [RZ] ;  /* 0x00000000fffff984 */ /* 0x000fe20000000800 */
[----:B------:R2:W-:Y:S01]  /*1cf70*/  @!P5 LDGSTS.E.BYPASS.LTC128B.128 [R217+0xc000], desc[UR6][R198.64] ;  /* 0x0c000000c6d9dfae */ /* 0x0005e2000b981a06 */
[C-C-:B-1----:R-:W-:Y:S01]  /*1cf80*/  LEA.HI.X R7, R8.reuse, R197, R11.reuse, 0x5, P0 ;  /* 0x000000c508077211 */ /* 0x142fe200000f2c0b */
[----:B------:R-:W-:Y:S01]  /*1cf90*/  UISETP.GT.AND UP0, UPT, UR13, UR20, UPT ;  /* 0x000000140d00728c */ /* 0x000fe2000bf04270 */
[----:B------:R-:W-:Y:S02]  /*1cfa0*/  SHF.L.U64.HI R5, R8, 0x5, R11 ;  /* 0x0000000508057819 */ /* 0x000fe4000001020b */
[----:B------:R-:W-:Y:S01]  /*1cfb0*/  @P5 STS.128 [R217+0xc000], RZ ;  /* 0x00c000ffd9005388 */ /* 0x000fe20000000c00 */
[C---:B------:R-:W-:Y:S02]  /*1cfc0*/  IADD3 R8, P2, PT, R4.reuse, R6, RZ ;  /* 0x0000000604087210 */ /* 0x040fe40007f5e0ff */
[----:B------:R-:W-:Y:S02]  /*1cfd0*/  LEA R194, R3, UR5, 0x1 ;  /* 0x0000000503c27c11 */ /* 0x000fe4000f8e08ff */
[----:B------:R-:W-:Y:S02]  /*1cfe0*/  IADD3.X R9, PT, PT, R5, R7, RZ, P2, !PT ;  /* 0x0000000705097210 */ /* 0x000fe400017fe4ff */
[----:B------:R-:W-:Y:S02]  /*1cff0*/  IADD3 R4, P0, PT, R4, R8, RZ ;  /* 0x0000000804047210 */ /* 0x000fe40007f1e0ff */
[----:B------:R-:W-:Y:S02]  /*1d000*/  IADD3 R188, PT, PT, R193, UR5, RZ ;  /* 0x00000005c1bc7c10 */ /* 0x000fe4000fffe0ff */
[----:B------:R-:W-:Y:S02]  /*1d010*/  IADD3.X R5, PT, PT, R5, R9, RZ, P0, !PT ;  /* 0x0000000905057210 */ /* 0x000fe400007fe4ff */
[C---:B------:R-:W-:Y:S02]  /*1d020*/  LOP3.LUT P0, RZ, R186.reuse, 0x2, RZ, 0xc0, !PT ;  /* 0x00000002baff7812 */ /* 0x040fe4000780c0ff */
[----:B------:R-:W-:Y:S02]  /*1d030*/  LOP3.LUT P2, RZ, R186, 0x4, RZ, 0xc0, !PT ;  /* 0x00000004baff7812 */ /* 0x000fe4000784c0ff */
[----:B------:R-:W-:Y:S02]  /*1d040*/  SEL R187, R180, 0xffffffe0, !P0 ;  /* 0xffffffe0b4bb7807 */ /* 0x000fe40004000000 */
[----:B------:R-:W-:Y:S02]  /*1d050*/  SEL R3, R182, 0xffffffc0, !P2 ;  /* 0xffffffc0b6037807 */ /* 0x000fe40005000000 */
[C---:B------:R-:W-:Y:S02]  /*1d060*/  IADD3 R192, PT, PT, R187.reuse, R194, RZ ;  /* 0x000000c2bbc07210 */ /* 0x040fe40007ffe0ff */
[-C--:B--2---:R-:W-:Y:S02]  /*1d070*/  @!P4 MOV R199, R197.reuse ;  /* 0x000000c500c7c202 */ /* 0x084fe40000000f00 */
[----:B------:R-:W-:Y:S02]  /*1d080*/  IADD3 R191, PT, PT, R187, R188, RZ ;  /* 0x000000bcbbbf7210 */ /* 0x000fe40007ffe0ff */
[C---:B------:R-:W-:Y:S01]  /*1d090*/  IADD3 R190, PT, PT, R3.reuse, R194, RZ ;  /* 0x000000c203be7210 */ /* 0x040fe20007ffe0ff */
[----:B------:R-:W-:Y:S01]  /*1d0a0*/  @!PT LDS RZ, [RZ] ;  /* 0x00000000fffff984 */ /* 0x000fe20000000800 */
[----:B------:R-:W-:Y:S01]  /*1d0b0*/  @!PT LDS RZ, [RZ] ;  /* 0x00000000fffff984 */ /* 0x000fe20000000800 */
[----:B------:R-:W-:Y:S01]  /*1d0c0*/  @!PT LDS RZ, [RZ] ;  /* 0x00000000fffff984 */ /* 0x000fe20000000800 */
[----:B------:R1:W-:Y:S01]  /*1d0d0*/  @!P4 LDGSTS.E.BYPASS.LTC128B.128 [R217+0xe000], desc[UR6][R198.64+0x80] ;  /* 0x0e000080c6d9cfae */ /* 0x0003e2000b981a06 */
[----:B------:R-:W-:Y:S02]  /*1d0e0*/  IADD3 R188, PT, PT, R3, R188, RZ ;  /* 0x000000bc03bc7210 */ /* 0x000fe40007ffe0ff */
[C---:B------:R-:W-:Y:S02]  /*1d0f0*/  IADD3 R189, PT, PT, R187.reuse, R190, RZ ;  /* 0x000000bebbbd7210 */ /* 0x040fe40007ffe0ff */
[----:B------:R-:W-:Y:S01]  /*1d100*/  @P4 STS.128 [R217+0xe000], RZ ;  /* 0x00e000ffd9004388 */ /* 0x000fe20000000c00 */
        /* <DEDUP_REMOVED lines=238> */
[----:B------:R-:W-:Y:S09]  /*1dff0*/  FMUL.FTZ R23, R26, UR16 ;  /* 0x000000101a177c20 */ /* 0x000ff20008410000 */
[----:B------:R-:W1:Y:S10]  /*1e000*/  MUFU.TANH R152, R152 ;  /* 0x0000009800987308 */ /* 0x000e740000002400 */
[----:B------:R-:W1:Y:S01]  /*1e010*/  MUFU.TANH R13, R13 ;  /* 0x0000000d000d7308 */ /* 0x000e620000002400 */
[C---:B-----5:R-:W-:Y:S03]  /*1e020*/  HMMA.16816.F32.BF16 R28, R164.reuse, R8, R28 ;  /* 0x00000008a41c723c */ /* 0x060fe6000004181c */
[----:B---3--:R-:W-:Y:S01]  /*1e030*/  FMUL.FTZ R5, R24, UR16 ;  /* 0x0000001018057c20 */ /* 0x008fe20008410000 */
[----:B------:R-:W-:Y:S01]  /*1e040*/  FMUL.FTZ R9, R25, UR16 ;  /* 0x0000001019097c20 */ /* 0x000fe20008410000 */
[----:B------:R-:W-:Y:S04]  /*1e050*/  FMUL.FTZ R24, R27, UR16 ;  /* 0x000000101b187c20 */ /* 0x000fe80008410000 */
        /* <DEDUP_REMOVED lines=14> */
[----:B------:R1:W1:Y:S10]  /*1e140*/  MUFU.TANH R6, R4 ;  /* 0x0000000400067308 */ /* 0x0002740000002400 */
        /* <DEDUP_REMOVED lines=31> */
[----:B------:R-:W1:Y:S01]  /*1e340*/  LDC R11, c[0x0][0x4f0] ;  /* 0x00013c00ff0b7b82 */ /* 0x000e620000000800 */
[----:B------:R-:W-:Y:S03]  /*1e350*/  IADD3 R26, PT, PT, R209, -0x40, RZ ;  /* 0xffffffc0d11a7810 */ /* 0x000fe60007ffe0ff */
[----:B------:R-:W-:Y:S02]  /*1e360*/  IABS R25, R30 ;  /* 0x0000001e00197213 */ /* 0x000fe40000000000 */
[----:B------:R-:W-:Y:S02]  /*1e370*/  IABS R28, R26 ;  /* 0x0000001a001c7213 */ /* 0x000fe40000000000 */
[-C--:B-1----:R-:W-:Y:S02]  /*1e380*/  IABS R4, R11.reuse ;  /* 0x0000000b00047213 */ /* 0x082fe40000000000 */
[-C--:B------:R-:W-:Y:S02]  /*1e390*/  LOP3.LUT R26, R26, R11.reuse, RZ, 0x3c, !PT ;  /* 0x0000000b1a1a7212 */ /* 0x080fe400078e3cff */
[----:B------:R-:W1:Y:S01]  /*1e3a0*/  I2F.RP R5, R4 ;  /* 0x0000000400057306 */ /* 0x000e620000209400 */
[----:B------:R-:W-:Y:S09]  /*1e3b0*/  LOP3.LUT R30, R30, R11, RZ, 0x3c, !PT ;  /* 0x0000000b1e1e7212 */ /* 0x000ff200078e3cff */
        /* <DEDUP_REMOVED lines=11> */
[C---:B------:R-:W-:Y:S02]  /*1e470*/  IMAD R25, R4.reuse, R5, R25 ;  /* 0x0000000504197224 */ /* 0x040fe400078e0219 */
        /* <DEDUP_REMOVED lines=9> */
[----:B------:R-:W-:Y:S09]  /*1e510*/  LOP3.LUT R4, RZ, R11, RZ, 0x33, !PT ;  /* 0x0000000bff047212 */ /* 0x000ff200078e33ff */
[----:B------:R-:W-:Y:S01]  /*1e520*/  @P0 VIADD R29, R29, 0x1 ;  /* 0x000000011d1d0836 */ /* 0x000fe20000000000 */
[----:B------:R-:W-:Y:S02]  /*1e530*/  ISETP.GE.AND P0, PT, R30, RZ, PT ;  /* 0x000000ff1e00720c */ /* 0x000fe40003f06270 */
[----:B------:R-:W-:Y:S02]  /*1e540*/  @P6 IADD3 R31, PT, PT, R31, 0x1, RZ ;  /* 0x000000011f1f6810 */ /* 0x000fe40007ffe0ff */
[----:B------:R-:W-:Y:S09]  /*1e550*/  ISETP.GE.AND P6, PT, R26, RZ, PT ;  /* 0x000000ff1a00720c */ /* 0x000ff20003fc6270 */
        /* <DEDUP_REMOVED lines=27> */
.L_x_6826:
        /* <DEDUP_REMOVED lines=72> */
.L_x_6825:
[C---:B------:R-:W-:Y:S01]  /*1eb90*/  VIADD R3, R208.reuse, 0xfffffff8 ;  /* 0xfffffff8d0037836 */ /* 0x040fe20000000000 */
[----:B-12---:R-:W-:Y:S01]  /*1eba0*/  IABS R5, R208 ;  /* 0x000000d000057213 */ /* 0x006fe20000000000 */
[C---:B------:R-:W-:Y:S01]  /*1ebb0*/  VIADD R4, R208.reuse, 0xffffffff ;  /* 0xffffffffd0047836 */ /* 0x040fe20000000000 */
[C---:B------:R-:W-:Y:S01]  /*1ebc0*/  IADD3 R26, PT, PT, R208.reuse, -0x11, RZ ;  /* 0xffffffefd01a7810 */ /* 0x040fe20007ffe0ff */
[C---:B------:R-:W-:Y:S01]  /*1ebd0*/  VIADD R28, R208.reuse, 0xfffffff7 ;  /* 0xfffffff7d01c7836 */ /* 0x040fe20000000000 */
        /* <DEDUP_REMOVED lines=8> */
[----:B------:R-:W-:Y:S01]  /*1ec60*/  IABS R26, R26 ;  /* 0x0000001a001a7213 */ /* 0x000fe20000000000 */
[C---:B------:R-:W-:Y:S01]  /*1ec70*/  FFMA.FTZ R148, R3.reuse, -UR14, R148 ;  /* 0x8000000e03947c23 */ /* 0x040fe20008010094 */
[----:B------:R-:W-:Y:S01]  /*1ec80*/  FFMA.FTZ R154, R3, -UR14, R154 ;  /* 0x8000000e039a7c23 */ /* 0x000fe2000801009a */
[----:B------:R-:W-:Y:S01]  /*1ec90*/  I2FP.F32.S32 R4, R4 ;  /* 0x0000000400047245 */ /* 0x000fe20000201400 */
[C---:B------:R-:W-:Y:S01]  /*1eca0*/  VIADD R3, R208.reuse, 0xffffffe8 ;  /* 0xffffffe8d0037836 */ /* 0x040fe20000000000 */
[----:B------:R-:W-:Y:S01]  /*1ecb0*/  I2FP.F32.S32 R26, R26 ;  /* 0x0000001a001a7245 */ /* 0x000fe20000201400 */
[C---:B------:R-:W-:Y:S01]  /*1ecc0*/  VIADD R5, R208.reuse, 0xfffffff0 ;  /* 0xfffffff0d0057836 */ /* 0x040fe20000000000 */
[----:B------:R-:W-:Y:S01]  /*1ecd0*/  IADD3 R132, PT, PT, R208, -0x29, RZ ;  /* 0xffffffd7d0847810 */ /* 0x000fe20007ffe0ff */
[----:B------:R-:W-:Y:S01]  /*1ece0*/  FFMA.FTZ R151, R4, -UR14, R151 ;  /* 0x8000000e04977c23 */ /* 0x000fe20008010097 */
[----:B------:R-:W-:Y:S01]  /*1ecf0*/  IABS R28, R28 ;  /* 0x0000001c001c7213 */ /* 0x000fe20000000000 */
[C---:B------:R-:W-:Y:S01]  /*1ed00*/  FFMA.FTZ R153, R26.reuse, -UR14, R153 ;  /* 0x8000000e1a997c23 */ /* 0x040fe20008010099 */
[----:B------:R-:W-:Y:S01]  /*1ed10*/  IABS R132, R132 ;  /* 0x0000008400847213 */ /* 0x000fe20000000000 */
[----:B------:R-:W-:Y:S01]  /*1ed20*/  FFMA.FTZ R15, R26, -UR14, R15 ;  /* 0x8000000e1a0f7c23 */ /* 0x000fe2000801000f */
[----:B------:R-:W-:Y:S01]  /*1ed30*/  IADD3 R11, PT, PT, R207, -0x20, RZ ;  /* 0xffffffe0cf0b7810 */ /* 0x000fe20007ffe0ff */
[C---:B------:R-:W-:Y:S01]  /*1ed40*/  VIADD R4, R208.reuse, 0xffffffe7 ;  /* 0xffffffe7d0047836 */ /* 0x040fe20000000000 */
[----:B------:R-:W-:Y:S01]  /*1ed50*/  IABS R3, R3 ;  /* 0x0000000300037213 */ /* 0x000fe20000000000 */
[----:B------:R-:W-:Y:S01]  /*1ed60*/  IMAD.MOV.U32 R164, RZ, RZ, R210 ;  /* 0x000000ffffa47224 */ /* 0x000fe200078e00d2 */
[----:B------:R-:W-:Y:S01]  /*1ed70*/  IABS R5, R5 ;  /* 0x0000000500057213 */ /* 0x000fe20000000000 */
[----:B------:R-:W-:Y:S01]  /*1ed80*/  UISETP.GT.AND UP0, UPT, UR13, UR20, UPT ;  /* 0x000000140d00728c */ /* 0x000fe2000bf04270 */
[----:B------:R-:W-:Y:S02]  /*1ed90*/  IADD3 R26, PT, PT, R208, -0x21, RZ ;  /* 0xffffffdfd01a7810 */ /* 0x000fe40007ffe0ff */
[----:B------:R-:W-:Y:S02]  /*1eda0*/  I2FP.F32.S32 R28, R28 ;  /* 0x0000001c001c7245 */ /* 0x000fe40000201400 */
[----:B------:R-:W-:Y:S02]  /*1edb0*/  I2FP.F32.S32 R132, R132 ;  /* 0x0000008400847245 */ /* 0x000fe40000201400 */
[C---:B------:R-:W-:Y:S01]  /*1edc0*/  ISETP.GE.AND P4, PT, R11.reuse, R205, PT ;  /* 0x000000cd0b00720c */ /* 0x040fe20003f86270 */
[C---:B------:R-:W-:Y:S01]  /*1edd0*/  FFMA.FTZ R149, R28.reuse, -UR14, R149 ;  /* 0x8000000e1c957c23 */ /* 0x040fe20008010095 */
[C---:B------:R-:W-:Y:S01]  /*1ede0*/  ISETP.GE.AND P6, PT, R11.reuse, R204, PT ;  /* 0x000000cc0b00720c */ /* 0x040fe20003fc6270 */
[----:B------:R-:W-:Y:S01]  /*1edf0*/  FFMA.FTZ R155, R28, -UR14, R155 ;  /* 0x8000000e1c9b7c23 */ /* 0x000fe2000801009b */
[C---:B------:R-:W-:Y:S01]  /*1ee00*/  ISETP.GE.AND P1, PT, R11.reuse, R203, PT ;  /* 0x000000cb0b00720c */ /* 0x040fe20003f26270 */
[C---:B------:R-:W-:Y:S01]  /*1ee10*/  FFMA.FTZ R7, R132.reuse, -UR14, R7 ;  /* 0x8000000e84077c23 */ /* 0x040fe20008010007 */
[----:B------:R-:W-:Y:S01]  /*1ee20*/  ISETP.GE.AND P0, PT, R11, R202, PT ;  /* 0x000000ca0b00720c */ /* 0x000fe20003f06270 */
[----:B------:R-:W-:Y:S01]  /*1ee30*/  VIADD R28, R207, 0xffffffe9 ;  /* 0xffffffe9cf1c7836 */ /* 0x000fe20000000000 */
[----:B------:R-:W-:Y:S01]  /*1ee40*/  I2FP.F32.S32 R3, R3 ;  /* 0x0000000300037245 */ /* 0x000fe20000201400 */
[----:B------:R-:W-:Y:S01]  /*1ee50*/  FFMA.FTZ R132, R132, -UR14, R24 ;  /* 0x8000000e84847c23 */ /* 0x000fe20008010018 */
[----:B------:R-:W-:Y:S01]  /*1ee60*/  I2FP.F32.S32 R5, R5 ;  /* 0x0000000500057245 */ /* 0x000fe20000201400 */
[C---:B------:R-:W-:Y:S01]  /*1ee70*/  VIADD R24, R208.reuse, 0xffffffcf ;  /* 0xffffffcfd0187836 */ /* 0x040fe20000000000 */
[----:B------:R-:W-:Y:S01]  /*1ee80*/  IABS R26, R26 ;  /* 0x0000001a001a7213 */ /* 0x000fe20000000000 */
[C---:B------:R-:W-:Y:S01]  /*1ee90*/  FFMA.FTZ R12, R3.reuse, -UR14, R12 ;  /* 0x8000000e030c7c23 */ /* 0x040fe2000801000c */
[----:B------:R-:W-:Y:S01]  /*1eea0*/  IADD3 R11, PT, PT, R208, -0x40, RZ ;  /* 0xffffffc0d00b7810 */ /* 0x000fe20007ffe0ff */
[----:B------:R-:W-:Y:S01]  /*1eeb0*/  FFMA.FTZ R18, R3, -UR14, R18 ;  /* 0x8000000e03127c23 */ /* 0x000fe20008010012 */
[----:B------:R-:W-:Y:S01]  /*1eec0*/  IABS R4, R4 ;  /* 0x0000000400047213 */ /* 0x000fe20000000000 */
[C---:B------:R-:W-:Y:S01]  /*1eed0*/  FFMA.FTZ R14, R5.reuse, -UR14, R14 ;  /* 0x8000000e050e7c23 */ /* 0x040fe2000801000e */
[----:B------:R-:W-:Y:S01]  /*1eee0*/  ISETP.GE.AND P5, PT, R32, R205, PT ;  /* 0x000000cd2000720c */ /* 0x000fe20003fa6270 */
[----:B------:R-:W-:Y:S01]  /*1eef0*/  FFMA.FTZ R152, R5, -UR14, R152 ;  /* 0x8000000e05987c23 */ /* 0x000fe20008010098 */
[----:B------:R-:W-:Y:S01]  /*1ef00*/  I2FP.F32.S32 R26, R26 ;  /* 0x0000001a001a7245 */ /* 0x000fe20000201400 */
[C---:B------:R-:W-:Y:S01]  /*1ef10*/  VIADD R3, R208.reuse, 0xffffffe0 ;  /* 0xffffffe0d0037836 */ /* 0x040fe20000000000 */
[----:B------:R-:W-:Y:S01]  /*1ef20*/  IABS R11, R11 ;  /* 0x0000000b000b7213 */ /* 0x000fe20000000000 */
[----:B------:R-:W-:Y:S01]  /*1ef30*/  VIADD R5, R208, 0xffffffc8 ;  /* 0xffffffc8d0057836 */ /* 0x000fe20000000000 */
[----:B------:R-:W-:Y:S01]  /*1ef40*/  I2FP.F32.S32 R4, R4 ;  /* 0x0000000400047245 */ /* 0x000fe20000201400 */
[C---:B------:R-:W-:Y:S01]  /*1ef50*/  FFMA.FTZ R21, R26.reuse, -UR14, R21 ;  /* 0x8000000e1a157c23 */ /* 0x040fe20008010015 */
[----:B------:R-:W-:Y:S01]  /*1ef60*/  IADD3 R30, PT, PT, R207, -0x18, RZ ;  /* 0xffffffe8cf1e7810 */ /* 0x000fe20007ffe0ff */
[----:B------:R-:W-:Y:S01]  /*1ef70*/  FFMA.FTZ R17, R26, -UR14, R17 ;  /* 0x8000000e1a117c23 */ /* 0x000fe20008010011 */
[----:B------:R-:W-:Y:S01]  /*1ef80*/  FSEL R29, R149, -INF , P5 ;  /* 0xff800000951d7808 */ /* 0x000fe20002800000 */
[C---:B------:R-:W-:Y:S01]  /*1ef90*/  FFMA.FTZ R13, R4.reuse, -UR14, R13 ;  /* 0x8000000e040d7c23 */ /* 0x040fe2000801000d */
[----:B------:R-:W-:Y:S01]  /*1efa0*/  I2FP.F32.S32 R11, R11 ;  /* 0x0000000b000b7245 */ /* 0x000fe20000201400 */
[----:B------:R-:W-:Y:S01]  /*1efb0*/  FFMA.FTZ R19, R4, -UR14, R19 ;  /* 0x8000000e04137c23 */ /* 0x000fe20008010013 */
[----:B------:R-:W-:Y:S01]  /*1efc0*/  FSEL R31, R148, -INF , P4 ;  /* 0xff800000941f7808 */ /* 0x000fe20002000000 */
[----:B------:R-:W-:Y:S01]  /*1efd0*/  VIADD R4, R208, 0xffffffd0 ;  /* 0xffffffd0d0047836 */ /* 0x000fe20000000000 */
[----:B------:R-:W-:Y:S01]  /*1efe0*/  ISETP.GE.AND P5, PT, R28, R205, PT ;  /* 0x000000cd1c00720c */ /* 0x000fe20003fa6270 */
[----:B------:R-:W-:Y:S01]  /*1eff0*/  FFMA.FTZ R34, R11, -UR14, R10 ;  /* 0x8000000e0b227c23 */ /* 0x000fe2000801000a */
[----:B------:R-:W-:Y:S02]  /*1f000*/  IABS R35, R35 ;  /* 0x0000002300237213 */ /* 0x000fe40000000000 */
[----:B------:R-:W-:Y:S02]  /*1f010*/  ISETP.GE.AND P4, PT, R30, R205, PT ;  /* 0x000000cd1e00720c */ /* 0x000fe40003f86270 */
[----:B------:R-:W-:Y:S02]  /*1f020*/  IADD3 R26, PT, PT, R207, -0x10, RZ ;  /* 0xfffffff0cf1a7810 */ /* 0x000fe40007ffe0ff */
[----:B------:R-:W-:Y:S02]  /*1f030*/  IABS R3, R3 ;  /* 0x0000000300037213 */ /* 0x000fe40000000000 */
[----:B------:R-:W-:Y:S02]  /*1f040*/  IABS R24, R24 ;  /* 0x0000001800187213 */ /* 0x000fe40000000000 */
[----:B------:R-:W-:Y:S02]  /*1f050*/  IABS R5, R5 ;  /* 0x0000000500057213 */ /* 0x000fe40000000000 */
[----:B------:R-:W-:Y:S02]  /*1f060*/  FSEL R27, R153, -INF , P5 ;  /* 0xff800000991b7808 */ /* 0x000fe40002800000 */
[----:B------:R-:W-:Y:S02]  /*1f070*/  I2FP.F32.S32 R35, R35 ;  /* 0x0000002300237245 */ /* 0x000fe40000201400 */
[----:B------:R-:W-:Y:S02]  /*1f080*/  FSEL R10, R152, -INF , P4 ;  /* 0xff800000980a7808 */ /* 0x000fe40002000000 */
[----:B------:R-:W-:Y:S01]  /*1f090*/  ISETP.GE.AND P5, PT, R26, R205, PT ;  /* 0x000000cd1a00720c */ /* 0x000fe20003fa6270 */
[C---:B------:R-:W-:Y:S01]  /*1f0a0*/  FFMA.FTZ R6, R35.reuse, -UR14, R6 ;  /* 0x8000000e23067c23 */ /* 0x040fe20008010006 */
[----:B------:R-:W-:Y:S01]  /*1f0b0*/  I2FP.F32.S32 R3, R3 ;  /* 0x0000000300037245 */ /* 0x000fe20000201400 */
[----:B------:R-:W-:Y:S01]  /*1f0c0*/  FFMA.FTZ R35, R35, -UR14, R23 ;  /* 0x8000000e23237c23 */ /* 0x000fe20008010017 */
[----:B------:R-:W-:Y:S01]  /*1f0d0*/  I2FP.F32.S32 R24, R24 ;  /* 0x0000001800187245 */ /* 0x000fe20000201400 */
[----:B------:R-:W-:Y:S01]  /*1f0e0*/  VIADD R23, R207, 0xfffffff9 ;  /* 0xfffffff9cf177836 */ /* 0x000fe20000000000 */
[----:B------:R-:W-:Y:S01]  /*1f0f0*/  ISETP.GE.AND P4, PT, R28, R203, PT ;  /* 0x000000cb1c00720c */ /* 0x000fe20003f86270 */
[C---:B------:R-:W-:Y:S01]  /*1f100*/  FFMA.FTZ R20, R3.reuse, -UR14, R20 ;  /* 0x8000000e03147c23 */ /* 0x040fe20008010014 */
[----:B------:R-:W-:Y:S01]  /*1f110*/  I2FP.F32.S32 R5, R5 ;  /* 0x0000000500057245 */ /* 0x000fe20000201400 */
[----:B------:R-:W-:Y:S01]  /*1f120*/  FFMA.FTZ R16, R3, -UR14, R16 ;  /* 0x8000000e03107c23 */ /* 0x000fe20008010010 */
[----:B------:R-:W-:Y:S01]  /*1f130*/  FSEL R135, R150, -INF , P1 ;  /* 0xff80000096877808 */ /* 0x000fe20000800000 */
[C---:B------:R-:W-:Y:S01]  /*1f140*/  FFMA.FTZ R9, R24.reuse, -UR14, R9 ;  /* 0x8000000e18097c23 */ /* 0x040fe20008010009 */
[----:B------:R-:W-:Y:S01]  /*1f150*/  IABS R4, R4 ;  /* 0x0000000400047213 */ /* 0x000fe20000000000 */
[----:B------:R-:W-:Y:S01]  /*1f160*/  FFMA.FTZ R157, R24, -UR14, R157 ;  /* 0x8000000e189d7c23 */ /* 0x000fe2000801009d */
[-C--:B------:R-:W-:Y:S01]  /*1f170*/  ISETP.GE.AND P1, PT, R32, R203.reuse, PT ;  /* 0x000000cb2000720c */ /* 0x080fe20003f26270 */
[C---:B------:R-:W-:Y:S01]  /*1f180*/  FFMA.FTZ R158, R5.reuse, -UR14, R22 ;  /* 0x8000000e059e7c23 */ /* 0x040fe20008010016 */
[----:B------:R-:W-:Y:S01]  /*1f190*/  FSEL R146, R12, -INF , P5 ;  /* 0xff8000000c927808 */ /* 0x000fe20002800000 */
[----:B------:R-:W-:Y:S01]  /*1f1a0*/  FFMA.FTZ R134, R5, -UR14, R134 ;  /* 0x8000000e05867c23 */ /* 0x000fe20008010086 */
[-C--:B------:R-:W-:Y:S02]  /*1f1b0*/  ISETP.GE.AND P5, PT, R25, R203.reuse, PT ;  /* 0x000000cb1900720c */ /* 0x080fe40003fa6270 */
[----:B------:R-:W-:Y:S02]  /*1f1c0*/  FSEL R155, R155, -INF , P4 ;  /* 0xff8000009b9b7808 */ /* 0x000fe40002000000 */
[----:B------:R-:W-:Y:S02]  /*1f1d0*/  IADD3 R24, PT, PT, R207, -0x8, RZ ;  /* 0xfffffff8cf187810 */ /* 0x000fe40007ffe0ff */
[-C--:B------:R-:W-:Y:S02]  /*1f1e0*/  ISETP.GE.AND P4, PT, R26, R203.reuse, PT ;  /* 0x000000cb1a00720c */ /* 0x080fe40003f86270 */
[----:B------:R-:W-:Y:S01]  /*1f1f0*/  I2FP.F32.S32 R3, R4 ;  /* 0x0000000400037245 */ /* 0x000fe20000201400 */
[----:B------:R-:W-:Y:S01]  /*1f200*/  VIADD R4, R208, 0xffffffbf ;  /* 0xffffffbfd0047836 */ /* 0x000fe20000000000 */
[----:B------:R-:W-:Y:S02]  /*1f210*/  FSEL R5, R151, -INF , P1 ;  /* 0xff80000097057808 */ /* 0x000fe40000800000 */
[-C--:B------:R-:W-:Y:S01]  /*1f220*/  ISETP.GE.AND P1, PT, R30, R203.reuse, PT ;  /* 0x000000cb1e00720c */ /* 0x080fe20003f26270 */
[----:B------:R-:W-:Y:S01]  /*1f230*/  FFMA.FTZ R8, R3, -UR14, R8 ;  /* 0x8000000e03087c23 */ /* 0x000fe20008010008 */
[----:B------:R-:W-:Y:S01]  /*1f240*/  FSEL R145, R15, -INF , P5 ;  /* 0xff8000000f917808 */ /* 0x000fe20002800000 */
[----:B------:R-:W-:Y:S01]  /*1f250*/  FFMA.FTZ R159, R3, -UR14, R159 ;  /* 0x8000000e039f7c23 */ /* 0x000fe2000801009f */
[----:B------:R-:W-:Y:S01]  /*1f260*/  FSEL R147, R14, -INF , P4 ;  /* 0xff8000000e937808 */ /* 0x000fe20002000000 */
[----:B------:R-:W-:Y:S01]  /*1f270*/  VIADD R15, R207, 0x10 ;  /* 0x00000010cf0f7836 */ /* 0x000fe20000000000 */
[----:B------:R-:W-:Y:S02]  /*1f280*/  ISETP.GE.AND P5, PT, R24, R203, PT ;  /* 0x000000cb1800720c */ /* 0x000fe40003fa6270 */
[-C--:B------:R-:W-:Y:S02]  /*1f290*/  ISETP.GE.AND P4, PT, R23, R205.reuse, PT ;  /* 0x000000cd1700720c */ /* 0x080fe40003f86270 */
[----:B------:R-:W-:Y:S02]  /*1f2a0*/  FSEL R11, R154, -INF , P1 ;  /* 0xff8000009a0b7808 */ /* 0x000fe40000800000 */
[----:B------:R-:W-:Y:S02]  /*1f2b0*/  IADD3 R3, PT, PT, R208, -0x39, RZ ;  /* 0xffffffc7d0037810 */ /* 0x000fe40007ffe0ff */
[----:B------:R-:W-:Y:S02]  /*1f2c0*/  ISETP.GE.AND P1, PT, R25, R205, PT ;  /* 0x000000cd1900720c */ /* 0x000fe40003f26270 */
[----:B------:R-:W-:Y:S02]  /*1f2d0*/  FSEL R18, R18, -INF , P5 ;  /* 0xff80000012127808 */ /* 0x000fe40002800000 */
[-C--:B------:R-:W-:Y:S02]  /*1f2e0*/  ISETP.GE.AND P5, PT, R23, R203.reuse, PT ;  /* 0x000000cb1700720c */ /* 0x080fe40003fa6270 */
[----:B------:R-:W-:Y:S01]  /*1f2f0*/  FSEL R140, R17, -INF , P4 ;  /* 0xff800000118c7808 */ /* 0x000fe20002000000 */
[C---:B------:R-:W-:Y:S01]  /*1f300*/  VIADD R17, R207.reuse, 0x8 ;  /* 0x00000008cf117836 */ /* 0x040fe20000000000 */
[C---:B------:R-:W-:Y:S02]  /*1f310*/  IADD3 R22, PT, PT, R207.reuse, 0x1, RZ ;  /* 0x00000001cf167810 */ /* 0x040fe40007ffe0ff */
[----:B------:R-:W-:Y:S02]  /*1f320*/  ISETP.GE.AND P4, PT, R207, R203, PT ;  /* 0x000000cbcf00720c */ /* 0x000fe40003f86270 */
[----:B------:R-:W-:Y:S02]  /*1f330*/  IABS R3, R3 ;  /* 0x0000000300037213 */ /* 0x000fe40000000000 */
[----:B------:R-:W-:Y:S02]  /*1f340*/  FSEL R144, R13, -INF , P1 ;  /* 0xff8000000d907808 */ /* 0x000fe40000800000 */
[-C--:B------:R-:W-:Y:S02]  /*1f350*/  ISETP.GE.AND P1, PT, R24, R205.reuse, PT ;  /* 0x000000cd1800720c */ /* 0x080fe40003f26270 */
[----:B------:R-:W-:Y:S02]  /*1f360*/  FSEL R19, R19, -INF , P5 ;  /* 0xff80000013137808 */ /* 0x000fe40002800000 */
[----:B------:R-:W-:Y:S02]  /*1f370*/  ISETP.GE.AND P5, PT, R22, R205, PT ;  /* 0x000000cd1600720c */ /* 0x000fe40003fa6270 */
[----:B------:R-:W-:Y:S02]  /*1f380*/  FSEL R20, R20, -INF , P4 ;  /* 0xff80000014147808 */ /* 0x000fe40002000000 */
[----:B------:R-:W-:Y:S02]  /*1f390*/  I2FP.F32.S32 R3, R3 ;  /* 0x0000000300037245 */ /* 0x000fe40000201400 */
[----:B------:R-:W-:Y:S02]  /*1f3a0*/  ISETP.GE.AND P4, PT, R17, R203, PT ;  /* 0x000000cb1100720c */ /* 0x000fe40003f86270 */
[----:B------:R-:W-:Y:S01]  /*1f3b0*/  IABS R4, R4 ;  /* 0x0000000400047213 */ /* 0x000fe20000000000 */
[C---:B------:R-:W-:Y:S01]  /*1f3c0*/  FFMA.FTZ R156, R3.reuse, -UR14, R156 ;  /* 0x8000000e039c7c23 */ /* 0x040fe2000801009c */
[----:B------:R-:W-:Y:S01]  /*1f3d0*/  FSEL R142, R16, -INF , P1 ;  /* 0xff800000108e7808 */ /* 0x000fe20000800000 */
[----:B------:R-:W-:Y:S01]  /*1f3e0*/  FFMA.FTZ R133, R3, -UR14, R133 ;  /* 0x8000000e03857c23 */ /* 0x000fe20008010085 */
[C---:B------:R-:W-:Y:S02]  /*1f3f0*/  IADD3 R13, PT, PT, R207.reuse, 0x11, RZ ;  /* 0x00000011cf0d7810 */ /* 0x040fe40007ffe0ff */
[-C--:B------:R-:W-:Y:S02]  /*1f400*/  ISETP.GE.AND P1, PT, R207, R205.reuse, PT ;  /* 0x000000cdcf00720c */ /* 0x080fe40003f26270 */
[----:B------:R-:W-:Y:S02]  /*1f410*/  FSEL R160, R7, -INF , P5 ;  /* 0xff80000007a07808 */ /* 0x000fe40002800000 */
[----:B------:R-:W-:Y:S02]  /*1f420*/  FSEL R151, R35, -INF , P4 ;  /* 0xff80000023977808 */ /* 0x000fe40002000000 */
[----:B------:R-:W-:Y:S02]  /*1f430*/  I2FP.F32.S32 R4, R4 ;  /* 0x0000000400047245 */ /* 0x000fe40000201400 */
[----:B------:R-:W-:Y:S02]  /*1f440*/  FSEL R7, R135, -INF , !P0 ;  /* 0xff80000087077808 */ /* 0x000fe40004000000 */
[C---:B------:R-:W-:Y:S01]  /*1f450*/  ISETP.GE.AND P4, PT, R13.reuse, R205, PT ;  /* 0x000000cd0d00720c */ /* 0x040fe20003f86270 */
[----:B------:R-:W-:Y:S01]  /*1f460*/  FFMA.FTZ R33, R4, -UR14, R33 ;  /* 0x8000000e04217c23 */ /* 0x000fe20008010021 */
[----:B------:R-:W-:Y:S01]  /*1f470*/  ISETP.GE.AND P0, PT, R13, R203, PT ;  /* 0x000000cb0d00720c */ /* 0x000fe20003f06270 */
[C---:B------:R-:W-:Y:S01]  /*1f480*/  VIADD R4, R207.reuse, 0x18 ;  /* 0x00000018cf047836 */ /* 0x040fe20000000000 */
[----:B------:R-:W-:Y:S02]  /*1f490*/  IADD3 R3, PT, PT, R207, 0x19, RZ ;  /* 0x00000019cf037810 */ /* 0x000fe40007ffe0ff */
[----:B------:R-:W-:Y:S02]  /*1f4a0*/  FSEL R6, R6, -INF , P1 ;  /* 0xff80000006067808 */ /* 0x000fe40000800000 */
[----:B------:R-:W-:Y:S02]  /*1f4b0*/  ISETP.GE.AND P1, PT, R17, R205, PT ;  /* 0x000000cd1100720c */ /* 0x000fe40003f26270 */
[----:B------:R-:W-:Y:S02]  /*1f4c0*/  ISETP.GE.AND P5, PT, R22, R203, PT ;  /* 0x000000cb1600720c */ /* 0x000fe40003fa6270 */
[----:B------:R-:W-:Y:S02]  /*1f4d0*/  IADD3 R16, PT, PT, R207, 0x9, RZ ;  /* 0x00000009cf107810 */ /* 0x000fe40007ffe0ff */
[----:B------:R-:W-:Y:S02]  /*1f4e0*/  FSEL R156, R156, -INF , P4 ;  /* 0xff8000009c9c7808 */ /* 0x000fe40002000000 */
[----:B------:R-:W-:Y:S02]  /*1f4f0*/  FSEL R157, R157, -INF , P0 ;  /* 0xff8000009d9d7808 */ /* 0x000fe40000000000 */
[C---:B------:R-:W-:Y:S02]  /*1f500*/  ISETP.GE.AND P4, PT, R3.reuse, R205, PT ;  /* 0x000000cd0300720c */ /* 0x040fe40003f86270 */
[-C--:B------:R-:W-:Y:S02]  /*1f510*/  ISETP.GE.AND P0, PT, R3, R203.reuse, PT ;  /* 0x000000cb0300720c */ /* 0x080fe40003f06270 */
[----:B------:R-:W-:Y:S02]  /*1f520*/  FSEL R150, R8, -INF , P1 ;  /* 0xff80000008967808 */ /* 0x000fe40000800000 */
[----:B------:R-:W-:Y:S02]  /*1f530*/  FSEL R21, R21, -INF , P5 ;  /* 0xff80000015157808 */ /* 0x000fe40002800000 */
[C---:B------:R-:W-:Y:S02]  /*1f540*/  ISETP.GE.AND P1, PT, R16.reuse, R203, PT ;  /* 0x000000cb1000720c */ /* 0x040fe40003f26270 */
[----:B------:R-:W-:Y:S02]  /*1f550*/  ISETP.GE.AND P5, PT, R16, R205, PT ;  /* 0x000000cd1000720c */ /* 0x000fe40003fa6270 */
[----:B------:R-:W-:Y:S02]  /*1f560*/  FSEL R152, R33, -INF , P4 ;  /* 0xff80000021987808 */ /* 0x000fe40002000000 */
[----:B------:R-:W-:Y:S02]  /*1f570*/  FSEL R133, R133, -INF , P0 ;  /* 0xff80000085857808 */ /* 0x000fe40000000000 */
[-C--:B------:R-:W-:Y:S02]  /*1f580*/  ISETP.GE.AND P0, PT, R30, R202.reuse, PT ;  /* 0x000000ca1e00720c */ /* 0x080fe40003f06270 */
[----:B------:R-:W-:Y:S02]  /*1f590*/  ISETP.GE.AND P4, PT, R32, R202, PT ;  /* 0x000000ca2000720c */ /* 0x000fe40003f86270 */
[----:B------:R-:W-:Y:S02]  /*1f5a0*/  FSEL R149, R132, -INF , P1 ;  /* 0xff80000084957808 */ /* 0x000fe40000800000 */
[----:B------:R-:W-:Y:S02]  /*1f5b0*/  FSEL R148, R9, -INF , P5 ;  /* 0xff80000009947808 */ /* 0x000fe40002800000 */
[C---:B------:R-:W-:Y:S02]  /*1f5c0*/  ISETP.GE.AND P1, PT, R15.reuse, R203, PT ;  /* 0x000000cb0f00720c */ /* 0x040fe40003f26270 */
[----:B------:R-:W-:Y:S02]  /*1f5d0*/  ISETP.GE.AND P5, PT, R15, R205, PT ;  /* 0x000000cd0f00720c */ /* 0x000fe40003fa6270 */
[----:B------:R-:W-:Y:S02]  /*1f5e0*/  FSEL R11, R11, -INF , !P0 ;  /* 0xff8000000b0b7808 */ /* 0x000fe40004000000 */
[----:B------:R-:W-:Y:S02]  /*1f5f0*/  FSEL R5, R5, -INF , !P4 ;  /* 0xff80000005057808 */ /* 0x000fe40006000000 */
[----:B------:R-:W-:Y:S02]  /*1f600*/  ISETP.GE.AND P4, PT, R26, R204, PT ;  /* 0x000000cc1a00720c */ /* 0x000fe40003f86270 */
[----:B------:R-:W-:Y:S02]  /*1f610*/  ISETP.GE.AND P0, PT, R25, R202, PT ;  /* 0x000000ca1900720c */ /* 0x000fe40003f06270 */
[----:B------:R-:W-:Y:S02]  /*1f620*/  FSEL R14, R31, -INF , !P6 ;  /* 0xff8000001f0e7808 */ /* 0x000fe40007000000 */
[----:B------:R-:W-:Y:S02]  /*1f630*/  FSEL R159, R159, -INF , P1 ;  /* 0xff8000009f9f7808 */ /* 0x000fe40000800000 */
[-C--:B------:R-:W-:Y:S02]  /*1f640*/  ISETP.GE.AND P6, PT, R28, R204.reuse, PT ;  /* 0x000000cc1c00720c */ /* 0x080fe40003fc6270 */
[----:B------:R-:W-:Y:S02]  /*1f650*/  FSEL R158, R158, -INF , P5 ;  /* 0xff8000009e9e7808 */ /* 0x000fe40002800000 */
[C---:B------:R-:W-:Y:S02]  /*1f660*/  ISETP.GE.AND P1, PT, R4.reuse, R203, PT ;  /* 0x000000cb0400720c */ /* 0x040fe40003f26270 */
[----:B------:R-:W-:Y:S02]  /*1f670*/  ISETP.GE.AND P5, PT, R4, R205, PT ;  /* 0x000000cd0400720c */ /* 0x000fe40003fa6270 */
[----:B------:R-:W-:Y:S02]  /*1f680*/  FSEL R146, R146, -INF , !P4 ;  /* 0xff80000092927808 */ /* 0x000fe40006000000 */
[----:B------:R-:W-:Y:S02]  /*1f690*/  FSEL R145, R145, -INF , !P0 ;  /* 0xff80000091917808 */ /* 0x000fe40004000000 */
[----:B------:R-:W-:Y:S02]  /*1f6a0*/  ISETP.GE.AND P0, PT, R22, R204, PT ;  /* 0x000000cc1600720c */ /* 0x000fe40003f06270 */
[----:B------:R-:W-:Y:S02]  /*1f6b0*/  ISETP.GE.AND P4, PT, R24, R202, PT ;  /* 0x000000ca1800720c */ /* 0x000fe40003f86270 */
[----:B------:R-:W-:Y:S02]  /*1f6c0*/  FSEL R134, R134, -INF , P1 ;  /* 0xff80000086867808 */ /* 0x000fe40000800000 */
[----:B------:R-:W-:Y:S02]  /*1f6d0*/  FSEL R8, R27, -INF , !P6 ;  /* 0xff8000001b087808 */ /* 0x000fe40007000000 */
[-C--:B------:R-:W-:Y:S02]  /*1f6e0*/  ISETP.GE.AND P1, PT, R30, R204.reuse, PT ;  /* 0x000000cc1e00720c */ /* 0x080fe40003f26270 */
[----:B------:R-:W-:Y:S02]  /*1f6f0*/  FSEL R153, R34, -INF , P5 ;  /* 0xff80000022997808 */ /* 0x000fe40002800000 */
        /* <DEDUP_REMOVED lines=446> */
.L_x_6823:
        /* <DEDUP_REMOVED lines=263> */
.L_x_6829:
[----:B------:R-:W-:Y:S05]  /*22350*/  BSYNC.RECONVERGENT B0 ;  /* 0x0000000000007941 */ /* 0x000fea0003800200 */
.L_x_6828:
        /* <DEDUP_REMOVED lines=21> */
.L_x_6831:
[----:B------:R-:W-:Y:S05]  /*224b0*/  BSYNC.RECONVERGENT B0 ;  /* 0x0000000000007941 */ /* 0x000fea0003800200 */
.L_x_6830:
        /* <DEDUP_REMOVED lines=20> */
.L_x_6833:
[----:B------:R-:W-:Y:S05]  /*22600*/  BSYNC.RECONVERGENT B0 ;  /* 0x0000000000007941 */ /* 0x000fea0003800200 */
.L_x_6832:
        /* <DEDUP_REMOVED lines=19> */
.L_x_6835:
[----:B------:R-:W-:Y:S05]  /*22740*/  BSYNC.RECONVERGENT B0 ;  /* 0x0000000000007941 */ /* 0x000fea0003800200 */
.L_x_6834:
        /* <DEDUP_REMOVED lines=18> */
.L_x_6837:
[----:B------:R-:W-:Y:S05]  /*22870*/  BSYNC.RECONVERGENT B0 ;  /* 0x0000000000007941 */ /* 0x000fea0003800200 */
.L_x_6836:
        /* <DEDUP_REMOVED lines=19> */
.L_x_6839:
[----:B------:R-:W-:Y:S05]  /*229b0*/  BSYNC.RECONVERGENT B0 ;  /* 0x0000000000007941 */ /* 0x000fea0003800200 */
.L_x_6838:
        /* <DEDUP_REMOVED lines=19> */
.L_x_6841:
[----:B------:R-:W-:Y:S05]  /*22af0*/  BSYNC.RECONVERGENT B0 ;  /* 0x0000000000007941 */ /* 0x000fea0003800200 */
.L_x_6840:
        /* <DEDUP_REMOVED lines=18> */
.L_x_6843:
[----:B------:R-:W-:Y:S05]  /*22c20*/  BSYNC.RECONVERGENT B0 ;  /* 0x0000000000007941 */ /* 0x000fea0003800200 */
.L_x_6842:
        /* <DEDUP_REMOVED lines=19> */
.L_x_6844:
        /* <DEDUP_REMOVED lines=10> */
.L_x_6920:


//--------------------- .nv.shared._ZN5flash32flash_fwd_splitkv_combine_kernelI23Flash_fwd_kernel_traitsILi192ELi64ELi64ELi4ELb0ELb0EN7cutlass10bfloat16_tE19Flash_kernel_traitsILi192ELi64ELi64ELi4ES3_EELi8ELi7ELb0EEEvNS_16Flash_fwd_paramsE --------------------------
	.section	.nv.shared._ZN5flash32flash_fwd_splitkv_combine_kernelI23Flash_fwd_kernel_traitsILi192ELi64ELi64ELi4ELb0ELb0EN7cutlass10bfloat16_tE19Flash_kernel_traitsILi192ELi64ELi64ELi4ES3_EELi8ELi7ELb0EEEvNS_16Flash_fwd_paramsE,"aw",@nobits
	.sectionflags	@""
	.align	16
.nv.shared._ZN5flash32flash_fwd_splitkv_combine_kernelI23Flash_fwd_kernel_traitsILi192ELi64ELi64ELi4ELb0ELb0EN7cutlass10bfloat16_tE19Flash_kernel_traitsILi192ELi64ELi64ELi4ES3_EELi8ELi7ELb0EEEvNS_16Flash_fwd_paramsE:
	.zero		5632


//--------------------- .nv.shared.reserved.0     --------------------------
	.section	.nv.shared.reserved.0,"aw",@nobits
	.weak		__nv_reservedSMEM_offset_0_alias
	.size		__nv_reservedSMEM_offset_0_alias, 0, 64
	.other		__nv_reservedSMEM_offset_0_alias,@"STO_CUDA_RESERVED_SHARED STV_DEFAULT"
__nv_reservedSMEM_offset_0_alias:
	.zero		0
	.zero		64


//--------------------- .nv.global                --------------------------
	.section	.nv.global,"aw",@nobits
.nv.global:
	.type		_ZN72_INTERNAL_70f211c6_36_flash_fwd_split_hdim192_bf16_sm80_cu_60c5005d_31554cute1_E,@object
	.size		_ZN72_INTERNAL_70f211c6_36_flash_fwd_split_hdim192_bf16_sm80_cu_60c5005d_31554cute1_E,(_ZN72_INTERNAL_70f211c6_36_flash_fwd_split_hdim192_bf16_sm80_cu_60c5005d_31554cuda3std3__45__cpo6cbeginE - _ZN72_INTERNAL_70f211c6_36_flash_fwd_split_hdim192_bf16_sm80_cu_60c5005d_31554cute1_E)
_ZN72_INTERNAL_70f211c6_36_flash_fwd_split_hdim192_bf16_sm80_cu_60c5005d_31554cute1_E:
	.zero		1
	.type		_ZN72_INTERNAL_70f211c6_36_flash_fwd_split_hdim192_bf16_sm80_cu_60c5005d_31554cuda3std3__45__cpo6cbeginE,@object
	.size		_ZN72_INTERNAL_70f211c6_36_flash_fwd_split_hdim192_bf16_sm80_cu_60c5005d_31554cuda3std3__45__cpo6cbeginE,(_ZN72_INTERNAL_70f211c6_36_flash_fwd_split_hdim192_bf16_sm80_cu_60c5005d_31554cuda3std3__48in_placeE - _ZN72_INTERNAL_70f211c6_36_flash_fwd_split_hdim192_bf16_sm80_cu_60c5005d_31554cuda3std3__45__cpo6cbeginE)
_ZN72_INTERNAL_70f211c6_36_flash_fwd_split_hdim192_bf16_sm80_cu_60c5005d_31554cuda3std3__45__cpo6cbeginE:
	.zero		1
	.type		_ZN72_INTERNAL_70f211c6_36_flash_fwd_split_hdim192_bf16_sm80_cu_60c5005d_31554cuda3std3__48in_placeE,@object
	.size		_ZN72_INTERNAL_70f211c6_36_flash_fwd_split_hdim192_bf16_sm80_cu_60c5005d_31554cuda3std3__48in_placeE,(_ZN72_INTERNAL_70f211c6_36_flash_fwd_split_hdim192_bf16_sm80_cu_60c5005d_31554cuda3std6ranges3__45__cpo9iter_moveE - _ZN72_INTERNAL_70f211c6_36_flash_fwd_split_hdim192_bf16_sm80_cu_60c5005d_31554cuda3std3__48in_placeE)
_ZN72_INTERNAL_70f211c6_36_flash_fwd_split_hdim192_bf16_sm80_cu_60c5005d_31554cuda3std3__48in_placeE:
	.zero		1
	.type		_ZN72_INTERNAL_70f211c6_36_flash_fwd_split_hdim192_bf16_sm80_cu_60c5005d_31554cuda3std6ranges3__45__cpo9iter_moveE,@object
	.size		_ZN72_INTERNAL_70f211c6_36_flash_fwd_split_hdim192_bf16_sm80_cu_60c5005d_31554cuda3std6ranges3__45__cpo9iter_moveE,(_ZN72_INTERNAL_70f211c6_36_flash_fwd_split_hdim192_bf16_sm80_cu_60c5005d_31554cuda3std3__45__cpo5beginE - _ZN72_INTERNAL_70f211c6_36_flash_fwd_split_hdim192_bf16_sm80_cu_60c5005d_31554cuda3std6ranges3__45__cpo9iter_moveE)
_ZN72_INTERNAL_70f211c6_36_flash_fwd_split_hdim192_bf16_sm80_cu_60c5005d_31554cuda3std6ranges3__45__cpo9iter_moveE:
	.zero		1
	.type		_ZN72_INTERNAL_70f211c6_36_flash_fwd_split_hdim192_bf16_sm80_cu_60c5005d_31554cuda3std3__45__cpo5beginE,@object
	.size		_ZN72_INTERNAL_70f211c6_36_flash_fwd_split_hdim192_bf16_sm80_cu_60c5005d_31554cuda3std3__45__cpo5beginE,(_ZN72_INTERNAL_70f211c6_36_flash_fwd_split_hdim192_bf16_sm80_cu_60c5005d_31554cuda3std3__474_GLOBAL__N__70f211c6_36_flash_fwd_split_hdim192_bf16_sm80_cu_60c5005d_31556ignoreE - _ZN72_INTERNAL_70f211c6_36_flash_fwd_split_hdim192_bf16_sm80_cu_60c5005d_31554cuda3std3__45__cpo5beginE)
_ZN72_INTERNAL_70f211c6_36_flash_fwd_split_hdim192_bf16_sm80_cu_60c5005d_31554cuda3std3__45__cpo5beginE:
	.zero		1
	.type		_ZN72_INTERNAL_70f211c6_36_flash_fwd_split_hdim192_bf16_sm80_cu_60c5005d_31554cuda3std3__474_GLOBAL__N__70f211c6_36_flash_fwd_split_hdim192_bf16_sm80_cu_60c5005d_31556ignoreE,@object
	.size		_ZN72_INTERNAL_70f211c6_36_flash_fwd_split_hdim192_bf16_sm80_cu_60c5005d_31554cuda3std3__474_GLOBAL__N__70f211c6_36_flash_fwd_split_hdim192_bf16_sm80_cu_60c5005d_31556ignoreE,(_ZN72_INTERNAL_70f211c6_36_flash_fwd_split_hdim192_bf16_sm80_cu_60c5005d_31554cute7productE - _ZN72_INTERNAL_70f211c6_36_flash_fwd_split_hdim192_bf16_sm80_cu_60c5005d_31554cuda3std3__474_GLOBAL__N__70f211c6_36_flash_fwd_split_hdim192_bf16_sm80_cu_60c5005d_31556ignoreE)
_ZN72_INTERNAL_70f211c6_36_flash_fwd_split_hdim192_bf16_sm80_cu_60c5005d_31554cuda3std3__474_GLOBAL__N__70f211c6_36_flash_fwd_split_hdim192_bf16_sm80_cu_60c5005d_31556ignoreE:
	.zero		1
	.type		_ZN72_INTERNAL_70f211c6_36_flash_fwd_split_hdim192_bf16_sm80_cu_60c5005d_31554cute7productE,@object
	.size		_ZN72_INTERNAL_70f211c6_36_flash_fwd_split_hdim192_bf16_sm80_cu_60c5005d_31554cute7productE,(_ZN72_INTERNAL_70f211c6_36_flash_fwd_split_hdim192_bf16_sm80_cu_60c5005d_31554cuda3std3__45__cpo3endE - _ZN72_INTERNAL_70f211c6_36_flash_fwd_split_hdim192_bf16_sm80_cu_60c5005d_31554cute7productE)
_ZN72_INTERNAL_70f211c6_36_flash_fwd_split_hdim192_bf16_sm80_cu_60c5005d_31554cute7productE:
	.zero		1
	.type		_ZN72_INTERNAL_70f211c6_36_flash_fwd_split_hdim192_bf16_sm80_cu_60c5005d_31554cuda3std3__45__cpo3endE,@object
	.size		_ZN72_INTERNAL_70f211c6_36_flash_fwd_split_hdim192_bf16_sm80_cu_60c5005d_31554cuda3std3__45__cpo3endE,(_ZN72_INTERNAL_70f211c6_36_flash_fwd_split_hdim192_bf16_sm80_cu_60c5005d_31554cuda3std3__419piecewise_constructE - _ZN72_INTERNAL_70f211c6_36_flash_fwd_split_hdim192_bf16_sm80_cu_60c5005d_31554cuda3std3__45__cpo3endE)
_ZN72_INTERNAL_70f211c6_36_flash_fwd_split_hdim192_bf16_sm80_cu_60c5005d_31554cuda3std3__45__cpo3endE:
	.zero		1
	.type		_ZN72_INTERNAL_70f211c6_36_flash_fwd_split_hdim192_bf16_sm80_cu_60c5005d_31554cuda3std3__419piecewise_constructE,@object
	.size		_ZN72_INTERNAL_70f211c6_36_flash_fwd_split_hdim192_bf16_sm80_cu_60c5005d_31554cuda3std3__419piecewise_constructE,(_ZN72_INTERNAL_70f211c6_36_flash_fwd_split_hdim192_bf16_sm80_cu_60c5005d_31554cuda3std3__45__cpo4cendE - _ZN72_INTERNAL_70f211c6_36_flash_fwd_split_hdim192_bf16_sm80_cu_60c5005d_31554cuda3std3__419piecewise_constructE)
_ZN72_INTERNAL_70f211c6_36_flash_fwd_split_hdim192_bf16_sm80_cu_60c5005d_31554cuda3std3__419piecewise_constructE:
	.zero		1
	.type		_ZN72_INTERNAL_70f211c6_36_flash_fwd_split_hdim192_bf16_sm80_cu_60c5005d_31554cuda3std3__45__cpo4cendE,@object
	.size		_ZN72_INTERNAL_70f211c6_36_flash_fwd_split_hdim192_bf16_sm80_cu_60c5005d_31554cuda3std3__45__cpo4cendE,(_ZN72_INTERNAL_70f211c6_36_flash_fwd_split_hdim192_bf16_sm80_cu_60c5005d_31554cuda3std6ranges3__45__cpo4swapE - _ZN72_INTERNAL_70f211c6_36_flash_fwd_split_hdim192_bf16_sm80_cu_60c5005d_31554cuda3std3__45__cpo4cendE)
_ZN72_INTERNAL_70f211c6_36_flash_fwd_split_hdim192_bf16_sm80_cu_60c5005d_31554cuda3std3__45__cpo4cendE:
	.zero		1
	.type		_ZN72_INTERNAL_70f211c6_36_flash_fwd_split_hdim192_bf16_sm80_cu_60c5005d_31554cuda3std6ranges3__45__cpo4swapE,@object
	.size		_ZN72_INTERNAL_70f211c6_36_flash_fwd_split_hdim192_bf16_sm80_cu_60c5005d_31554cuda3std6ranges3__45__cpo4swapE,(.L_7 - _ZN72_INTERNAL_70f211c6_36_flash_fwd_split_hdim192_bf16_sm80_cu_60c5005d_31554cuda3std6ranges3__45__cpo4swapE)
_ZN72_INTERNAL_70f211c6_36_flash_fwd_split_hdim192_bf16_sm80_cu_60c5005d_31554cuda3std6ranges3__45__cpo4swapE:
	.zero		1
.L_7:


//--------------------- .nv.shared._ZN5flash32flash_fwd_splitkv_combine_kernelI23Flash_fwd_kernel_traitsILi192ELi64ELi64ELi4ELb0ELb0EN7cutlass10bfloat16_tE19Flash_kernel_traitsILi192ELi64ELi64ELi4ES3_EELi8ELi6ELb0EEEvNS_16Flash_fwd_paramsE --------------------------
	.section	.nv.shared._ZN5flash32flash_fwd_splitkv_combine_kernelI23Flash_fwd_kernel_traitsILi192ELi64ELi64ELi4ELb0ELb0EN7cutlass10bfloat16_tE19Flash_kernel_traitsILi192ELi64ELi64ELi4ES3_EELi8ELi6ELb0EEEvNS_16Flash_fwd_paramsE,"aw",@nobits
	.sectionflags	@""
	.align	16
.nv.shared._ZN5flash32flash_fwd_splitkv_combine_kernelI23Flash_fwd_kernel_traitsILi192ELi64ELi64ELi4ELb0ELb0EN7cutlass10bfloat16_tE19Flash_kernel_traitsILi192ELi64ELi64ELi4ES3_EELi8ELi6ELb0EEEvNS_16Flash_fwd_paramsE:
	.zero		3328


//--------------------- .nv.shared._ZN5flash32flash_fwd_splitkv_combine_kernelI23Flash_fwd_kernel_traitsILi192ELi64ELi64ELi4ELb0ELb0EN7cutlass10bfloat16_tE19Flash_kernel_traitsILi192ELi64ELi64ELi4ES3_EELi8ELi5ELb0EEEvNS_16Flash_fwd_paramsE --------------------------
	.section	.nv.shared._ZN5flash32flash_fwd_splitkv_combine_kernelI23Flash_fwd_kernel_traitsILi192ELi64ELi64ELi4ELb0ELb0EN7cutlass10bfloat16_tE19Flash_kernel_traitsILi192ELi64ELi64ELi4ES3_EELi8ELi5ELb0EEEvNS_16Flash_fwd_paramsE,"aw",@nobits
	.sectionflags	@""
	.align	16
.nv.shared._ZN5flash32flash_fwd_splitkv_combine_kernelI23Flash_fwd_kernel_traitsILi192ELi64ELi64ELi4ELb0ELb0EN7cutlass10bfloat16_tE19Flash_kernel_traitsILi192ELi64ELi64ELi4ES3_EELi8ELi5ELb0EEEvNS_16Flash_fwd_paramsE:
	.zero		2176


//--------------------- .nv.shared._ZN5flash32flash_fwd_splitkv_combine_kernelI23Flash_fwd_kernel_traitsILi192ELi64ELi64ELi4ELb0ELb0EN7cutlass10bfloat16_tE19Flash_kernel_traitsILi192ELi64ELi64ELi4ES3_EELi8ELi4ELb0EEEvNS_16Flash_fwd_paramsE --------------------------
	.section	.nv.shared._ZN5flash32flash_fwd_splitkv_combine_kernelI23Flash_fwd_kernel_traitsILi192ELi64ELi64ELi4ELb0ELb0EN7cutlass10bfloat16_tE19Flash_kernel_traitsILi192ELi64ELi64ELi4ES3_EELi8ELi4ELb0EEEvNS_16Flash_fwd_paramsE,"aw",@nobits
	.sectionflags	@""
	.align	16
.nv.shared._ZN5flash32flash_fwd_splitkv_combine_kernelI23Flash_fwd_kernel_traitsILi192ELi64ELi64ELi4ELb0ELb0EN7cutlass10bfloat16_tE19Flash_kernel_traitsILi192ELi64ELi64ELi4ES3_EELi8ELi4ELb0EEEvNS_16Flash_fwd_paramsE:
	.zero		1600


//--------------------- .nv.shared._ZN5flash32flash_fwd_splitkv_combine_kernelI23Flash_fwd_kernel_traitsILi192ELi64ELi64ELi4ELb0ELb0EN7cutlass10bfloat16_tE19Flash_kernel_traitsILi192ELi64ELi64ELi4ES3_EELi8ELi3ELb0EEEvNS_16Flash_fwd_paramsE --------------------------
	.section	.nv.shared._ZN5flash32flash_fwd_splitkv_combine_kernelI23Flash_fwd_kernel_traitsILi192ELi64ELi64ELi4ELb0ELb0EN7cutlass10bfloat16_tE19Flash_kernel_traitsILi192ELi64ELi64ELi4ES3_EELi8ELi3ELb0EEEvNS_16Flash_fwd_paramsE,"aw",@nobits
	.sectionflags	@""
	.align	16
.nv.shared._ZN5flash32flash_fwd_splitkv_combine_kernelI23Flash_fwd_kernel_traitsILi192ELi64ELi64ELi4ELb0ELb0EN7cutlass10bfloat16_tE19Flash_kernel_traitsILi192ELi64ELi64ELi4ES3_EELi8ELi3ELb0EEEvNS_16Flash_fwd_paramsE:
	.zero		1312


//--------------------- .nv.shared._ZN5flash32flash_fwd_splitkv_combine_kernelI23Flash_fwd_kernel_traitsILi192ELi64ELi64ELi4ELb0ELb0EN7cutlass10bfloat16_tE19Flash_kernel_traitsILi192ELi64ELi64ELi4ES3_EELi8ELi2ELb0EEEvNS_16Flash_fwd_paramsE --------------------------
	.section	.nv.shared._ZN5flash32flash_fwd_splitkv_combine_kernelI23Flash_fwd_kernel_traitsILi192ELi64ELi64ELi4ELb0ELb0EN7cutlass10bfloat16_tE19Flash_kernel_traitsILi192ELi64ELi64ELi4ES3_EELi8ELi2ELb0EEEvNS_16Flash_fwd_paramsE,"aw",@nobits
	.sectionflags	@""
	.align	16
.nv.shared._ZN5flash32flash_fwd_splitkv_combine_kernelI23Flash_fwd_kernel_traitsILi192ELi64ELi64ELi4ELb0ELb0EN7cutlass10bfloat16_tE19Flash_kernel_traitsILi192ELi64ELi64ELi4ES3_EELi8ELi2ELb0EEEvNS_16Flash_fwd_paramsE:
	.zero		1168


//--------------------- .nv.shared._ZN5flash32flash_fwd_splitkv_combine_kernelI23Flash_fwd_kernel_traitsILi192ELi64ELi64ELi4ELb0ELb0EN7cutlass10bfloat16_tE19Flash_kernel_traitsILi192ELi64ELi64ELi4ES3_EELi8ELi1ELb0EEEvNS_16Flash_fwd_paramsE --------------------------
	.section	.nv.shared._ZN5flash32flash_fwd_splitkv_combine_kernelI23Flash_fwd_kernel_traitsILi192ELi64ELi64ELi4ELb0ELb0EN7cutlass10bfloat16_tE19Flash_kernel_traitsILi192ELi64ELi64ELi4ES3_EELi8ELi1ELb0EEEvNS_16Flash_fwd_paramsE,"aw",@nobits
	.sectionflags	@""
	.align	16
.nv.shared._ZN5flash32flash_fwd_splitkv_combine_kernelI23Flash_fwd_kernel_traitsILi192ELi64ELi64ELi4ELb0ELb0EN7cutlass10bfloat16_tE19Flash_kernel_traitsILi192ELi64ELi64ELi4ES3_EELi8ELi1ELb0EEEvNS_16Flash_fwd_paramsE:
	.zero		1104


//--------------------- .nv.shared._ZN5flash32flash_fwd_splitkv_combine_kernelI23Flash_fwd_kernel_traitsILi192ELi64ELi64ELi4ELb0ELb0EN7cutlass10bfloat16_tE19Flash_kernel_traitsILi192ELi64ELi64ELi4ES3_EELi8ELi7ELb1EEEvNS_16Flash_fwd_paramsE --------------------------
	.section	.nv.shared._ZN5flash32flash_fwd_splitkv_combine_kernelI23Flash_fwd_kernel_traitsILi192ELi64ELi64ELi4ELb0ELb0EN7cutlass10bfloat16_tE19Flash_kernel_traitsILi192ELi64ELi64ELi4ES3_EELi8ELi7ELb1EEEvNS_16Flash_fwd_paramsE,"aw",@nobits
	.sectionflags	@""
	.align	16
.nv.shared._ZN5flash32flash_fwd_splitkv_combine_kernelI23Flash_fwd_kernel_traitsILi192ELi64ELi64ELi4ELb0ELb0EN7cutlass10bfloat16_tE19Flash_kernel_traitsILi192ELi64ELi64ELi4ES3_EELi8ELi7ELb1EEEvNS_16Flash_fwd_paramsE:
	.zero		5632


//--------------------- .nv.shared._ZN5flash32flash_fwd_splitkv_combine_kernelI23Flash_fwd_kernel_traitsILi192ELi64ELi64ELi4ELb0ELb0EN7cutlass10bfloat16_tE19Flash_kernel_traitsILi192ELi64ELi64ELi4ES3_EELi8ELi6ELb1EEEvNS_16Flash_fwd_paramsE --------------------------
	.section	.nv.shared._ZN5flash32flash_fwd_splitkv_combine_kernelI23Flash_fwd_kernel_traitsILi192ELi64ELi64ELi4ELb0ELb0EN7cutlass10bfloat16_tE19Flash_kernel_traitsILi192ELi64ELi64ELi4ES3_EELi8ELi6ELb1EEEvNS_16Flash_fwd_paramsE,"aw",@nobits
	.sectionflags	@""
	.align	16
.nv.shared._ZN5flash32flash_fwd_splitkv_combine_kernelI23Flash_fwd_kernel_traitsILi192ELi64ELi64ELi4ELb0ELb0EN7cutlass10bfloat16_tE19Flash_kernel_traitsILi192ELi64ELi64ELi4ES3_EELi8ELi6ELb1EEEvNS_16Flash_fwd_paramsE:
	.zero		3328


//--------------------- .nv.shared._ZN5flash32flash_fwd_splitkv_combine_kernelI23Flash_fwd_kernel_traitsILi192ELi64ELi64ELi4ELb0ELb0EN7cutlass10bfloat16_tE19Flash_kernel_traitsILi192ELi64ELi64ELi4ES3_EELi8ELi5ELb1EEEvNS_16Flash_fwd_paramsE --------------------------
	.section	.nv.shared._ZN5flash32flash_fwd_splitkv_combine_kernelI23Flash_fwd_kernel_traitsILi192ELi64ELi64ELi4ELb0ELb0EN7cutlass10bfloat16_tE19Flash_kernel_traitsILi192ELi64ELi64ELi4ES3_EELi8ELi5ELb1EEEvNS_16Flash_fwd_paramsE,"aw",@nobits
	.sectionflags	@""
	.align	16
.nv.shared._ZN5flash32flash_fwd_splitkv_combine_kernelI23Flash_fwd_kernel_traitsILi192ELi64ELi64ELi4ELb0ELb0EN7cutlass10bfloat16_tE19Flash_kernel_traitsILi192ELi64ELi64ELi4ES3_EELi8ELi5ELb1EEEvNS_16Flash_fwd_paramsE:
	.zero		2176


//--------------------- .nv.shared._ZN5flash32flash_fwd_splitkv_combine_kernelI23Flash_fwd_kernel_traitsILi192ELi64ELi64ELi4ELb0ELb0EN7cutlass10bfloat16_tE19Flash_kernel_traitsILi192ELi64ELi64ELi4ES3_EELi8ELi4ELb1EEEvNS_16Flash_fwd_paramsE --------------------------
	.section	.nv.shared._ZN5flash32flash_fwd_splitkv_combine_kernelI23Flash_fwd_kernel_traitsILi192ELi64ELi64ELi4ELb0ELb0EN7cutlass10bfloat16_tE19Flash_kernel_traitsILi192ELi64ELi64ELi4ES3_EELi8ELi4ELb1EEEvNS_16Flash_fwd_paramsE,"aw",@nobits
	.sectionflags	@""
	.align	16
.nv.shared._ZN5flash32flash_fwd_splitkv_combine_kernelI23Flash_fwd_kernel_traitsILi192ELi64ELi64ELi4ELb0ELb0EN7cutlass10bfloat16_tE19Flash_kernel_traitsILi192ELi64ELi64ELi4ES3_EELi8ELi4ELb1EEEvNS_16Flash_fwd_paramsE:
	.zero		1600


//--------------------- .nv.shared._ZN5flash32flash_fwd_splitkv_combine_kernelI23Flash_fwd_kernel_traitsILi192ELi64ELi64ELi4ELb0ELb0EN7cutlass10bfloat16_tE19Flash_kernel_traitsILi192ELi64ELi64ELi4ES3_EELi8ELi3ELb1EEEvNS_16Flash_fwd_paramsE --------------------------
	.section	.nv.shared._ZN5flash32flash_fwd_splitkv_combine_kernelI23Flash_fwd_kernel_traitsILi192ELi64ELi64ELi4ELb0ELb0EN7cutlass10bfloat16_tE19Flash_kernel_traitsILi192ELi64ELi64ELi4ES3_EELi8ELi3ELb1EEEvNS_16Flash_fwd_paramsE,"aw",@nobits
	.sectionflags	@""
	.align	16
.nv.shared._ZN5flash32flash_fwd_splitkv_combine_kernelI23Flash_fwd_kernel_traitsILi192ELi64ELi64ELi4ELb0ELb0EN7cutlass10bfloat16_tE19Flash_kernel_traitsILi192ELi64ELi64ELi4ES3_EELi8ELi3ELb1EEEvNS_16Flash_fwd_paramsE:
	.zero		1312


//--------------------- .nv.shared._ZN5flash32flash_fwd_splitkv_combine_kernelI23Flash_fwd_kernel_traitsILi192ELi64ELi64ELi4ELb0ELb0EN7cutlass10bfloat16_tE19Flash_kernel_traitsILi192ELi64ELi64ELi4ES3_EELi8ELi2ELb1EEEvNS_16Flash_fwd_paramsE --------------------------
	.section	.nv.shared._ZN5flash32flash_fwd_splitkv_combine_kernelI23Flash_fwd_kernel_traitsILi192ELi64ELi64ELi4ELb0ELb0EN7cutlass10bfloat16_tE19Flash_kernel_traitsILi192ELi64ELi64ELi4ES3_EELi8ELi2ELb1EEEvNS_16Flash_fwd_paramsE,"aw",@nobits
	.sectionflags	@""
	.align	16
.nv.shared._ZN5flash32flash_fwd_splitkv_combine_kernelI23Flash_fwd_kernel_traitsILi192ELi64ELi64ELi4ELb0ELb0EN7cutlass10bfloat16_tE19Flash_kernel_traitsILi192ELi64ELi64ELi4ES3_EELi8ELi2ELb1EEEvNS_16Flash_fwd_paramsE:
	.zero		1168


//--------------------- .nv.shared._ZN5flash32flash_fwd_splitkv_combine_kernelI23Flash_fwd_kernel_traitsILi192ELi64ELi64ELi4ELb0ELb0EN7cutlass10bfloat16_tE19Flash_kernel_traitsILi192ELi64ELi64ELi4ES3_EELi8ELi1ELb1EEEvNS_16Flash_fwd_paramsE --------------------------
	.section	.nv.shared._ZN5flash32flash_fwd_splitkv_combine_kernelI23Flash_fwd_kernel_traitsILi192ELi64ELi64ELi4ELb0ELb0EN7cutlass10bfloat16_tE19Flash_kernel_traitsILi192ELi64ELi64ELi4ES3_EELi8ELi1ELb1EEEvNS_16Flash_fwd_paramsE,"aw",@nobits
	.sectionflags	@""
	.align	16
.nv.shared._ZN5flash32flash_fwd_splitkv_combine_kernelI23Flash_fwd_kernel_traitsILi192ELi64ELi64ELi4ELb0ELb0EN7cutlass10bfloat16_tE19Flash_kernel_traitsILi192ELi64ELi64ELi4ES3_EELi8ELi1ELb1EEEvNS_16Flash_fwd_paramsE:
	.zero		1104


//--------------------- .nv.shared._ZN5flash24flash_fwd_splitkv_kernelI23Flash_fwd_kernel_traitsILi192ELi64ELi64ELi4ELb0ELb0EN7cutlass10bfloat16_tE19Flash_kernel_traitsILi192ELi64ELi64ELi4ES3_EELb0ELb0ELb0ELb0ELb0ELb0ELb0ELb0EEEvNS_16Flash_fwd_paramsE --------------------------
	.section	.nv.shared._ZN5flash24flash_fwd_splitkv_kernelI23Flash_fwd_kernel_traitsILi192ELi64ELi64ELi4ELb0ELb0EN7cutlass10bfloat16_tE19Flash_kernel_traitsILi192ELi64ELi64ELi4ES3_EELb0ELb0ELb0ELb0ELb0ELb0ELb0ELb0EEEvNS_16Flash_fwd_paramsE,"aw",@nobits
	.sectionflags	@""
	.align	16
	.zero		1024


//--------------------- .nv.shared._ZN5flash24flash_fwd_splitkv_kernelI23Flash_fwd_kernel_traitsILi192ELi64ELi64ELi4ELb0ELb0EN7cutlass10bfloat16_tE19Flash_kernel_traitsILi192ELi64ELi64ELi4ES3_EELb0ELb0ELb0ELb0ELb0ELb1ELb0ELb0EEEvNS_16Flash_fwd_paramsE --------------------------
	.section	.nv.shared._ZN5flash24flash_fwd_splitkv_kernelI23Flash_fwd_kernel_traitsILi192ELi64ELi64ELi4ELb0ELb0EN7cutlass10bfloat16_tE19Flash_kernel_traitsILi192ELi64ELi64ELi4ES3_EELb0ELb0ELb0ELb0ELb0ELb1ELb0ELb0EEEvNS_16Flash_fwd_paramsE,"aw",@nobits
	.sectionflags	@""
	.align	16
	.zero		1024


//--------------------- .nv.shared._ZN5flash24flash_fwd_splitkv_kernelI23Flash_fwd_kernel_traitsILi192ELi64ELi64ELi4ELb0ELb0EN7cutlass10bfloat16_tE19Flash_kernel_traitsILi192ELi64ELi64ELi4ES3_EELb0ELb0ELb0ELb0ELb0ELb0ELb0ELb1EEEvNS_16Flash_fwd_paramsE --------------------------
	.section	.nv.shared._ZN5flash24flash_fwd_splitkv_kernelI23Flash_fwd_kernel_traitsILi192ELi64ELi64ELi4ELb0ELb0EN7cutlass10bfloat16_tE19Flash_kernel_traitsILi192ELi64ELi64ELi4ES3_EELb0ELb0ELb0ELb0ELb0ELb0ELb0ELb1EEEvNS_16Flash_fwd_paramsE,"aw",@nobits
	.sectionflags	@""
	.align	16
	.zero		1024


//--------------------- .nv.shared._ZN5flash24flash_fwd_splitkv_kernelI23Flash_fwd_kernel_traitsILi192ELi64ELi64ELi4ELb0ELb0EN7cutlass10bfloat16_tE19Flash_kernel_traitsILi192ELi64ELi64ELi4ES3_EELb0ELb0ELb0ELb0ELb0ELb1ELb0ELb1EEEvNS_16Flash_fwd_paramsE --------------------------
	.section	.nv.shared._ZN5flash24flash_fwd_splitkv_kernelI23Flash_fwd_kernel_traitsILi192ELi64ELi64ELi4ELb0ELb0EN7cutlass10bfloat16_tE19Flash_kernel_traitsILi192ELi64ELi64ELi4ES3_EELb0ELb0ELb0ELb0ELb0ELb1ELb0ELb1EEEvNS_16Flash_fwd_paramsE,"aw",@nobits
	.sectionflags	@""
	.align	16
	.zero		1024


//--------------------- .nv.shared._ZN5flash24flash_fwd_splitkv_kernelI23Flash_fwd_kernel_traitsILi192ELi64ELi64ELi4ELb0ELb0EN7cutlass10bfloat16_tE19Flash_kernel_traitsILi192ELi64ELi64ELi4ES3_EELb0ELb0ELb0ELb0ELb0ELb0ELb1ELb0EEEvNS_16Flash_fwd_paramsE --------------------------
	.section	.nv.shared._ZN5flash24flash_fwd_splitkv_kernelI23Flash_fwd_kernel_traitsILi192ELi64ELi64ELi4ELb0ELb0EN7cutlass10bfloat16_tE19Flash_kernel_traitsILi192ELi64ELi64ELi4ES3_EELb0ELb0ELb0ELb0ELb0ELb0ELb1ELb0EEEvNS_16Flash_fwd_paramsE,"aw",@nobits
	.sectionflags	@""
	.align	16
	.zero		1024


//--------------------- .nv.shared._ZN5flash24flash_fwd_splitkv_kernelI23Flash_fwd_kernel_traitsILi192ELi64ELi64ELi4ELb0ELb0EN7cutlass10bfloat16_tE19Flash_kernel_traitsILi192ELi64ELi64ELi4ES3_EELb0ELb0ELb0ELb0ELb0ELb1ELb1ELb0EEEvNS_16Flash_fwd_paramsE --------------------------
	.section	.nv.shared._ZN5flash24flash_fwd_splitkv_kernelI23Flash_fwd_kernel_traitsILi192ELi64ELi64ELi4ELb0ELb0EN7cutlass10bfloat16_tE19Flash_kernel_traitsILi192ELi64ELi64ELi4ES3_EELb0ELb0ELb0ELb0ELb0ELb1ELb1ELb0EEEvNS_16Flash_fwd_paramsE,"aw",@nobits
	.sectionflags	@""
	.align	16
	.zero		1024


//--------------------- .nv.shared._ZN5flash24flash_fwd_splitkv_kernelI23Flash_fwd_kernel_traitsILi192ELi64ELi64ELi4ELb0ELb0EN7cutlass10bfloat16_tE19Flash_kernel_traitsILi192ELi64ELi64ELi4ES3_EELb0ELb0ELb0ELb0ELb0ELb0ELb1ELb1EEEvNS_16Flash_fwd_paramsE --------------------------
	.section	.nv.shared._ZN5flash24flash_fwd_splitkv_kernelI23Flash_fwd_kernel_traitsILi192ELi64ELi64ELi4ELb0ELb0EN7cutlass10bfloat16_tE19Flash_kernel_traitsILi192ELi64ELi64ELi4ES3_EELb0ELb0ELb0ELb0ELb0ELb0ELb1ELb1EEEvNS_16Flash_fwd_paramsE,"aw",@nobits
	.sectionflags	@""
	.align	16
	.zero		1024


//--------------------- .nv.shared._ZN5flash24flash_fwd_splitkv_kernelI23Flash_fwd_kernel_traitsILi192ELi64ELi64ELi4ELb0ELb0EN7cutlass10bfloat16_tE19Flash_kernel_traitsILi192ELi64ELi64ELi4ES3_EELb0ELb0ELb0ELb0ELb0ELb1ELb1ELb1EEEvNS_16Flash_fwd_paramsE --------------------------
	.section	.nv.shared._ZN5flash24flash_fwd_splitkv_kernelI23Flash_fwd_kernel_traitsILi192ELi64ELi64ELi4ELb0ELb0EN7cutlass10bfloat16_tE19Flash_kernel_traitsILi192ELi64ELi64ELi4ES3_EELb0ELb0ELb0ELb0ELb0ELb1ELb1ELb1EEEvNS_16Flash_fwd_paramsE,"aw",@nobits
	.sectionflags	@""
	.align	16
	.zero		1024


//--------------------- .nv.shared._ZN5flash24flash_fwd_splitkv_kernelI23Flash_fwd_kernel_traitsILi192ELi64ELi64ELi4ELb0ELb0EN7cutlass10bfloat16_tE19Flash_kernel_traitsILi192ELi64ELi64ELi4ES3_EELb0ELb1ELb0ELb0ELb0ELb0ELb0ELb0EEEvNS_16Flash_fwd_paramsE --------------------------
	.section	.nv.shared._ZN5flash24flash_fwd_splitkv_kernelI23Flash_fwd_kernel_traitsILi192ELi64ELi64ELi4ELb0ELb0EN7cutlass10bfloat16_tE19Flash_kernel_traitsILi192ELi64ELi64ELi4ES3_EELb0ELb1ELb0ELb0ELb0ELb0ELb0ELb0EEEvNS_16Flash_fwd_paramsE,"aw",@nobits
	.sectionflags	@""
	.align	16
	.zero		1024


//--------------------- .nv.shared._ZN5flash24flash_fwd_splitkv_kernelI23Flash_fwd_kernel_traitsILi192ELi64ELi64ELi4ELb0ELb0EN7cutlass10bfloat16_tE19Flash_kernel_traitsILi192ELi64ELi64ELi4ES3_EELb0ELb1ELb0ELb0ELb0ELb1ELb0ELb0EEEvNS_16Flash_fwd_paramsE --------------------------
	.section	.nv.shared._ZN5flash24flash_fwd_splitkv_kernelI23Flash_fwd_kernel_traitsILi192ELi64ELi64ELi4ELb0ELb0EN7cutlass10bfloat16_tE19Flash_kernel_traitsILi192ELi64ELi64ELi4ES3_EELb0ELb1ELb0ELb0ELb0ELb1ELb0ELb0EEEvNS_16Flash_fwd_paramsE,"aw",@nobits
	.sectionflags	@""
	.align	16
	.zero		1024


//--------------------- .nv.shared._ZN5flash24flash_fwd_splitkv_kernelI23Flash_fwd_kernel_traitsILi192ELi64ELi64ELi4ELb0ELb0EN7cutlass10bfloat16_tE19Flash_kernel_traitsILi192ELi64ELi64ELi4ES3_EELb0ELb1ELb0ELb0ELb0ELb0ELb0ELb1EEEvNS_16Flash_fwd_paramsE --------------------------
	.section	.nv.shared._ZN5flash24flash_fwd_splitkv_kernelI23Flash_fwd_kernel_traitsILi192ELi64ELi64ELi4ELb0ELb0EN7cutlass10bfloat16_tE19Flash_kernel_traitsILi192ELi64ELi64ELi4ES3_EELb0ELb1ELb0ELb0ELb0ELb0ELb0ELb1EEEvNS_16Flash_fwd_paramsE,"aw",@nobits
	.sectionflags	@""
	.align	16
	.zero		1024


//--------------------- .nv.shared._ZN5flash24flash_fwd_splitkv_kernelI23Flash_fwd_kernel_traitsILi192ELi64ELi64ELi4ELb0ELb0EN7cutlass10bfloat16_tE19Flash_kernel_traitsILi192ELi64ELi64ELi4ES3_EELb0ELb1ELb0ELb0ELb0ELb1ELb0ELb1EEEvNS_16Flash_fwd_paramsE --------------------------
	.section	.nv.shared._ZN5flash24flash_fwd_splitkv_kernelI23Flash_fwd_kernel_traitsILi192ELi64ELi64ELi4ELb0ELb0EN7cutlass10bfloat16_tE19Flash_kernel_traitsILi192ELi64ELi64ELi4ES3_EELb0ELb1ELb0ELb0ELb0ELb1ELb0ELb1EEEvNS_16Flash_fwd_paramsE,"aw",@nobits
	.sectionflags	@""
	.align	16
	.zero		1024


//--------------------- .nv.shared._ZN5flash24flash_fwd_splitkv_kernelI23Flash_fwd_kernel_traitsILi192ELi64ELi64ELi4ELb0ELb0EN7cutlass10bfloat16_tE19Flash_kernel_traitsILi192ELi64ELi64ELi4ES3_EELb0ELb1ELb0ELb0ELb0ELb0ELb1ELb0EEEvNS_16Flash_fwd_paramsE --------------------------
	.section	.nv.shared._ZN5flash24flash_fwd_splitkv_kernelI23Flash_fwd_kernel_traitsILi192ELi64ELi64ELi4ELb0ELb0EN7cutlass10bfloat16_tE19Flash_kernel_traitsILi192ELi64ELi64ELi4ES3_EELb0ELb1ELb0ELb0ELb0ELb0ELb1ELb0EEEvNS_16Flash_fwd_paramsE,"aw",@nobits
	.sectionflags	@""
	.align	16
	.zero		1024


//--------------------- .nv.shared._ZN5flash24flash_fwd_splitkv_kernelI23Flash_fwd_kernel_traitsILi192ELi64ELi64ELi4ELb0ELb0EN7cutlass10bfloat16_tE19Flash_kernel_traitsILi192ELi64ELi64ELi4ES3_EELb0ELb1ELb0ELb0ELb0ELb1ELb1ELb0EEEvNS_16Flash_fwd_paramsE --------------------------
	.section	.nv.shared._ZN5flash24flash_fwd_splitkv_kernelI23Flash_fwd_kernel_traitsILi192ELi64ELi64ELi4ELb0ELb0EN7cutlass10bfloat16_tE19Flash_kernel_traitsILi192ELi64ELi64ELi4ES3_EELb0ELb1ELb0ELb0ELb0ELb1ELb1ELb0EEEvNS_16Flash_fwd_paramsE,"aw",@nobits
	.sectionflags	@""
	.align	16
	.zero		1024


//--------------------- .nv.shared._ZN5flash24flash_fwd_splitkv_kernelI23Flash_fwd_kernel_traitsILi192ELi64ELi64ELi4ELb0ELb0EN7cutlass10bfloat16_tE19Flash_kernel_traitsILi192ELi64ELi64ELi4ES3_EELb0ELb1ELb0ELb0ELb0ELb0ELb1ELb1EEEvNS_16Flash_fwd_paramsE --------------------------
	.section	.nv.shared._ZN5flash24flash_fwd_splitkv_kernelI23Flash_fwd_kernel_traitsILi192ELi64ELi64ELi4ELb0ELb0EN7cutlass10bfloat16_tE19Flash_kernel_traitsILi192ELi64ELi64ELi4ES3_EELb0ELb1ELb0ELb0ELb0ELb0ELb1ELb1EEEvNS_16Flash_fwd_paramsE,"aw",@nobits
	.sectionflags	@""
	.align	16
	.zero		1024


//--------------------- .nv.shared._ZN5flash24flash_fwd_splitkv_kernelI23Flash_fwd_kernel_traitsILi192ELi64ELi64ELi4ELb0ELb0EN7cutlass10bfloat16_tE19Flash_kernel_traitsILi192ELi64ELi64ELi4ES3_EELb0ELb1ELb0ELb0ELb0ELb1ELb1ELb1EEEvNS_16Flash_fwd_paramsE --------------------------
	.section	.nv.shared._ZN5flash24flash_fwd_splitkv_kernelI23Flash_fwd_kernel_traitsILi192ELi64ELi64ELi4ELb0ELb0EN7cutlass10bfloat16_tE19Flash_kernel_traitsILi192ELi64ELi64ELi4ES3_EELb0ELb1ELb0ELb0ELb0ELb1ELb1ELb1EEEvNS_16Flash_fwd_paramsE,"aw",@nobits
	.sectionflags	@""
	.align	16
	.zero		1024


//--------------------- .nv.shared._ZN5flash24flash_fwd_splitkv_kernelI23Flash_fwd_kernel_traitsILi192ELi64ELi64ELi4ELb0ELb0EN7cutlass10bfloat16_tE19Flash_kernel_traitsILi192ELi64ELi64ELi4ES3_EELb0ELb0ELb0ELb0ELb1ELb0ELb0ELb0EEEvNS_16Flash_fwd_paramsE --------------------------
	.section	.nv.shared._ZN5flash24flash_fwd_splitkv_kernelI23Flash_fwd_kernel_traitsILi192ELi64ELi64ELi4ELb0ELb0EN7cutlass10bfloat16_tE19Flash_kernel_traitsILi192ELi64ELi64ELi4ES3_EELb0ELb0ELb0ELb0ELb1ELb0ELb0ELb0EEEvNS_16Flash_fwd_paramsE,"aw",@nobits
	.sectionflags	@""
	.align	16
	.zero		1024


//--------------------- .nv.shared._ZN5flash24flash_fwd_splitkv_kernelI23Flash_fwd_kernel_traitsILi192ELi64ELi64ELi4ELb0ELb0EN7cutlass10bfloat16_tE19Flash_kernel_traitsILi192ELi64ELi64ELi4ES3_EELb0ELb0ELb0ELb0ELb1ELb1ELb0ELb0EEEvNS_16Flash_fwd_paramsE --------------------------
	.section	.nv.shared._ZN5flash24flash_fwd_splitkv_kernelI23Flash_fwd_kernel_traitsILi192ELi64ELi64ELi4ELb0ELb0EN7cutlass10bfloat16_tE19Flash_kernel_traitsILi192ELi64ELi64ELi4ES3_EELb0ELb0ELb0ELb0ELb1ELb1ELb0ELb0EEEvNS_16Flash_fwd_paramsE,"aw",@nobits
	.sectionflags	@""
	.align	16
	.zero		1024


//--------------------- .nv.shared._ZN5flash24flash_fwd_splitkv_kernelI23Flash_fwd_kernel_traitsILi192ELi64ELi64ELi4ELb0ELb0EN7cutlass10bfloat16_tE19Flash_kernel_traitsILi192ELi64ELi64ELi4ES3_EELb0ELb0ELb1ELb0ELb0ELb0ELb0ELb0EEEvNS_16Flash_fwd_paramsE --------------------------
	.section	.nv.shared._ZN5flash24flash_fwd_splitkv_kernelI23Flash_fwd_kernel_traitsILi192ELi64ELi64ELi4ELb0ELb0EN7cutlass10bfloat16_tE19Flash_kernel_traitsILi192ELi64ELi64ELi4ES3_EELb0ELb0ELb1ELb0ELb0ELb0ELb0ELb0EEEvNS_16Flash_fwd_paramsE,"aw",@nobits
	.sectionflags	@""
	.align	16
	.zero		1024


//--------------------- .nv.shared._ZN5flash24flash_fwd_splitkv_kernelI23Flash_fwd_kernel_traitsILi192ELi64ELi64ELi4ELb0ELb0EN7cutlass10bfloat16_tE19Flash_kernel_traitsILi192ELi64ELi64ELi4ES3_EELb0ELb0ELb1ELb0ELb0ELb1ELb0ELb0EEEvNS_16Flash_fwd_paramsE --------------------------
	.section	.nv.shared._ZN5flash24flash_fwd_splitkv_kernelI23Flash_fwd_kernel_traitsILi192ELi64ELi64ELi4ELb0ELb0EN7cutlass10bfloat16_tE19Flash_kernel_traitsILi192ELi64ELi64ELi4ES3_EELb0ELb0ELb1ELb0ELb0ELb1ELb0ELb0EEEvNS_16Flash_fwd_paramsE,"aw",@nobits
	.sectionflags	@""
	.align	16
	.zero		1024


//--------------------- .nv.shared._ZN5flash24flash_fwd_splitkv_kernelI23Flash_fwd_kernel_traitsILi192ELi64ELi64ELi4ELb0ELb0EN7cutlass10bfloat16_tE19Flash_kernel_traitsILi192ELi64ELi64ELi4ES3_EELb0ELb0ELb0ELb0ELb1ELb0ELb0ELb1EEEvNS_16Flash_fwd_paramsE --------------------------
	.section	.nv.shared._ZN5flash24flash_fwd_splitkv_kernelI23Flash_fwd_kernel_traitsILi192ELi64ELi64ELi4ELb0ELb0EN7cutlass10bfloat16_tE19Flash_kernel_traitsILi192ELi64ELi64ELi4ES3_EELb0ELb0ELb0ELb0ELb1ELb0ELb0ELb1EEEvNS_16Flash_fwd_paramsE,"aw",@nobits
	.sectionflags	@""
	.align	16
	.zero		1024


//--------------------- .nv.shared._ZN5flash24flash_fwd_splitkv_kernelI23Flash_fwd_kernel_traitsILi192ELi64ELi64ELi4ELb0ELb0EN7cutlass10bfloat16_tE19Flash_kernel_traitsILi192ELi64ELi64ELi4ES3_EELb0ELb0ELb0ELb0ELb1ELb1ELb0ELb1EEEvNS_16Flash_fwd_paramsE --------------------------
	.section	.nv.shared._ZN5flash24flash_fwd_splitkv_kernelI23Flash_fwd_kernel_traitsILi192ELi64ELi64ELi4ELb0ELb0EN7cutlass10bfloat16_tE19Flash_kernel_traitsILi192ELi64ELi64ELi4ES3_EELb0ELb0ELb0ELb0ELb1ELb1ELb0ELb1EEEvNS_16Flash_fwd_paramsE,"aw",@nobits
	.sectionflags	@""
	.align	16
	.zero		1024


//--------------------- .nv.shared._ZN5flash24flash_fwd_splitkv_kernelI23Flash_fwd_kernel_traitsILi192ELi64ELi64ELi4ELb0ELb0EN7cutlass10bfloat16_tE19Flash_kernel_traitsILi192ELi64ELi64ELi4ES3_EELb0ELb0ELb1ELb0ELb0ELb0ELb0ELb1EEEvNS_16Flash_fwd_paramsE --------------------------
	.section	.nv.shared._ZN5flash24flash_fwd_splitkv_kernelI23Flash_fwd_kernel_traitsILi192ELi64ELi64ELi4ELb0ELb0EN7cutlass10bfloat16_tE19Flash_kernel_traitsILi192ELi64ELi64ELi4ES3_EELb0ELb0ELb1ELb0ELb0ELb0ELb0ELb1EEEvNS_16Flash_fwd_paramsE,"aw",@nobits
	.sectionflags	@""
	.align	16
	.zero		1024


//--------------------- .nv.shared._ZN5flash24flash_fwd_splitkv_kernelI23Flash_fwd_kernel_traitsILi192ELi64ELi64ELi4ELb0ELb0EN7cutlass10bfloat16_tE19Flash_kernel_traitsILi192ELi64ELi64ELi4ES3_EELb0ELb0ELb1ELb0ELb0ELb1ELb0ELb1EEEvNS_16Flash_fwd_paramsE --------------------------
	.section	.nv.shared._ZN5flash24flash_fwd_splitkv_kernelI23Flash_fwd_kernel_traitsILi192ELi64ELi64ELi4ELb0ELb0EN7cutlass10bfloat16_tE19Flash_kernel_traitsILi192ELi64ELi64ELi4ES3_EELb0ELb0ELb1ELb0ELb0ELb1ELb0ELb1EEEvNS_16Flash_fwd_paramsE,"aw",@nobits
	.sectionflags	@""
	.align	16
	.zero		1024


//--------------------- .nv.shared._ZN5flash24flash_fwd_splitkv_kernelI23Flash_fwd_kernel_traitsILi192ELi64ELi64ELi4ELb0ELb0EN7cutlass10bfloat16_tE19Flash_kernel_traitsILi192ELi64ELi64ELi4ES3_EELb0ELb0ELb0ELb0ELb1ELb0ELb1ELb0EEEvNS_16Flash_fwd_paramsE --------------------------
	.section	.nv.shared._ZN5flash24flash_fwd_splitkv_kernelI23Flash_fwd_kernel_traitsILi192ELi64ELi64ELi4ELb0ELb0EN7cutlass10bfloat16_tE19Flash_kernel_traitsILi192ELi64ELi64ELi4ES3_EELb0ELb0ELb0ELb0ELb1ELb0ELb1ELb0EEEvNS_16Flash_fwd_paramsE,"aw",@nobits
	.sectionflags	@""
	.align	16
	.zero		1024


//--------------------- .nv.shared._ZN5flash24flash_fwd_splitkv_kernelI23Flash_fwd_kernel_traitsILi192ELi64ELi64ELi4ELb0ELb0EN7cutlass10bfloat16_tE19Flash_kernel_traitsILi192ELi64ELi64ELi4ES3_EELb0ELb0ELb0ELb0ELb1ELb1ELb1ELb0EEEvNS_16Flash_fwd_paramsE --------------------------
	.section	.nv.shared._ZN5flash24flash_fwd_splitkv_kernelI23Flash_fwd_kernel_traitsILi192ELi64ELi64ELi4ELb0ELb0EN7cutlass10bfloat16_tE19Flash_kernel_traitsILi192ELi64ELi64ELi4ES3_EELb0ELb0ELb0ELb0ELb1ELb1ELb1ELb0EEEvNS_16Flash_fwd_paramsE,"aw",@nobits
	.sectionflags	@""
	.align	16
	.zero		1024


//--------------------- .nv.shared._ZN5flash24flash_fwd_splitkv_kernelI23Flash_fwd_kernel_traitsILi192ELi64ELi64ELi4ELb0ELb0EN7cutlass10bfloat16_tE19Flash_kernel_traitsILi192ELi64ELi64ELi4ES3_EELb0ELb0ELb1ELb0ELb0ELb0ELb1ELb0EEEvNS_16Flash_fwd_paramsE --------------------------
	.section	.nv.shared._ZN5flash24flash_fwd_splitkv_kernelI23Flash_fwd_kernel_traitsILi192ELi64ELi64ELi4ELb0ELb0EN7cutlass10bfloat16_tE19Flash_kernel_traitsILi192ELi64ELi64ELi4ES3_EELb0ELb0ELb1ELb0ELb0ELb0ELb1ELb0EEEvNS_16Flash_fwd_paramsE,"aw",@nobits
	.sectionflags	@""
	.align	16
	.zero		1024


//--------------------- .nv.shared._ZN5flash24flash_fwd_splitkv_kernelI23Flash_fwd_kernel_traitsILi192ELi64ELi64ELi4ELb0ELb0EN7cutlass10bfloat16_tE19Flash_kernel_traitsILi192ELi64ELi64ELi4ES3_EELb0ELb0ELb1ELb0ELb0ELb1ELb1ELb0EEEvNS_16Flash_fwd_paramsE --------------------------
	.section	.nv.shared._ZN5flash24flash_fwd_splitkv_kernelI23Flash_fwd_kernel_traitsILi192ELi64ELi64ELi4ELb0ELb0EN7cutlass10bfloat16_tE19Flash_kernel_traitsILi192ELi64ELi64ELi4ES3_EELb0ELb0ELb1ELb0ELb0ELb1ELb1ELb0EEEvNS_16Flash_fwd_paramsE,"aw",@nobits
	.sectionflags	@""
	.align	16
	.zero		1024


//--------------------- .nv.shared._ZN5flash24flash_fwd_splitkv_kernelI23Flash_fwd_kernel_traitsILi192ELi64ELi64ELi4ELb0ELb0EN7cutlass10bfloat16_tE19Flash_kernel_traitsILi192ELi64ELi64ELi4ES3_EELb0ELb0ELb0ELb0ELb1ELb0ELb1ELb1EEEvNS_16Flash_fwd_paramsE --------------------------
	.section	.nv.shared._ZN5flash24flash_fwd_splitkv_kernelI23Flash_fwd_kernel_traitsILi192ELi64ELi64ELi4ELb0ELb0EN7cutlass10bfloat16_tE19Flash_kernel_traitsILi192ELi64ELi64ELi4ES3_EELb0ELb0ELb0ELb0ELb1ELb0ELb1ELb1EEEvNS_16Flash_fwd_paramsE,"aw",@nobits
	.sectionflags	@""
	.align	16
	.zero		1024


//--------------------- .nv.shared._ZN5flash24flash_fwd_splitkv_kernelI23Flash_fwd_kernel_traitsILi192ELi64ELi64ELi4ELb0ELb0EN7cutlass10bfloat16_tE19Flash_kernel_traitsILi192ELi64ELi64ELi4ES3_EELb0ELb0ELb0ELb0ELb1ELb1ELb1ELb1EEEvNS_16Flash_fwd_paramsE --------------------------
	.section	.nv.shared._ZN5flash24flash_fwd_splitkv_kernelI23Flash_fwd_kernel_traitsILi192ELi64ELi64ELi4ELb0ELb0EN7cutlass10bfloat16_tE19Flash_kernel_traitsILi192ELi64ELi64ELi4ES3_EELb0ELb0ELb0ELb0ELb1ELb1ELb1ELb1EEEvNS_16Flash_fwd_paramsE,"aw",@nobits
	.sectionflags	@""
	.align	16
	.zero		1024


//--------------------- .nv.shared._ZN5flash24flash_fwd_splitkv_kernelI23Flash_fwd_kernel_traitsILi192ELi64ELi64ELi4ELb0ELb0EN7cutlass10bfloat16_tE19Flash_kernel_traitsILi192ELi64ELi64ELi4ES3_EELb0ELb0ELb1ELb0ELb0ELb0ELb1ELb1EEEvNS_16Flash_fwd_paramsE --------------------------
	.section	.nv.shared._ZN5flash24flash_fwd_splitkv_kernelI23Flash_fwd_kernel_traitsILi192ELi64ELi64ELi4ELb0ELb0EN7cutlass10bfloat16_tE19Flash_kernel_traitsILi192ELi64ELi64ELi4ES3_EELb0ELb0ELb1ELb0ELb0ELb0ELb1ELb1EEEvNS_16Flash_fwd_paramsE,"aw",@nobits
	.sectionflags	@""
	.align	16
	.zero		1024


//--------------------- .nv.shared._ZN5flash24flash_fwd_splitkv_kernelI23Flash_fwd_kernel_traitsILi192ELi64ELi64ELi4ELb0ELb0EN7cutlass10bfloat16_tE19Flash_kernel_traitsILi192ELi64ELi64ELi4ES3_EELb0ELb0ELb1ELb0ELb0ELb1ELb1ELb1EEEvNS_16Flash_fwd_paramsE --------------------------
	.section	.nv.shared._ZN5flash24flash_fwd_splitkv_kernelI23Flash_fwd_kernel_traitsILi192ELi64ELi64ELi4ELb0ELb0EN7cutlass10bfloat16_tE19Flash_kernel_traitsILi192ELi64ELi64ELi4ES3_EELb0ELb0ELb1ELb0ELb0ELb1ELb1ELb1EEEvNS_16Flash_fwd_paramsE,"aw",@nobits
	.sectionflags	@""
	.align	16
	.zero		1024


//--------------------- .nv.shared._ZN5flash24flash_fwd_splitkv_kernelI23Flash_fwd_kernel_traitsILi192ELi64ELi64ELi4ELb0ELb0EN7cutlass10bfloat16_tE19Flash_kernel_traitsILi192ELi64ELi64ELi4ES3_EELb0ELb1ELb0ELb0ELb1ELb0ELb0ELb0EEEvNS_16Flash_fwd_paramsE --------------------------
	.section	.nv.shared._ZN5flash24flash_fwd_splitkv_kernelI23Flash_fwd_kernel_traitsILi192ELi64ELi64ELi4ELb0ELb0EN7cutlass10bfloat16_tE19Flash_kernel_traitsILi192ELi64ELi64ELi4ES3_EELb0ELb1ELb0ELb0ELb1ELb0ELb0ELb0EEEvNS_16Flash_fwd_paramsE,"aw",@nobits
	.sectionflags	@""
	.align	16
	.zero		1024


//--------------------- .nv.shared._ZN5flash24flash_fwd_splitkv_kernelI23Flash_fwd_kernel_traitsILi192ELi64ELi64ELi4ELb0ELb0EN7cutlass10bfloat16_tE19Flash_kernel_traitsILi192ELi64ELi64ELi4ES3_EELb0ELb1ELb0ELb0ELb1ELb1ELb0ELb0EEEvNS_16Flash_fwd_paramsE --------------------------
	.section	.nv.shared._ZN5flash24flash_fwd_splitkv_kernelI23Flash_fwd_kernel_traitsILi192ELi64ELi64ELi4ELb0ELb0EN7cutlass10bfloat16_tE19Flash_kernel_traitsILi192ELi64ELi64ELi4ES3_EELb0ELb1ELb0ELb0ELb1ELb1ELb0ELb0EEEvNS_16Flash_fwd_paramsE,"aw",@nobits
	.sectionflags	@""
	.align	16
	.zero		1024


//--------------------- .nv.shared._ZN5flash24flash_fwd_splitkv_kernelI23Flash_fwd_kernel_traitsILi192ELi64ELi64ELi4ELb0ELb0EN7cutlass10bfloat16_tE19Flash_kernel_traitsILi192ELi64ELi64ELi4ES3_EELb0ELb1ELb1ELb0ELb0ELb0ELb0ELb0EEEvNS_16Flash_fwd_paramsE --------------------------
	.section	.nv.shared._ZN5flash24flash_fwd_splitkv_kernelI23Flash_fwd_kernel_traitsILi192ELi64ELi64ELi4ELb0ELb0EN7cutlass10bfloat16_tE19Flash_kernel_traitsILi192ELi64ELi64ELi4ES3_EELb0ELb1ELb1ELb0ELb0ELb0ELb0ELb0EEEvNS_16Flash_fwd_paramsE,"aw",@nobits
	.sectionflags	@""
	.align	16
	.zero		1024


//--------------------- .nv.shared._ZN5flash24flash_fwd_splitkv_kernelI23Flash_fwd_kernel_traitsILi192ELi64ELi64ELi4ELb0ELb0EN7cutlass10bfloat16_tE19Flash_kernel_traitsILi192ELi64ELi64ELi4ES3_EELb0ELb1ELb1ELb0ELb0ELb1ELb0ELb0EEEvNS_16Flash_fwd_paramsE --------------------------
	.section	.nv.shared._ZN5flash24flash_fwd_splitkv_kernelI23Flash_fwd_kernel_traitsILi192ELi64ELi64ELi4ELb0ELb0EN7cutlass10bfloat16_tE19Flash_kernel_traitsILi192ELi64ELi64ELi4ES3_EELb0ELb1ELb1ELb0ELb0ELb1ELb0ELb0EEEvNS_16Flash_fwd_paramsE,"aw",@nobits
	.sectionflags	@""
	.align	16
	.zero		1024


//--------------------- .nv.shared._ZN5flash24flash_fwd_splitkv_kernelI23Flash_fwd_kernel_traitsILi192ELi64ELi64ELi4ELb0ELb0EN7cutlass10bfloat16_tE19Flash_kernel_traitsILi192ELi64ELi64ELi4ES3_EELb0ELb1ELb0ELb0ELb1ELb0ELb0ELb1EEEvNS_16Flash_fwd_paramsE --------------------------
	.section	.nv.shared._ZN5flash24flash_fwd_splitkv_kernelI23Flash_fwd_kernel_traitsILi192ELi64ELi64ELi4ELb0ELb0EN7cutlass10bfloat16_tE19Flash_kernel_traitsILi192ELi64ELi64ELi4ES3_EELb0ELb1ELb0ELb0ELb1ELb0ELb0ELb1EEEvNS_16Flash_fwd_paramsE,"aw",@nobits
	.sectionflags	@""
	.align	16
	.zero		1024


//--------------------- .nv.shared._ZN5flash24flash_fwd_splitkv_kernelI23Flash_fwd_kernel_traitsILi192ELi64ELi64ELi4ELb0ELb0EN7cutlass10bfloat16_tE19Flash_kernel_traitsILi192ELi64ELi64ELi4ES3_EELb0ELb1ELb0ELb0ELb1ELb1ELb0ELb1EEEvNS_16Flash_fwd_paramsE --------------------------
	.section	.nv.shared._ZN5flash24flash_fwd_splitkv_kernelI23Flash_fwd_kernel_traitsILi192ELi64ELi64ELi4ELb0ELb0EN7cutlass10bfloat16_tE19Flash_kernel_traitsILi192ELi64ELi64ELi4ES3_EELb0ELb1ELb0ELb0ELb1ELb1ELb0ELb1EEEvNS_16Flash_fwd_paramsE,"aw",@nobits
	.sectionflags	@""
	.align	16
	.zero		1024


//--------------------- .nv.shared._ZN5flash24flash_fwd_splitkv_kernelI23Flash_fwd_kernel_traitsILi192ELi64ELi64ELi4ELb0ELb0EN7cutlass10bfloat16_tE19Flash_kernel_traitsILi192ELi64ELi64ELi4ES3_EELb0ELb1ELb1ELb0ELb0ELb0ELb0ELb1EEEvNS_16Flash_fwd_paramsE --------------------------
	.section	.nv.shared._ZN5flash24flash_fwd_splitkv_kernelI23Flash_fwd_kernel_traitsILi192ELi64ELi64ELi4ELb0ELb0EN7cutlass10bfloat16_tE19Flash_kernel_traitsILi192ELi64ELi64ELi4ES3_EELb0ELb1ELb1ELb0ELb0ELb0ELb0ELb1EEEvNS_16Flash_fwd_paramsE,"aw",@nobits
	.sectionflags	@""
	.align	16
	.zero		1024


//--------------------- .nv.shared._ZN5flash24flash_fwd_splitkv_kernelI23Flash_fwd_kernel_traitsILi192ELi64ELi64ELi4ELb0ELb0EN7cutlass10bfloat16_tE19Flash_kernel_traitsILi192ELi64ELi64ELi4ES3_EELb0ELb1ELb1ELb0ELb0ELb1ELb0ELb1EEEvNS_16Flash_fwd_paramsE --------------------------
	.section	.nv.shared._ZN5flash24flash_fwd_splitkv_kernelI23Flash_fwd_kernel_traitsILi192ELi64ELi64ELi4ELb0ELb0EN7cutlass10bfloat16_tE19Flash_kernel_traitsILi192ELi64ELi64ELi4ES3_EELb0ELb1ELb1ELb0ELb0ELb1ELb0ELb1EEEvNS_16Flash_fwd_paramsE,"aw",@nobits
	.sectionflags	@""
	.align	16
	.zero		1024


//--------------------- .nv.shared._ZN5flash24flash_fwd_splitkv_kernelI23Flash_fwd_kernel_traitsILi192ELi64ELi64ELi4ELb0ELb0EN7cutlass10bfloat16_tE19Flash_kernel_traitsILi192ELi64ELi64ELi4ES3_EELb0ELb1ELb0ELb0ELb1ELb0ELb1ELb0EEEvNS_16Flash_fwd_paramsE --------------------------
	.section	.nv.shared._ZN5flash24flash_fwd_splitkv_kernelI23Flash_fwd_kernel_traitsILi192ELi64ELi64ELi4ELb0ELb0EN7cutlass10bfloat16_tE19Flash_kernel_traitsILi192ELi64ELi64ELi4ES3_EELb0ELb1ELb0ELb0ELb1ELb0ELb1ELb0EEEvNS_16Flash_fwd_paramsE,"aw",@nobits
	.sectionflags	@""
	.align	16
	.zero		1024


//--------------------- .nv.shared._ZN5flash24flash_fwd_splitkv_kernelI23Flash_fwd_kernel_traitsILi192ELi64ELi64ELi4ELb0ELb0EN7cutlass10bfloat16_tE19Flash_kernel_traitsILi192ELi64ELi64ELi4ES3_EELb0ELb1ELb0ELb0ELb1ELb1ELb1ELb0EEEvNS_16Flash_fwd_paramsE --------------------------
	.section	.nv.shared._ZN5flash24flash_fwd_splitkv_kernelI23Flash_fwd_kernel_traitsILi192ELi64ELi64ELi4ELb0ELb0EN7cutlass10bfloat16_tE19Flash_kernel_traitsILi192ELi64ELi64ELi4ES3_EELb0ELb1ELb0ELb0ELb1ELb1ELb1ELb0EEEvNS_16Flash_fwd_paramsE,"aw",@nobits
	.sectionflags	@""
	.align	16
	.zero		1024


//--------------------- .nv.shared._ZN5flash24flash_fwd_splitkv_kernelI23Flash_fwd_kernel_traitsILi192ELi64ELi64ELi4ELb0ELb0EN7cutlass10bfloat16_tE19Flash_kernel_traitsILi192ELi64ELi64ELi4ES3_EELb0ELb1ELb1ELb0ELb0ELb0ELb1ELb0EEEvNS_16Flash_fwd_paramsE --------------------------
	.section	.nv.shared._ZN5flash24flash_fwd_splitkv_kernelI23Flash_fwd_kernel_traitsILi192ELi64ELi64ELi4ELb0ELb0EN7cutlass10bfloat16_tE19Flash_kernel_traitsILi192ELi64ELi64ELi4ES3_EELb0ELb1ELb1ELb0ELb0ELb0ELb1ELb0EEEvNS_16Flash_fwd_paramsE,"aw",@nobits
	.sectionflags	@""
	.align	16
	.zero		1024


//--------------------- .nv.shared._ZN5flash24flash_fwd_splitkv_kernelI23Flash_fwd_kernel_traitsILi192ELi64ELi64ELi4ELb0ELb0EN7cutlass10bfloat16_tE19Flash_kernel_traitsILi192ELi64ELi64ELi4ES3_EELb0ELb1ELb1ELb0ELb0ELb1ELb1ELb0EEEvNS_16Flash_fwd_paramsE --------------------------
	.section	.nv.shared._ZN5flash24flash_fwd_splitkv_kernelI23Flash_fwd_kernel_traitsILi192ELi64ELi64ELi4ELb0ELb0EN7cutlass10bfloat16_tE19Flash_kernel_traitsILi192ELi64ELi64ELi4ES3_EELb0ELb1ELb1ELb0ELb0ELb1ELb1ELb0EEEvNS_16Flash_fwd_paramsE,"aw",@nobits
	.sectionflags	@""
	.align	16
	.zero		1024


//--------------------- .nv.shared._ZN5flash24flash_fwd_splitkv_kernelI23Flash_fwd_kernel_traitsILi192ELi64ELi64ELi4ELb0ELb0EN7cutlass10bfloat16_tE19Flash_kernel_traitsILi192ELi64ELi64ELi4ES3_EELb0ELb1ELb0ELb0ELb1ELb0ELb1ELb1EEEvNS_16Flash_fwd_paramsE --------------------------
	.section	.nv.shared._ZN5flash24flash_fwd_splitkv_kernelI23Flash_fwd_kernel_traitsILi192ELi64ELi64ELi4ELb0ELb0EN7cutlass10bfloat16_tE19Flash_kernel_traitsILi192ELi64ELi64ELi4ES3_EELb0ELb1ELb0ELb0ELb1ELb0ELb1ELb1EEEvNS_16Flash_fwd_paramsE,"aw",@nobits
	.sectionflags	@""
	.align	16
	.zero		1024


//--------------------- .nv.shared._ZN5flash24flash_fwd_splitkv_kernelI23Flash_fwd_kernel_traitsILi192ELi64ELi64ELi4ELb0ELb0EN7cutlass10bfloat16_tE19Flash_kernel_traitsILi192ELi64ELi64ELi4ES3_EELb0ELb1ELb0ELb0ELb1ELb1ELb1ELb1EEEvNS_16Flash_fwd_paramsE --------------------------
	.section	.nv.shared._ZN5flash24flash_fwd_splitkv_kernelI23Flash_fwd_kernel_traitsILi192ELi64ELi64ELi4ELb0ELb0EN7cutlass10bfloat16_tE19Flash_kernel_traitsILi192ELi64ELi64ELi4ES3_EELb0ELb1ELb0ELb0ELb1ELb1ELb1ELb1EEEvNS_16Flash_fwd_paramsE,"aw",@nobits
	.sectionflags	@""
	.align	16
	.zero		1024


//--------------------- .nv.shared._ZN5flash24flash_fwd_splitkv_kernelI23Flash_fwd_kernel_traitsILi192ELi64ELi64ELi4ELb0ELb0EN7cutlass10bfloat16_tE19Flash_kernel_traitsILi192ELi64ELi64ELi4ES3_EELb0ELb1ELb1ELb0ELb0ELb0ELb1ELb1EEEvNS_16Flash_fwd_paramsE --------------------------
	.section	.nv.shared._ZN5flash24flash_fwd_splitkv_kernelI23Flash_fwd_kernel_traitsILi192ELi64ELi64ELi4ELb0ELb0EN7cutlass10bfloat16_tE19Flash_kernel_traitsILi192ELi64ELi64ELi4ES3_EELb0ELb1ELb1ELb0ELb0ELb0ELb1ELb1EEEvNS_16Flash_fwd_paramsE,"aw",@nobits
	.sectionflags	@""
	.align	16
	.zero		1024


//--------------------- .nv.shared._ZN5flash24flash_fwd_splitkv_kernelI23Flash_fwd_kernel_traitsILi192ELi64ELi64ELi4ELb0ELb0EN7cutlass10bfloat16_tE19Flash_kernel_traitsILi192ELi64ELi64ELi4ES3_EELb0ELb1ELb1ELb0ELb0ELb1ELb1ELb1EEEvNS_16Flash_fwd_paramsE --------------------------
	.section	.nv.shared._ZN5flash24flash_fwd_splitkv_kernelI23Flash_fwd_kernel_traitsILi192ELi64ELi64ELi4ELb0ELb0EN7cutlass10bfloat16_tE19Flash_kernel_traitsILi192ELi64ELi64ELi4ES3_EELb0ELb1ELb1ELb0ELb0ELb1ELb1ELb1EEEvNS_16Flash_fwd_paramsE,"aw",@nobits
	.sectionflags	@""
	.align	16
	.zero		1024


//--------------------- .nv.constant0._ZN5flash32flash_fwd_splitkv_combine_kernelI23Flash_fwd_kernel_traitsILi192ELi64ELi64ELi4ELb0ELb0EN7cutlass10bfloat16_tE19Flash_kernel_traitsILi192ELi64ELi64ELi4ES3_EELi8ELi7ELb0EEEvNS_16Flash_fwd_paramsE --------------------------
	.section	.nv.constant0._ZN5flash32flash_fwd_splitkv_combine_kernelI23Flash_fwd_kernel_traitsILi192ELi64ELi64ELi4ELb0ELb0EN7cutlass10bfloat16_tE19Flash_kernel_traitsILi192ELi64ELi64ELi4ES3_EELi8ELi7ELb0EEEvNS_16Flash_fwd_paramsE,"a",@progbits
	.sectionflags	@""
	.align	4
.nv.constant0._ZN5flash32flash_fwd_splitkv_combine_kernelI23Flash_fwd_kernel_traitsILi192ELi64ELi64ELi4ELb0ELb0EN7cutlass10bfloat16_tE19Flash_kernel_traitsILi192ELi64ELi64ELi4ES3_EELi8ELi7ELb0EEEvNS_16Flash_fwd_paramsE:
	.zero		1360


//--------------------- .nv.constant0._ZN5flash32flash_fwd_splitkv_combine_kernelI23Flash_fwd_kernel_traitsILi192ELi64ELi64ELi4ELb0ELb0EN7cutlass10bfloat16_tE19Flash_kernel_traitsILi192ELi64ELi64ELi4ES3_EELi8ELi6ELb0EEEvNS_16Flash_fwd_paramsE --------------------------
	.section	.nv.constant0._ZN5flash32flash_fwd_splitkv_combine_kernelI23Flash_fwd_kernel_traitsILi192ELi64ELi64ELi4ELb0ELb0EN7cutlass10bfloat16_tE19Flash_kernel_traitsILi192ELi64ELi64ELi4ES3_EELi8ELi6ELb0EEEvNS_16Flash_fwd_paramsE,"a",@progbits
	.sectionflags	@""
	.align	4
.nv.constant0._ZN5flash32flash_fwd_splitkv_combine_kernelI23Flash_fwd_kernel_traitsILi192ELi64ELi64ELi4ELb0ELb0EN7cutlass10bfloat16_tE19Flash_kernel_traitsILi192ELi64ELi64ELi4ES3_EELi8ELi6ELb0EEEvNS_16Flash_fwd_paramsE:
	.zero		1360


//--------------------- .nv.constant0._ZN5flash32flash_fwd_splitkv_combine_kernelI23Flash_fwd_kernel_traitsILi192ELi64ELi64ELi4ELb0ELb0EN7cutlass10bfloat16_tE19Flash_kernel_traitsILi192ELi64ELi64ELi4ES3_EELi8ELi5ELb0EEEvNS_16Flash_fwd_paramsE --------------------------
	.section	.nv.constant0._ZN5flash32flash_fwd_splitkv_combine_kernelI23Flash_fwd_kernel_traitsILi192ELi64ELi64ELi4ELb0ELb0EN7cutlass10bfloat16_tE19Flash_kernel_traitsILi192ELi64ELi64ELi4ES3_EELi8ELi5ELb0EEEvNS_16Flash_fwd_paramsE,"a",@progbits
	.sectionflags	@""
	.align	4
.nv.constant0._ZN5flash32flash_fwd_splitkv_combine_kernelI23Flash_fwd_kernel_traitsILi192ELi64ELi64ELi4ELb0ELb0EN7cutlass10bfloat16_tE19Flash_kernel_traitsILi192ELi64ELi64ELi4ES3_EELi8ELi5ELb0EEEvNS_16Flash_fwd_paramsE:
	.zero		1360


//--------------------- .nv.constant0._ZN5flash32flash_fwd_splitkv_combine_kernelI23Flash_fwd_kernel_traitsILi192ELi64ELi64ELi4ELb0ELb0EN7cutlass10bfloat16_tE19Flash_kernel_traitsILi192ELi64ELi64ELi4ES3_EELi8ELi4ELb0EEEvNS_16Flash_fwd_paramsE --------------------------
	.section	.nv.constant0._ZN5flash32flash_fwd_splitkv_combine_kernelI23Flash_fwd_kernel_traitsILi192ELi64ELi64ELi4ELb0ELb0EN7cutlass10bfloat16_tE19Flash_kernel_traitsILi192ELi64ELi64ELi4ES3_EELi8ELi4ELb0EEEvNS_16Flash_fwd_paramsE,"a",@progbits
	.sectionflags	@""
	.align	4
.nv.constant0._ZN5flash32flash_fwd_splitkv_combine_kernelI23Flash_fwd_kernel_traitsILi192ELi64ELi64ELi4ELb0ELb0EN7cutlass10bfloat16_tE19Flash_kernel_traitsILi192ELi64ELi64ELi4ES3_EELi8ELi4ELb0EEEvNS_16Flash_fwd_paramsE:
	.zero		1360


//--------------------- .nv.constant0._ZN5flash32flash_fwd_splitkv_combine_kernelI23Flash_fwd_kernel_traitsILi192ELi64ELi64ELi4ELb0ELb0EN7cutlass10bfloat16_tE19Flash_kernel_traitsILi192ELi64ELi64ELi4ES3_EELi8ELi3ELb0EEEvNS_16Flash_fwd_paramsE --------------------------
	.section	.nv.constant0._ZN5flash32flash_fwd_splitkv_combine_kernelI23Flash_fwd_kernel_traitsILi192ELi64ELi64ELi4ELb0ELb0EN7cutlass10bfloat16_tE19Flash_kernel_traitsILi192ELi64ELi64ELi4ES3_EELi8ELi3ELb0EEEvNS_16Flash_fwd_paramsE,"a",@progbits
	.sectionflags	@""
	.align	4
.nv.constant0._ZN5flash32flash_fwd_splitkv_combine_kernelI23Flash_fwd_kernel_traitsILi192ELi64ELi64ELi4ELb0ELb0EN7cutlass10bfloat16_tE19Flash_kernel_traitsILi192ELi64ELi64ELi4ES3_EELi8ELi3ELb0EEEvNS_16Flash_fwd_paramsE:
	.zero		1360


//--------------------- .nv.constant0._ZN5flash32flash_fwd_splitkv_combine_kernelI23Flash_fwd_kernel_traitsILi192ELi64ELi64ELi4ELb0ELb0EN7cutlass10bfloat16_tE19Flash_kernel_traitsILi192ELi64ELi64ELi4ES3_EELi8ELi2ELb0EEEvNS_16Flash_fwd_paramsE --------------------------
	.section	.nv.constant0._ZN5flash32flash_fwd_splitkv_combine_kernelI23Flash_fwd_kernel_traitsILi192ELi64ELi64ELi4ELb0ELb0EN7cutlass10bfloat16_tE19Flash_kernel_traitsILi192ELi64ELi64ELi4ES3_EELi8ELi2ELb0EEEvNS_16Flash_fwd_paramsE,"a",@progbits
	.sectionflags	@""
	.align	4
.nv.constant0._ZN5flash32flash_fwd_splitkv_combine_kernelI23Flash_fwd_kernel_traitsILi192ELi64ELi64ELi4ELb0ELb0EN7cutlass10bfloat16_tE19Flash_kernel_traitsILi192ELi64ELi64ELi4ES3_EELi8ELi2ELb0EEEvNS_16Flash_fwd_paramsE:
	.zero		1360


//--------------------- .nv.constant0._ZN5flash32flash_fwd_splitkv_combine_kernelI23Flash_fwd_kernel_traitsILi192ELi64ELi64ELi4ELb0ELb0EN7cutlass10bfloat16_tE19Flash_kernel_traitsILi192ELi64ELi64ELi4ES3_EELi8ELi1ELb0EEEvNS_16Flash_fwd_paramsE --------------------------
	.section	.nv.constant0._ZN5flash32flash_fwd_splitkv_combine_kernelI23Flash_fwd_kernel_traitsILi192ELi64ELi64ELi4ELb0ELb0EN7cutlass10bfloat16_tE19Flash_kernel_traitsILi192ELi64ELi64ELi4ES3_EELi8ELi1ELb0EEEvNS_16Flash_fwd_paramsE,"a",@progbits
	.sectionflags	@""
	.align	4
.nv.constant0._ZN5flash32flash_fwd_splitkv_combine_kernelI23Flash_fwd_kernel_traitsILi192ELi64ELi64ELi4ELb0ELb0EN7cutlass10bfloat16_tE19Flash_kernel_traitsILi192ELi64ELi64ELi4ES3_EELi8ELi1ELb0EEEvNS_16Flash_fwd_paramsE:
	.zero		1360


//--------------------- .nv.constant0._ZN5flash32flash_fwd_splitkv_combine_kernelI23Flash_fwd_kernel_traitsILi192ELi64ELi64ELi4ELb0ELb0EN7cutlass10bfloat16_tE19Flash_kernel_traitsILi192ELi64ELi64ELi4ES3_EELi8ELi7ELb1EEEvNS_16Flash_fwd_paramsE --------------------------
	.section	.nv.constant0._ZN5flash32flash_fwd_splitkv_combine_kernelI23Flash_fwd_kernel_traitsILi192ELi64ELi64ELi4ELb0ELb0EN7cutlass10bfloat16_tE19Flash_kernel_traitsILi192ELi64ELi64ELi4ES3_EELi8ELi7ELb1EEEvNS_16Flash_fwd_paramsE,"a",@progbits
	.sectionflags	@""
	.align	4
.nv.constant0._ZN5flash32flash_fwd_splitkv_combine_kernelI23Flash_fwd_kernel_traitsILi192ELi64ELi64ELi4ELb0ELb0EN7cutlass10bfloat16_tE19Flash_kernel_traitsILi192ELi64ELi64ELi4ES3_EELi8ELi7ELb1EEEvNS_16Flash_fwd_paramsE:
	.zero		1360


//--------------------- .nv.constant0._ZN5flash32flash_fwd_splitkv_combine_kernelI23Flash_fwd_kernel_traitsILi192ELi64ELi64ELi4ELb0ELb0EN7cutlass10bfloat16_tE19Flash_kernel_traitsILi192ELi64ELi64ELi4ES3_EELi8ELi6ELb1EEEvNS_16Flash_fwd_paramsE --------------------------
	.section	.nv.constant0._ZN5flash32flash_fwd_splitkv_combine_kernelI23Flash_fwd_kernel_traitsILi192ELi64ELi64ELi4ELb0ELb0EN7cutlass10bfloat16_tE19Flash_kernel_traitsILi192ELi64ELi64ELi4ES3_EELi8ELi6ELb1EEEvNS_16Flash_fwd_paramsE,"a",@progbits
	.sectionflags	@""
	.align	4
.nv.constant0._ZN5flash32flash_fwd_splitkv_combine_kernelI23Flash_fwd_kernel_traitsILi192ELi64ELi64ELi4ELb0ELb0EN7cutlass10bfloat16_tE19Flash_kernel_traitsILi192ELi64ELi64ELi4ES3_EELi8ELi6ELb1EEEvNS_16Flash_fwd_paramsE:
	.zero		1360


//--------------------- .nv.constant0._ZN5flash32flash_fwd_splitkv_combine_kernelI23Flash_fwd_kernel_traitsILi192ELi64ELi64ELi4ELb0ELb0EN7cutlass10bfloat16_tE19Flash_kernel_traitsILi192ELi64ELi64ELi4ES3_EELi8ELi5ELb1EEEvNS_16Flash_fwd_paramsE --------------------------
	.section	.nv.constant0._ZN5flash32flash_fwd_splitkv_combine_kernelI23Flash_fwd_kernel_traitsILi192ELi64ELi64ELi4ELb0ELb0EN7cutlass10bfloat16_tE19Flash_kernel_traitsILi192ELi64ELi64ELi4ES3_EELi8ELi5ELb1EEEvNS_16Flash_fwd_paramsE,"a",@progbits
	.sectionflags	@""
	.align	4
.nv.constant0._ZN5flash32flash_fwd_splitkv_combine_kernelI23Flash_fwd_kernel_traitsILi192ELi64ELi64ELi4ELb0ELb0EN7cutlass10bfloat16_tE19Flash_kernel_traitsILi192ELi64ELi64ELi4ES3_EELi8ELi5ELb1EEEvNS_16Flash_fwd_paramsE:
	.zero		1360


//--------------------- .nv.constant0._ZN5flash32flash_fwd_splitkv_combine_kernelI23Flash_fwd_kernel_traitsILi192ELi64ELi64ELi4ELb0ELb0EN7cutlass10bfloat16_tE19Flash_kernel_traitsILi192ELi64ELi64ELi4ES3_EELi8ELi4ELb1EEEvNS_16Flash_fwd_paramsE --------------------------
	.section	.nv.constant0._ZN5flash32flash_fwd_splitkv_combine_kernelI23Flash_fwd_kernel_traitsILi192ELi64ELi64ELi4ELb0ELb0EN7cutlass10bfloat16_tE19Flash_kernel_traitsILi192ELi64ELi64ELi4ES3_EELi8ELi4ELb1EEEvNS_16Flash_fwd_paramsE,"a",@progbits
	.sectionflags	@""
	.align	4
.nv.constant0._ZN5flash32flash_fwd_splitkv_combine_kernelI23Flash_fwd_kernel_traitsILi192ELi64ELi64ELi4ELb0ELb0EN7cutlass10bfloat16_tE19Flash_kernel_traitsILi192ELi64ELi64ELi4ES3_EELi8ELi4ELb1EEEvNS_16Flash_fwd_paramsE:
	.zero		1360


//--------------------- .nv.constant0._ZN5flash32flash_fwd_splitkv_combine_kernelI23Flash_fwd_kernel_traitsILi192ELi64ELi64ELi4ELb0ELb0EN7cutlass10bfloat16_tE19Flash_kernel_traitsILi192ELi64ELi64ELi4ES3_EELi8ELi3ELb1EEEvNS_16Flash_fwd_paramsE --------------------------
	.section	.nv.constant0._ZN5flash32flash_fwd_splitkv_combine_kernelI23Flash_fwd_kernel_traitsILi192ELi64ELi64ELi4ELb0ELb0EN7cutlass10bfloat16_tE19Flash_kernel_traitsILi192ELi64ELi64ELi4ES3_EELi8ELi3ELb1EEEvNS_16Flash_fwd_paramsE,"a",@progbits
	.sectionflags	@""
	.align	4
.nv.constant0._ZN5flash32flash_fwd_splitkv_combine_kernelI23Flash_fwd_kernel_traitsILi192ELi64ELi64ELi4ELb0ELb0EN7cutlass10bfloat16_tE19Flash_kernel_traitsILi192ELi64ELi64ELi4ES3_EELi8ELi3ELb1EEEvNS_16Flash_fwd_paramsE:
	.zero		1360


//--------------------- .nv.constant0._ZN5flash32flash_fwd_splitkv_combine_kernelI23Flash_fwd_kernel_traitsILi192ELi64ELi64ELi4ELb0ELb0EN7cutlass10bfloat16_tE19Flash_kernel_traitsILi192ELi64ELi64ELi4ES3_EELi8ELi2ELb1EEEvNS_16Flash_fwd_paramsE --------------------------
	.section	.nv.constant0._ZN5flash32flash_fwd_splitkv_combine_kernelI23Flash_fwd_kernel_traitsILi192ELi64ELi64ELi4ELb0ELb0EN7cutlass10bfloat16_tE19Flash_kernel_traitsILi192ELi64ELi64ELi4ES3_EELi8ELi2ELb1EEEvNS_16Flash_fwd_paramsE,"a",@progbits
	.sectionflags	@""
	.align	4
.nv.constant0._ZN5flash32flash_fwd_splitkv_combine_kernelI23Flash_fwd_kernel_traitsILi192ELi64ELi64ELi4ELb0ELb0EN7cutlass10bfloat16_tE19Flash_kernel_traitsILi192ELi64ELi64ELi4ES3_EELi8ELi2ELb1EEEvNS_16Flash_fwd_paramsE:
	.zero		1360


//--------------------- .nv.constant0._ZN5flash32flash_fwd_splitkv_combine_kernelI23Flash_fwd_kernel_traitsILi192ELi64ELi64ELi4ELb0ELb0EN7cutlass10bfloat16_tE19Flash_kernel_traitsILi192ELi64ELi64ELi4ES3_EELi8ELi1ELb1EEEvNS_16Flash_fwd_paramsE --------------------------
	.section	.nv.constant0._ZN5flash32flash_fwd_splitkv_combine_kernelI23Flash_fwd_kernel_traitsILi192ELi64ELi64ELi4ELb0ELb0EN7cutlass10bfloat16_tE19Flash_kernel_traitsILi192ELi64ELi64ELi4ES3_EELi8ELi1ELb1EEEvNS_16Flash_fwd_paramsE,"a",@progbits
	.sectionflags	@""
	.align	4
.nv.constant0._ZN5flash32flash_fwd_splitkv_combine_kernelI23Flash_fwd_kernel_traitsILi192ELi64ELi64ELi4ELb0ELb0EN7cutlass10bfloat16_tE19Flash_kernel_traitsILi192ELi64ELi64ELi4ES3_EELi8ELi1ELb1EEEvNS_16Flash_fwd_paramsE:
	.zero		1360


//--------------------- .nv.constant0._ZN5flash24flash_fwd_splitkv_kernelI23Flash_fwd_kernel_traitsILi192ELi64ELi64ELi4ELb0ELb0EN7cutlass10bfloat16_tE19Flash_kernel_traitsILi192ELi64ELi64ELi4ES3_EELb0ELb0ELb0ELb0ELb0ELb0ELb0ELb0EEEvNS_16Flash_fwd_paramsE --------------------------
	.section	.nv.constant0._ZN5flash24flash_fwd_splitkv_kernelI23Flash_fwd_kernel_traitsILi192ELi64ELi64ELi4ELb0ELb0EN7cutlass10bfloat16_tE19Flash_kernel_traitsILi192ELi64ELi64ELi4ES3_EELb0ELb0ELb0ELb0ELb0ELb0ELb0ELb0EEEvNS_16Flash_fwd_paramsE,"a",@progbits
	.sectionflags	@""
	.align	4
.nv.constant0._ZN5flash24flash_fwd_splitkv_kernelI23Flash_fwd_kernel_traitsILi192ELi64ELi64ELi4ELb0ELb0EN7cutlass10bfloat16_tE19Flash_kernel_traitsILi192ELi64ELi64ELi4ES3_EELb0ELb0ELb0ELb0ELb0ELb0ELb0ELb0EEEvNS_16Flash_fwd_paramsE:
	.zero		1360


//--------------------- .nv.constant0._ZN5flash24flash_fwd_splitkv_kernelI23Flash_fwd_kernel_traitsILi192ELi64ELi64ELi4ELb0ELb0EN7cutlass10bfloat16_tE19Flash_kernel_traitsILi192ELi64ELi64ELi4ES3_EELb0ELb0ELb0ELb0ELb0ELb1ELb0ELb0EEEvNS_16Flash_fwd_paramsE --------------------------
	.section	.nv.constant0._ZN5flash24flash_fwd_splitkv_kernelI23Flash_fwd_kernel_traitsILi192ELi64ELi64ELi4ELb0ELb0EN7cutlass10bfloat16_tE19Flash_kernel_traitsILi192ELi64ELi64ELi4ES3_EELb0ELb0ELb0ELb0ELb0ELb1ELb0ELb0EEEvNS_16Flash_fwd_paramsE,"a",@progbits
	.sectionflags	@""
	.align	4
.nv.constant0._ZN5flash24flash_fwd_splitkv_kernelI23Flash_fwd_kernel_traitsILi192ELi64ELi64ELi4ELb0ELb0EN7cutlass10bfloat16_tE19Flash_kernel_traitsILi192ELi64ELi64ELi4ES3_EELb0ELb0ELb0ELb0ELb0ELb1ELb0ELb0EEEvNS_16Flash_fwd_paramsE:
	.zero		1360


//--------------------- .nv.constant0._ZN5flash24flash_fwd_splitkv_kernelI23Flash_fwd_kernel_traitsILi192ELi64ELi64ELi4ELb0ELb0EN7cutlass10bfloat16_tE19Flash_kernel_traitsILi192ELi64ELi64ELi4ES3_EELb0ELb0ELb0ELb0ELb0ELb0ELb0ELb1EEEvNS_16Flash_fwd_paramsE --------------------------
	.section	.nv.constant0._ZN5flash24flash_fwd_splitkv_kernelI23Flash_fwd_kernel_traitsILi192ELi64ELi64ELi4ELb0ELb0EN7cutlass10bfloat16_tE19Flash_kernel_traitsILi192ELi64ELi64ELi4ES3_EELb0ELb0ELb0ELb0ELb0ELb0ELb0ELb1EEEvNS_16Flash_fwd_paramsE,"a",@progbits
	.sectionflags	@""
	.align	4
.nv.constant0._ZN5flash24flash_fwd_splitkv_kernelI23Flash_fwd_kernel_traitsILi192ELi64ELi64ELi4ELb0ELb0EN7cutlass10bfloat16_tE19Flash_kernel_traitsILi192ELi64ELi64ELi4ES3_EELb0ELb0ELb0ELb0ELb0ELb0ELb0ELb1EEEvNS_16Flash_fwd_paramsE:
	.zero		1360


//--------------------- .nv.constant0._ZN5flash24flash_fwd_splitkv_kernelI23Flash_fwd_kernel_traitsILi192ELi64ELi64ELi4ELb0ELb0EN7cutlass10bfloat16_tE19Flash_kernel_traitsILi192ELi64ELi64ELi4ES3_EELb0ELb0ELb0ELb0ELb0ELb1ELb0ELb1EEEvNS_16Flash_fwd_paramsE --------------------------
	.section	.nv.constant0._ZN5flash24flash_fwd_splitkv_kernelI23Flash_fwd_kernel_traitsILi192ELi64ELi64ELi4ELb0ELb0EN7cutlass10bfloat16_tE19Flash_kernel_traitsILi192ELi64ELi64ELi4ES3_EELb0ELb0ELb0ELb0ELb0ELb1ELb0ELb1EEEvNS_16Flash_fwd_paramsE,"a",@progbits
	.sectionflags	@""
	.align	4
.nv.constant0._ZN5flash24flash_fwd_splitkv_kernelI23Flash_fwd_kernel_traitsILi192ELi64ELi64ELi4ELb0ELb0EN7cutlass10bfloat16_tE19Flash_kernel_traitsILi192ELi64ELi64ELi4ES3_EELb0ELb0ELb0ELb0ELb0ELb1ELb0ELb1EEEvNS_16Flash_fwd_paramsE:
	.zero		1360


//--------------------- .nv.constant0._ZN5flash24flash_fwd_splitkv_kernelI23Flash_fwd_kernel_traitsILi192ELi64ELi64ELi4ELb0ELb0EN7cutlass10bfloat16_tE19Flash_kernel_traitsILi192ELi64ELi64ELi4ES3_EELb0ELb0ELb0ELb0ELb0ELb0ELb1ELb0EEEvNS_16Flash_fwd_paramsE --------------------------
	.section	.nv.constant0._ZN5flash24flash_fwd_splitkv_kernelI23Flash_fwd_kernel_traitsILi192ELi64ELi64ELi4ELb0ELb0EN7cutlass10bfloat16_tE19Flash_kernel_traitsILi192ELi64ELi64ELi4ES3_EELb0ELb0ELb0ELb0ELb0ELb0ELb1ELb0EEEvNS_16Flash_fwd_paramsE,"a",@progbits
	.sectionflags	@""
	.align	4
.nv.constant0._ZN5flash24flash_fwd_splitkv_kernelI23Flash_fwd_kernel_traitsILi192ELi64ELi64ELi4ELb0ELb0EN7cutlass10bfloat16_tE19Flash_kernel_traitsILi192ELi64ELi64ELi4ES3_EELb0ELb0ELb0ELb0ELb0ELb0ELb1ELb0EEEvNS_16Flash_fwd_paramsE:
	.zero		1360


//--------------------- .nv.constant0._ZN5flash24flash_fwd_splitkv_kernelI23Flash_fwd_kernel_traitsILi192ELi64ELi64ELi4ELb0ELb0EN7cutlass10bfloat16_tE19Flash_kernel_traitsILi192ELi64ELi64ELi4ES3_EELb0ELb0ELb0ELb0ELb0ELb1ELb1ELb0EEEvNS_16Flash_fwd_paramsE --------------------------
	.section	.nv.constant0._ZN5flash24flash_fwd_splitkv_kernelI23Flash_fwd_kernel_traitsILi192ELi64ELi64ELi4ELb0ELb0EN7cutlass10bfloat16_tE19Flash_kernel_traitsILi192ELi64ELi64ELi4ES3_EELb0ELb0ELb0ELb0ELb0ELb1ELb1ELb0EEEvNS_16Flash_fwd_paramsE,"a",@progbits
	.sectionflags	@""
	.align	4
.nv.constant0._ZN5flash24flash_fwd_splitkv_kernelI23Flash_fwd_kernel_traitsILi192ELi64ELi64ELi4ELb0ELb0EN7cutlass10bfloat16_tE19Flash_kernel_traitsILi192ELi64ELi64ELi4ES3_EELb0ELb0ELb0ELb0ELb0ELb1ELb1ELb0EEEvNS_16Flash_fwd_paramsE:
	.zero		1360


//--------------------- .nv.constant0._ZN5flash24flash_fwd_splitkv_kernelI23Flash_fwd_kernel_traitsILi192ELi64ELi64ELi4ELb0ELb0EN7cutlass10bfloat16_tE19Flash_kernel_traitsILi192ELi64ELi64ELi4ES3_EELb0ELb0ELb0ELb0ELb0ELb0ELb1ELb1EEEvNS_16Flash_fwd_paramsE --------------------------
	.section	.nv.constant0._ZN5flash24flash_fwd_splitkv_kernelI23Flash_fwd_kernel_traitsILi192ELi64ELi64ELi4ELb0ELb0EN7cutlass10bfloat16_tE19Flash_kernel_traitsILi192ELi64ELi64ELi4ES3_EELb0ELb0ELb0ELb0ELb0ELb0ELb1ELb1EEEvNS_16Flash_fwd_paramsE,"a",@progbits
	.sectionflags	@""
	.align	4
.nv.constant0._ZN5flash24flash_fwd_splitkv_kernelI23Flash_fwd_kernel_traitsILi192ELi64ELi64ELi4ELb0ELb0EN7cutlass10bfloat16_tE19Flash_kernel_traitsILi192ELi64ELi64ELi4ES3_EELb0ELb0ELb0ELb0ELb0ELb0ELb1ELb1EEEvNS_16Flash_fwd_paramsE:
	.zero		1360


//--------------------- .nv.constant0._ZN5flash24flash_fwd_splitkv_kernelI23Flash_fwd_kernel_traitsILi192ELi64ELi64ELi4ELb0ELb0EN7cutlass10bfloat16_tE19Flash_kernel_traitsILi192ELi64ELi64ELi4ES3_EELb0ELb0ELb0ELb0ELb0ELb1ELb1ELb1EEEvNS_16Flash_fwd_paramsE --------------------------
	.section	.nv.constant0._ZN5flash24flash_fwd_splitkv_kernelI23Flash_fwd_kernel_traitsILi192ELi64ELi64ELi4ELb0ELb0EN7cutlass10bfloat16_tE19Flash_kernel_traitsILi192ELi64ELi64ELi4ES3_EELb0ELb0ELb0ELb0ELb0ELb1ELb1ELb1EEEvNS_16Flash_fwd_paramsE,"a",@progbits
	.sectionflags	@""
	.align	4
.nv.constant0._ZN5flash24flash_fwd_splitkv_kernelI23Flash_fwd_kernel_traitsILi192ELi64ELi64ELi4ELb0ELb0EN7cutlass10bfloat16_tE19Flash_kernel_traitsILi192ELi64ELi64ELi4ES3_EELb0ELb0ELb0ELb0ELb0ELb1ELb1ELb1EEEvNS_16Flash_fwd_paramsE:
	.zero		1360


//--------------------- .nv.constant0._ZN5flash24flash_fwd_splitkv_kernelI23Flash_fwd_kernel_traitsILi192ELi64ELi64ELi4ELb0ELb0EN7cutlass10bfloat16_tE19Flash_kernel_traitsILi192ELi64ELi64ELi4ES3_EELb0ELb1ELb0ELb0ELb0ELb0ELb0ELb0EEEvNS_16Flash_fwd_paramsE --------------------------
	.section	.nv.constant0._ZN5flash24flash_fwd_splitkv_kernelI23Flash_fwd_kernel_traitsILi192ELi64ELi64ELi4ELb0ELb0EN7cutlass10bfloat16_tE19Flash_kernel_traitsILi192ELi64ELi64ELi4ES3_EELb0ELb1ELb0ELb0ELb0ELb0ELb0ELb0EEEvNS_16Flash_fwd_paramsE,"a",@progbits
	.sectionflags	@""
	.align	4
.nv.constant0._ZN5flash24flash_fwd_splitkv_kernelI23Flash_fwd_kernel_traitsILi192ELi64ELi64ELi4ELb0ELb0EN7cutlass10bfloat16_tE19Flash_kernel_traitsILi192ELi64ELi64ELi4ES3_EELb0ELb1ELb0ELb0ELb0ELb0ELb0ELb0EEEvNS_16Flash_fwd_paramsE:
	.zero		1360


//--------------------- .nv.constant0._ZN5flash24flash_fwd_splitkv_kernelI23Flash_fwd_kernel_traitsILi192ELi64ELi64ELi4ELb0ELb0EN7cutlass10bfloat16_tE19Flash_kernel_traitsILi192ELi64ELi64ELi4ES3_EELb0ELb1ELb0ELb0ELb0ELb1ELb0ELb0EEEvNS_16Flash_fwd_paramsE --------------------------
	.section	.nv.constant0._ZN5flash24flash_fwd_splitkv_kernelI23Flash_fwd_kernel_traitsILi192ELi64ELi64ELi4ELb0ELb0EN7cutlass10bfloat16_tE19Flash_kernel_traitsILi192ELi64ELi64ELi4ES3_EELb0ELb1ELb0ELb0ELb0ELb1ELb0ELb0EEEvNS_16Flash_fwd_paramsE,"a",@progbits
	.sectionflags	@""
	.align	4
.nv.constant0._ZN5flash24flash_fwd_splitkv_kernelI23Flash_fwd_kernel_traitsILi192ELi64ELi64ELi4ELb0ELb0EN7cutlass10bfloat16_tE19Flash_kernel_traitsILi192ELi64ELi64ELi4ES3_EELb0ELb1ELb0ELb0ELb0ELb1ELb0ELb0EEEvNS_16Flash_fwd_paramsE:
	.zero		1360


//--------------------- .nv.constant0._ZN5flash24flash_fwd_splitkv_kernelI23Flash_fwd_kernel_traitsILi192ELi64ELi64ELi4ELb0ELb0EN7cutlass10bfloat16_tE19Flash_kernel_traitsILi192ELi64ELi64ELi4ES3_EELb0ELb1ELb0ELb0ELb0ELb0ELb0ELb1EEEvNS_16Flash_fwd_paramsE --------------------------
	.section	.nv.constant0._ZN5flash24flash_fwd_splitkv_kernelI23Flash_fwd_kernel_traitsILi192ELi64ELi64ELi4ELb0ELb0EN7cutlass10bfloat16_tE19Flash_kernel_traitsILi192ELi64ELi64ELi4ES3_EELb0ELb1ELb0ELb0ELb0ELb0ELb0ELb1EEEvNS_16Flash_fwd_paramsE,"a",@progbits
	.sectionflags	@""
	.align	4
.nv.constant0._ZN5flash24flash_fwd_splitkv_kernelI23Flash_fwd_kernel_traitsILi192ELi64ELi64ELi4ELb0ELb0EN7cutlass10bfloat16_tE19Flash_kernel_traitsILi192ELi64ELi64ELi4ES3_EELb0ELb1ELb0ELb0ELb0ELb0ELb0ELb1EEEvNS_16Flash_fwd_paramsE:
	.zero		1360


//--------------------- .nv.constant0._ZN5flash24flash_fwd_splitkv_kernelI23Flash_fwd_kernel_traitsILi192ELi64ELi64ELi4ELb0ELb0EN7cutlass10bfloat16_tE19Flash_kernel_traitsILi192ELi64ELi64ELi4ES3_EELb0ELb1ELb0ELb0ELb0ELb1ELb0ELb1EEEvNS_16Flash_fwd_paramsE --------------------------
	.section	.nv.constant0._ZN5flash24flash_fwd_splitkv_kernelI23Flash_fwd_kernel_traitsILi192ELi64ELi64ELi4ELb0ELb0EN7cutlass10bfloat16_tE19Flash_kernel_traitsILi192ELi64ELi64ELi4ES3_EELb0ELb1ELb0ELb0ELb0ELb1ELb0ELb1EEEvNS_16Flash_fwd_paramsE,"a",@progbits
	.sectionflags	@""
	.align	4
.nv.constant0._ZN5flash24flash_fwd_splitkv_kernelI23Flash_fwd_kernel_traitsILi192ELi64ELi64ELi4ELb0ELb0EN7cutlass10bfloat16_tE19Flash_kernel_traitsILi192ELi64ELi64ELi4ES3_EELb0ELb1ELb0ELb0ELb0ELb1ELb0ELb1EEEvNS_16Flash_fwd_paramsE:
	.zero		1360


//--------------------- .nv.constant0._ZN5flash24flash_fwd_splitkv_kernelI23Flash_fwd_kernel_traitsILi192ELi64ELi64ELi4ELb0ELb0EN7cutlass10bfloat16_tE19Flash_kernel_traitsILi192ELi64ELi64ELi4ES3_EELb0ELb1ELb0ELb0ELb0ELb0ELb1ELb0EEEvNS_16Flash_fwd_paramsE --------------------------
	.section	.nv.constant0._ZN5flash24flash_fwd_splitkv_kernelI23Flash_fwd_kernel_traitsILi192ELi64ELi64ELi4ELb0ELb0EN7cutlass10bfloat16_tE19Flash_kernel_traitsILi192ELi64ELi64ELi4ES3_EELb0ELb1ELb0ELb0ELb0ELb0ELb1ELb0EEEvNS_16Flash_fwd_paramsE,"a",@progbits
	.sectionflags	@""
	.align	4
.nv.constant0._ZN5flash24flash_fwd_splitkv_kernelI23Flash_fwd_kernel_traitsILi192ELi64ELi64ELi4ELb0ELb0EN7cutlass10bfloat16_tE19Flash_kernel_traitsILi192ELi64ELi64ELi4ES3_EELb0ELb1ELb0ELb0ELb0ELb0ELb1ELb0EEEvNS_16Flash_fwd_paramsE:
	.zero		1360


//--------------------- .nv.constant0._ZN5flash24flash_fwd_splitkv_kernelI23Flash_fwd_kernel_traitsILi192ELi64ELi64ELi4ELb0ELb0EN7cutlass10bfloat16_tE19Flash_kernel_traitsILi192ELi64ELi64ELi4ES3_EELb0ELb1ELb0ELb0ELb0ELb1ELb1ELb0EEEvNS_16Flash_fwd_paramsE --------------------------
	.section	.nv.constant0._ZN5flash24flash_fwd_splitkv_kernelI23Flash_fwd_kernel_traitsILi192ELi64ELi64ELi4ELb0ELb0EN7cutlass10bfloat16_tE19Flash_kernel_traitsILi192ELi64ELi64ELi4ES3_EELb0ELb1ELb0ELb0ELb0ELb1ELb1ELb0EEEvNS_16Flash_fwd_paramsE,"a",@progbits
	.sectionflags	@""
	.align	4
.nv.constant0._ZN5flash24flash_fwd_splitkv_kernelI23Flash_fwd_kernel_traitsILi192ELi64ELi64ELi4ELb0ELb0EN7cutlass10bfloat16_tE19Flash_kernel_traitsILi192ELi64ELi64ELi4ES3_EELb0ELb1ELb0ELb0ELb0ELb1ELb1ELb0EEEvNS_16Flash_fwd_paramsE:
	.zero		1360


//--------------------- .nv.constant0._ZN5flash24flash_fwd_splitkv_kernelI23Flash_fwd_kernel_traitsILi192ELi64ELi64ELi4ELb0ELb0EN7cutlass10bfloat16_tE19Flash_kernel_traitsILi192ELi64ELi64ELi4ES3_EELb0ELb1ELb0ELb0ELb0ELb0ELb1ELb1EEEvNS_16Flash_fwd_paramsE --------------------------
	.section	.nv.constant0._ZN5flash24flash_fwd_splitkv_kernelI23Flash_fwd_kernel_traitsILi192ELi64ELi64ELi4ELb0ELb0EN7cutlass10bfloat16_tE19Flash_kernel_traitsILi192ELi64ELi64ELi4ES3_EELb0ELb1ELb0ELb0ELb0ELb0ELb1ELb1EEEvNS_16Flash_fwd_paramsE,"a",@progbits
	.sectionflags	@""
	.align	4
.nv.constant0._ZN5flash24flash_fwd_splitkv_kernelI23Flash_fwd_kernel_traitsILi192ELi64ELi64ELi4ELb0ELb0EN7cutlass10bfloat16_tE19Flash_kernel_traitsILi192ELi64ELi64ELi4ES3_EELb0ELb1ELb0ELb0ELb0ELb0ELb1ELb1EEEvNS_16Flash_fwd_paramsE:
	.zero		1360


//--------------------- .nv.constant0._ZN5flash24flash_fwd_splitkv_kernelI23Flash_fwd_kernel_traitsILi192ELi64ELi64ELi4ELb0ELb0EN7cutlass10bfloat16_tE19Flash_kernel_traitsILi192ELi64ELi64ELi4ES3_EELb0ELb1ELb0ELb0ELb0ELb1ELb1ELb1EEEvNS_16Flash_fwd_paramsE --------------------------
	.section	.nv.constant0._ZN5flash24flash_fwd_splitkv_kernelI23Flash_fwd_kernel_traitsILi192ELi64ELi64ELi4ELb0ELb0EN7cutlass10bfloat16_tE19Flash_kernel_traitsILi192ELi64ELi64ELi4ES3_EELb0ELb1ELb0ELb0ELb0ELb1ELb1ELb1EEEvNS_16Flash_fwd_paramsE,"a",@progbits
	.sectionflags	@""
	.align	4
.nv.constant0._ZN5flash24flash_fwd_splitkv_kernelI23Flash_fwd_kernel_traitsILi192ELi64ELi64ELi4ELb0ELb0EN7cutlass10bfloat16_tE19Flash_kernel_traitsILi192ELi64ELi64ELi4ES3_EELb0ELb1ELb0ELb0ELb0ELb1ELb1ELb1EEEvNS_16Flash_fwd_paramsE:
	.zero		1360


//--------------------- .nv.constant0._ZN5flash24flash_fwd_splitkv_kernelI23Flash_fwd_kernel_traitsILi192ELi64ELi64ELi4ELb0ELb0EN7cutlass10bfloat16_tE19Flash_kernel_traitsILi192ELi64ELi64ELi4ES3_EELb0ELb0ELb0ELb0ELb1ELb0ELb0ELb0EEEvNS_16Flash_fwd_paramsE --------------------------
	.section	.nv.constant0._ZN5flash24flash_fwd_splitkv_kernelI23Flash_fwd_kernel_traitsILi192ELi64ELi64ELi4ELb0ELb0EN7cutlass10bfloat16_tE19Flash_kernel_traitsILi192ELi64ELi64ELi4ES3_EELb0ELb0ELb0ELb0ELb1ELb0ELb0ELb0EEEvNS_16Flash_fwd_paramsE,"a",@progbits
	.sectionflags	@""
	.align	4
.nv.constant0._ZN5flash24flash_fwd_splitkv_kernelI23Flash_fwd_kernel_traitsILi192ELi64ELi64ELi4ELb0ELb0EN7cutlass10bfloat16_tE19Flash_kernel_traitsILi192ELi64ELi64ELi4ES3_EELb0ELb0ELb0ELb0ELb1ELb0ELb0ELb0EEEvNS_16Flash_fwd_paramsE:
	.zero		1360


//--------------------- .nv.constant0._ZN5flash24flash_fwd_splitkv_kernelI23Flash_fwd_kernel_traitsILi192ELi64ELi64ELi4ELb0ELb0EN7cutlass10bfloat16_tE19Flash_kernel_traitsILi192ELi64ELi64ELi4ES3_EELb0ELb0ELb0ELb0ELb1ELb1ELb0ELb0EEEvNS_16Flash_fwd_paramsE --------------------------
	.section	.nv.constant0._ZN5flash24flash_fwd_splitkv_kernelI23Flash_fwd_kernel_traitsILi192ELi64ELi64ELi4ELb0ELb0EN7cutlass10bfloat16_tE19Flash_kernel_traitsILi192ELi64ELi64ELi4ES3_EELb0ELb0ELb0ELb0ELb1ELb1ELb0ELb0EEEvNS_16Flash_fwd_paramsE,"a",@progbits
	.sectionflags	@""
	.align	4
.nv.constant0._ZN5flash24flash_fwd_splitkv_kernelI23Flash_fwd_kernel_traitsILi192ELi64ELi64ELi4ELb0ELb0EN7cutlass10bfloat16_tE19Flash_kernel_traitsILi192ELi64ELi64ELi4ES3_EELb0ELb0ELb0ELb0ELb1ELb1ELb0ELb0EEEvNS_16Flash_fwd_paramsE:
	.zero		1360


//--------------------- .nv.constant0._ZN5flash24flash_fwd_splitkv_kernelI23Flash_fwd_kernel_traitsILi192ELi64ELi64ELi4ELb0ELb0EN7cutlass10bfloat16_tE19Flash_kernel_traitsILi192ELi64ELi64ELi4ES3_EELb0ELb0ELb1ELb0ELb0ELb0ELb0ELb0EEEvNS_16Flash_fwd_paramsE --------------------------
	.section	.nv.constant0._ZN5flash24flash_fwd_splitkv_kernelI23Flash_fwd_kernel_traitsILi192ELi64ELi64ELi4ELb0ELb0EN7cutlass10bfloat16_tE19Flash_kernel_traitsILi192ELi64ELi64ELi4ES3_EELb0ELb0ELb1ELb0ELb0ELb0ELb0ELb0EEEvNS_16Flash_fwd_paramsE,"a",@progbits
	.sectionflags	@""
	.align	4
.nv.constant0._ZN5flash24flash_fwd_splitkv_kernelI23Flash_fwd_kernel_traitsILi192ELi64ELi64ELi4ELb0ELb0EN7cutlass10bfloat16_tE19Flash_kernel_traitsILi192ELi64ELi64ELi4ES3_EELb0ELb0ELb1ELb0ELb0ELb0ELb0ELb0EEEvNS_16Flash_fwd_paramsE:
	.zero		1360


//--------------------- .nv.constant0._ZN5flash24flash_fwd_splitkv_kernelI23Flash_fwd_kernel_traitsILi192ELi64ELi64ELi4ELb0ELb0EN7cutlass10bfloat16_tE19Flash_kernel_traitsILi192ELi64ELi64ELi4ES3_EELb0ELb0ELb1ELb0ELb0ELb1ELb0ELb0EEEvNS_16Flash_fwd_paramsE --------------------------
	.section	.nv.constant0._ZN5flash24flash_fwd_splitkv_kernelI23Flash_fwd_kernel_traitsILi192ELi64ELi64ELi4ELb0ELb0EN7cutlass10bfloat16_tE19Flash_kernel_traitsILi192ELi64ELi64ELi4ES3_EELb0ELb0ELb1ELb0ELb0ELb1ELb0ELb0EEEvNS_16Flash_fwd_paramsE,"a",@progbits
	.sectionflags	@""
	.align	4
.nv.constant0._ZN5flash24flash_fwd_splitkv_kernelI23Flash_fwd_kernel_traitsILi192ELi64ELi64ELi4ELb0ELb0EN7cutlass10bfloat16_tE19Flash_kernel_traitsILi192ELi64ELi64ELi4ES3_EELb0ELb0ELb1ELb0ELb0ELb1ELb0ELb0EEEvNS_16Flash_fwd_paramsE:
	.zero		1360


//--------------------- .nv.constant0._ZN5flash24flash_fwd_splitkv_kernelI23Flash_fwd_kernel_traitsILi192ELi64ELi64ELi4ELb0ELb0EN7cutlass10bfloat16_tE19Flash_kernel_traitsILi192ELi64ELi64ELi4ES3_EELb0ELb0ELb0ELb0ELb1ELb0ELb0ELb1EEEvNS_16Flash_fwd_paramsE --------------------------
	.section	.nv.constant0._ZN5flash24flash_fwd_splitkv_kernelI23Flash_fwd_kernel_traitsILi192ELi64ELi64ELi4ELb0ELb0EN7cutlass10bfloat16_tE19Flash_kernel_traitsILi192ELi64ELi64ELi4ES3_EELb0ELb0ELb0ELb0ELb1ELb0ELb0ELb1EEEvNS_16Flash_fwd_paramsE,"a",@progbits
	.sectionflags	@""
	.align	4
.nv.constant0._ZN5flash24flash_fwd_splitkv_kernelI23Flash_fwd_kernel_traitsILi192ELi64ELi64ELi4ELb0ELb0EN7cutlass10bfloat16_tE19Flash_kernel_traitsILi192ELi64ELi64ELi4ES3_EELb0ELb0ELb0ELb0ELb1ELb0ELb0ELb1EEEvNS_16Flash_fwd_paramsE:
	.zero		1360


//--------------------- .nv.constant0._ZN5flash24flash_fwd_splitkv_kernelI23Flash_fwd_kernel_traitsILi192ELi64ELi64ELi4ELb0ELb0EN7cutlass10bfloat16_tE19Flash_kernel_traitsILi192ELi64ELi64ELi4ES3_EELb0ELb0ELb0ELb0ELb1ELb1ELb0ELb1EEEvNS_16Flash_fwd_paramsE --------------------------
	.section	.nv.constant0._ZN5flash24flash_fwd_splitkv_kernelI23Flash_fwd_kernel_traitsILi192ELi64ELi64ELi4ELb0ELb0EN7cutlass10bfloat16_tE19Flash_kernel_traitsILi192ELi64ELi64ELi4ES3_EELb0ELb0ELb0ELb0ELb1ELb1ELb0ELb1EEEvNS_16Flash_fwd_paramsE,"a",@progbits
	.sectionflags	@""
	.align	4
.nv.constant0._ZN5flash24flash_fwd_splitkv_kernelI23Flash_fwd_kernel_traitsILi192ELi64ELi64ELi4ELb0ELb0EN7cutlass10bfloat16_tE19Flash_kernel_traitsILi192ELi64ELi64ELi4ES3_EELb0ELb0ELb0ELb0ELb1ELb1ELb0ELb1EEEvNS_16Flash_fwd_paramsE:
	.zero		1360


//--------------------- .nv.constant0._ZN5flash24flash_fwd_splitkv_kernelI23Flash_fwd_kernel_traitsILi192ELi64ELi64ELi4ELb0ELb0EN7cutlass10bfloat16_tE19Flash_kernel_traitsILi192ELi64ELi64ELi4ES3_EELb0ELb0ELb1ELb0ELb0ELb0ELb0ELb1EEEvNS_16Flash_fwd_paramsE --------------------------
	.section	.nv.constant0._ZN5flash24flash_fwd_splitkv_kernelI23Flash_fwd_kernel_traitsILi192ELi64ELi64ELi4ELb0ELb0EN7cutlass10bfloat16_tE19Flash_kernel_traitsILi192ELi64ELi64ELi4ES3_EELb0ELb0ELb1ELb0ELb0ELb0ELb0ELb1EEEvNS_16Flash_fwd_paramsE,"a",@progbits
	.sectionflags	@""
	.align	4
.nv.constant0._ZN5flash24flash_fwd_splitkv_kernelI23Flash_fwd_kernel_traitsILi192ELi64ELi64ELi4ELb0ELb0EN7cutlass10bfloat16_tE19Flash_kernel_traitsILi192ELi64ELi64ELi4ES3_EELb0ELb0ELb1ELb0ELb0ELb0ELb0ELb1EEEvNS_16Flash_fwd_paramsE:
	.zero		1360


//--------------------- .nv.constant0._ZN5flash24flash_fwd_splitkv_kernelI23Flash_fwd_kernel_traitsILi192ELi64ELi64ELi4ELb0ELb0EN7cutlass10bfloat16_tE19Flash_kernel_traitsILi192ELi64ELi64ELi4ES3_EELb0ELb0ELb1ELb0ELb0ELb1ELb0ELb1EEEvNS_16Flash_fwd_paramsE --------------------------
	.section	.nv.constant0._ZN5flash24flash_fwd_splitkv_kernelI23Flash_fwd_kernel_traitsILi192ELi64ELi64ELi4ELb0ELb0EN7cutlass10bfloat16_tE19Flash_kernel_traitsILi192ELi64ELi64ELi4ES3_EELb0ELb0ELb1ELb0ELb0ELb1ELb0ELb1EEEvNS_16Flash_fwd_paramsE,"a",@progbits
	.sectionflags	@""
	.align	4
.nv.constant0._ZN5flash24flash_fwd_splitkv_kernelI23Flash_fwd_kernel_traitsILi192ELi64ELi64ELi4ELb0ELb0EN7cutlass10bfloat16_tE19Flash_kernel_traitsILi192ELi64ELi64ELi4ES3_EELb0ELb0ELb1ELb0ELb0ELb1ELb0ELb1EEEvNS_16Flash_fwd_paramsE:
	.zero		1360


//--------------------- .nv.constant0._ZN5flash24flash_fwd_splitkv_kernelI23Flash_fwd_kernel_traitsILi192ELi64ELi64ELi4ELb0ELb0EN7cutlass10bfloat16_tE19Flash_kernel_traitsILi192ELi64ELi64ELi4ES3_EELb0ELb0ELb0ELb0ELb1ELb0ELb1ELb0EEEvNS_16Flash_fwd_paramsE --------------------------
	.section	.nv.constant0._ZN5flash24flash_fwd_splitkv_kernelI23Flash_fwd_kernel_traitsILi192ELi64ELi64ELi4ELb0ELb0EN7cutlass10bfloat16_tE19Flash_kernel_traitsILi192ELi64ELi64ELi4ES3_EELb0ELb0ELb0ELb0ELb1ELb0ELb1ELb0EEEvNS_16Flash_fwd_paramsE,"a",@progbits
	.sectionflags	@""
	.align	4
.nv.constant0._ZN5flash24flash_fwd_splitkv_kernelI23Flash_fwd_kernel_traitsILi192ELi64ELi64ELi4ELb0ELb0EN7cutlass10bfloat16_tE19Flash_kernel_traitsILi192ELi64ELi64ELi4ES3_EELb0ELb0ELb0ELb0ELb1ELb0ELb1ELb0EEEvNS_16Flash_fwd_paramsE:
	.zero		1360


//--------------------- .nv.constant0._ZN5flash24flash_fwd_splitkv_kernelI23Flash_fwd_kernel_traitsILi192ELi64ELi64ELi4ELb0ELb0EN7cutlass10bfloat16_tE19Flash_kernel_traitsILi192ELi64ELi64ELi4ES3_EELb0ELb0ELb0ELb0ELb1ELb1ELb1ELb0EEEvNS_16Flash_fwd_paramsE --------------------------
	.section	.nv.constant0._ZN5flash24flash_fwd_splitkv_kernelI23Flash_fwd_kernel_traitsILi192ELi64ELi64ELi4ELb0ELb0EN7cutlass10bfloat16_tE19Flash_kernel_traitsILi192ELi64ELi64ELi4ES3_EELb0ELb0ELb0ELb0ELb1ELb1ELb1ELb0EEEvNS_16Flash_fwd_paramsE,"a",@progbits
	.sectionflags	@""
	.align	4
.nv.constant0._ZN5flash24flash_fwd_splitkv_kernelI23Flash_fwd_kernel_traitsILi192ELi64ELi64ELi4ELb0ELb0EN7cutlass10bfloat16_tE19Flash_kernel_traitsILi192ELi64ELi64ELi4ES3_EELb0ELb0ELb0ELb0ELb1ELb1ELb1ELb0EEEvNS_16Flash_fwd_paramsE:
	.zero		1360


//--------------------- .nv.constant0._ZN5flash24flash_fwd_splitkv_kernelI23Flash_fwd_kernel_traitsILi192ELi64ELi64ELi4ELb0ELb0EN7cutlass10bfloat16_tE19Flash_kernel_traitsILi192ELi64ELi64ELi4ES3_EELb0ELb0ELb1ELb0ELb0ELb0ELb1ELb0EEEvNS_16Flash_fwd_paramsE --------------------------
	.section	.nv.constant0._ZN5flash24flash_fwd_splitkv_kernelI23Flash_fwd_kernel_traitsILi192ELi64ELi64ELi4ELb0ELb0EN7cutlass10bfloat16_tE19Flash_kernel_traitsILi192ELi64ELi64ELi4ES3_EELb0ELb0ELb1ELb0ELb0ELb0ELb1ELb0EEEvNS_16Flash_fwd_paramsE,"a",@progbits
	.sectionflags	@""
	.align	4
.nv.constant0._ZN5flash24flash_fwd_splitkv_kernelI23Flash_fwd_kernel_traitsILi192ELi64ELi64ELi4ELb0ELb0EN7cutlass10bfloat16_tE19Flash_kernel_traitsILi192ELi64ELi64ELi4ES3_EELb0ELb0ELb1ELb0ELb0ELb0ELb1ELb0EEEvNS_16Flash_fwd_paramsE:
	.zero		1360


//--------------------- .nv.constant0._ZN5flash24flash_fwd_splitkv_kernelI23Flash_fwd_kernel_traitsILi192ELi64ELi64ELi4ELb0ELb0EN7cutlass10bfloat16_tE19Flash_kernel_traitsILi192ELi64ELi64ELi4ES3_EELb0ELb0ELb1ELb0ELb0ELb1ELb1ELb0EEEvNS_16Flash_fwd_paramsE --------------------------
	.section	.nv.constant0._ZN5flash24flash_fwd_splitkv_kernelI23Flash_fwd_kernel_traitsILi192ELi64ELi64ELi4ELb0ELb0EN7cutlass10bfloat16_tE19Flash_kernel_traitsILi192ELi64ELi64ELi4ES3_EELb0ELb0ELb1ELb0ELb0ELb1ELb1ELb0EEEvNS_16Flash_fwd_paramsE,"a",@progbits
	.sectionflags	@""
	.align	4
.nv.constant0._ZN5flash24flash_fwd_splitkv_kernelI23Flash_fwd_kernel_traitsILi192ELi64ELi64ELi4ELb0ELb0EN7cutlass10bfloat16_tE19Flash_kernel_traitsILi192ELi64ELi64ELi4ES3_EELb0ELb0ELb1ELb0ELb0ELb1ELb1ELb0EEEvNS_16Flash_fwd_paramsE:
	.zero		1360


//--------------------- .nv.constant0._ZN5flash24flash_fwd_splitkv_kernelI23Flash_fwd_kernel_traitsILi192ELi64ELi64ELi4ELb0ELb0EN7cutlass10bfloat16_tE19Flash_kernel_traitsILi192ELi64ELi64ELi4ES3_EELb0ELb0ELb0ELb0ELb1ELb0ELb1ELb1EEEvNS_16Flash_fwd_paramsE --------------------------
	.section	.nv.constant0._ZN5flash24flash_fwd_splitkv_kernelI23Flash_fwd_kernel_traitsILi192ELi64ELi64ELi4ELb0ELb0EN7cutlass10bfloat16_tE19Flash_kernel_traitsILi192ELi64ELi64ELi4ES3_EELb0ELb0ELb0ELb0ELb1ELb0ELb1ELb1EEEvNS_16Flash_fwd_paramsE,"a",@progbits
	.sectionflags	@""
	.align	4
.nv.constant0._ZN5flash24flash_fwd_splitkv_kernelI23Flash_fwd_kernel_traitsILi192ELi64ELi64ELi4ELb0ELb0EN7cutlass10bfloat16_tE19Flash_kernel_traitsILi192ELi64ELi64ELi4ES3_EELb0ELb0ELb0ELb0ELb1ELb0ELb1ELb1EEEvNS_16Flash_fwd_paramsE:
	.zero		1360


//--------------------- .nv.constant0._ZN5flash24flash_fwd_splitkv_kernelI23Flash_fwd_kernel_traitsILi192ELi64ELi64ELi4ELb0ELb0EN7cutlass10bfloat16_tE19Flash_kernel_traitsILi192ELi64ELi64ELi4ES3_EELb0ELb0ELb0ELb0ELb1ELb1ELb1ELb1EEEvNS_16Flash_fwd_paramsE --------------------------
	.section	.nv.constant0._ZN5flash24flash_fwd_splitkv_kernelI23Flash_fwd_kernel_traitsILi192ELi64ELi64ELi4ELb0ELb0EN7cutlass10bfloat16_tE19Flash_kernel_traitsILi192ELi64ELi64ELi4ES3_EELb0ELb0ELb0ELb0ELb1ELb1ELb1ELb1EEEvNS_16Flash_fwd_paramsE,"a",@progbits
	.sectionflags	@""
	.align	4
.nv.constant0._ZN5flash24flash_fwd_splitkv_kernelI23Flash_fwd_kernel_traitsILi192ELi64ELi64ELi4ELb0ELb0EN7cutlass10bfloat16_tE19Flash_kernel_traitsILi192ELi64ELi64ELi4ES3_EELb0ELb0ELb0ELb0ELb1ELb1ELb1ELb1EEEvNS_16Flash_fwd_paramsE:
	.zero		1360


//--------------------- .nv.constant0._ZN5flash24flash_fwd_splitkv_kernelI23Flash_fwd_kernel_traitsILi192ELi64ELi64ELi4ELb0ELb0EN7cutlass10bfloat16_tE19Flash_kernel_traitsILi192ELi64ELi64ELi4ES3_EELb0ELb0ELb1ELb0ELb0ELb0ELb1ELb1EEEvNS_16Flash_fwd_paramsE --------------------------
	.section	.nv.constant0._ZN5flash24flash_fwd_splitkv_kernelI23Flash_fwd_kernel_traitsILi192ELi64ELi64ELi4ELb0ELb0EN7cutlass10bfloat16_tE19Flash_kernel_traitsILi192ELi64ELi64ELi4ES3_EELb0ELb0ELb1ELb0ELb0ELb0ELb1ELb1EEEvNS_16Flash_fwd_paramsE,"a",@progbits
	.sectionflags	@""
	.align	4
.nv.constant0._ZN5flash24flash_fwd_splitkv_kernelI23Flash_fwd_kernel_traitsILi192ELi64ELi64ELi4ELb0ELb0EN7cutlass10bfloat16_tE19Flash_kernel_traitsILi192ELi64ELi64ELi4ES3_EELb0ELb0ELb1ELb0ELb0ELb0ELb1ELb1EEEvNS_16Flash_fwd_paramsE:
	.zero		1360


//--------------------- .nv.constant0._ZN5flash24flash_fwd_splitkv_kernelI23Flash_fwd_kernel_traitsILi192ELi64ELi64ELi4ELb0ELb0EN7cutlass10bfloat16_tE19Flash_kernel_traitsILi192ELi64ELi64ELi4ES3_EELb0ELb0ELb1ELb0ELb0ELb1ELb1ELb1EEEvNS_16Flash_fwd_paramsE --------------------------
	.section	.nv.constant0._ZN5flash24flash_fwd_splitkv_kernelI23Flash_fwd_kernel_traitsILi192ELi64ELi64ELi4ELb0ELb0EN7cutlass10bfloat16_tE19Flash_kernel_traitsILi192ELi64ELi64ELi4ES3_EELb0ELb0ELb1ELb0ELb0ELb1ELb1ELb1EEEvNS_16Flash_fwd_paramsE,"a",@progbits
	.sectionflags	@""
	.align	4
.nv.constant0._ZN5flash24flash_fwd_splitkv_kernelI23Flash_fwd_kernel_traitsILi192ELi64ELi64ELi4ELb0ELb0EN7cutlass10bfloat16_tE19Flash_kernel_traitsILi192ELi64ELi64ELi4ES3_EELb0ELb0ELb1ELb0ELb0ELb1ELb1ELb1EEEvNS_16Flash_fwd_paramsE:
	.zero		1360


//--------------------- .nv.constant0._ZN5flash24flash_fwd_splitkv_kernelI23Flash_fwd_kernel_traitsILi192ELi64ELi64ELi4ELb0ELb0EN7cutlass10bfloat16_tE19Flash_kernel_traitsILi192ELi64ELi64ELi4ES3_EELb0ELb1ELb0ELb0ELb1ELb0ELb0ELb0EEEvNS_16Flash_fwd_paramsE --------------------------
	.section	.nv.constant0._ZN5flash24flash_fwd_splitkv_kernelI23Flash_fwd_kernel_traitsILi192ELi64ELi64ELi4ELb0ELb0EN7cutlass10bfloat16_tE19Flash_kernel_traitsILi192ELi64ELi64ELi4ES3_EELb0ELb1ELb0ELb0ELb1ELb0ELb0ELb0EEEvNS_16Flash_fwd_paramsE,"a",@progbits
	.sectionflags	@""
	.align	4
.nv.constant0._ZN5flash24flash_fwd_splitkv_kernelI23Flash_fwd_kernel_traitsILi192ELi64ELi64ELi4ELb0ELb0EN7cutlass10bfloat16_tE19Flash_kernel_traitsILi192ELi64ELi64ELi4ES3_EELb0ELb1ELb0ELb0ELb1ELb0ELb0ELb0EEEvNS_16Flash_fwd_paramsE:
	.zero		1360


//--------------------- .nv.constant0._ZN5flash24flash_fwd_splitkv_kernelI23Flash_fwd_kernel_traitsILi192ELi64ELi64ELi4ELb0ELb0EN7cutlass10bfloat16_tE19Flash_kernel_traitsILi192ELi64ELi64ELi4ES3_EELb0ELb1ELb0ELb0ELb1ELb1ELb0ELb0EEEvNS_16Flash_fwd_paramsE --------------------------
	.section	.nv.constant0._ZN5flash24flash_fwd_splitkv_kernelI23Flash_fwd_kernel_traitsILi192ELi64ELi64ELi4ELb0ELb0EN7cutlass10bfloat16_tE19Flash_kernel_traitsILi192ELi64ELi64ELi4ES3_EELb0ELb1ELb0ELb0ELb1ELb1ELb0ELb0EEEvNS_16Flash_fwd_paramsE,"a",@progbits
	.sectionflags	@""
	.align	4
.nv.constant0._ZN5flash24flash_fwd_splitkv_kernelI23Flash_fwd_kernel_traitsILi192ELi64ELi64ELi4ELb0ELb0EN7cutlass10bfloat16_tE19Flash_kernel_traitsILi192ELi64ELi64ELi4ES3_EELb0ELb1ELb0ELb0ELb1ELb1ELb0ELb0EEEvNS_16Flash_fwd_paramsE:
	.zero		1360


//--------------------- .nv.constant0._ZN5flash24flash_fwd_splitkv_kernelI23Flash_fwd_kernel_traitsILi192ELi64ELi64ELi4ELb0ELb0EN7cutlass10bfloat16_tE19Flash_kernel_traitsILi192ELi64ELi64ELi4ES3_EELb0ELb1ELb1ELb0ELb0ELb0ELb0ELb0EEEvNS_16Flash_fwd_paramsE --------------------------
	.section	.nv.constant0._ZN5flash24flash_fwd_splitkv_kernelI23Flash_fwd_kernel_traitsILi192ELi64ELi64ELi4ELb0ELb0EN7cutlass10bfloat16_tE19Flash_kernel_traitsILi192ELi64ELi64ELi4ES3_EELb0ELb1ELb1ELb0ELb0ELb0ELb0ELb0EEEvNS_16Flash_fwd_paramsE,"a",@progbits
	.sectionflags	@""
	.align	4
.nv.constant0._ZN5flash24flash_fwd_splitkv_kernelI23Flash_fwd_kernel_traitsILi192ELi64ELi64ELi4ELb0ELb0EN7cutlass10bfloat16_tE19Flash_kernel_traitsILi192ELi64ELi64ELi4ES3_EELb0ELb1ELb1ELb0ELb0ELb0ELb0ELb0EEEvNS_16Flash_fwd_paramsE:
	.zero		1360


//--------------------- .nv.constant0._ZN5flash24flash_fwd_splitkv_kernelI23Flash_fwd_kernel_traitsILi192ELi64ELi64ELi4ELb0ELb0EN7cutlass10bfloat16_tE19Flash_kernel_traitsILi192ELi64ELi64ELi4ES3_EELb0ELb1ELb1ELb0ELb0ELb1ELb0ELb0EEEvNS_16Flash_fwd_paramsE --------------------------
	.section	.nv.constant0._ZN5flash24flash_fwd_splitkv_kernelI23Flash_fwd_kernel_traitsILi192ELi64ELi64ELi4ELb0ELb0EN7cutlass10bfloat16_tE19Flash_kernel_traitsILi192ELi64ELi64ELi4ES3_EELb0ELb1ELb1ELb0ELb0ELb1ELb0ELb0EEEvNS_16Flash_fwd_paramsE,"a",@progbits
	.sectionflags	@""
	.align	4
.nv.constant0._ZN5flash24flash_fwd_splitkv_kernelI23Flash_fwd_kernel_traitsILi192ELi64ELi64ELi4ELb0ELb0EN7cutlass10bfloat16_tE19Flash_kernel_traitsILi192ELi64ELi64ELi4ES3_EELb0ELb1ELb1ELb0ELb0ELb1ELb0ELb0EEEvNS_16Flash_fwd_paramsE:
	.zero		1360


//--------------------- .nv.constant0._ZN5flash24flash_fwd_splitkv_kernelI23Flash_fwd_kernel_traitsILi192ELi64ELi64ELi4ELb0ELb0EN7cutlass10bfloat16_tE19Flash_kernel_traitsILi192ELi64ELi64ELi4ES3_EELb0ELb1ELb0ELb0ELb1ELb0ELb0ELb1EEEvNS_16Flash_fwd_paramsE --------------------------
	.section	.nv.constant0._ZN5flash24flash_fwd_splitkv_kernelI23Flash_fwd_kernel_traitsILi192ELi64ELi64ELi4ELb0ELb0EN7cutlass10bfloat16_tE19Flash_kernel_traitsILi192ELi64ELi64ELi4ES3_EELb0ELb1ELb0ELb0ELb1ELb0ELb0ELb1EEEvNS_16Flash_fwd_paramsE,"a",@progbits
	.sectionflags	@""
	.align	4
.nv.constant0._ZN5flash24flash_fwd_splitkv_kernelI23Flash_fwd_kernel_traitsILi192ELi64ELi64ELi4ELb0ELb0EN7cutlass10bfloat16_tE19Flash_kernel_traitsILi192ELi64ELi64ELi4ES3_EELb0ELb1ELb0ELb0ELb1ELb0ELb0ELb1EEEvNS_16Flash_fwd_paramsE:
	.zero		1360


//--------------------- .nv.constant0._ZN5flash24flash_fwd_splitkv_kernelI23Flash_fwd_kernel_traitsILi192ELi64ELi64ELi4ELb0ELb0EN7cutlass10bfloat16_tE19Flash_kernel_traitsILi192ELi64ELi64ELi4ES3_EELb0ELb1ELb0ELb0ELb1ELb1ELb0ELb1EEEvNS_16Flash_fwd_paramsE --------------------------
	.section	.nv.constant0._ZN5flash24flash_fwd_splitkv_kernelI23Flash_fwd_kernel_traitsILi192ELi64ELi64ELi4ELb0ELb0EN7cutlass10bfloat16_tE19Flash_kernel_traitsILi192ELi64ELi64ELi4ES3_EELb0ELb1ELb0ELb0ELb1ELb1ELb0ELb1EEEvNS_16Flash_fwd_paramsE,"a",@progbits
	.sectionflags	@""
	.align	4
.nv.constant0._ZN5flash24flash_fwd_splitkv_kernelI23Flash_fwd_kernel_traitsILi192ELi64ELi64ELi4ELb0ELb0EN7cutlass10bfloat16_tE19Flash_kernel_traitsILi192ELi64ELi64ELi4ES3_EELb0ELb1ELb0ELb0ELb1ELb1ELb0ELb1EEEvNS_16Flash_fwd_paramsE:
	.zero		1360


//--------------------- .nv.constant0._ZN5flash24flash_fwd_splitkv_kernelI23Flash_fwd_kernel_traitsILi192ELi64ELi64ELi4ELb0ELb0EN7cutlass10bfloat16_tE19Flash_kernel_traitsILi192ELi64ELi64ELi4ES3_EELb0ELb1ELb1ELb0ELb0ELb0ELb0ELb1EEEvNS_16Flash_fwd_paramsE --------------------------
	.section	.nv.constant0._ZN5flash24flash_fwd_splitkv_kernelI23Flash_fwd_kernel_traitsILi192ELi64ELi64ELi4ELb0ELb0EN7cutlass10bfloat16_tE19Flash_kernel_traitsILi192ELi64ELi64ELi4ES3_EELb0ELb1ELb1ELb0ELb0ELb0ELb0ELb1EEEvNS_16Flash_fwd_paramsE,"a",@progbits
	.sectionflags	@""
	.align	4
.nv.constant0._ZN5flash24flash_fwd_splitkv_kernelI23Flash_fwd_kernel_traitsILi192ELi64ELi64ELi4ELb0ELb0EN7cutlass10bfloat16_tE19Flash_kernel_traitsILi192ELi64ELi64ELi4ES3_EELb0ELb1ELb1ELb0ELb0ELb0ELb0ELb1EEEvNS_16Flash_fwd_paramsE:
	.zero		1360


//--------------------- .nv.constant0._ZN5flash24flash_fwd_splitkv_kernelI23Flash_fwd_kernel_traitsILi192ELi64ELi64ELi4ELb0ELb0EN7cutlass10bfloat16_tE19Flash_kernel_traitsILi192ELi64ELi64ELi4ES3_EELb0ELb1ELb1ELb0ELb0ELb1ELb0ELb1EEEvNS_16Flash_fwd_paramsE --------------------------
	.section	.nv.constant0._ZN5flash24flash_fwd_splitkv_kernelI23Flash_fwd_kernel_traitsILi192ELi64ELi64ELi4ELb0ELb0EN7cutlass10bfloat16_tE19Flash_kernel_traitsILi192ELi64ELi64ELi4ES3_EELb0ELb1ELb1ELb0ELb0ELb1ELb0ELb1EEEvNS_16Flash_fwd_paramsE,"a",@progbits
	.sectionflags	@""
	.align	4
.nv.constant0._ZN5flash24flash_fwd_splitkv_kernelI23Flash_fwd_kernel_traitsILi192ELi64ELi64ELi4ELb0ELb0EN7cutlass10bfloat16_tE19Flash_kernel_traitsILi192ELi64ELi64ELi4ES3_EELb0ELb1ELb1ELb0ELb0ELb1ELb0ELb1EEEvNS_16Flash_fwd_paramsE:
	.zero		1360


//--------------------- .nv.constant0._ZN5flash24flash_fwd_splitkv_kernelI23Flash_fwd_kernel_traitsILi192ELi64ELi64ELi4ELb0ELb0EN7cutlass10bfloat16_tE19Flash_kernel_traitsILi192ELi64ELi64ELi4ES3_EELb0ELb1ELb0ELb0ELb1ELb0ELb1ELb0EEEvNS_16Flash_fwd_paramsE --------------------------
	.section	.nv.constant0._ZN5flash24flash_fwd_splitkv_kernelI23Flash_fwd_kernel_traitsILi192ELi64ELi64ELi4ELb0ELb0EN7cutlass10bfloat16_tE19Flash_kernel_traitsILi192ELi64ELi64ELi4ES3_EELb0ELb1ELb0ELb0ELb1ELb0ELb1ELb0EEEvNS_16Flash_fwd_paramsE,"a",@progbits
	.sectionflags	@""
	.align	4
.nv.constant0._ZN5flash24flash_fwd_splitkv_kernelI23Flash_fwd_kernel_traitsILi192ELi64ELi64ELi4ELb0ELb0EN7cutlass10bfloat16_tE19Flash_kernel_traitsILi192ELi64ELi64ELi4ES3_EELb0ELb1ELb0ELb0ELb1ELb0ELb1ELb0EEEvNS_16Flash_fwd_paramsE:
	.zero		1360


//--------------------- .nv.constant0._ZN5flash24flash_fwd_splitkv_kernelI23Flash_fwd_kernel_traitsILi192ELi64ELi64ELi4ELb0ELb0EN7cutlass10bfloat16_tE19Flash_kernel_traitsILi192ELi64ELi64ELi4ES3_EELb0ELb1ELb0ELb0ELb1ELb1ELb1ELb0EEEvNS_16Flash_fwd_paramsE --------------------------
	.section	.nv.constant0._ZN5flash24flash_fwd_splitkv_kernelI23Flash_fwd_kernel_traitsILi192ELi64ELi64ELi4ELb0ELb0EN7cutlass10bfloat16_tE19Flash_kernel_traitsILi192ELi64ELi64ELi4ES3_EELb0ELb1ELb0ELb0ELb1ELb1ELb1ELb0EEEvNS_16Flash_fwd_paramsE,"a",@progbits
	.sectionflags	@""
	.align	4
.nv.constant0._ZN5flash24flash_fwd_splitkv_kernelI23Flash_fwd_kernel_traitsILi192ELi64ELi64ELi4ELb0ELb0EN7cutlass10bfloat16_tE19Flash_kernel_traitsILi192ELi64ELi64ELi4ES3_EELb0ELb1ELb0ELb0ELb1ELb1ELb1ELb0EEEvNS_16Flash_fwd_paramsE:
	.zero		1360


//--------------------- .nv.constant0._ZN5flash24flash_fwd_splitkv_kernelI23Flash_fwd_kernel_traitsILi192ELi64ELi64ELi4ELb0ELb0EN7cutlass10bfloat16_tE19Flash_kernel_traitsILi192ELi64ELi64ELi4ES3_EELb0ELb1ELb1ELb0ELb0ELb0ELb1ELb0EEEvNS_16Flash_fwd_paramsE --------------------------
	.section	.nv.constant0._ZN5flash24flash_fwd_splitkv_kernelI23Flash_fwd_kernel_traitsILi192ELi64ELi64ELi4ELb0ELb0EN7cutlass10bfloat16_tE19Flash_kernel_traitsILi192ELi64ELi64ELi4ES3_EELb0ELb1ELb1ELb0ELb0ELb0ELb1ELb0EEEvNS_16Flash_fwd_paramsE,"a",@progbits
	.sectionflags	@""
	.align	4
.nv.constant0._ZN5flash24flash_fwd_splitkv_kernelI23Flash_fwd_kernel_traitsILi192ELi64ELi64ELi4ELb0ELb0EN7cutlass10bfloat16_tE19Flash_kernel_traitsILi192ELi64ELi64ELi4ES3_EELb0ELb1ELb1ELb0ELb0ELb0ELb1ELb0EEEvNS_16Flash_fwd_paramsE:
	.zero		1360


//--------------------- .nv.constant0._ZN5flash24flash_fwd_splitkv_kernelI23Flash_fwd_kernel_traitsILi192ELi64ELi64ELi4ELb0ELb0EN7cutlass10bfloat16_tE19Flash_kernel_traitsILi192ELi64ELi64ELi4ES3_EELb0ELb1ELb1ELb0ELb0ELb1ELb1ELb0EEEvNS_16Flash_fwd_paramsE --------------------------
	.section	.nv.constant0._ZN5flash24flash_fwd_splitkv_kernelI23Flash_fwd_kernel_traitsILi192ELi64ELi64ELi4ELb0ELb0EN7cutlass10bfloat16_tE19Flash_kernel_traitsILi192ELi64ELi64ELi4ES3_EELb0ELb1ELb1ELb0ELb0ELb1ELb1ELb0EEEvNS_16Flash_fwd_paramsE,"a",@progbits
	.sectionflags	@""
	.align	4
.nv.constant0._ZN5flash24flash_fwd_splitkv_kernelI23Flash_fwd_kernel_traitsILi192ELi64ELi64ELi4ELb0ELb0EN7cutlass10bfloat16_tE19Flash_kernel_traitsILi192ELi64ELi64ELi4ES3_EELb0ELb1ELb1ELb0ELb0ELb1ELb1ELb0EEEvNS_16Flash_fwd_paramsE:
	.zero		1360


//--------------------- .nv.constant0._ZN5flash24flash_fwd_splitkv_kernelI23Flash_fwd_kernel_traitsILi192ELi64ELi64ELi4ELb0ELb0EN7cutlass10bfloat16_tE19Flash_kernel_traitsILi192ELi64ELi64ELi4ES3_EELb0ELb1ELb0ELb0ELb1ELb0ELb1ELb1EEEvNS_16Flash_fwd_paramsE --------------------------
	.section	.nv.constant0._ZN5flash24flash_fwd_splitkv_kernelI23Flash_fwd_kernel_traitsILi192ELi64ELi64ELi4ELb0ELb0EN7cutlass10bfloat16_tE19Flash_kernel_traitsILi192ELi64ELi64ELi4ES3_EELb0ELb1ELb0ELb0ELb1ELb0ELb1ELb1EEEvNS_16Flash_fwd_paramsE,"a",@progbits
	.sectionflags	@""
	.align	4
.nv.constant0._ZN5flash24flash_fwd_splitkv_kernelI23Flash_fwd_kernel_traitsILi192ELi64ELi64ELi4ELb0ELb0EN7cutlass10bfloat16_tE19Flash_kernel_traitsILi192ELi64ELi64ELi4ES3_EELb0ELb1ELb0ELb0ELb1ELb0ELb1ELb1EEEvNS_16Flash_fwd_paramsE:
	.zero		1360


//--------------------- .nv.constant0._ZN5flash24flash_fwd_splitkv_kernelI23Flash_fwd_kernel_traitsILi192ELi64ELi64ELi4ELb0ELb0EN7cutlass10bfloat16_tE19Flash_kernel_traitsILi192ELi64ELi64ELi4ES3_EELb0ELb1ELb0ELb0ELb1ELb1ELb1ELb1EEEvNS_16Flash_fwd_paramsE --------------------------
	.section	.nv.constant0._ZN5flash24flash_fwd_splitkv_kernelI23Flash_fwd_kernel_traitsILi192ELi64ELi64ELi4ELb0ELb0EN7cutlass10bfloat16_tE19Flash_kernel_traitsILi192ELi64ELi64ELi4ES3_EELb0ELb1ELb0ELb0ELb1ELb1ELb1ELb1EEEvNS_16Flash_fwd_paramsE,"a",@progbits
	.sectionflags	@""
	.align	4
.nv.constant0._ZN5flash24flash_fwd_splitkv_kernelI23Flash_fwd_kernel_traitsILi192ELi64ELi64ELi4ELb0ELb0EN7cutlass10bfloat16_tE19Flash_kernel_traitsILi192ELi64ELi64ELi4ES3_EELb0ELb1ELb0ELb0ELb1ELb1ELb1ELb1EEEvNS_16Flash_fwd_paramsE:
	.zero		1360


//--------------------- .nv.constant0._ZN5flash24flash_fwd_splitkv_kernelI23Flash_fwd_kernel_traitsILi192ELi64ELi64ELi4ELb0ELb0EN7cutlass10bfloat16_tE19Flash_kernel_traitsILi192ELi64ELi64ELi4ES3_EELb0ELb1ELb1ELb0ELb0ELb0ELb1ELb1EEEvNS_16Flash_fwd_paramsE --------------------------
	.section	.nv.constant0._ZN5flash24flash_fwd_splitkv_kernelI23Flash_fwd_kernel_traitsILi192ELi64ELi64ELi4ELb0ELb0EN7cutlass10bfloat16_tE19Flash_kernel_traitsILi192ELi64ELi64ELi4ES3_EELb0ELb1ELb1ELb0ELb0ELb0ELb1ELb1EEEvNS_16Flash_fwd_paramsE,"a",@progbits
	.sectionflags	@""
	.align	4
.nv.constant0._ZN5flash24flash_fwd_splitkv_kernelI23Flash_fwd_kernel_traitsILi192ELi64ELi64ELi4ELb0ELb0EN7cutlass10bfloat16_tE19Flash_kernel_traitsILi192ELi64ELi64ELi4ES3_EELb0ELb1ELb1ELb0ELb0ELb0ELb1ELb1EEEvNS_16Flash_fwd_paramsE:
	.zero		1360


//--------------------- .nv.constant0._ZN5flash24flash_fwd_splitkv_kernelI23Flash_fwd_kernel_traitsILi192ELi64ELi64ELi4ELb0ELb0EN7cutlass10bfloat16_tE19Flash_kernel_traitsILi192ELi64ELi64ELi4ES3_EELb0ELb1ELb1ELb0ELb0ELb1ELb1ELb1EEEvNS_16Flash_fwd_paramsE --------------------------
	.section	.nv.constant0._ZN5flash24flash_fwd_splitkv_kernelI23Flash_fwd_kernel_traitsILi192ELi64ELi64ELi4ELb0ELb0EN7cutlass10bfloat16_tE19Flash_kernel_traitsILi192ELi64ELi64ELi4ES3_EELb0ELb1ELb1ELb0ELb0ELb1ELb1ELb1EEEvNS_16Flash_fwd_paramsE,"a",@progbits
	.sectionflags	@""
	.align	4
.nv.constant0._ZN5flash24flash_fwd_splitkv_kernelI23Flash_fwd_kernel_traitsILi192ELi64ELi64ELi4ELb0ELb0EN7cutlass10bfloat16_tE19Flash_kernel_traitsILi192ELi64ELi64ELi4ES3_EELb0ELb1ELb1ELb0ELb0ELb1ELb1ELb1EEEvNS_16Flash_fwd_paramsE:
	.zero		1360


//--------------------- SYMBOLS --------------------------

	.type		.nv.reservedSmem.offset0,@object
	.size		.nv.reservedSmem.offset0,0x4
	.type		.nv.reservedSmem.cap,@object
	.size		.nv.reservedSmem.cap,0x4
